	.target	sm_80

	.elftype	@"ET_EXEC"


//--------------------- .note.nv.tkinfo           --------------------------
	.section	.note.nv.tkinfo,"",@"SHT_NOTE"
	.sectionflags	@"SHF_NOTE_NV_TKINFO"
	.tkinfo
        /*0018*/ 	.word	0x00000002
        /*0030*/ 	.string	""
        /*0030*/ 	.string	"ptxas"
        /*0030*/ 	.string	"Cuda compilation tools, release 13.0, V13.0.88"
        /*0030*/ 	.string	"Build cuda_13.0.r13.0/compiler.36424714_0"
        /*0030*/ 	.string	"-arch sm_80 -m 64 "



//--------------------- .note.nv.cuinfo           --------------------------
	.section	.note.nv.cuinfo,"",@"SHT_NOTE"
	.sectionflags	@"SHF_NOTE_NV_CUINFO"
        /*0018*/ 	.short	0x0002
        /*001a*/ 	.short	0x0050
        /*001c*/ 	.short	0x0082
	.zero		2


//--------------------- .nv.info                  --------------------------
	.section	.nv.info,"",@"SHT_CUDA_INFO"
	.align	4


	//----- nvinfo : EIATTR_REGCOUNT
	.align		4
        /*0000*/ 	.byte	0x04, 0x2f
        /*0002*/ 	.short	(.L_12 - .L_11)
	.align		4
.L_11:
        /*0004*/ 	.word	index@(_ZN5flash16flash_fwd_kernelI23Flash_fwd_kernel_traitsILi96ELi128ELi64ELi4ELb0ELb0EN7cutlass6half_tE19Flash_kernel_traitsILi96ELi128ELi64ELi4ES3_EELb0ELb0ELb1ELb1ELb0ELb0ELb1ELb0EEEvNS_16Flash_fwd_paramsE)
        /*0008*/ 	.word	0x000000ff


	//----- nvinfo : EIATTR_FRAME_SIZE
	.align		4
.L_12:
        /*000c*/ 	.byte	0x04, 0x11
        /*000e*/ 	.short	(.L_14 - .L_13)
	.align		4
.L_13:
        /*0010*/ 	.word	index@(_ZN5flash16flash_fwd_kernelI23Flash_fwd_kernel_traitsILi96ELi128ELi64ELi4ELb0ELb0EN7cutlass6half_tE19Flash_kernel_traitsILi96ELi128ELi64ELi4ES3_EELb0ELb0ELb1ELb1ELb0ELb0ELb1ELb0EEEvNS_16Flash_fwd_paramsE)
        /*0014*/ 	.word	0x00000080


	//----- nvinfo : EIATTR_REGCOUNT
	.align		4
.L_14:
        /*0018*/ 	.byte	0x04, 0x2f
        /*001a*/ 	.short	(.L_16 - .L_15)
	.align		4
.L_15:
        /*001c*/ 	.word	index@(_ZN5flash16flash_fwd_kernelI23Flash_fwd_kernel_traitsILi96ELi128ELi64ELi4ELb0ELb0EN7cutlass6half_tE19Flash_kernel_traitsILi96ELi128ELi64ELi4ES3_EELb1ELb0ELb1ELb1ELb0ELb0ELb0ELb1EEEvNS_16Flash_fwd_paramsE)
        /*0020*/ 	.word	0x000000ff


	//----- nvinfo : EIATTR_FRAME_SIZE
	.align		4
.L_16:
        /*0024*/ 	.byte	0x04, 0x11
        /*0026*/ 	.short	(.L_18 - .L_17)
	.align		4
.L_17:
        /*0028*/ 	.word	index@($__internal_1_$__cuda_sm70_shflsync_bfly_p)
        /*002c*/ 	.word	0x00000000


	//----- nvinfo : EIATTR_FRAME_SIZE
	.align		4
.L_18:
        /*0030*/ 	.byte	0x04, 0x11
        /*0032*/ 	.short	(.L_20 - .L_19)
	.align		4
.L_19:
        /*0034*/ 	.word	index@($_ZN5flash16flash_fwd_kernelI23Flash_fwd_kernel_traitsILi96ELi128ELi64ELi4ELb0ELb0EN7cutlass6half_tE19Flash_kernel_traitsILi96ELi128ELi64ELi4ES3_EELb1ELb0ELb1ELb1ELb0ELb0ELb0ELb1EEEvNS_16Flash_fwd_paramsE$_ZN5flash22compute_attn_1rowblockI23Flash_fwd_kernel_traitsILi96ELi128ELi64ELi4ELb0ELb0EN7cutlass6half_tE19Flash_kernel_traitsILi96ELi128ELi64ELi4ES3_EELb1ELb0ELb1ELb1ELb0ELb0ELb0ELb1ENS_16Flash_fwd_paramsEEEvRKT8_iii)
        /*0038*/ 	.word	0x00000000


	//----- nvinfo : EIATTR_FRAME_SIZE
	.align		4
.L_20:
        /*003c*/ 	.byte	0x04, 0x11
        /*003e*/ 	.short	(.L_22 - .L_21)
	.align		4
.L_21:
        /*0040*/ 	.word	index@(_ZN5flash16flash_fwd_kernelI23Flash_fwd_kernel_traitsILi96ELi128ELi64ELi4ELb0ELb0EN7cutlass6half_tE19Flash_kernel_traitsILi96ELi128ELi64ELi4ES3_EELb1ELb0ELb1ELb1ELb0ELb0ELb0ELb1EEEvNS_16Flash_fwd_paramsE)
        /*0044*/ 	.word	0x000002b8


	//----- nvinfo : EIATTR_REGCOUNT
	.align		4
.L_22:
        /*0048*/ 	.byte	0x04, 0x2f
        /*004a*/ 	.short	(.L_24 - .L_23)
	.align		4
.L_23:
        /*004c*/ 	.word	index@(_ZN5flash16flash_fwd_kernelI23Flash_fwd_kernel_traitsILi96ELi128ELi64ELi4ELb0ELb0EN7cutlass6half_tE19Flash_kernel_traitsILi96ELi128ELi64ELi4ES3_EELb0ELb0ELb1ELb0ELb0ELb0ELb1ELb0EEEvNS_16Flash_fwd_paramsE)
        /*0050*/ 	.word	0x000000ff


	//----- nvinfo : EIATTR_FRAME_SIZE
	.align		4
.L_24:
        /*0054*/ 	.byte	0x04, 0x11
        /*0056*/ 	.short	(.L_26 - .L_25)
	.align		4
.L_25:
        /*0058*/ 	.word	index@(_ZN5flash16flash_fwd_kernelI23Flash_fwd_kernel_traitsILi96ELi128ELi64ELi4ELb0ELb0EN7cutlass6half_tE19Flash_kernel_traitsILi96ELi128ELi64ELi4ES3_EELb0ELb0ELb1ELb0ELb0ELb0ELb1ELb0EEEvNS_16Flash_fwd_paramsE)
        /*005c*/ 	.word	0x00000068


	//----- nvinfo : EIATTR_REGCOUNT
	.align		4
.L_26:
        /*0060*/ 	.byte	0x04, 0x2f
        /*0062*/ 	.short	(.L_28 - .L_27)
	.align		4
.L_27:
        /*0064*/ 	.word	index@(_ZN5flash16flash_fwd_kernelI23Flash_fwd_kernel_traitsILi96ELi128ELi64ELi4ELb0ELb0EN7cutlass6half_tE19Flash_kernel_traitsILi96ELi128ELi64ELi4ES3_EELb1ELb0ELb1ELb0ELb0ELb0ELb0ELb1EEEvNS_16Flash_fwd_paramsE)
        /*0068*/ 	.word	0x000000ff


	//----- nvinfo : EIATTR_FRAME_SIZE
	.align		4
.L_28:
        /*006c*/ 	.byte	0x04, 0x11
        /*006e*/ 	.short	(.L_30 - .L_29)
	.align		4
.L_29:
        /*0070*/ 	.word	index@($__internal_0_$__cuda_sm70_shflsync_bfly_p)
        /*0074*/ 	.word	0x00000000


	//----- nvinfo : EIATTR_FRAME_SIZE
	.align		4
.L_30:
        /*0078*/ 	.byte	0x04, 0x11
        /*007a*/ 	.short	(.L_32 - .L_31)
	.align		4
.L_31:
        /*007c*/ 	.word	index@($_ZN5flash16flash_fwd_kernelI23Flash_fwd_kernel_traitsILi96ELi128ELi64ELi4ELb0ELb0EN7cutlass6half_tE19Flash_kernel_traitsILi96ELi128ELi64ELi4ES3_EELb1ELb0ELb1ELb0ELb0ELb0ELb0ELb1EEEvNS_16Flash_fwd_paramsE$_ZN5flash22compute_attn_1rowblockI23Flash_fwd_kernel_traitsILi96ELi128ELi64ELi4ELb0ELb0EN7cutlass6half_tE19Flash_kernel_traitsILi96ELi128ELi64ELi4ES3_EELb1ELb0ELb1ELb0ELb0ELb0ELb0ELb1ENS_16Flash_fwd_paramsEEEvRKT8_iii)
        /*0080*/ 	.word	0x00000000


	//----- nvinfo : EIATTR_FRAME_SIZE
	.align		4
.L_32:
        /*0084*/ 	.byte	0x04, 0x11
        /*0086*/ 	.short	(.L_34 - .L_33)
	.align		4
.L_33:
        /*0088*/ 	.word	index@(_ZN5flash16flash_fwd_kernelI23Flash_fwd_kernel_traitsILi96ELi128ELi64ELi4ELb0ELb0EN7cutlass6half_tE19Flash_kernel_traitsILi96ELi128ELi64ELi4ES3_EELb1ELb0ELb1ELb0ELb0ELb0ELb0ELb1EEEvNS_16Flash_fwd_paramsE)
        /*008c*/ 	.word	0x00000298


	//----- nvinfo : EIATTR_REGCOUNT
	.align		4
.L_34:
        /*0090*/ 	.byte	0x04, 0x2f
        /*0092*/ 	.short	(.L_36 - .L_35)
	.align		4
.L_35:
        /*0094*/ 	.word	index@(_ZN5flash16flash_fwd_kernelI23Flash_fwd_kernel_traitsILi96ELi128ELi64ELi4ELb0ELb0EN7cutlass6half_tE19Flash_kernel_traitsILi96ELi128ELi64ELi4ES3_EELb1ELb0ELb1ELb1ELb0ELb0ELb0ELb0EEEvNS_16Flash_fwd_paramsE)
        /*0098*/ 	.word	0x000000ff


	//----- nvinfo : EIATTR_FRAME_SIZE
	.align		4
.L_36:
        /*009c*/ 	.byte	0x04, 0x11
        /*009e*/ 	.short	(.L_38 - .L_37)
	.align		4
.L_37:
        /*00a0*/ 	.word	index@(_ZN5flash16flash_fwd_kernelI23Flash_fwd_kernel_traitsILi96ELi128ELi64ELi4ELb0ELb0EN7cutlass6half_tE19Flash_kernel_traitsILi96ELi128ELi64ELi4ES3_EELb1ELb0ELb1ELb1ELb0ELb0ELb0ELb0EEEvNS_16Flash_fwd_paramsE)
        /*00a4*/ 	.word	0x000000e8


	//----- nvinfo : EIATTR_REGCOUNT
	.align		4
.L_38:
        /*00a8*/ 	.byte	0x04, 0x2f
        /*00aa*/ 	.short	(.L_40 - .L_39)
	.align		4
.L_39:
        /*00ac*/ 	.word	index@(_ZN5flash16flash_fwd_kernelI23Flash_fwd_kernel_traitsILi96ELi128ELi64ELi4ELb0ELb0EN7cutlass6half_tE19Flash_kernel_traitsILi96ELi128ELi64ELi4ES3_EELb0ELb0ELb1ELb0ELb0ELb1ELb1ELb0EEEvNS_16Flash_fwd_paramsE)
        /*00b0*/ 	.word	0x000000ff


	//----- nvinfo : EIATTR_FRAME_SIZE
	.align		4
.L_40:
        /*00b4*/ 	.byte	0x04, 0x11
        /*00b6*/ 	.short	(.L_42 - .L_41)
	.align		4
.L_41:
        /*00b8*/ 	.word	index@(_ZN5flash16flash_fwd_kernelI23Flash_fwd_kernel_traitsILi96ELi128ELi64ELi4ELb0ELb0EN7cutlass6half_tE19Flash_kernel_traitsILi96ELi128ELi64ELi4ES3_EELb0ELb0ELb1ELb0ELb0ELb1ELb1ELb0EEEvNS_16Flash_fwd_paramsE)
        /*00bc*/ 	.word	0x00000058


	//----- nvinfo : EIATTR_REGCOUNT
	.align		4
.L_42:
        /*00c0*/ 	.byte	0x04, 0x2f
        /*00c2*/ 	.short	(.L_44 - .L_43)
	.align		4
.L_43:
        /*00c4*/ 	.word	index@(_ZN5flash16flash_fwd_kernelI23Flash_fwd_kernel_traitsILi96ELi128ELi64ELi4ELb0ELb0EN7cutlass6half_tE19Flash_kernel_traitsILi96ELi128ELi64ELi4ES3_EELb1ELb0ELb1ELb0ELb0ELb1ELb0ELb0EEEvNS_16Flash_fwd_paramsE)
        /*00c8*/ 	.word	0x000000ff


	//----- nvinfo : EIATTR_FRAME_SIZE
	.align		4
.L_44:
        /*00cc*/ 	.byte	0x04, 0x11
        /*00ce*/ 	.short	(.L_46 - .L_45)
	.align		4
.L_45:
        /*00d0*/ 	.word	index@(_ZN5flash16flash_fwd_kernelI23Flash_fwd_kernel_traitsILi96ELi128ELi64ELi4ELb0ELb0EN7cutlass6half_tE19Flash_kernel_traitsILi96ELi128ELi64ELi4ES3_EELb1ELb0ELb1ELb0ELb0ELb1ELb0ELb0EEEvNS_16Flash_fwd_paramsE)
        /*00d4*/ 	.word	0x000000a8


	//----- nvinfo : EIATTR_REGCOUNT
	.align		4
.L_46:
        /*00d8*/ 	.byte	0x04, 0x2f
        /*00da*/ 	.short	(.L_48 - .L_47)
	.align		4
.L_47:
        /*00dc*/ 	.word	index@(_ZN5flash16flash_fwd_kernelI23Flash_fwd_kernel_traitsILi96ELi128ELi64ELi4ELb0ELb0EN7cutlass6half_tE19Flash_kernel_traitsILi96ELi128ELi64ELi4ES3_EELb0ELb0ELb0ELb1ELb0ELb0ELb1ELb0EEEvNS_16Flash_fwd_paramsE)
        /*00e0*/ 	.word	0x000000ff


	//----- nvinfo : EIATTR_FRAME_SIZE
	.align		4
.L_48:
        /*00e4*/ 	.byte	0x04, 0x11
        /*00e6*/ 	.short	(.L_50 - .L_49)
	.align		4
.L_49:
        /*00e8*/ 	.word	index@(_ZN5flash16flash_fwd_kernelI23Flash_fwd_kernel_traitsILi96ELi128ELi64ELi4ELb0ELb0EN7cutlass6half_tE19Flash_kernel_traitsILi96ELi128ELi64ELi4ES3_EELb0ELb0ELb0ELb1ELb0ELb0ELb1ELb0EEEvNS_16Flash_fwd_paramsE)
        /*00ec*/ 	.word	0x00000070


	//----- nvinfo : EIATTR_REGCOUNT
	.align		4
.L_50:
        /*00f0*/ 	.byte	0x04, 0x2f
        /*00f2*/ 	.short	(.L_52 - .L_51)
	.align		4
.L_51:
        /*00f4*/ 	.word	index@(_ZN5flash16flash_fwd_kernelI23Flash_fwd_kernel_traitsILi96ELi128ELi64ELi4ELb0ELb0EN7cutlass6half_tE19Flash_kernel_traitsILi96ELi128ELi64ELi4ES3_EELb1ELb0ELb0ELb1ELb0ELb0ELb0ELb1EEEvNS_16Flash_fwd_paramsE)
        /*00f8*/ 	.word	0x000000ff


	//----- nvinfo : EIATTR_FRAME_SIZE
	.align		4
.L_52:
        /*00fc*/ 	.byte	0x04, 0x11
        /*00fe*/ 	.short	(.L_54 - .L_53)
	.align		4
.L_53:
        /*0100*/ 	.word	index@(_ZN5flash16flash_fwd_kernelI23Flash_fwd_kernel_traitsILi96ELi128ELi64ELi4ELb0ELb0EN7cutlass6half_tE19Flash_kernel_traitsILi96ELi128ELi64ELi4ES3_EELb1ELb0ELb0ELb1ELb0ELb0ELb0ELb1EEEvNS_16Flash_fwd_paramsE)
        /*0104*/ 	.word	0x00000130


	//----- nvinfo : EIATTR_REGCOUNT
	.align		4
.L_54:
        /*0108*/ 	.byte	0x04, 0x2f
        /*010a*/ 	.short	(.L_56 - .L_55)
	.align		4
.L_55:
        /*010c*/ 	.word	index@(_ZN5flash16flash_fwd_kernelI23Flash_fwd_kernel_traitsILi96ELi128ELi64ELi4ELb0ELb0EN7cutlass6half_tE19Flash_kernel_traitsILi96ELi128ELi64ELi4ES3_EELb0ELb0ELb0ELb0ELb0ELb0ELb1ELb0EEEvNS_16Flash_fwd_paramsE)
        /*0110*/ 	.word	0x000000ff


	//----- nvinfo : EIATTR_FRAME_SIZE
	.align		4
.L_56:
        /*0114*/ 	.byte	0x04, 0x11
        /*0116*/ 	.short	(.L_58 - .L_57)
	.align		4
.L_57:
        /*0118*/ 	.word	index@(_ZN5flash16flash_fwd_kernelI23Flash_fwd_kernel_traitsILi96ELi128ELi64ELi4ELb0ELb0EN7cutlass6half_tE19Flash_kernel_traitsILi96ELi128ELi64ELi4ES3_EELb0ELb0ELb0ELb0ELb0ELb0ELb1ELb0EEEvNS_16Flash_fwd_paramsE)
        /*011c*/ 	.word	0x00000068


	//----- nvinfo : EIATTR_REGCOUNT
	.align		4
.L_58:
        /*0120*/ 	.byte	0x04, 0x2f
        /*0122*/ 	.short	(.L_60 - .L_59)
	.align		4
.L_59:
        /*0124*/ 	.word	index@(_ZN5flash16flash_fwd_kernelI23Flash_fwd_kernel_traitsILi96ELi128ELi64ELi4ELb0ELb0EN7cutlass6half_tE19Flash_kernel_traitsILi96ELi128ELi64ELi4ES3_EELb1ELb0ELb0ELb0ELb0ELb0ELb0ELb1EEEvNS_16Flash_fwd_paramsE)
        /*0128*/ 	.word	0x000000ff


	//----- nvinfo : EIATTR_FRAME_SIZE
	.align		4
.L_60:
        /*012c*/ 	.byte	0x04, 0x11
        /*012e*/ 	.short	(.L_62 - .L_61)
	.align		4
.L_61:
        /*0130*/ 	.word	index@(_ZN5flash16flash_fwd_kernelI23Flash_fwd_kernel_traitsILi96ELi128ELi64ELi4ELb0ELb0EN7cutlass6half_tE19Flash_kernel_traitsILi96ELi128ELi64ELi4ES3_EELb1ELb0ELb0ELb0ELb0ELb0ELb0ELb1EEEvNS_16Flash_fwd_paramsE)
        /*0134*/ 	.word	0x00000110


	//----- nvinfo : EIATTR_REGCOUNT
	.align		4
.L_62:
        /*0138*/ 	.byte	0x04, 0x2f
        /*013a*/ 	.short	(.L_64 - .L_63)
	.align		4
.L_63:
        /*013c*/ 	.word	index@(_ZN5flash16flash_fwd_kernelI23Flash_fwd_kernel_traitsILi96ELi128ELi64ELi4ELb0ELb0EN7cutlass6half_tE19Flash_kernel_traitsILi96ELi128ELi64ELi4ES3_EELb1ELb0ELb0ELb1ELb0ELb0ELb0ELb0EEEvNS_16Flash_fwd_paramsE)
        /*0140*/ 	.word	0x000000ff


	//----- nvinfo : EIATTR_FRAME_SIZE
	.align		4
.L_64:
        /*0144*/ 	.byte	0x04, 0x11
        /*0146*/ 	.short	(.L_66 - .L_65)
	.align		4
.L_65:
        /*0148*/ 	.word	index@(_ZN5flash16flash_fwd_kernelI23Flash_fwd_kernel_traitsILi96ELi128ELi64ELi4ELb0ELb0EN7cutlass6half_tE19Flash_kernel_traitsILi96ELi128ELi64ELi4ES3_EELb1ELb0ELb0ELb1ELb0ELb0ELb0ELb0EEEvNS_16Flash_fwd_paramsE)
        /*014c*/ 	.word	0x00000068


	//----- nvinfo : EIATTR_REGCOUNT
	.align		4
.L_66:
        /*0150*/ 	.byte	0x04, 0x2f
        /*0152*/ 	.short	(.L_68 - .L_67)
	.align		4
.L_67:
        /*0154*/ 	.word	index@(_ZN5flash16flash_fwd_kernelI23Flash_fwd_kernel_traitsILi96ELi128ELi64ELi4ELb0ELb0EN7cutlass6half_tE19Flash_kernel_traitsILi96ELi128ELi64ELi4ES3_EELb0ELb0ELb0ELb0ELb1ELb1ELb1ELb0EEEvNS_16Flash_fwd_paramsE)
        /*0158*/ 	.word	0x000000ff


	//----- nvinfo : EIATTR_FRAME_SIZE
	.align		4
.L_68:
        /*015c*/ 	.byte	0x04, 0x11
        /*015e*/ 	.short	(.L_70 - .L_69)
	.align		4
.L_69:
        /*0160*/ 	.word	index@(_ZN5flash16flash_fwd_kernelI23Flash_fwd_kernel_traitsILi96ELi128ELi64ELi4ELb0ELb0EN7cutlass6half_tE19Flash_kernel_traitsILi96ELi128ELi64ELi4ES3_EELb0ELb0ELb0ELb0ELb1ELb1ELb1ELb0EEEvNS_16Flash_fwd_paramsE)
        /*0164*/ 	.word	0x00000038


	//----- nvinfo : EIATTR_REGCOUNT
	.align		4
.L_70:
        /*0168*/ 	.byte	0x04, 0x2f
        /*016a*/ 	.short	(.L_72 - .L_71)
	.align		4
.L_71:
        /*016c*/ 	.word	index@(_ZN5flash16flash_fwd_kernelI23Flash_fwd_kernel_traitsILi96ELi128ELi64ELi4ELb0ELb0EN7cutlass6half_tE19Flash_kernel_traitsILi96ELi128ELi64ELi4ES3_EELb1ELb0ELb0ELb0ELb1ELb1ELb0ELb0EEEvNS_16Flash_fwd_paramsE)
        /*0170*/ 	.word	0x000000ff


	//----- nvinfo : EIATTR_FRAME_SIZE
	.align		4
.L_72:
        /*0174*/ 	.byte	0x04, 0x11
        /*0176*/ 	.short	(.L_74 - .L_73)
	.align		4
.L_73:
        /*0178*/ 	.word	index@(_ZN5flash16flash_fwd_kernelI23Flash_fwd_kernel_traitsILi96ELi128ELi64ELi4ELb0ELb0EN7cutlass6half_tE19Flash_kernel_traitsILi96ELi128ELi64ELi4ES3_EELb1ELb0ELb0ELb0ELb1ELb1ELb0ELb0EEEvNS_16Flash_fwd_paramsE)
        /*017c*/ 	.word	0x00000000


	//----- nvinfo : EIATTR_REGCOUNT
	.align		4
.L_74:
        /*0180*/ 	.byte	0x04, 0x2f
        /*0182*/ 	.short	(.L_76 - .L_75)
	.align		4
.L_75:
        /*0184*/ 	.word	index@(_ZN5flash16flash_fwd_kernelI23Flash_fwd_kernel_traitsILi96ELi128ELi64ELi4ELb0ELb0EN7cutlass6half_tE19Flash_kernel_traitsILi96ELi128ELi64ELi4ES3_EELb1ELb0ELb1ELb0ELb0ELb0ELb0ELb0EEEvNS_16Flash_fwd_paramsE)
        /*0188*/ 	.word	0x000000ff


	//----- nvinfo : EIATTR_FRAME_SIZE
	.align		4
.L_76:
        /*018c*/ 	.byte	0x04, 0x11
        /*018e*/ 	.short	(.L_78 - .L_77)
	.align		4
.L_77:
        /*0190*/ 	.word	index@(_ZN5flash16flash_fwd_kernelI23Flash_fwd_kernel_traitsILi96ELi128ELi64ELi4ELb0ELb0EN7cutlass6half_tE19Flash_kernel_traitsILi96ELi128ELi64ELi4ES3_EELb1ELb0ELb1ELb0ELb0ELb0ELb0ELb0EEEvNS_16Flash_fwd_paramsE)
        /*0194*/ 	.word	0x000000a0


	//----- nvinfo : EIATTR_REGCOUNT
	.align		4
.L_78:
        /*0198*/ 	.byte	0x04, 0x2f
        /*019a*/ 	.short	(.L_80 - .L_79)
	.align		4
.L_79:
        /*019c*/ 	.word	index@(_ZN5flash16flash_fwd_kernelI23Flash_fwd_kernel_traitsILi96ELi128ELi64ELi4ELb0ELb0EN7cutlass6half_tE19Flash_kernel_traitsILi96ELi128ELi64ELi4ES3_EELb1ELb0ELb0ELb0ELb0ELb0ELb0ELb0EEEvNS_16Flash_fwd_paramsE)
        /*01a0*/ 	.word	0x000000ff


	//----- nvinfo : EIATTR_FRAME_SIZE
	.align		4
.L_80:
        /*01a4*/ 	.byte	0x04, 0x11
        /*01a6*/ 	.short	(.L_82 - .L_81)
	.align		4
.L_81:
        /*01a8*/ 	.word	index@(_ZN5flash16flash_fwd_kernelI23Flash_fwd_kernel_traitsILi96ELi128ELi64ELi4ELb0ELb0EN7cutlass6half_tE19Flash_kernel_traitsILi96ELi128ELi64ELi4ES3_EELb1ELb0ELb0ELb0ELb0ELb0ELb0ELb0EEEvNS_16Flash_fwd_paramsE)
        /*01ac*/ 	.word	0x00000068


	//----- nvinfo : EIATTR_REGCOUNT
	.align		4
.L_82:
        /*01b0*/ 	.byte	0x04, 0x2f
        /*01b2*/ 	.short	(.L_84 - .L_83)
	.align		4
.L_83:
        /*01b4*/ 	.word	index@(_ZN5flash16flash_fwd_kernelI23Flash_fwd_kernel_traitsILi96ELi128ELi64ELi4ELb0ELb0EN7cutlass6half_tE19Flash_kernel_traitsILi96ELi128ELi64ELi4ES3_EELb0ELb0ELb0ELb0ELb0ELb1ELb1ELb0EEEvNS_16Flash_fwd_paramsE)
        /*01b8*/ 	.word	0x000000ff


	//----- nvinfo : EIATTR_FRAME_SIZE
	.align		4
.L_84:
        /*01bc*/ 	.byte	0x04, 0x11
        /*01be*/ 	.short	(.L_86 - .L_85)
	.align		4
.L_85:
        /*01c0*/ 	.word	index@(_ZN5flash16flash_fwd_kernelI23Flash_fwd_kernel_traitsILi96ELi128ELi64ELi4ELb0ELb0EN7cutlass6half_tE19Flash_kernel_traitsILi96ELi128ELi64ELi4ES3_EELb0ELb0ELb0ELb0ELb0ELb1ELb1ELb0EEEvNS_16Flash_fwd_paramsE)
        /*01c4*/ 	.word	0x00000060


	//----- nvinfo : EIATTR_REGCOUNT
	.align		4
.L_86:
        /*01c8*/ 	.byte	0x04, 0x2f
        /*01ca*/ 	.short	(.L_88 - .L_87)
	.align		4
.L_87:
        /*01cc*/ 	.word	index@(_ZN5flash16flash_fwd_kernelI23Flash_fwd_kernel_traitsILi96ELi128ELi64ELi4ELb0ELb0EN7cutlass6half_tE19Flash_kernel_traitsILi96ELi128ELi64ELi4ES3_EELb1ELb0ELb0ELb0ELb0ELb1ELb0ELb0EEEvNS_16Flash_fwd_paramsE)
        /*01d0*/ 	.word	0x000000ff


	//----- nvinfo : EIATTR_FRAME_SIZE
	.align		4
.L_88:
        /*01d4*/ 	.byte	0x04, 0x11
        /*01d6*/ 	.short	(.L_90 - .L_89)
	.align		4
.L_89:
        /*01d8*/ 	.word	index@(_ZN5flash16flash_fwd_kernelI23Flash_fwd_kernel_traitsILi96ELi128ELi64ELi4ELb0ELb0EN7cutlass6half_tE19Flash_kernel_traitsILi96ELi128ELi64ELi4ES3_EELb1ELb0ELb0ELb0ELb0ELb1ELb0ELb0EEEvNS_16Flash_fwd_paramsE)
        /*01dc*/ 	.word	0x00000048


	//----- nvinfo : EIATTR_REGCOUNT
	.align		4
.L_90:
        /*01e0*/ 	.byte	0x04, 0x2f
        /*01e2*/ 	.short	(.L_92 - .L_91)
	.align		4
.L_91:
        /*01e4*/ 	.word	index@(_ZN5flash16flash_fwd_kernelI23Flash_fwd_kernel_traitsILi96ELi128ELi64ELi4ELb0ELb0EN7cutlass6half_tE19Flash_kernel_traitsILi96ELi128ELi64ELi4ES3_EELb0ELb0ELb1ELb1ELb0ELb0ELb0ELb0EEEvNS_16Flash_fwd_paramsE)
        /*01e8*/ 	.word	0x000000ff


	//----- nvinfo : EIATTR_FRAME_SIZE
	.align		4
.L_92:
        /*01ec*/ 	.byte	0x04, 0x11
        /*01ee*/ 	.short	(.L_94 - .L_93)
	.align		4
.L_93:
        /*01f0*/ 	.word	index@(_ZN5flash16flash_fwd_kernelI23Flash_fwd_kernel_traitsILi96ELi128ELi64ELi4ELb0ELb0EN7cutlass6half_tE19Flash_kernel_traitsILi96ELi128ELi64ELi4ES3_EELb0ELb0ELb1ELb1ELb0ELb0ELb0ELb0EEEvNS_16Flash_fwd_paramsE)
        /*01f4*/ 	.word	0x00000090


	//----- nvinfo : EIATTR_REGCOUNT
	.align		4
.L_94:
        /*01f8*/ 	.byte	0x04, 0x2f
        /*01fa*/ 	.short	(.L_96 - .L_95)
	.align		4
.L_95:
        /*01fc*/ 	.word	index@(_ZN5flash16flash_fwd_kernelI23Flash_fwd_kernel_traitsILi96ELi128ELi64ELi4ELb0ELb0EN7cutlass6half_tE19Flash_kernel_traitsILi96ELi128ELi64ELi4ES3_EELb0ELb0ELb1ELb0ELb0ELb0ELb0ELb0EEEvNS_16Flash_fwd_paramsE)
        /*0200*/ 	.word	0x000000ff


	//----- nvinfo : EIATTR_FRAME_SIZE
	.align		4
.L_96:
        /*0204*/ 	.byte	0x04, 0x11
        /*0206*/ 	.short	(.L_98 - .L_97)
	.align		4
.L_97:
        /*0208*/ 	.word	index@(_ZN5flash16flash_fwd_kernelI23Flash_fwd_kernel_traitsILi96ELi128ELi64ELi4ELb0ELb0EN7cutlass6half_tE19Flash_kernel_traitsILi96ELi128ELi64ELi4ES3_EELb0ELb0ELb1ELb0ELb0ELb0ELb0ELb0EEEvNS_16Flash_fwd_paramsE)
        /*020c*/ 	.word	0x00000070


	//----- nvinfo : EIATTR_REGCOUNT
	.align		4
.L_98:
        /*0210*/ 	.byte	0x04, 0x2f
        /*0212*/ 	.short	(.L_100 - .L_99)
	.align		4
.L_99:
        /*0214*/ 	.word	index@(_ZN5flash16flash_fwd_kernelI23Flash_fwd_kernel_traitsILi96ELi128ELi64ELi4ELb0ELb0EN7cutlass6half_tE19Flash_kernel_traitsILi96ELi128ELi64ELi4ES3_EELb0ELb0ELb1ELb0ELb0ELb1ELb0ELb0EEEvNS_16Flash_fwd_paramsE)
        /*0218*/ 	.word	0x000000ff


	//----- nvinfo : EIATTR_FRAME_SIZE
	.align		4
.L_100:
        /*021c*/ 	.byte	0x04, 0x11
        /*021e*/ 	.short	(.L_102 - .L_101)
	.align		4
.L_101:
        /*0220*/ 	.word	index@(_ZN5flash16flash_fwd_kernelI23Flash_fwd_kernel_traitsILi96ELi128ELi64ELi4ELb0ELb0EN7cutlass6half_tE19Flash_kernel_traitsILi96ELi128ELi64ELi4ES3_EELb0ELb0ELb1ELb0ELb0ELb1ELb0ELb0EEEvNS_16Flash_fwd_paramsE)
        /*0224*/ 	.word	0x00000070


	//----- nvinfo : EIATTR_REGCOUNT
	.align		4
.L_102:
        /*0228*/ 	.byte	0x04, 0x2f
        /*022a*/ 	.short	(.L_104 - .L_103)
	.align		4
.L_103:
        /*022c*/ 	.word	index@(_ZN5flash16flash_fwd_kernelI23Flash_fwd_kernel_traitsILi96ELi128ELi64ELi4ELb0ELb0EN7cutlass6half_tE19Flash_kernel_traitsILi96ELi128ELi64ELi4ES3_EELb0ELb0ELb0ELb1ELb0ELb0ELb0ELb0EEEvNS_16Flash_fwd_paramsE)
        /*0230*/ 	.word	0x000000ff


	//----- nvinfo : EIATTR_FRAME_SIZE
	.align		4
.L_104:
        /*0234*/ 	.byte	0x04, 0x11
        /*0236*/ 	.short	(.L_106 - .L_105)
	.align		4
.L_105:
        /*0238*/ 	.word	index@(_ZN5flash16flash_fwd_kernelI23Flash_fwd_kernel_traitsILi96ELi128ELi64ELi4ELb0ELb0EN7cutlass6half_tE19Flash_kernel_traitsILi96ELi128ELi64ELi4ES3_EELb0ELb0ELb0ELb1ELb0ELb0ELb0ELb0EEEvNS_16Flash_fwd_paramsE)
        /*023c*/ 	.word	0x00000020


	//----- nvinfo : EIATTR_REGCOUNT
	.align		4
.L_106:
        /*0240*/ 	.byte	0x04, 0x2f
        /*0242*/ 	.short	(.L_108 - .L_107)
	.align		4
.L_107:
        /*0244*/ 	.word	index@(_ZN5flash16flash_fwd_kernelI23Flash_fwd_kernel_traitsILi96ELi128ELi64ELi4ELb0ELb0EN7cutlass6half_tE19Flash_kernel_traitsILi96ELi128ELi64ELi4ES3_EELb0ELb0ELb0ELb0ELb0ELb0ELb0ELb0EEEvNS_16Flash_fwd_paramsE)
        /*0248*/ 	.word	0x000000ff


	//----- nvinfo : EIATTR_FRAME_SIZE
	.align		4
.L_108:
        /*024c*/ 	.byte	0x04, 0x11
        /*024e*/ 	.short	(.L_110 - .L_109)
	.align		4
.L_109:
        /*0250*/ 	.word	index@(_ZN5flash16flash_fwd_kernelI23Flash_fwd_kernel_traitsILi96ELi128ELi64ELi4ELb0ELb0EN7cutlass6half_tE19Flash_kernel_traitsILi96ELi128ELi64ELi4ES3_EELb0ELb0ELb0ELb0ELb0ELb0ELb0ELb0EEEvNS_16Flash_fwd_paramsE)
        /*0254*/ 	.word	0x00000010


	//----- nvinfo : EIATTR_REGCOUNT
	.align		4
.L_110:
        /*0258*/ 	.byte	0x04, 0x2f
        /*025a*/ 	.short	(.L_112 - .L_111)
	.align		4
.L_111:
        /*025c*/ 	.word	index@(_ZN5flash16flash_fwd_kernelI23Flash_fwd_kernel_traitsILi96ELi128ELi64ELi4ELb0ELb0EN7cutlass6half_tE19Flash_kernel_traitsILi96ELi128ELi64ELi4ES3_EELb0ELb0ELb0ELb0ELb1ELb1ELb0ELb0EEEvNS_16Flash_fwd_paramsE)
        /*0260*/ 	.word	0x000000fc


	//----- nvinfo : EIATTR_FRAME_SIZE
	.align		4
.L_112:
        /*0264*/ 	.byte	0x04, 0x11
        /*0266*/ 	.short	(.L_114 - .L_113)
	.align		4
.L_113:
        /*0268*/ 	.word	index@(_ZN5flash16flash_fwd_kernelI23Flash_fwd_kernel_traitsILi96ELi128ELi64ELi4ELb0ELb0EN7cutlass6half_tE19Flash_kernel_traitsILi96ELi128ELi64ELi4ES3_EELb0ELb0ELb0ELb0ELb1ELb1ELb0ELb0EEEvNS_16Flash_fwd_paramsE)
        /*026c*/ 	.word	0x00000000


	//----- nvinfo : EIATTR_REGCOUNT
	.align		4
.L_114:
        /*0270*/ 	.byte	0x04, 0x2f
        /*0272*/ 	.short	(.L_116 - .L_115)
	.align		4
.L_115:
        /*0274*/ 	.word	index@(_ZN5flash16flash_fwd_kernelI23Flash_fwd_kernel_traitsILi96ELi128ELi64ELi4ELb0ELb0EN7cutlass6half_tE19Flash_kernel_traitsILi96ELi128ELi64ELi4ES3_EELb0ELb0ELb0ELb0ELb0ELb1ELb0ELb0EEEvNS_16Flash_fwd_paramsE)
        /*0278*/ 	.word	0x000000ff


	//----- nvinfo : EIATTR_FRAME_SIZE
	.align		4
.L_116:
        /*027c*/ 	.byte	0x04, 0x11
        /*027e*/ 	.short	(.L_118 - .L_117)
	.align		4
.L_117:
        /*0280*/ 	.word	index@(_ZN5flash16flash_fwd_kernelI23Flash_fwd_kernel_traitsILi96ELi128ELi64ELi4ELb0ELb0EN7cutlass6half_tE19Flash_kernel_traitsILi96ELi128ELi64ELi4ES3_EELb0ELb0ELb0ELb0ELb0ELb1ELb0ELb0EEEvNS_16Flash_fwd_paramsE)
        /*0284*/ 	.word	0x00000010


	//----- nvinfo : EIATTR_MIN_STACK_SIZE
	.align		4
.L_118:
        /*0288*/ 	.byte	0x04, 0x12
        /*028a*/ 	.short	(.L_120 - .L_119)
	.align		4
.L_119:
        /*028c*/ 	.word	index@(_ZN5flash16flash_fwd_kernelI23Flash_fwd_kernel_traitsILi96ELi128ELi64ELi4ELb0ELb0EN7cutlass6half_tE19Flash_kernel_traitsILi96ELi128ELi64ELi4ES3_EELb0ELb0ELb0ELb0ELb0ELb1ELb0ELb0EEEvNS_16Flash_fwd_paramsE)
        /*0290*/ 	.word	0x00000010


	//----- nvinfo : EIATTR_MIN_STACK_SIZE
	.align		4
.L_120:
        /*0294*/ 	.byte	0x04, 0x12
        /*0296*/ 	.short	(.L_122 - .L_121)
	.align		4
.L_121:
        /*0298*/ 	.word	index@(_ZN5flash16flash_fwd_kernelI23Flash_fwd_kernel_traitsILi96ELi128ELi64ELi4ELb0ELb0EN7cutlass6half_tE19Flash_kernel_traitsILi96ELi128ELi64ELi4ES3_EELb0ELb0ELb0ELb0ELb1ELb1ELb0ELb0EEEvNS_16Flash_fwd_paramsE)
        /*029c*/ 	.word	0x00000000


	//----- nvinfo : EIATTR_MIN_STACK_SIZE
	.align		4
.L_122:
        /*02a0*/ 	.byte	0x04, 0x12
        /*02a2*/ 	.short	(.L_124 - .L_123)
	.align		4
.L_123:
        /*02a4*/ 	.word	index@(_ZN5flash16flash_fwd_kernelI23Flash_fwd_kernel_traitsILi96ELi128ELi64ELi4ELb0ELb0EN7cutlass6half_tE19Flash_kernel_traitsILi96ELi128ELi64ELi4ES3_EELb0ELb0ELb0ELb0ELb0ELb0ELb0ELb0EEEvNS_16Flash_fwd_paramsE)
        /*02a8*/ 	.word	0x00000010


	//----- nvinfo : EIATTR_MIN_STACK_SIZE
	.align		4
.L_124:
        /*02ac*/ 	.byte	0x04, 0x12
        /*02ae*/ 	.short	(.L_126 - .L_125)
	.align		4
.L_125:
        /*02b0*/ 	.word	index@(_ZN5flash16flash_fwd_kernelI23Flash_fwd_kernel_traitsILi96ELi128ELi64ELi4ELb0ELb0EN7cutlass6half_tE19Flash_kernel_traitsILi96ELi128ELi64ELi4ES3_EELb0ELb0ELb0ELb1ELb0ELb0ELb0ELb0EEEvNS_16Flash_fwd_paramsE)
        /*02b4*/ 	.word	0x00000020


	//----- nvinfo : EIATTR_MIN_STACK_SIZE
	.align		4
.L_126:
        /*02b8*/ 	.byte	0x04, 0x12
        /*02ba*/ 	.short	(.L_128 - .L_127)
	.align		4
.L_127:
        /*02bc*/ 	.word	index@(_ZN5flash16flash_fwd_kernelI23Flash_fwd_kernel_traitsILi96ELi128ELi64ELi4ELb0ELb0EN7cutlass6half_tE19Flash_kernel_traitsILi96ELi128ELi64ELi4ES3_EELb0ELb0ELb1ELb0ELb0ELb1ELb0ELb0EEEvNS_16Flash_fwd_paramsE)
        /*02c0*/ 	.word	0x00000070


	//----- nvinfo : EIATTR_MIN_STACK_SIZE
	.align		4
.L_128:
        /*02c4*/ 	.byte	0x04, 0x12
        /*02c6*/ 	.short	(.L_130 - .L_129)
	.align		4
.L_129:
        /*02c8*/ 	.word	index@(_ZN5flash16flash_fwd_kernelI23Flash_fwd_kernel_traitsILi96ELi128ELi64ELi4ELb0ELb0EN7cutlass6half_tE19Flash_kernel_traitsILi96ELi128ELi64ELi4ES3_EELb0ELb0ELb1ELb0ELb0ELb0ELb0ELb0EEEvNS_16Flash_fwd_paramsE)
        /*02cc*/ 	.word	0x00000070


	//----- nvinfo : EIATTR_MIN_STACK_SIZE
	.align		4
.L_130:
        /*02d0*/ 	.byte	0x04, 0x12
        /*02d2*/ 	.short	(.L_132 - .L_131)
	.align		4
.L_131:
        /*02d4*/ 	.word	index@(_ZN5flash16flash_fwd_kernelI23Flash_fwd_kernel_traitsILi96ELi128ELi64ELi4ELb0ELb0EN7cutlass6half_tE19Flash_kernel_traitsILi96ELi128ELi64ELi4ES3_EELb0ELb0ELb1ELb1ELb0ELb0ELb0ELb0EEEvNS_16Flash_fwd_paramsE)
        /*02d8*/ 	.word	0x00000090


	//----- nvinfo : EIATTR_MIN_STACK_SIZE
	.align		4
.L_132:
        /*02dc*/ 	.byte	0x04, 0x12
        /*02de*/ 	.short	(.L_134 - .L_133)
	.align		4
.L_133:
        /*02e0*/ 	.word	index@(_ZN5flash16flash_fwd_kernelI23Flash_fwd_kernel_traitsILi96ELi128ELi64ELi4ELb0ELb0EN7cutlass6half_tE19Flash_kernel_traitsILi96ELi128ELi64ELi4ES3_EELb1ELb0ELb0ELb0ELb0ELb1ELb0ELb0EEEvNS_16Flash_fwd_paramsE)
        /*02e4*/ 	.word	0x00000048


	//----- nvinfo : EIATTR_MIN_STACK_SIZE
	.align		4
.L_134:
        /*02e8*/ 	.byte	0x04, 0x12
        /*02ea*/ 	.short	(.L_136 - .L_135)
	.align		4
.L_135:
        /*02ec*/ 	.word	index@(_ZN5flash16flash_fwd_kernelI23Flash_fwd_kernel_traitsILi96ELi128ELi64ELi4ELb0ELb0EN7cutlass6half_tE19Flash_kernel_traitsILi96ELi128ELi64ELi4ES3_EELb0ELb0ELb0ELb0ELb0ELb1ELb1ELb0EEEvNS_16Flash_fwd_paramsE)
        /*02f0*/ 	.word	0x00000060


	//----- nvinfo : EIATTR_MIN_STACK_SIZE
	.align		4
.L_136:
        /*02f4*/ 	.byte	0x04, 0x12
        /*02f6*/ 	.short	(.L_138 - .L_137)
	.align		4
.L_137:
        /*02f8*/ 	.word	index@(_ZN5flash16flash_fwd_kernelI23Flash_fwd_kernel_traitsILi96ELi128ELi64ELi4ELb0ELb0EN7cutlass6half_tE19Flash_kernel_traitsILi96ELi128ELi64ELi4ES3_EELb1ELb0ELb0ELb0ELb0ELb0ELb0ELb0EEEvNS_16Flash_fwd_paramsE)
        /*02fc*/ 	.word	0x00000068


	//----- nvinfo : EIATTR_MIN_STACK_SIZE
	.align		4
.L_138:
        /*0300*/ 	.byte	0x04, 0x12
        /*0302*/ 	.short	(.L_140 - .L_139)
	.align		4
.L_139:
        /*0304*/ 	.word	index@(_ZN5flash16flash_fwd_kernelI23Flash_fwd_kernel_traitsILi96ELi128ELi64ELi4ELb0ELb0EN7cutlass6half_tE19Flash_kernel_traitsILi96ELi128ELi64ELi4ES3_EELb1ELb0ELb1ELb0ELb0ELb0ELb0ELb0EEEvNS_16Flash_fwd_paramsE)
        /*0308*/ 	.word	0x000000a0


	//----- nvinfo : EIATTR_MIN_STACK_SIZE
	.align		4
.L_140:
        /*030c*/ 	.byte	0x04, 0x12
        /*030e*/ 	.short	(.L_142 - .L_141)
	.align		4
.L_141:
        /*0310*/ 	.word	index@(_ZN5flash16flash_fwd_kernelI23Flash_fwd_kernel_traitsILi96ELi128ELi64ELi4ELb0ELb0EN7cutlass6half_tE19Flash_kernel_traitsILi96ELi128ELi64ELi4ES3_EELb1ELb0ELb0ELb0ELb1ELb1ELb0ELb0EEEvNS_16Flash_fwd_paramsE)
        /*0314*/ 	.word	0x00000000


	//----- nvinfo : EIATTR_MIN_STACK_SIZE
	.align		4
.L_142:
        /*0318*/ 	.byte	0x04, 0x12
        /*031a*/ 	.short	(.L_144 - .L_143)
	.align		4
.L_143:
        /*031c*/ 	.word	index@(_ZN5flash16flash_fwd_kernelI23Flash_fwd_kernel_traitsILi96ELi128ELi64ELi4ELb0ELb0EN7cutlass6half_tE19Flash_kernel_traitsILi96ELi128ELi64ELi4ES3_EELb0ELb0ELb0ELb0ELb1ELb1ELb1ELb0EEEvNS_16Flash_fwd_paramsE)
        /*0320*/ 	.word	0x00000038


	//----- nvinfo : EIATTR_MIN_STACK_SIZE
	.align		4
.L_144:
        /*0324*/ 	.byte	0x04, 0x12
        /*0326*/ 	.short	(.L_146 - .L_145)
	.align		4
.L_145:
        /*0328*/ 	.word	index@(_ZN5flash16flash_fwd_kernelI23Flash_fwd_kernel_traitsILi96ELi128ELi64ELi4ELb0ELb0EN7cutlass6half_tE19Flash_kernel_traitsILi96ELi128ELi64ELi4ES3_EELb1ELb0ELb0ELb1ELb0ELb0ELb0ELb0EEEvNS_16Flash_fwd_paramsE)
        /*032c*/ 	.word	0x00000068


	//----- nvinfo : EIATTR_MIN_STACK_SIZE
	.align		4
.L_146:
        /*0330*/ 	.byte	0x04, 0x12
        /*0332*/ 	.short	(.L_148 - .L_147)
	.align		4
.L_147:
        /*0334*/ 	.word	index@(_ZN5flash16flash_fwd_kernelI23Flash_fwd_kernel_traitsILi96ELi128ELi64ELi4ELb0ELb0EN7cutlass6half_tE19Flash_kernel_traitsILi96ELi128ELi64ELi4ES3_EELb1ELb0ELb0ELb0ELb0ELb0ELb0ELb1EEEvNS_16Flash_fwd_paramsE)
        /*0338*/ 	.word	0x00000110


	//----- nvinfo : EIATTR_MIN_STACK_SIZE
	.align		4
.L_148:
        /*033c*/ 	.byte	0x04, 0x12
        /*033e*/ 	.short	(.L_150 - .L_149)
	.align		4
.L_149:
        /*0340*/ 	.word	index@(_ZN5flash16flash_fwd_kernelI23Flash_fwd_kernel_traitsILi96ELi128ELi64ELi4ELb0ELb0EN7cutlass6half_tE19Flash_kernel_traitsILi96ELi128ELi64ELi4ES3_EELb0ELb0ELb0ELb0ELb0ELb0ELb1ELb0EEEvNS_16Flash_fwd_paramsE)
        /*0344*/ 	.word	0x00000068


	//----- nvinfo : EIATTR_MIN_STACK_SIZE
	.align		4
.L_150:
        /*0348*/ 	.byte	0x04, 0x12
        /*034a*/ 	.short	(.L_152 - .L_151)
	.align		4
.L_151:
        /*034c*/ 	.word	index@(_ZN5flash16flash_fwd_kernelI23Flash_fwd_kernel_traitsILi96ELi128ELi64ELi4ELb0ELb0EN7cutlass6half_tE19Flash_kernel_traitsILi96ELi128ELi64ELi4ES3_EELb1ELb0ELb0ELb1ELb0ELb0ELb0ELb1EEEvNS_16Flash_fwd_paramsE)
        /*0350*/ 	.word	0x00000130


	//----- nvinfo : EIATTR_MIN_STACK_SIZE
	.align		4
.L_152:
        /*0354*/ 	.byte	0x04, 0x12
        /*0356*/ 	.short	(.L_154 - .L_153)
	.align		4
.L_153:
        /*0358*/ 	.word	index@(_ZN5flash16flash_fwd_kernelI23Flash_fwd_kernel_traitsILi96ELi128ELi64ELi4ELb0ELb0EN7cutlass6half_tE19Flash_kernel_traitsILi96ELi128ELi64ELi4ES3_EELb0ELb0ELb0ELb1ELb0ELb0ELb1ELb0EEEvNS_16Flash_fwd_paramsE)
        /*035c*/ 	.word	0x00000070


	//----- nvinfo : EIATTR_MIN_STACK_SIZE
	.align		4
.L_154:
        /*0360*/ 	.byte	0x04, 0x12
        /*0362*/ 	.short	(.L_156 - .L_155)
	.align		4
.L_155:
        /*0364*/ 	.word	index@(_ZN5flash16flash_fwd_kernelI23Flash_fwd_kernel_traitsILi96ELi128ELi64ELi4ELb0ELb0EN7cutlass6half_tE19Flash_kernel_traitsILi96ELi128ELi64ELi4ES3_EELb1ELb0ELb1ELb0ELb0ELb1ELb0ELb0EEEvNS_16Flash_fwd_paramsE)
        /*0368*/ 	.word	0x000000a8


	//----- nvinfo : EIATTR_MIN_STACK_SIZE
	.align		4
.L_156:
        /*036c*/ 	.byte	0x04, 0x12
        /*036e*/ 	.short	(.L_158 - .L_157)
	.align		4
.L_157:
        /*0370*/ 	.word	index@(_ZN5flash16flash_fwd_kernelI23Flash_fwd_kernel_traitsILi96ELi128ELi64ELi4ELb0ELb0EN7cutlass6half_tE19Flash_kernel_traitsILi96ELi128ELi64ELi4ES3_EELb0ELb0ELb1ELb0ELb0ELb1ELb1ELb0EEEvNS_16Flash_fwd_paramsE)
        /*0374*/ 	.word	0x00000058


	//----- nvinfo : EIATTR_MIN_STACK_SIZE
	.align		4
.L_158:
        /*0378*/ 	.byte	0x04, 0x12
        /*037a*/ 	.short	(.L_160 - .L_159)
	.align		4
.L_159:
        /*037c*/ 	.word	index@(_ZN5flash16flash_fwd_kernelI23Flash_fwd_kernel_traitsILi96ELi128ELi64ELi4ELb0ELb0EN7cutlass6half_tE19Flash_kernel_traitsILi96ELi128ELi64ELi4ES3_EELb1ELb0ELb1ELb1ELb0ELb0ELb0ELb0EEEvNS_16Flash_fwd_paramsE)
        /*0380*/ 	.word	0x000000e8


	//----- nvinfo : EIATTR_MIN_STACK_SIZE
	.align		4
.L_160:
        /*0384*/ 	.byte	0x04, 0x12
        /*0386*/ 	.short	(.L_162 - .L_161)
	.align		4
.L_161:
        /*0388*/ 	.word	index@(_ZN5flash16flash_fwd_kernelI23Flash_fwd_kernel_traitsILi96ELi128ELi64ELi4ELb0ELb0EN7cutlass6half_tE19Flash_kernel_traitsILi96ELi128ELi64ELi4ES3_EELb1ELb0ELb1ELb0ELb0ELb0ELb0ELb1EEEvNS_16Flash_fwd_paramsE)
        /*038c*/ 	.word	0x00000298


	//----- nvinfo : EIATTR_MIN_STACK_SIZE
	.align		4
.L_162:
        /*0390*/ 	.byte	0x04, 0x12
        /*0392*/ 	.short	(.L_164 - .L_163)
	.align		4
.L_163:
        /*0394*/ 	.word	index@(_ZN5flash16flash_fwd_kernelI23Flash_fwd_kernel_traitsILi96ELi128ELi64ELi4ELb0ELb0EN7cutlass6half_tE19Flash_kernel_traitsILi96ELi128ELi64ELi4ES3_EELb0ELb0ELb1ELb0ELb0ELb0ELb1ELb0EEEvNS_16Flash_fwd_paramsE)
        /*0398*/ 	.word	0x00000068


	//----- nvinfo : EIATTR_MIN_STACK_SIZE
	.align		4
.L_164:
        /*039c*/ 	.byte	0x04, 0x12
        /*039e*/ 	.short	(.L_166 - .L_165)
	.align		4
.L_165:
        /*03a0*/ 	.word	index@(_ZN5flash16flash_fwd_kernelI23Flash_fwd_kernel_traitsILi96ELi128ELi64ELi4ELb0ELb0EN7cutlass6half_tE19Flash_kernel_traitsILi96ELi128ELi64ELi4ES3_EELb1ELb0ELb1ELb1ELb0ELb0ELb0ELb1EEEvNS_16Flash_fwd_paramsE)
        /*03a4*/ 	.word	0x000002b8


	//----- nvinfo : EIATTR_MIN_STACK_SIZE
	.align		4
.L_166:
        /*03a8*/ 	.byte	0x04, 0x12
        /*03aa*/ 	.short	(.L_168 - .L_167)
	.align		4
.L_167:
        /*03ac*/ 	.word	index@(_ZN5flash16flash_fwd_kernelI23Flash_fwd_kernel_traitsILi96ELi128ELi64ELi4ELb0ELb0EN7cutlass6half_tE19Flash_kernel_traitsILi96ELi128ELi64ELi4ES3_EELb0ELb0ELb1ELb1ELb0ELb0ELb1ELb0EEEvNS_16Flash_fwd_paramsE)
        /*03b0*/ 	.word	0x00000080
.L_168:


//--------------------- .nv.info._ZN5flash16flash_fwd_kernelI23Flash_fwd_kernel_traitsILi96ELi128ELi64ELi4ELb0ELb0EN7cutlass6half_tE19Flash_kernel_traitsILi96ELi128ELi64ELi4ES3_EELb0ELb0ELb0ELb0ELb0ELb1ELb0ELb0EEEvNS_16Flash_fwd_paramsE --------------------------
	.section	.nv.info._ZN5flash16flash_fwd_kernelI23Flash_fwd_kernel_traitsILi96ELi128ELi64ELi4ELb0ELb0EN7cutlass6half_tE19Flash_kernel_traitsILi96ELi128ELi64ELi4ES3_EELb0ELb0ELb0ELb0ELb0ELb1ELb0ELb0EEEvNS_16Flash_fwd_paramsE,"",@"SHT_CUDA_INFO"
	.sectionflags	@""
	.align	4


	//----- nvinfo : EIATTR_CUDA_API_VERSION
	.align		4
        /*0000*/ 	.byte	0x04, 0x37
        /*0002*/ 	.short	(.L_170 - .L_169)
.L_169:
        /*0004*/ 	.word	0x00000082


	//----- nvinfo : EIATTR_SW2861232_WAR
	.align		4
.L_170:
        /*0008*/ 	.byte	0x01, 0x35
	.zero		2


	//----- nvinfo : EIATTR_PARAM_CBANK
	.align		4
        /*000c*/ 	.byte	0x04, 0x0a
        /*000e*/ 	.short	(.L_172 - .L_171)
	.align		4
.L_171:
        /*0010*/ 	.word	index@(.nv.constant0._ZN5flash16flash_fwd_kernelI23Flash_fwd_kernel_traitsILi96ELi128ELi64ELi4ELb0ELb0EN7cutlass6half_tE19Flash_kernel_traitsILi96ELi128ELi64ELi4ES3_EELb0ELb0ELb0ELb0ELb0ELb1ELb0ELb0EEEvNS_16Flash_fwd_paramsE)
        /*0014*/ 	.short	0x0160
        /*0016*/ 	.short	0x01d0


	//----- nvinfo : EIATTR_CBANK_PARAM_SIZE
	.align		4
.L_172:
        /*0018*/ 	.byte	0x03, 0x19
        /*001a*/ 	.short	0x01d0


	//----- nvinfo : EIATTR_KPARAM_INFO
	.align		4
        /*001c*/ 	.byte	0x04, 0x17
        /*001e*/ 	.short	(.L_174 - .L_173)
.L_173:
        /*0020*/ 	.word	0x00000000
        /*0024*/ 	.short	0x0000
        /*0026*/ 	.short	0x0000
        /*0028*/ 	.byte	0x00, 0xf0, 0x41, 0x07


	//----- nvinfo : EIATTR_MAXREG_COUNT
	.align		4
.L_174:
        /*002c*/ 	.byte	0x03, 0x1b
        /*002e*/ 	.short	0x00ff


	//----- nvinfo : EIATTR_NUM_BARRIERS
	.align		4
        /*0030*/ 	.byte	0x02, 0x4c
        /*0032*/ 	.byte	0x01
	.zero		1


	//----- nvinfo : EIATTR_ANNOTATIONS
	.align		4
        /*0034*/ 	.byte	0x04, 0x55
        /*0036*/ 	.short	(.L_176 - .L_175)


	//   ....[0]....
.L_175:
        /*0038*/ 	.word	0x00000001
        /*003c*/ 	.byte	0xc0, 0x08, 0x00, 0x00, 0x01, 0x00, 0x00, 0x00, 0x90, 0x09, 0x00, 0x00, 0x01, 0x00, 0x00, 0x00
        /*004c*/ 	.byte	0x30, 0x0a, 0x00, 0x00, 0x01, 0x00, 0x00, 0x00, 0x00, 0x17, 0x00, 0x00, 0x01, 0x00, 0x00, 0x00
        /*005c*/ 	.byte	0x40, 0x72, 0x00, 0x00, 0x01, 0x00, 0x00, 0x00, 0x60, 0x8a, 0x00, 0x00, 0x01, 0x00, 0x00, 0x00
        /*006c*/ 	.byte	0x80, 0x8b, 0x00, 0x00, 0x01, 0x00, 0x00, 0x00, 0xa0, 0x8c, 0x00, 0x00


	//----- nvinfo : EIATTR_MERCURY_ISA_VERSION
	.align		4
.L_176:
        /*0078*/ 	.byte	0x03, 0x5f
        /*007a*/ 	.short	0x0000


	//----- nvinfo : EIATTR_COOP_GROUP_MASK_REGIDS
	.align		4
        /*007c*/ 	.byte	0x04, 0x29
        /*007e*/ 	.short	(.L_178 - .L_177)


	//   ....[0]....
.L_177:
        /*0080*/ 	.word	0xffffffff


	//   ....[1]....
        /*0084*/ 	.word	0xffffffff


	//   ....[2]....
        /*0088*/ 	.word	0xffffffff


	//   ....[3]....
        /*008c*/ 	.word	0xffffffff


	//   ....[4]....
        /*0090*/ 	.word	0xffffffff


	//   ....[5]....
        /*0094*/ 	.word	0xffffffff


	//   ....[6]....
        /*0098*/ 	.word	0xffffffff


	//   ....[7]....
        /*009c*/ 	.word	0xffffffff


	//   ....[8]....
        /*00a0*/ 	.word	0xffffffff


	//   ....[9]....
        /*00a4*/ 	.word	0xffffffff


	//   ....[10]....
        /*00a8*/ 	.word	0xffffffff


	//   ....[11]....
        /*00ac*/ 	.word	0xffffffff


	//   ....[12]....
        /*00b0*/ 	.word	0xffffffff


	//   ....[13]....
        /*00b4*/ 	.word	0xffffffff


	//   ....[14]....
        /*00b8*/ 	.word	0xffffffff


	//   ....[15]....
        /*00bc*/ 	.word	0xffffffff


	//   ....[16]....
        /*00c0*/ 	.word	0xffffffff


	//   ....[17]....
        /*00c4*/ 	.word	0xffffffff


	//   ....[18]....
        /*00c8*/ 	.word	0xffffffff


	//   ....[19]....
        /*00cc*/ 	.word	0xffffffff


	//   ....[20]....
        /*00d0*/ 	.word	0xffffffff


	//   ....[21]....
        /*00d4*/ 	.word	0xffffffff


	//   ....[22]....
        /*00d8*/ 	.word	0xffffffff


	//   ....[23]....
        /*00dc*/ 	.word	0xffffffff


	//----- nvinfo : EIATTR_COOP_GROUP_INSTR_OFFSETS
	.align		4
.L_178:
        /*00e0*/ 	.byte	0x04, 0x28
        /*00e2*/ 	.short	(.L_180 - .L_179)


	//   ....[0]....
.L_179:
        /*00e4*/ 	.word	0x00002820


	//   ....[1]....
        /*00e8*/ 	.word	0x00002910


	//   ....[2]....
        /*00ec*/ 	.word	0x00002940


	//   ....[3]....
        /*00f0*/ 	.word	0x00002a10


	//   ....[4]....
        /*00f4*/ 	.word	0x00002a40


	//   ....[5]....
        /*00f8*/ 	.word	0x00002b30


	//   ....[6]....
        /*00fc*/ 	.word	0x00002b60


	//   ....[7]....
        /*0100*/ 	.word	0x00002cd0


	//   ....[8]....
        /*0104*/ 	.word	0x00005250


	//   ....[9]....
        /*0108*/ 	.word	0x000053e0


	//   ....[10]....
        /*010c*/ 	.word	0x00005420


	//   ....[11]....
        /*0110*/ 	.word	0x00005440


	//   ....[12]....
        /*0114*/ 	.word	0x00005450


	//   ....[13]....
        /*0118*/ 	.word	0x00005490


	//   ....[14]....
        /*011c*/ 	.word	0x000054d0


	//   ....[15]....
        /*0120*/ 	.word	0x00005500


	//   ....[16]....
        /*0124*/ 	.word	0x00007270


	//   ....[17]....
        /*0128*/ 	.word	0x00007280


	//   ....[18]....
        /*012c*/ 	.word	0x00007290


	//   ....[19]....
        /*0130*/ 	.word	0x000072a0


	//   ....[20]....
        /*0134*/ 	.word	0x000072e0


	//   ....[21]....
        /*0138*/ 	.word	0x00007300


	//   ....[22]....
        /*013c*/ 	.word	0x00007320


	//   ....[23]....
        /*0140*/ 	.word	0x00007340


	//----- nvinfo : EIATTR_EXIT_INSTR_OFFSETS
	.align		4
.L_180:
        /*0144*/ 	.byte	0x04, 0x1c
        /*0146*/ 	.short	(.L_182 - .L_181)


	//   ....[0]....
.L_181:
        /*0148*/ 	.word	0x000002f0


	//   ....[1]....
        /*014c*/ 	.word	0x00008cc0


	//   ....[2]....
        /*0150*/ 	.word	0x00008da0


	//   ....[3]....
        /*0154*/ 	.word	0x000096c0


	//   ....[4]....
        /*0158*/ 	.word	0x00009740


	//----- nvinfo : EIATTR_CTAIDZ_USED
	.align		4
.L_182:
        /*015c*/ 	.byte	0x01, 0x04
	.zero		2


	//----- nvinfo : EIATTR_CRS_STACK_SIZE
	.align		4
        /*0160*/ 	.byte	0x04, 0x1e
        /*0162*/ 	.short	(.L_184 - .L_183)
.L_183:
        /*0164*/ 	.word	0x00000000
.L_184:


//--------------------- .nv.info._ZN5flash16flash_fwd_kernelI23Flash_fwd_kernel_traitsILi96ELi128ELi64ELi4ELb0ELb0EN7cutlass6half_tE19Flash_kernel_traitsILi96ELi128ELi64ELi4ES3_EELb0ELb0ELb0ELb0ELb1ELb1ELb0ELb0EEEvNS_16Flash_fwd_paramsE --------------------------
	.section	.nv.info._ZN5flash16flash_fwd_kernelI23Flash_fwd_kernel_traitsILi96ELi128ELi64ELi4ELb0ELb0EN7cutlass6half_tE19Flash_kernel_traitsILi96ELi128ELi64ELi4ES3_EELb0ELb0ELb0ELb0ELb1ELb1ELb0ELb0EEEvNS_16Flash_fwd_paramsE,"",@"SHT_CUDA_INFO"
	.sectionflags	@""
	.align	4


	//----- nvinfo : EIATTR_CUDA_API_VERSION
	.align		4
        /*0000*/ 	.byte	0x04, 0x37
        /*0002*/ 	.short	(.L_186 - .L_185)
.L_185:
        /*0004*/ 	.word	0x00000082


	//----- nvinfo : EIATTR_SW2861232_WAR
	.align		4
.L_186:
        /*0008*/ 	.byte	0x01, 0x35
	.zero		2


	//----- nvinfo : EIATTR_PARAM_CBANK
	.align		4
        /*000c*/ 	.byte	0x04, 0x0a
        /*000e*/ 	.short	(.L_188 - .L_187)
	.align		4
.L_187:
        /*0010*/ 	.word	index@(.nv.constant0._ZN5flash16flash_fwd_kernelI23Flash_fwd_kernel_traitsILi96ELi128ELi64ELi4ELb0ELb0EN7cutlass6half_tE19Flash_kernel_traitsILi96ELi128ELi64ELi4ES3_EELb0ELb0ELb0ELb0ELb1ELb1ELb0ELb0EEEvNS_16Flash_fwd_paramsE)
        /*0014*/ 	.short	0x0160
        /*0016*/ 	.short	0x01d0


	//----- nvinfo : EIATTR_CBANK_PARAM_SIZE
	.align		4
.L_188:
        /*0018*/ 	.byte	0x03, 0x19
        /*001a*/ 	.short	0x01d0


	//----- nvinfo : EIATTR_KPARAM_INFO
	.align		4
        /*001c*/ 	.byte	0x04, 0x17
        /*001e*/ 	.short	(.L_190 - .L_189)
.L_189:
        /*0020*/ 	.word	0x00000000
        /*0024*/ 	.short	0x0000
        /*0026*/ 	.short	0x0000
        /*0028*/ 	.byte	0x00, 0xf0, 0x41, 0x07


	//----- nvinfo : EIATTR_MAXREG_COUNT
	.align		4
.L_190:
        /*002c*/ 	.byte	0x03, 0x1b
        /*002e*/ 	.short	0x00ff


	//----- nvinfo : EIATTR_NUM_BARRIERS
	.align		4
        /*0030*/ 	.byte	0x02, 0x4c
        /*0032*/ 	.byte	0x01
	.zero		1


	//----- nvinfo : EIATTR_MERCURY_ISA_VERSION
	.align		4
        /*0034*/ 	.byte	0x03, 0x5f
        /*0036*/ 	.short	0x0000


	//----- nvinfo : EIATTR_COOP_GROUP_MASK_REGIDS
	.align		4
        /*0038*/ 	.byte	0x04, 0x29
        /*003a*/ 	.short	(.L_192 - .L_191)


	//   ....[0]....
.L_191:
        /*003c*/ 	.word	0xffffffff


	//   ....[1]....
        /*0040*/ 	.word	0xffffffff


	//   ....[2]....
        /*0044*/ 	.word	0xffffffff


	//   ....[3]....
        /*0048*/ 	.word	0xffffffff


	//   ....[4]....
        /*004c*/ 	.word	0xffffffff


	//   ....[5]....
        /*0050*/ 	.word	0xffffffff


	//   ....[6]....
        /*0054*/ 	.word	0xffffffff


	//   ....[7]....
        /*0058*/ 	.word	0xffffffff


	//   ....[8]....
        /*005c*/ 	.word	0xffffffff


	//   ....[9]....
        /*0060*/ 	.word	0xffffffff


	//   ....[10]....
        /*0064*/ 	.word	0xffffffff


	//   ....[11]....
        /*0068*/ 	.word	0xffffffff


	//   ....[12]....
        /*006c*/ 	.word	0xffffffff


	//   ....[13]....
        /*0070*/ 	.word	0xffffffff


	//   ....[14]....
        /*0074*/ 	.word	0xffffffff


	//   ....[15]....
        /*0078*/ 	.word	0xffffffff


	//   ....[16]....
        /*007c*/ 	.word	0xffffffff


	//   ....[17]....
        /*0080*/ 	.word	0xffffffff


	//   ....[18]....
        /*0084*/ 	.word	0xffffffff


	//   ....[19]....
        /*0088*/ 	.word	0xffffffff


	//   ....[20]....
        /*008c*/ 	.word	0xffffffff


	//   ....[21]....
        /*0090*/ 	.word	0xffffffff


	//   ....[22]....
        /*0094*/ 	.word	0xffffffff


	//   ....[23]....
        /*0098*/ 	.word	0xffffffff


	//----- nvinfo : EIATTR_COOP_GROUP_INSTR_OFFSETS
	.align		4
.L_192:
        /*009c*/ 	.byte	0x04, 0x28
        /*009e*/ 	.short	(.L_194 - .L_193)


	//   ....[0]....
.L_193:
        /*00a0*/ 	.word	0x00001b50


	//   ....[1]....
        /*00a4*/ 	.word	0x00001c30


	//   ....[2]....
        /*00a8*/ 	.word	0x00001c60


	//   ....[3]....
        /*00ac*/ 	.word	0x00001d40


	//   ....[4]....
        /*00b0*/ 	.word	0x00001de0


	//   ....[5]....
        /*00b4*/ 	.word	0x00001e80


	//   ....[6]....
        /*00b8*/ 	.word	0x00001f50


	//   ....[7]....
        /*00bc*/ 	.word	0x00001ff0


	//   ....[8]....
        /*00c0*/ 	.word	0x00004380


	//   ....[9]....
        /*00c4*/ 	.word	0x000043e0


	//   ....[10]....
        /*00c8*/ 	.word	0x00004430


	//   ....[11]....
        /*00cc*/ 	.word	0x00004440


	//   ....[12]....
        /*00d0*/ 	.word	0x00004460


	//   ....[13]....
        /*00d4*/ 	.word	0x00004490


	//   ....[14]....
        /*00d8*/ 	.word	0x000044b0


	//   ....[15]....
        /*00dc*/ 	.word	0x000044d0


	//   ....[16]....
        /*00e0*/ 	.word	0x00006250


	//   ....[17]....
        /*00e4*/ 	.word	0x00006290


	//   ....[18]....
        /*00e8*/ 	.word	0x000062d0


	//   ....[19]....
        /*00ec*/ 	.word	0x000062e0


	//   ....[20]....
        /*00f0*/ 	.word	0x00006340


	//   ....[21]....
        /*00f4*/ 	.word	0x00006360


	//   ....[22]....
        /*00f8*/ 	.word	0x00006380


	//   ....[23]....
        /*00fc*/ 	.word	0x000063a0


	//----- nvinfo : EIATTR_EXIT_INSTR_OFFSETS
	.align		4
.L_194:
        /*0100*/ 	.byte	0x04, 0x1c
        /*0102*/ 	.short	(.L_196 - .L_195)


	//   ....[0]....
.L_195:
        /*0104*/ 	.word	0x00000160


	//   ....[1]....
        /*0108*/ 	.word	0x00007b20


	//----- nvinfo : EIATTR_CTAIDZ_USED
	.align		4
.L_196:
        /*010c*/ 	.byte	0x01, 0x04
	.zero		2


	//----- nvinfo : EIATTR_CRS_STACK_SIZE
	.align		4
        /*0110*/ 	.byte	0x04, 0x1e
        /*0112*/ 	.short	(.L_198 - .L_197)
.L_197:
        /*0114*/ 	.word	0x00000000
.L_198:


//--------------------- .nv.info._ZN5flash16flash_fwd_kernelI23Flash_fwd_kernel_traitsILi96ELi128ELi64ELi4ELb0ELb0EN7cutlass6half_tE19Flash_kernel_traitsILi96ELi128ELi64ELi4ES3_EELb0ELb0ELb0ELb0ELb0ELb0ELb0ELb0EEEvNS_16Flash_fwd_paramsE --------------------------
	.section	.nv.info._ZN5flash16flash_fwd_kernelI23Flash_fwd_kernel_traitsILi96ELi128ELi64ELi4ELb0ELb0EN7cutlass6half_tE19Flash_kernel_traitsILi96ELi128ELi64ELi4ES3_EELb0ELb0ELb0ELb0ELb0ELb0ELb0ELb0EEEvNS_16Flash_fwd_paramsE,"",@"SHT_CUDA_INFO"
	.sectionflags	@""
	.align	4


	//----- nvinfo : EIATTR_CUDA_API_VERSION
	.align		4
        /*0000*/ 	.byte	0x04, 0x37
        /*0002*/ 	.short	(.L_200 - .L_199)
.L_199:
        /*0004*/ 	.word	0x00000082


	//----- nvinfo : EIATTR_SW2861232_WAR
	.align		4
.L_200:
        /*0008*/ 	.byte	0x01, 0x35
	.zero		2


	//----- nvinfo : EIATTR_PARAM_CBANK
	.align		4
        /*000c*/ 	.byte	0x04, 0x0a
        /*000e*/ 	.short	(.L_202 - .L_201)
	.align		4
.L_201:
        /*0010*/ 	.word	index@(.nv.constant0._ZN5flash16flash_fwd_kernelI23Flash_fwd_kernel_traitsILi96ELi128ELi64ELi4ELb0ELb0EN7cutlass6half_tE19Flash_kernel_traitsILi96ELi128ELi64ELi4ES3_EELb0ELb0ELb0ELb0ELb0ELb0ELb0ELb0EEEvNS_16Flash_fwd_paramsE)
        /*0014*/ 	.short	0x0160
        /*0016*/ 	.short	0x01d0


	//----- nvinfo : EIATTR_CBANK_PARAM_SIZE
	.align		4
.L_202:
        /*0018*/ 	.byte	0x03, 0x19
        /*001a*/ 	.short	0x01d0


	//----- nvinfo : EIATTR_KPARAM_INFO
	.align		4
        /*001c*/ 	.byte	0x04, 0x17
        /*001e*/ 	.short	(.L_204 - .L_203)
.L_203:
        /*0020*/ 	.word	0x00000000
        /*0024*/ 	.short	0x0000
        /*0026*/ 	.short	0x0000
        /*0028*/ 	.byte	0x00, 0xf0, 0x41, 0x07


	//----- nvinfo : EIATTR_MAXREG_COUNT
	.align		4
.L_204:
        /*002c*/ 	.byte	0x03, 0x1b
        /*002e*/ 	.short	0x00ff


	//----- nvinfo : EIATTR_NUM_BARRIERS
	.align		4
        /*0030*/ 	.byte	0x02, 0x4c
        /*0032*/ 	.byte	0x01
	.zero		1


	//----- nvinfo : EIATTR_ANNOTATIONS
	.align		4
        /*0034*/ 	.byte	0x04, 0x55
        /*0036*/ 	.short	(.L_206 - .L_205)


	//   ....[0]....
.L_205:
        /*0038*/ 	.word	0x00000001
        /*003c*/ 	.byte	0x60, 0x0b, 0x00, 0x00, 0x01, 0x00, 0x00, 0x00, 0x40, 0x0e, 0x00, 0x00, 0x01, 0x00, 0x00, 0x00
        /*004c*/ 	.byte	0xb0, 0x10, 0x00, 0x00, 0x01, 0x00, 0x00, 0x00, 0x40, 0x13, 0x00, 0x00, 0x01, 0x00, 0x00, 0x00
        /*005c*/ 	.byte	0xf0, 0x84, 0x00, 0x00, 0x01, 0x00, 0x00, 0x00, 0x40, 0x9d, 0x00, 0x00, 0x01, 0x00, 0x00, 0x00
        /*006c*/ 	.byte	0x90, 0x9e, 0x00, 0x00, 0x01, 0x00, 0x00, 0x00, 0xe0, 0x9f, 0x00, 0x00


	//----- nvinfo : EIATTR_MERCURY_ISA_VERSION
	.align		4
.L_206:
        /*0078*/ 	.byte	0x03, 0x5f
        /*007a*/ 	.short	0x0000


	//----- nvinfo : EIATTR_COOP_GROUP_MASK_REGIDS
	.align		4
        /*007c*/ 	.byte	0x04, 0x29
        /*007e*/ 	.short	(.L_208 - .L_207)


	//   ....[0]....
.L_207:
        /*0080*/ 	.word	0xffffffff


	//   ....[1]....
        /*0084*/ 	.word	0xffffffff


	//   ....[2]....
        /*0088*/ 	.word	0xffffffff


	//   ....[3]....
        /*008c*/ 	.word	0xffffffff


	//   ....[4]....
        /*0090*/ 	.word	0xffffffff


	//   ....[5]....
        /*0094*/ 	.word	0xffffffff


	//   ....[6]....
        /*0098*/ 	.word	0xffffffff


	//   ....[7]....
        /*009c*/ 	.word	0xffffffff


	//   ....[8]....
        /*00a0*/ 	.word	0xffffffff


	//   ....[9]....
        /*00a4*/ 	.word	0xffffffff


	//   ....[10]....
        /*00a8*/ 	.word	0xffffffff


	//   ....[11]....
        /*00ac*/ 	.word	0xffffffff


	//   ....[12]....
        /*00b0*/ 	.word	0xffffffff


	//   ....[13]....
        /*00b4*/ 	.word	0xffffffff


	//   ....[14]....
        /*00b8*/ 	.word	0xffffffff


	//   ....[15]....
        /*00bc*/ 	.word	0xffffffff


	//   ....[16]....
        /*00c0*/ 	.word	0xffffffff


	//   ....[17]....
        /*00c4*/ 	.word	0xffffffff


	//   ....[18]....
        /*00c8*/ 	.word	0xffffffff


	//   ....[19]....
        /*00cc*/ 	.word	0xffffffff


	//   ....[20]....
        /*00d0*/ 	.word	0xffffffff


	//   ....[21]....
        /*00d4*/ 	.word	0xffffffff


	//   ....[22]....
        /*00d8*/ 	.word	0xffffffff


	//   ....[23]....
        /*00dc*/ 	.word	0xffffffff


	//----- nvinfo : EIATTR_COOP_GROUP_INSTR_OFFSETS
	.align		4
.L_208:
        /*00e0*/ 	.byte	0x04, 0x28
        /*00e2*/ 	.short	(.L_210 - .L_209)


	//   ....[0]....
.L_209:
        /*00e4*/ 	.word	0x00003680


	//   ....[1]....
        /*00e8*/ 	.word	0x00003770


	//   ....[2]....
        /*00ec*/ 	.word	0x000037a0


	//   ....[3]....
        /*00f0*/ 	.word	0x00003870


	//   ....[4]....
        /*00f4*/ 	.word	0x000038a0


	//   ....[5]....
        /*00f8*/ 	.word	0x00003980


	//   ....[6]....
        /*00fc*/ 	.word	0x000039b0


	//   ....[7]....
        /*0100*/ 	.word	0x00003ad0


	//   ....[8]....
        /*0104*/ 	.word	0x00006500


	//   ....[9]....
        /*0108*/ 	.word	0x00006690


	//   ....[10]....
        /*010c*/ 	.word	0x000066d0


	//   ....[11]....
        /*0110*/ 	.word	0x000066f0


	//   ....[12]....
        /*0114*/ 	.word	0x00006700


	//   ....[13]....
        /*0118*/ 	.word	0x00006740


	//   ....[14]....
        /*011c*/ 	.word	0x00006780


	//   ....[15]....
        /*0120*/ 	.word	0x000067b0


	//   ....[16]....
        /*0124*/ 	.word	0x00008520


	//   ....[17]....
        /*0128*/ 	.word	0x00008530


	//   ....[18]....
        /*012c*/ 	.word	0x00008540


	//   ....[19]....
        /*0130*/ 	.word	0x00008550


	//   ....[20]....
        /*0134*/ 	.word	0x00008590


	//   ....[21]....
        /*0138*/ 	.word	0x000085b0


	//   ....[22]....
        /*013c*/ 	.word	0x000085d0


	//   ....[23]....
        /*0140*/ 	.word	0x000085f0


	//----- nvinfo : EIATTR_EXIT_INSTR_OFFSETS
	.align		4
.L_210:
        /*0144*/ 	.byte	0x04, 0x1c
        /*0146*/ 	.short	(.L_212 - .L_211)


	//   ....[0]....
.L_211:
        /*0148*/ 	.word	0x000002f0


	//   ....[1]....
        /*014c*/ 	.word	0x0000a000


	//   ....[2]....
        /*0150*/ 	.word	0x0000a100


	//   ....[3]....
        /*0154*/ 	.word	0x0000a120


	//   ....[4]....
        /*0158*/ 	.word	0x0000ab20


	//   ....[5]....
        /*015c*/ 	.word	0x0000aba0


	//----- nvinfo : EIATTR_CTAIDZ_USED
	.align		4
.L_212:
        /*0160*/ 	.byte	0x01, 0x04
	.zero		2


	//----- nvinfo : EIATTR_CRS_STACK_SIZE
	.align		4
        /*0164*/ 	.byte	0x04, 0x1e
        /*0166*/ 	.short	(.L_214 - .L_213)
.L_213:
        /*0168*/ 	.word	0x00000000
.L_214:


//--------------------- .nv.info._ZN5flash16flash_fwd_kernelI23Flash_fwd_kernel_traitsILi96ELi128ELi64ELi4ELb0ELb0EN7cutlass6half_tE19Flash_kernel_traitsILi96ELi128ELi64ELi4ES3_EELb0ELb0ELb0ELb1ELb0ELb0ELb0ELb0EEEvNS_16Flash_fwd_paramsE --------------------------
	.section	.nv.info._ZN5flash16flash_fwd_kernelI23Flash_fwd_kernel_traitsILi96ELi128ELi64ELi4ELb0ELb0EN7cutlass6half_tE19Flash_kernel_traitsILi96ELi128ELi64ELi4ES3_EELb0ELb0ELb0ELb1ELb0ELb0ELb0ELb0EEEvNS_16Flash_fwd_paramsE,"",@"SHT_CUDA_INFO"
	.sectionflags	@""
	.align	4


	//----- nvinfo : EIATTR_CUDA_API_VERSION
	.align		4
        /*0000*/ 	.byte	0x04, 0x37
        /*0002*/ 	.short	(.L_216 - .L_215)
.L_215:
        /*0004*/ 	.word	0x00000082


	//----- nvinfo : EIATTR_SW2861232_WAR
	.align		4
.L_216:
        /*0008*/ 	.byte	0x01, 0x35
	.zero		2


	//----- nvinfo : EIATTR_PARAM_CBANK
	.align		4
        /*000c*/ 	.byte	0x04, 0x0a
        /*000e*/ 	.short	(.L_218 - .L_217)
	.align		4
.L_217:
        /*0010*/ 	.word	index@(.nv.constant0._ZN5flash16flash_fwd_kernelI23Flash_fwd_kernel_traitsILi96ELi128ELi64ELi4ELb0ELb0EN7cutlass6half_tE19Flash_kernel_traitsILi96ELi128ELi64ELi4ES3_EELb0ELb0ELb0ELb1ELb0ELb0ELb0ELb0EEEvNS_16Flash_fwd_paramsE)
        /*0014*/ 	.short	0x0160
        /*0016*/ 	.short	0x01d0


	//----- nvinfo : EIATTR_CBANK_PARAM_SIZE
	.align		4
.L_218:
        /*0018*/ 	.byte	0x03, 0x19
        /*001a*/ 	.short	0x01d0


	//----- nvinfo : EIATTR_KPARAM_INFO
	.align		4
        /*001c*/ 	.byte	0x04, 0x17
        /*001e*/ 	.short	(.L_220 - .L_219)
.L_219:
        /*0020*/ 	.word	0x00000000
        /*0024*/ 	.short	0x0000
        /*0026*/ 	.short	0x0000
        /*0028*/ 	.byte	0x00, 0xf0, 0x41, 0x07


	//----- nvinfo : EIATTR_MAXREG_COUNT
	.align		4
.L_220:
        /*002c*/ 	.byte	0x03, 0x1b
        /*002e*/ 	.short	0x00ff


	//----- nvinfo : EIATTR_NUM_BARRIERS
	.align		4
        /*0030*/ 	.byte	0x02, 0x4c
        /*0032*/ 	.byte	0x01
	.zero		1


	//----- nvinfo : EIATTR_ANNOTATIONS
	.align		4
        /*0034*/ 	.byte	0x04, 0x55
        /*0036*/ 	.short	(.L_222 - .L_221)


	//   ....[0]....
.L_221:
        /*0038*/ 	.word	0x00000001
        /*003c*/ 	.byte	0xc0, 0x07, 0x00, 0x00, 0x01, 0x00, 0x00, 0x00, 0x80, 0x09, 0x00, 0x00, 0x01, 0x00, 0x00, 0x00
        /*004c*/ 	.byte	0x00, 0x0a, 0x00, 0x00, 0x01, 0x00, 0x00, 0x00, 0x30, 0x0e, 0x00, 0x00, 0x01, 0x00, 0x00, 0x00
        /*005c*/ 	.byte	0xa0, 0x10, 0x00, 0x00, 0x01, 0x00, 0x00, 0x00, 0x30, 0x13, 0x00, 0x00, 0x01, 0x00, 0x00, 0x00
        /*006c*/ 	.byte	0x40, 0x25, 0x00, 0x00, 0x01, 0x00, 0x00, 0x00, 0x00, 0x38, 0x00, 0x00, 0x01, 0x00, 0x00, 0x00
        /*007c*/ 	.byte	0xa0, 0x66, 0x00, 0x00, 0x01, 0x00, 0x00, 0x00, 0xf0, 0x66, 0x00, 0x00, 0x01, 0x00, 0x00, 0x00
        /*008c*/ 	.byte	0x50, 0xa6, 0x00, 0x00, 0x01, 0x00, 0x00, 0x00, 0xc0, 0xba, 0x00, 0x00, 0x01, 0x00, 0x00, 0x00
        /*009c*/ 	.byte	0xd0, 0xba, 0x00, 0x00, 0x01, 0x00, 0x00, 0x00, 0xf0, 0xbc, 0x00, 0x00, 0x01, 0x00, 0x00, 0x00
        /*00ac*/ 	.byte	0x00, 0xbd, 0x00, 0x00, 0x01, 0x00, 0x00, 0x00, 0x90, 0xbe, 0x00, 0x00, 0x01, 0x00, 0x00, 0x00
        /*00bc*/ 	.byte	0xe0, 0xbf, 0x00, 0x00, 0x01, 0x00, 0x00, 0x00, 0x30, 0xc1, 0x00, 0x00


	//----- nvinfo : EIATTR_MERCURY_ISA_VERSION
	.align		4
.L_222:
        /*00c8*/ 	.byte	0x03, 0x5f
        /*00ca*/ 	.short	0x0000


	//----- nvinfo : EIATTR_COOP_GROUP_MASK_REGIDS
	.align		4
        /*00cc*/ 	.byte	0x04, 0x29
        /*00ce*/ 	.short	(.L_224 - .L_223)


	//   ....[0]....
.L_223:
        /*00d0*/ 	.word	0xffffffff


	//   ....[1]....
        /*00d4*/ 	.word	0xffffffff


	//   ....[2]....
        /*00d8*/ 	.word	0xffffffff


	//   ....[3]....
        /*00dc*/ 	.word	0xffffffff


	//   ....[4]....
        /*00e0*/ 	.word	0xffffffff


	//   ....[5]....
        /*00e4*/ 	.word	0xffffffff


	//   ....[6]....
        /*00e8*/ 	.word	0xffffffff


	//   ....[7]....
        /*00ec*/ 	.word	0xffffffff


	//   ....[8]....
        /*00f0*/ 	.word	0xffffffff


	//   ....[9]....
        /*00f4*/ 	.word	0xffffffff


	//   ....[10]....
        /*00f8*/ 	.word	0xffffffff


	//   ....[11]....
        /*00fc*/ 	.word	0xffffffff


	//   ....[12]....
        /*0100*/ 	.word	0xffffffff


	//   ....[13]....
        /*0104*/ 	.word	0xffffffff


	//   ....[14]....
        /*0108*/ 	.word	0xffffffff


	//   ....[15]....
        /*010c*/ 	.word	0xffffffff


	//   ....[16]....
        /*0110*/ 	.word	0xffffffff


	//   ....[17]....
        /*0114*/ 	.word	0xffffffff


	//   ....[18]....
        /*0118*/ 	.word	0xffffffff


	//   ....[19]....
        /*011c*/ 	.word	0xffffffff


	//   ....[20]....
        /*0120*/ 	.word	0xffffffff


	//   ....[21]....
        /*0124*/ 	.word	0xffffffff


	//   ....[22]....
        /*0128*/ 	.word	0xffffffff


	//   ....[23]....
        /*012c*/ 	.word	0xffffffff


	//----- nvinfo : EIATTR_COOP_GROUP_INSTR_OFFSETS
	.align		4
.L_224:
        /*0130*/ 	.byte	0x04, 0x28
        /*0132*/ 	.short	(.L_226 - .L_225)


	//   ....[0]....
.L_225:
        /*0134*/ 	.word	0x00004b10


	//   ....[1]....
        /*0138*/ 	.word	0x00004c00


	//   ....[2]....
        /*013c*/ 	.word	0x00004c30


	//   ....[3]....
        /*0140*/ 	.word	0x00004d00


	//   ....[4]....
        /*0144*/ 	.word	0x00004d30


	//   ....[5]....
        /*0148*/ 	.word	0x00004e10


	//   ....[6]....
        /*014c*/ 	.word	0x00004e40


	//   ....[7]....
        /*0150*/ 	.word	0x00004f50


	//   ....[8]....
        /*0154*/ 	.word	0x000085d0


	//   ....[9]....
        /*0158*/ 	.word	0x000086d0


	//   ....[10]....
        /*015c*/ 	.word	0x00008780


	//   ....[11]....
        /*0160*/ 	.word	0x00008810


	//   ....[12]....
        /*0164*/ 	.word	0x00008840


	//   ....[13]....
        /*0168*/ 	.word	0x00008890


	//   ....[14]....
        /*016c*/ 	.word	0x000088e0


	//   ....[15]....
        /*0170*/ 	.word	0x00008990


	//   ....[16]....
        /*0174*/ 	.word	0x0000a680


	//   ....[17]....
        /*0178*/ 	.word	0x0000a690


	//   ....[18]....
        /*017c*/ 	.word	0x0000a6a0


	//   ....[19]....
        /*0180*/ 	.word	0x0000a6b0


	//   ....[20]....
        /*0184*/ 	.word	0x0000a6f0


	//   ....[21]....
        /*0188*/ 	.word	0x0000a700


	//   ....[22]....
        /*018c*/ 	.word	0x0000a730


	//   ....[23]....
        /*0190*/ 	.word	0x0000a7c0


	//----- nvinfo : EIATTR_EXIT_INSTR_OFFSETS
	.align		4
.L_226:
        /*0194*/ 	.byte	0x04, 0x1c
        /*0196*/ 	.short	(.L_228 - .L_227)


	//   ....[0]....
.L_227:
        /*0198*/ 	.word	0x000002f0


	//   ....[1]....
        /*019c*/ 	.word	0x0000c150


	//   ....[2]....
        /*01a0*/ 	.word	0x0000c250


	//   ....[3]....
        /*01a4*/ 	.word	0x0000c270


	//   ....[4]....
        /*01a8*/ 	.word	0x0000cc70


	//   ....[5]....
        /*01ac*/ 	.word	0x0000ccf0


	//----- nvinfo : EIATTR_CTAIDZ_USED
	.align		4
.L_228:
        /*01b0*/ 	.byte	0x01, 0x04
	.zero		2


	//----- nvinfo : EIATTR_CRS_STACK_SIZE
	.align		4
        /*01b4*/ 	.byte	0x04, 0x1e
        /*01b6*/ 	.short	(.L_230 - .L_229)
.L_229:
        /*01b8*/ 	.word	0x00000000
.L_230:


//--------------------- .nv.info._ZN5flash16flash_fwd_kernelI23Flash_fwd_kernel_traitsILi96ELi128ELi64ELi4ELb0ELb0EN7cutlass6half_tE19Flash_kernel_traitsILi96ELi128ELi64ELi4ES3_EELb0ELb0ELb1ELb0ELb0ELb1ELb0ELb0EEEvNS_16Flash_fwd_paramsE --------------------------
	.section	.nv.info._ZN5flash16flash_fwd_kernelI23Flash_fwd_kernel_traitsILi96ELi128ELi64ELi4ELb0ELb0EN7cutlass6half_tE19Flash_kernel_traitsILi96ELi128ELi64ELi4ES3_EELb0ELb0ELb1ELb0ELb0ELb1ELb0ELb0EEEvNS_16Flash_fwd_paramsE,"",@"SHT_CUDA_INFO"
	.sectionflags	@""
	.align	4


	//----- nvinfo : EIATTR_CUDA_API_VERSION
	.align		4
        /*0000*/ 	.byte	0x04, 0x37
        /*0002*/ 	.short	(.L_232 - .L_231)
.L_231:
        /*0004*/ 	.word	0x00000082


	//----- nvinfo : EIATTR_SW2861232_WAR
	.align		4
.L_232:
        /*0008*/ 	.byte	0x01, 0x35
	.zero		2


	//----- nvinfo : EIATTR_PARAM_CBANK
	.align		4
        /*000c*/ 	.byte	0x04, 0x0a
        /*000e*/ 	.short	(.L_234 - .L_233)
	.align		4
.L_233:
        /*0010*/ 	.word	index@(.nv.constant0._ZN5flash16flash_fwd_kernelI23Flash_fwd_kernel_traitsILi96ELi128ELi64ELi4ELb0ELb0EN7cutlass6half_tE19Flash_kernel_traitsILi96ELi128ELi64ELi4ES3_EELb0ELb0ELb1ELb0ELb0ELb1ELb0ELb0EEEvNS_16Flash_fwd_paramsE)
        /*0014*/ 	.short	0x0160
        /*0016*/ 	.short	0x01d0


	//----- nvinfo : EIATTR_CBANK_PARAM_SIZE
	.align		4
.L_234:
        /*0018*/ 	.byte	0x03, 0x19
        /*001a*/ 	.short	0x01d0


	//----- nvinfo : EIATTR_KPARAM_INFO
	.align		4
        /*001c*/ 	.byte	0x04, 0x17
        /*001e*/ 	.short	(.L_236 - .L_235)
.L_235:
        /*0020*/ 	.word	0x00000000
        /*0024*/ 	.short	0x0000
        /*0026*/ 	.short	0x0000
        /*0028*/ 	.byte	0x00, 0xf0, 0x41, 0x07


	//----- nvinfo : EIATTR_MAXREG_COUNT
	.align		4
.L_236:
        /*002c*/ 	.byte	0x03, 0x1b
        /*002e*/ 	.short	0x00ff


	//----- nvinfo : EIATTR_NUM_BARRIERS
	.align		4
        /*0030*/ 	.byte	0x02, 0x4c
        /*0032*/ 	.byte	0x01
	.zero		1


	//----- nvinfo : EIATTR_ANNOTATIONS
	.align		4
        /*0034*/ 	.byte	0x04, 0x55
        /*0036*/ 	.short	(.L_238 - .L_237)


	//   ....[0]....
.L_237:
        /* <DEDUP_REMOVED lines=36> */


	//----- nvinfo : EIATTR_MERCURY_ISA_VERSION
	.align		4
.L_238:
        /*0268*/ 	.byte	0x03, 0x5f
        /*026a*/ 	.short	0x0000


	//----- nvinfo : EIATTR_COOP_GROUP_MASK_REGIDS
	.align		4
        /*026c*/ 	.byte	0x04, 0x29
        /*026e*/ 	.short	(.L_240 - .L_239)


	//   ....[0]....
.L_239:
        /*0270*/ 	.word	0xffffffff


	//   ....[1]....
        /*0274*/ 	.word	0xffffffff


	//   ....[2]....
        /*0278*/ 	.word	0xffffffff


	//   ....[3]....
        /*027c*/ 	.word	0xffffffff


	//   ....[4]....
        /*0280*/ 	.word	0xffffffff


	//   ....[5]....
        /*0284*/ 	.word	0xffffffff


	//   ....[6]....
        /*0288*/ 	.word	0xffffffff


	//   ....[7]....
        /*028c*/ 	.word	0xffffffff


	//   ....[8]....
        /*0290*/ 	.word	0xffffffff


	//   ....[9]....
        /*0294*/ 	.word	0xffffffff


	//   ....[10]....
        /*0298*/ 	.word	0xffffffff


	//   ....[11]....
        /*029c*/ 	.word	0xffffffff


	//   ....[12]....
        /*02a0*/ 	.word	0xffffffff


	//   ....[13]....
        /*02a4*/ 	.word	0xffffffff


	//   ....[14]....
        /*02a8*/ 	.word	0xffffffff


	//   ....[15]....
        /*02ac*/ 	.word	0xffffffff


	//   ....[16]....
        /*02b0*/ 	.word	0xffffffff


	//   ....[17]....
        /*02b4*/ 	.word	0xffffffff


	//   ....[18]....
        /*02b8*/ 	.word	0xffffffff


	//   ....[19]....
        /*02bc*/ 	.word	0xffffffff


	//   ....[20]....
        /*02c0*/ 	.word	0xffffffff


	//   ....[21]....
        /*02c4*/ 	.word	0xffffffff


	//   ....[22]....
        /*02c8*/ 	.word	0xffffffff


	//   ....[23]....
        /*02cc*/ 	.word	0xffffffff


	//   ....[24]....
        /*02d0*/ 	.word	0xffffffff


	//   ....[25]....
        /*02d4*/ 	.word	0xffffffff


	//   ....[26]....
        /*02d8*/ 	.word	0xffffffff


	//   ....[27]....
        /*02dc*/ 	.word	0xffffffff


	//   ....[28]....
        /*02e0*/ 	.word	0xffffffff


	//   ....[29]....
        /*02e4*/ 	.word	0xffffffff


	//   ....[30]....
        /*02e8*/ 	.word	0xffffffff


	//   ....[31]....
        /*02ec*/ 	.word	0xffffffff


	//   ....[32]....
        /*02f0*/ 	.word	0xffffffff


	//   ....[33]....
        /*02f4*/ 	.word	0xffffffff


	//   ....[34]....
        /*02f8*/ 	.word	0xffffffff


	//   ....[35]....
        /*02fc*/ 	.word	0xffffffff


	//   ....[36]....
        /*0300*/ 	.word	0xffffffff


	//   ....[37]....
        /*0304*/ 	.word	0xffffffff


	//   ....[38]....
        /*0308*/ 	.word	0xffffffff


	//   ....[39]....
        /*030c*/ 	.word	0xffffffff


	//----- nvinfo : EIATTR_COOP_GROUP_INSTR_OFFSETS
	.align		4
.L_240:
        /*0310*/ 	.byte	0x04, 0x28
        /*0312*/ 	.short	(.L_242 - .L_241)


	//   ....[0]....
.L_241:
        /*0314*/ 	.word	0x00003c60


	//   ....[1]....
        /*0318*/ 	.word	0x00003d50


	//   ....[2]....
        /*031c*/ 	.word	0x00003d80


	//   ....[3]....
        /*0320*/ 	.word	0x00003e50


	//   ....[4]....
        /*0324*/ 	.word	0x00003e80


	//   ....[5]....
        /*0328*/ 	.word	0x00003f40


	//   ....[6]....
        /*032c*/ 	.word	0x00003f90


	//   ....[7]....
        /*0330*/ 	.word	0x00004010


	//   ....[8]....
        /*0334*/ 	.word	0x000070c0


	//   ....[9]....
        /*0338*/ 	.word	0x000071b0


	//   ....[10]....
        /*033c*/ 	.word	0x000071e0


	//   ....[11]....
        /*0340*/ 	.word	0x000072d0


	//   ....[12]....
        /*0344*/ 	.word	0x00007390


	//   ....[13]....
        /*0348*/ 	.word	0x00007410


	//   ....[14]....
        /*034c*/ 	.word	0x000074d0


	//   ....[15]....
        /*0350*/ 	.word	0x00007560


	//   ....[16]....
        /*0354*/ 	.word	0x0000b150


	//   ....[17]....
        /*0358*/ 	.word	0x0000b3a0


	//   ....[18]....
        /*035c*/ 	.word	0x0000b440


	//   ....[19]....
        /*0360*/ 	.word	0x0000b620


	//   ....[20]....
        /*0364*/ 	.word	0x0000b6c0


	//   ....[21]....
        /*0368*/ 	.word	0x0000b7a0


	//   ....[22]....
        /*036c*/ 	.word	0x0000b7f0


	//   ....[23]....
        /*0370*/ 	.word	0x0000b880


	//   ....[24]....
        /*0374*/ 	.word	0x0000f510


	//   ....[25]....
        /*0378*/ 	.word	0x0000f7d0


	//   ....[26]....
        /*037c*/ 	.word	0x0000fbf0


	//   ....[27]....
        /*0380*/ 	.word	0x0000fd20


	//   ....[28]....
        /*0384*/ 	.word	0x0000fe10


	//   ....[29]....
        /*0388*/ 	.word	0x0000fe70


	//   ....[30]....
        /*038c*/ 	.word	0x0000fee0


	//   ....[31]....
        /*0390*/ 	.word	0x0000ff00


	//   ....[32]....
        /*0394*/ 	.word	0x000120f0


	//   ....[33]....
        /*0398*/ 	.word	0x00012100


	//   ....[34]....
        /*039c*/ 	.word	0x00012110


	//   ....[35]....
        /*03a0*/ 	.word	0x00012130


	//   ....[36]....
        /*03a4*/ 	.word	0x00012150


	//   ....[37]....
        /*03a8*/ 	.word	0x00012170


	//   ....[38]....
        /*03ac*/ 	.word	0x000121a0


	//   ....[39]....
        /*03b0*/ 	.word	0x00012220


	//----- nvinfo : EIATTR_EXIT_INSTR_OFFSETS
	.align		4
.L_242:
        /*03b4*/ 	.byte	0x04, 0x1c
        /*03b6*/ 	.short	(.L_244 - .L_243)


	//   ....[0]....
.L_243:
        /*03b8*/ 	.word	0x000002f0


	//   ....[1]....
        /*03bc*/ 	.word	0x00000d70


	//   ....[2]....
        /*03c0*/ 	.word	0x00000df0


	//   ....[3]....
        /*03c4*/ 	.word	0x00013bc0


	//   ....[4]....
        /*03c8*/ 	.word	0x00013ca0


	//----- nvinfo : EIATTR_CTAIDZ_USED
	.align		4
.L_244:
        /*03cc*/ 	.byte	0x01, 0x04
	.zero		2


	//----- nvinfo : EIATTR_CRS_STACK_SIZE
	.align		4
        /*03d0*/ 	.byte	0x04, 0x1e
        /*03d2*/ 	.short	(.L_246 - .L_245)
.L_245:
        /*03d4*/ 	.word	0x00000000
.L_246:


//--------------------- .nv.info._ZN5flash16flash_fwd_kernelI23Flash_fwd_kernel_traitsILi96ELi128ELi64ELi4ELb0ELb0EN7cutlass6half_tE19Flash_kernel_traitsILi96ELi128ELi64ELi4ES3_EELb0ELb0ELb1ELb0ELb0ELb0ELb0ELb0EEEvNS_16Flash_fwd_paramsE --------------------------
	.section	.nv.info._ZN5flash16flash_fwd_kernelI23Flash_fwd_kernel_traitsILi96ELi128ELi64ELi4ELb0ELb0EN7cutlass6half_tE19Flash_kernel_traitsILi96ELi128ELi64ELi4ES3_EELb0ELb0ELb1ELb0ELb0ELb0ELb0ELb0EEEvNS_16Flash_fwd_paramsE,"",@"SHT_CUDA_INFO"
	.sectionflags	@""
	.align	4


	//----- nvinfo : EIATTR_CUDA_API_VERSION
	.align		4
        /*0000*/ 	.byte	0x04, 0x37
        /*0002*/ 	.short	(.L_248 - .L_247)
.L_247:
        /*0004*/ 	.word	0x00000082


	//----- nvinfo : EIATTR_SW2861232_WAR
	.align		4
.L_248:
        /*0008*/ 	.byte	0x01, 0x35
	.zero		2


	//----- nvinfo : EIATTR_PARAM_CBANK
	.align		4
        /*000c*/ 	.byte	0x04, 0x0a
        /*000e*/ 	.short	(.L_250 - .L_249)
	.align		4
.L_249:
        /*0010*/ 	.word	index@(.nv.constant0._ZN5flash16flash_fwd_kernelI23Flash_fwd_kernel_traitsILi96ELi128ELi64ELi4ELb0ELb0EN7cutlass6half_tE19Flash_kernel_traitsILi96ELi128ELi64ELi4ES3_EELb0ELb0ELb1ELb0ELb0ELb0ELb0ELb0EEEvNS_16Flash_fwd_paramsE)
        /*0014*/ 	.short	0x0160
        /*0016*/ 	.short	0x01d0


	//----- nvinfo : EIATTR_CBANK_PARAM_SIZE
	.align		4
.L_250:
        /*0018*/ 	.byte	0x03, 0x19
        /*001a*/ 	.short	0x01d0


	//----- nvinfo : EIATTR_KPARAM_INFO
	.align		4
        /*001c*/ 	.byte	0x04, 0x17
        /*001e*/ 	.short	(.L_252 - .L_251)
.L_251:
        /*0020*/ 	.word	0x00000000
        /*0024*/ 	.short	0x0000
        /*0026*/ 	.short	0x0000
        /*0028*/ 	.byte	0x00, 0xf0, 0x41, 0x07


	//----- nvinfo : EIATTR_MAXREG_COUNT
	.align		4
.L_252:
        /*002c*/ 	.byte	0x03, 0x1b
        /*002e*/ 	.short	0x00ff


	//----- nvinfo : EIATTR_NUM_BARRIERS
	.align		4
        /*0030*/ 	.byte	0x02, 0x4c
        /*0032*/ 	.byte	0x01
	.zero		1


	//----- nvinfo : EIATTR_ANNOTATIONS
	.align		4
        /*0034*/ 	.byte	0x04, 0x55
        /*0036*/ 	.short	(.L_254 - .L_253)


	//   ....[0]....
.L_253:
        /* <DEDUP_REMOVED lines=45> */
        /*02fc*/ 	.byte	0xd0, 0x54, 0x01, 0x00


	//----- nvinfo : EIATTR_MERCURY_ISA_VERSION
	.align		4
.L_254:
        /*0300*/ 	.byte	0x03, 0x5f
        /*0302*/ 	.short	0x0000


	//----- nvinfo : EIATTR_COOP_GROUP_MASK_REGIDS
	.align		4
        /*0304*/ 	.byte	0x04, 0x29
        /*0306*/ 	.short	(.L_256 - .L_255)


	//   ....[0]....
.L_255:
        /*0308*/ 	.word	0xffffffff


	//   ....[1]....
        /*030c*/ 	.word	0xffffffff


	//   ....[2]....
        /*0310*/ 	.word	0xffffffff


	//   ....[3]....
        /*0314*/ 	.word	0xffffffff


	//   ....[4]....
        /*0318*/ 	.word	0xffffffff


	//   ....[5]....
        /*031c*/ 	.word	0xffffffff


	//   ....[6]....
        /*0320*/ 	.word	0xffffffff


	//   ....[7]....
        /*0324*/ 	.word	0xffffffff


	//   ....[8]....
        /*0328*/ 	.word	0xffffffff


	//   ....[9]....
        /*032c*/ 	.word	0xffffffff


	//   ....[10]....
        /*0330*/ 	.word	0xffffffff


	//   ....[11]....
        /*0334*/ 	.word	0xffffffff


	//   ....[12]....
        /*0338*/ 	.word	0xffffffff


	//   ....[13]....
        /*033c*/ 	.word	0xffffffff


	//   ....[14]....
        /*0340*/ 	.word	0xffffffff


	//   ....[15]....
        /*0344*/ 	.word	0xffffffff


	//   ....[16]....
        /*0348*/ 	.word	0xffffffff


	//   ....[17]....
        /*034c*/ 	.word	0xffffffff


	//   ....[18]....
        /*0350*/ 	.word	0xffffffff


	//   ....[19]....
        /*0354*/ 	.word	0xffffffff


	//   ....[20]....
        /*0358*/ 	.word	0xffffffff


	//   ....[21]....
        /*035c*/ 	.word	0xffffffff


	//   ....[22]....
        /*0360*/ 	.word	0xffffffff


	//   ....[23]....
        /*0364*/ 	.word	0xffffffff


	//   ....[24]....
        /*0368*/ 	.word	0xffffffff


	//   ....[25]....
        /*036c*/ 	.word	0xffffffff


	//   ....[26]....
        /*0370*/ 	.word	0xffffffff


	//   ....[27]....
        /*0374*/ 	.word	0xffffffff


	//   ....[28]....
        /*0378*/ 	.word	0xffffffff


	//   ....[29]....
        /*037c*/ 	.word	0xffffffff


	//   ....[30]....
        /*0380*/ 	.word	0xffffffff


	//   ....[31]....
        /*0384*/ 	.word	0xffffffff


	//   ....[32]....
        /*0388*/ 	.word	0xffffffff


	//   ....[33]....
        /*038c*/ 	.word	0xffffffff


	//   ....[34]....
        /*0390*/ 	.word	0xffffffff


	//   ....[35]....
        /*0394*/ 	.word	0xffffffff


	//   ....[36]....
        /*0398*/ 	.word	0xffffffff


	//   ....[37]....
        /*039c*/ 	.word	0xffffffff


	//   ....[38]....
        /*03a0*/ 	.word	0xffffffff


	//   ....[39]....
        /*03a4*/ 	.word	0xffffffff


	//----- nvinfo : EIATTR_COOP_GROUP_INSTR_OFFSETS
	.align		4
.L_256:
        /*03a8*/ 	.byte	0x04, 0x28
        /*03aa*/ 	.short	(.L_258 - .L_257)


	//   ....[0]....
.L_257:
        /*03ac*/ 	.word	0x00004b90


	//   ....[1]....
        /*03b0*/ 	.word	0x00004c80


	//   ....[2]....
        /*03b4*/ 	.word	0x00004cb0


	//   ....[3]....
        /*03b8*/ 	.word	0x00004d80


	//   ....[4]....
        /*03bc*/ 	.word	0x00004db0


	//   ....[5]....
        /*03c0*/ 	.word	0x00004e70


	//   ....[6]....
        /*03c4*/ 	.word	0x00004ec0


	//   ....[7]....
        /*03c8*/ 	.word	0x00004f40


	//   ....[8]....
        /*03cc*/ 	.word	0x00008600


	//   ....[9]....
        /*03d0*/ 	.word	0x00008700


	//   ....[10]....
        /*03d4*/ 	.word	0x00008730


	//   ....[11]....
        /*03d8*/ 	.word	0x00008860


	//   ....[12]....
        /*03dc*/ 	.word	0x000088c0


	//   ....[13]....
        /*03e0*/ 	.word	0x00008950


	//   ....[14]....
        /*03e4*/ 	.word	0x000089b0


	//   ....[15]....
        /*03e8*/ 	.word	0x00008ab0


	//   ....[16]....
        /*03ec*/ 	.word	0x0000c9f0


	//   ....[17]....
        /*03f0*/ 	.word	0x0000cc30


	//   ....[18]....
        /*03f4*/ 	.word	0x0000ccd0


	//   ....[19]....
        /*03f8*/ 	.word	0x0000ced0


	//   ....[20]....
        /*03fc*/ 	.word	0x0000cf30


	//   ....[21]....
        /*0400*/ 	.word	0x0000cff0


	//   ....[22]....
        /*0404*/ 	.word	0x0000d000


	//   ....[23]....
        /*0408*/ 	.word	0x0000d0a0


	//   ....[24]....
        /*040c*/ 	.word	0x000110d0


	//   ....[25]....
        /*0410*/ 	.word	0x000111d0


	//   ....[26]....
        /*0414*/ 	.word	0x00011580


	//   ....[27]....
        /*0418*/ 	.word	0x000117e0


	//   ....[28]....
        /*041c*/ 	.word	0x000118d0


	//   ....[29]....
        /*0420*/ 	.word	0x00011920


	//   ....[30]....
        /*0424*/ 	.word	0x000119a0


	//   ....[31]....
        /*0428*/ 	.word	0x000119d0


	//   ....[32]....
        /*042c*/ 	.word	0x00013d60


	//   ....[33]....
        /*0430*/ 	.word	0x00013d70


	//   ....[34]....
        /*0434*/ 	.word	0x00013d80


	//   ....[35]....
        /*0438*/ 	.word	0x00013db0


	//   ....[36]....
        /*043c*/ 	.word	0x00013de0


	//   ....[37]....
        /*0440*/ 	.word	0x00013e00


	//   ....[38]....
        /*0444*/ 	.word	0x00013e30


	//   ....[39]....
        /*0448*/ 	.word	0x00013e60


	//----- nvinfo : EIATTR_EXIT_INSTR_OFFSETS
	.align		4
.L_258:
        /*044c*/ 	.byte	0x04, 0x1c
        /*044e*/ 	.short	(.L_260 - .L_259)


	//   ....[0]....
.L_259:
        /*0450*/ 	.word	0x00000300


	//   ....[1]....
        /*0454*/ 	.word	0x00000e50


	//   ....[2]....
        /*0458*/ 	.word	0x00000ed0


	//   ....[3]....
        /*045c*/ 	.word	0x000159b0


	//   ....[4]....
        /*0460*/ 	.word	0x00015ab0


	//   ....[5]....
        /*0464*/ 	.word	0x00015ad0


	//----- nvinfo : EIATTR_CTAIDZ_USED
	.align		4
.L_260:
        /*0468*/ 	.byte	0x01, 0x04
	.zero		2


	//----- nvinfo : EIATTR_CRS_STACK_SIZE
	.align		4
        /*046c*/ 	.byte	0x04, 0x1e
        /*046e*/ 	.short	(.L_262 - .L_261)
.L_261:
        /*0470*/ 	.word	0x00000000
.L_262:


//--------------------- .nv.info._ZN5flash16flash_fwd_kernelI23Flash_fwd_kernel_traitsILi96ELi128ELi64ELi4ELb0ELb0EN7cutlass6half_tE19Flash_kernel_traitsILi96ELi128ELi64ELi4ES3_EELb0ELb0ELb1ELb1ELb0ELb0ELb0ELb0EEEvNS_16Flash_fwd_paramsE --------------------------
	.section	.nv.info._ZN5flash16flash_fwd_kernelI23Flash_fwd_kernel_traitsILi96ELi128ELi64ELi4ELb0ELb0EN7cutlass6half_tE19Flash_kernel_traitsILi96ELi128ELi64ELi4ES3_EELb0ELb0ELb1ELb1ELb0ELb0ELb0ELb0EEEvNS_16Flash_fwd_paramsE,"",@"SHT_CUDA_INFO"
	.sectionflags	@""
	.align	4


	//----- nvinfo : EIATTR_CUDA_API_VERSION
	.align		4
        /*0000*/ 	.byte	0x04, 0x37
        /*0002*/ 	.short	(.L_264 - .L_263)
.L_263:
        /*0004*/ 	.word	0x00000082


	//----- nvinfo : EIATTR_SW2861232_WAR
	.align		4
.L_264:
        /*0008*/ 	.byte	0x01, 0x35
	.zero		2


	//----- nvinfo : EIATTR_PARAM_CBANK
	.align		4
        /*000c*/ 	.byte	0x04, 0x0a
        /*000e*/ 	.short	(.L_266 - .L_265)
	.align		4
.L_265:
        /*0010*/ 	.word	index@(.nv.constant0._ZN5flash16flash_fwd_kernelI23Flash_fwd_kernel_traitsILi96ELi128ELi64ELi4ELb0ELb0EN7cutlass6half_tE19Flash_kernel_traitsILi96ELi128ELi64ELi4ES3_EELb0ELb0ELb1ELb1ELb0ELb0ELb0ELb0EEEvNS_16Flash_fwd_paramsE)
        /*0014*/ 	.short	0x0160
        /*0016*/ 	.short	0x01d0


	//----- nvinfo : EIATTR_CBANK_PARAM_SIZE
	.align		4
.L_266:
        /*0018*/ 	.byte	0x03, 0x19
        /*001a*/ 	.short	0x01d0


	//----- nvinfo : EIATTR_KPARAM_INFO
	.align		4
        /*001c*/ 	.byte	0x04, 0x17
        /*001e*/ 	.short	(.L_268 - .L_267)
.L_267:
        /*0020*/ 	.word	0x00000000
        /*0024*/ 	.short	0x0000
        /*0026*/ 	.short	0x0000
        /*0028*/ 	.byte	0x00, 0xf0, 0x41, 0x07


	//----- nvinfo : EIATTR_MAXREG_COUNT
	.align		4
.L_268:
        /*002c*/ 	.byte	0x03, 0x1b
        /*002e*/ 	.short	0x00ff


	//----- nvinfo : EIATTR_NUM_BARRIERS
	.align		4
        /*0030*/ 	.byte	0x02, 0x4c
        /*0032*/ 	.byte	0x01
	.zero		1


	//----- nvinfo : EIATTR_ANNOTATIONS
	.align		4
        /*0034*/ 	.byte	0x04, 0x55
        /*0036*/ 	.short	(.L_270 - .L_269)


	//   ....[0]....
.L_269:
        /* <DEDUP_REMOVED lines=57> */


	//----- nvinfo : EIATTR_MERCURY_ISA_VERSION
	.align		4
.L_270:
        /*03b8*/ 	.byte	0x03, 0x5f
        /*03ba*/ 	.short	0x0000


	//----- nvinfo : EIATTR_COOP_GROUP_MASK_REGIDS
	.align		4
        /*03bc*/ 	.byte	0x04, 0x29
        /*03be*/ 	.short	(.L_272 - .L_271)


	//   ....[0]....
.L_271:
        /*03c0*/ 	.word	0xffffffff


	//   ....[1]....
        /*03c4*/ 	.word	0xffffffff


	//   ....[2]....
        /*03c8*/ 	.word	0xffffffff


	//   ....[3]....
        /*03cc*/ 	.word	0xffffffff


	//   ....[4]....
        /*03d0*/ 	.word	0xffffffff


	//   ....[5]....
        /*03d4*/ 	.word	0xffffffff


	//   ....[6]....
        /*03d8*/ 	.word	0xffffffff


	//   ....[7]....
        /*03dc*/ 	.word	0xffffffff


	//   ....[8]....
        /*03e0*/ 	.word	0xffffffff


	//   ....[9]....
        /*03e4*/ 	.word	0xffffffff


	//   ....[10]....
        /*03e8*/ 	.word	0xffffffff


	//   ....[11]....
        /*03ec*/ 	.word	0xffffffff


	//   ....[12]....
        /*03f0*/ 	.word	0xffffffff


	//   ....[13]....
        /*03f4*/ 	.word	0xffffffff


	//   ....[14]....
        /*03f8*/ 	.word	0xffffffff


	//   ....[15]....
        /*03fc*/ 	.word	0xffffffff


	//   ....[16]....
        /*0400*/ 	.word	0xffffffff


	//   ....[17]....
        /*0404*/ 	.word	0xffffffff


	//   ....[18]....
        /*0408*/ 	.word	0xffffffff


	//   ....[19]....
        /*040c*/ 	.word	0xffffffff


	//   ....[20]....
        /*0410*/ 	.word	0xffffffff


	//   ....[21]....
        /*0414*/ 	.word	0xffffffff


	//   ....[22]....
        /*0418*/ 	.word	0xffffffff


	//   ....[23]....
        /*041c*/ 	.word	0xffffffff


	//   ....[24]....
        /*0420*/ 	.word	0xffffffff


	//   ....[25]....
        /*0424*/ 	.word	0xffffffff


	//   ....[26]....
        /*0428*/ 	.word	0xffffffff


	//   ....[27]....
        /*042c*/ 	.word	0xffffffff


	//   ....[28]....
        /*0430*/ 	.word	0xffffffff


	//   ....[29]....
        /*0434*/ 	.word	0xffffffff


	//   ....[30]....
        /*0438*/ 	.word	0xffffffff


	//   ....[31]....
        /*043c*/ 	.word	0xffffffff


	//   ....[32]....
        /*0440*/ 	.word	0xffffffff


	//   ....[33]....
        /*0444*/ 	.word	0xffffffff


	//   ....[34]....
        /*0448*/ 	.word	0xffffffff


	//   ....[35]....
        /*044c*/ 	.word	0xffffffff


	//   ....[36]....
        /*0450*/ 	.word	0xffffffff


	//   ....[37]....
        /*0454*/ 	.word	0xffffffff


	//   ....[38]....
        /*0458*/ 	.word	0xffffffff


	//   ....[39]....
        /*045c*/ 	.word	0xffffffff


	//----- nvinfo : EIATTR_COOP_GROUP_INSTR_OFFSETS
	.align		4
.L_272:
        /*0460*/ 	.byte	0x04, 0x28
        /*0462*/ 	.short	(.L_274 - .L_273)


	//   ....[0]....
.L_273:
        /*0464*/ 	.word	0x00005f20


	//   ....[1]....
        /*0468*/ 	.word	0x00005fb0


	//   ....[2]....
        /*046c*/ 	.word	0x00006000


	//   ....[3]....
        /*0470*/ 	.word	0x00006050


	//   ....[4]....
        /*0474*/ 	.word	0x00006340


	//   ....[5]....
        /*0478*/ 	.word	0x00006410


	//   ....[6]....
        /*047c*/ 	.word	0x00006420


	//   ....[7]....
        /*0480*/ 	.word	0x000064a0


	//   ....[8]....
        /*0484*/ 	.word	0x0000acf0


	//   ....[9]....
        /*0488*/ 	.word	0x0000ad40


	//   ....[10]....
        /*048c*/ 	.word	0x0000ad60


	//   ....[11]....
        /*0490*/ 	.word	0x0000ad80


	//   ....[12]....
        /*0494*/ 	.word	0x0000b1b0


	//   ....[13]....
        /*0498*/ 	.word	0x0000b240


	//   ....[14]....
        /*049c*/ 	.word	0x0000b260


	//   ....[15]....
        /*04a0*/ 	.word	0x0000b690


	//   ....[16]....
        /*04a4*/ 	.word	0x00011040


	//   ....[17]....
        /*04a8*/ 	.word	0x00011080


	//   ....[18]....
        /*04ac*/ 	.word	0x000110a0


	//   ....[19]....
        /*04b0*/ 	.word	0x000110c0


	//   ....[20]....
        /*04b4*/ 	.word	0x00011550


	//   ....[21]....
        /*04b8*/ 	.word	0x000115d0


	//   ....[22]....
        /*04bc*/ 	.word	0x000115f0


	//   ....[23]....
        /*04c0*/ 	.word	0x00011a20


	//   ....[24]....
        /*04c4*/ 	.word	0x00016e00


	//   ....[25]....
        /*04c8*/ 	.word	0x00016e50


	//   ....[26]....
        /*04cc*/ 	.word	0x00016f70


	//   ....[27]....
        /*04d0*/ 	.word	0x00017120


	//   ....[28]....
        /*04d4*/ 	.word	0x00017280


	//   ....[29]....
        /*04d8*/ 	.word	0x00017320


	//   ....[30]....
        /*04dc*/ 	.word	0x00017350


	//   ....[31]....
        /*04e0*/ 	.word	0x00017440


	//   ....[32]....
        /*04e4*/ 	.word	0x00019a60


	//   ....[33]....
        /*04e8*/ 	.word	0x00019a70


	//   ....[34]....
        /*04ec*/ 	.word	0x00019a80


	//   ....[35]....
        /*04f0*/ 	.word	0x00019a90


	//   ....[36]....
        /*04f4*/ 	.word	0x00019ad0


	//   ....[37]....
        /*04f8*/ 	.word	0x00019af0


	//   ....[38]....
        /*04fc*/ 	.word	0x00019b10


	//   ....[39]....
        /*0500*/ 	.word	0x00019b20


	//----- nvinfo : EIATTR_EXIT_INSTR_OFFSETS
	.align		4
.L_274:
        /*0504*/ 	.byte	0x04, 0x1c
        /*0506*/ 	.short	(.L_276 - .L_275)


	//   ....[0]....
.L_275:
        /*0508*/ 	.word	0x00000310


	//   ....[1]....
        /*050c*/ 	.word	0x00000e50


	//   ....[2]....
        /*0510*/ 	.word	0x00000ed0


	//   ....[3]....
        /*0514*/ 	.word	0x0001b670


	//   ....[4]....
        /*0518*/ 	.word	0x0001b770


	//   ....[5]....
        /*051c*/ 	.word	0x0001b790


	//----- nvinfo : EIATTR_CTAIDZ_USED
	.align		4
.L_276:
        /*0520*/ 	.byte	0x01, 0x04
	.zero		2


	//----- nvinfo : EIATTR_CRS_STACK_SIZE
	.align		4
        /*0524*/ 	.byte	0x04, 0x1e
        /*0526*/ 	.short	(.L_278 - .L_277)
.L_277:
        /*0528*/ 	.word	0x00000000
.L_278:


//--------------------- .nv.info._ZN5flash16flash_fwd_kernelI23Flash_fwd_kernel_traitsILi96ELi128ELi64ELi4ELb0ELb0EN7cutlass6half_tE19Flash_kernel_traitsILi96ELi128ELi64ELi4ES3_EELb1ELb0ELb0ELb0ELb0ELb1ELb0ELb0EEEvNS_16Flash_fwd_paramsE --------------------------
	.section	.nv.info._ZN5flash16flash_fwd_kernelI23Flash_fwd_kernel_traitsILi96ELi128ELi64ELi4ELb0ELb0EN7cutlass6half_tE19Flash_kernel_traitsILi96ELi128ELi64ELi4ES3_EELb1ELb0ELb0ELb0ELb0ELb1ELb0ELb0EEEvNS_16Flash_fwd_paramsE,"",@"SHT_CUDA_INFO"
	.sectionflags	@""
	.align	4


	//----- nvinfo : EIATTR_CUDA_API_VERSION
	.align		4
        /*0000*/ 	.byte	0x04, 0x37
        /*0002*/ 	.short	(.L_280 - .L_279)
.L_279:
        /*0004*/ 	.word	0x00000082


	//----- nvinfo : EIATTR_SW2861232_WAR
	.align		4
.L_280:
        /*0008*/ 	.byte	0x01, 0x35
	.zero		2


	//----- nvinfo : EIATTR_PARAM_CBANK
	.align		4
        /*000c*/ 	.byte	0x04, 0x0a
        /*000e*/ 	.short	(.L_282 - .L_281)
	.align		4
.L_281:
        /*0010*/ 	.word	index@(.nv.constant0._ZN5flash16flash_fwd_kernelI23Flash_fwd_kernel_traitsILi96ELi128ELi64ELi4ELb0ELb0EN7cutlass6half_tE19Flash_kernel_traitsILi96ELi128ELi64ELi4ES3_EELb1ELb0ELb0ELb0ELb0ELb1ELb0ELb0EEEvNS_16Flash_fwd_paramsE)
        /*0014*/ 	.short	0x0160
        /*0016*/ 	.short	0x01d0


	//----- nvinfo : EIATTR_CBANK_PARAM_SIZE
	.align		4
.L_282:
        /*0018*/ 	.byte	0x03, 0x19
        /*001a*/ 	.short	0x01d0


	//----- nvinfo : EIATTR_KPARAM_INFO
	.align		4
        /*001c*/ 	.byte	0x04, 0x17
        /*001e*/ 	.short	(.L_284 - .L_283)
.L_283:
        /*0020*/ 	.word	0x00000000
        /*0024*/ 	.short	0x0000
        /*0026*/ 	.short	0x0000
        /*0028*/ 	.byte	0x00, 0xf0, 0x41, 0x07


	//----- nvinfo : EIATTR_MAXREG_COUNT
	.align		4
.L_284:
        /*002c*/ 	.byte	0x03, 0x1b
        /*002e*/ 	.short	0x00ff


	//----- nvinfo : EIATTR_NUM_BARRIERS
	.align		4
        /*0030*/ 	.byte	0x02, 0x4c
        /*0032*/ 	.byte	0x01
	.zero		1


	//----- nvinfo : EIATTR_ANNOTATIONS
	.align		4
        /*0034*/ 	.byte	0x04, 0x55
        /*0036*/ 	.short	(.L_286 - .L_285)


	//   ....[0]....
.L_285:
        /* <DEDUP_REMOVED lines=13> */


	//----- nvinfo : EIATTR_MERCURY_ISA_VERSION
	.align		4
.L_286:
        /*00f8*/ 	.byte	0x03, 0x5f
        /*00fa*/ 	.short	0x0000


	//----- nvinfo : EIATTR_COOP_GROUP_MASK_REGIDS
	.align		4
        /*00fc*/ 	.byte	0x04, 0x29
        /*00fe*/ 	.short	(.L_288 - .L_287)


	//   ....[0]....
.L_287:
        /*0100*/ 	.word	0xffffffff


	//   ....[1]....
        /*0104*/ 	.word	0xffffffff


	//   ....[2]....
        /*0108*/ 	.word	0xffffffff


	//   ....[3]....
        /*010c*/ 	.word	0xffffffff


	//   ....[4]....
        /*0110*/ 	.word	0xffffffff


	//   ....[5]....
        /*0114*/ 	.word	0xffffffff


	//   ....[6]....
        /*0118*/ 	.word	0xffffffff


	//   ....[7]....
        /*011c*/ 	.word	0xffffffff


	//   ....[8]....
        /*0120*/ 	.word	0xffffffff


	//   ....[9]....
        /*0124*/ 	.word	0xffffffff


	//   ....[10]....
        /*0128*/ 	.word	0xffffffff


	//   ....[11]....
        /*012c*/ 	.word	0xffffffff


	//   ....[12]....
        /*0130*/ 	.word	0xffffffff


	//   ....[13]....
        /*0134*/ 	.word	0xffffffff


	//   ....[14]....
        /*0138*/ 	.word	0xffffffff


	//   ....[15]....
        /*013c*/ 	.word	0xffffffff


	//   ....[16]....
        /*0140*/ 	.word	0xffffffff


	//   ....[17]....
        /*0144*/ 	.word	0xffffffff


	//   ....[18]....
        /*0148*/ 	.word	0xffffffff


	//   ....[19]....
        /*014c*/ 	.word	0xffffffff


	//   ....[20]....
        /*0150*/ 	.word	0xffffffff


	//   ....[21]....
        /*0154*/ 	.word	0xffffffff


	//   ....[22]....
        /*0158*/ 	.word	0xffffffff


	//   ....[23]....
        /*015c*/ 	.word	0xffffffff


	//----- nvinfo : EIATTR_COOP_GROUP_INSTR_OFFSETS
	.align		4
.L_288:
        /*0160*/ 	.byte	0x04, 0x28
        /*0162*/ 	.short	(.L_290 - .L_289)


	//   ....[0]....
.L_289:
        /*0164*/ 	.word	0x00002c30


	//   ....[1]....
        /*0168*/ 	.word	0x00002d10


	//   ....[2]....
        /*016c*/ 	.word	0x00002d40


	//   ....[3]....
        /*0170*/ 	.word	0x00002df0


	//   ....[4]....
        /*0174*/ 	.word	0x00003480


	//   ....[5]....
        /*0178*/ 	.word	0x000034a0


	//   ....[6]....
        /*017c*/ 	.word	0x000035f0


	//   ....[7]....
        /*0180*/ 	.word	0x000037f0


	//   ....[8]....
        /*0184*/ 	.word	0x00006e70


	//   ....[9]....
        /*0188*/ 	.word	0x00006ed0


	//   ....[10]....
        /*018c*/ 	.word	0x00006ef0


	//   ....[11]....
        /*0190*/ 	.word	0x00006f40


	//   ....[12]....
        /*0194*/ 	.word	0x00006f70


	//   ....[13]....
        /*0198*/ 	.word	0x00006fa0


	//   ....[14]....
        /*019c*/ 	.word	0x00007540


	//   ....[15]....
        /*01a0*/ 	.word	0x00007670


	//   ....[16]....
        /*01a4*/ 	.word	0x0000a080


	//   ....[17]....
        /*01a8*/ 	.word	0x0000a090


	//   ....[18]....
        /*01ac*/ 	.word	0x0000a0a0


	//   ....[19]....
        /*01b0*/ 	.word	0x0000a0b0


	//   ....[20]....
        /*01b4*/ 	.word	0x0000a100


	//   ....[21]....
        /*01b8*/ 	.word	0x0000a120


	//   ....[22]....
        /*01bc*/ 	.word	0x0000a140


	//   ....[23]....
        /*01c0*/ 	.word	0x0000a150


	//----- nvinfo : EIATTR_EXIT_INSTR_OFFSETS
	.align		4
.L_290:
        /*01c4*/ 	.byte	0x04, 0x1c
        /*01c6*/ 	.short	(.L_292 - .L_291)


	//   ....[0]....
.L_291:
        /*01c8*/ 	.word	0x00000540


	//   ....[1]....
        /*01cc*/ 	.word	0x0000bbe0


	//   ....[2]....
        /*01d0*/ 	.word	0x0000bcc0


	//   ....[3]....
        /*01d4*/ 	.word	0x0000c600


	//   ....[4]....
        /*01d8*/ 	.word	0x0000c680


	//----- nvinfo : EIATTR_CTAIDZ_USED
	.align		4
.L_292:
        /*01dc*/ 	.byte	0x01, 0x04
	.zero		2


	//----- nvinfo : EIATTR_CRS_STACK_SIZE
	.align		4
        /*01e0*/ 	.byte	0x04, 0x1e
        /*01e2*/ 	.short	(.L_294 - .L_293)
.L_293:
        /*01e4*/ 	.word	0x00000000
.L_294:


//--------------------- .nv.info._ZN5flash16flash_fwd_kernelI23Flash_fwd_kernel_traitsILi96ELi128ELi64ELi4ELb0ELb0EN7cutlass6half_tE19Flash_kernel_traitsILi96ELi128ELi64ELi4ES3_EELb0ELb0ELb0ELb0ELb0ELb1ELb1ELb0EEEvNS_16Flash_fwd_paramsE --------------------------
	.section	.nv.info._ZN5flash16flash_fwd_kernelI23Flash_fwd_kernel_traitsILi96ELi128ELi64ELi4ELb0ELb0EN7cutlass6half_tE19Flash_kernel_traitsILi96ELi128ELi64ELi4ES3_EELb0ELb0ELb0ELb0ELb0ELb1ELb1ELb0EEEvNS_16Flash_fwd_paramsE,"",@"SHT_CUDA_INFO"
	.sectionflags	@""
	.align	4


	//----- nvinfo : EIATTR_CUDA_API_VERSION
	.align		4
        /*0000*/ 	.byte	0x04, 0x37
        /*0002*/ 	.short	(.L_296 - .L_295)
.L_295:
        /*0004*/ 	.word	0x00000082


	//----- nvinfo : EIATTR_SW2861232_WAR
	.align		4
.L_296:
        /*0008*/ 	.byte	0x01, 0x35
	.zero		2


	//----- nvinfo : EIATTR_PARAM_CBANK
	.align		4
        /*000c*/ 	.byte	0x04, 0x0a
        /*000e*/ 	.short	(.L_298 - .L_297)
	.align		4
.L_297:
        /*0010*/ 	.word	index@(.nv.constant0._ZN5flash16flash_fwd_kernelI23Flash_fwd_kernel_traitsILi96ELi128ELi64ELi4ELb0ELb0EN7cutlass6half_tE19Flash_kernel_traitsILi96ELi128ELi64ELi4ES3_EELb0ELb0ELb0ELb0ELb0ELb1ELb1ELb0EEEvNS_16Flash_fwd_paramsE)
        /*0014*/ 	.short	0x0160
        /*0016*/ 	.short	0x01d0


	//----- nvinfo : EIATTR_CBANK_PARAM_SIZE
	.align		4
.L_298:
        /*0018*/ 	.byte	0x03, 0x19
        /*001a*/ 	.short	0x01d0


	//----- nvinfo : EIATTR_KPARAM_INFO
	.align		4
        /*001c*/ 	.byte	0x04, 0x17
        /*001e*/ 	.short	(.L_300 - .L_299)
.L_299:
        /*0020*/ 	.word	0x00000000
        /*0024*/ 	.short	0x0000
        /*0026*/ 	.short	0x0000
        /*0028*/ 	.byte	0x00, 0xf0, 0x41, 0x07


	//----- nvinfo : EIATTR_MAXREG_COUNT
	.align		4
.L_300:
        /*002c*/ 	.byte	0x03, 0x1b
        /*002e*/ 	.short	0x00ff


	//----- nvinfo : EIATTR_NUM_BARRIERS
	.align		4
        /*0030*/ 	.byte	0x02, 0x4c
        /*0032*/ 	.byte	0x01
	.zero		1


	//----- nvinfo : EIATTR_ANNOTATIONS
	.align		4
        /*0034*/ 	.byte	0x04, 0x55
        /*0036*/ 	.short	(.L_302 - .L_301)


	//   ....[0]....
.L_301:
        /* <DEDUP_REMOVED lines=23> */


	//----- nvinfo : EIATTR_MERCURY_ISA_VERSION
	.align		4
.L_302:
        /*0198*/ 	.byte	0x03, 0x5f
        /*019a*/ 	.short	0x0000


	//----- nvinfo : EIATTR_COOP_GROUP_MASK_REGIDS
	.align		4
        /*019c*/ 	.byte	0x04, 0x29
        /*019e*/ 	.short	(.L_304 - .L_303)


	//   ....[0]....
.L_303:
        /*01a0*/ 	.word	0xffffffff


	//   ....[1]....
        /*01a4*/ 	.word	0xffffffff


	//   ....[2]....
        /*01a8*/ 	.word	0xffffffff


	//   ....[3]....
        /*01ac*/ 	.word	0xffffffff


	//   ....[4]....
        /*01b0*/ 	.word	0xffffffff


	//   ....[5]....
        /*01b4*/ 	.word	0xffffffff


	//   ....[6]....
        /*01b8*/ 	.word	0xffffffff


	//   ....[7]....
        /*01bc*/ 	.word	0xffffffff


	//   ....[8]....
        /*01c0*/ 	.word	0xffffffff


	//   ....[9]....
        /*01c4*/ 	.word	0xffffffff


	//   ....[10]....
        /*01c8*/ 	.word	0xffffffff


	//   ....[11]....
        /*01cc*/ 	.word	0xffffffff


	//   ....[12]....
        /*01d0*/ 	.word	0xffffffff


	//   ....[13]....
        /*01d4*/ 	.word	0xffffffff


	//   ....[14]....
        /*01d8*/ 	.word	0xffffffff


	//   ....[15]....
        /*01dc*/ 	.word	0xffffffff


	//   ....[16]....
        /*01e0*/ 	.word	0xffffffff


	//   ....[17]....
        /*01e4*/ 	.word	0xffffffff


	//   ....[18]....
        /*01e8*/ 	.word	0xffffffff


	//   ....[19]....
        /*01ec*/ 	.word	0xffffffff


	//   ....[20]....
        /*01f0*/ 	.word	0xffffffff


	//   ....[21]....
        /*01f4*/ 	.word	0xffffffff


	//   ....[22]....
        /*01f8*/ 	.word	0xffffffff


	//   ....[23]....
        /*01fc*/ 	.word	0xffffffff


	//----- nvinfo : EIATTR_COOP_GROUP_INSTR_OFFSETS
	.align		4
.L_304:
        /*0200*/ 	.byte	0x04, 0x28
        /*0202*/ 	.short	(.L_306 - .L_305)


	//   ....[0]....
.L_305:
        /*0204*/ 	.word	0x000030b0


	//   ....[1]....
        /*0208*/ 	.word	0x000031a0


	//   ....[2]....
        /*020c*/ 	.word	0x000031d0


	//   ....[3]....
        /*0210*/ 	.word	0x000032a0


	//   ....[4]....
        /*0214*/ 	.word	0x000032d0


	//   ....[5]....
        /*0218*/ 	.word	0x000033c0


	//   ....[6]....
        /*021c*/ 	.word	0x000033f0


	//   ....[7]....
        /*0220*/ 	.word	0x00003580


	//   ....[8]....
        /*0224*/ 	.word	0x00006190


	//   ....[9]....
        /*0228*/ 	.word	0x00006310


	//   ....[10]....
        /*022c*/ 	.word	0x00006350


	//   ....[11]....
        /*0230*/ 	.word	0x00006370


	//   ....[12]....
        /*0234*/ 	.word	0x00006390


	//   ....[13]....
        /*0238*/ 	.word	0x000063c0


	//   ....[14]....
        /*023c*/ 	.word	0x00006400


	//   ....[15]....
        /*0240*/ 	.word	0x00006430


	//   ....[16]....
        /*0244*/ 	.word	0x000084d0


	//   ....[17]....
        /*0248*/ 	.word	0x000084e0


	//   ....[18]....
        /*024c*/ 	.word	0x000084f0


	//   ....[19]....
        /*0250*/ 	.word	0x00008500


	//   ....[20]....
        /*0254*/ 	.word	0x00008540


	//   ....[21]....
        /*0258*/ 	.word	0x00008560


	//   ....[22]....
        /*025c*/ 	.word	0x00008580


	//   ....[23]....
        /*0260*/ 	.word	0x00008590


	//----- nvinfo : EIATTR_EXIT_INSTR_OFFSETS
	.align		4
.L_306:
        /*0264*/ 	.byte	0x04, 0x1c
        /*0266*/ 	.short	(.L_308 - .L_307)


	//   ....[0]....
.L_307:
        /*0268*/ 	.word	0x00000300


	//   ....[1]....
        /*026c*/ 	.word	0x00009f40


	//   ....[2]....
        /*0270*/ 	.word	0x0000a020


	//   ....[3]....
        /*0274*/ 	.word	0x0000a960


	//   ....[4]....
        /*0278*/ 	.word	0x0000a9e0


	//----- nvinfo : EIATTR_CTAIDZ_USED
	.align		4
.L_308:
        /*027c*/ 	.byte	0x01, 0x04
	.zero		2


	//----- nvinfo : EIATTR_CRS_STACK_SIZE
	.align		4
        /*0280*/ 	.byte	0x04, 0x1e
        /*0282*/ 	.short	(.L_310 - .L_309)
.L_309:
        /*0284*/ 	.word	0x00000000
.L_310:


//--------------------- .nv.info._ZN5flash16flash_fwd_kernelI23Flash_fwd_kernel_traitsILi96ELi128ELi64ELi4ELb0ELb0EN7cutlass6half_tE19Flash_kernel_traitsILi96ELi128ELi64ELi4ES3_EELb1ELb0ELb0ELb0ELb0ELb0ELb0ELb0EEEvNS_16Flash_fwd_paramsE --------------------------
	.section	.nv.info._ZN5flash16flash_fwd_kernelI23Flash_fwd_kernel_traitsILi96ELi128ELi64ELi4ELb0ELb0EN7cutlass6half_tE19Flash_kernel_traitsILi96ELi128ELi64ELi4ES3_EELb1ELb0ELb0ELb0ELb0ELb0ELb0ELb0EEEvNS_16Flash_fwd_paramsE,"",@"SHT_CUDA_INFO"
	.sectionflags	@""
	.align	4


	//----- nvinfo : EIATTR_CUDA_API_VERSION
	.align		4
        /*0000*/ 	.byte	0x04, 0x37
        /*0002*/ 	.short	(.L_312 - .L_311)
.L_311:
        /*0004*/ 	.word	0x00000082


	//----- nvinfo : EIATTR_SW2861232_WAR
	.align		4
.L_312:
        /*0008*/ 	.byte	0x01, 0x35
	.zero		2


	//----- nvinfo : EIATTR_PARAM_CBANK
	.align		4
        /*000c*/ 	.byte	0x04, 0x0a
        /*000e*/ 	.short	(.L_314 - .L_313)
	.align		4
.L_313:
        /*0010*/ 	.word	index@(.nv.constant0._ZN5flash16flash_fwd_kernelI23Flash_fwd_kernel_traitsILi96ELi128ELi64ELi4ELb0ELb0EN7cutlass6half_tE19Flash_kernel_traitsILi96ELi128ELi64ELi4ES3_EELb1ELb0ELb0ELb0ELb0ELb0ELb0ELb0EEEvNS_16Flash_fwd_paramsE)
        /*0014*/ 	.short	0x0160
        /*0016*/ 	.short	0x01d0


	//----- nvinfo : EIATTR_CBANK_PARAM_SIZE
	.align		4
.L_314:
        /*0018*/ 	.byte	0x03, 0x19
        /*001a*/ 	.short	0x01d0


	//----- nvinfo : EIATTR_KPARAM_INFO
	.align		4
        /*001c*/ 	.byte	0x04, 0x17
        /*001e*/ 	.short	(.L_316 - .L_315)
.L_315:
        /*0020*/ 	.word	0x00000000
        /*0024*/ 	.short	0x0000
        /*0026*/ 	.short	0x0000
        /*0028*/ 	.byte	0x00, 0xf0, 0x41, 0x07


	//----- nvinfo : EIATTR_MAXREG_COUNT
	.align		4
.L_316:
        /*002c*/ 	.byte	0x03, 0x1b
        /*002e*/ 	.short	0x00ff


	//----- nvinfo : EIATTR_NUM_BARRIERS
	.align		4
        /*0030*/ 	.byte	0x02, 0x4c
        /*0032*/ 	.byte	0x01
	.zero		1


	//----- nvinfo : EIATTR_ANNOTATIONS
	.align		4
        /*0034*/ 	.byte	0x04, 0x55
        /*0036*/ 	.short	(.L_318 - .L_317)


	//   ....[0]....
.L_317:
        /* <DEDUP_REMOVED lines=26> */


	//----- nvinfo : EIATTR_MERCURY_ISA_VERSION
	.align		4
.L_318:
        /*01c8*/ 	.byte	0x03, 0x5f
        /*01ca*/ 	.short	0x0000


	//----- nvinfo : EIATTR_COOP_GROUP_MASK_REGIDS
	.align		4
        /*01cc*/ 	.byte	0x04, 0x29
        /*01ce*/ 	.short	(.L_320 - .L_319)


	//   ....[0]....
.L_319:
        /*01d0*/ 	.word	0xffffffff


	//   ....[1]....
        /*01d4*/ 	.word	0xffffffff


	//   ....[2]....
        /*01d8*/ 	.word	0xffffffff


	//   ....[3]....
        /*01dc*/ 	.word	0xffffffff


	//   ....[4]....
        /*01e0*/ 	.word	0xffffffff


	//   ....[5]....
        /*01e4*/ 	.word	0xffffffff


	//   ....[6]....
        /*01e8*/ 	.word	0xffffffff


	//   ....[7]....
        /*01ec*/ 	.word	0xffffffff


	//   ....[8]....
        /*01f0*/ 	.word	0xffffffff


	//   ....[9]....
        /*01f4*/ 	.word	0xffffffff


	//   ....[10]....
        /*01f8*/ 	.word	0xffffffff


	//   ....[11]....
        /*01fc*/ 	.word	0xffffffff


	//   ....[12]....
        /*0200*/ 	.word	0xffffffff


	//   ....[13]....
        /*0204*/ 	.word	0xffffffff


	//   ....[14]....
        /*0208*/ 	.word	0xffffffff


	//   ....[15]....
        /*020c*/ 	.word	0xffffffff


	//   ....[16]....
        /*0210*/ 	.word	0xffffffff


	//   ....[17]....
        /*0214*/ 	.word	0xffffffff


	//   ....[18]....
        /*0218*/ 	.word	0xffffffff


	//   ....[19]....
        /*021c*/ 	.word	0xffffffff


	//   ....[20]....
        /*0220*/ 	.word	0xffffffff


	//   ....[21]....
        /*0224*/ 	.word	0xffffffff


	//   ....[22]....
        /*0228*/ 	.word	0xffffffff


	//   ....[23]....
        /*022c*/ 	.word	0xffffffff


	//----- nvinfo : EIATTR_COOP_GROUP_INSTR_OFFSETS
	.align		4
.L_320:
        /*0230*/ 	.byte	0x04, 0x28
        /*0232*/ 	.short	(.L_322 - .L_321)


	//   ....[0]....
.L_321:
        /*0234*/ 	.word	0x00003980


	//   ....[1]....
        /*0238*/ 	.word	0x00003a10


	//   ....[2]....
        /*023c*/ 	.word	0x00003a30


	//   ....[3]....
        /*0240*/ 	.word	0x00003b20


	//   ....[4]....
        /*0244*/ 	.word	0x000042e0


	//   ....[5]....
        /*0248*/ 	.word	0x000042f0


	//   ....[6]....
        /*024c*/ 	.word	0x00004440


	//   ....[7]....
        /*0250*/ 	.word	0x00004610


	//   ....[8]....
        /*0254*/ 	.word	0x00007ec0


	//   ....[9]....
        /*0258*/ 	.word	0x00007f20


	//   ....[10]....
        /*025c*/ 	.word	0x00007f40


	//   ....[11]....
        /*0260*/ 	.word	0x00007f90


	//   ....[12]....
        /*0264*/ 	.word	0x00007fc0


	//   ....[13]....
        /*0268*/ 	.word	0x00007ff0


	//   ....[14]....
        /*026c*/ 	.word	0x00008590


	//   ....[15]....
        /*0270*/ 	.word	0x000086c0


	//   ....[16]....
        /*0274*/ 	.word	0x0000b0d0


	//   ....[17]....
        /*0278*/ 	.word	0x0000b0e0


	//   ....[18]....
        /*027c*/ 	.word	0x0000b0f0


	//   ....[19]....
        /*0280*/ 	.word	0x0000b110


	//   ....[20]....
        /*0284*/ 	.word	0x0000b150


	//   ....[21]....
        /*0288*/ 	.word	0x0000b170


	//   ....[22]....
        /*028c*/ 	.word	0x0000b180


	//   ....[23]....
        /*0290*/ 	.word	0x0000b1b0


	//----- nvinfo : EIATTR_EXIT_INSTR_OFFSETS
	.align		4
.L_322:
        /*0294*/ 	.byte	0x04, 0x1c
        /*0296*/ 	.short	(.L_324 - .L_323)


	//   ....[0]....
.L_323:
        /*0298*/ 	.word	0x00000540


	//   ....[1]....
        /*029c*/ 	.word	0x0000cd10


	//   ....[2]....
        /*02a0*/ 	.word	0x0000ce10


	//   ....[3]....
        /*02a4*/ 	.word	0x0000ce30


	//   ....[4]....
        /*02a8*/ 	.word	0x0000d860


	//   ....[5]....
        /*02ac*/ 	.word	0x0000d8e0


	//----- nvinfo : EIATTR_CTAIDZ_USED
	.align		4
.L_324:
        /*02b0*/ 	.byte	0x01, 0x04
	.zero		2


	//----- nvinfo : EIATTR_CRS_STACK_SIZE
	.align		4
        /*02b4*/ 	.byte	0x04, 0x1e
        /*02b6*/ 	.short	(.L_326 - .L_325)
.L_325:
        /*02b8*/ 	.word	0x00000000
.L_326:


//--------------------- .nv.info._ZN5flash16flash_fwd_kernelI23Flash_fwd_kernel_traitsILi96ELi128ELi64ELi4ELb0ELb0EN7cutlass6half_tE19Flash_kernel_traitsILi96ELi128ELi64ELi4ES3_EELb1ELb0ELb1ELb0ELb0ELb0ELb0ELb0EEEvNS_16Flash_fwd_paramsE --------------------------
	.section	.nv.info._ZN5flash16flash_fwd_kernelI23Flash_fwd_kernel_traitsILi96ELi128ELi64ELi4ELb0ELb0EN7cutlass6half_tE19Flash_kernel_traitsILi96ELi128ELi64ELi4ES3_EELb1ELb0ELb1ELb0ELb0ELb0ELb0ELb0EEEvNS_16Flash_fwd_paramsE,"",@"SHT_CUDA_INFO"
	.sectionflags	@""
	.align	4


	//----- nvinfo : EIATTR_CUDA_API_VERSION
	.align		4
        /*0000*/ 	.byte	0x04, 0x37
        /*0002*/ 	.short	(.L_328 - .L_327)
.L_327:
        /*0004*/ 	.word	0x00000082


	//----- nvinfo : EIATTR_SW2861232_WAR
	.align		4
.L_328:
        /*0008*/ 	.byte	0x01, 0x35
	.zero		2


	//----- nvinfo : EIATTR_PARAM_CBANK
	.align		4
        /*000c*/ 	.byte	0x04, 0x0a
        /*000e*/ 	.short	(.L_330 - .L_329)
	.align		4
.L_329:
        /*0010*/ 	.word	index@(.nv.constant0._ZN5flash16flash_fwd_kernelI23Flash_fwd_kernel_traitsILi96ELi128ELi64ELi4ELb0ELb0EN7cutlass6half_tE19Flash_kernel_traitsILi96ELi128ELi64ELi4ES3_EELb1ELb0ELb1ELb0ELb0ELb0ELb0ELb0EEEvNS_16Flash_fwd_paramsE)
        /*0014*/ 	.short	0x0160
        /*0016*/ 	.short	0x01d0


	//----- nvinfo : EIATTR_CBANK_PARAM_SIZE
	.align		4
.L_330:
        /*0018*/ 	.byte	0x03, 0x19
        /*001a*/ 	.short	0x01d0


	//----- nvinfo : EIATTR_KPARAM_INFO
	.align		4
        /*001c*/ 	.byte	0x04, 0x17
        /*001e*/ 	.short	(.L_332 - .L_331)
.L_331:
        /*0020*/ 	.word	0x00000000
        /*0024*/ 	.short	0x0000
        /*0026*/ 	.short	0x0000
        /*0028*/ 	.byte	0x00, 0xf0, 0x41, 0x07


	//----- nvinfo : EIATTR_MAXREG_COUNT
	.align		4
.L_332:
        /*002c*/ 	.byte	0x03, 0x1b
        /*002e*/ 	.short	0x00ff


	//----- nvinfo : EIATTR_NUM_BARRIERS
	.align		4
        /*0030*/ 	.byte	0x02, 0x4c
        /*0032*/ 	.byte	0x01
	.zero		1


	//----- nvinfo : EIATTR_ANNOTATIONS
	.align		4
        /*0034*/ 	.byte	0x04, 0x55
        /*0036*/ 	.short	(.L_334 - .L_333)


	//   ....[0]....
.L_333:
        /* <DEDUP_REMOVED lines=61> */


	//----- nvinfo : EIATTR_MERCURY_ISA_VERSION
	.align		4
.L_334:
        /*03f8*/ 	.byte	0x03, 0x5f
        /*03fa*/ 	.short	0x0000


	//----- nvinfo : EIATTR_COOP_GROUP_MASK_REGIDS
	.align		4
        /*03fc*/ 	.byte	0x04, 0x29
        /*03fe*/ 	.short	(.L_336 - .L_335)


	//   ....[0]....
.L_335:
        /*0400*/ 	.word	0xffffffff


	//   ....[1]....
        /*0404*/ 	.word	0xffffffff


	//   ....[2]....
        /*0408*/ 	.word	0xffffffff


	//   ....[3]....
        /*040c*/ 	.word	0xffffffff


	//   ....[4]....
        /*0410*/ 	.word	0xffffffff


	//   ....[5]....
        /*0414*/ 	.word	0xffffffff


	//   ....[6]....
        /*0418*/ 	.word	0xffffffff


	//   ....[7]....
        /*041c*/ 	.word	0xffffffff


	//   ....[8]....
        /*0420*/ 	.word	0xffffffff


	//   ....[9]....
        /*0424*/ 	.word	0xffffffff


	//   ....[10]....
        /*0428*/ 	.word	0xffffffff


	//   ....[11]....
        /*042c*/ 	.word	0xffffffff


	//   ....[12]....
        /*0430*/ 	.word	0xffffffff


	//   ....[13]....
        /*0434*/ 	.word	0xffffffff


	//   ....[14]....
        /*0438*/ 	.word	0xffffffff


	//   ....[15]....
        /*043c*/ 	.word	0xffffffff


	//   ....[16]....
        /*0440*/ 	.word	0xffffffff


	//   ....[17]....
        /*0444*/ 	.word	0xffffffff


	//   ....[18]....
        /*0448*/ 	.word	0xffffffff


	//   ....[19]....
        /*044c*/ 	.word	0xffffffff


	//   ....[20]....
        /*0450*/ 	.word	0xffffffff


	//   ....[21]....
        /*0454*/ 	.word	0xffffffff


	//   ....[22]....
        /*0458*/ 	.word	0xffffffff


	//   ....[23]....
        /*045c*/ 	.word	0xffffffff


	//   ....[24]....
        /*0460*/ 	.word	0xffffffff


	//   ....[25]....
        /*0464*/ 	.word	0xffffffff


	//   ....[26]....
        /*0468*/ 	.word	0xffffffff


	//   ....[27]....
        /*046c*/ 	.word	0xffffffff


	//   ....[28]....
        /*0470*/ 	.word	0xffffffff


	//   ....[29]....
        /*0474*/ 	.word	0xffffffff


	//   ....[30]....
        /*0478*/ 	.word	0xffffffff


	//   ....[31]....
        /*047c*/ 	.word	0xffffffff


	//   ....[32]....
        /*0480*/ 	.word	0xffffffff


	//   ....[33]....
        /*0484*/ 	.word	0xffffffff


	//   ....[34]....
        /*0488*/ 	.word	0xffffffff


	//   ....[35]....
        /*048c*/ 	.word	0xffffffff


	//   ....[36]....
        /*0490*/ 	.word	0xffffffff


	//   ....[37]....
        /*0494*/ 	.word	0xffffffff


	//   ....[38]....
        /*0498*/ 	.word	0xffffffff


	//   ....[39]....
        /*049c*/ 	.word	0xffffffff


	//----- nvinfo : EIATTR_COOP_GROUP_INSTR_OFFSETS
	.align		4
.L_336:
        /*04a0*/ 	.byte	0x04, 0x28
        /*04a2*/ 	.short	(.L_338 - .L_337)


	//   ....[0]....
.L_337:
        /*04a4*/ 	.word	0x000052a0


	//   ....[1]....
        /*04a8*/ 	.word	0x000053b0


	//   ....[2]....
        /*04ac*/ 	.word	0x00005400


	//   ....[3]....
        /*04b0*/ 	.word	0x000054e0


	//   ....[4]....
        /*04b4*/ 	.word	0x00005ac0


	//   ....[5]....
        /*04b8*/ 	.word	0x00005ad0


	//   ....[6]....
        /*04bc*/ 	.word	0x00005b80


	//   ....[7]....
        /*04c0*/ 	.word	0x00005d80


	//   ....[8]....
        /*04c4*/ 	.word	0x0000a8a0


	//   ....[9]....
        /*04c8*/ 	.word	0x0000aa00


	//   ....[10]....
        /*04cc*/ 	.word	0x0000aa30


	//   ....[11]....
        /*04d0*/ 	.word	0x0000ab90


	//   ....[12]....
        /*04d4*/ 	.word	0x0000ac00


	//   ....[13]....
        /*04d8*/ 	.word	0x0000ac30


	//   ....[14]....
        /*04dc*/ 	.word	0x0000adc0


	//   ....[15]....
        /*04e0*/ 	.word	0x0000af00


	//   ....[16]....
        /*04e4*/ 	.word	0x00010890


	//   ....[17]....
        /*04e8*/ 	.word	0x000109f0


	//   ....[18]....
        /*04ec*/ 	.word	0x00010b20


	//   ....[19]....
        /*04f0*/ 	.word	0x00010bb0


	//   ....[20]....
        /*04f4*/ 	.word	0x00010c10


	//   ....[21]....
        /*04f8*/ 	.word	0x00010c60


	//   ....[22]....
        /*04fc*/ 	.word	0x00010cb0


	//   ....[23]....
        /*0500*/ 	.word	0x00010db0


	//   ....[24]....
        /*0504*/ 	.word	0x00016a60


	//   ....[25]....
        /*0508*/ 	.word	0x00016bf0


	//   ....[26]....
        /*050c*/ 	.word	0x00016c40


	//   ....[27]....
        /*0510*/ 	.word	0x00016d00


	//   ....[28]....
        /*0514*/ 	.word	0x00016f30


	//   ....[29]....
        /*0518*/ 	.word	0x00016f40


	//   ....[30]....
        /*051c*/ 	.word	0x00016fb0


	//   ....[31]....
        /*0520*/ 	.word	0x00016fe0


	//   ....[32]....
        /*0524*/ 	.word	0x0001af50


	//   ....[33]....
        /*0528*/ 	.word	0x0001af60


	//   ....[34]....
        /*052c*/ 	.word	0x0001af80


	//   ....[35]....
        /*0530*/ 	.word	0x0001afa0


	//   ....[36]....
        /*0534*/ 	.word	0x0001afb0


	//   ....[37]....
        /*0538*/ 	.word	0x0001afc0


	//   ....[38]....
        /*053c*/ 	.word	0x0001b040


	//   ....[39]....
        /*0540*/ 	.word	0x0001b060


	//----- nvinfo : EIATTR_EXIT_INSTR_OFFSETS
	.align		4
.L_338:
        /*0544*/ 	.byte	0x04, 0x1c
        /*0546*/ 	.short	(.L_340 - .L_339)


	//   ....[0]....
.L_339:
        /*0548*/ 	.word	0x00000730


	//   ....[1]....
        /*054c*/ 	.word	0x00001310


	//   ....[2]....
        /*0550*/ 	.word	0x00001390


	//   ....[3]....
        /*0554*/ 	.word	0x0001c950


	//   ....[4]....
        /*0558*/ 	.word	0x0001ca50


	//   ....[5]....
        /*055c*/ 	.word	0x0001ca70


	//----- nvinfo : EIATTR_CTAIDZ_USED
	.align		4
.L_340:
        /*0560*/ 	.byte	0x01, 0x04
	.zero		2


	//----- nvinfo : EIATTR_CRS_STACK_SIZE
	.align		4
        /*0564*/ 	.byte	0x04, 0x1e
        /*0566*/ 	.short	(.L_342 - .L_341)
.L_341:
        /*0568*/ 	.word	0x00000000
.L_342:


//--------------------- .nv.info._ZN5flash16flash_fwd_kernelI23Flash_fwd_kernel_traitsILi96ELi128ELi64ELi4ELb0ELb0EN7cutlass6half_tE19Flash_kernel_traitsILi96ELi128ELi64ELi4ES3_EELb1ELb0ELb0ELb0ELb1ELb1ELb0ELb0EEEvNS_16Flash_fwd_paramsE --------------------------
	.section	.nv.info._ZN5flash16flash_fwd_kernelI23Flash_fwd_kernel_traitsILi96ELi128ELi64ELi4ELb0ELb0EN7cutlass6half_tE19Flash_kernel_traitsILi96ELi128ELi64ELi4ES3_EELb1ELb0ELb0ELb0ELb1ELb1ELb0ELb0EEEvNS_16Flash_fwd_paramsE,"",@"SHT_CUDA_INFO"
	.sectionflags	@""
	.align	4


	//----- nvinfo : EIATTR_CUDA_API_VERSION
	.align		4
        /*0000*/ 	.byte	0x04, 0x37
        /*0002*/ 	.short	(.L_344 - .L_343)
.L_343:
        /*0004*/ 	.word	0x00000082


	//----- nvinfo : EIATTR_SW2861232_WAR
	.align		4
.L_344:
        /*0008*/ 	.byte	0x01, 0x35
	.zero		2


	//----- nvinfo : EIATTR_PARAM_CBANK
	.align		4
        /*000c*/ 	.byte	0x04, 0x0a
        /*000e*/ 	.short	(.L_346 - .L_345)
	.align		4
.L_345:
        /*0010*/ 	.word	index@(.nv.constant0._ZN5flash16flash_fwd_kernelI23Flash_fwd_kernel_traitsILi96ELi128ELi64ELi4ELb0ELb0EN7cutlass6half_tE19Flash_kernel_traitsILi96ELi128ELi64ELi4ES3_EELb1ELb0ELb0ELb0ELb1ELb1ELb0ELb0EEEvNS_16Flash_fwd_paramsE)
        /*0014*/ 	.short	0x0160
        /*0016*/ 	.short	0x01d0


	//----- nvinfo : EIATTR_CBANK_PARAM_SIZE
	.align		4
.L_346:
        /*0018*/ 	.byte	0x03, 0x19
        /*001a*/ 	.short	0x01d0


	//----- nvinfo : EIATTR_KPARAM_INFO
	.align		4
        /*001c*/ 	.byte	0x04, 0x17
        /*001e*/ 	.short	(.L_348 - .L_347)
.L_347:
        /*0020*/ 	.word	0x00000000
        /*0024*/ 	.short	0x0000
        /*0026*/ 	.short	0x0000
        /*0028*/ 	.byte	0x00, 0xf0, 0x41, 0x07


	//----- nvinfo : EIATTR_MAXREG_COUNT
	.align		4
.L_348:
        /*002c*/ 	.byte	0x03, 0x1b
        /*002e*/ 	.short	0x00ff


	//----- nvinfo : EIATTR_NUM_BARRIERS
	.align		4
        /*0030*/ 	.byte	0x02, 0x4c
        /*0032*/ 	.byte	0x01
	.zero		1


	//----- nvinfo : EIATTR_MERCURY_ISA_VERSION
	.align		4
        /*0034*/ 	.byte	0x03, 0x5f
        /*0036*/ 	.short	0x0000


	//----- nvinfo : EIATTR_COOP_GROUP_MASK_REGIDS
	.align		4
        /*0038*/ 	.byte	0x04, 0x29
        /*003a*/ 	.short	(.L_350 - .L_349)


	//   ....[0]....
.L_349:
        /*003c*/ 	.word	0xffffffff


	//   ....[1]....
        /*0040*/ 	.word	0xffffffff


	//   ....[2]....
        /*0044*/ 	.word	0xffffffff


	//   ....[3]....
        /*0048*/ 	.word	0xffffffff


	//   ....[4]....
        /*004c*/ 	.word	0xffffffff


	//   ....[5]....
        /*0050*/ 	.word	0xffffffff


	//   ....[6]....
        /*0054*/ 	.word	0xffffffff


	//   ....[7]....
        /*0058*/ 	.word	0xffffffff


	//   ....[8]....
        /*005c*/ 	.word	0xffffffff


	//   ....[9]....
        /*0060*/ 	.word	0xffffffff


	//   ....[10]....
        /*0064*/ 	.word	0xffffffff


	//   ....[11]....
        /*0068*/ 	.word	0xffffffff


	//   ....[12]....
        /*006c*/ 	.word	0xffffffff


	//   ....[13]....
        /*0070*/ 	.word	0xffffffff


	//   ....[14]....
        /*0074*/ 	.word	0xffffffff


	//   ....[15]....
        /*0078*/ 	.word	0xffffffff


	//   ....[16]....
        /*007c*/ 	.word	0xffffffff


	//   ....[17]....
        /*0080*/ 	.word	0xffffffff


	//   ....[18]....
        /*0084*/ 	.word	0xffffffff


	//   ....[19]....
        /*0088*/ 	.word	0xffffffff


	//   ....[20]....
        /*008c*/ 	.word	0xffffffff


	//   ....[21]....
        /*0090*/ 	.word	0xffffffff


	//   ....[22]....
        /*0094*/ 	.word	0xffffffff


	//   ....[23]....
        /*0098*/ 	.word	0xffffffff


	//----- nvinfo : EIATTR_COOP_GROUP_INSTR_OFFSETS
	.align		4
.L_350:
        /*009c*/ 	.byte	0x04, 0x28
        /*009e*/ 	.short	(.L_352 - .L_351)


	//   ....[0]....
.L_351:
        /*00a0*/ 	.word	0x00001ec0


	//   ....[1]....
        /*00a4*/ 	.word	0x00001ef0


	//   ....[2]....
        /*00a8*/ 	.word	0x00002000


	//   ....[3]....
        /*00ac*/ 	.word	0x00002040


	//   ....[4]....
        /*00b0*/ 	.word	0x00002350


	//   ....[5]....
        /*00b4*/ 	.word	0x00002760


	//   ....[6]....
        /*00b8*/ 	.word	0x000027a0


	//   ....[7]....
        /*00bc*/ 	.word	0x00002940


	//   ....[8]....
        /*00c0*/ 	.word	0x000057d0


	//   ....[9]....
        /*00c4*/ 	.word	0x00005840


	//   ....[10]....
        /*00c8*/ 	.word	0x00005940


	//   ....[11]....
        /*00cc*/ 	.word	0x00005990


	//   ....[12]....
        /*00d0*/ 	.word	0x000059f0


	//   ....[13]....
        /*00d4*/ 	.word	0x00005b20


	//   ....[14]....
        /*00d8*/ 	.word	0x00005b90


	//   ....[15]....
        /*00dc*/ 	.word	0x00005ce0


	//   ....[16]....
        /*00e0*/ 	.word	0x00008a00


	//   ....[17]....
        /*00e4*/ 	.word	0x00008a40


	//   ....[18]....
        /*00e8*/ 	.word	0x00008a80


	//   ....[19]....
        /*00ec*/ 	.word	0x00008aa0


	//   ....[20]....
        /*00f0*/ 	.word	0x00008b30


	//   ....[21]....
        /*00f4*/ 	.word	0x00008b70


	//   ....[22]....
        /*00f8*/ 	.word	0x00008b80


	//   ....[23]....
        /*00fc*/ 	.word	0x00008ba0


	//----- nvinfo : EIATTR_EXIT_INSTR_OFFSETS
	.align		4
.L_352:
        /*0100*/ 	.byte	0x04, 0x1c
        /*0102*/ 	.short	(.L_354 - .L_353)


	//   ....[0]....
.L_353:
        /*0104*/ 	.word	0x000003b0


	//   ....[1]....
        /*0108*/ 	.word	0x0000a370


	//----- nvinfo : EIATTR_CTAIDZ_USED
	.align		4
.L_354:
        /*010c*/ 	.byte	0x01, 0x04
	.zero		2


	//----- nvinfo : EIATTR_CRS_STACK_SIZE
	.align		4
        /*0110*/ 	.byte	0x04, 0x1e
        /*0112*/ 	.short	(.L_356 - .L_355)
.L_355:
        /*0114*/ 	.word	0x00000000
.L_356:


//--------------------- .nv.info._ZN5flash16flash_fwd_kernelI23Flash_fwd_kernel_traitsILi96ELi128ELi64ELi4ELb0ELb0EN7cutlass6half_tE19Flash_kernel_traitsILi96ELi128ELi64ELi4ES3_EELb0ELb0ELb0ELb0ELb1ELb1ELb1ELb0EEEvNS_16Flash_fwd_paramsE --------------------------
	.section	.nv.info._ZN5flash16flash_fwd_kernelI23Flash_fwd_kernel_traitsILi96ELi128ELi64ELi4ELb0ELb0EN7cutlass6half_tE19Flash_kernel_traitsILi96ELi128ELi64ELi4ES3_EELb0ELb0ELb0ELb0ELb1ELb1ELb1ELb0EEEvNS_16Flash_fwd_paramsE,"",@"SHT_CUDA_INFO"
	.sectionflags	@""
	.align	4


	//----- nvinfo : EIATTR_CUDA_API_VERSION
	.align		4
        /*0000*/ 	.byte	0x04, 0x37
        /*0002*/ 	.short	(.L_358 - .L_357)
.L_357:
        /*0004*/ 	.word	0x00000082


	//----- nvinfo : EIATTR_SW2861232_WAR
	.align		4
.L_358:
        /*0008*/ 	.byte	0x01, 0x35
	.zero		2


	//----- nvinfo : EIATTR_PARAM_CBANK
	.align		4
        /*000c*/ 	.byte	0x04, 0x0a
        /*000e*/ 	.short	(.L_360 - .L_359)
	.align		4
.L_359:
        /*0010*/ 	.word	index@(.nv.constant0._ZN5flash16flash_fwd_kernelI23Flash_fwd_kernel_traitsILi96ELi128ELi64ELi4ELb0ELb0EN7cutlass6half_tE19Flash_kernel_traitsILi96ELi128ELi64ELi4ES3_EELb0ELb0ELb0ELb0ELb1ELb1ELb1ELb0EEEvNS_16Flash_fwd_paramsE)
        /*0014*/ 	.short	0x0160
        /*0016*/ 	.short	0x01d0


	//----- nvinfo : EIATTR_CBANK_PARAM_SIZE
	.align		4
.L_360:
        /*0018*/ 	.byte	0x03, 0x19
        /*001a*/ 	.short	0x01d0


	//----- nvinfo : EIATTR_KPARAM_INFO
	.align		4
        /*001c*/ 	.byte	0x04, 0x17
        /*001e*/ 	.short	(.L_362 - .L_361)
.L_361:
        /*0020*/ 	.word	0x00000000
        /*0024*/ 	.short	0x0000
        /*0026*/ 	.short	0x0000
        /*0028*/ 	.byte	0x00, 0xf0, 0x41, 0x07


	//----- nvinfo : EIATTR_MAXREG_COUNT
	.align		4
.L_362:
        /*002c*/ 	.byte	0x03, 0x1b
        /*002e*/ 	.short	0x00ff


	//----- nvinfo : EIATTR_NUM_BARRIERS
	.align		4
        /*0030*/ 	.byte	0x02, 0x4c
        /*0032*/ 	.byte	0x01
	.zero		1


	//----- nvinfo : EIATTR_ANNOTATIONS
	.align		4
        /*0034*/ 	.byte	0x04, 0x55
        /*0036*/ 	.short	(.L_364 - .L_363)


	//   ....[0]....
.L_363:
        /* <DEDUP_REMOVED lines=14> */


	//----- nvinfo : EIATTR_MERCURY_ISA_VERSION
	.align		4
.L_364:
        /*0108*/ 	.byte	0x03, 0x5f
        /*010a*/ 	.short	0x0000


	//----- nvinfo : EIATTR_COOP_GROUP_MASK_REGIDS
	.align		4
        /*010c*/ 	.byte	0x04, 0x29
        /*010e*/ 	.short	(.L_366 - .L_365)


	//   ....[0]....
.L_365:
        /*0110*/ 	.word	0xffffffff


	//   ....[1]....
        /*0114*/ 	.word	0xffffffff


	//   ....[2]....
        /*0118*/ 	.word	0xffffffff


	//   ....[3]....
        /*011c*/ 	.word	0xffffffff


	//   ....[4]....
        /*0120*/ 	.word	0xffffffff


	//   ....[5]....
        /*0124*/ 	.word	0xffffffff


	//   ....[6]....
        /*0128*/ 	.word	0xffffffff


	//   ....[7]....
        /*012c*/ 	.word	0xffffffff


	//   ....[8]....
        /*0130*/ 	.word	0xffffffff


	//   ....[9]....
        /*0134*/ 	.word	0xffffffff


	//   ....[10]....
        /*0138*/ 	.word	0xffffffff


	//   ....[11]....
        /*013c*/ 	.word	0xffffffff


	//   ....[12]....
        /*0140*/ 	.word	0xffffffff


	//   ....[13]....
        /*0144*/ 	.word	0xffffffff


	//   ....[14]....
        /*0148*/ 	.word	0xffffffff


	//   ....[15]....
        /*014c*/ 	.word	0xffffffff


	//   ....[16]....
        /*0150*/ 	.word	0xffffffff


	//   ....[17]....
        /*0154*/ 	.word	0xffffffff


	//   ....[18]....
        /*0158*/ 	.word	0xffffffff


	//   ....[19]....
        /*015c*/ 	.word	0xffffffff


	//   ....[20]....
        /*0160*/ 	.word	0xffffffff


	//   ....[21]....
        /*0164*/ 	.word	0xffffffff


	//   ....[22]....
        /*0168*/ 	.word	0xffffffff


	//   ....[23]....
        /*016c*/ 	.word	0xffffffff


	//----- nvinfo : EIATTR_COOP_GROUP_INSTR_OFFSETS
	.align		4
.L_366:
        /*0170*/ 	.byte	0x04, 0x28
        /*0172*/ 	.short	(.L_368 - .L_367)


	//   ....[0]....
.L_367:
        /*0174*/ 	.word	0x00002420


	//   ....[1]....
        /*0178*/ 	.word	0x00002510


	//   ....[2]....
        /*017c*/ 	.word	0x00002540


	//   ....[3]....
        /*0180*/ 	.word	0x00002610


	//   ....[4]....
        /*0184*/ 	.word	0x00002640


	//   ....[5]....
        /*0188*/ 	.word	0x00002720


	//   ....[6]....
        /*018c*/ 	.word	0x00002750


	//   ....[7]....
        /*0190*/ 	.word	0x00002860


	//   ....[8]....
        /*0194*/ 	.word	0x00005440


	//   ....[9]....
        /*0198*/ 	.word	0x000055c0


	//   ....[10]....
        /*019c*/ 	.word	0x00005600


	//   ....[11]....
        /*01a0*/ 	.word	0x00005620


	//   ....[12]....
        /*01a4*/ 	.word	0x00005640


	//   ....[13]....
        /*01a8*/ 	.word	0x00005670


	//   ....[14]....
        /*01ac*/ 	.word	0x000056b0


	//   ....[15]....
        /*01b0*/ 	.word	0x000056e0


	//   ....[16]....
        /*01b4*/ 	.word	0x000077e0


	//   ....[17]....
        /*01b8*/ 	.word	0x000077f0


	//   ....[18]....
        /*01bc*/ 	.word	0x00007800


	//   ....[19]....
        /*01c0*/ 	.word	0x00007820


	//   ....[20]....
        /*01c4*/ 	.word	0x00007840


	//   ....[21]....
        /*01c8*/ 	.word	0x00007860


	//   ....[22]....
        /*01cc*/ 	.word	0x00007870


	//   ....[23]....
        /*01d0*/ 	.word	0x00007890


	//----- nvinfo : EIATTR_EXIT_INSTR_OFFSETS
	.align		4
.L_368:
        /*01d4*/ 	.byte	0x04, 0x1c
        /*01d6*/ 	.short	(.L_370 - .L_369)


	//   ....[0]....
.L_369:
        /*01d8*/ 	.word	0x00000170


	//   ....[1]....
        /*01dc*/ 	.word	0x00009000


	//----- nvinfo : EIATTR_CTAIDZ_USED
	.align		4
.L_370:
        /*01e0*/ 	.byte	0x01, 0x04
	.zero		2


	//----- nvinfo : EIATTR_CRS_STACK_SIZE
	.align		4
        /*01e4*/ 	.byte	0x04, 0x1e
        /*01e6*/ 	.short	(.L_372 - .L_371)
.L_371:
        /*01e8*/ 	.word	0x00000000
.L_372:


//--------------------- .nv.info._ZN5flash16flash_fwd_kernelI23Flash_fwd_kernel_traitsILi96ELi128ELi64ELi4ELb0ELb0EN7cutlass6half_tE19Flash_kernel_traitsILi96ELi128ELi64ELi4ES3_EELb1ELb0ELb0ELb1ELb0ELb0ELb0ELb0EEEvNS_16Flash_fwd_paramsE --------------------------
	.section	.nv.info._ZN5flash16flash_fwd_kernelI23Flash_fwd_kernel_traitsILi96ELi128ELi64ELi4ELb0ELb0EN7cutlass6half_tE19Flash_kernel_traitsILi96ELi128ELi64ELi4ES3_EELb1ELb0ELb0ELb1ELb0ELb0ELb0ELb0EEEvNS_16Flash_fwd_paramsE,"",@"SHT_CUDA_INFO"
	.sectionflags	@""
	.align	4


	//----- nvinfo : EIATTR_CUDA_API_VERSION
	.align		4
        /*0000*/ 	.byte	0x04, 0x37
        /*0002*/ 	.short	(.L_374 - .L_373)
.L_373:
        /*0004*/ 	.word	0x00000082


	//----- nvinfo : EIATTR_SW2861232_WAR
	.align		4
.L_374:
        /*0008*/ 	.byte	0x01, 0x35
	.zero		2


	//----- nvinfo : EIATTR_PARAM_CBANK
	.align		4
        /*000c*/ 	.byte	0x04, 0x0a
        /*000e*/ 	.short	(.L_376 - .L_375)
	.align		4
.L_375:
        /*0010*/ 	.word	index@(.nv.constant0._ZN5flash16flash_fwd_kernelI23Flash_fwd_kernel_traitsILi96ELi128ELi64ELi4ELb0ELb0EN7cutlass6half_tE19Flash_kernel_traitsILi96ELi128ELi64ELi4ES3_EELb1ELb0ELb0ELb1ELb0ELb0ELb0ELb0EEEvNS_16Flash_fwd_paramsE)
        /*0014*/ 	.short	0x0160
        /*0016*/ 	.short	0x01d0


	//----- nvinfo : EIATTR_CBANK_PARAM_SIZE
	.align		4
.L_376:
        /*0018*/ 	.byte	0x03, 0x19
        /*001a*/ 	.short	0x01d0


	//----- nvinfo : EIATTR_KPARAM_INFO
	.align		4
        /*001c*/ 	.byte	0x04, 0x17
        /*001e*/ 	.short	(.L_378 - .L_377)
.L_377:
        /*0020*/ 	.word	0x00000000
        /*0024*/ 	.short	0x0000
        /*0026*/ 	.short	0x0000
        /*0028*/ 	.byte	0x00, 0xf0, 0x41, 0x07


	//----- nvinfo : EIATTR_MAXREG_COUNT
	.align		4
.L_378:
        /*002c*/ 	.byte	0x03, 0x1b
        /*002e*/ 	.short	0x00ff


	//----- nvinfo : EIATTR_NUM_BARRIERS
	.align		4
        /*0030*/ 	.byte	0x02, 0x4c
        /*0032*/ 	.byte	0x01
	.zero		1


	//----- nvinfo : EIATTR_ANNOTATIONS
	.align		4
        /*0034*/ 	.byte	0x04, 0x55
        /*0036*/ 	.short	(.L_380 - .L_379)


	//   ....[0]....
.L_379:
        /* <DEDUP_REMOVED lines=25> */


	//----- nvinfo : EIATTR_MERCURY_ISA_VERSION
	.align		4
.L_380:
        /*01b8*/ 	.byte	0x03, 0x5f
        /*01ba*/ 	.short	0x0000


	//----- nvinfo : EIATTR_COOP_GROUP_MASK_REGIDS
	.align		4
        /*01bc*/ 	.byte	0x04, 0x29
        /*01be*/ 	.short	(.L_382 - .L_381)


	//   ....[0]....
.L_381:
        /*01c0*/ 	.word	0xffffffff


	//   ....[1]....
        /*01c4*/ 	.word	0xffffffff


	//   ....[2]....
        /*01c8*/ 	.word	0xffffffff


	//   ....[3]....
        /*01cc*/ 	.word	0xffffffff


	//   ....[4]....
        /*01d0*/ 	.word	0xffffffff


	//   ....[5]....
        /*01d4*/ 	.word	0xffffffff


	//   ....[6]....
        /*01d8*/ 	.word	0xffffffff


	//   ....[7]....
        /*01dc*/ 	.word	0xffffffff


	//   ....[8]....
        /*01e0*/ 	.word	0xffffffff


	//   ....[9]....
        /*01e4*/ 	.word	0xffffffff


	//   ....[10]....
        /*01e8*/ 	.word	0xffffffff


	//   ....[11]....
        /*01ec*/ 	.word	0xffffffff


	//   ....[12]....
        /*01f0*/ 	.word	0xffffffff


	//   ....[13]....
        /*01f4*/ 	.word	0xffffffff


	//   ....[14]....
        /*01f8*/ 	.word	0xffffffff


	//   ....[15]....
        /*01fc*/ 	.word	0xffffffff


	//   ....[16]....
        /*0200*/ 	.word	0xffffffff


	//   ....[17]....
        /*0204*/ 	.word	0xffffffff


	//   ....[18]....
        /*0208*/ 	.word	0xffffffff


	//   ....[19]....
        /*020c*/ 	.word	0xffffffff


	//   ....[20]....
        /*0210*/ 	.word	0xffffffff


	//   ....[21]....
        /*0214*/ 	.word	0xffffffff


	//   ....[22]....
        /*0218*/ 	.word	0xffffffff


	//   ....[23]....
        /*021c*/ 	.word	0xffffffff


	//----- nvinfo : EIATTR_COOP_GROUP_INSTR_OFFSETS
	.align		4
.L_382:
        /*0220*/ 	.byte	0x04, 0x28
        /*0222*/ 	.short	(.L_384 - .L_383)


	//   ....[0]....
.L_383:
        /*0224*/ 	.word	0x00004ea0


	//   ....[1]....
        /*0228*/ 	.word	0x00005010


	//   ....[2]....
        /*022c*/ 	.word	0x00005050


	//   ....[3]....
        /*0230*/ 	.word	0x00005140


	//   ....[4]....
        /*0234*/ 	.word	0x000056f0


	//   ....[5]....
        /*0238*/ 	.word	0x00005700


	//   ....[6]....
        /*023c*/ 	.word	0x000059f0


	//   ....[7]....
        /*0240*/ 	.word	0x00005a80


	//   ....[8]....
        /*0244*/ 	.word	0x00009e40


	//   ....[9]....
        /*0248*/ 	.word	0x0000a010


	//   ....[10]....
        /*024c*/ 	.word	0x0000a150


	//   ....[11]....
        /*0250*/ 	.word	0x0000a260


	//   ....[12]....
        /*0254*/ 	.word	0x0000a370


	//   ....[13]....
        /*0258*/ 	.word	0x0000a3e0


	//   ....[14]....
        /*025c*/ 	.word	0x0000a570


	//   ....[15]....
        /*0260*/ 	.word	0x0000a870


	//   ....[16]....
        /*0264*/ 	.word	0x0000d2c0


	//   ....[17]....
        /*0268*/ 	.word	0x0000d2d0


	//   ....[18]....
        /*026c*/ 	.word	0x0000d2e0


	//   ....[19]....
        /*0270*/ 	.word	0x0000d320


	//   ....[20]....
        /*0274*/ 	.word	0x0000d340


	//   ....[21]....
        /*0278*/ 	.word	0x0000d650


	//   ....[22]....
        /*027c*/ 	.word	0x0000d6e0


	//   ....[23]....
        /*0280*/ 	.word	0x0000d710


	//----- nvinfo : EIATTR_EXIT_INSTR_OFFSETS
	.align		4
.L_384:
        /*0284*/ 	.byte	0x04, 0x1c
        /*0286*/ 	.short	(.L_386 - .L_385)


	//   ....[0]....
.L_385:
        /*0288*/ 	.word	0x00000540


	//   ....[1]....
        /*028c*/ 	.word	0x0000ef50


	//   ....[2]....
        /*0290*/ 	.word	0x0000f050


	//   ....[3]....
        /*0294*/ 	.word	0x0000f070


	//   ....[4]....
        /*0298*/ 	.word	0x0000faa0


	//   ....[5]....
        /*029c*/ 	.word	0x0000fb20


	//----- nvinfo : EIATTR_CTAIDZ_USED
	.align		4
.L_386:
        /*02a0*/ 	.byte	0x01, 0x04
	.zero		2


	//----- nvinfo : EIATTR_CRS_STACK_SIZE
	.align		4
        /*02a4*/ 	.byte	0x04, 0x1e
        /*02a6*/ 	.short	(.L_388 - .L_387)
.L_387:
        /*02a8*/ 	.word	0x00000000
.L_388:


//--------------------- .nv.info._ZN5flash16flash_fwd_kernelI23Flash_fwd_kernel_traitsILi96ELi128ELi64ELi4ELb0ELb0EN7cutlass6half_tE19Flash_kernel_traitsILi96ELi128ELi64ELi4ES3_EELb1ELb0ELb0ELb0ELb0ELb0ELb0ELb1EEEvNS_16Flash_fwd_paramsE --------------------------
	.section	.nv.info._ZN5flash16flash_fwd_kernelI23Flash_fwd_kernel_traitsILi96ELi128ELi64ELi4ELb0ELb0EN7cutlass6half_tE19Flash_kernel_traitsILi96ELi128ELi64ELi4ES3_EELb1ELb0ELb0ELb0ELb0ELb0ELb0ELb1EEEvNS_16Flash_fwd_paramsE,"",@"SHT_CUDA_INFO"
	.sectionflags	@""
	.align	4


	//----- nvinfo : EIATTR_CUDA_API_VERSION
	.align		4
        /*0000*/ 	.byte	0x04, 0x37
        /*0002*/ 	.short	(.L_390 - .L_389)
.L_389:
        /*0004*/ 	.word	0x00000082


	//----- nvinfo : EIATTR_SW2861232_WAR
	.align		4
.L_390:
        /*0008*/ 	.byte	0x01, 0x35
	.zero		2


	//----- nvinfo : EIATTR_PARAM_CBANK
	.align		4
        /*000c*/ 	.byte	0x04, 0x0a
        /*000e*/ 	.short	(.L_392 - .L_391)
	.align		4
.L_391:
        /*0010*/ 	.word	index@(.nv.constant0._ZN5flash16flash_fwd_kernelI23Flash_fwd_kernel_traitsILi96ELi128ELi64ELi4ELb0ELb0EN7cutlass6half_tE19Flash_kernel_traitsILi96ELi128ELi64ELi4ES3_EELb1ELb0ELb0ELb0ELb0ELb0ELb0ELb1EEEvNS_16Flash_fwd_paramsE)
        /*0014*/ 	.short	0x0160
        /*0016*/ 	.short	0x01d0


	//----- nvinfo : EIATTR_CBANK_PARAM_SIZE
	.align		4
.L_392:
        /*0018*/ 	.byte	0x03, 0x19
        /*001a*/ 	.short	0x01d0


	//----- nvinfo : EIATTR_KPARAM_INFO
	.align		4
        /*001c*/ 	.byte	0x04, 0x17
        /*001e*/ 	.short	(.L_394 - .L_393)
.L_393:
        /*0020*/ 	.word	0x00000000
        /*0024*/ 	.short	0x0000
        /*0026*/ 	.short	0x0000
        /*0028*/ 	.byte	0x00, 0xf0, 0x41, 0x07


	//----- nvinfo : EIATTR_MAXREG_COUNT
	.align		4
.L_394:
        /*002c*/ 	.byte	0x03, 0x1b
        /*002e*/ 	.short	0x00ff


	//----- nvinfo : EIATTR_NUM_BARRIERS
	.align		4
        /*0030*/ 	.byte	0x02, 0x4c
        /*0032*/ 	.byte	0x01
	.zero		1


	//----- nvinfo : EIATTR_ANNOTATIONS
	.align		4
        /*0034*/ 	.byte	0x04, 0x55
        /*0036*/ 	.short	(.L_396 - .L_395)


	//   ....[0]....
.L_395:
        /* <DEDUP_REMOVED lines=60> */


	//----- nvinfo : EIATTR_MERCURY_ISA_VERSION
	.align		4
.L_396:
        /*03e8*/ 	.byte	0x03, 0x5f
        /*03ea*/ 	.short	0x0000


	//----- nvinfo : EIATTR_COOP_GROUP_MASK_REGIDS
	.align		4
        /*03ec*/ 	.byte	0x04, 0x29
        /*03ee*/ 	.short	(.L_398 - .L_397)


	//   ....[0]....
.L_397:
        /*03f0*/ 	.word	0xffffffff


	//   ....[1]....
        /*03f4*/ 	.word	0xffffffff


	//   ....[2]....
        /*03f8*/ 	.word	0xffffffff


	//   ....[3]....
        /*03fc*/ 	.word	0xffffffff


	//   ....[4]....
        /*0400*/ 	.word	0xffffffff


	//   ....[5]....
        /*0404*/ 	.word	0xffffffff


	//   ....[6]....
        /*0408*/ 	.word	0xffffffff


	//   ....[7]....
        /*040c*/ 	.word	0xffffffff


	//   ....[8]....
        /*0410*/ 	.word	0xffffffff


	//   ....[9]....
        /*0414*/ 	.word	0xffffffff


	//   ....[10]....
        /*0418*/ 	.word	0xffffffff


	//   ....[11]....
        /*041c*/ 	.word	0xffffffff


	//   ....[12]....
        /*0420*/ 	.word	0xffffffff


	//   ....[13]....
        /*0424*/ 	.word	0xffffffff


	//   ....[14]....
        /*0428*/ 	.word	0xffffffff


	//   ....[15]....
        /*042c*/ 	.word	0xffffffff


	//   ....[16]....
        /*0430*/ 	.word	0xffffffff


	//   ....[17]....
        /*0434*/ 	.word	0xffffffff


	//   ....[18]....
        /*0438*/ 	.word	0xffffffff


	//   ....[19]....
        /*043c*/ 	.word	0xffffffff


	//   ....[20]....
        /*0440*/ 	.word	0xffffffff


	//   ....[21]....
        /*0444*/ 	.word	0xffffffff


	//   ....[22]....
        /*0448*/ 	.word	0xffffffff


	//   ....[23]....
        /*044c*/ 	.word	0xffffffff


	//----- nvinfo : EIATTR_COOP_GROUP_INSTR_OFFSETS
	.align		4
.L_398:
        /*0450*/ 	.byte	0x04, 0x28
        /*0452*/ 	.short	(.L_400 - .L_399)


	//   ....[0]....
.L_399:
        /*0454*/ 	.word	0x000043d0


	//   ....[1]....
        /*0458*/ 	.word	0x00004650


	//   ....[2]....
        /*045c*/ 	.word	0x00004810


	//   ....[3]....
        /*0460*/ 	.word	0x000048b0


	//   ....[4]....
        /*0464*/ 	.word	0x000048e0


	//   ....[5]....
        /*0468*/ 	.word	0x00004910


	//   ....[6]....
        /*046c*/ 	.word	0x00004a30


	//   ....[7]....
        /*0470*/ 	.word	0x00004a70


	//   ....[8]....
        /*0474*/ 	.word	0x0000a1f0


	//   ....[9]....
        /*0478*/ 	.word	0x0000a300


	//   ....[10]....
        /*047c*/ 	.word	0x0000a310


	//   ....[11]....
        /*0480*/ 	.word	0x0000a320


	//   ....[12]....
        /*0484*/ 	.word	0x0000a370


	//   ....[13]....
        /*0488*/ 	.word	0x0000a3c0


	//   ....[14]....
        /*048c*/ 	.word	0x0000a5d0


	//   ....[15]....
        /*0490*/ 	.word	0x0000a610


	//   ....[16]....
        /*0494*/ 	.word	0x00010060


	//   ....[17]....
        /*0498*/ 	.word	0x00010070


	//   ....[18]....
        /*049c*/ 	.word	0x00010080


	//   ....[19]....
        /*04a0*/ 	.word	0x00010090


	//   ....[20]....
        /*04a4*/ 	.word	0x000100d0


	//   ....[21]....
        /*04a8*/ 	.word	0x000100f0


	//   ....[22]....
        /*04ac*/ 	.word	0x00010110


	//   ....[23]....
        /*04b0*/ 	.word	0x00010120


	//----- nvinfo : EIATTR_EXIT_INSTR_OFFSETS
	.align		4
.L_400:
        /*04b4*/ 	.byte	0x04, 0x1c
        /*04b6*/ 	.short	(.L_402 - .L_401)


	//   ....[0]....
.L_401:
        /*04b8*/ 	.word	0x000006a0


	//   ....[1]....
        /*04bc*/ 	.word	0x00011a70


	//   ....[2]....
        /*04c0*/ 	.word	0x00011b60


	//   ....[3]....
        /*04c4*/ 	.word	0x00011b80


	//   ....[4]....
        /*04c8*/ 	.word	0x00012600


	//   ....[5]....
        /*04cc*/ 	.word	0x00012680


	//----- nvinfo : EIATTR_CTAIDZ_USED
	.align		4
.L_402:
        /*04d0*/ 	.byte	0x01, 0x04
	.zero		2


	//----- nvinfo : EIATTR_CRS_STACK_SIZE
	.align		4
        /*04d4*/ 	.byte	0x04, 0x1e
        /*04d6*/ 	.short	(.L_404 - .L_403)
.L_403:
        /*04d8*/ 	.word	0x00000000
.L_404:


//--------------------- .nv.info._ZN5flash16flash_fwd_kernelI23Flash_fwd_kernel_traitsILi96ELi128ELi64ELi4ELb0ELb0EN7cutlass6half_tE19Flash_kernel_traitsILi96ELi128ELi64ELi4ES3_EELb0ELb0ELb0ELb0ELb0ELb0ELb1ELb0EEEvNS_16Flash_fwd_paramsE --------------------------
	.section	.nv.info._ZN5flash16flash_fwd_kernelI23Flash_fwd_kernel_traitsILi96ELi128ELi64ELi4ELb0ELb0EN7cutlass6half_tE19Flash_kernel_traitsILi96ELi128ELi64ELi4ES3_EELb0ELb0ELb0ELb0ELb0ELb0ELb1ELb0EEEvNS_16Flash_fwd_paramsE,"",@"SHT_CUDA_INFO"
	.sectionflags	@""
	.align	4


	//----- nvinfo : EIATTR_CUDA_API_VERSION
	.align		4
        /*0000*/ 	.byte	0x04, 0x37
        /*0002*/ 	.short	(.L_406 - .L_405)
.L_405:
        /*0004*/ 	.word	0x00000082


	//----- nvinfo : EIATTR_SW2861232_WAR
	.align		4
.L_406:
        /*0008*/ 	.byte	0x01, 0x35
	.zero		2


	//----- nvinfo : EIATTR_PARAM_CBANK
	.align		4
        /*000c*/ 	.byte	0x04, 0x0a
        /*000e*/ 	.short	(.L_408 - .L_407)
	.align		4
.L_407:
        /*0010*/ 	.word	index@(.nv.constant0._ZN5flash16flash_fwd_kernelI23Flash_fwd_kernel_traitsILi96ELi128ELi64ELi4ELb0ELb0EN7cutlass6half_tE19Flash_kernel_traitsILi96ELi128ELi64ELi4ES3_EELb0ELb0ELb0ELb0ELb0ELb0ELb1ELb0EEEvNS_16Flash_fwd_paramsE)
        /*0014*/ 	.short	0x0160
        /*0016*/ 	.short	0x01d0


	//----- nvinfo : EIATTR_CBANK_PARAM_SIZE
	.align		4
.L_408:
        /*0018*/ 	.byte	0x03, 0x19
        /*001a*/ 	.short	0x01d0


	//----- nvinfo : EIATTR_KPARAM_INFO
	.align		4
        /*001c*/ 	.byte	0x04, 0x17
        /*001e*/ 	.short	(.L_410 - .L_409)
.L_409:
        /*0020*/ 	.word	0x00000000
        /*0024*/ 	.short	0x0000
        /*0026*/ 	.short	0x0000
        /*0028*/ 	.byte	0x00, 0xf0, 0x41, 0x07


	//----- nvinfo : EIATTR_MAXREG_COUNT
	.align		4
.L_410:
        /*002c*/ 	.byte	0x03, 0x1b
        /*002e*/ 	.short	0x00ff


	//----- nvinfo : EIATTR_NUM_BARRIERS
	.align		4
        /*0030*/ 	.byte	0x02, 0x4c
        /*0032*/ 	.byte	0x01
	.zero		1


	//----- nvinfo : EIATTR_ANNOTATIONS
	.align		4
        /*0034*/ 	.byte	0x04, 0x55
        /*0036*/ 	.short	(.L_412 - .L_411)


	//   ....[0]....
.L_411:
        /* <DEDUP_REMOVED lines=27> */


	//----- nvinfo : EIATTR_MERCURY_ISA_VERSION
	.align		4
.L_412:
        /*01d8*/ 	.byte	0x03, 0x5f
        /*01da*/ 	.short	0x0000


	//----- nvinfo : EIATTR_COOP_GROUP_MASK_REGIDS
	.align		4
        /*01dc*/ 	.byte	0x04, 0x29
        /*01de*/ 	.short	(.L_414 - .L_413)


	//   ....[0]....
.L_413:
        /*01e0*/ 	.word	0xffffffff


	//   ....[1]....
        /*01e4*/ 	.word	0xffffffff


	//   ....[2]....
        /*01e8*/ 	.word	0xffffffff


	//   ....[3]....
        /*01ec*/ 	.word	0xffffffff


	//   ....[4]....
        /*01f0*/ 	.word	0xffffffff


	//   ....[5]....
        /*01f4*/ 	.word	0xffffffff


	//   ....[6]....
        /*01f8*/ 	.word	0xffffffff


	//   ....[7]....
        /*01fc*/ 	.word	0xffffffff


	//   ....[8]....
        /*0200*/ 	.word	0xffffffff


	//   ....[9]....
        /*0204*/ 	.word	0xffffffff


	//   ....[10]....
        /*0208*/ 	.word	0xffffffff


	//   ....[11]....
        /*020c*/ 	.word	0xffffffff


	//   ....[12]....
        /*0210*/ 	.word	0xffffffff


	//   ....[13]....
        /*0214*/ 	.word	0xffffffff


	//   ....[14]....
        /*0218*/ 	.word	0xffffffff


	//   ....[15]....
        /*021c*/ 	.word	0xffffffff


	//   ....[16]....
        /*0220*/ 	.word	0xffffffff


	//   ....[17]....
        /*0224*/ 	.word	0xffffffff


	//   ....[18]....
        /*0228*/ 	.word	0xffffffff


	//   ....[19]....
        /*022c*/ 	.word	0xffffffff


	//   ....[20]....
        /*0230*/ 	.word	0xffffffff


	//   ....[21]....
        /*0234*/ 	.word	0xffffffff


	//   ....[22]....
        /*0238*/ 	.word	0xffffffff


	//   ....[23]....
        /*023c*/ 	.word	0xffffffff


	//----- nvinfo : EIATTR_COOP_GROUP_INSTR_OFFSETS
	.align		4
.L_414:
        /*0240*/ 	.byte	0x04, 0x28
        /*0242*/ 	.short	(.L_416 - .L_415)


	//   ....[0]....
.L_415:
        /*0244*/ 	.word	0x00003f50


	//   ....[1]....
        /*0248*/ 	.word	0x00004040


	//   ....[2]....
        /*024c*/ 	.word	0x00004070


	//   ....[3]....
        /*0250*/ 	.word	0x00004130


	//   ....[4]....
        /*0254*/ 	.word	0x00004160


	//   ....[5]....
        /*0258*/ 	.word	0x00004240


	//   ....[6]....
        /*025c*/ 	.word	0x00004270


	//   ....[7]....
        /*0260*/ 	.word	0x000043c0


	//   ....[8]....
        /*0264*/ 	.word	0x00007450


	//   ....[9]....
        /*0268*/ 	.word	0x000075e0


	//   ....[10]....
        /*026c*/ 	.word	0x00007620


	//   ....[11]....
        /*0270*/ 	.word	0x00007640


	//   ....[12]....
        /*0274*/ 	.word	0x00007650


	//   ....[13]....
        /*0278*/ 	.word	0x00007690


	//   ....[14]....
        /*027c*/ 	.word	0x000076d0


	//   ....[15]....
        /*0280*/ 	.word	0x00007700


	//   ....[16]....
        /*0284*/ 	.word	0x000097b0


	//   ....[17]....
        /*0288*/ 	.word	0x000097c0


	//   ....[18]....
        /*028c*/ 	.word	0x000097d0


	//   ....[19]....
        /*0290*/ 	.word	0x000097e0


	//   ....[20]....
        /*0294*/ 	.word	0x00009820


	//   ....[21]....
        /*0298*/ 	.word	0x00009840


	//   ....[22]....
        /*029c*/ 	.word	0x00009860


	//   ....[23]....
        /*02a0*/ 	.word	0x00009870


	//----- nvinfo : EIATTR_EXIT_INSTR_OFFSETS
	.align		4
.L_416:
        /*02a4*/ 	.byte	0x04, 0x1c
        /*02a6*/ 	.short	(.L_418 - .L_417)


	//   ....[0]....
.L_417:
        /*02a8*/ 	.word	0x00000300


	//   ....[1]....
        /*02ac*/ 	.word	0x0000b2d0


	//   ....[2]....
        /*02b0*/ 	.word	0x0000b3d0


	//   ....[3]....
        /*02b4*/ 	.word	0x0000b3f0


	//   ....[4]....
        /*02b8*/ 	.word	0x0000be10


	//   ....[5]....
        /*02bc*/ 	.word	0x0000be90


	//----- nvinfo : EIATTR_CTAIDZ_USED
	.align		4
.L_418:
        /*02c0*/ 	.byte	0x01, 0x04
	.zero		2


	//----- nvinfo : EIATTR_CRS_STACK_SIZE
	.align		4
        /*02c4*/ 	.byte	0x04, 0x1e
        /*02c6*/ 	.short	(.L_420 - .L_419)
.L_419:
        /*02c8*/ 	.word	0x00000000
.L_420:


//--------------------- .nv.info._ZN5flash16flash_fwd_kernelI23Flash_fwd_kernel_traitsILi96ELi128ELi64ELi4ELb0ELb0EN7cutlass6half_tE19Flash_kernel_traitsILi96ELi128ELi64ELi4ES3_EELb1ELb0ELb0ELb1ELb0ELb0ELb0ELb1EEEvNS_16Flash_fwd_paramsE --------------------------
	.section	.nv.info._ZN5flash16flash_fwd_kernelI23Flash_fwd_kernel_traitsILi96ELi128ELi64ELi4ELb0ELb0EN7cutlass6half_tE19Flash_kernel_traitsILi96ELi128ELi64ELi4ES3_EELb1ELb0ELb0ELb1ELb0ELb0ELb0ELb1EEEvNS_16Flash_fwd_paramsE,"",@"SHT_CUDA_INFO"
	.sectionflags	@""
	.align	4


	//----- nvinfo : EIATTR_CUDA_API_VERSION
	.align		4
        /*0000*/ 	.byte	0x04, 0x37
        /*0002*/ 	.short	(.L_422 - .L_421)
.L_421:
        /*0004*/ 	.word	0x00000082


	//----- nvinfo : EIATTR_SW2861232_WAR
	.align		4
.L_422:
        /*0008*/ 	.byte	0x01, 0x35
	.zero		2


	//----- nvinfo : EIATTR_PARAM_CBANK
	.align		4
        /*000c*/ 	.byte	0x04, 0x0a
        /*000e*/ 	.short	(.L_424 - .L_423)
	.align		4
.L_423:
        /*0010*/ 	.word	index@(.nv.constant0._ZN5flash16flash_fwd_kernelI23Flash_fwd_kernel_traitsILi96ELi128ELi64ELi4ELb0ELb0EN7cutlass6half_tE19Flash_kernel_traitsILi96ELi128ELi64ELi4ES3_EELb1ELb0ELb0ELb1ELb0ELb0ELb0ELb1EEEvNS_16Flash_fwd_paramsE)
        /*0014*/ 	.short	0x0160
        /*0016*/ 	.short	0x01d0


	//----- nvinfo : EIATTR_CBANK_PARAM_SIZE
	.align		4
.L_424:
        /*0018*/ 	.byte	0x03, 0x19
        /*001a*/ 	.short	0x01d0


	//----- nvinfo : EIATTR_KPARAM_INFO
	.align		4
        /*001c*/ 	.byte	0x04, 0x17
        /*001e*/ 	.short	(.L_426 - .L_425)
.L_425:
        /*0020*/ 	.word	0x00000000
        /*0024*/ 	.short	0x0000
        /*0026*/ 	.short	0x0000
        /*0028*/ 	.byte	0x00, 0xf0, 0x41, 0x07


	//----- nvinfo : EIATTR_MAXREG_COUNT
	.align		4
.L_426:
        /*002c*/ 	.byte	0x03, 0x1b
        /*002e*/ 	.short	0x00ff


	//----- nvinfo : EIATTR_NUM_BARRIERS
	.align		4
        /*0030*/ 	.byte	0x02, 0x4c
        /*0032*/ 	.byte	0x01
	.zero		1


	//----- nvinfo : EIATTR_ANNOTATIONS
	.align		4
        /*0034*/ 	.byte	0x04, 0x55
        /*0036*/ 	.short	(.L_428 - .L_427)


	//   ....[0]....
.L_427:
        /* <DEDUP_REMOVED lines=68> */


	//----- nvinfo : EIATTR_MERCURY_ISA_VERSION
	.align		4
.L_428:
        /*0468*/ 	.byte	0x03, 0x5f
        /*046a*/ 	.short	0x0000


	//----- nvinfo : EIATTR_COOP_GROUP_MASK_REGIDS
	.align		4
        /*046c*/ 	.byte	0x04, 0x29
        /*046e*/ 	.short	(.L_430 - .L_429)


	//   ....[0]....
.L_429:
        /*0470*/ 	.word	0xffffffff


	//   ....[1]....
        /*0474*/ 	.word	0xffffffff


	//   ....[2]....
        /*0478*/ 	.word	0xffffffff


	//   ....[3]....
        /*047c*/ 	.word	0xffffffff


	//   ....[4]....
        /*0480*/ 	.word	0xffffffff


	//   ....[5]....
        /*0484*/ 	.word	0xffffffff


	//   ....[6]....
        /*0488*/ 	.word	0xffffffff


	//   ....[7]....
        /*048c*/ 	.word	0xffffffff


	//   ....[8]....
        /*0490*/ 	.word	0xffffffff


	//   ....[9]....
        /*0494*/ 	.word	0xffffffff


	//   ....[10]....
        /*0498*/ 	.word	0xffffffff


	//   ....[11]....
        /*049c*/ 	.word	0xffffffff


	//   ....[12]....
        /*04a0*/ 	.word	0xffffffff


	//   ....[13]....
        /*04a4*/ 	.word	0xffffffff


	//   ....[14]....
        /*04a8*/ 	.word	0xffffffff


	//   ....[15]....
        /*04ac*/ 	.word	0xffffffff


	//   ....[16]....
        /*04b0*/ 	.word	0xffffffff


	//   ....[17]....
        /*04b4*/ 	.word	0xffffffff


	//   ....[18]....
        /*04b8*/ 	.word	0xffffffff


	//   ....[19]....
        /*04bc*/ 	.word	0xffffffff


	//   ....[20]....
        /*04c0*/ 	.word	0xffffffff


	//   ....[21]....
        /*04c4*/ 	.word	0xffffffff


	//   ....[22]....
        /*04c8*/ 	.word	0xffffffff


	//   ....[23]....
        /*04cc*/ 	.word	0xffffffff


	//----- nvinfo : EIATTR_COOP_GROUP_INSTR_OFFSETS
	.align		4
.L_430:
        /*04d0*/ 	.byte	0x04, 0x28
        /*04d2*/ 	.short	(.L_432 - .L_431)


	//   ....[0]....
.L_431:
        /*04d4*/ 	.word	0x000054c0


	//   ....[1]....
        /*04d8*/ 	.word	0x00005910


	//   ....[2]....
        /*04dc*/ 	.word	0x00005a00


	//   ....[3]....
        /*04e0*/ 	.word	0x00005a40


	//   ....[4]....
        /*04e4*/ 	.word	0x00005ad0


	//   ....[5]....
        /*04e8*/ 	.word	0x00005b10


	//   ....[6]....
        /*04ec*/ 	.word	0x00005bd0


	//   ....[7]....
        /*04f0*/ 	.word	0x00005c70


	//   ....[8]....
        /*04f4*/ 	.word	0x0000c380


	//   ....[9]....
        /*04f8*/ 	.word	0x0000c460


	//   ....[10]....
        /*04fc*/ 	.word	0x0000c4c0


	//   ....[11]....
        /*0500*/ 	.word	0x0000c500


	//   ....[12]....
        /*0504*/ 	.word	0x0000c550


	//   ....[13]....
        /*0508*/ 	.word	0x0000c5c0


	//   ....[14]....
        /*050c*/ 	.word	0x0000c5f0


	//   ....[15]....
        /*0510*/ 	.word	0x0000c640


	//   ....[16]....
        /*0514*/ 	.word	0x00012150


	//   ....[17]....
        /*0518*/ 	.word	0x00012160


	//   ....[18]....
        /*051c*/ 	.word	0x00012170


	//   ....[19]....
        /*0520*/ 	.word	0x00012180


	//   ....[20]....
        /*0524*/ 	.word	0x000121c0


	//   ....[21]....
        /*0528*/ 	.word	0x000121e0


	//   ....[22]....
        /*052c*/ 	.word	0x00012200


	//   ....[23]....
        /*0530*/ 	.word	0x00012210


	//----- nvinfo : EIATTR_EXIT_INSTR_OFFSETS
	.align		4
.L_432:
        /*0534*/ 	.byte	0x04, 0x1c
        /*0536*/ 	.short	(.L_434 - .L_433)


	//   ....[0]....
.L_433:
        /*0538*/ 	.word	0x000006a0


	//   ....[1]....
        /*053c*/ 	.word	0x00013b60


	//   ....[2]....
        /*0540*/ 	.word	0x00013c50


	//   ....[3]....
        /*0544*/ 	.word	0x00013c70


	//   ....[4]....
        /*0548*/ 	.word	0x000146f0


	//   ....[5]....
        /*054c*/ 	.word	0x00014770


	//----- nvinfo : EIATTR_CTAIDZ_USED
	.align		4
.L_434:
        /*0550*/ 	.byte	0x01, 0x04
	.zero		2


	//----- nvinfo : EIATTR_CRS_STACK_SIZE
	.align		4
        /*0554*/ 	.byte	0x04, 0x1e
        /*0556*/ 	.short	(.L_436 - .L_435)
.L_435:
        /*0558*/ 	.word	0x00000000
.L_436:


//--------------------- .nv.info._ZN5flash16flash_fwd_kernelI23Flash_fwd_kernel_traitsILi96ELi128ELi64ELi4ELb0ELb0EN7cutlass6half_tE19Flash_kernel_traitsILi96ELi128ELi64ELi4ES3_EELb0ELb0ELb0ELb1ELb0ELb0ELb1ELb0EEEvNS_16Flash_fwd_paramsE --------------------------
	.section	.nv.info._ZN5flash16flash_fwd_kernelI23Flash_fwd_kernel_traitsILi96ELi128ELi64ELi4ELb0ELb0EN7cutlass6half_tE19Flash_kernel_traitsILi96ELi128ELi64ELi4ES3_EELb0ELb0ELb0ELb1ELb0ELb0ELb1ELb0EEEvNS_16Flash_fwd_paramsE,"",@"SHT_CUDA_INFO"
	.sectionflags	@""
	.align	4


	//----- nvinfo : EIATTR_CUDA_API_VERSION
	.align		4
        /*0000*/ 	.byte	0x04, 0x37
        /*0002*/ 	.short	(.L_438 - .L_437)
.L_437:
        /*0004*/ 	.word	0x00000082


	//----- nvinfo : EIATTR_SW2861232_WAR
	.align		4
.L_438:
        /*0008*/ 	.byte	0x01, 0x35
	.zero		2


	//----- nvinfo : EIATTR_PARAM_CBANK
	.align		4
        /*000c*/ 	.byte	0x04, 0x0a
        /*000e*/ 	.short	(.L_440 - .L_439)
	.align		4
.L_439:
        /*0010*/ 	.word	index@(.nv.constant0._ZN5flash16flash_fwd_kernelI23Flash_fwd_kernel_traitsILi96ELi128ELi64ELi4ELb0ELb0EN7cutlass6half_tE19Flash_kernel_traitsILi96ELi128ELi64ELi4ES3_EELb0ELb0ELb0ELb1ELb0ELb0ELb1ELb0EEEvNS_16Flash_fwd_paramsE)
        /*0014*/ 	.short	0x0160
        /*0016*/ 	.short	0x01d0


	//----- nvinfo : EIATTR_CBANK_PARAM_SIZE
	.align		4
.L_440:
        /*0018*/ 	.byte	0x03, 0x19
        /*001a*/ 	.short	0x01d0


	//----- nvinfo : EIATTR_KPARAM_INFO
	.align		4
        /*001c*/ 	.byte	0x04, 0x17
        /*001e*/ 	.short	(.L_442 - .L_441)
.L_441:
        /*0020*/ 	.word	0x00000000
        /*0024*/ 	.short	0x0000
        /*0026*/ 	.short	0x0000
        /*0028*/ 	.byte	0x00, 0xf0, 0x41, 0x07


	//----- nvinfo : EIATTR_MAXREG_COUNT
	.align		4
.L_442:
        /*002c*/ 	.byte	0x03, 0x1b
        /*002e*/ 	.short	0x00ff


	//----- nvinfo : EIATTR_NUM_BARRIERS
	.align		4
        /*0030*/ 	.byte	0x02, 0x4c
        /*0032*/ 	.byte	0x01
	.zero		1


	//----- nvinfo : EIATTR_ANNOTATIONS
	.align		4
        /*0034*/ 	.byte	0x04, 0x55
        /*0036*/ 	.short	(.L_444 - .L_443)


	//   ....[0]....
.L_443:
        /* <DEDUP_REMOVED lines=30> */


	//----- nvinfo : EIATTR_MERCURY_ISA_VERSION
	.align		4
.L_444:
        /*0208*/ 	.byte	0x03, 0x5f
        /*020a*/ 	.short	0x0000


	//----- nvinfo : EIATTR_COOP_GROUP_MASK_REGIDS
	.align		4
        /*020c*/ 	.byte	0x04, 0x29
        /*020e*/ 	.short	(.L_446 - .L_445)


	//   ....[0]....
.L_445:
        /*0210*/ 	.word	0xffffffff


	//   ....[1]....
        /*0214*/ 	.word	0xffffffff


	//   ....[2]....
        /*0218*/ 	.word	0xffffffff


	//   ....[3]....
        /*021c*/ 	.word	0xffffffff


	//   ....[4]....
        /*0220*/ 	.word	0xffffffff


	//   ....[5]....
        /*0224*/ 	.word	0xffffffff


	//   ....[6]....
        /*0228*/ 	.word	0xffffffff


	//   ....[7]....
        /*022c*/ 	.word	0xffffffff


	//   ....[8]....
        /*0230*/ 	.word	0xffffffff


	//   ....[9]....
        /*0234*/ 	.word	0xffffffff


	//   ....[10]....
        /*0238*/ 	.word	0xffffffff


	//   ....[11]....
        /*023c*/ 	.word	0xffffffff


	//   ....[12]....
        /*0240*/ 	.word	0xffffffff


	//   ....[13]....
        /*0244*/ 	.word	0xffffffff


	//   ....[14]....
        /*0248*/ 	.word	0xffffffff


	//   ....[15]....
        /*024c*/ 	.word	0xffffffff


	//   ....[16]....
        /*0250*/ 	.word	0xffffffff


	//   ....[17]....
        /*0254*/ 	.word	0xffffffff


	//   ....[18]....
        /*0258*/ 	.word	0xffffffff


	//   ....[19]....
        /*025c*/ 	.word	0xffffffff


	//   ....[20]....
        /*0260*/ 	.word	0xffffffff


	//   ....[21]....
        /*0264*/ 	.word	0xffffffff


	//   ....[22]....
        /*0268*/ 	.word	0xffffffff


	//   ....[23]....
        /*026c*/ 	.word	0xffffffff


	//----- nvinfo : EIATTR_COOP_GROUP_INSTR_OFFSETS
	.align		4
.L_446:
        /*0270*/ 	.byte	0x04, 0x28
        /*0272*/ 	.short	(.L_448 - .L_447)


	//   ....[0]....
.L_447:
        /*0274*/ 	.word	0x00005390


	//   ....[1]....
        /*0278*/ 	.word	0x00005480


	//   ....[2]....
        /*027c*/ 	.word	0x000054b0


	//   ....[3]....
        /*0280*/ 	.word	0x00005580


	//   ....[4]....
        /*0284*/ 	.word	0x000055b0


	//   ....[5]....
        /*0288*/ 	.word	0x00005690


	//   ....[6]....
        /*028c*/ 	.word	0x000056c0


	//   ....[7]....
        /*0290*/ 	.word	0x000057f0


	//   ....[8]....
        /*0294*/ 	.word	0x00009630


	//   ....[9]....
        /*0298*/ 	.word	0x00009690


	//   ....[10]....
        /*029c*/ 	.word	0x00009700


	//   ....[11]....
        /*02a0*/ 	.word	0x00009750


	//   ....[12]....
        /*02a4*/ 	.word	0x00009780


	//   ....[13]....
        /*02a8*/ 	.word	0x000097d0


	//   ....[14]....
        /*02ac*/ 	.word	0x00009810


	//   ....[15]....
        /*02b0*/ 	.word	0x000098f0


	//   ....[16]....
        /*02b4*/ 	.word	0x0000b7f0


	//   ....[17]....
        /*02b8*/ 	.word	0x0000b800


	//   ....[18]....
        /*02bc*/ 	.word	0x0000b810


	//   ....[19]....
        /*02c0*/ 	.word	0x0000b820


	//   ....[20]....
        /*02c4*/ 	.word	0x0000b860


	//   ....[21]....
        /*02c8*/ 	.word	0x0000b880


	//   ....[22]....
        /*02cc*/ 	.word	0x0000b890


	//   ....[23]....
        /*02d0*/ 	.word	0x0000b8f0


	//----- nvinfo : EIATTR_EXIT_INSTR_OFFSETS
	.align		4
.L_448:
        /*02d4*/ 	.byte	0x04, 0x1c
        /*02d6*/ 	.short	(.L_450 - .L_449)


	//   ....[0]....
.L_449:
        /*02d8*/ 	.word	0x00000300


	//   ....[1]....
        /*02dc*/ 	.word	0x0000d2d0


	//   ....[2]....
        /*02e0*/ 	.word	0x0000d3d0


	//   ....[3]....
        /*02e4*/ 	.word	0x0000d3f0


	//   ....[4]....
        /*02e8*/ 	.word	0x0000de10


	//   ....[5]....
        /*02ec*/ 	.word	0x0000de90


	//----- nvinfo : EIATTR_CTAIDZ_USED
	.align		4
.L_450:
        /*02f0*/ 	.byte	0x01, 0x04
	.zero		2


	//----- nvinfo : EIATTR_CRS_STACK_SIZE
	.align		4
        /*02f4*/ 	.byte	0x04, 0x1e
        /*02f6*/ 	.short	(.L_452 - .L_451)
.L_451:
        /*02f8*/ 	.word	0x00000000
.L_452:


//--------------------- .nv.info._ZN5flash16flash_fwd_kernelI23Flash_fwd_kernel_traitsILi96ELi128ELi64ELi4ELb0ELb0EN7cutlass6half_tE19Flash_kernel_traitsILi96ELi128ELi64ELi4ES3_EELb1ELb0ELb1ELb0ELb0ELb1ELb0ELb0EEEvNS_16Flash_fwd_paramsE --------------------------
	.section	.nv.info._ZN5flash16flash_fwd_kernelI23Flash_fwd_kernel_traitsILi96ELi128ELi64ELi4ELb0ELb0EN7cutlass6half_tE19Flash_kernel_traitsILi96ELi128ELi64ELi4ES3_EELb1ELb0ELb1ELb0ELb0ELb1ELb0ELb0EEEvNS_16Flash_fwd_paramsE,"",@"SHT_CUDA_INFO"
	.sectionflags	@""
	.align	4


	//----- nvinfo : EIATTR_CUDA_API_VERSION
	.align		4
        /*0000*/ 	.byte	0x04, 0x37
        /*0002*/ 	.short	(.L_454 - .L_453)
.L_453:
        /*0004*/ 	.word	0x00000082


	//----- nvinfo : EIATTR_SW2861232_WAR
	.align		4
.L_454:
        /*0008*/ 	.byte	0x01, 0x35
	.zero		2


	//----- nvinfo : EIATTR_PARAM_CBANK
	.align		4
        /*000c*/ 	.byte	0x04, 0x0a
        /*000e*/ 	.short	(.L_456 - .L_455)
	.align		4
.L_455:
        /*0010*/ 	.word	index@(.nv.constant0._ZN5flash16flash_fwd_kernelI23Flash_fwd_kernel_traitsILi96ELi128ELi64ELi4ELb0ELb0EN7cutlass6half_tE19Flash_kernel_traitsILi96ELi128ELi64ELi4ES3_EELb1ELb0ELb1ELb0ELb0ELb1ELb0ELb0EEEvNS_16Flash_fwd_paramsE)
        /*0014*/ 	.short	0x0160
        /*0016*/ 	.short	0x01d0


	//----- nvinfo : EIATTR_CBANK_PARAM_SIZE
	.align		4
.L_456:
        /*0018*/ 	.byte	0x03, 0x19
        /*001a*/ 	.short	0x01d0


	//----- nvinfo : EIATTR_KPARAM_INFO
	.align		4
        /*001c*/ 	.byte	0x04, 0x17
        /*001e*/ 	.short	(.L_458 - .L_457)
.L_457:
        /*0020*/ 	.word	0x00000000
        /*0024*/ 	.short	0x0000
        /*0026*/ 	.short	0x0000
        /*0028*/ 	.byte	0x00, 0xf0, 0x41, 0x07


	//----- nvinfo : EIATTR_MAXREG_COUNT
	.align		4
.L_458:
        /*002c*/ 	.byte	0x03, 0x1b
        /*002e*/ 	.short	0x00ff


	//----- nvinfo : EIATTR_NUM_BARRIERS
	.align		4
        /*0030*/ 	.byte	0x02, 0x4c
        /*0032*/ 	.byte	0x01
	.zero		1


	//----- nvinfo : EIATTR_ANNOTATIONS
	.align		4
        /*0034*/ 	.byte	0x04, 0x55
        /*0036*/ 	.short	(.L_460 - .L_459)


	//   ....[0]....
.L_459:
        /* <DEDUP_REMOVED lines=49> */


	//----- nvinfo : EIATTR_MERCURY_ISA_VERSION
	.align		4
.L_460:
        /*0338*/ 	.byte	0x03, 0x5f
        /*033a*/ 	.short	0x0000


	//----- nvinfo : EIATTR_COOP_GROUP_MASK_REGIDS
	.align		4
        /*033c*/ 	.byte	0x04, 0x29
        /*033e*/ 	.short	(.L_462 - .L_461)


	//   ....[0]....
.L_461:
        /*0340*/ 	.word	0xffffffff


	//   ....[1]....
        /*0344*/ 	.word	0xffffffff


	//   ....[2]....
        /*0348*/ 	.word	0xffffffff


	//   ....[3]....
        /*034c*/ 	.word	0xffffffff


	//   ....[4]....
        /*0350*/ 	.word	0xffffffff


	//   ....[5]....
        /*0354*/ 	.word	0xffffffff


	//   ....[6]....
        /*0358*/ 	.word	0xffffffff


	//   ....[7]....
        /*035c*/ 	.word	0xffffffff


	//   ....[8]....
        /*0360*/ 	.word	0xffffffff


	//   ....[9]....
        /*0364*/ 	.word	0xffffffff


	//   ....[10]....
        /*0368*/ 	.word	0xffffffff


	//   ....[11]....
        /*036c*/ 	.word	0xffffffff


	//   ....[12]....
        /*0370*/ 	.word	0xffffffff


	//   ....[13]....
        /*0374*/ 	.word	0xffffffff


	//   ....[14]....
        /*0378*/ 	.word	0xffffffff


	//   ....[15]....
        /*037c*/ 	.word	0xffffffff


	//   ....[16]....
        /*0380*/ 	.word	0xffffffff


	//   ....[17]....
        /*0384*/ 	.word	0xffffffff


	//   ....[18]....
        /*0388*/ 	.word	0xffffffff


	//   ....[19]....
        /*038c*/ 	.word	0xffffffff


	//   ....[20]....
        /*0390*/ 	.word	0xffffffff


	//   ....[21]....
        /*0394*/ 	.word	0xffffffff


	//   ....[22]....
        /*0398*/ 	.word	0xffffffff


	//   ....[23]....
        /*039c*/ 	.word	0xffffffff


	//   ....[24]....
        /*03a0*/ 	.word	0xffffffff


	//   ....[25]....
        /*03a4*/ 	.word	0xffffffff


	//   ....[26]....
        /*03a8*/ 	.word	0xffffffff


	//   ....[27]....
        /*03ac*/ 	.word	0xffffffff


	//   ....[28]....
        /*03b0*/ 	.word	0xffffffff


	//   ....[29]....
        /*03b4*/ 	.word	0xffffffff


	//   ....[30]....
        /*03b8*/ 	.word	0xffffffff


	//   ....[31]....
        /*03bc*/ 	.word	0xffffffff


	//   ....[32]....
        /*03c0*/ 	.word	0xffffffff


	//   ....[33]....
        /*03c4*/ 	.word	0xffffffff


	//   ....[34]....
        /*03c8*/ 	.word	0xffffffff


	//   ....[35]....
        /*03cc*/ 	.word	0xffffffff


	//   ....[36]....
        /*03d0*/ 	.word	0xffffffff


	//   ....[37]....
        /*03d4*/ 	.word	0xffffffff


	//   ....[38]....
        /*03d8*/ 	.word	0xffffffff


	//   ....[39]....
        /*03dc*/ 	.word	0xffffffff


	//----- nvinfo : EIATTR_COOP_GROUP_INSTR_OFFSETS
	.align		4
.L_462:
        /*03e0*/ 	.byte	0x04, 0x28
        /*03e2*/ 	.short	(.L_464 - .L_463)


	//   ....[0]....
.L_463:
        /*03e4*/ 	.word	0x000043c0


	//   ....[1]....
        /*03e8*/ 	.word	0x00004490


	//   ....[2]....
        /*03ec*/ 	.word	0x000044b0


	//   ....[3]....
        /*03f0*/ 	.word	0x00004570


	//   ....[4]....
        /*03f4*/ 	.word	0x00004b20


	//   ....[5]....
        /*03f8*/ 	.word	0x00004e20


	//   ....[6]....
        /*03fc*/ 	.word	0x00004e50


	//   ....[7]....
        /*0400*/ 	.word	0x00004fe0


	//   ....[8]....
        /*0404*/ 	.word	0x000098c0


	//   ....[9]....
        /*0408*/ 	.word	0x000098f0


	//   ....[10]....
        /*040c*/ 	.word	0x00009a70


	//   ....[11]....
        /*0410*/ 	.word	0x00009b40


	//   ....[12]....
        /*0414*/ 	.word	0x00009b80


	//   ....[13]....
        /*0418*/ 	.word	0x00009c60


	//   ....[14]....
        /*041c*/ 	.word	0x00009cd0


	//   ....[15]....
        /*0420*/ 	.word	0x00009e20


	//   ....[16]....
        /*0424*/ 	.word	0x0000ebd0


	//   ....[17]....
        /*0428*/ 	.word	0x0000ec00


	//   ....[18]....
        /*042c*/ 	.word	0x0000ece0


	//   ....[19]....
        /*0430*/ 	.word	0x0000ed50


	//   ....[20]....
        /*0434*/ 	.word	0x0000ee80


	//   ....[21]....
        /*0438*/ 	.word	0x0000f010


	//   ....[22]....
        /*043c*/ 	.word	0x0000f0b0


	//   ....[23]....
        /*0440*/ 	.word	0x0000f160


	//   ....[24]....
        /*0444*/ 	.word	0x00014000


	//   ....[25]....
        /*0448*/ 	.word	0x000140b0


	//   ....[26]....
        /*044c*/ 	.word	0x00014170


	//   ....[27]....
        /*0450*/ 	.word	0x00014230


	//   ....[28]....
        /*0454*/ 	.word	0x000144c0


	//   ....[29]....
        /*0458*/ 	.word	0x00014500


	//   ....[30]....
        /*045c*/ 	.word	0x00014570


	//   ....[31]....
        /*0460*/ 	.word	0x000145a0


	//   ....[32]....
        /*0464*/ 	.word	0x00018380


	//   ....[33]....
        /*0468*/ 	.word	0x00018390


	//   ....[34]....
        /*046c*/ 	.word	0x000183b0


	//   ....[35]....
        /*0470*/ 	.word	0x000183d0


	//   ....[36]....
        /*0474*/ 	.word	0x000183e0


	//   ....[37]....
        /*0478*/ 	.word	0x000183f0


	//   ....[38]....
        /*047c*/ 	.word	0x00018460


	//   ....[39]....
        /*0480*/ 	.word	0x00018480


	//----- nvinfo : EIATTR_EXIT_INSTR_OFFSETS
	.align		4
.L_464:
        /*0484*/ 	.byte	0x04, 0x1c
        /*0486*/ 	.short	(.L_466 - .L_465)


	//   ....[0]....
.L_465:
        /*0488*/ 	.word	0x00000730


	//   ....[1]....
        /*048c*/ 	.word	0x00001240


	//   ....[2]....
        /*0490*/ 	.word	0x000012c0


	//   ....[3]....
        /*0494*/ 	.word	0x00019c20


	//   ....[4]....
        /*0498*/ 	.word	0x00019d00


	//----- nvinfo : EIATTR_CTAIDZ_USED
	.align		4
.L_466:
        /*049c*/ 	.byte	0x01, 0x04
	.zero		2


	//----- nvinfo : EIATTR_CRS_STACK_SIZE
	.align		4
        /*04a0*/ 	.byte	0x04, 0x1e
        /*04a2*/ 	.short	(.L_468 - .L_467)
.L_467:
        /*04a4*/ 	.word	0x00000000
.L_468:


//--------------------- .nv.info._ZN5flash16flash_fwd_kernelI23Flash_fwd_kernel_traitsILi96ELi128ELi64ELi4ELb0ELb0EN7cutlass6half_tE19Flash_kernel_traitsILi96ELi128ELi64ELi4ES3_EELb0ELb0ELb1ELb0ELb0ELb1ELb1ELb0EEEvNS_16Flash_fwd_paramsE --------------------------
	.section	.nv.info._ZN5flash16flash_fwd_kernelI23Flash_fwd_kernel_traitsILi96ELi128ELi64ELi4ELb0ELb0EN7cutlass6half_tE19Flash_kernel_traitsILi96ELi128ELi64ELi4ES3_EELb0ELb0ELb1ELb0ELb0ELb1ELb1ELb0EEEvNS_16Flash_fwd_paramsE,"",@"SHT_CUDA_INFO"
	.sectionflags	@""
	.align	4


	//----- nvinfo : EIATTR_CUDA_API_VERSION
	.align		4
        /*0000*/ 	.byte	0x04, 0x37
        /*0002*/ 	.short	(.L_470 - .L_469)
.L_469:
        /*0004*/ 	.word	0x00000082


	//----- nvinfo : EIATTR_SW2861232_WAR
	.align		4
.L_470:
        /*0008*/ 	.byte	0x01, 0x35
	.zero		2


	//----- nvinfo : EIATTR_PARAM_CBANK
	.align		4
        /*000c*/ 	.byte	0x04, 0x0a
        /*000e*/ 	.short	(.L_472 - .L_471)
	.align		4
.L_471:
        /*0010*/ 	.word	index@(.nv.constant0._ZN5flash16flash_fwd_kernelI23Flash_fwd_kernel_traitsILi96ELi128ELi64ELi4ELb0ELb0EN7cutlass6half_tE19Flash_kernel_traitsILi96ELi128ELi64ELi4ES3_EELb0ELb0ELb1ELb0ELb0ELb1ELb1ELb0EEEvNS_16Flash_fwd_paramsE)
        /*0014*/ 	.short	0x0160
        /*0016*/ 	.short	0x01d0


	//----- nvinfo : EIATTR_CBANK_PARAM_SIZE
	.align		4
.L_472:
        /*0018*/ 	.byte	0x03, 0x19
        /*001a*/ 	.short	0x01d0


	//----- nvinfo : EIATTR_KPARAM_INFO
	.align		4
        /*001c*/ 	.byte	0x04, 0x17
        /*001e*/ 	.short	(.L_474 - .L_473)
.L_473:
        /*0020*/ 	.word	0x00000000
        /*0024*/ 	.short	0x0000
        /*0026*/ 	.short	0x0000
        /*0028*/ 	.byte	0x00, 0xf0, 0x41, 0x07


	//----- nvinfo : EIATTR_MAXREG_COUNT
	.align		4
.L_474:
        /*002c*/ 	.byte	0x03, 0x1b
        /*002e*/ 	.short	0x00ff


	//----- nvinfo : EIATTR_NUM_BARRIERS
	.align		4
        /*0030*/ 	.byte	0x02, 0x4c
        /*0032*/ 	.byte	0x01
	.zero		1


	//----- nvinfo : EIATTR_ANNOTATIONS
	.align		4
        /*0034*/ 	.byte	0x04, 0x55
        /*0036*/ 	.short	(.L_476 - .L_475)


	//   ....[0]....
.L_475:
        /* <DEDUP_REMOVED lines=32> */


	//----- nvinfo : EIATTR_MERCURY_ISA_VERSION
	.align		4
.L_476:
        /*0220*/ 	.byte	0x03, 0x5f
        /*0222*/ 	.short	0x0000


	//----- nvinfo : EIATTR_COOP_GROUP_MASK_REGIDS
	.align		4
        /*0224*/ 	.byte	0x04, 0x29
        /*0226*/ 	.short	(.L_478 - .L_477)


	//   ....[0]....
.L_477:
        /*0228*/ 	.word	0xffffffff


	//   ....[1]....
        /*022c*/ 	.word	0xffffffff


	//   ....[2]....
        /*0230*/ 	.word	0xffffffff


	//   ....[3]....
        /*0234*/ 	.word	0xffffffff


	//   ....[4]....
        /*0238*/ 	.word	0xffffffff


	//   ....[5]....
        /*023c*/ 	.word	0xffffffff


	//   ....[6]....
        /*0240*/ 	.word	0xffffffff


	//   ....[7]....
        /*0244*/ 	.word	0xffffffff


	//   ....[8]....
        /*0248*/ 	.word	0xffffffff


	//   ....[9]....
        /*024c*/ 	.word	0xffffffff


	//   ....[10]....
        /*0250*/ 	.word	0xffffffff


	//   ....[11]....
        /*0254*/ 	.word	0xffffffff


	//   ....[12]....
        /*0258*/ 	.word	0xffffffff


	//   ....[13]....
        /*025c*/ 	.word	0xffffffff


	//   ....[14]....
        /*0260*/ 	.word	0xffffffff


	//   ....[15]....
        /*0264*/ 	.word	0xffffffff


	//   ....[16]....
        /*0268*/ 	.word	0xffffffff


	//   ....[17]....
        /*026c*/ 	.word	0xffffffff


	//   ....[18]....
        /*0270*/ 	.word	0xffffffff


	//   ....[19]....
        /*0274*/ 	.word	0xffffffff


	//   ....[20]....
        /*0278*/ 	.word	0xffffffff


	//   ....[21]....
        /*027c*/ 	.word	0xffffffff


	//   ....[22]....
        /*0280*/ 	.word	0xffffffff


	//   ....[23]....
        /*0284*/ 	.word	0xffffffff


	//   ....[24]....
        /*0288*/ 	.word	0xffffffff


	//   ....[25]....
        /*028c*/ 	.word	0xffffffff


	//   ....[26]....
        /*0290*/ 	.word	0xffffffff


	//   ....[27]....
        /*0294*/ 	.word	0xffffffff


	//   ....[28]....
        /*0298*/ 	.word	0xffffffff


	//   ....[29]....
        /*029c*/ 	.word	0xffffffff


	//   ....[30]....
        /*02a0*/ 	.word	0xffffffff


	//   ....[31]....
        /*02a4*/ 	.word	0xffffffff


	//   ....[32]....
        /*02a8*/ 	.word	0xffffffff


	//   ....[33]....
        /*02ac*/ 	.word	0xffffffff


	//   ....[34]....
        /*02b0*/ 	.word	0xffffffff


	//   ....[35]....
        /*02b4*/ 	.word	0xffffffff


	//   ....[36]....
        /*02b8*/ 	.word	0xffffffff


	//   ....[37]....
        /*02bc*/ 	.word	0xffffffff


	//   ....[38]....
        /*02c0*/ 	.word	0xffffffff


	//   ....[39]....
        /*02c4*/ 	.word	0xffffffff


	//----- nvinfo : EIATTR_COOP_GROUP_INSTR_OFFSETS
	.align		4
.L_478:
        /*02c8*/ 	.byte	0x04, 0x28
        /*02ca*/ 	.short	(.L_480 - .L_479)


	//   ....[0]....
.L_479:
        /*02cc*/ 	.word	0x00004450


	//   ....[1]....
        /*02d0*/ 	.word	0x00004540


	//   ....[2]....
        /*02d4*/ 	.word	0x00004570


	//   ....[3]....
        /*02d8*/ 	.word	0x00004640


	//   ....[4]....
        /*02dc*/ 	.word	0x00004670


	//   ....[5]....
        /*02e0*/ 	.word	0x00004730


	//   ....[6]....
        /*02e4*/ 	.word	0x00004780


	//   ....[7]....
        /*02e8*/ 	.word	0x00004800


	//   ....[8]....
        /*02ec*/ 	.word	0x000082b0


	//   ....[9]....
        /*02f0*/ 	.word	0x000083b0


	//   ....[10]....
        /*02f4*/ 	.word	0x000083e0


	//   ....[11]....
        /*02f8*/ 	.word	0x00008500


	//   ....[12]....
        /*02fc*/ 	.word	0x00008560


	//   ....[13]....
        /*0300*/ 	.word	0x000085f0


	//   ....[14]....
        /*0304*/ 	.word	0x00008640


	//   ....[15]....
        /*0308*/ 	.word	0x00008730


	//   ....[16]....
        /*030c*/ 	.word	0x0000ca70


	//   ....[17]....
        /*0310*/ 	.word	0x0000cc20


	//   ....[18]....
        /*0314*/ 	.word	0x0000cd70


	//   ....[19]....
        /*0318*/ 	.word	0x0000cf90


	//   ....[20]....
        /*031c*/ 	.word	0x0000cfc0


	//   ....[21]....
        /*0320*/ 	.word	0x0000cfd0


	//   ....[22]....
        /*0324*/ 	.word	0x0000d030


	//   ....[23]....
        /*0328*/ 	.word	0x0000d0a0


	//   ....[24]....
        /*032c*/ 	.word	0x000113f0


	//   ....[25]....
        /*0330*/ 	.word	0x00011620


	//   ....[26]....
        /*0334*/ 	.word	0x00011940


	//   ....[27]....
        /*0338*/ 	.word	0x00011a80


	//   ....[28]....
        /*033c*/ 	.word	0x00011b40


	//   ....[29]....
        /*0340*/ 	.word	0x00011b80


	//   ....[30]....
        /*0344*/ 	.word	0x00011c10


	//   ....[31]....
        /*0348*/ 	.word	0x00011c40


	//   ....[32]....
        /*034c*/ 	.word	0x00013dd0


	//   ....[33]....
        /*0350*/ 	.word	0x00013de0


	//   ....[34]....
        /*0354*/ 	.word	0x00013df0


	//   ....[35]....
        /*0358*/ 	.word	0x00013e10


	//   ....[36]....
        /*035c*/ 	.word	0x00013e30


	//   ....[37]....
        /*0360*/ 	.word	0x00013e50


	//   ....[38]....
        /*0364*/ 	.word	0x00013e80


	//   ....[39]....
        /*0368*/ 	.word	0x00013f00


	//----- nvinfo : EIATTR_EXIT_INSTR_OFFSETS
	.align		4
.L_480:
        /*036c*/ 	.byte	0x04, 0x1c
        /*036e*/ 	.short	(.L_482 - .L_481)


	//   ....[0]....
.L_481:
        /*0370*/ 	.word	0x000002f0


	//   ....[1]....
        /*0374*/ 	.word	0x00000d70


	//   ....[2]....
        /*0378*/ 	.word	0x00000df0


	//   ....[3]....
        /*037c*/ 	.word	0x000158a0


	//   ....[4]....
        /*0380*/ 	.word	0x00015980


	//----- nvinfo : EIATTR_CTAIDZ_USED
	.align		4
.L_482:
        /*0384*/ 	.byte	0x01, 0x04
	.zero		2


	//----- nvinfo : EIATTR_CRS_STACK_SIZE
	.align		4
        /*0388*/ 	.byte	0x04, 0x1e
        /*038a*/ 	.short	(.L_484 - .L_483)
.L_483:
        /*038c*/ 	.word	0x00000000
.L_484:


//--------------------- .nv.info._ZN5flash16flash_fwd_kernelI23Flash_fwd_kernel_traitsILi96ELi128ELi64ELi4ELb0ELb0EN7cutlass6half_tE19Flash_kernel_traitsILi96ELi128ELi64ELi4ES3_EELb1ELb0ELb1ELb1ELb0ELb0ELb0ELb0EEEvNS_16Flash_fwd_paramsE --------------------------
	.section	.nv.info._ZN5flash16flash_fwd_kernelI23Flash_fwd_kernel_traitsILi96ELi128ELi64ELi4ELb0ELb0EN7cutlass6half_tE19Flash_kernel_traitsILi96ELi128ELi64ELi4ES3_EELb1ELb0ELb1ELb1ELb0ELb0ELb0ELb0EEEvNS_16Flash_fwd_paramsE,"",@"SHT_CUDA_INFO"
	.sectionflags	@""
	.align	4


	//----- nvinfo : EIATTR_CUDA_API_VERSION
	.align		4
        /*0000*/ 	.byte	0x04, 0x37
        /*0002*/ 	.short	(.L_486 - .L_485)
.L_485:
        /*0004*/ 	.word	0x00000082


	//----- nvinfo : EIATTR_SW2861232_WAR
	.align		4
.L_486:
        /*0008*/ 	.byte	0x01, 0x35
	.zero		2


	//----- nvinfo : EIATTR_PARAM_CBANK
	.align		4
        /*000c*/ 	.byte	0x04, 0x0a
        /*000e*/ 	.short	(.L_488 - .L_487)
	.align		4
.L_487:
        /*0010*/ 	.word	index@(.nv.constant0._ZN5flash16flash_fwd_kernelI23Flash_fwd_kernel_traitsILi96ELi128ELi64ELi4ELb0ELb0EN7cutlass6half_tE19Flash_kernel_traitsILi96ELi128ELi64ELi4ES3_EELb1ELb0ELb1ELb1ELb0ELb0ELb0ELb0EEEvNS_16Flash_fwd_paramsE)
        /*0014*/ 	.short	0x0160
        /*0016*/ 	.short	0x01d0


	//----- nvinfo : EIATTR_CBANK_PARAM_SIZE
	.align		4
.L_488:
        /*0018*/ 	.byte	0x03, 0x19
        /*001a*/ 	.short	0x01d0


	//----- nvinfo : EIATTR_KPARAM_INFO
	.align		4
        /*001c*/ 	.byte	0x04, 0x17
        /*001e*/ 	.short	(.L_490 - .L_489)
.L_489:
        /*0020*/ 	.word	0x00000000
        /*0024*/ 	.short	0x0000
        /*0026*/ 	.short	0x0000
        /*0028*/ 	.byte	0x00, 0xf0, 0x41, 0x07


	//----- nvinfo : EIATTR_MAXREG_COUNT
	.align		4
.L_490:
        /*002c*/ 	.byte	0x03, 0x1b
        /*002e*/ 	.short	0x00ff


	//----- nvinfo : EIATTR_NUM_BARRIERS
	.align		4
        /*0030*/ 	.byte	0x02, 0x4c
        /*0032*/ 	.byte	0x01
	.zero		1


	//----- nvinfo : EIATTR_ANNOTATIONS
	.align		4
        /*0034*/ 	.byte	0x04, 0x55
        /*0036*/ 	.short	(.L_492 - .L_491)


	//   ....[0]....
.L_491:
        /* <DEDUP_REMOVED lines=63> */


	//----- nvinfo : EIATTR_MERCURY_ISA_VERSION
	.align		4
.L_492:
        /*0418*/ 	.byte	0x03, 0x5f
        /*041a*/ 	.short	0x0000


	//----- nvinfo : EIATTR_COOP_GROUP_MASK_REGIDS
	.align		4
        /*041c*/ 	.byte	0x04, 0x29
        /*041e*/ 	.short	(.L_494 - .L_493)


	//   ....[0]....
.L_493:
        /*0420*/ 	.word	0xffffffff


	//   ....[1]....
        /*0424*/ 	.word	0xffffffff


	//   ....[2]....
        /*0428*/ 	.word	0xffffffff


	//   ....[3]....
        /*042c*/ 	.word	0xffffffff


	//   ....[4]....
        /*0430*/ 	.word	0xffffffff


	//   ....[5]....
        /*0434*/ 	.word	0xffffffff


	//   ....[6]....
        /*0438*/ 	.word	0xffffffff


	//   ....[7]....
        /*043c*/ 	.word	0xffffffff


	//   ....[8]....
        /*0440*/ 	.word	0xffffffff


	//   ....[9]....
        /*0444*/ 	.word	0xffffffff


	//   ....[10]....
        /*0448*/ 	.word	0xffffffff


	//   ....[11]....
        /*044c*/ 	.word	0xffffffff


	//   ....[12]....
        /*0450*/ 	.word	0xffffffff


	//   ....[13]....
        /*0454*/ 	.word	0xffffffff


	//   ....[14]....
        /*0458*/ 	.word	0xffffffff


	//   ....[15]....
        /*045c*/ 	.word	0xffffffff


	//   ....[16]....
        /*0460*/ 	.word	0xffffffff


	//   ....[17]....
        /*0464*/ 	.word	0xffffffff


	//   ....[18]....
        /*0468*/ 	.word	0xffffffff


	//   ....[19]....
        /*046c*/ 	.word	0xffffffff


	//   ....[20]....
        /*0470*/ 	.word	0xffffffff


	//   ....[21]....
        /*0474*/ 	.word	0xffffffff


	//   ....[22]....
        /*0478*/ 	.word	0xffffffff


	//   ....[23]....
        /*047c*/ 	.word	0xffffffff


	//   ....[24]....
        /*0480*/ 	.word	0xffffffff


	//   ....[25]....
        /*0484*/ 	.word	0xffffffff


	//   ....[26]....
        /*0488*/ 	.word	0xffffffff


	//   ....[27]....
        /*048c*/ 	.word	0xffffffff


	//   ....[28]....
        /*0490*/ 	.word	0xffffffff


	//   ....[29]....
        /*0494*/ 	.word	0xffffffff


	//   ....[30]....
        /*0498*/ 	.word	0xffffffff


	//   ....[31]....
        /*049c*/ 	.word	0xffffffff


	//   ....[32]....
        /*04a0*/ 	.word	0xffffffff


	//   ....[33]....
        /*04a4*/ 	.word	0xffffffff


	//   ....[34]....
        /*04a8*/ 	.word	0xffffffff


	//   ....[35]....
        /*04ac*/ 	.word	0xffffffff


	//   ....[36]....
        /*04b0*/ 	.word	0xffffffff


	//   ....[37]....
        /*04b4*/ 	.word	0xffffffff


	//   ....[38]....
        /*04b8*/ 	.word	0xffffffff


	//   ....[39]....
        /*04bc*/ 	.word	0xffffffff


	//----- nvinfo : EIATTR_COOP_GROUP_INSTR_OFFSETS
	.align		4
.L_494:
        /*04c0*/ 	.byte	0x04, 0x28
        /*04c2*/ 	.short	(.L_496 - .L_495)


	//   ....[0]....
.L_495:
        /*04c4*/ 	.word	0x00006710


	//   ....[1]....
        /*04c8*/ 	.word	0x000067d0


	//   ....[2]....
        /*04cc*/ 	.word	0x000067e0


	//   ....[3]....
        /*04d0*/ 	.word	0x000068b0


	//   ....[4]....
        /*04d4*/ 	.word	0x00006e20


	//   ....[5]....
        /*04d8*/ 	.word	0x000071a0


	//   ....[6]....
        /*04dc*/ 	.word	0x00007290


	//   ....[7]....
        /*04e0*/ 	.word	0x00007350


	//   ....[8]....
        /*04e4*/ 	.word	0x0000d070


	//   ....[9]....
        /*04e8*/ 	.word	0x0000d1f0


	//   ....[10]....
        /*04ec*/ 	.word	0x0000d220


	//   ....[11]....
        /*04f0*/ 	.word	0x0000d340


	//   ....[12]....
        /*04f4*/ 	.word	0x0000d370


	//   ....[13]....
        /*04f8*/ 	.word	0x0000d3a0


	//   ....[14]....
        /*04fc*/ 	.word	0x0000d440


	//   ....[15]....
        /*0500*/ 	.word	0x0000d460


	//   ....[16]....
        /*0504*/ 	.word	0x00013b40


	//   ....[17]....
        /*0508*/ 	.word	0x00013ca0


	//   ....[18]....
        /*050c*/ 	.word	0x00013cd0


	//   ....[19]....
        /*0510*/ 	.word	0x00013e10


	//   ....[20]....
        /*0514*/ 	.word	0x00013e30


	//   ....[21]....
        /*0518*/ 	.word	0x00013e40


	//   ....[22]....
        /*051c*/ 	.word	0x00013eb0


	//   ....[23]....
        /*0520*/ 	.word	0x00013ed0


	//   ....[24]....
        /*0524*/ 	.word	0x0001a3a0


	//   ....[25]....
        /*0528*/ 	.word	0x0001a4f0


	//   ....[26]....
        /*052c*/ 	.word	0x0001a720


	//   ....[27]....
        /*0530*/ 	.word	0x0001a760


	//   ....[28]....
        /*0534*/ 	.word	0x0001a7c0


	//   ....[29]....
        /*0538*/ 	.word	0x0001a7f0


	//   ....[30]....
        /*053c*/ 	.word	0x0001ab10


	//   ....[31]....
        /*0540*/ 	.word	0x0001ad00


	//   ....[32]....
        /*0544*/ 	.word	0x0001e9c0


	//   ....[33]....
        /*0548*/ 	.word	0x0001e9d0


	//   ....[34]....
        /*054c*/ 	.word	0x0001e9f0


	//   ....[35]....
        /*0550*/ 	.word	0x0001ea00


	//   ....[36]....
        /*0554*/ 	.word	0x0001ea20


	//   ....[37]....
        /*0558*/ 	.word	0x0001ea30


	//   ....[38]....
        /*055c*/ 	.word	0x0001eac0


	//   ....[39]....
        /*0560*/ 	.word	0x0001eae0


	//----- nvinfo : EIATTR_EXIT_INSTR_OFFSETS
	.align		4
.L_496:
        /*0564*/ 	.byte	0x04, 0x1c
        /*0566*/ 	.short	(.L_498 - .L_497)


	//   ....[0]....
.L_497:
        /*0568*/ 	.word	0x00000730


	//   ....[1]....
        /*056c*/ 	.word	0x00001310


	//   ....[2]....
        /*0570*/ 	.word	0x00001390


	//   ....[3]....
        /*0574*/ 	.word	0x00020350


	//   ....[4]....
        /*0578*/ 	.word	0x00020450


	//   ....[5]....
        /*057c*/ 	.word	0x00020470


	//----- nvinfo : EIATTR_CTAIDZ_USED
	.align		4
.L_498:
        /*0580*/ 	.byte	0x01, 0x04
	.zero		2


	//----- nvinfo : EIATTR_CRS_STACK_SIZE
	.align		4
        /*0584*/ 	.byte	0x04, 0x1e
        /*0586*/ 	.short	(.L_500 - .L_499)
.L_499:
        /*0588*/ 	.word	0x00000000
.L_500:


//--------------------- .nv.info._ZN5flash16flash_fwd_kernelI23Flash_fwd_kernel_traitsILi96ELi128ELi64ELi4ELb0ELb0EN7cutlass6half_tE19Flash_kernel_traitsILi96ELi128ELi64ELi4ES3_EELb1ELb0ELb1ELb0ELb0ELb0ELb0ELb1EEEvNS_16Flash_fwd_paramsE --------------------------
	.section	.nv.info._ZN5flash16flash_fwd_kernelI23Flash_fwd_kernel_traitsILi96ELi128ELi64ELi4ELb0ELb0EN7cutlass6half_tE19Flash_kernel_traitsILi96ELi128ELi64ELi4ES3_EELb1ELb0ELb1ELb0ELb0ELb0ELb0ELb1EEEvNS_16Flash_fwd_paramsE,"",@"SHT_CUDA_INFO"
	.sectionflags	@""
	.align	4


	//----- nvinfo : EIATTR_CUDA_API_VERSION
	.align		4
        /*0000*/ 	.byte	0x04, 0x37
        /*0002*/ 	.short	(.L_502 - .L_501)
.L_501:
        /*0004*/ 	.word	0x00000082


	//----- nvinfo : EIATTR_SW2861232_WAR
	.align		4
.L_502:
        /*0008*/ 	.byte	0x01, 0x35
	.zero		2


	//----- nvinfo : EIATTR_PARAM_CBANK
	.align		4
        /*000c*/ 	.byte	0x04, 0x0a
        /*000e*/ 	.short	(.L_504 - .L_503)
	.align		4
.L_503:
        /*0010*/ 	.word	index@(.nv.constant0._ZN5flash16flash_fwd_kernelI23Flash_fwd_kernel_traitsILi96ELi128ELi64ELi4ELb0ELb0EN7cutlass6half_tE19Flash_kernel_traitsILi96ELi128ELi64ELi4ES3_EELb1ELb0ELb1ELb0ELb0ELb0ELb0ELb1EEEvNS_16Flash_fwd_paramsE)
        /*0014*/ 	.short	0x0160
        /*0016*/ 	.short	0x01d0


	//----- nvinfo : EIATTR_CBANK_PARAM_SIZE
	.align		4
.L_504:
        /*0018*/ 	.byte	0x03, 0x19
        /*001a*/ 	.short	0x01d0


	//----- nvinfo : EIATTR_KPARAM_INFO
	.align		4
        /*001c*/ 	.byte	0x04, 0x17
        /*001e*/ 	.short	(.L_506 - .L_505)
.L_505:
        /*0020*/ 	.word	0x00000000
        /*0024*/ 	.short	0x0000
        /*0026*/ 	.short	0x0000
        /*0028*/ 	.byte	0x00, 0xf0, 0x41, 0x07


	//----- nvinfo : EIATTR_MAXREG_COUNT
	.align		4
.L_506:
        /*002c*/ 	.byte	0x03, 0x1b
        /*002e*/ 	.short	0x00ff


	//----- nvinfo : EIATTR_NUM_BARRIERS
	.align		4
        /*0030*/ 	.byte	0x02, 0x4c
        /*0032*/ 	.byte	0x01
	.zero		1


	//----- nvinfo : EIATTR_ANNOTATIONS
	.align		4
        /*0034*/ 	.byte	0x04, 0x55
        /*0036*/ 	.short	(.L_508 - .L_507)


	//   ....[0]....
.L_507:
        /* <DEDUP_REMOVED lines=253> */


	//----- nvinfo : EIATTR_MERCURY_ISA_VERSION
	.align		4
.L_508:
        /*0ff0*/ 	.byte	0x03, 0x5f
        /*0ff2*/ 	.short	0x0000


	//----- nvinfo : EIATTR_COOP_GROUP_MASK_REGIDS
	.align		4
        /*0ff4*/ 	.byte	0x04, 0x29
        /*0ff6*/ 	.short	(.L_510 - .L_509)


	//   ....[0]....
.L_509:
        /*0ff8*/ 	.word	0xffffffff


	//   ....[1]....
        /*0ffc*/ 	.word	0xffffffff


	//   ....[2]....
        /*1000*/ 	.word	0xffffffff


	//   ....[3]....
        /*1004*/ 	.word	0xffffffff


	//   ....[4]....
        /*1008*/ 	.word	0xffffffff


	//   ....[5]....
        /*100c*/ 	.word	0xffffffff


	//   ....[6]....
        /*1010*/ 	.word	0xffffffff


	//   ....[7]....
        /*1014*/ 	.word	0xffffffff


	//   ....[8]....
        /*1018*/ 	.word	0xffffffff


	//   ....[9]....
        /*101c*/ 	.word	0xffffffff


	//   ....[10]....
        /*1020*/ 	.word	0xffffffff


	//   ....[11]....
        /*1024*/ 	.word	0xffffffff


	//   ....[12]....
        /*1028*/ 	.word	0xffffffff


	//   ....[13]....
        /*102c*/ 	.word	0xffffffff


	//   ....[14]....
        /*1030*/ 	.word	0xffffffff


	//   ....[15]....
        /*1034*/ 	.word	0xffffffff


	//   ....[16]....
        /*1038*/ 	.word	0xffffffff


	//   ....[17]....
        /*103c*/ 	.word	0xffffffff


	//   ....[18]....
        /*1040*/ 	.word	0xffffffff


	//   ....[19]....
        /*1044*/ 	.word	0xffffffff


	//   ....[20]....
        /*1048*/ 	.word	0xffffffff


	//   ....[21]....
        /*104c*/ 	.word	0xffffffff


	//   ....[22]....
        /*1050*/ 	.word	0xffffffff


	//   ....[23]....
        /*1054*/ 	.word	0xffffffff


	//   ....[24]....
        /*1058*/ 	.word	0xffffffff


	//   ....[25]....
        /*105c*/ 	.word	0xffffffff


	//   ....[26]....
        /*1060*/ 	.word	0xffffffff


	//   ....[27]....
        /*1064*/ 	.word	0xffffffff


	//   ....[28]....
        /*1068*/ 	.word	0xffffffff


	//   ....[29]....
        /*106c*/ 	.word	0xffffffff


	//   ....[30]....
        /*1070*/ 	.word	0xffffffff


	//   ....[31]....
        /*1074*/ 	.word	0xffffffff


	//   ....[32]....
        /*1078*/ 	.word	0xffffffff


	//   ....[33]....
        /*107c*/ 	.word	0xffffffff


	//   ....[34]....
        /*1080*/ 	.word	0xffffffff


	//   ....[35]....
        /*1084*/ 	.word	0xffffffff


	//   ....[36]....
        /*1088*/ 	.word	0xffffffff


	//   ....[37]....
        /*108c*/ 	.word	0xffffffff


	//   ....[38]....
        /*1090*/ 	.word	0xffffffff


	//   ....[39]....
        /*1094*/ 	.word	0xffffffff


	//   ....[40]....
        /*1098*/ 	.word	0xffffffff


	//   ....[41]....
        /*109c*/ 	.word	0xffffffff


	//   ....[42]....
        /*10a0*/ 	.word	0xffffffff


	//   ....[43]....
        /*10a4*/ 	.word	0xffffffff


	//   ....[44]....
        /*10a8*/ 	.word	0xffffffff


	//   ....[45]....
        /*10ac*/ 	.word	0xffffffff


	//   ....[46]....
        /*10b0*/ 	.word	0xffffffff


	//   ....[47]....
        /*10b4*/ 	.word	0xffffffff


	//----- nvinfo : EIATTR_COOP_GROUP_INSTR_OFFSETS
	.align		4
.L_510:
        /*10b8*/ 	.byte	0x04, 0x28
        /*10ba*/ 	.short	(.L_512 - .L_511)


	//   ....[0]....
.L_511:
        /*10bc*/ 	.word	0x00005460


	//   ....[1]....
        /*10c0*/ 	.word	0x000054f0


	//   ....[2]....
        /*10c4*/ 	.word	0x000055b0


	//   ....[3]....
        /*10c8*/ 	.word	0x00005750


	//   ....[4]....
        /*10cc*/ 	.word	0x00006910


	//   ....[5]....
        /*10d0*/ 	.word	0x00006990


	//   ....[6]....
        /*10d4*/ 	.word	0x00006ba0


	//   ....[7]....
        /*10d8*/ 	.word	0x00006c00


	//   ....[8]....
        /*10dc*/ 	.word	0x0000c4f0


	//   ....[9]....
        /*10e0*/ 	.word	0x0000c560


	//   ....[10]....
        /*10e4*/ 	.word	0x0000c810


	//   ....[11]....
        /*10e8*/ 	.word	0x0000c830


	//   ....[12]....
        /*10ec*/ 	.word	0x0000cb50


	//   ....[13]....
        /*10f0*/ 	.word	0x0000cb70


	//   ....[14]....
        /*10f4*/ 	.word	0x0000ceb0


	//   ....[15]....
        /*10f8*/ 	.word	0x0000ced0


	//   ....[16]....
        /*10fc*/ 	.word	0x00014710


	//   ....[17]....
        /*1100*/ 	.word	0x00014870


	//   ....[18]....
        /*1104*/ 	.word	0x00014c60


	//   ....[19]....
        /*1108*/ 	.word	0x00014c80


	//   ....[20]....
        /*110c*/ 	.word	0x00015270


	//   ....[21]....
        /*1110*/ 	.word	0x00015290


	//   ....[22]....
        /*1114*/ 	.word	0x000156f0


	//   ....[23]....
        /*1118*/ 	.word	0x00015710


	//   ....[24]....
        /*111c*/ 	.word	0x0001d020


	//   ....[25]....
        /*1120*/ 	.word	0x0001d070


	//   ....[26]....
        /*1124*/ 	.word	0x0001d100


	//   ....[27]....
        /*1128*/ 	.word	0x0001d140


	//   ....[28]....
        /*112c*/ 	.word	0x0001d170


	//   ....[29]....
        /*1130*/ 	.word	0x0001d1c0


	//   ....[30]....
        /*1134*/ 	.word	0x0001d240


	//   ....[31]....
        /*1138*/ 	.word	0x0001d370


	//   ....[32]....
        /*113c*/ 	.word	0x00023190


	//   ....[33]....
        /*1140*/ 	.word	0x00023200


	//   ....[34]....
        /*1144*/ 	.word	0x00023220


	//   ....[35]....
        /*1148*/ 	.word	0x00023230


	//   ....[36]....
        /*114c*/ 	.word	0x00023240


	//   ....[37]....
        /*1150*/ 	.word	0x00023270


	//   ....[38]....
        /*1154*/ 	.word	0x00023290


	//   ....[39]....
        /*1158*/ 	.word	0x000232a0


	//   ....[40]....
        /*115c*/ 	.word	0x00025160


	//   ....[41]....
        /*1160*/ 	.word	0x000251c0


	//   ....[42]....
        /*1164*/ 	.word	0x00025210


	//   ....[43]....
        /*1168*/ 	.word	0x00025260


	//   ....[44]....
        /*116c*/ 	.word	0x000252b0


	//   ....[45]....
        /*1170*/ 	.word	0x00025310


	//   ....[46]....
        /*1174*/ 	.word	0x00025360


	//   ....[47]....
        /*1178*/ 	.word	0x000253c0


	//----- nvinfo : EIATTR_EXIT_INSTR_OFFSETS
	.align		4
.L_512:
        /*117c*/ 	.byte	0x04, 0x1c
        /*117e*/ 	.short	(.L_514 - .L_513)


	//   ....[0]....
.L_513:
        /*1180*/ 	.word	0x00000080


	//----- nvinfo : EIATTR_CTAIDZ_USED
	.align		4
.L_514:
        /*1184*/ 	.byte	0x01, 0x04
	.zero		2


	//----- nvinfo : EIATTR_CRS_STACK_SIZE
	.align		4
        /*1188*/ 	.byte	0x04, 0x1e
        /*118a*/ 	.short	(.L_516 - .L_515)
.L_515:
        /*118c*/ 	.word	0x00000000
.L_516:


//--------------------- .nv.info._ZN5flash16flash_fwd_kernelI23Flash_fwd_kernel_traitsILi96ELi128ELi64ELi4ELb0ELb0EN7cutlass6half_tE19Flash_kernel_traitsILi96ELi128ELi64ELi4ES3_EELb0ELb0ELb1ELb0ELb0ELb0ELb1ELb0EEEvNS_16Flash_fwd_paramsE --------------------------
	.section	.nv.info._ZN5flash16flash_fwd_kernelI23Flash_fwd_kernel_traitsILi96ELi128ELi64ELi4ELb0ELb0EN7cutlass6half_tE19Flash_kernel_traitsILi96ELi128ELi64ELi4ES3_EELb0ELb0ELb1ELb0ELb0ELb0ELb1ELb0EEEvNS_16Flash_fwd_paramsE,"",@"SHT_CUDA_INFO"
	.sectionflags	@""
	.align	4


	//----- nvinfo : EIATTR_CUDA_API_VERSION
	.align		4
        /*0000*/ 	.byte	0x04, 0x37
        /*0002*/ 	.short	(.L_518 - .L_517)
.L_517:
        /*0004*/ 	.word	0x00000082


	//----- nvinfo : EIATTR_SW2861232_WAR
	.align		4
.L_518:
        /*0008*/ 	.byte	0x01, 0x35
	.zero		2


	//----- nvinfo : EIATTR_PARAM_CBANK
	.align		4
        /*000c*/ 	.byte	0x04, 0x0a
        /*000e*/ 	.short	(.L_520 - .L_519)
	.align		4
.L_519:
        /*0010*/ 	.word	index@(.nv.constant0._ZN5flash16flash_fwd_kernelI23Flash_fwd_kernel_traitsILi96ELi128ELi64ELi4ELb0ELb0EN7cutlass6half_tE19Flash_kernel_traitsILi96ELi128ELi64ELi4ES3_EELb0ELb0ELb1ELb0ELb0ELb0ELb1ELb0EEEvNS_16Flash_fwd_paramsE)
        /*0014*/ 	.short	0x0160
        /*0016*/ 	.short	0x01d0


	//----- nvinfo : EIATTR_CBANK_PARAM_SIZE
	.align		4
.L_520:
        /*0018*/ 	.byte	0x03, 0x19
        /*001a*/ 	.short	0x01d0


	//----- nvinfo : EIATTR_KPARAM_INFO
	.align		4
        /*001c*/ 	.byte	0x04, 0x17
        /*001e*/ 	.short	(.L_522 - .L_521)
.L_521:
        /*0020*/ 	.word	0x00000000
        /*0024*/ 	.short	0x0000
        /*0026*/ 	.short	0x0000
        /*0028*/ 	.byte	0x00, 0xf0, 0x41, 0x07


	//----- nvinfo : EIATTR_MAXREG_COUNT
	.align		4
.L_522:
        /*002c*/ 	.byte	0x03, 0x1b
        /*002e*/ 	.short	0x00ff


	//----- nvinfo : EIATTR_NUM_BARRIERS
	.align		4
        /*0030*/ 	.byte	0x02, 0x4c
        /*0032*/ 	.byte	0x01
	.zero		1


	//----- nvinfo : EIATTR_ANNOTATIONS
	.align		4
        /*0034*/ 	.byte	0x04, 0x55
        /*0036*/ 	.short	(.L_524 - .L_523)


	//   ....[0]....
.L_523:
        /* <DEDUP_REMOVED lines=40> */


	//----- nvinfo : EIATTR_MERCURY_ISA_VERSION
	.align		4
.L_524:
        /*02a8*/ 	.byte	0x03, 0x5f
        /*02aa*/ 	.short	0x0000


	//----- nvinfo : EIATTR_COOP_GROUP_MASK_REGIDS
	.align		4
        /*02ac*/ 	.byte	0x04, 0x29
        /*02ae*/ 	.short	(.L_526 - .L_525)


	//   ....[0]....
.L_525:
        /*02b0*/ 	.word	0xffffffff


	//   ....[1]....
        /*02b4*/ 	.word	0xffffffff


	//   ....[2]....
        /*02b8*/ 	.word	0xffffffff


	//   ....[3]....
        /*02bc*/ 	.word	0xffffffff


	//   ....[4]....
        /*02c0*/ 	.word	0xffffffff


	//   ....[5]....
        /*02c4*/ 	.word	0xffffffff


	//   ....[6]....
        /*02c8*/ 	.word	0xffffffff


	//   ....[7]....
        /*02cc*/ 	.word	0xffffffff


	//   ....[8]....
        /*02d0*/ 	.word	0xffffffff


	//   ....[9]....
        /*02d4*/ 	.word	0xffffffff


	//   ....[10]....
        /*02d8*/ 	.word	0xffffffff


	//   ....[11]....
        /*02dc*/ 	.word	0xffffffff


	//   ....[12]....
        /*02e0*/ 	.word	0xffffffff


	//   ....[13]....
        /*02e4*/ 	.word	0xffffffff


	//   ....[14]....
        /*02e8*/ 	.word	0xffffffff


	//   ....[15]....
        /*02ec*/ 	.word	0xffffffff


	//   ....[16]....
        /*02f0*/ 	.word	0xffffffff


	//   ....[17]....
        /*02f4*/ 	.word	0xffffffff


	//   ....[18]....
        /*02f8*/ 	.word	0xffffffff


	//   ....[19]....
        /*02fc*/ 	.word	0xffffffff


	//   ....[20]....
        /*0300*/ 	.word	0xffffffff


	//   ....[21]....
        /*0304*/ 	.word	0xffffffff


	//   ....[22]....
        /*0308*/ 	.word	0xffffffff


	//   ....[23]....
        /*030c*/ 	.word	0xffffffff


	//   ....[24]....
        /*0310*/ 	.word	0xffffffff


	//   ....[25]....
        /*0314*/ 	.word	0xffffffff


	//   ....[26]....
        /*0318*/ 	.word	0xffffffff


	//   ....[27]....
        /*031c*/ 	.word	0xffffffff


	//   ....[28]....
        /*0320*/ 	.word	0xffffffff


	//   ....[29]....
        /*0324*/ 	.word	0xffffffff


	//   ....[30]....
        /*0328*/ 	.word	0xffffffff


	//   ....[31]....
        /*032c*/ 	.word	0xffffffff


	//   ....[32]....
        /*0330*/ 	.word	0xffffffff


	//   ....[33]....
        /*0334*/ 	.word	0xffffffff


	//   ....[34]....
        /*0338*/ 	.word	0xffffffff


	//   ....[35]....
        /*033c*/ 	.word	0xffffffff


	//   ....[36]....
        /*0340*/ 	.word	0xffffffff


	//   ....[37]....
        /*0344*/ 	.word	0xffffffff


	//   ....[38]....
        /*0348*/ 	.word	0xffffffff


	//   ....[39]....
        /*034c*/ 	.word	0xffffffff


	//----- nvinfo : EIATTR_COOP_GROUP_INSTR_OFFSETS
	.align		4
.L_526:
        /*0350*/ 	.byte	0x04, 0x28
        /*0352*/ 	.short	(.L_528 - .L_527)


	//   ....[0]....
.L_527:
        /*0354*/ 	.word	0x000053a0


	//   ....[1]....
        /*0358*/ 	.word	0x00005490


	//   ....[2]....
        /*035c*/ 	.word	0x000054c0


	//   ....[3]....
        /*0360*/ 	.word	0x00005590


	//   ....[4]....
        /*0364*/ 	.word	0x000055c0


	//   ....[5]....
        /*0368*/ 	.word	0x00005680


	//   ....[6]....
        /*036c*/ 	.word	0x000056d0


	//   ....[7]....
        /*0370*/ 	.word	0x00005750


	//   ....[8]....
        /*0374*/ 	.word	0x00009640


	//   ....[9]....
        /*0378*/ 	.word	0x00009720


	//   ....[10]....
        /*037c*/ 	.word	0x00009750


	//   ....[11]....
        /*0380*/ 	.word	0x00009840


	//   ....[12]....
        /*0384*/ 	.word	0x00009910


	//   ....[13]....
        /*0388*/ 	.word	0x000099a0


	//   ....[14]....
        /*038c*/ 	.word	0x000099f0


	//   ....[15]....
        /*0390*/ 	.word	0x00009ae0


	//   ....[16]....
        /*0394*/ 	.word	0x0000e300


	//   ....[17]....
        /*0398*/ 	.word	0x0000e4c0


	//   ....[18]....
        /*039c*/ 	.word	0x0000e5c0


	//   ....[19]....
        /*03a0*/ 	.word	0x0000e800


	//   ....[20]....
        /*03a4*/ 	.word	0x0000e830


	//   ....[21]....
        /*03a8*/ 	.word	0x0000e840


	//   ....[22]....
        /*03ac*/ 	.word	0x0000e890


	//   ....[23]....
        /*03b0*/ 	.word	0x0000e900


	//   ....[24]....
        /*03b4*/ 	.word	0x00013150


	//   ....[25]....
        /*03b8*/ 	.word	0x00013310


	//   ....[26]....
        /*03bc*/ 	.word	0x00013520


	//   ....[27]....
        /*03c0*/ 	.word	0x00013770


	//   ....[28]....
        /*03c4*/ 	.word	0x00013810


	//   ....[29]....
        /*03c8*/ 	.word	0x00013840


	//   ....[30]....
        /*03cc*/ 	.word	0x000138e0


	//   ....[31]....
        /*03d0*/ 	.word	0x00013910


	//   ....[32]....
        /*03d4*/ 	.word	0x00015a60


	//   ....[33]....
        /*03d8*/ 	.word	0x00015a70


	//   ....[34]....
        /*03dc*/ 	.word	0x00015a80


	//   ....[35]....
        /*03e0*/ 	.word	0x00015ab0


	//   ....[36]....
        /*03e4*/ 	.word	0x00015ae0


	//   ....[37]....
        /*03e8*/ 	.word	0x00015b00


	//   ....[38]....
        /*03ec*/ 	.word	0x00015b30


	//   ....[39]....
        /*03f0*/ 	.word	0x00015b60


	//----- nvinfo : EIATTR_EXIT_INSTR_OFFSETS
	.align		4
.L_528:
        /*03f4*/ 	.byte	0x04, 0x1c
        /*03f6*/ 	.short	(.L_530 - .L_529)


	//   ....[0]....
.L_529:
        /*03f8*/ 	.word	0x00000300


	//   ....[1]....
        /*03fc*/ 	.word	0x00000e50


	//   ....[2]....
        /*0400*/ 	.word	0x00000ed0


	//   ....[3]....
        /*0404*/ 	.word	0x000176b0


	//   ....[4]....
        /*0408*/ 	.word	0x000177b0


	//   ....[5]....
        /*040c*/ 	.word	0x000177d0


	//----- nvinfo : EIATTR_CTAIDZ_USED
	.align		4
.L_530:
        /*0410*/ 	.byte	0x01, 0x04
	.zero		2


	//----- nvinfo : EIATTR_CRS_STACK_SIZE
	.align		4
        /*0414*/ 	.byte	0x04, 0x1e
        /*0416*/ 	.short	(.L_532 - .L_531)
.L_531:
        /*0418*/ 	.word	0x00000000
.L_532:


//--------------------- .nv.info._ZN5flash16flash_fwd_kernelI23Flash_fwd_kernel_traitsILi96ELi128ELi64ELi4ELb0ELb0EN7cutlass6half_tE19Flash_kernel_traitsILi96ELi128ELi64ELi4ES3_EELb1ELb0ELb1ELb1ELb0ELb0ELb0ELb1EEEvNS_16Flash_fwd_paramsE --------------------------
	.section	.nv.info._ZN5flash16flash_fwd_kernelI23Flash_fwd_kernel_traitsILi96ELi128ELi64ELi4ELb0ELb0EN7cutlass6half_tE19Flash_kernel_traitsILi96ELi128ELi64ELi4ES3_EELb1ELb0ELb1ELb1ELb0ELb0ELb0ELb1EEEvNS_16Flash_fwd_paramsE,"",@"SHT_CUDA_INFO"
	.sectionflags	@""
	.align	4


	//----- nvinfo : EIATTR_CUDA_API_VERSION
	.align		4
        /*0000*/ 	.byte	0x04, 0x37
        /*0002*/ 	.short	(.L_534 - .L_533)
.L_533:
        /*0004*/ 	.word	0x00000082


	//----- nvinfo : EIATTR_SW2861232_WAR
	.align		4
.L_534:
        /*0008*/ 	.byte	0x01, 0x35
	.zero		2


	//----- nvinfo : EIATTR_PARAM_CBANK
	.align		4
        /*000c*/ 	.byte	0x04, 0x0a
        /*000e*/ 	.short	(.L_536 - .L_535)
	.align		4
.L_535:
        /*0010*/ 	.word	index@(.nv.constant0._ZN5flash16flash_fwd_kernelI23Flash_fwd_kernel_traitsILi96ELi128ELi64ELi4ELb0ELb0EN7cutlass6half_tE19Flash_kernel_traitsILi96ELi128ELi64ELi4ES3_EELb1ELb0ELb1ELb1ELb0ELb0ELb0ELb1EEEvNS_16Flash_fwd_paramsE)
        /*0014*/ 	.short	0x0160
        /*0016*/ 	.short	0x01d0


	//----- nvinfo : EIATTR_CBANK_PARAM_SIZE
	.align		4
.L_536:
        /*0018*/ 	.byte	0x03, 0x19
        /*001a*/ 	.short	0x01d0


	//----- nvinfo : EIATTR_KPARAM_INFO
	.align		4
        /*001c*/ 	.byte	0x04, 0x17
        /*001e*/ 	.short	(.L_538 - .L_537)
.L_537:
        /*0020*/ 	.word	0x00000000
        /*0024*/ 	.short	0x0000
        /*0026*/ 	.short	0x0000
        /*0028*/ 	.byte	0x00, 0xf0, 0x41, 0x07


	//----- nvinfo : EIATTR_MAXREG_COUNT
	.align		4
.L_538:
        /*002c*/ 	.byte	0x03, 0x1b
        /*002e*/ 	.short	0x00ff


	//----- nvinfo : EIATTR_NUM_BARRIERS
	.align		4
        /*0030*/ 	.byte	0x02, 0x4c
        /*0032*/ 	.byte	0x01
	.zero		1


	//----- nvinfo : EIATTR_ANNOTATIONS
	.align		4
        /*0034*/ 	.byte	0x04, 0x55
        /*0036*/ 	.short	(.L_540 - .L_539)


	//   ....[0]....
.L_539:
        /* <DEDUP_REMOVED lines=283> */


	//----- nvinfo : EIATTR_MERCURY_ISA_VERSION
	.align		4
.L_540:
        /*11d0*/ 	.byte	0x03, 0x5f
        /*11d2*/ 	.short	0x0000


	//----- nvinfo : EIATTR_COOP_GROUP_MASK_REGIDS
	.align		4
        /*11d4*/ 	.byte	0x04, 0x29
        /*11d6*/ 	.short	(.L_542 - .L_541)


	//   ....[0]....
.L_541:
        /*11d8*/ 	.word	0xffffffff


	//   ....[1]....
        /*11dc*/ 	.word	0xffffffff


	//   ....[2]....
        /*11e0*/ 	.word	0xffffffff


	//   ....[3]....
        /*11e4*/ 	.word	0xffffffff


	//   ....[4]....
        /*11e8*/ 	.word	0xffffffff


	//   ....[5]....
        /*11ec*/ 	.word	0xffffffff


	//   ....[6]....
        /*11f0*/ 	.word	0xffffffff


	//   ....[7]....
        /*11f4*/ 	.word	0xffffffff


	//   ....[8]....
        /*11f8*/ 	.word	0xffffffff


	//   ....[9]....
        /*11fc*/ 	.word	0xffffffff


	//   ....[10]....
        /*1200*/ 	.word	0xffffffff


	//   ....[11]....
        /*1204*/ 	.word	0xffffffff


	//   ....[12]....
        /*1208*/ 	.word	0xffffffff


	//   ....[13]....
        /*120c*/ 	.word	0xffffffff


	//   ....[14]....
        /*1210*/ 	.word	0xffffffff


	//   ....[15]....
        /*1214*/ 	.word	0xffffffff


	//   ....[16]....
        /*1218*/ 	.word	0xffffffff


	//   ....[17]....
        /*121c*/ 	.word	0xffffffff


	//   ....[18]....
        /*1220*/ 	.word	0xffffffff


	//   ....[19]....
        /*1224*/ 	.word	0xffffffff


	//   ....[20]....
        /*1228*/ 	.word	0xffffffff


	//   ....[21]....
        /*122c*/ 	.word	0xffffffff


	//   ....[22]....
        /*1230*/ 	.word	0xffffffff


	//   ....[23]....
        /*1234*/ 	.word	0xffffffff


	//   ....[24]....
        /*1238*/ 	.word	0xffffffff


	//   ....[25]....
        /*123c*/ 	.word	0xffffffff


	//   ....[26]....
        /*1240*/ 	.word	0xffffffff


	//   ....[27]....
        /*1244*/ 	.word	0xffffffff


	//   ....[28]....
        /*1248*/ 	.word	0xffffffff


	//   ....[29]....
        /*124c*/ 	.word	0xffffffff


	//   ....[30]....
        /*1250*/ 	.word	0xffffffff


	//   ....[31]....
        /*1254*/ 	.word	0xffffffff


	//   ....[32]....
        /*1258*/ 	.word	0xffffffff


	//   ....[33]....
        /*125c*/ 	.word	0xffffffff


	//   ....[34]....
        /*1260*/ 	.word	0xffffffff


	//   ....[35]....
        /*1264*/ 	.word	0xffffffff


	//   ....[36]....
        /*1268*/ 	.word	0xffffffff


	//   ....[37]....
        /*126c*/ 	.word	0xffffffff


	//   ....[38]....
        /*1270*/ 	.word	0xffffffff


	//   ....[39]....
        /*1274*/ 	.word	0xffffffff


	//   ....[40]....
        /*1278*/ 	.word	0xffffffff


	//   ....[41]....
        /*127c*/ 	.word	0xffffffff


	//   ....[42]....
        /*1280*/ 	.word	0xffffffff


	//   ....[43]....
        /*1284*/ 	.word	0xffffffff


	//   ....[44]....
        /*1288*/ 	.word	0xffffffff


	//   ....[45]....
        /*128c*/ 	.word	0xffffffff


	//   ....[46]....
        /*1290*/ 	.word	0xffffffff


	//   ....[47]....
        /*1294*/ 	.word	0xffffffff


	//----- nvinfo : EIATTR_COOP_GROUP_INSTR_OFFSETS
	.align		4
.L_542:
        /*1298*/ 	.byte	0x04, 0x28
        /*129a*/ 	.short	(.L_544 - .L_543)


	//   ....[0]....
.L_543:
        /*129c*/ 	.word	0x00006870


	//   ....[1]....
        /*12a0*/ 	.word	0x00006940


	//   ....[2]....
        /*12a4*/ 	.word	0x00006a00


	//   ....[3]....
        /*12a8*/ 	.word	0x00006b00


	//   ....[4]....
        /*12ac*/ 	.word	0x000079b0


	//   ....[5]....
        /*12b0*/ 	.word	0x00007a50


	//   ....[6]....
        /*12b4*/ 	.word	0x00007be0


	//   ....[7]....
        /*12b8*/ 	.word	0x00007c40


	//   ....[8]....
        /*12bc*/ 	.word	0x0000eef0


	//   ....[9]....
        /*12c0*/ 	.word	0x0000ef50


	//   ....[10]....
        /*12c4*/ 	.word	0x0000f220


	//   ....[11]....
        /*12c8*/ 	.word	0x0000f250


	//   ....[12]....
        /*12cc*/ 	.word	0x0000f5a0


	//   ....[13]....
        /*12d0*/ 	.word	0x0000f5c0


	//   ....[14]....
        /*12d4*/ 	.word	0x0000f910


	//   ....[15]....
        /*12d8*/ 	.word	0x0000f930


	//   ....[16]....
        /*12dc*/ 	.word	0x000186f0


	//   ....[17]....
        /*12e0*/ 	.word	0x00018720


	//   ....[18]....
        /*12e4*/ 	.word	0x00018ba0


	//   ....[19]....
        /*12e8*/ 	.word	0x00018bc0


	//   ....[20]....
        /*12ec*/ 	.word	0x00019150


	//   ....[21]....
        /*12f0*/ 	.word	0x00019170


	//   ....[22]....
        /*12f4*/ 	.word	0x00019690


	//   ....[23]....
        /*12f8*/ 	.word	0x000196b0


	//   ....[24]....
        /*12fc*/ 	.word	0x00021f10


	//   ....[25]....
        /*1300*/ 	.word	0x00021fb0


	//   ....[26]....
        /*1304*/ 	.word	0x00022030


	//   ....[27]....
        /*1308*/ 	.word	0x00022070


	//   ....[28]....
        /*130c*/ 	.word	0x000220b0


	//   ....[29]....
        /*1310*/ 	.word	0x00022140


	//   ....[30]....
        /*1314*/ 	.word	0x00022180


	//   ....[31]....
        /*1318*/ 	.word	0x00022270


	//   ....[32]....
        /*131c*/ 	.word	0x00028090


	//   ....[33]....
        /*1320*/ 	.word	0x00028100


	//   ....[34]....
        /*1324*/ 	.word	0x00028120


	//   ....[35]....
        /*1328*/ 	.word	0x00028130


	//   ....[36]....
        /*132c*/ 	.word	0x00028140


	//   ....[37]....
        /*1330*/ 	.word	0x00028170


	//   ....[38]....
        /*1334*/ 	.word	0x00028190


	//   ....[39]....
        /*1338*/ 	.word	0x000281a0


	//   ....[40]....
        /*133c*/ 	.word	0x0002a060


	//   ....[41]....
        /*1340*/ 	.word	0x0002a0c0


	//   ....[42]....
        /*1344*/ 	.word	0x0002a110


	//   ....[43]....
        /*1348*/ 	.word	0x0002a160


	//   ....[44]....
        /*134c*/ 	.word	0x0002a1b0


	//   ....[45]....
        /*1350*/ 	.word	0x0002a210


	//   ....[46]....
        /*1354*/ 	.word	0x0002a260


	//   ....[47]....
        /*1358*/ 	.word	0x0002a2c0


	//----- nvinfo : EIATTR_EXIT_INSTR_OFFSETS
	.align		4
.L_544:
        /*135c*/ 	.byte	0x04, 0x1c
        /*135e*/ 	.short	(.L_546 - .L_545)


	//   ....[0]....
.L_545:
        /*1360*/ 	.word	0x00000080


	//----- nvinfo : EIATTR_CTAIDZ_USED
	.align		4
.L_546:
        /*1364*/ 	.byte	0x01, 0x04
	.zero		2


	//----- nvinfo : EIATTR_CRS_STACK_SIZE
	.align		4
        /*1368*/ 	.byte	0x04, 0x1e
        /*136a*/ 	.short	(.L_548 - .L_547)
.L_547:
        /*136c*/ 	.word	0x00000000
.L_548:


//--------------------- .nv.info._ZN5flash16flash_fwd_kernelI23Flash_fwd_kernel_traitsILi96ELi128ELi64ELi4ELb0ELb0EN7cutlass6half_tE19Flash_kernel_traitsILi96ELi128ELi64ELi4ES3_EELb0ELb0ELb1ELb1ELb0ELb0ELb1ELb0EEEvNS_16Flash_fwd_paramsE --------------------------
	.section	.nv.info._ZN5flash16flash_fwd_kernelI23Flash_fwd_kernel_traitsILi96ELi128ELi64ELi4ELb0ELb0EN7cutlass6half_tE19Flash_kernel_traitsILi96ELi128ELi64ELi4ES3_EELb0ELb0ELb1ELb1ELb0ELb0ELb1ELb0EEEvNS_16Flash_fwd_paramsE,"",@"SHT_CUDA_INFO"
	.sectionflags	@""
	.align	4


	//----- nvinfo : EIATTR_CUDA_API_VERSION
	.align		4
        /*0000*/ 	.byte	0x04, 0x37
        /*0002*/ 	.short	(.L_550 - .L_549)
.L_549:
        /*0004*/ 	.word	0x00000082


	//----- nvinfo : EIATTR_SW2861232_WAR
	.align		4
.L_550:
        /*0008*/ 	.byte	0x01, 0x35
	.zero		2


	//----- nvinfo : EIATTR_PARAM_CBANK
	.align		4
        /*000c*/ 	.byte	0x04, 0x0a
        /*000e*/ 	.short	(.L_552 - .L_551)
	.align		4
.L_551:
        /*0010*/ 	.word	index@(.nv.constant0._ZN5flash16flash_fwd_kernelI23Flash_fwd_kernel_traitsILi96ELi128ELi64ELi4ELb0ELb0EN7cutlass6half_tE19Flash_kernel_traitsILi96ELi128ELi64ELi4ES3_EELb0ELb0ELb1ELb1ELb0ELb0ELb1ELb0EEEvNS_16Flash_fwd_paramsE)
        /*0014*/ 	.short	0x0160
        /*0016*/ 	.short	0x01d0


	//----- nvinfo : EIATTR_CBANK_PARAM_SIZE
	.align		4
.L_552:
        /*0018*/ 	.byte	0x03, 0x19
        /*001a*/ 	.short	0x01d0


	//----- nvinfo : EIATTR_KPARAM_INFO
	.align		4
        /*001c*/ 	.byte	0x04, 0x17
        /*001e*/ 	.short	(.L_554 - .L_553)
.L_553:
        /*0020*/ 	.word	0x00000000
        /*0024*/ 	.short	0x0000
        /*0026*/ 	.short	0x0000
        /*0028*/ 	.byte	0x00, 0xf0, 0x41, 0x07


	//----- nvinfo : EIATTR_MAXREG_COUNT
	.align		4
.L_554:
        /*002c*/ 	.byte	0x03, 0x1b
        /*002e*/ 	.short	0x00ff


	//----- nvinfo : EIATTR_NUM_BARRIERS
	.align		4
        /*0030*/ 	.byte	0x02, 0x4c
        /*0032*/ 	.byte	0x01
	.zero		1


	//----- nvinfo : EIATTR_ANNOTATIONS
	.align		4
        /*0034*/ 	.byte	0x04, 0x55
        /*0036*/ 	.short	(.L_556 - .L_555)


	//   ....[0]....
.L_555:
        /* <DEDUP_REMOVED lines=58> */


	//----- nvinfo : EIATTR_MERCURY_ISA_VERSION
	.align		4
.L_556:
        /*03c0*/ 	.byte	0x03, 0x5f
        /*03c2*/ 	.short	0x0000


	//----- nvinfo : EIATTR_COOP_GROUP_MASK_REGIDS
	.align		4
        /*03c4*/ 	.byte	0x04, 0x29
        /*03c6*/ 	.short	(.L_558 - .L_557)


	//   ....[0]....
.L_557:
        /*03c8*/ 	.word	0xffffffff


	//   ....[1]....
        /*03cc*/ 	.word	0xffffffff


	//   ....[2]....
        /*03d0*/ 	.word	0xffffffff


	//   ....[3]....
        /*03d4*/ 	.word	0xffffffff


	//   ....[4]....
        /*03d8*/ 	.word	0xffffffff


	//   ....[5]....
        /*03dc*/ 	.word	0xffffffff


	//   ....[6]....
        /*03e0*/ 	.word	0xffffffff


	//   ....[7]....
        /*03e4*/ 	.word	0xffffffff


	//   ....[8]....
        /*03e8*/ 	.word	0xffffffff


	//   ....[9]....
        /*03ec*/ 	.word	0xffffffff


	//   ....[10]....
        /*03f0*/ 	.word	0xffffffff


	//   ....[11]....
        /*03f4*/ 	.word	0xffffffff


	//   ....[12]....
        /*03f8*/ 	.word	0xffffffff


	//   ....[13]....
        /*03fc*/ 	.word	0xffffffff


	//   ....[14]....
        /*0400*/ 	.word	0xffffffff


	//   ....[15]....
        /*0404*/ 	.word	0xffffffff


	//   ....[16]....
        /*0408*/ 	.word	0xffffffff


	//   ....[17]....
        /*040c*/ 	.word	0xffffffff


	//   ....[18]....
        /*0410*/ 	.word	0xffffffff


	//   ....[19]....
        /*0414*/ 	.word	0xffffffff


	//   ....[20]....
        /*0418*/ 	.word	0xffffffff


	//   ....[21]....
        /*041c*/ 	.word	0xffffffff


	//   ....[22]....
        /*0420*/ 	.word	0xffffffff


	//   ....[23]....
        /*0424*/ 	.word	0xffffffff


	//   ....[24]....
        /*0428*/ 	.word	0xffffffff


	//   ....[25]....
        /*042c*/ 	.word	0xffffffff


	//   ....[26]....
        /*0430*/ 	.word	0xffffffff


	//   ....[27]....
        /*0434*/ 	.word	0xffffffff


	//   ....[28]....
        /*0438*/ 	.word	0xffffffff


	//   ....[29]....
        /*043c*/ 	.word	0xffffffff


	//   ....[30]....
        /*0440*/ 	.word	0xffffffff


	//   ....[31]....
        /*0444*/ 	.word	0xffffffff


	//   ....[32]....
        /*0448*/ 	.word	0xffffffff


	//   ....[33]....
        /*044c*/ 	.word	0xffffffff


	//   ....[34]....
        /*0450*/ 	.word	0xffffffff


	//   ....[35]....
        /*0454*/ 	.word	0xffffffff


	//   ....[36]....
        /*0458*/ 	.word	0xffffffff


	//   ....[37]....
        /*045c*/ 	.word	0xffffffff


	//   ....[38]....
        /*0460*/ 	.word	0xffffffff


	//   ....[39]....
        /*0464*/ 	.word	0xffffffff


	//----- nvinfo : EIATTR_COOP_GROUP_INSTR_OFFSETS
	.align		4
.L_558:
        /*0468*/ 	.byte	0x04, 0x28
        /*046a*/ 	.short	(.L_560 - .L_559)


	//   ....[0]....
.L_559:
        /*046c*/ 	.word	0x00006830


	//   ....[1]....
        /*0470*/ 	.word	0x000068c0


	//   ....[2]....
        /*0474*/ 	.word	0x00006910


	//   ....[3]....
        /*0478*/ 	.word	0x00006960


	//   ....[4]....
        /*047c*/ 	.word	0x00006c50


	//   ....[5]....
        /*0480*/ 	.word	0x00006d10


	//   ....[6]....
        /*0484*/ 	.word	0x00006d30


	//   ....[7]....
        /*0488*/ 	.word	0x00006db0


	//   ....[8]....
        /*048c*/ 	.word	0x0000c0b0


	//   ....[9]....
        /*0490*/ 	.word	0x0000c100


	//   ....[10]....
        /*0494*/ 	.word	0x0000c120


	//   ....[11]....
        /*0498*/ 	.word	0x0000c140


	//   ....[12]....
        /*049c*/ 	.word	0x0000c7d0


	//   ....[13]....
        /*04a0*/ 	.word	0x0000c920


	//   ....[14]....
        /*04a4*/ 	.word	0x0000c980


	//   ....[15]....
        /*04a8*/ 	.word	0x0000cae0


	//   ....[16]....
        /*04ac*/ 	.word	0x00012910


	//   ....[17]....
        /*04b0*/ 	.word	0x00012950


	//   ....[18]....
        /*04b4*/ 	.word	0x00012970


	//   ....[19]....
        /*04b8*/ 	.word	0x00012990


	//   ....[20]....
        /*04bc*/ 	.word	0x00012f40


	//   ....[21]....
        /*04c0*/ 	.word	0x00012fa0


	//   ....[22]....
        /*04c4*/ 	.word	0x00012fb0


	//   ....[23]....
        /*04c8*/ 	.word	0x00013240


	//   ....[24]....
        /*04cc*/ 	.word	0x00018e90


	//   ....[25]....
        /*04d0*/ 	.word	0x00018f20


	//   ....[26]....
        /*04d4*/ 	.word	0x00018fa0


	//   ....[27]....
        /*04d8*/ 	.word	0x00019010


	//   ....[28]....
        /*04dc*/ 	.word	0x00019390


	//   ....[29]....
        /*04e0*/ 	.word	0x00019420


	//   ....[30]....
        /*04e4*/ 	.word	0x00019450


	//   ....[31]....
        /*04e8*/ 	.word	0x00019530


	//   ....[32]....
        /*04ec*/ 	.word	0x0001b7c0


	//   ....[33]....
        /*04f0*/ 	.word	0x0001b7d0


	//   ....[34]....
        /*04f4*/ 	.word	0x0001b7e0


	//   ....[35]....
        /*04f8*/ 	.word	0x0001b7f0


	//   ....[36]....
        /*04fc*/ 	.word	0x0001b830


	//   ....[37]....
        /*0500*/ 	.word	0x0001b850


	//   ....[38]....
        /*0504*/ 	.word	0x0001b870


	//   ....[39]....
        /*0508*/ 	.word	0x0001b880


	//----- nvinfo : EIATTR_EXIT_INSTR_OFFSETS
	.align		4
.L_560:
        /*050c*/ 	.byte	0x04, 0x1c
        /*050e*/ 	.short	(.L_562 - .L_561)


	//   ....[0]....
.L_561:
        /*0510*/ 	.word	0x00000310


	//   ....[1]....
        /*0514*/ 	.word	0x00000e50


	//   ....[2]....
        /*0518*/ 	.word	0x00000ed0


	//   ....[3]....
        /*051c*/ 	.word	0x0001d3d0


	//   ....[4]....
        /*0520*/ 	.word	0x0001d4d0


	//   ....[5]....
        /*0524*/ 	.word	0x0001d4f0


	//----- nvinfo : EIATTR_CTAIDZ_USED
	.align		4
.L_562:
        /*0528*/ 	.byte	0x01, 0x04
	.zero		2


	//----- nvinfo : EIATTR_CRS_STACK_SIZE
	.align		4
        /*052c*/ 	.byte	0x04, 0x1e
        /*052e*/ 	.short	(.L_564 - .L_563)
.L_563:
        /*0530*/ 	.word	0x00000000
.L_564:


//--------------------- .nv.callgraph             --------------------------
	.section	.nv.callgraph,"",@"SHT_CUDA_CALLGRAPH"
	.align	4
	.sectionentsize	8
	.align		4
        /*0000*/ 	.word	0x00000000
	.align		4
        /*0004*/ 	.word	0xffffffff
	.align		4
        /*0008*/ 	.word	0x00000000
	.align		4
        /*000c*/ 	.word	0xfffffffe
	.align		4
        /*0010*/ 	.word	0x00000000
	.align		4
        /*0014*/ 	.word	0xfffffffd
	.align		4
        /*0018*/ 	.word	0x00000000
	.align		4
        /*001c*/ 	.word	0xfffffffc


//--------------------- .nv.rel.action            --------------------------
	.section	.nv.rel.action,"",@"SHT_CUDA_RELOCINFO"
	.align	8
	.sectionentsize	8
        /*0000*/ 	.byte	0x73, 0x00, 0x00, 0x00, 0x00, 0x00, 0x00, 0x00, 0x00, 0x00, 0x00, 0x11, 0x25, 0x00, 0x05, 0x36


//--------------------- .nv.constant4             --------------------------
	.section	.nv.constant4,"a",@progbits
	.align	8
	.align		8
.nv.constant4:
        /*0000*/ 	.dword	_ZN65_INTERNAL_d31bf68f_29_flash_fwd_hdim96_fp16_sm80_cu_e763cb1e_28114cuda3std3__45__cpo5beginE
	.align		8
        /*0008*/ 	.dword	_ZN65_INTERNAL_d31bf68f_29_flash_fwd_hdim96_fp16_sm80_cu_e763cb1e_28114cuda3std3__45__cpo3endE
	.align		8
        /*0010*/ 	.dword	_ZN65_INTERNAL_d31bf68f_29_flash_fwd_hdim96_fp16_sm80_cu_e763cb1e_28114cuda3std3__45__cpo6cbeginE
	.align		8
        /*0018*/ 	.dword	_ZN65_INTERNAL_d31bf68f_29_flash_fwd_hdim96_fp16_sm80_cu_e763cb1e_28114cuda3std3__45__cpo4cendE
	.align		8
        /*0020*/ 	.dword	_ZN65_INTERNAL_d31bf68f_29_flash_fwd_hdim96_fp16_sm80_cu_e763cb1e_28114cuda3std3__467_GLOBAL__N__d31bf68f_29_flash_fwd_hdim96_fp16_sm80_cu_e763cb1e_28116ignoreE
	.align		8
        /*0028*/ 	.dword	_ZN65_INTERNAL_d31bf68f_29_flash_fwd_hdim96_fp16_sm80_cu_e763cb1e_28114cuda3std3__419piecewise_constructE
	.align		8
        /*0030*/ 	.dword	_ZN65_INTERNAL_d31bf68f_29_flash_fwd_hdim96_fp16_sm80_cu_e763cb1e_28114cuda3std3__48in_placeE
	.align		8
        /*0038*/ 	.dword	_ZN65_INTERNAL_d31bf68f_29_flash_fwd_hdim96_fp16_sm80_cu_e763cb1e_28114cuda3std6ranges3__45__cpo4swapE
	.align		8
        /*0040*/ 	.dword	_ZN65_INTERNAL_d31bf68f_29_flash_fwd_hdim96_fp16_sm80_cu_e763cb1e_28114cuda3std6ranges3__45__cpo9iter_moveE
	.align		8
        /*0048*/ 	.dword	_ZN65_INTERNAL_d31bf68f_29_flash_fwd_hdim96_fp16_sm80_cu_e763cb1e_28114cute7productE
	.align		8
        /*0050*/ 	.dword	_ZN65_INTERNAL_d31bf68f_29_flash_fwd_hdim96_fp16_sm80_cu_e763cb1e_28114cute1_E


//--------------------- .nv.constant0._ZN5flash16flash_fwd_kernelI23Flash_fwd_kernel_traitsILi96ELi128ELi64ELi4ELb0ELb0EN7cutlass6half_tE19Flash_kernel_traitsILi96ELi128ELi64ELi4ES3_EELb0ELb0ELb0ELb0ELb0ELb1ELb0ELb0EEEvNS_16Flash_fwd_paramsE --------------------------
	.section	.nv.constant0._ZN5flash16flash_fwd_kernelI23Flash_fwd_kernel_traitsILi96ELi128ELi64ELi4ELb0ELb0EN7cutlass6half_tE19Flash_kernel_traitsILi96ELi128ELi64ELi4ES3_EELb0ELb0ELb0ELb0ELb0ELb1ELb0ELb0EEEvNS_16Flash_fwd_paramsE,"a",@progbits
	.sectionflags	@""
	.align	4
.nv.constant0._ZN5flash16flash_fwd_kernelI23Flash_fwd_kernel_traitsILi96ELi128ELi64ELi4ELb0ELb0EN7cutlass6half_tE19Flash_kernel_traitsILi96ELi128ELi64ELi4ES3_EELb0ELb0ELb0ELb0ELb0ELb1ELb0ELb0EEEvNS_16Flash_fwd_paramsE:
	.zero		816


//--------------------- .nv.constant0._ZN5flash16flash_fwd_kernelI23Flash_fwd_kernel_traitsILi96ELi128ELi64ELi4ELb0ELb0EN7cutlass6half_tE19Flash_kernel_traitsILi96ELi128ELi64ELi4ES3_EELb0ELb0ELb0ELb0ELb1ELb1ELb0ELb0EEEvNS_16Flash_fwd_paramsE --------------------------
	.section	.nv.constant0._ZN5flash16flash_fwd_kernelI23Flash_fwd_kernel_traitsILi96ELi128ELi64ELi4ELb0ELb0EN7cutlass6half_tE19Flash_kernel_traitsILi96ELi128ELi64ELi4ES3_EELb0ELb0ELb0ELb0ELb1ELb1ELb0ELb0EEEvNS_16Flash_fwd_paramsE,"a",@progbits
	.sectionflags	@""
	.align	4
.nv.constant0._ZN5flash16flash_fwd_kernelI23Flash_fwd_kernel_traitsILi96ELi128ELi64ELi4ELb0ELb0EN7cutlass6half_tE19Flash_kernel_traitsILi96ELi128ELi64ELi4ES3_EELb0ELb0ELb0ELb0ELb1ELb1ELb0ELb0EEEvNS_16Flash_fwd_paramsE:
	.zero		816


//--------------------- .nv.constant0._ZN5flash16flash_fwd_kernelI23Flash_fwd_kernel_traitsILi96ELi128ELi64ELi4ELb0ELb0EN7cutlass6half_tE19Flash_kernel_traitsILi96ELi128ELi64ELi4ES3_EELb0ELb0ELb0ELb0ELb0ELb0ELb0ELb0EEEvNS_16Flash_fwd_paramsE --------------------------
	.section	.nv.constant0._ZN5flash16flash_fwd_kernelI23Flash_fwd_kernel_traitsILi96ELi128ELi64ELi4ELb0ELb0EN7cutlass6half_tE19Flash_kernel_traitsILi96ELi128ELi64ELi4ES3_EELb0ELb0ELb0ELb0ELb0ELb0ELb0ELb0EEEvNS_16Flash_fwd_paramsE,"a",@progbits
	.sectionflags	@""
	.align	4
.nv.constant0._ZN5flash16flash_fwd_kernelI23Flash_fwd_kernel_traitsILi96ELi128ELi64ELi4ELb0ELb0EN7cutlass6half_tE19Flash_kernel_traitsILi96ELi128ELi64ELi4ES3_EELb0ELb0ELb0ELb0ELb0ELb0ELb0ELb0EEEvNS_16Flash_fwd_paramsE:
	.zero		816


//--------------------- .nv.constant0._ZN5flash16flash_fwd_kernelI23Flash_fwd_kernel_traitsILi96ELi128ELi64ELi4ELb0ELb0EN7cutlass6half_tE19Flash_kernel_traitsILi96ELi128ELi64ELi4ES3_EELb0ELb0ELb0ELb1ELb0ELb0ELb0ELb0EEEvNS_16Flash_fwd_paramsE --------------------------
	.section	.nv.constant0._ZN5flash16flash_fwd_kernelI23Flash_fwd_kernel_traitsILi96ELi128ELi64ELi4ELb0ELb0EN7cutlass6half_tE19Flash_kernel_traitsILi96ELi128ELi64ELi4ES3_EELb0ELb0ELb0ELb1ELb0ELb0ELb0ELb0EEEvNS_16Flash_fwd_paramsE,"a",@progbits
	.sectionflags	@""
	.align	4
.nv.constant0._ZN5flash16flash_fwd_kernelI23Flash_fwd_kernel_traitsILi96ELi128ELi64ELi4ELb0ELb0EN7cutlass6half_tE19Flash_kernel_traitsILi96ELi128ELi64ELi4ES3_EELb0ELb0ELb0ELb1ELb0ELb0ELb0ELb0EEEvNS_16Flash_fwd_paramsE:
	.zero		816


//--------------------- .nv.constant0._ZN5flash16flash_fwd_kernelI23Flash_fwd_kernel_traitsILi96ELi128ELi64ELi4ELb0ELb0EN7cutlass6half_tE19Flash_kernel_traitsILi96ELi128ELi64ELi4ES3_EELb0ELb0ELb1ELb0ELb0ELb1ELb0ELb0EEEvNS_16Flash_fwd_paramsE --------------------------
	.section	.nv.constant0._ZN5flash16flash_fwd_kernelI23Flash_fwd_kernel_traitsILi96ELi128ELi64ELi4ELb0ELb0EN7cutlass6half_tE19Flash_kernel_traitsILi96ELi128ELi64ELi4ES3_EELb0ELb0ELb1ELb0ELb0ELb1ELb0ELb0EEEvNS_16Flash_fwd_paramsE,"a",@progbits
	.sectionflags	@""
	.align	4
.nv.constant0._ZN5flash16flash_fwd_kernelI23Flash_fwd_kernel_traitsILi96ELi128ELi64ELi4ELb0ELb0EN7cutlass6half_tE19Flash_kernel_traitsILi96ELi128ELi64ELi4ES3_EELb0ELb0ELb1ELb0ELb0ELb1ELb0ELb0EEEvNS_16Flash_fwd_paramsE:
	.zero		816


//--------------------- .nv.constant0._ZN5flash16flash_fwd_kernelI23Flash_fwd_kernel_traitsILi96ELi128ELi64ELi4ELb0ELb0EN7cutlass6half_tE19Flash_kernel_traitsILi96ELi128ELi64ELi4ES3_EELb0ELb0ELb1ELb0ELb0ELb0ELb0ELb0EEEvNS_16Flash_fwd_paramsE --------------------------
	.section	.nv.constant0._ZN5flash16flash_fwd_kernelI23Flash_fwd_kernel_traitsILi96ELi128ELi64ELi4ELb0ELb0EN7cutlass6half_tE19Flash_kernel_traitsILi96ELi128ELi64ELi4ES3_EELb0ELb0ELb1ELb0ELb0ELb0ELb0ELb0EEEvNS_16Flash_fwd_paramsE,"a",@progbits
	.sectionflags	@""
	.align	4
.nv.constant0._ZN5flash16flash_fwd_kernelI23Flash_fwd_kernel_traitsILi96ELi128ELi64ELi4ELb0ELb0EN7cutlass6half_tE19Flash_kernel_traitsILi96ELi128ELi64ELi4ES3_EELb0ELb0ELb1ELb0ELb0ELb0ELb0ELb0EEEvNS_16Flash_fwd_paramsE:
	.zero		816


//--------------------- .nv.constant0._ZN5flash16flash_fwd_kernelI23Flash_fwd_kernel_traitsILi96ELi128ELi64ELi4ELb0ELb0EN7cutlass6half_tE19Flash_kernel_traitsILi96ELi128ELi64ELi4ES3_EELb0ELb0ELb1ELb1ELb0ELb0ELb0ELb0EEEvNS_16Flash_fwd_paramsE --------------------------
	.section	.nv.constant0._ZN5flash16flash_fwd_kernelI23Flash_fwd_kernel_traitsILi96ELi128ELi64ELi4ELb0ELb0EN7cutlass6half_tE19Flash_kernel_traitsILi96ELi128ELi64ELi4ES3_EELb0ELb0ELb1ELb1ELb0ELb0ELb0ELb0EEEvNS_16Flash_fwd_paramsE,"a",@progbits
	.sectionflags	@""
	.align	4
.nv.constant0._ZN5flash16flash_fwd_kernelI23Flash_fwd_kernel_traitsILi96ELi128ELi64ELi4ELb0ELb0EN7cutlass6half_tE19Flash_kernel_traitsILi96ELi128ELi64ELi4ES3_EELb0ELb0ELb1ELb1ELb0ELb0ELb0ELb0EEEvNS_16Flash_fwd_paramsE:
	.zero		816


//--------------------- .nv.constant0._ZN5flash16flash_fwd_kernelI23Flash_fwd_kernel_traitsILi96ELi128ELi64ELi4ELb0ELb0EN7cutlass6half_tE19Flash_kernel_traitsILi96ELi128ELi64ELi4ES3_EELb1ELb0ELb0ELb0ELb0ELb1ELb0ELb0EEEvNS_16Flash_fwd_paramsE --------------------------
	.section	.nv.constant0._ZN5flash16flash_fwd_kernelI23Flash_fwd_kernel_traitsILi96ELi128ELi64ELi4ELb0ELb0EN7cutlass6half_tE19Flash_kernel_traitsILi96ELi128ELi64ELi4ES3_EELb1ELb0ELb0ELb0ELb0ELb1ELb0ELb0EEEvNS_16Flash_fwd_paramsE,"a",@progbits
	.sectionflags	@""
	.align	4
.nv.constant0._ZN5flash16flash_fwd_kernelI23Flash_fwd_kernel_traitsILi96ELi128ELi64ELi4ELb0ELb0EN7cutlass6half_tE19Flash_kernel_traitsILi96ELi128ELi64ELi4ES3_EELb1ELb0ELb0ELb0ELb0ELb1ELb0ELb0EEEvNS_16Flash_fwd_paramsE:
	.zero		816


//--------------------- .nv.constant0._ZN5flash16flash_fwd_kernelI23Flash_fwd_kernel_traitsILi96ELi128ELi64ELi4ELb0ELb0EN7cutlass6half_tE19Flash_kernel_traitsILi96ELi128ELi64ELi4ES3_EELb0ELb0ELb0ELb0ELb0ELb1ELb1ELb0EEEvNS_16Flash_fwd_paramsE --------------------------
	.section	.nv.constant0._ZN5flash16flash_fwd_kernelI23Flash_fwd_kernel_traitsILi96ELi128ELi64ELi4ELb0ELb0EN7cutlass6half_tE19Flash_kernel_traitsILi96ELi128ELi64ELi4ES3_EELb0ELb0ELb0ELb0ELb0ELb1ELb1ELb0EEEvNS_16Flash_fwd_paramsE,"a",@progbits
	.sectionflags	@""
	.align	4
.nv.constant0._ZN5flash16flash_fwd_kernelI23Flash_fwd_kernel_traitsILi96ELi128ELi64ELi4ELb0ELb0EN7cutlass6half_tE19Flash_kernel_traitsILi96ELi128ELi64ELi4ES3_EELb0ELb0ELb0ELb0ELb0ELb1ELb1ELb0EEEvNS_16Flash_fwd_paramsE:
	.zero		816


//--------------------- .nv.constant0._ZN5flash16flash_fwd_kernelI23Flash_fwd_kernel_traitsILi96ELi128ELi64ELi4ELb0ELb0EN7cutlass6half_tE19Flash_kernel_traitsILi96ELi128ELi64ELi4ES3_EELb1ELb0ELb0ELb0ELb0ELb0ELb0ELb0EEEvNS_16Flash_fwd_paramsE --------------------------
	.section	.nv.constant0._ZN5flash16flash_fwd_kernelI23Flash_fwd_kernel_traitsILi96ELi128ELi64ELi4ELb0ELb0EN7cutlass6half_tE19Flash_kernel_traitsILi96ELi128ELi64ELi4ES3_EELb1ELb0ELb0ELb0ELb0ELb0ELb0ELb0EEEvNS_16Flash_fwd_paramsE,"a",@progbits
	.sectionflags	@""
	.align	4
.nv.constant0._ZN5flash16flash_fwd_kernelI23Flash_fwd_kernel_traitsILi96ELi128ELi64ELi4ELb0ELb0EN7cutlass6half_tE19Flash_kernel_traitsILi96ELi128ELi64ELi4ES3_EELb1ELb0ELb0ELb0ELb0ELb0ELb0ELb0EEEvNS_16Flash_fwd_paramsE:
	.zero		816


//--------------------- .nv.constant0._ZN5flash16flash_fwd_kernelI23Flash_fwd_kernel_traitsILi96ELi128ELi64ELi4ELb0ELb0EN7cutlass6half_tE19Flash_kernel_traitsILi96ELi128ELi64ELi4ES3_EELb1ELb0ELb1ELb0ELb0ELb0ELb0ELb0EEEvNS_16Flash_fwd_paramsE --------------------------
	.section	.nv.constant0._ZN5flash16flash_fwd_kernelI23Flash_fwd_kernel_traitsILi96ELi128ELi64ELi4ELb0ELb0EN7cutlass6half_tE19Flash_kernel_traitsILi96ELi128ELi64ELi4ES3_EELb1ELb0ELb1ELb0ELb0ELb0ELb0ELb0EEEvNS_16Flash_fwd_paramsE,"a",@progbits
	.sectionflags	@""
	.align	4
.nv.constant0._ZN5flash16flash_fwd_kernelI23Flash_fwd_kernel_traitsILi96ELi128ELi64ELi4ELb0ELb0EN7cutlass6half_tE19Flash_kernel_traitsILi96ELi128ELi64ELi4ES3_EELb1ELb0ELb1ELb0ELb0ELb0ELb0ELb0EEEvNS_16Flash_fwd_paramsE:
	.zero		816


//--------------------- .nv.constant0._ZN5flash16flash_fwd_kernelI23Flash_fwd_kernel_traitsILi96ELi128ELi64ELi4ELb0ELb0EN7cutlass6half_tE19Flash_kernel_traitsILi96ELi128ELi64ELi4ES3_EELb1ELb0ELb0ELb0ELb1ELb1ELb0ELb0EEEvNS_16Flash_fwd_paramsE --------------------------
	.section	.nv.constant0._ZN5flash16flash_fwd_kernelI23Flash_fwd_kernel_traitsILi96ELi128ELi64ELi4ELb0ELb0EN7cutlass6half_tE19Flash_kernel_traitsILi96ELi128ELi64ELi4ES3_EELb1ELb0ELb0ELb0ELb1ELb1ELb0ELb0EEEvNS_16Flash_fwd_paramsE,"a",@progbits
	.sectionflags	@""
	.align	4
.nv.constant0._ZN5flash16flash_fwd_kernelI23Flash_fwd_kernel_traitsILi96ELi128ELi64ELi4ELb0ELb0EN7cutlass6half_tE19Flash_kernel_traitsILi96ELi128ELi64ELi4ES3_EELb1ELb0ELb0ELb0ELb1ELb1ELb0ELb0EEEvNS_16Flash_fwd_paramsE:
	.zero		816


//--------------------- .nv.constant0._ZN5flash16flash_fwd_kernelI23Flash_fwd_kernel_traitsILi96ELi128ELi64ELi4ELb0ELb0EN7cutlass6half_tE19Flash_kernel_traitsILi96ELi128ELi64ELi4ES3_EELb0ELb0ELb0ELb0ELb1ELb1ELb1ELb0EEEvNS_16Flash_fwd_paramsE --------------------------
	.section	.nv.constant0._ZN5flash16flash_fwd_kernelI23Flash_fwd_kernel_traitsILi96ELi128ELi64ELi4ELb0ELb0EN7cutlass6half_tE19Flash_kernel_traitsILi96ELi128ELi64ELi4ES3_EELb0ELb0ELb0ELb0ELb1ELb1ELb1ELb0EEEvNS_16Flash_fwd_paramsE,"a",@progbits
	.sectionflags	@""
	.align	4
.nv.constant0._ZN5flash16flash_fwd_kernelI23Flash_fwd_kernel_traitsILi96ELi128ELi64ELi4ELb0ELb0EN7cutlass6half_tE19Flash_kernel_traitsILi96ELi128ELi64ELi4ES3_EELb0ELb0ELb0ELb0ELb1ELb1ELb1ELb0EEEvNS_16Flash_fwd_paramsE:
	.zero		816


//--------------------- .nv.constant0._ZN5flash16flash_fwd_kernelI23Flash_fwd_kernel_traitsILi96ELi128ELi64ELi4ELb0ELb0EN7cutlass6half_tE19Flash_kernel_traitsILi96ELi128ELi64ELi4ES3_EELb1ELb0ELb0ELb1ELb0ELb0ELb0ELb0EEEvNS_16Flash_fwd_paramsE --------------------------
	.section	.nv.constant0._ZN5flash16flash_fwd_kernelI23Flash_fwd_kernel_traitsILi96ELi128ELi64ELi4ELb0ELb0EN7cutlass6half_tE19Flash_kernel_traitsILi96ELi128ELi64ELi4ES3_EELb1ELb0ELb0ELb1ELb0ELb0ELb0ELb0EEEvNS_16Flash_fwd_paramsE,"a",@progbits
	.sectionflags	@""
	.align	4
.nv.constant0._ZN5flash16flash_fwd_kernelI23Flash_fwd_kernel_traitsILi96ELi128ELi64ELi4ELb0ELb0EN7cutlass6half_tE19Flash_kernel_traitsILi96ELi128ELi64ELi4ES3_EELb1ELb0ELb0ELb1ELb0ELb0ELb0ELb0EEEvNS_16Flash_fwd_paramsE:
	.zero		816


//--------------------- .nv.constant0._ZN5flash16flash_fwd_kernelI23Flash_fwd_kernel_traitsILi96ELi128ELi64ELi4ELb0ELb0EN7cutlass6half_tE19Flash_kernel_traitsILi96ELi128ELi64ELi4ES3_EELb1ELb0ELb0ELb0ELb0ELb0ELb0ELb1EEEvNS_16Flash_fwd_paramsE --------------------------
	.section	.nv.constant0._ZN5flash16flash_fwd_kernelI23Flash_fwd_kernel_traitsILi96ELi128ELi64ELi4ELb0ELb0EN7cutlass6half_tE19Flash_kernel_traitsILi96ELi128ELi64ELi4ES3_EELb1ELb0ELb0ELb0ELb0ELb0ELb0ELb1EEEvNS_16Flash_fwd_paramsE,"a",@progbits
	.sectionflags	@""
	.align	4
.nv.constant0._ZN5flash16flash_fwd_kernelI23Flash_fwd_kernel_traitsILi96ELi128ELi64ELi4ELb0ELb0EN7cutlass6half_tE19Flash_kernel_traitsILi96ELi128ELi64ELi4ES3_EELb1ELb0ELb0ELb0ELb0ELb0ELb0ELb1EEEvNS_16Flash_fwd_paramsE:
	.zero		816


//--------------------- .nv.constant0._ZN5flash16flash_fwd_kernelI23Flash_fwd_kernel_traitsILi96ELi128ELi64ELi4ELb0ELb0EN7cutlass6half_tE19Flash_kernel_traitsILi96ELi128ELi64ELi4ES3_EELb0ELb0ELb0ELb0ELb0ELb0ELb1ELb0EEEvNS_16Flash_fwd_paramsE --------------------------
	.section	.nv.constant0._ZN5flash16flash_fwd_kernelI23Flash_fwd_kernel_traitsILi96ELi128ELi64ELi4ELb0ELb0EN7cutlass6half_tE19Flash_kernel_traitsILi96ELi128ELi64ELi4ES3_EELb0ELb0ELb0ELb0ELb0ELb0ELb1ELb0EEEvNS_16Flash_fwd_paramsE,"a",@progbits
	.sectionflags	@""
	.align	4
.nv.constant0._ZN5flash16flash_fwd_kernelI23Flash_fwd_kernel_traitsILi96ELi128ELi64ELi4ELb0ELb0EN7cutlass6half_tE19Flash_kernel_traitsILi96ELi128ELi64ELi4ES3_EELb0ELb0ELb0ELb0ELb0ELb0ELb1ELb0EEEvNS_16Flash_fwd_paramsE:
	.zero		816


//--------------------- .nv.constant0._ZN5flash16flash_fwd_kernelI23Flash_fwd_kernel_traitsILi96ELi128ELi64ELi4ELb0ELb0EN7cutlass6half_tE19Flash_kernel_traitsILi96ELi128ELi64ELi4ES3_EELb1ELb0ELb0ELb1ELb0ELb0ELb0ELb1EEEvNS_16Flash_fwd_paramsE --------------------------
	.section	.nv.constant0._ZN5flash16flash_fwd_kernelI23Flash_fwd_kernel_traitsILi96ELi128ELi64ELi4ELb0ELb0EN7cutlass6half_tE19Flash_kernel_traitsILi96ELi128ELi64ELi4ES3_EELb1ELb0ELb0ELb1ELb0ELb0ELb0ELb1EEEvNS_16Flash_fwd_paramsE,"a",@progbits
	.sectionflags	@""
	.align	4
.nv.constant0._ZN5flash16flash_fwd_kernelI23Flash_fwd_kernel_traitsILi96ELi128ELi64ELi4ELb0ELb0EN7cutlass6half_tE19Flash_kernel_traitsILi96ELi128ELi64ELi4ES3_EELb1ELb0ELb0ELb1ELb0ELb0ELb0ELb1EEEvNS_16Flash_fwd_paramsE:
	.zero		816


//--------------------- .nv.constant0._ZN5flash16flash_fwd_kernelI23Flash_fwd_kernel_traitsILi96ELi128ELi64ELi4ELb0ELb0EN7cutlass6half_tE19Flash_kernel_traitsILi96ELi128ELi64ELi4ES3_EELb0ELb0ELb0ELb1ELb0ELb0ELb1ELb0EEEvNS_16Flash_fwd_paramsE --------------------------
	.section	.nv.constant0._ZN5flash16flash_fwd_kernelI23Flash_fwd_kernel_traitsILi96ELi128ELi64ELi4ELb0ELb0EN7cutlass6half_tE19Flash_kernel_traitsILi96ELi128ELi64ELi4ES3_EELb0ELb0ELb0ELb1ELb0ELb0ELb1ELb0EEEvNS_16Flash_fwd_paramsE,"a",@progbits
	.sectionflags	@""
	.align	4
.nv.constant0._ZN5flash16flash_fwd_kernelI23Flash_fwd_kernel_traitsILi96ELi128ELi64ELi4ELb0ELb0EN7cutlass6half_tE19Flash_kernel_traitsILi96ELi128ELi64ELi4ES3_EELb0ELb0ELb0ELb1ELb0ELb0ELb1ELb0EEEvNS_16Flash_fwd_paramsE:
	.zero		816


//--------------------- .nv.constant0._ZN5flash16flash_fwd_kernelI23Flash_fwd_kernel_traitsILi96ELi128ELi64ELi4ELb0ELb0EN7cutlass6half_tE19Flash_kernel_traitsILi96ELi128ELi64ELi4ES3_EELb1ELb0ELb1ELb0ELb0ELb1ELb0ELb0EEEvNS_16Flash_fwd_paramsE --------------------------
	.section	.nv.constant0._ZN5flash16flash_fwd_kernelI23Flash_fwd_kernel_traitsILi96ELi128ELi64ELi4ELb0ELb0EN7cutlass6half_tE19Flash_kernel_traitsILi96ELi128ELi64ELi4ES3_EELb1ELb0ELb1ELb0ELb0ELb1ELb0ELb0EEEvNS_16Flash_fwd_paramsE,"a",@progbits
	.sectionflags	@""
	.align	4
.nv.constant0._ZN5flash16flash_fwd_kernelI23Flash_fwd_kernel_traitsILi96ELi128ELi64ELi4ELb0ELb0EN7cutlass6half_tE19Flash_kernel_traitsILi96ELi128ELi64ELi4ES3_EELb1ELb0ELb1ELb0ELb0ELb1ELb0ELb0EEEvNS_16Flash_fwd_paramsE:
	.zero		816


//--------------------- .nv.constant0._ZN5flash16flash_fwd_kernelI23Flash_fwd_kernel_traitsILi96ELi128ELi64ELi4ELb0ELb0EN7cutlass6half_tE19Flash_kernel_traitsILi96ELi128ELi64ELi4ES3_EELb0ELb0ELb1ELb0ELb0ELb1ELb1ELb0EEEvNS_16Flash_fwd_paramsE --------------------------
	.section	.nv.constant0._ZN5flash16flash_fwd_kernelI23Flash_fwd_kernel_traitsILi96ELi128ELi64ELi4ELb0ELb0EN7cutlass6half_tE19Flash_kernel_traitsILi96ELi128ELi64ELi4ES3_EELb0ELb0ELb1ELb0ELb0ELb1ELb1ELb0EEEvNS_16Flash_fwd_paramsE,"a",@progbits
	.sectionflags	@""
	.align	4
.nv.constant0._ZN5flash16flash_fwd_kernelI23Flash_fwd_kernel_traitsILi96ELi128ELi64ELi4ELb0ELb0EN7cutlass6half_tE19Flash_kernel_traitsILi96ELi128ELi64ELi4ES3_EELb0ELb0ELb1ELb0ELb0ELb1ELb1ELb0EEEvNS_16Flash_fwd_paramsE:
	.zero		816


//--------------------- .nv.constant0._ZN5flash16flash_fwd_kernelI23Flash_fwd_kernel_traitsILi96ELi128ELi64ELi4ELb0ELb0EN7cutlass6half_tE19Flash_kernel_traitsILi96ELi128ELi64ELi4ES3_EELb1ELb0ELb1ELb1ELb0ELb0ELb0ELb0EEEvNS_16Flash_fwd_paramsE --------------------------
	.section	.nv.constant0._ZN5flash16flash_fwd_kernelI23Flash_fwd_kernel_traitsILi96ELi128ELi64ELi4ELb0ELb0EN7cutlass6half_tE19Flash_kernel_traitsILi96ELi128ELi64ELi4ES3_EELb1ELb0ELb1ELb1ELb0ELb0ELb0ELb0EEEvNS_16Flash_fwd_paramsE,"a",@progbits
	.sectionflags	@""
	.align	4
.nv.constant0._ZN5flash16flash_fwd_kernelI23Flash_fwd_kernel_traitsILi96ELi128ELi64ELi4ELb0ELb0EN7cutlass6half_tE19Flash_kernel_traitsILi96ELi128ELi64ELi4ES3_EELb1ELb0ELb1ELb1ELb0ELb0ELb0ELb0EEEvNS_16Flash_fwd_paramsE:
	.zero		816


//--------------------- .nv.constant0._ZN5flash16flash_fwd_kernelI23Flash_fwd_kernel_traitsILi96ELi128ELi64ELi4ELb0ELb0EN7cutlass6half_tE19Flash_kernel_traitsILi96ELi128ELi64ELi4ES3_EELb1ELb0ELb1ELb0ELb0ELb0ELb0ELb1EEEvNS_16Flash_fwd_paramsE --------------------------
	.section	.nv.constant0._ZN5flash16flash_fwd_kernelI23Flash_fwd_kernel_traitsILi96ELi128ELi64ELi4ELb0ELb0EN7cutlass6half_tE19Flash_kernel_traitsILi96ELi128ELi64ELi4ES3_EELb1ELb0ELb1ELb0ELb0ELb0ELb0ELb1EEEvNS_16Flash_fwd_paramsE,"a",@progbits
	.sectionflags	@""
	.align	4
.nv.constant0._ZN5flash16flash_fwd_kernelI23Flash_fwd_kernel_traitsILi96ELi128ELi64ELi4ELb0ELb0EN7cutlass6half_tE19Flash_kernel_traitsILi96ELi128ELi64ELi4ES3_EELb1ELb0ELb1ELb0ELb0ELb0ELb0ELb1EEEvNS_16Flash_fwd_paramsE:
	.zero		816


//--------------------- .nv.constant0._ZN5flash16flash_fwd_kernelI23Flash_fwd_kernel_traitsILi96ELi128ELi64ELi4ELb0ELb0EN7cutlass6half_tE19Flash_kernel_traitsILi96ELi128ELi64ELi4ES3_EELb0ELb0ELb1ELb0ELb0ELb0ELb1ELb0EEEvNS_16Flash_fwd_paramsE --------------------------
	.section	.nv.constant0._ZN5flash16flash_fwd_kernelI23Flash_fwd_kernel_traitsILi96ELi128ELi64ELi4ELb0ELb0EN7cutlass6half_tE19Flash_kernel_traitsILi96ELi128ELi64ELi4ES3_EELb0ELb0ELb1ELb0ELb0ELb0ELb1ELb0EEEvNS_16Flash_fwd_paramsE,"a",@progbits
	.sectionflags	@""
	.align	4
.nv.constant0._ZN5flash16flash_fwd_kernelI23Flash_fwd_kernel_traitsILi96ELi128ELi64ELi4ELb0ELb0EN7cutlass6half_tE19Flash_kernel_traitsILi96ELi128ELi64ELi4ES3_EELb0ELb0ELb1ELb0ELb0ELb0ELb1ELb0EEEvNS_16Flash_fwd_paramsE:
	.zero		816


//--------------------- .nv.constant0._ZN5flash16flash_fwd_kernelI23Flash_fwd_kernel_traitsILi96ELi128ELi64ELi4ELb0ELb0EN7cutlass6half_tE19Flash_kernel_traitsILi96ELi128ELi64ELi4ES3_EELb1ELb0ELb1ELb1ELb0ELb0ELb0ELb1EEEvNS_16Flash_fwd_paramsE --------------------------
	.section	.nv.constant0._ZN5flash16flash_fwd_kernelI23Flash_fwd_kernel_traitsILi96ELi128ELi64ELi4ELb0ELb0EN7cutlass6half_tE19Flash_kernel_traitsILi96ELi128ELi64ELi4ES3_EELb1ELb0ELb1ELb1ELb0ELb0ELb0ELb1EEEvNS_16Flash_fwd_paramsE,"a",@progbits
	.sectionflags	@""
	.align	4
.nv.constant0._ZN5flash16flash_fwd_kernelI23Flash_fwd_kernel_traitsILi96ELi128ELi64ELi4ELb0ELb0EN7cutlass6half_tE19Flash_kernel_traitsILi96ELi128ELi64ELi4ES3_EELb1ELb0ELb1ELb1ELb0ELb0ELb0ELb1EEEvNS_16Flash_fwd_paramsE:
	.zero		816


//--------------------- .nv.constant0._ZN5flash16flash_fwd_kernelI23Flash_fwd_kernel_traitsILi96ELi128ELi64ELi4ELb0ELb0EN7cutlass6half_tE19Flash_kernel_traitsILi96ELi128ELi64ELi4ES3_EELb0ELb0ELb1ELb1ELb0ELb0ELb1ELb0EEEvNS_16Flash_fwd_paramsE --------------------------
	.section	.nv.constant0._ZN5flash16flash_fwd_kernelI23Flash_fwd_kernel_traitsILi96ELi128ELi64ELi4ELb0ELb0EN7cutlass6half_tE19Flash_kernel_traitsILi96ELi128ELi64ELi4ES3_EELb0ELb0ELb1ELb1ELb0ELb0ELb1ELb0EEEvNS_16Flash_fwd_paramsE,"a",@progbits
	.sectionflags	@""
	.align	4
.nv.constant0._ZN5flash16flash_fwd_kernelI23Flash_fwd_kernel_traitsILi96ELi128ELi64ELi4ELb0ELb0EN7cutlass6half_tE19Flash_kernel_traitsILi96ELi128ELi64ELi4ES3_EELb0ELb0ELb1ELb1ELb0ELb0ELb1ELb0EEEvNS_16Flash_fwd_paramsE:
	.zero		816


//--------------------- .text._ZN5flash16flash_fwd_kernelI23Flash_fwd_kernel_traitsILi96ELi128ELi64ELi4ELb0ELb0EN7cutlass6half_tE19Flash_kernel_traitsILi96ELi128ELi64ELi4ES3_EELb0ELb0ELb0ELb0ELb0ELb1ELb0ELb0EEEvNS_16Flash_fwd_paramsE --------------------------
	.section	.text._ZN5flash16flash_fwd_kernelI23Flash_fwd_kernel_traitsILi96ELi128ELi64ELi4ELb0ELb0EN7cutlass6half_tE19Flash_kernel_traitsILi96ELi128ELi64ELi4ES3_EELb0ELb0ELb0ELb0ELb0ELb1ELb0ELb0EEEvNS_16Flash_fwd_paramsE,"ax",@progbits
	.sectioninfo	@"SHI_REGISTERS=255"
	.align	128
        .global         _ZN5flash16flash_fwd_kernelI23Flash_fwd_kernel_traitsILi96ELi128ELi64ELi4ELb0ELb0EN7cutlass6half_tE19Flash_kernel_traitsILi96ELi128ELi64ELi4ES3_EELb0ELb0ELb0ELb0ELb0ELb1ELb0ELb0EEEvNS_16Flash_fwd_paramsE
        .type           _ZN5flash16flash_fwd_kernelI23Flash_fwd_kernel_traitsILi96ELi128ELi64ELi4ELb0ELb0EN7cutlass6half_tE19Flash_kernel_traitsILi96ELi128ELi64ELi4ES3_EELb0ELb0ELb0ELb0ELb0ELb1ELb0ELb0EEEvNS_16Flash_fwd_paramsE,@function
        .size           _ZN5flash16flash_fwd_kernelI23Flash_fwd_kernel_traitsILi96ELi128ELi64ELi4ELb0ELb0EN7cutlass6half_tE19Flash_kernel_traitsILi96ELi128ELi64ELi4ES3_EELb0ELb0ELb0ELb0ELb0ELb1ELb0ELb0EEEvNS_16Flash_fwd_paramsE,(.L_x_1025 - _ZN5flash16flash_fwd_kernelI23Flash_fwd_kernel_traitsILi96ELi128ELi64ELi4ELb0ELb0EN7cutlass6half_tE19Flash_kernel_traitsILi96ELi128ELi64ELi4ES3_EELb0ELb0ELb0ELb0ELb0ELb1ELb0ELb0EEEvNS_16Flash_fwd_paramsE)
        .other          _ZN5flash16flash_fwd_kernelI23Flash_fwd_kernel_traitsILi96ELi128ELi64ELi4ELb0ELb0EN7cutlass6half_tE19Flash_kernel_traitsILi96ELi128ELi64ELi4ES3_EELb0ELb0ELb0ELb0ELb0ELb1ELb0ELb0EEEvNS_16Flash_fwd_paramsE,@"STO_CUDA_ENTRY STV_DEFAULT"
_ZN5flash16flash_fwd_kernelI23Flash_fwd_kernel_traitsILi96ELi128ELi64ELi4ELb0ELb0EN7cutlass6half_tE19Flash_kernel_traitsILi96ELi128ELi64ELi4ES3_EELb0ELb0ELb0ELb0ELb0ELb1ELb0ELb0EEEvNS_16Flash_fwd_paramsE:
.text._ZN5flash16flash_fwd_kernelI23Flash_fwd_kernel_traitsILi96ELi128ELi64ELi4ELb0ELb0EN7cutlass6half_tE19Flash_kernel_traitsILi96ELi128ELi64ELi4ES3_EELb0ELb0ELb0ELb0ELb0ELb1ELb0ELb0EEEvNS_16Flash_fwd_paramsE:
[----:B------:R-:W-:Y:S02]  /*0000*/  MOV R1, c[0x0][0x28] ;  /* 0x00000a0000017a02 */ /* 0x000fe40000000f00 */
[----:B------:R-:W1:Y:S01]  /*0010*/  LDC.U8 R0, c[0x0][0x312] ;  /* 0x0000c480ff007b82 */ /* 0x000e620000000000 */
[----:B------:R-:W2:Y:S01]  /*0020*/  S2R R11, SR_CTAID.Y ;  /* 0x00000000000b7919 */ /* 0x000ea20000002600 */
[----:B------:R-:W-:Y:S01]  /*0030*/  ISETP.NE.U32.AND P2, PT, RZ, c[0x0][0x240], PT ;  /* 0x00009000ff007a0c */ /* 0x000fe20003f45070 */
[----:B------:R-:W-:Y:S01]  /*0040*/  IMAD.MOV.U32 R7, RZ, RZ, 0x4 ;  /* 0x00000004ff077424 */ /* 0x000fe200078e00ff */
[----:B------:R-:W-:Y:S01]  /*0050*/  ISETP.EQ.U32.AND P1, PT, RZ, c[0x0][0x248], PT ;  /* 0x00009200ff007a0c */ /* 0x000fe20003f22070 */
[----:B------:R-:W-:Y:S01]  /*0060*/  IMAD.MOV.U32 R246, RZ, RZ, -0x1 ;  /* 0xfffffffffff67424 */ /* 0x000fe200078e00ff */
[----:B------:R-:W-:Y:S01]  /*0070*/  ISETP.NE.AND.EX P2, PT, RZ, c[0x0][0x244], PT, P2 ;  /* 0x00009100ff007a0c */ /* 0x000fe20003f45320 */
[----:B------:R-:W-:Y:S01]  /*0080*/  ULDC.64 UR6, c[0x0][0x118] ;  /* 0x0000460000067ab9 */ /* 0x000fe20000000a00 */
[----:B------:R-:W-:Y:S01]  /*0090*/  IMAD.MOV.U32 R8, RZ, RZ, -0x1 ;  /* 0xffffffffff087424 */ /* 0x000fe200078e00ff */
[----:B------:R-:W-:Y:S02]  /*00a0*/  ISETP.NE.U32.AND P0, PT, RZ, c[0x0][0x250], PT ;  /* 0x00009400ff007a0c */ /* 0x000fe40003f05070 */
[----:B------:R-:W-:-:S02]  /*00b0*/  IADD3 R1, R1, -0x10, RZ ;  /* 0xfffffff001017810 */ /* 0x000fc40007ffe0ff */
[----:B------:R-:W-:Y:S02]  /*00c0*/  ISETP.NE.AND.EX P0, PT, RZ, c[0x0][0x254], PT, P0 ;  /* 0x00009500ff007a0c */ /* 0x000fe40003f05300 */
[----:B-1----:R-:W-:Y:S01]  /*00d0*/  ISETP.NE.AND P3, PT, R0, RZ, PT ;  /* 0x000000ff0000720c */ /* 0x002fe20003f65270 */
[----:B--2---:R-:W-:-:S03]  /*00e0*/  IMAD.WIDE R2, R11, R7, c[0x0][0x240] ;  /* 0x000090000b027625 */ /* 0x004fc600078e0207 */
[----:B------:R-:W-:Y:S01]  /*00f0*/  ISETP.EQ.OR.EX P1, PT, RZ, c[0x0][0x24c], !P3, P1 ;  /* 0x00009300ff007a0c */ /* 0x000fe20005f22710 */
[----:B------:R-:W-:Y:S01]  /*0100*/  IMAD.WIDE R4, R11, R7, c[0x0][0x248] ;  /* 0x000092000b047625 */ /* 0x000fe200078e0207 */
[----:B------:R1:W2:Y:S04]  /*0110*/  @P2 LDG.E R246, [R2.64] ;  /* 0x0000000602f62981 */ /* 0x0002a8000c1e1900 */
[----:B------:R1:W2:Y:S01]  /*0120*/  @P2 LDG.E R0, [R2.64+0x4] ;  /* 0x0000040602002981 */ /* 0x0002a2000c1e1900 */
[----:B------:R-:W-:-:S06]  /*0130*/  IMAD.MOV.U32 R6, RZ, RZ, RZ ;  /* 0x000000ffff067224 */ /* 0x000fcc00078e00ff */
[----:B------:R3:W5:Y:S04]  /*0140*/  @!P1 LDG.E R8, [R4.64] ;  /* 0x0000000604089981 */ /* 0x000768000c1e1900 */
[----:B------:R-:W4:Y:S04]  /*0150*/  S2R R244, SR_CTAID.X ;  /* 0x0000000000f47919 */ /* 0x000f280000002500 */
[----:B------:R-:W2:Y:S04]  /*0160*/  S2R R17, SR_CTAID.Z ;  /* 0x0000000000117919 */ /* 0x000ea80000002700 */
[----:B------:R-:W2:Y:S01]  /*0170*/  S2R R31, SR_TID.X ;  /* 0x00000000001f7919 */ /* 0x000ea20000002100 */
[----:B-1----:R-:W-:-:S05]  /*0180*/  @P0 IMAD.WIDE R2, R11, R7, c[0x0][0x250] ;  /* 0x000094000b020625 */ /* 0x002fca00078e0207 */
[----:B------:R3:W5:Y:S01]  /*0190*/  @P0 LDG.E R6, [R2.64] ;  /* 0x0000000602060981 */ /* 0x000762000c1e1900 */
[----:B------:R-:W-:-:S04]  /*01a0*/  ISETP.NE.U32.AND P0, PT, RZ, c[0x0][0x248], PT ;  /* 0x00009200ff007a0c */ /* 0x000fc80003f05070 */
[----:B------:R-:W-:Y:S01]  /*01b0*/  ISETP.NE.AND.EX P0, PT, RZ, c[0x0][0x24c], PT, P0 ;  /* 0x00009300ff007a0c */ /* 0x000fe20003f05300 */
[----:B--2---:R-:W-:Y:S02]  /*01c0*/  @P2 IMAD.IADD R15, R0, 0x1, -R246 ;  /* 0x00000001000f2824 */ /* 0x004fe400078e0af6 */
[----:B------:R-:W-:-:S10]  /*01d0*/  @!P2 IMAD.MOV.U32 R15, RZ, RZ, c[0x0][0x214] ;  /* 0x00008500ff0fa624 */ /* 0x000fd400078e00ff */
[----:B------:R-:W-:Y:S05]  /*01e0*/  @!P0 BRA `(.L_x_0) ;  /* 0x0000004000008947 */ /* 0x000fea0003800000 */
[----:B---34-:R-:W2:Y:S02]  /*01f0*/  @P3 LDG.E R0, [R4.64+0x4] ;  /* 0x0000040604003981 */ /* 0x018ea4000c1e1900 */
[----:B--2--5:R-:W-:-:S06]  /*0200*/  @P3 IADD3 R0, R0, -R8, RZ ;  /* 0x8000000800003210 */ /* 0x024fcc0007ffe0ff */
[----:B------:R1:W5:Y:S01]  /*0210*/  @!P3 LDG.E R0, [R4.64] ;  /* 0x000000060400b981 */ /* 0x000362000c1e1900 */
[----:B------:R-:W-:Y:S05]  /*0220*/  BRA `(.L_x_1) ;  /* 0x0000001000007947 */ /* 0x000fea0003800000 */
.L_x_0:
[----:B---34-:R-:W-:Y:S02]  /*0230*/  MOV R0, c[0x0][0x218] ;  /* 0x0000860000007a02 */ /* 0x018fe40000000f00 */
.L_x_1:
[----:B------:R-:W-:-:S04]  /*0240*/  ISETP.NE.U32.AND P2, PT, RZ, c[0x0][0x258], PT ;  /* 0x00009600ff007a0c */ /* 0x000fc80003f45070 */
[----:B------:R-:W-:-:S13]  /*0250*/  ISETP.NE.AND.EX P2, PT, RZ, c[0x0][0x25c], PT, P2 ;  /* 0x00009700ff007a0c */ /* 0x000fda0003f45320 */
[----:B------:R-:W-:-:S06]  /*0260*/  @P2 IMAD.WIDE R2, R11, R7, c[0x0][0x258] ;  /* 0x000096000b022625 */ /* 0x000fcc00078e0207 */
[----:B------:R-:W2:Y:S01]  /*0270*/  @P2 LDG.E R3, [R2.64] ;  /* 0x0000000602032981 */ /* 0x000ea2000c1e1900 */
[----:B------:R-:W-:Y:S01]  /*0280*/  IMAD.SHL.U32 R247, R244, 0x80, RZ ;  /* 0x00000080f4f77824 */ /* 0x000fe200078e00ff */
[----:B------:R-:W-:-:S04]  /*0290*/  @!P2 ISETP.NE.U32.AND P1, PT, RZ, c[0x0][0x268], PT ;  /* 0x00009a00ff00aa0c */ /* 0x000fc80003f25070 */
[----:B------:R-:W-:Y:S02]  /*02a0*/  ISETP.GT.AND P0, PT, R15, R247, PT ;  /* 0x000000f70f00720c */ /* 0x000fe40003f04270 */
[----:B------:R-:W-:-:S04]  /*02b0*/  @!P2 ISETP.NE.AND.EX P1, PT, RZ, c[0x0][0x26c], PT, P1 ;  /* 0x00009b00ff00aa0c */ /* 0x000fc80003f25310 */
[----:B------:R-:W-:Y:S01]  /*02c0*/  @!P2 SEL R2, RZ, c[0x0][0x21c], !P1 ;  /* 0x00008700ff02aa07 */ /* 0x000fe20004800000 */
[----:B--2--5:R-:W-:-:S03]  /*02d0*/  @P2 IMAD.IADD R28, R3, 0x1, -R6 ;  /* 0x00000001031c2824 */ /* 0x024fc600078e0a06 */
[----:B------:R-:W-:-:S03]  /*02e0*/  @!P2 IADD3 R28, R2, R0, -R6 ;  /* 0x00000000021ca210 */ /* 0x000fc60007ffe806 */
[----:B------:R-:W-:Y:S05]  /*02f0*/  @!P0 EXIT ;  /* 0x000000000000894d */ /* 0x000fea0003800000 */
[C---:B------:R-:W-:Y:S02]  /*0300*/  ISETP.GE.AND P0, PT, R28.reuse, 0x1, PT ;  /* 0x000000011c00780c */ /* 0x040fe40003f06270 */
[----:B------:R-:W-:-:S04]  /*0310*/  IADD3 R0, R28, 0x3f, RZ ;  /* 0x0000003f1c007810 */ /* 0x000fc80007ffe0ff */
[----:B------:R-:W-:-:S04]  /*0320*/  SHF.R.S32.HI R2, RZ, 0x1f, R0 ;  /* 0x0000001fff027819 */ /* 0x000fc80000011400 */
[----:B------:R-:W-:-:S03]  /*0330*/  LEA.HI R223, R2, R0, RZ, 0x6 ;  /* 0x0000000002df7211 */ /* 0x000fc600078f30ff */
[----:B------:R-:W-:Y:S05]  /*0340*/  @!P0 BRA `(.L_x_2) ;  /* 0x00008a6000008947 */ /* 0x000fea0003800000 */
[----:B------:R-:W-:Y:S02]  /*0350*/  ISETP.NE.AND P1, PT, R246, -0x1, PT ;  /* 0xfffffffff600780c */ /* 0x000fe40003f25270 */
[----:B------:R-:W-:-:S11]  /*0360*/  ISETP.NE.AND P0, PT, R8, -0x1, PT ;  /* 0xffffffff0800780c */ /* 0x000fd60003f05270 */
[----:B-1----:R-:W-:Y:S01]  /*0370*/  @!P1 SHF.R.S32.HI R4, RZ, 0x1f, R11 ;  /* 0x0000001fff049819 */ /* 0x002fe2000001140b */
[----:B------:R-:W-:Y:S01]  /*0380*/  @P1 IMAD.WIDE.U32 R2, R246, c[0x0][0x190], RZ ;  /* 0x00006400f6021a25 */ /* 0x000fe200078e00ff */
[----:B------:R-:W-:-:S03]  /*0390*/  @P0 IADD3 R0, R6, R8, RZ ;  /* 0x0000000806000210 */ /* 0x000fc60007ffe0ff */
[----:B------:R-:W-:Y:S01]  /*03a0*/  @!P1 IMAD R7, R4, c[0x0][0x178], RZ ;  /* 0x00005e0004079a24 */ /* 0x000fe200078e02ff */
[----:B------:R-:W-:Y:S01]  /*03b0*/  @P1 MOV R9, R2 ;  /* 0x0000000200091202 */ /* 0x000fe20000000f00 */
[----:B------:R-:W-:Y:S02]  /*03c0*/  @P1 IMAD R10, R246, c[0x0][0x194], R3 ;  /* 0x00006500f60a1a24 */ /* 0x000fe400078e0203 */
[----:B------:R-:W-:-:S04]  /*03d0*/  @P0 IMAD.WIDE.U32 R2, R0, c[0x0][0x198], RZ ;  /* 0x0000660000020a25 */ /* 0x000fc800078e00ff */
[----:B------:R-:W-:Y:S01]  /*03e0*/  @!P1 IMAD.WIDE.U32 R4, R11, c[0x0][0x178], RZ ;  /* 0x00005e000b049a25 */ /* 0x000fe200078e00ff */
[----:B------:R-:W-:-:S03]  /*03f0*/  @P0 MOV R14, R2 ;  /* 0x00000002000e0202 */ /* 0x000fc60000000f00 */
[----:B------:R-:W-:Y:S01]  /*0400*/  @!P1 IMAD R7, R11, c[0x0][0x17c], R7 ;  /* 0x00005f000b079a24 */ /* 0x000fe200078e0207 */
[----:B------:R-:W-:Y:S01]  /*0410*/  @!P1 MOV R9, R4 ;  /* 0x0000000400099202 */ /* 0x000fe20000000f00 */
[----:B------:R-:W-:-:S03]  /*0420*/  @P0 IMAD R20, R0, c[0x0][0x19c], R3 ;  /* 0x0000670000140a24 */ /* 0x000fc600078e0203 */
[----:B------:R-:W-:Y:S01]  /*0430*/  @!P1 IADD3 R10, R5, R7, RZ ;  /* 0x00000007050a9210 */ /* 0x000fe20007ffe0ff */
[----:B------:R-:W-:Y:S05]  /*0440*/  @P0 BRA `(.L_x_3) ;  /* 0x000000b000000947 */ /* 0x000fea0003800000 */
[----:B------:R-:W-:Y:S01]  /*0450*/  SHF.R.S32.HI R0, RZ, 0x1f, R6 ;  /* 0x0000001fff007819 */ /* 0x000fe20000011406 */
[----:B------:R-:W-:Y:S01]  /*0460*/  IMAD.WIDE.U32 R2, R6, c[0x0][0x198], RZ ;  /* 0x0000660006027a25 */ /* 0x000fe200078e00ff */
[----:B------:R-:W-:-:S03]  /*0470*/  SHF.R.S32.HI R4, RZ, 0x1f, R11 ;  /* 0x0000001fff047819 */ /* 0x000fc6000001140b */
[----:B------:R-:W-:Y:S02]  /*0480*/  IMAD R0, R0, c[0x0][0x198], RZ ;  /* 0x0000660000007a24 */ /* 0x000fe400078e02ff */
[----:B------:R-:W-:Y:S02]  /*0490*/  IMAD R4, R4, c[0x0][0x180], RZ ;  /* 0x0000600004047a24 */ /* 0x000fe400078e02ff */
[----:B------:R-:W-:-:S05]  /*04a0*/  IMAD R0, R6, c[0x0][0x19c], R0 ;  /* 0x0000670006007a24 */ /* 0x000fca00078e0200 */
[----:B------:R-:W-:Y:S01]  /*04b0*/  IADD3 R3, R3, R0, RZ ;  /* 0x0000000003037210 */ /* 0x000fe20007ffe0ff */
[----:B------:R-:W-:-:S04]  /*04c0*/  IMAD R0, R11, c[0x0][0x184], R4 ;  /* 0x000061000b007a24 */ /* 0x000fc800078e0204 */
[----:B------:R-:W-:-:S05]  /*04d0*/  IMAD.WIDE.U32 R2, R11, c[0x0][0x180], R2 ;  /* 0x000060000b027a25 */ /* 0x000fca00078e0002 */
[----:B------:R-:W-:Y:S02]  /*04e0*/  IADD3 R20, R3, R0, RZ ;  /* 0x0000000003147210 */ /* 0x000fe40007ffe0ff */
[----:B------:R-:W-:Y:S02]  /*04f0*/  MOV R14, R2 ;  /* 0x00000002000e7202 */ /* 0x000fe40000000f00 */
.L_x_3:
[----:B------:R-:W-:Y:S02]  /*0500*/  IABS R4, c[0x0][0x1c8] ;  /* 0x0000720000047a13 */ /* 0x000fe40000000000 */
[----:B------:R-:W-:Y:S02]  /*0510*/  IABS R5, R17 ;  /* 0x0000001100057213 */ /* 0x000fe40000000000 */
[----:B------:R-:W1:Y:S08]  /*0520*/  I2F.RP R2, R4 ;  /* 0x0000000400027306 */ /* 0x000e700000209400 */
[----:B-1----:R-:W1:Y:S02]  /*0530*/  MUFU.RCP R2, R2 ;  /* 0x0000000200027308 */ /* 0x002e640000001000 */
[----:B-1----:R-:W-:-:S06]  /*0540*/  IADD3 R2, R2, 0xffffffe, RZ ;  /* 0x0ffffffe02027810 */ /* 0x002fcc0007ffe0ff */
[----:B------:R-:W1:Y:S02]  /*0550*/  F2I.FTZ.U32.TRUNC.NTZ R3, R2 ;  /* 0x0000000200037305 */ /* 0x000e64000021f000 */
[----:B-1----:R-:W-:Y:S02]  /*0560*/  IMAD.MOV R0, RZ, RZ, -R3 ;  /* 0x000000ffff007224 */ /* 0x002fe400078e0a03 */
[----:B------:R-:W-:Y:S02]  /*0570*/  IMAD.MOV.U32 R2, RZ, RZ, RZ ;  /* 0x000000ffff027224 */ /* 0x000fe400078e00ff */
[----:B------:R-:W-:-:S04]  /*0580*/  IMAD R0, R0, R4, RZ ;  /* 0x0000000400007224 */ /* 0x000fc800078e02ff */
[----:B------:R-:W-:-:S04]  /*0590*/  IMAD.HI.U32 R0, R3, R0, R2 ;  /* 0x0000000003007227 */ /* 0x000fc800078e0002 */
[----:B------:R-:W-:Y:S01]  /*05a0*/  IMAD.MOV.U32 R3, RZ, RZ, R5 ;  /* 0x000000ffff037224 */ /* 0x000fe200078e0005 */
[----:B------:R-:W-:-:S03]  /*05b0*/  SHF.R.S32.HI R5, RZ, 0x1f, R17 ;  /* 0x0000001fff057819 */ /* 0x000fc60000011411 */
[----:B------:R-:W-:-:S05]  /*05c0*/  IMAD.HI.U32 R0, R0, R3, RZ ;  /* 0x0000000300007227 */ /* 0x000fca00078e00ff */
[----:B------:R-:W-:-:S05]  /*05d0*/  IADD3 R2, -R0, RZ, RZ ;  /* 0x000000ff00027210 */ /* 0x000fca0007ffe1ff */
[----:B------:R-:W-:-:S05]  /*05e0*/  IMAD R2, R4, R2, R3 ;  /* 0x0000000204027224 */ /* 0x000fca00078e0203 */
[----:B------:R-:W-:-:S13]  /*05f0*/  ISETP.GT.U32.AND P2, PT, R4, R2, PT ;  /* 0x000000020400720c */ /* 0x000fda0003f44070 */
[----:B------:R-:W-:Y:S01]  /*0600*/  @!P2 IMAD.IADD R2, R2, 0x1, -R4 ;  /* 0x000000010202a824 */ /* 0x000fe200078e0a04 */
[----:B------:R-:W-:Y:S02]  /*0610*/  @!P2 IADD3 R0, R0, 0x1, RZ ;  /* 0x000000010000a810 */ /* 0x000fe40007ffe0ff */
[----:B------:R-:W-:Y:S02]  /*0620*/  ISETP.NE.AND P2, PT, RZ, c[0x0][0x1c8], PT ;  /* 0x00007200ff007a0c */ /* 0x000fe40003f45270 */
[----:B------:R-:W-:Y:S01]  /*0630*/  ISETP.GE.U32.AND P3, PT, R2, R4, PT ;  /* 0x000000040200720c */ /* 0x000fe20003f66070 */
[----:B------:R-:W-:Y:S01]  /*0640*/  @P0 IMAD.IADD R4, R6, 0x1, R8 ;  /* 0x0000000106040824 */ /* 0x000fe200078e0208 */
[----:B------:R-:W-:-:S04]  /*0650*/  LOP3.LUT R2, R17, c[0x0][0x1c8], RZ, 0x3c, !PT ;  /* 0x0000720011027a12 */ /* 0x000fc800078e3cff */
[----:B------:R-:W-:Y:S01]  /*0660*/  ISETP.GE.AND P1, PT, R2, RZ, PT ;  /* 0x000000ff0200720c */ /* 0x000fe20003f26270 */
[----:B------:R-:W-:-:S04]  /*0670*/  @P0 IMAD.WIDE.U32 R2, R4, c[0x0][0x1a0], RZ ;  /* 0x0000680004020a25 */ /* 0x000fc800078e00ff */
[----:B------:R-:W-:Y:S01]  /*0680*/  @P0 IMAD R19, R4, c[0x0][0x1a4], R3 ;  /* 0x0000690004130a24 */ /* 0x000fe200078e0203 */
[----:B------:R-:W-:Y:S02]  /*0690*/  @P0 MOV R18, R2 ;  /* 0x0000000200120202 */ /* 0x000fe40000000f00 */
[----:B------:R-:W-:-:S04]  /*06a0*/  @P3 IADD3 R0, R0, 0x1, RZ ;  /* 0x0000000100003810 */ /* 0x000fc80007ffe0ff */
[----:B------:R-:W-:-:S05]  /*06b0*/  MOV R13, R0 ;  /* 0x00000000000d7202 */ /* 0x000fca0000000f00 */
[----:B------:R-:W-:Y:S01]  /*06c0*/  @!P1 IMAD.MOV R13, RZ, RZ, -R13 ;  /* 0x000000ffff0d9224 */ /* 0x000fe200078e0a0d */
[----:B------:R-:W-:Y:S01]  /*06d0*/  @!P2 LOP3.LUT R13, RZ, c[0x0][0x1c8], RZ, 0x33, !PT ;  /* 0x00007200ff0daa12 */ /* 0x000fe200078e33ff */
        /* <DEDUP_REMOVED lines=12> */
.L_x_4:
[----:B------:R-:W-:Y:S01]  /*07a0*/  SHF.R.S32.HI R16, RZ, 0x1f, R31 ;  /* 0x0000001fff107819 */ /* 0x000fe2000001141f */
[----:B------:R-:W-:Y:S01]  /*07b0*/  IMAD.IADD R247, R15, 0x1, -R247 ;  /* 0x000000010ff77824 */ /* 0x000fe200078e0af7 */
[----:B------:R-:W-:Y:S01]  /*07c0*/  LEA.HI.SX32 R30, R223, 0xffffffff, 0x1a ;  /* 0xffffffffdf1e7811 */ /* 0x000fe200078fd2ff */
[----:B------:R-:W-:Y:S01]  /*07d0*/  IMAD R6, R5, c[0x0][0x1a8], RZ ;  /* 0x00006a0005067a24 */ /* 0x000fe200078e02ff */
[CC--:B------:R-:W-:Y:S01]  /*07e0*/  LEA.HI R3, R16.reuse, R31.reuse, RZ, 0x2 ;  /* 0x0000001f10037211 */ /* 0x0c0fe200078f10ff */
[----:B------:R-:W-:Y:S01]  /*07f0*/  IMAD.MOV.U32 R149, RZ, RZ, 0x5 ;  /* 0x00000005ff957424 */ /* 0x000fe200078e00ff */
[----:B------:R-:W-:Y:S01]  /*0800*/  LEA.HI R24, R16, R31, RZ, 0x3 ;  /* 0x0000001f10187211 */ /* 0x000fe200078f18ff */
[----:B------:R-:W-:Y:S01]  /*0810*/  IMAD R6, R17, c[0x0][0x1ac], R6 ;  /* 0x00006b0011067a24 */ /* 0x000fe200078e0206 */
[----:B------:R-:W-:-:S02]  /*0820*/  LOP3.LUT R0, R3, 0xfffffffc, RZ, 0xc0, !PT ;  /* 0xfffffffc03007812 */ /* 0x000fc400078ec0ff */
[----:B------:R-:W-:Y:S02]  /*0830*/  SHF.R.S32.HI R23, RZ, 0x3, R24 ;  /* 0x00000003ff177819 */ /* 0x000fe40000011418 */
[----:B------:R-:W-:Y:S01]  /*0840*/  SHF.R.S32.HI R242, RZ, 0x2, R3 ;  /* 0x00000002fff27819 */ /* 0x000fe20000011403 */
[----:B------:R-:W-:Y:S01]  /*0850*/  IMAD.IADD R0, R31, 0x1, -R0 ;  /* 0x000000011f007824 */ /* 0x000fe200078e0a00 */
[----:B------:R-:W-:Y:S01]  /*0860*/  LEA.HI R147, R16, R31, RZ, 0x5 ;  /* 0x0000001f10937211 */ /* 0x000fe200078f28ff */
[----:B------:R-:W-:Y:S01]  /*0870*/  IMAD.SHL.U32 R2, R23, 0x40, RZ ;  /* 0x0000004017027824 */ /* 0x000fe200078e00ff */
[----:B------:R-:W-:Y:S01]  /*0880*/  IADD3 R21, R242, 0x20, RZ ;  /* 0x00000020f2157810 */ /* 0x000fe20007ffe0ff */
[----:B------:R-:W-:Y:S01]  /*0890*/  IMAD.SHL.U32 R248, R0, 0x8, RZ ;  /* 0x0000000800f87824 */ /* 0x000fe200078e00ff */
[--C-:B------:R-:W-:Y:S02]  /*08a0*/  SHF.R.S32.HI R243, RZ, 0x1f, R242.reuse ;  /* 0x0000001ffff37819 */ /* 0x100fe400000114f2 */
[----:B------:R-:W-:Y:S01]  /*08b0*/  LOP3.LUT R0, R2, 0xc0, RZ, 0xc0, !PT ;  /* 0x000000c002007812 */ /* 0x000fe200078ec0ff */
[----:B------:R-:W-:Y:S01]  /*08c0*/  STL [R1+0x4], R21 ;  /* 0x0000041501007387 */ /* 0x000fe20000100800 */
[----:B------:R-:W-:Y:S01]  /*08d0*/  ISETP.GE.AND P0, PT, R21, R247, PT ;  /* 0x000000f71500720c */ /* 0x000fe20003f06270 */
[----:B------:R-:W-:Y:S01]  /*08e0*/  IMAD.WIDE R244, R244, 0x80, R242 ;  /* 0x00000080f4f47825 */ /* 0x000fe200078e02f2 */
[----:B------:R-:W-:-:S02]  /*08f0*/  LOP3.LUT R2, R0, 0x18, R248, 0xf8, !PT ;  /* 0x0000001800027812 */ /* 0x000fc400078ef8f8 */
[----:B------:R-:W-:Y:S02]  /*0900*/  SHF.R.U32.HI R0, RZ, 0x3, R0 ;  /* 0x00000003ff007819 */ /* 0x000fe40000011600 */
[----:B------:R-:W-:Y:S02]  /*0910*/  SHF.R.S32.HI R249, RZ, 0x1f, R248 ;  /* 0x0000001ffff97819 */ /* 0x000fe400000114f8 */
[----:B------:R-:W-:Y:S02]  /*0920*/  LOP3.LUT R222, R2, R0, RZ, 0x3c, !PT ;  /* 0x0000000002de7212 */ /* 0x000fe400078e3cff */
[----:B------:R-:W-:Y:S02]  /*0930*/  IADD3 R2, P1, R248, R9, RZ ;  /* 0x00000009f8027210 */ /* 0x000fe40007f3e0ff */
[C---:B------:R-:W-:Y:S02]  /*0940*/  IADD3 R4, R242.reuse, 0x40, RZ ;  /* 0x00000040f2047810 */ /* 0x040fe40007ffe0ff */
[----:B------:R-:W-:-:S02]  /*0950*/  ISETP.GE.AND P2, PT, R242, R247, PT ;  /* 0x000000f7f200720c */ /* 0x000fc40003f46270 */
[----:B------:R-:W-:Y:S01]  /*0960*/  LEA.HI R0, R3, R242, RZ, 0x1 ;  /* 0x000000f203007211 */ /* 0x000fe200078f08ff */
[----:B------:R-:W-:Y:S01]  /*0970*/  IMAD.X R3, R249, 0x1, R10, P1 ;  /* 0x00000001f9037824 */ /* 0x000fe200008e060a */
[----:B------:R-:W-:Y:S01]  /*0980*/  ISETP.GE.AND P1, PT, R4, R247, PT ;  /* 0x000000f70400720c */ /* 0x000fe20003f26270 */
[----:B------:R1:W-:Y:S01]  /*0990*/  STL [R1+0xc], R4 ;  /* 0x00000c0401007387 */ /* 0x0003e20000100800 */
[----:B------:R-:W-:Y:S01]  /*09a0*/  LOP3.LUT R0, R0, 0x7fffffe, RZ, 0xc0, !PT ;  /* 0x07fffffe00007812 */ /* 0x000fe200078ec0ff */
[----:B------:R-:W-:Y:S01]  /*09b0*/  IMAD.WIDE.U32 R2, R17, c[0x0][0x1a8], R2 ;  /* 0x00006a0011027a25 */ /* 0x000fe200078e0002 */
[----:B------:R-:W-:Y:S02]  /*09c0*/  @!P0 IADD3 R10, P3, R244, 0x20, RZ ;  /* 0x00000020f40a8810 */ /* 0x000fe40007f7e0ff */
[----:B------:R-:W-:Y:S01]  /*09d0*/  SHF.R.S32.HI R25, RZ, 0x5, R147 ;  /* 0x00000005ff197819 */ /* 0x000fe20000011493 */
[----:B------:R-:W-:Y:S01]  /*09e0*/  IMAD.IADD R3, R3, 0x1, R6 ;  /* 0x0000000103037824 */ /* 0x000fe200078e0206 */
[----:B------:R-:W-:Y:S01]  /*09f0*/  IADD3 R15, R242, 0x60, RZ ;  /* 0x00000060f20f7810 */ /* 0x000fe20007ffe0ff */
[----:B------:R-:W-:-:S04]  /*0a00*/  @!P0 IMAD.X R5, RZ, RZ, R245, P3 ;  /* 0x000000ffff058224 */ /* 0x000fc800018e06f5 */
[----:B------:R-:W-:Y:S01]  /*0a10*/  @!P1 IADD3 R7, P3, R244, 0x40, RZ ;  /* 0x00000040f4079810 */ /* 0x000fe20007f7e0ff */
[----:B------:R-:W-:Y:S01]  /*0a20*/  @!P0 IMAD R8, R5, c[0x0][0x190], RZ ;  /* 0x0000640005088a24 */ /* 0x000fe200078e02ff */
[----:B------:R2:W-:Y:S03]  /*0a30*/  STL [R1+0x8], R15 ;  /* 0x0000080f01007387 */ /* 0x0005e60000100800 */
[C---:B------:R-:W-:Y:S02]  /*0a40*/  @!P0 IMAD R12, R10.reuse, c[0x0][0x194], R8 ;  /* 0x000065000a0c8a24 */ /* 0x040fe400078e0208 */
[----:B------:R-:W-:-:S04]  /*0a50*/  @!P0 IMAD.WIDE.U32 R10, R10, c[0x0][0x190], R2 ;  /* 0x000064000a0a8a25 */ /* 0x000fc800078e0002 */
[----:B-1----:R-:W-:Y:S02]  /*0a60*/  IMAD.IADD R4, R242, 0x1, -R0 ;  /* 0x00000001f2047824 */ /* 0x002fe400078e0a00 */
[----:B------:R-:W-:Y:S02]  /*0a70*/  @!P2 IMAD R0, R245, c[0x0][0x190], RZ ;  /* 0x00006400f500aa24 */ /* 0x000fe400078e02ff */
[----:B------:R-:W-:Y:S02]  /*0a80*/  IMAD R6, R25, 0x8, R4 ;  /* 0x0000000819067824 */ /* 0x000fe400078e0204 */
[C---:B------:R-:W-:Y:S02]  /*0a90*/  @!P2 IMAD R0, R244.reuse, c[0x0][0x194], R0 ;  /* 0x00006500f400aa24 */ /* 0x040fe400078e0200 */
[----:B------:R-:W-:-:S04]  /*0aa0*/  @!P2 IMAD.WIDE.U32 R4, R244, c[0x0][0x190], R2 ;  /* 0x00006400f404aa25 */ /* 0x000fc800078e0002 */
[----:B------:R-:W-:Y:S02]  /*0ab0*/  IMAD.U32 R222, R6, 0x20, R222 ;  /* 0x0000002006de7824 */ /* 0x000fe400078e00de */
[----:B------:R-:W-:Y:S01]  /*0ac0*/  @!P1 IMAD.X R6, RZ, RZ, R245, P3 ;  /* 0x000000ffff069224 */ /* 0x000fe200018e06f5 */
[----:B------:R-:W-:Y:S01]  /*0ad0*/  @!P2 LEA R8, P3, R4, c[0x0][0x160], 0x1 ;  /* 0x000058000408aa11 */ /* 0x000fe200078608ff */
[----:B------:R-:W-:Y:S02]  /*0ae0*/  @!P2 IMAD.IADD R0, R5, 0x1, R0 ;  /* 0x000000010500a824 */ /* 0x000fe400078e0200 */
[----:B------:R-:W-:-:S03]  /*0af0*/  IMAD.SHL.U32 R222, R222, 0x2, RZ ;  /* 0x00000002dede7824 */ /* 0x000fc600078e00ff */
[----:B------:R-:W-:Y:S01]  /*0b00*/  @!P2 LEA.HI.X R9, R4, c[0x0][0x164], R0, 0x1, P3 ;  /* 0x000059000409aa11 */ /* 0x000fe200018f0c00 */
[----:B------:R-:W-:Y:S01]  /*0b10*/  @!P1 IMAD R4, R6, c[0x0][0x190], RZ ;  /* 0x0000640006049a24 */ /* 0x000fe200078e02ff */
[C---:B------:R-:W-:Y:S01]  /*0b20*/  @!P0 LEA R6, P3, R10.reuse, c[0x0][0x160], 0x1 ;  /* 0x000058000a068a11 */ /* 0x040fe200078608ff */
[----:B------:R-:W-:Y:S02]  /*0b30*/  @!P0 IMAD.IADD R0, R11, 0x1, R12 ;  /* 0x000000010b008824 */ /* 0x000fe400078e020c */
[C---:B------:R-:W-:Y:S01]  /*0b40*/  @!P1 IMAD R11, R7.reuse, c[0x0][0x194], R4 ;  /* 0x00006500070b9a24 */ /* 0x040fe200078e0204 */
[----:B------:R-:W-:Y:S01]  /*0b50*/  @!PT LDS RZ, [RZ] ;  /* 0x00000000fffff984 */ /* 0x000fe20000000800 */
[----:B------:R-:W-:Y:S01]  /*0b60*/  @!PT LDS RZ, [RZ] ;  /* 0x00000000fffff984 */ /* 0x000fe20000000800 */
[----:B------:R-:W-:Y:S01]  /*0b70*/  @!PT LDS RZ, [RZ] ;  /* 0x00000000fffff984 */ /* 0x000fe20000000800 */
[----:B------:R1:W-:Y:S01]  /*0b80*/  @!P2 LDGSTS.E.BYPASS.LTC128B.128 [R222], [R8.64] ;  /* 0x0000000008deafae */ /* 0x0003e2000b901d46 */
[----:B------:R-:W-:Y:S01]  /*0b90*/  @!P1 IMAD.WIDE.U32 R4, R7, c[0x0][0x190], R2 ;  /* 0x0000640007049a25 */ /* 0x000fe200078e0002 */
[----:B------:R-:W-:Y:S02]  /*0ba0*/  @!P0 LEA.HI.X R7, R10, c[0x0][0x164], R0, 0x1, P3 ;  /* 0x000059000a078a11 */ /* 0x000fe400018f0c00 */
[----:B------:R1:W-:Y:S01]  /*0bb0*/  @!P2 LDGSTS.E.BYPASS.LTC128B.128 [R222+0x2000], [R8.64+0x40] ;  /* 0x0200004008deafae */ /* 0x0003e2000b901d46 */
[----:B------:R-:W-:-:S02]  /*0bc0*/  IMAD R0, R30, -0x40, R28 ;  /* 0xffffffc01e007824 */ /* 0x000fc400078e021c */
[----:B------:R-:W-:Y:S01]  /*0bd0*/  @!P1 IMAD.IADD R5, R5, 0x1, R11 ;  /* 0x0000000105059824 */ /* 0x000fe200078e020b */
[----:B------:R1:W-:Y:S02]  /*0be0*/  @!P2 LDGSTS.E.BYPASS.LTC128B.128 [R222+0x4000], [R8.64+0x80] ;  /* 0x0400008008deafae */ /* 0x0003e4000b901d46 */
[CC--:B------:R-:W-:Y:S02]  /*0bf0*/  ISETP.GE.AND P6, PT, R242.reuse, R0.reuse, PT ;  /* 0x00000000f200720c */ /* 0x0c0fe40003fc6270 */
[----:B------:R3:W-:Y:S01]  /*0c00*/  @!P0 LDGSTS.E.BYPASS.LTC128B.128 [R222+0x800], [R6.64] ;  /* 0x0080000006de8fae */ /* 0x0007e2000b901d46 */
[-C--:B------:R-:W-:Y:S02]  /*0c10*/  ISETP.GE.AND P4, PT, R242, R0.reuse, PT ;  /* 0x00000000f200720c */ /* 0x080fe40003f86270 */
[CC--:B------:R-:W-:Y:S01]  /*0c20*/  ISETP.GE.AND P5, PT, R21.reuse, R0.reuse, PT ;  /* 0x000000001500720c */ /* 0x0c0fe20003fa6270 */
[----:B------:R3:W-:Y:S01]  /*0c30*/  @!P0 LDGSTS.E.BYPASS.LTC128B.128 [R222+0x2800], [R6.64+0x40] ;  /* 0x0280004006de8fae */ /* 0x0007e2000b901d46 */
[----:B------:R-:W-:-:S03]  /*0c40*/  ISETP.GE.AND P3, PT, R21, R0, PT ;  /* 0x000000001500720c */ /* 0x000fc60003f66270 */
[----:B------:R3:W-:Y:S01]  /*0c50*/  @!P0 LDGSTS.E.BYPASS.LTC128B.128 [R222+0x4800], [R6.64+0x80] ;  /* 0x0480008006de8fae */ /* 0x0007e2000b901d46 */
[----:B------:R-:W-:Y:S02]  /*0c60*/  ISETP.GE.AND P0, PT, R15, R247, PT ;  /* 0x000000f70f00720c */ /* 0x000fe40003f06270 */
[----:B-1----:R-:W-:Y:S02]  /*0c70*/  LEA.HI R9, R16, R31, RZ, 0x4 ;  /* 0x0000001f10097211 */ /* 0x002fe400078f20ff */
[C---:B------:R-:W-:Y:S02]  /*0c80*/  @!P1 LEA R16, P2, R4.reuse, c[0x0][0x160], 0x1 ;  /* 0x0000580004109a11 */ /* 0x040fe400078408ff */
[----:B------:R-:W-:Y:S02]  /*0c90*/  SHF.R.S32.HI R8, RZ, 0x4, R9 ;  /* 0x00000004ff087819 */ /* 0x000fe40000011409 */
[----:B------:R-:W-:Y:S01]  /*0ca0*/  @!P1 LEA.HI.X R17, R4, c[0x0][0x164], R5, 0x1, P2 ;  /* 0x0000590004119a11 */ /* 0x000fe200010f0c05 */
[----:B------:R-:W-:Y:S01]  /*0cb0*/  IMAD R4, R243, c[0x0][0x198], RZ ;  /* 0x00006600f3047a24 */ /* 0x000fe200078e02ff */
[----:B------:R-:W-:-:S03]  /*0cc0*/  LOP3.LUT R5, R9, 0xfffffff0, RZ, 0xc0, !PT ;  /* 0xfffffff009057812 */ /* 0x000fc600078ec0ff */
[----:B------:R-:W-:Y:S01]  /*0cd0*/  @!P0 IADD3 R12, P2, R244, 0x60, RZ ;  /* 0x00000060f40c8810 */ /* 0x000fe20007f5e0ff */
[----:B------:R1:W-:Y:S01]  /*0ce0*/  @!P1 LDGSTS.E.BYPASS.LTC128B.128 [R222+0x1000], [R16.64] ;  /* 0x0100000010de9fae */ /* 0x0003e2000b901d46 */
[----:B---3--:R-:W-:Y:S01]  /*0cf0*/  LEA.HI R6, R9, R8, RZ, 0x1 ;  /* 0x0000000809067211 */ /* 0x008fe200078f08ff */
[----:B------:R-:W-:Y:S02]  /*0d00*/  IMAD R9, R242, c[0x0][0x19c], R4 ;  /* 0x00006700f2097a24 */ /* 0x000fe400078e0204 */
[----:B------:R-:W-:Y:S01]  /*0d10*/  @!P0 IMAD.X R11, RZ, RZ, R245, P2 ;  /* 0x000000ffff0b8224 */ /* 0x000fe200010e06f5 */
[----:B------:R-:W-:Y:S01]  /*0d20*/  LOP3.LUT R0, R6, 0xfffffffe, RZ, 0xc0, !PT ;  /* 0xfffffffe06007812 */ /* 0x000fe200078ec0ff */
[----:B------:R-:W-:Y:S01]  /*0d30*/  IMAD.WIDE.U32 R6, R242, c[0x0][0x198], R248 ;  /* 0x00006600f2067a25 */ /* 0x000fe200078e00f8 */
[----:B------:R1:W-:Y:S03]  /*0d40*/  @!P1 LDGSTS.E.BYPASS.LTC128B.128 [R222+0x3000], [R16.64+0x40] ;  /* 0x0300004010de9fae */ /* 0x0003e6000b901d46 */
[----:B------:R-:W-:Y:S01]  /*0d50*/  IMAD.IADD R21, R8, 0x1, -R0 ;  /* 0x0000000108157824 */ /* 0x000fe200078e0a00 */
[----:B------:R-:W-:Y:S01]  /*0d60*/  IADD3 R6, P2, R14, R6, RZ ;  /* 0x000000060e067210 */ /* 0x000fe20007f5e0ff */
[----:B------:R-:W-:Y:S01]  /*0d70*/  IMAD.IADD R0, R31, 0x1, -R5 ;  /* 0x000000011f007824 */ /* 0x000fe200078e0a05 */
[----:B------:R1:W-:Y:S01]  /*0d80*/  @!P1 LDGSTS.E.BYPASS.LTC128B.128 [R222+0x5000], [R16.64+0x80] ;  /* 0x0500008010de9fae */ /* 0x0003e2000b901d46 */
[----:B------:R-:W-:Y:S01]  /*0d90*/  IMAD R8, R243, c[0x0][0x1a0], RZ ;  /* 0x00006800f3087a24 */ /* 0x000fe200078e02ff */
[----:B------:R-:W-:Y:S01]  /*0da0*/  IADD3.X R7, R20, R7, R9, P2, !PT ;  /* 0x0000000714077210 */ /* 0x000fe200017fe409 */
[----:B------:R-:W-:Y:S01]  /*0db0*/  IMAD.WIDE.U32 R4, R242, c[0x0][0x1a0], R248 ;  /* 0x00006800f2047a25 */ /* 0x000fe200078e00f8 */
[----:B--2---:R-:W-:-:S02]  /*0dc0*/  LEA.HI R15, R0, R0, RZ, 0x1 ;  /* 0x00000000000f7211 */ /* 0x004fc400078f08ff */
[----:B------:R-:W-:Y:S01]  /*0dd0*/  SHF.R.S32.HI R14, RZ, 0x1f, R0 ;  /* 0x0000001fff0e7819 */ /* 0x000fe20000011400 */
[----:B------:R-:W-:Y:S01]  /*0de0*/  IMAD R8, R242, c[0x0][0x1a4], R8 ;  /* 0x00006900f2087a24 */ /* 0x000fe200078e0208 */
[----:B------:R-:W-:Y:S01]  /*0df0*/  LOP3.LUT R9, R15, 0x7fffffe, RZ, 0xc0, !PT ;  /* 0x07fffffe0f097812 */ /* 0x000fe200078ec0ff */
[----:B------:R-:W-:Y:S01]  /*0e00*/  IMAD.WIDE.U32 R240, R13, c[0x0][0x1b0], R6 ;  /* 0x00006c000df07a25 */ /* 0x000fe200078e0006 */
[----:B------:R-:W-:Y:S02]  /*0e10*/  IADD3 R10, P2, R18, R4, RZ ;  /* 0x00000004120a7210 */ /* 0x000fe40007f5e0ff */
[----:B------:R-:W-:Y:S01]  /*0e20*/  LEA.HI R22, R14, R0, RZ, 0x3 ;  /* 0x000000000e167211 */ /* 0x000fe200078f18ff */
[----:B------:R-:W-:Y:S01]  /*0e30*/  IMAD.IADD R146, R0, 0x1, -R9 ;  /* 0x0000000100927824 */ /* 0x000fe200078e0a09 */
[----:B------:R-:W-:Y:S01]  /*0e40*/  SHF.R.S32.HI R0, RZ, 0x1f, R13 ;  /* 0x0000001fff007819 */ /* 0x000fe2000001140d */
[----:B------:R-:W-:Y:S01]  /*0e50*/  @!P0 IMAD R14, R11, c[0x0][0x190], RZ ;  /* 0x000064000b0e8a24 */ /* 0x000fe200078e02ff */
[----:B------:R-:W-:Y:S01]  /*0e60*/  IADD3.X R11, R19, R5, R8, P2, !PT ;  /* 0x00000005130b7210 */ /* 0x000fe200017fe408 */
[----:B------:R-:W-:Y:S01]  /*0e70*/  @!P0 IMAD.WIDE.U32 R8, R12, c[0x0][0x190], R2 ;  /* 0x000064000c088a25 */ /* 0x000fe200078e0002 */
[----:B------:R-:W-:-:S03]  /*0e80*/  LOP3.LUT R5, R24, 0xfffffff8, RZ, 0xc0, !PT ;  /* 0xfffffff818057812 */ /* 0x000fc600078ec0ff */
[----:B------:R-:W-:Y:S01]  /*0e90*/  IMAD.MOV.U32 R18, RZ, RZ, c[0x0][0x198] ;  /* 0x00006600ff127624 */ /* 0x000fe200078e00ff */
[----:B------:R-:W-:Y:S01]  /*0ea0*/  @!P0 LEA R6, P2, R8, c[0x0][0x160], 0x1 ;  /* 0x0000580008068a11 */ /* 0x000fe200078408ff */
[----:B------:R-:W-:Y:S02]  /*0eb0*/  IMAD.MOV.U32 R3, RZ, RZ, 0x6 ;  /* 0x00000006ff037424 */ /* 0x000fe400078e00ff */
[----:B------:R-:W-:Y:S01]  /*0ec0*/  IMAD R2, R0, c[0x0][0x1b0], RZ ;  /* 0x00006c0000027a24 */ /* 0x000fe200078e02ff */
[----:B------:R-:W-:Y:S01]  /*0ed0*/  SHF.L.U64.HI R149, R18, R149, c[0x0][0x19c] ;  /* 0x0000670012957619 */ /* 0x000fe20000010295 */
[----:B------:R-:W-:Y:S01]  /*0ee0*/  @!P0 IMAD R14, R12, c[0x0][0x194], R14 ;  /* 0x000065000c0e8a24 */ /* 0x000fe200078e020e */
[----:B------:R-:W-:Y:S01]  /*0ef0*/  SHF.L.U64.HI R152, R18, R3, c[0x0][0x19c] ;  /* 0x0000670012987619 */ /* 0x000fe20000010203 */
[----:B------:R-:W-:Y:S01]  /*0f00*/  IMAD R2, R13, c[0x0][0x1b4], R2 ;  /* 0x00006d000d027a24 */ /* 0x000fe200078e0202 */
[----:B------:R-:W-:Y:S01]  /*0f10*/  SHF.R.S32.HI R12, RZ, 0x1f, R30 ;  /* 0x0000001fff0c7819 */ /* 0x000fe2000001141e */
[----:B------:R-:W-:-:S02]  /*0f20*/  IMAD R0, R0, c[0x0][0x1b8], RZ ;  /* 0x00006e0000007a24 */ /* 0x000fc400078e02ff */
[----:B------:R-:W-:Y:S02]  /*0f30*/  IMAD.SHL.U32 R150, R18, 0x40, RZ ;  /* 0x0000004012967824 */ /* 0x000fe400078e00ff */
[----:B------:R-:W-:Y:S02]  /*0f40*/  IMAD R3, R152, R30, RZ ;  /* 0x0000001e98037224 */ /* 0x000fe400078e02ff */
[----:B------:R-:W-:Y:S02]  /*0f50*/  IMAD.IADD R237, R241, 0x1, R2 ;  /* 0x00000001f1ed7824 */ /* 0x000fe400078e0202 */
[----:B------:R-:W-:Y:S02]  /*0f60*/  IMAD.MOV.U32 R236, RZ, RZ, R240 ;  /* 0x000000ffffec7224 */ /* 0x000fe400078e00f0 */
[----:B------:R-:W-:Y:S02]  /*0f70*/  IMAD R20, R13, c[0x0][0x1bc], R0 ;  /* 0x00006f000d147a24 */ /* 0x000fe400078e0200 */
[----:B------:R-:W-:-:S02]  /*0f80*/  @!P0 IMAD.IADD R0, R9, 0x1, R14 ;  /* 0x0000000109008824 */ /* 0x000fc400078e020e */
[-C--:B------:R-:W-:Y:S02]  /*0f90*/  IMAD R4, R12, R150.reuse, R3 ;  /* 0x000000960c047224 */ /* 0x080fe400078e0203 */
[----:B------:R-:W-:Y:S01]  /*0fa0*/  IMAD.WIDE.U32 R2, R30, R150, R236 ;  /* 0x000000961e027225 */ /* 0x000fe200078e00ec */
[----:B------:R-:W-:-:S03]  /*0fb0*/  @!P0 LEA.HI.X R7, R8, c[0x0][0x164], R0, 0x1, P2 ;  /* 0x0000590008078a11 */ /* 0x000fc600010f0c00 */
[----:B------:R-:W-:Y:S01]  /*0fc0*/  IMAD.IADD R0, R3, 0x1, R4 ;  /* 0x0000000103007824 */ /* 0x000fe200078e0204 */
[----:B------:R-:W-:Y:S01]  /*0fd0*/  @!P6 LEA R4, P2, R2, c[0x0][0x168], 0x1 ;  /* 0x00005a000204ea11 */ /* 0x000fe200078408ff */
[----:B------:R-:W-:Y:S01]  /*0fe0*/  IMAD.SHL.U32 R151, R18, 0x20, RZ ;  /* 0x0000002012977824 */ /* 0x000fe200078e00ff */
[----:B------:R2:W-:Y:S01]  /*0ff0*/  @!P0 LDGSTS.E.BYPASS.LTC128B.128 [R222+0x1800], [R6.64] ;  /* 0x0180000006de8fae */ /* 0x0005e2000b901d46 */
[----:B------:R-:W-:Y:S01]  /*1000*/  IMAD.IADD R14, R31, 0x1, -R5 ;  /* 0x000000011f0e7824 */ /* 0x000fe200078e0a05 */
[----:B------:R-:W-:Y:S01]  /*1010*/  @!P6 LEA.HI.X R5, R2, c[0x0][0x16c], R0, 0x1, P2 ;  /* 0x00005b000205ea11 */ /* 0x000fe200010f0c00 */
[----:B------:R-:W-:Y:S01]  /*1020*/  IMAD.WIDE.U32 R238, R13, c[0x0][0x1b8], R10 ;  /* 0x00006e000dee7a25 */ /* 0x000fe200078e000a */
[----:B------:R-:W-:Y:S01]  /*1030*/  @!P5 IADD3 R3, P2, R151, R2, RZ ;  /* 0x000000029703d210 */ /* 0x000fe20007f5e0ff */
[----:B------:R2:W-:Y:S01]  /*1040*/  @!P0 LDGSTS.E.BYPASS.LTC128B.128 [R222+0x3800], [R6.64+0x40] ;  /* 0x0380004006de8fae */ /* 0x0005e2000b901d46 */
[----:B------:R-:W-:Y:S01]  /*1050*/  LEA.HI R9, R14, R14, RZ, 0x1 ;  /* 0x0000000e0e097211 */ /* 0x000fe200078f08ff */
[----:B------:R-:W-:Y:S01]  /*1060*/  IMAD R8, R12, c[0x0][0x1a0], RZ ;  /* 0x000068000c087a24 */ /* 0x000fe200078e02ff */
[----:B------:R-:W-:Y:S01]  /*1070*/  SHF.R.S32.HI R11, RZ, 0x1, R15 ;  /* 0x00000001ff0b7819 */ /* 0x000fe2000001140f */
[----:B------:R-:W-:Y:S01]  /*1080*/  @!P5 IMAD.X R0, R149, 0x1, R0, P2 ;  /* 0x000000019500d824 */ /* 0x000fe200010e0600 */
[C---:B------:R-:W-:Y:S01]  /*1090*/  @!P5 LEA R2, P2, R3.reuse, c[0x0][0x168], 0x1 ;  /* 0x00005a000302da11 */ /* 0x040fe200078408ff */
[----:B------:R2:W-:Y:S01]  /*10a0*/  @!P0 LDGSTS.E.BYPASS.LTC128B.128 [R222+0x5800], [R6.64+0x80] ;  /* 0x0580008006de8fae */ /* 0x0005e2000b901d46 */
[----:B------:R-:W-:Y:S01]  /*10b0*/  SHF.R.S32.HI R29, RZ, 0x1, R9 ;  /* 0x00000001ff1d7819 */ /* 0x000fe20000011409 */
[----:B------:R-:W-:Y:S01]  /*10c0*/  IMAD.WIDE.U32 R18, R30, c[0x0][0x1a0], RZ ;  /* 0x000068001e127a25 */ /* 0x000fe200078e00ff */
[----:B------:R-:W-:Y:S01]  /*10d0*/  @!P5 LEA.HI.X R3, R3, c[0x0][0x16c], R0, 0x1, P2 ;  /* 0x00005b000303da11 */ /* 0x000fe200010f0c00 */
[----:B------:R3:W-:Y:S01]  /*10e0*/  @!P6 LDGSTS.E.BYPASS.LTC128B.128 [R222+0x6000], [R4.64] ;  /* 0x0600000004deefae */ /* 0x0007e2000b901d46 */
[----:B------:R-:W-:Y:S01]  /*10f0*/  SHF.R.S32.HI R10, RZ, 0x1f, R15 ;  /* 0x0000001fff0a7819 */ /* 0x000fe2000001140f */
[----:B------:R-:W-:-:S02]  /*1100*/  IMAD.SHL.U32 R12, R29, 0x40, RZ ;  /* 0x000000401d0c7824 */ /* 0x000fc400078e00ff */
[----:B------:R3:W-:Y:S01]  /*1110*/  @!P6 LDGSTS.E.BYPASS.LTC128B.128 [R222+0x7000], [R4.64+0x40] ;  /* 0x0700004004deefae */ /* 0x0007e2000b901d46 */
[----:B------:R-:W-:Y:S01]  /*1120*/  IMAD R13, R30, c[0x0][0x1a4], R8 ;  /* 0x000069001e0d7a24 */ /* 0x000fe200078e0208 */
[----:B------:R-:W-:Y:S01]  /*1130*/  LEA.HI R10, R10, R11, RZ, 0x2 ;  /* 0x0000000b0a0a7211 */ /* 0x000fe200078f10ff */
[----:B------:R-:W-:Y:S01]  /*1140*/  IMAD.SHL.U32 R8, R23, 0x8, RZ ;  /* 0x0000000817087824 */ /* 0x000fe200078e00ff */
[----:B------:R3:W-:Y:S01]  /*1150*/  @!P6 LDGSTS.E.BYPASS.LTC128B.128 [R222+0x8000], [R4.64+0x80] ;  /* 0x0800008004deefae */ /* 0x0007e2000b901d46 */
[----:B------:R-:W-:Y:S01]  /*1160*/  LOP3.LUT R0, R12, 0xc0, RZ, 0xc0, !PT ;  /* 0x000000c00c007812 */ /* 0x000fe200078ec0ff */
[----:B------:R-:W-:Y:S01]  /*1170*/  IMAD.IADD R15, R19, 0x1, R13 ;  /* 0x00000001130f7824 */ /* 0x000fe200078e020d */
[----:B------:R-:W-:Y:S01]  /*1180*/  LOP3.LUT R13, R10, 0xfffffffc, RZ, 0xc0, !PT ;  /* 0xfffffffc0a0d7812 */ /* 0x000fe200078ec0ff */
[----:B------:R4:W-:Y:S01]  /*1190*/  @!P5 LDGSTS.E.BYPASS.LTC128B.128 [R222+0x6800], [R2.64] ;  /* 0x0680000002dedfae */ /* 0x0009e2000b901d46 */
[----:B------:R-:W-:Y:S01]  /*11a0*/  LOP3.LUT R8, R0, 0x8, R8, 0xf8, !PT ;  /* 0x0000000800087812 */ /* 0x000fe200078ef808 */
[----:B------:R-:W-:Y:S01]  /*11b0*/  IMAD.IADD R235, R239, 0x1, R20 ;  /* 0x00000001efeb7824 */ /* 0x000fe200078e0214 */
[----:B------:R-:W-:Y:S01]  /*11c0*/  SHF.R.U32.HI R0, RZ, 0x3, R0 ;  /* 0x00000003ff007819 */ /* 0x000fe20000011600 */
[----:B------:R4:W-:Y:S01]  /*11d0*/  @!P5 LDGSTS.E.BYPASS.LTC128B.128 [R222+0x7800], [R2.64+0x40] ;  /* 0x0780004002dedfae */ /* 0x0009e2000b901d46 */
[----:B------:R-:W-:Y:S01]  /*11e0*/  IMAD.IADD R13, R11, 0x1, -R13 ;  /* 0x000000010b0d7824 */ /* 0x000fe200078e0a0d */
[----:B------:R-:W-:-:S02]  /*11f0*/  LOP3.LUT R12, R9, 0x3fffffe, RZ, 0xc0, !PT ;  /* 0x03fffffe090c7812 */ /* 0x000fc400078ec0ff */
[----:B------:R4:W-:Y:S01]  /*1200*/  @!P5 LDGSTS.E.BYPASS.LTC128B.128 [R222+0x8800], [R2.64+0x80] ;  /* 0x0880008002dedfae */ /* 0x0009e2000b901d46 */
[----:B------:R-:W-:Y:S01]  /*1210*/  LOP3.LUT R11, R8, R0, RZ, 0x3c, !PT ;  /* 0x00000000080b7212 */ /* 0x000fe200078e3cff */
[----:B------:R-:W-:Y:S01]  /*1220*/  IMAD.SHL.U32 R0, R13, 0x40, RZ ;  /* 0x000000400d007824 */ /* 0x000fe200078e00ff */
[----:B------:R-:W-:Y:S01]  /*1230*/  LEA R9, P2, R18, R238, 0x6 ;  /* 0x000000ee12097211 */ /* 0x000fe200078430ff */
[----:B------:R-:W0:Y:S01]  /*1240*/  LDGDEPBAR ;  /* 0x00000000000079af */ /* 0x000e220000000000 */
[----:B--2---:R-:W-:Y:S02]  /*1250*/  @!P3 IMAD.MOV.U32 R7, RZ, RZ, c[0x0][0x1a4] ;  /* 0x00006900ff07b624 */ /* 0x004fe400078e00ff */
[----:B------:R-:W-:Y:S01]  /*1260*/  LOP3.LUT R0, R0, 0xc0, RZ, 0xc0, !PT ;  /* 0x000000c000007812 */ /* 0x000fe200078ec0ff */
[----:B------:R-:W-:Y:S01]  /*1270*/  IMAD.IADD R10, R14, 0x1, -R12 ;  /* 0x000000010e0a7824 */ /* 0x000fe200078e0a0c */
[----:B------:R-:W-:-:S03]  /*1280*/  LEA.HI.X R8, R18, R235, R15, 0x6, P2 ;  /* 0x000000eb12087211 */ /* 0x000fc600010f340f */
[----:B------:R-:W-:Y:S02]  /*1290*/  IMAD R10, R21, 0x8, R10 ;  /* 0x00000008150a7824 */ /* 0x000fe400078e020a */
[----:B---3--:R-:W-:Y:S01]  /*12a0*/  @!P3 IMAD.MOV.U32 R5, RZ, RZ, c[0x0][0x1a0] ;  /* 0x00006800ff05b624 */ /* 0x008fe200078e00ff */
[----:B------:R-:W-:Y:S01]  /*12b0*/  @!P4 LEA R4, P1, R9, c[0x0][0x170], 0x1 ;  /* 0x00005c000904ca11 */ /* 0x000fe200078208ff */
[----:B----4-:R-:W-:Y:S01]  /*12c0*/  IMAD.SHL.U32 R3, R21, 0x8, RZ ;  /* 0x0000000815037824 */ /* 0x010fe200078e00ff */
[----:B------:R-:W-:-:S04]  /*12d0*/  DEPBAR.LE SB0, 0x0 ;  /* 0x000080000000791a */ /* 0x000fc80000000000 */
[----:B------:R-:W-:Y:S01]  /*12e0*/  BAR.SYNC.DEFER_BLOCKING 0x0 ;  /* 0x0000000000007b1d */ /* 0x000fe20000010000 */
[----:B------:R-:W-:Y:S01]  /*12f0*/  IMAD.SHL.U32 R2, R22, 0x20, RZ ;  /* 0x0000002016027824 */ /* 0x000fe200078e00ff */
[----:B------:R-:W-:Y:S02]  /*1300*/  LOP3.LUT R3, R0, 0x8, R3, 0xf8, !PT ;  /* 0x0000000800037812 */ /* 0x000fe400078ef803 */
[----:B------:R-:W-:Y:S02]  /*1310*/  SHF.R.U32.HI R0, RZ, 0x3, R0 ;  /* 0x00000003ff007819 */ /* 0x000fe40000011600 */
[----:B------:R-:W-:Y:S02]  /*1320*/  LOP3.LUT R144, R2, 0xffffff00, RZ, 0xc0, !PT ;  /* 0xffffff0002907812 */ /* 0x000fe400078ec0ff */
[----:B------:R-:W-:Y:S02]  /*1330*/  @!P3 LEA R2, P0, R5, R9, 0x5 ;  /* 0x000000090502b211 */ /* 0x000fe400078028ff */
[----:B------:R-:W-:Y:S01]  /*1340*/  LOP3.LUT R145, R3, R0, RZ, 0x3c, !PT ;  /* 0x0000000003917212 */ /* 0x000fe200078e3cff */
[----:B------:R-:W-:Y:S01]  /*1350*/  IMAD R3, R25, 0x200, R144 ;  /* 0x0000020019037824 */ /* 0x000fe200078e0290 */
[----:B------:R-:W-:Y:S01]  /*1360*/  @!P3 LEA.HI.X R7, R5, R8, R7, 0x5, P0 ;  /* 0x000000080507b211 */ /* 0x000fe200000f2c07 */
[----:B------:R-:W-:Y:S01]  /*1370*/  IMAD.U32 R0, R10, 0x20, R11 ;  /* 0x000000200a007824 */ /* 0x000fe200078e000b */
[----:B------:R-:W-:Y:S01]  /*1380*/  @!P3 LEA R6, P0, R2, c[0x0][0x170], 0x1 ;  /* 0x00005c000206ba11 */ /* 0x000fe200078008ff */
[----:B------:R-:W-:Y:S01]  /*1390*/  IMAD R3, R146, 0x20, R3 ;  /* 0x0000002092037824 */ /* 0x000fe200078e0203 */
[----:B------:R-:W-:Y:S01]  /*13a0*/  @!P4 LEA.HI.X R5, R9, c[0x0][0x174], R8, 0x1, P1 ;  /* 0x00005d000905ca11 */ /* 0x000fe200008f0c08 */
[----:B------:R-:W-:Y:S01]  /*13b0*/  IMAD.SHL.U32 R217, R0, 0x2, RZ ;  /* 0x0000000200d97824 */ /* 0x000fe200078e00ff */
[----:B------:R-:W-:Y:S01]  /*13c0*/  @!P3 LEA.HI.X R7, R2, c[0x0][0x174], R7, 0x1, P0 ;  /* 0x00005d000207ba11 */ /* 0x000fe200000f0c07 */
[----:B------:R-:W-:Y:S01]  /*13d0*/  IMAD.IADD R2, R145, 0x1, R3 ;  /* 0x0000000191027824 */ /* 0x000fe200078e0203 */
[----:B------:R-:W-:Y:S01]  /*13e0*/  LOP3.LUT P0, RZ, R29, 0x2, RZ, 0xc0, !PT ;  /* 0x000000021dff7812 */ /* 0x000fe2000780c0ff */
[----:B------:R-:W-:Y:S01]  /*13f0*/  IMAD.MOV.U32 R0, RZ, RZ, 0x20 ;  /* 0x00000020ff007424 */ /* 0x000fe200078e00ff */
[----:B------:R-:W-:Y:S01]  /*1400*/  LOP3.LUT P1, RZ, R13, 0x2, RZ, 0xc0, !PT ;  /* 0x000000020dff7812 */ /* 0x000fe2000782c0ff */
[----:B------:R-:W-:Y:S01]  /*1410*/  IMAD.SHL.U32 R220, R2, 0x2, RZ ;  /* 0x0000000202dc7824 */ /* 0x000fe200078e00ff */
[----:B------:R-:W-:Y:S01]  /*1420*/  @P4 STS [R222+0x9000], RZ ;  /* 0x009000ffde004388 */ /* 0x000fe20000000800 */
[----:B------:R-:W-:Y:S01]  /*1430*/  IMAD.MOV.U32 R2, RZ, RZ, 0x10 ;  /* 0x00000010ff027424 */ /* 0x000fe200078e00ff */
[----:B------:R-:W-:-:S02]  /*1440*/  SEL R0, R0, 0xffffffe0, !P0 ;  /* 0xffffffe000007807 */ /* 0x000fc40004000000 */
[----:B------:R-:W-:Y:S01]  /*1450*/  @P4 STS [R222+0x9004], RZ ;  /* 0x009004ffde004388 */ /* 0x000fe20000000800 */
[----:B------:R-:W-:Y:S02]  /*1460*/  LOP3.LUT R3, R147, 0xffffffe0, RZ, 0xc0, !PT ;  /* 0xffffffe093037812 */ /* 0x000fe400078ec0ff */
[----:B------:R-:W-:Y:S01]  /*1470*/  SEL R2, R2, 0xfffffff0, !P1 ;  /* 0xfffffff002027807 */ /* 0x000fe20004800000 */
[----:B------:R-:W-:Y:S01]  /*1480*/  @P4 STS.64 [R222+0x9008], RZ ;  /* 0x009008ffde004388 */ /* 0x000fe20000000a00 */
[----:B------:R-:W-:Y:S02]  /*1490*/  IMAD.IADD R219, R217, 0x1, R0 ;  /* 0x00000001d9db7824 */ /* 0x000fe400078e0200 */
[C---:B------:R-:W-:Y:S01]  /*14a0*/  IMAD.SHL.U32 R0, R31.reuse, 0x2, RZ ;  /* 0x000000021f007824 */ /* 0x040fe200078e00ff */
[----:B------:R-:W-:Y:S01]  /*14b0*/  @P4 STS.128 [R222+0xa000], RZ ;  /* 0x00a000ffde004388 */ /* 0x000fe20000000c00 */
[----:B------:R-:W-:Y:S02]  /*14c0*/  IMAD R221, R2, 0x2, R220 ;  /* 0x0000000202dd7824 */ /* 0x000fe400078e02dc */
[----:B------:R-:W-:Y:S01]  /*14d0*/  IMAD.IADD R3, R31, 0x1, -R3 ;  /* 0x000000011f037824 */ /* 0x000fe200078e0a03 */
[----:B------:R-:W-:Y:S01]  /*14e0*/  @P4 STS.128 [R222+0xb000], RZ ;  /* 0x00b000ffde004388 */ /* 0x000fe20000000c00 */
[----:B------:R-:W-:-:S03]  /*14f0*/  LOP3.LUT R0, R0, 0x6, RZ, 0xc0, !PT ;  /* 0x0000000600007812 */ /* 0x000fc600078ec0ff */
[----:B------:R-:W-:Y:S01]  /*1500*/  @!PT LDS RZ, [RZ] ;  /* 0x00000000fffff984 */ /* 0x000fe20000000800 */
[----:B------:R-:W-:Y:S01]  /*1510*/  @!PT LDS RZ, [RZ] ;  /* 0x00000000fffff984 */ /* 0x000fe20000000800 */
[----:B------:R-:W-:Y:S01]  /*1520*/  @!PT LDS RZ, [RZ] ;  /* 0x00000000fffff984 */ /* 0x000fe20000000800 */
[----:B------:R2:W-:Y:S02]  /*1530*/  @!P4 LDGSTS.E.BYPASS.LTC128B.128 [R222+0x9000], [R4.64] ;  /* 0x0900000004decfae */ /* 0x0005e4000b901d46 */
[----:B------:R-:W-:Y:S02]  /*1540*/  IMAD R0, R30, 0x40, R0 ;  /* 0x000000401e007824 */ /* 0x000fe400078e0200 */
[----:B------:R2:W-:Y:S03]  /*1550*/  @!P4 LDGSTS.E.BYPASS.LTC128B.128 [R222+0xa000], [R4.64+0x40] ;  /* 0x0a00004004decfae */ /* 0x0005e6000b901d46 */
[C---:B------:R-:W-:Y:S01]  /*1560*/  ISETP.GE.AND P2, PT, R0.reuse, R28, PT ;  /* 0x0000001c0000720c */ /* 0x040fe20003f46270 */
[----:B------:R2:W-:Y:S04]  /*1570*/  @!P4 LDGSTS.E.BYPASS.LTC128B.128 [R222+0xb000], [R4.64+0x80] ;  /* 0x0b00008004decfae */ /* 0x0005e8000b901d46 */
[----:B------:R-:W-:Y:S04]  /*1580*/  @P3 STS.128 [R222+0x9800], RZ ;  /* 0x009800ffde003388 */ /* 0x000fe80000000c00 */
[----:B------:R-:W-:Y:S04]  /*1590*/  @P3 STS.128 [R222+0xa800], RZ ;  /* 0x00a800ffde003388 */ /* 0x000fe80000000c00 */
[----:B------:R-:W-:Y:S04]  /*15a0*/  @P3 STS.128 [R222+0xb800], RZ ;  /* 0x00b800ffde003388 */ /* 0x000fe80000000c00 */
[----:B------:R-:W-:Y:S01]  /*15b0*/  @!PT LDS RZ, [RZ] ;  /* 0x00000000fffff984 */ /* 0x000fe20000000800 */
[----:B------:R-:W-:Y:S01]  /*15c0*/  @!PT LDS RZ, [RZ] ;  /* 0x00000000fffff984 */ /* 0x000fe20000000800 */
[----:B------:R-:W-:Y:S01]  /*15d0*/  @!PT LDS RZ, [RZ] ;  /* 0x00000000fffff984 */ /* 0x000fe20000000800 */
[----:B------:R2:W-:Y:S04]  /*15e0*/  @!P3 LDGSTS.E.BYPASS.LTC128B.128 [R222+0x9800], [R6.64] ;  /* 0x0980000006debfae */ /* 0x0005e8000b901d46 */
[----:B------:R2:W-:Y:S04]  /*15f0*/  @!P3 LDGSTS.E.BYPASS.LTC128B.128 [R222+0xa800], [R6.64+0x40] ;  /* 0x0a80004006debfae */ /* 0x0005e8000b901d46 */
[----:B------:R2:W-:Y:S04]  /*1600*/  @!P3 LDGSTS.E.BYPASS.LTC128B.128 [R222+0xb800], [R6.64+0x80] ;  /* 0x0b80008006debfae */ /* 0x0005e8000b901d46 */
[----:B------:R-:W-:Y:S04]  /*1610*/  LDSM.16.M88.4 R8, [R217+0x6000] ;  /* 0x00600000d908783b */ /* 0x000fe80000000200 */
[----:B------:R-:W-:Y:S04]  /*1620*/  LDSM.16.M88.4 R20, [R217+0x6400] ;  /* 0x00640000d914783b */ /* 0x000fe80000000200 */
[----:B------:R-:W-:Y:S04]  /*1630*/  LDSM.16.M88.4 R24, [R217+0x6800] ;  /* 0x00680000d918783b */ /* 0x000fe80000000200 */
[----:B------:R-:W-:Y:S04]  /*1640*/  LDSM.16.M88.4 R40, [R217+0x6c00] ;  /* 0x006c0000d928783b */ /* 0x000fe80000000200 */
[----:B-1----:R-:W1:Y:S04]  /*1650*/  LDSM.16.M88.4 R16, [R220] ;  /* 0x00000000dc10783b */ /* 0x002e680000000200 */
[----:B------:R-:W-:Y:S04]  /*1660*/  LDSM.16.M88.4 R44, [R219+0x6000] ;  /* 0x00600000db2c783b */ /* 0x000fe80000000200 */
[----:B--2---:R-:W2:Y:S04]  /*1670*/  LDSM.16.M88.4 R4, [R220+0x1000] ;  /* 0x00100000dc04783b */ /* 0x004ea80000000200 */
[----:B------:R-:W3:Y:S04]  /*1680*/  LDSM.16.M88.4 R12, [R221+0x1000] ;  /* 0x00100000dd0c783b */ /* 0x000ee80000000200 */
[----:B------:R-:W4:Y:S04]  /*1690*/  LDSM.16.M88.4 R36, [R219+0x6800] ;  /* 0x00680000db24783b */ /* 0x000f280000000200 */
[----:B------:R-:W5:Y:S04]  /*16a0*/  LDSM.16.M88.4 R48, [R219+0x6400] ;  /* 0x00640000db30783b */ /* 0x000f680000000200 */
[----:B------:R-:W3:Y:S04]  /*16b0*/  LDSM.16.M88.4 R32, [R219+0x6c00] ;  /* 0x006c0000db20783b */ /* 0x000ee80000000200 */
[----:B------:R-:W-:Y:S04]  /*16c0*/  LDSM.16.M88.4 R52, [R217+0x7400] ;  /* 0x00740000d934783b */ /* 0x000fe80000000200 */
[----:B------:R-:W-:Y:S04]  /*16d0*/  LDSM.16.M88.4 R84, [R217+0x7800] ;  /* 0x00780000d954783b */ /* 0x000fe80000000200 */
[----:B------:R-:W-:Y:S01]  /*16e0*/  LDSM.16.M88.4 R92, [R217+0x7c00] ;  /* 0x007c0000d95c783b */ /* 0x000fe20000000200 */
[-C--:B-1----:R-:W-:Y:S03]  /*16f0*/  HMMA.16816.F32 R124, R16, R8.reuse, RZ ;  /* 0x00000008107c723c */ /* 0x082fe600000018ff */
[----:B------:R1:W-:Y:S04]  /*1700*/  STL [R1], R3 ;  /* 0x0000000301007387 */ /* 0x0003e80000100800 */
[----:B------:R-:W0:Y:S01]  /*1710*/  LDGDEPBAR ;  /* 0x00000000000079af */ /* 0x000e220000000000 */
[C---:B--2---:R-:W-:Y:S08]  /*1720*/  HMMA.16816.F32 R60, R4.reuse, R8, RZ ;  /* 0x00000008043c723c */ /* 0x044ff000000018ff */
[C---:B------:R-:W-:Y:S08]  /*1730*/  HMMA.16816.F32 R76, R4.reuse, R10, RZ ;  /* 0x0000000a044c723c */ /* 0x040ff000000018ff */
[----:B------:R-:W-:Y:S01]  /*1740*/  HMMA.16816.F32 R56, R4, R20, RZ ;  /* 0x000000140438723c */ /* 0x000fe200000018ff */
[----:B-1----:R-:W-:-:S04]  /*1750*/  IADD3 R3, R0, 0x10, RZ ;  /* 0x0000001000037810 */ /* 0x002fc80007ffe0ff */
[----:B------:R-:W-:-:S03]  /*1760*/  ISETP.GE.AND P5, PT, R3, R28, PT ;  /* 0x0000001c0300720c */ /* 0x000fc60003fa6270 */
[----:B------:R-:W-:Y:S01]  /*1770*/  HMMA.16816.F32 R64, R4, R24, RZ ;  /* 0x000000180440723c */ /* 0x000fe200000018ff */
[----:B------:R-:W-:-:S04]  /*1780*/  IADD3 R3, R0, 0x18, RZ ;  /* 0x0000001800037810 */ /* 0x000fc80007ffe0ff */
[----:B------:R-:W-:Y:S02]  /*1790*/  ISETP.GE.AND P3, PT, R3, R28, PT ;  /* 0x0000001c0300720c */ /* 0x000fe40003f66270 */
[----:B------:R-:W-:Y:S01]  /*17a0*/  IADD3 R3, R0, 0x19, RZ ;  /* 0x0000001900037810 */ /* 0x000fe20007ffe0ff */
[C---:B------:R-:W-:Y:S08]  /*17b0*/  HMMA.16816.F32 R68, R4.reuse, R40, RZ ;  /* 0x000000280444723c */ /* 0x040ff000000018ff */
[C---:B------:R-:W-:Y:S08]  /*17c0*/  HMMA.16816.F32 R72, R4.reuse, R22, RZ ;  /* 0x000000160448723c */ /* 0x040ff000000018ff */
[C---:B------:R-:W-:Y:S08]  /*17d0*/  HMMA.16816.F32 R96, R4.reuse, R26, RZ ;  /* 0x0000001a0460723c */ /* 0x040ff000000018ff */
[----:B------:R-:W-:Y:S01]  /*17e0*/  HMMA.16816.F32 R88, R4, R42, RZ ;  /* 0x0000002a0458723c */ /* 0x000fe200000018ff */
[----:B------:R-:W1:Y:S07]  /*17f0*/  LDSM.16.M88.4 R4, [R221] ;  /* 0x00000000dd04783b */ /* 0x000e6e0000000200 */
[C---:B------:R-:W-:Y:S01]  /*1800*/  HMMA.16816.F32 R128, R16.reuse, R10, RZ ;  /* 0x0000000a1080723c */ /* 0x040fe200000018ff */
[----:B------:R-:W-:Y:S07]  /*1810*/  LDSM.16.M88.4 R8, [R220+0x3000] ;  /* 0x00300000dc08783b */ /* 0x000fee0000000200 */
[C---:B------:R-:W-:Y:S08]  /*1820*/  HMMA.16816.F32 R112, R16.reuse, R20, RZ ;  /* 0x000000141070723c */ /* 0x040ff000000018ff */
[C---:B------:R-:W-:Y:S01]  /*1830*/  HMMA.16816.F32 R120, R16.reuse, R22, RZ ;  /* 0x000000161078723c */ /* 0x040fe200000018ff */
[----:B------:R-:W2:Y:S07]  /*1840*/  LDSM.16.M88.4 R20, [R217+0x7000] ;  /* 0x00700000d914783b */ /* 0x000eae0000000200 */
[C---:B------:R-:W-:Y:S08]  /*1850*/  HMMA.16816.F32 R108, R16.reuse, R24, RZ ;  /* 0x00000018106c723c */ /* 0x040ff000000018ff */
[C---:B------:R-:W-:Y:S08]  /*1860*/  HMMA.16816.F32 R116, R16.reuse, R26, RZ ;  /* 0x0000001a1074723c */ /* 0x040ff000000018ff */
[C---:B------:R-:W-:Y:S08]  /*1870*/  HMMA.16816.F32 R100, R16.reuse, R40, RZ ;  /* 0x000000281064723c */ /* 0x040ff000000018ff */
[----:B------:R-:W-:Y:S01]  /*1880*/  HMMA.16816.F32 R104, R16, R42, RZ ;  /* 0x0000002a1068723c */ /* 0x000fe200000018ff */
[----:B------:R-:W1:Y:S07]  /*1890*/  LDSM.16.M88.4 R16, [R220+0x2000] ;  /* 0x00200000dc10783b */ /* 0x000e6e0000000200 */
[C---:B---3--:R-:W-:Y:S08]  /*18a0*/  HMMA.16816.F32 R80, R12.reuse, R44, R60 ;  /* 0x0000002c0c50723c */ /* 0x048ff0000000183c */
[C---:B----4-:R-:W-:Y:S08]  /*18b0*/  HMMA.16816.F32 R60, R12.reuse, R36, R64 ;  /* 0x000000240c3c723c */ /* 0x050ff00000001840 */
[C---:B-----5:R-:W-:Y:S08]  /*18c0*/  HMMA.16816.F32 R24, R12.reuse, R48, R56 ;  /* 0x000000300c18723c */ /* 0x060ff00000001838 */
[C---:B------:R-:W-:Y:S08]  /*18d0*/  HMMA.16816.F32 R64, R12.reuse, R32, R68 ;  /* 0x000000200c40723c */ /* 0x040ff00000001844 */
[C---:B------:R-:W-:Y:S08]  /*18e0*/  HMMA.16816.F32 R76, R12.reuse, R46, R76 ;  /* 0x0000002e0c4c723c */ /* 0x040ff0000000184c */
[C---:B------:R-:W-:Y:S08]  /*18f0*/  HMMA.16816.F32 R72, R12.reuse, R50, R72 ;  /* 0x000000320c48723c */ /* 0x040ff00000001848 */
[C---:B------:R-:W-:Y:S08]  /*1900*/  HMMA.16816.F32 R68, R12.reuse, R38, R96 ;  /* 0x000000260c44723c */ /* 0x040ff00000001860 */
[----:B------:R-:W-:Y:S08]  /*1910*/  HMMA.16816.F32 R56, R12, R34, R88 ;  /* 0x000000220c38723c */ /* 0x000ff00000001858 */
[C---:B-1----:R-:W-:Y:S08]  /*1920*/  HMMA.16816.F32 R40, R4.reuse, R44, R124 ;  /* 0x0000002c0428723c */ /* 0x042ff0000000187c */
[C---:B------:R-:W-:Y:S08]  /*1930*/  HMMA.16816.F32 R12, R4.reuse, R46, R128 ;  /* 0x0000002e040c723c */ /* 0x040ff00000001880 */
[C---:B------:R-:W-:Y:S08]  /*1940*/  HMMA.16816.F32 R88, R4.reuse, R48, R112 ;  /* 0x000000300458723c */ /* 0x040ff00000001870 */
[C---:B------:R-:W-:Y:S08]  /*1950*/  HMMA.16816.F32 R132, R4.reuse, R36, R108 ;  /* 0x000000240484723c */ /* 0x040ff0000000186c */
[C---:B------:R-:W-:Y:S08]  /*1960*/  HMMA.16816.F32 R136, R4.reuse, R32, R100 ;  /* 0x000000200488723c */ /* 0x040ff00000001864 */
[C---:B------:R-:W-:Y:S08]  /*1970*/  HMMA.16816.F32 R48, R4.reuse, R50, R120 ;  /* 0x000000320430723c */ /* 0x040ff00000001878 */
[C---:B------:R-:W-:Y:S01]  /*1980*/  HMMA.16816.F32 R116, R4.reuse, R38, R116 ;  /* 0x000000260474723c */ /* 0x040fe20000001874 */
[----:B------:R-:W-:Y:S07]  /*1990*/  LDSM.16.M88.4 R36, [R219+0x7000] ;  /* 0x00700000db24783b */ /* 0x000fee0000000200 */
[----:B------:R-:W-:Y:S01]  /*19a0*/  HMMA.16816.F32 R112, R4, R34, R104 ;  /* 0x000000220470723c */ /* 0x000fe20000001868 */
[----:B------:R-:W1:Y:S04]  /*19b0*/  LDSM.16.M88.4 R4, [R221+0x3000] ;  /* 0x00300000dd04783b */ /* 0x000e680000000200 */
[----:B------:R-:W-:Y:S03]  /*19c0*/  LDSM.16.M88.4 R32, [R219+0x7400] ;  /* 0x00740000db20783b */ /* 0x000fe60000000200 */
[C---:B--2---:R-:W-:Y:S08]  /*19d0*/  HMMA.16816.F32 R44, R8.reuse, R20, R80 ;  /* 0x00000014082c723c */ /* 0x044ff00000001850 */
[C---:B------:R-:W-:Y:S01]  /*19e0*/  HMMA.16816.F32 R124, R8.reuse, R52, R24 ;  /* 0x00000034087c723c */ /* 0x040fe20000001818 */
[----:B------:R-:W2:Y:S07]  /*19f0*/  LDSM.16.M88.4 R24, [R219+0x7800] ;  /* 0x00780000db18783b */ /* 0x000eae0000000200 */
[----:B------:R-:W-:Y:S08]  /*1a00*/  HMMA.16816.F32 R108, R8, R22, R76 ;  /* 0x00000016086c723c */ /* 0x000ff0000000184c */
[C---:B------:R-:W-:Y:S01]  /*1a10*/  HMMA.16816.F32 R96, R16.reuse, R20, R40 ;  /* 0x000000141060723c */ /* 0x040fe20000001828 */
[----:B------:R-:W-:Y:S07]  /*1a20*/  LDSM.16.M88.4 R40, [R217+0x8c00] ;  /* 0x008c0000d928783b */ /* 0x000fee0000000200 */
[----:B------:R-:W-:Y:S01]  /*1a30*/  HMMA.16816.F32 R80, R16, R22, R12 ;  /* 0x000000161050723c */ /* 0x000fe2000000180c */
[----:B------:R-:W3:Y:S04]  /*1a40*/  LDSM.16.M88.4 R20, [R219+0x7c00] ;  /* 0x007c0000db14783b */ /* 0x000ee80000000200 */
[----:B------:R-:W-:Y:S03]  /*1a50*/  LDSM.16.M88.4 R12, [R220+0x5000] ;  /* 0x00500000dc0c783b */ /* 0x000fe60000000200 */
[C---:B------:R-:W-:Y:S08]  /*1a60*/  HMMA.16816.F32 R128, R8.reuse, R84, R60 ;  /* 0x000000540880723c */ /* 0x040ff0000000183c */
[C---:B------:R-:W-:Y:S08]  /*1a70*/  HMMA.16816.F32 R140, R8.reuse, R92, R64 ;  /* 0x0000005c088c723c */ /* 0x040ff00000001840 */
[C---:B------:R-:W-:Y:S08]  /*1a80*/  HMMA.16816.F32 R120, R8.reuse, R54, R72 ;  /* 0x000000360878723c */ /* 0x040ff00000001848 */
[C---:B------:R-:W-:Y:S08]  /*1a90*/  HMMA.16816.F32 R104, R8.reuse, R86, R68 ;  /* 0x000000560868723c */ /* 0x040ff00000001844 */
[----:B------:R-:W-:Y:S01]  /*1aa0*/  HMMA.16816.F32 R100, R8, R94, R56 ;  /* 0x0000005e0864723c */ /* 0x000fe20000001838 */
[----:B------:R-:W4:Y:S07]  /*1ab0*/  LDSM.16.M88.4 R8, [R221+0x2000] ;  /* 0x00200000dd08783b */ /* 0x000f2e0000000200 */
[C---:B------:R-:W-:Y:S01]  /*1ac0*/  HMMA.16816.F32 R72, R16.reuse, R54, R48 ;  /* 0x000000361048723c */ /* 0x040fe20000001830 */
[----:B------:R-:W-:Y:S07]  /*1ad0*/  LDSM.16.M88.4 R48, [R217+0x8400] ;  /* 0x00840000d930783b */ /* 0x000fee0000000200 */
[C---:B------:R-:W-:Y:S08]  /*1ae0*/  HMMA.16816.F32 R68, R16.reuse, R84, R132 ;  /* 0x000000541044723c */ /* 0x040ff00000001884 */
[C---:B------:R-:W-:Y:S01]  /*1af0*/  HMMA.16816.F32 R76, R16.reuse, R52, R88 ;  /* 0x00000034104c723c */ /* 0x040fe20000001858 */
[----:B------:R-:W5:Y:S07]  /*1b00*/  LDSM.16.M88.4 R52, [R217+0x8000] ;  /* 0x00800000d934783b */ /* 0x000f6e0000000200 */
[C---:B------:R-:W-:Y:S08]  /*1b10*/  HMMA.16816.F32 R64, R16.reuse, R86, R116 ;  /* 0x000000561040723c */ /* 0x040ff00000001874 */
[C---:B------:R-:W-:Y:S08]  /*1b20*/  HMMA.16816.F32 R60, R16.reuse, R92, R136 ;  /* 0x0000005c103c723c */ /* 0x040ff00000001888 */
[----:B------:R-:W-:Y:S01]  /*1b30*/  HMMA.16816.F32 R56, R16, R94, R112 ;  /* 0x0000005e1038723c */ /* 0x000fe20000001870 */
[----:B------:R-:W5:Y:S07]  /*1b40*/  LDSM.16.M88.4 R16, [R220+0x4000] ;  /* 0x00400000dc10783b */ /* 0x000f6e0000000200 */
[C---:B-1----:R-:W-:Y:S01]  /*1b50*/  HMMA.16816.F32 R84, R4.reuse, R36, R44 ;  /* 0x000000240454723c */ /* 0x042fe2000000182c */
[----:B------:R-:W1:Y:S07]  /*1b60*/  LDSM.16.M88.4 R44, [R217+0x8800] ;  /* 0x00880000d92c783b */ /* 0x000e6e0000000200 */
[C---:B--2---:R-:W-:Y:S08]  /*1b70*/  HMMA.16816.F32 R116, R4.reuse, R26, R104 ;  /* 0x0000001a0474723c */ /* 0x044ff00000001868 */
[----:B---3--:R-:W-:Y:S08]  /*1b80*/  HMMA.16816.F32 R104, R4, R22, R100 ;  /* 0x000000160468723c */ /* 0x008ff00000001864 */
[C---:B----4-:R-:W-:Y:S08]  /*1b90*/  HMMA.16816.F32 R100, R8.reuse, R36, R96 ;  /* 0x000000240864723c */ /* 0x050ff00000001860 */
[-C--:B------:R-:W-:Y:S08]  /*1ba0*/  HMMA.16816.F32 R96, R8, R38.reuse, R80 ;  /* 0x000000260860723c */ /* 0x080ff00000001850 */
[----:B------:R-:W-:Y:S08]  /*1bb0*/  HMMA.16816.F32 R108, R4, R38, R108 ;  /* 0x00000026046c723c */ /* 0x000ff0000000186c */
[C---:B------:R-:W-:Y:S08]  /*1bc0*/  HMMA.16816.F32 R88, R8.reuse, R34, R72 ;  /* 0x000000220858723c */ /* 0x040ff00000001848 */
[----:B------:R-:W-:Y:S08]  /*1bd0*/  HMMA.16816.F32 R80, R8, R24, R68 ;  /* 0x000000180850723c */ /* 0x000ff00000001844 */
[C---:B------:R-:W-:Y:S08]  /*1be0*/  HMMA.16816.F32 R124, R4.reuse, R32, R124 ;  /* 0x00000020047c723c */ /* 0x040ff0000000187c */
[C---:B------:R-:W-:Y:S08]  /*1bf0*/  HMMA.16816.F32 R120, R4.reuse, R34, R120 ;  /* 0x000000220478723c */ /* 0x040ff00000001878 */
[C---:B------:R-:W-:Y:S08]  /*1c00*/  HMMA.16816.F32 R128, R4.reuse, R24, R128 ;  /* 0x000000180480723c */ /* 0x040ff00000001880 */
[----:B------:R-:W-:Y:S01]  /*1c10*/  HMMA.16816.F32 R112, R4, R20, R140 ;  /* 0x000000140470723c */ /* 0x000fe2000000188c */
[----:B------:R-:W-:Y:S07]  /*1c20*/  LDSM.16.M88.4 R4, [R221+0x5000] ;  /* 0x00500000dd04783b */ /* 0x000fee0000000200 */
[C---:B------:R-:W-:Y:S08]  /*1c30*/  HMMA.16816.F32 R92, R8.reuse, R32, R76 ;  /* 0x00000020085c723c */ /* 0x040ff0000000184c */
[C---:B------:R-:W-:Y:S01]  /*1c40*/  HMMA.16816.F32 R72, R8.reuse, R26, R64 ;  /* 0x0000001a0848723c */ /* 0x040fe20000001840 */
[----:B------:R-:W-:Y:S07]  /*1c50*/  LDSM.16.M88.4 R24, [R219+0x8400] ;  /* 0x00840000db18783b */ /* 0x000fee0000000200 */
[C---:B------:R-:W-:Y:S08]  /*1c60*/  HMMA.16816.F32 R68, R8.reuse, R20, R60 ;  /* 0x000000140844723c */ /* 0x040ff0000000183c */
[----:B------:R-:W-:Y:S01]  /*1c70*/  HMMA.16816.F32 R36, R8, R22, R56 ;  /* 0x000000160824723c */ /* 0x000fe20000001838 */
[----:B------:R-:W2:Y:S04]  /*1c80*/  LDSM.16.M88.4 R20, [R219+0x8000] ;  /* 0x00800000db14783b */ /* 0x000ea80000000200 */
[----:B------:R-:W3:Y:S03]  /*1c90*/  LDSM.16.M88.4 R8, [R221+0x4000] ;  /* 0x00400000dd08783b */ /* 0x000ee60000000200 */
[-C--:B-----5:R-:W-:Y:S08]  /*1ca0*/  HMMA.16816.F32 R60, R12, R52.reuse, R84 ;  /* 0x000000340c3c723c */ /* 0x0a0ff00000001854 */
[----:B------:R-:W-:Y:S08]  /*1cb0*/  HMMA.16816.F32 R32, R16, R52, R100 ;  /* 0x000000341020723c */ /* 0x000ff00000001864 */
[C---:B------:R-:W-:Y:S08]  /*1cc0*/  HMMA.16816.F32 R64, R12.reuse, R54, R108 ;  /* 0x000000360c40723c */ /* 0x040ff0000000186c */
[C---:B------:R-:W-:Y:S08]  /*1cd0*/  HMMA.16816.F32 R76, R12.reuse, R48, R124 ;  /* 0x000000300c4c723c */ /* 0x040ff0000000187c */
[C---:B------:R-:W-:Y:S08]  /*1ce0*/  HMMA.16816.F32 R84, R12.reuse, R50, R120 ;  /* 0x000000320c54723c */ /* 0x040ff00000001878 */
[C---:B-1----:R-:W-:Y:S08]  /*1cf0*/  HMMA.16816.F32 R128, R12.reuse, R44, R128 ;  /* 0x0000002c0c80723c */ /* 0x042ff00000001880 */
[C---:B------:R-:W-:Y:S08]  /*1d00*/  HMMA.16816.F32 R116, R12.reuse, R46, R116 ;  /* 0x0000002e0c74723c */ /* 0x040ff00000001874 */
[C---:B------:R-:W-:Y:S08]  /*1d10*/  HMMA.16816.F32 R112, R12.reuse, R40, R112 ;  /* 0x000000280c70723c */ /* 0x040ff00000001870 */
[----:B------:R-:W-:Y:S01]  /*1d20*/  HMMA.16816.F32 R104, R12, R42, R104 ;  /* 0x0000002a0c68723c */ /* 0x000fe20000001868 */
[----:B------:R-:W1:Y:S07]  /*1d30*/  LDSM.16.M88.4 R12, [R219+0x8800] ;  /* 0x00880000db0c783b */ /* 0x000e6e0000000200 */
[C---:B------:R-:W-:Y:S08]  /*1d40*/  HMMA.16816.F32 R52, R16.reuse, R54, R96 ;  /* 0x000000361034723c */ /* 0x040ff00000001860 */
[C---:B------:R-:W-:Y:S08]  /*1d50*/  HMMA.16816.F32 R56, R16.reuse, R48, R92 ;  /* 0x000000301038723c */ /* 0x040ff0000000185c */
[C---:B------:R-:W-:Y:S08]  /*1d60*/  HMMA.16816.F32 R48, R16.reuse, R50, R88 ;  /* 0x000000321030723c */ /* 0x040ff00000001858 */
[C---:B------:R-:W-:Y:S08]  /*1d70*/  HMMA.16816.F32 R92, R16.reuse, R46, R72 ;  /* 0x0000002e105c723c */ /* 0x040ff00000001848 */
[C---:B------:R-:W-:Y:S08]  /*1d80*/  HMMA.16816.F32 R80, R16.reuse, R44, R80 ;  /* 0x0000002c1050723c */ /* 0x040ff00000001850 */
[C---:B------:R-:W-:Y:S08]  /*1d90*/  HMMA.16816.F32 R88, R16.reuse, R40, R68 ;  /* 0x000000281058723c */ /* 0x040ff00000001844 */
[----:B------:R-:W-:Y:S01]  /*1da0*/  HMMA.16816.F32 R72, R16, R42, R36 ;  /* 0x0000002a1048723c */ /* 0x000fe20000001824 */
[----:B------:R-:W4:Y:S01]  /*1db0*/  LDSM.16.M88.4 R16, [R219+0x8c00] ;  /* 0x008c0000db10783b */ /* 0x000f220000000200 */
[----:B------:R-:W-:-:S06]  /*1dc0*/  DEPBAR.LE SB0, 0x0 ;  /* 0x000080000000791a */ /* 0x000fcc0000000000 */
[-C--:B--2---:R-:W-:Y:S08]  /*1dd0*/  HMMA.16816.F32 R60, R4, R20.reuse, R60 ;  /* 0x00000014043c723c */ /* 0x084ff0000000183c */
[----:B---3--:R-:W-:Y:S08]  /*1de0*/  HMMA.16816.F32 R32, R8, R20, R32 ;  /* 0x000000140820723c */ /* 0x008ff00000001820 */
[-C--:B------:R-:W-:Y:S08]  /*1df0*/  HMMA.16816.F32 R64, R4, R22.reuse, R64 ;  /* 0x000000160440723c */ /* 0x080ff00000001840 */
[----:B------:R-:W-:Y:S01]  /*1e00*/  HMMA.16816.F32 R20, R8, R22, R52 ;  /* 0x000000160814723c */ /* 0x000fe20000001834 */
[----:B------:R-:W-:-:S02]  /*1e10*/  FSEL R62, R62, -INF , !P2 ;  /* 0xff8000003e3e7808 */ /* 0x000fc40005000000 */
[----:B------:R-:W-:-:S05]  /*1e20*/  FSEL R31, R60, -INF , !P2 ;  /* 0xff8000003c1f7808 */ /* 0x000fca0005000000 */
[-C--:B------:R-:W-:Y:S01]  /*1e30*/  HMMA.16816.F32 R56, R8, R24.reuse, R56 ;  /* 0x000000180838723c */ /* 0x080fe20000001838 */
[----:B------:R-:W-:Y:S02]  /*1e40*/  FSEL R71, R34, -INF , !P2 ;  /* 0xff80000022477808 */ /* 0x000fe40005000000 */
[----:B------:R-:W-:Y:S01]  /*1e50*/  FSEL R69, R32, -INF , !P2 ;  /* 0xff80000020457808 */ /* 0x000fe20005000000 */
[----:B------:R-:W-:Y:S01]  /*1e60*/  BAR.SYNC.DEFER_BLOCKING 0x0 ;  /* 0x0000000000007b1d */ /* 0x000fe20000010000 */
[----:B------:R-:W-:Y:S02]  /*1e70*/  ISETP.GE.AND P2, PT, R3, R28, PT ;  /* 0x0000001c0300720c */ /* 0x000fe40003f46270 */
[C---:B------:R-:W-:Y:S01]  /*1e80*/  IADD3 R3, R0.reuse, 0x20, RZ ;  /* 0x0000002000037810 */ /* 0x040fe20007ffe0ff */
[----:B------:R-:W-:Y:S07]  /*1e90*/  HMMA.16816.F32 R40, R4, R24, R76 ;  /* 0x000000180428723c */ /* 0x000fee000000184c */
[C---:B------:R-:W-:Y:S01]  /*1ea0*/  IADD3 R24, R0.reuse, 0x1, RZ ;  /* 0x0000000100187810 */ /* 0x040fe20007ffe0ff */
[----:B------:R-:W-:Y:S01]  /*1eb0*/  HMMA.16816.F32 R44, R8, R26, R48 ;  /* 0x0000001a082c723c */ /* 0x000fe20000001830 */
[----:B------:R-:W-:-:S02]  /*1ec0*/  IADD3 R25, R0, 0x8, RZ ;  /* 0x0000000800197810 */ /* 0x000fc40007ffe0ff */
[-C--:B------:R-:W-:Y:S02]  /*1ed0*/  ISETP.GE.AND P1, PT, R24, R28.reuse, PT ;  /* 0x0000001c1800720c */ /* 0x080fe40003f26270 */
[----:B------:R-:W-:Y:S02]  /*1ee0*/  IADD3 R24, R0, 0x9, RZ ;  /* 0x0000000900187810 */ /* 0x000fe40007ffe0ff */
[----:B------:R-:W-:Y:S01]  /*1ef0*/  ISETP.GE.AND P0, PT, R25, R28, PT ;  /* 0x0000001c1900720c */ /* 0x000fe20003f06270 */
[----:B-1----:R-:W-:Y:S01]  /*1f00*/  HMMA.16816.F32 R48, R8, R12, R80 ;  /* 0x0000000c0830723c */ /* 0x002fe20000001850 */
[----:B------:R-:W-:Y:S02]  /*1f10*/  FSEL R63, R63, -INF , !P1 ;  /* 0xff8000003f3f7808 */ /* 0x000fe40004800000 */
[----:B------:R-:W-:Y:S02]  /*1f20*/  FSEL R29, R61, -INF , !P1 ;  /* 0xff8000003d1d7808 */ /* 0x000fe40004800000 */
[----:B------:R-:W-:-:S02]  /*1f30*/  FSEL R70, R35, -INF , !P1 ;  /* 0xff80000023467808 */ /* 0x000fc40004800000 */
[----:B------:R-:W-:Y:S01]  /*1f40*/  FSEL R68, R33, -INF , !P1 ;  /* 0xff80000021447808 */ /* 0x000fe20004800000 */
[C---:B------:R-:W-:Y:S01]  /*1f50*/  HMMA.16816.F32 R36, R4.reuse, R12, R128 ;  /* 0x0000000c0424723c */ /* 0x040fe20000001880 */
[-C--:B------:R-:W-:Y:S02]  /*1f60*/  ISETP.GE.AND P1, PT, R3, R28.reuse, PT ;  /* 0x0000001c0300720c */ /* 0x080fe40003f26270 */
[----:B------:R-:W-:Y:S02]  /*1f70*/  IADD3 R3, R0, 0x21, RZ ;  /* 0x0000002100037810 */ /* 0x000fe40007ffe0ff */
[----:B------:R-:W-:Y:S02]  /*1f80*/  ISETP.GE.AND P6, PT, R24, R28, PT ;  /* 0x0000001c1800720c */ /* 0x000fe40003fc6270 */
[----:B------:R-:W-:Y:S01]  /*1f90*/  FSEL R61, R66, -INF , !P0 ;  /* 0xff800000423d7808 */ /* 0x000fe20004000000 */
[----:B------:R-:W-:Y:S01]  /*1fa0*/  HMMA.16816.F32 R52, R4, R26, R84 ;  /* 0x0000001a0434723c */ /* 0x000fe20000001854 */
[----:B------:R-:W-:-:S02]  /*1fb0*/  IADD3 R25, R0, 0x11, RZ ;  /* 0x0000001100197810 */ /* 0x000fc40007ffe0ff */
[----:B------:R-:W-:Y:S02]  /*1fc0*/  FSEL R60, R64, -INF , !P0 ;  /* 0xff800000403c7808 */ /* 0x000fe40004000000 */
[----:B------:R-:W-:Y:S02]  /*1fd0*/  FSEL R76, R22, -INF , !P0 ;  /* 0xff800000164c7808 */ /* 0x000fe40004000000 */
[----:B------:R-:W-:Y:S01]  /*1fe0*/  FSEL R66, R20, -INF , !P0 ;  /* 0xff80000014427808 */ /* 0x000fe20004000000 */
[----:B------:R-:W-:Y:S01]  /*1ff0*/  HMMA.16816.F32 R32, R4, R14, R116 ;  /* 0x0000000e0420723c */ /* 0x000fe20000001874 */
[----:B------:R-:W-:Y:S02]  /*2000*/  ISETP.GE.AND P0, PT, R3, R28, PT ;  /* 0x0000001c0300720c */ /* 0x000fe40003f06270 */
[----:B------:R-:W-:Y:S02]  /*2010*/  IADD3 R3, R0, 0x28, RZ ;  /* 0x0000002800037810 */ /* 0x000fe40007ffe0ff */
[----:B------:R-:W-:-:S02]  /*2020*/  FSEL R30, R65, -INF , !P6 ;  /* 0xff800000411e7808 */ /* 0x000fc40007000000 */
[-C--:B------:R-:W-:Y:S01]  /*2030*/  ISETP.GE.AND P4, PT, R25, R28.reuse, PT ;  /* 0x0000001c1900720c */ /* 0x080fe20003f86270 */
[----:B------:R-:W-:Y:S01]  /*2040*/  HMMA.16816.F32 R12, R8, R14, R92 ;  /* 0x0000000e080c723c */ /* 0x000fe2000000185c */
[----:B------:R-:W-:Y:S02]  /*2050*/  FSEL R65, R23, -INF , !P6 ;  /* 0xff80000017417808 */ /* 0x000fe40007000000 */
[----:B------:R-:W-:Y:S02]  /*2060*/  FSEL R64, R21, -INF , !P6 ;  /* 0xff80000015407808 */ /* 0x000fe40007000000 */
[----:B------:R-:W-:Y:S02]  /*2070*/  FSEL R67, R67, -INF , !P6 ;  /* 0xff80000043437808 */ /* 0x000fe40007000000 */
[----:B------:R-:W-:Y:S01]  /*2080*/  ISETP.GE.AND P6, PT, R3, R28, PT ;  /* 0x0000001c0300720c */ /* 0x000fe20003fc6270 */
[----:B----4-:R-:W-:Y:S01]  /*2090*/  HMMA.16816.F32 R24, R4, R16, R112 ;  /* 0x000000100418723c */ /* 0x010fe20000001870 */
[----:B------:R-:W-:-:S02]  /*20a0*/  IADD3 R3, R0, 0x29, RZ ;  /* 0x0000002900037810 */ /* 0x000fc40007ffe0ff */
[----:B------:R-:W-:Y:S02]  /*20b0*/  FSEL R148, R58, -INF , !P5 ;  /* 0xff8000003a947808 */ /* 0x000fe40006800000 */
[----:B------:R-:W-:Y:S02]  /*20c0*/  FSEL R120, R42, -INF , !P5 ;  /* 0xff8000002a787808 */ /* 0x000fe40006800000 */
[----:B------:R-:W-:Y:S01]  /*20d0*/  FSEL R58, R40, -INF , !P5 ;  /* 0xff800000283a7808 */ /* 0x000fe20006800000 */
[----:B------:R-:W-:Y:S01]  /*20e0*/  HMMA.16816.F32 R20, R4, R18, R104 ;  /* 0x000000120414723c */ /* 0x000fe20000001868 */
[----:B------:R-:W-:Y:S02]  /*20f0*/  FSEL R133, R56, -INF , !P5 ;  /* 0xff80000038857808 */ /* 0x000fe40006800000 */
[----:B------:R-:W-:Y:S02]  /*2100*/  ISETP.GE.AND P5, PT, R3, R28, PT ;  /* 0x0000001c0300720c */ /* 0x000fe40003fa6270 */
[----:B------:R-:W-:-:S02]  /*2110*/  IADD3 R3, R0, 0x30, RZ ;  /* 0x0000003000037810 */ /* 0x000fc40007ffe0ff */
[----:B------:R-:W-:Y:S01]  /*2120*/  FSEL R43, R43, -INF , !P4 ;  /* 0xff8000002b2b7808 */ /* 0x000fe20006000000 */
[C---:B------:R-:W-:Y:S01]  /*2130*/  HMMA.16816.F32 R4, R8.reuse, R16, R88 ;  /* 0x000000100804723c */ /* 0x040fe20000001858 */
[----:B------:R-:W-:Y:S02]  /*2140*/  FSEL R42, R41, -INF , !P4 ;  /* 0xff800000292a7808 */ /* 0x000fe40006000000 */
[----:B------:R-:W-:Y:S02]  /*2150*/  FSEL R139, R59, -INF , !P4 ;  /* 0xff8000003b8b7808 */ /* 0x000fe40006000000 */
[----:B------:R-:W-:Y:S02]  /*2160*/  FSEL R132, R57, -INF , !P4 ;  /* 0xff80000039847808 */ /* 0x000fe40006000000 */
[----:B------:R-:W-:Y:S01]  /*2170*/  FSEL R185, R51, -INF , !P0 ;  /* 0xff80000033b97808 */ /* 0x000fe20004000000 */
[----:B------:R-:W-:Y:S01]  /*2180*/  HMMA.16816.F32 R8, R8, R18, R72 ;  /* 0x000000120808723c */ /* 0x000fe20000001848 */
[----:B------:R-:W-:-:S02]  /*2190*/  FSEL R177, R49, -INF , !P0 ;  /* 0xff80000031b17808 */ /* 0x000fc40004000000 */
[----:B------:R-:W-:Y:S02]  /*21a0*/  FSEL R173, R39, -INF , !P0 ;  /* 0xff80000027ad7808 */ /* 0x000fe40004000000 */
[----:B------:R-:W-:Y:S02]  /*21b0*/  FSEL R166, R37, -INF , !P0 ;  /* 0xff80000025a67808 */ /* 0x000fe40004000000 */
[----:B------:R-:W-:Y:S02]  /*21c0*/  ISETP.GE.AND P4, PT, R3, R28, PT ;  /* 0x0000001c0300720c */ /* 0x000fe40003f86270 */
[----:B------:R-:W-:Y:S02]  /*21d0*/  ISETP.GE.AND P0, PT, R28, 0x41, PT ;  /* 0x000000411c00780c */ /* 0x000fe40003f06270 */
[----:B------:R-:W-:Y:S02]  /*21e0*/  IADD3 R3, R0, 0x31, RZ ;  /* 0x0000003100037810 */ /* 0x000fe40007ffe0ff */
[----:B------:R-:W-:-:S02]  /*21f0*/  FSEL R121, R54, -INF , !P3 ;  /* 0xff80000036797808 */ /* 0x000fc40005800000 */
[----:B------:R-:W-:Y:S02]  /*2200*/  FSEL R41, R52, -INF , !P3 ;  /* 0xff80000034297808 */ /* 0x000fe40005800000 */
[----:B------:R-:W-:Y:S02]  /*2210*/  FSEL R138, R46, -INF , !P3 ;  /* 0xff8000002e8a7808 */ /* 0x000fe40005800000 */
[----:B------:R-:W-:Y:S02]  /*2220*/  FSEL R123, R44, -INF , !P3 ;  /* 0xff8000002c7b7808 */ /* 0x000fe40005800000 */
[----:B------:R-:W-:Y:S02]  /*2230*/  ISETP.GE.AND P3, PT, R3, R28, PT ;  /* 0x0000001c0300720c */ /* 0x000fe40003f66270 */
[C---:B------:R-:W-:Y:S02]  /*2240*/  IADD3 R3, R0.reuse, 0x38, RZ ;  /* 0x0000003800037810 */ /* 0x040fe40007ffe0ff */
[----:B------:R-:W-:-:S02]  /*2250*/  IADD3 R0, R0, 0x39, RZ ;  /* 0x0000003900007810 */ /* 0x000fc40007ffe0ff */
[----:B------:R-:W-:Y:S02]  /*2260*/  FSEL R44, R55, -INF , !P2 ;  /* 0xff800000372c7808 */ /* 0x000fe40005000000 */
[----:B------:R-:W-:Y:S02]  /*2270*/  FSEL R40, R53, -INF , !P2 ;  /* 0xff80000035287808 */ /* 0x000fe40005000000 */
[----:B------:R-:W-:Y:S02]  /*2280*/  FSEL R137, R47, -INF , !P2 ;  /* 0xff8000002f897808 */ /* 0x000fe40005000000 */
[----:B------:R-:W-:Y:S02]  /*2290*/  FSEL R122, R45, -INF , !P2 ;  /* 0xff8000002d7a7808 */ /* 0x000fe40005000000 */
[----:B------:R-:W-:Y:S01]  /*22a0*/  ISETP.GE.AND P2, PT, R3, R28, PT ;  /* 0x0000001c0300720c */ /* 0x000fe20003f46270 */
[----:B------:R-:W-:Y:S01]  /*22b0*/  IMAD R3, R146, 0x20, R144 ;  /* 0x0000002092037824 */ /* 0x000fe200078e0290 */
[----:B------:R-:W-:-:S02]  /*22c0*/  FSEL R184, R50, -INF , !P1 ;  /* 0xff80000032b87808 */ /* 0x000fc40004800000 */
[----:B------:R-:W-:Y:S02]  /*22d0*/  FSEL R175, R38, -INF , !P1 ;  /* 0xff80000026af7808 */ /* 0x000fe40004800000 */
[----:B------:R-:W-:Y:S02]  /*22e0*/  FSEL R167, R36, -INF , !P1 ;  /* 0xff80000024a77808 */ /* 0x000fe40004800000 */
[----:B------:R-:W-:Y:S02]  /*22f0*/  FSEL R176, R48, -INF , !P1 ;  /* 0xff80000030b07808 */ /* 0x000fe40004800000 */
[----:B------:R-:W-:Y:S01]  /*2300*/  ISETP.GE.AND P1, PT, R0, R28, PT ;  /* 0x0000001c0000720c */ /* 0x000fe20003f26270 */
[----:B------:R-:W-:Y:S01]  /*2310*/  IMAD.IADD R0, R145, 0x1, R3 ;  /* 0x0000000191007824 */ /* 0x000fe200078e0203 */
[----:B------:R-:W-:Y:S02]  /*2320*/  FSEL R178, R14, -INF , !P6 ;  /* 0xff8000000eb27808 */ /* 0x000fe40007000000 */
[----:B------:R-:W-:-:S02]  /*2330*/  FSEL R179, R15, -INF , !P5 ;  /* 0xff8000000fb37808 */ /* 0x000fc40006800000 */
[----:B------:R-:W-:Y:S02]  /*2340*/  FSEL R172, R34, -INF , !P6 ;  /* 0xff80000022ac7808 */ /* 0x000fe40007000000 */
[----:B------:R-:W-:Y:S02]  /*2350*/  FSEL R164, R32, -INF , !P6 ;  /* 0xff80000020a47808 */ /* 0x000fe40007000000 */
[----:B------:R-:W-:Y:S02]  /*2360*/  FSEL R174, R35, -INF , !P5 ;  /* 0xff80000023ae7808 */ /* 0x000fe40006800000 */
[----:B------:R-:W-:Y:S02]  /*2370*/  FSEL R165, R33, -INF , !P5 ;  /* 0xff80000021a57808 */ /* 0x000fe40006800000 */
        /* <DEDUP_REMOVED lines=17> */
[----:B------:R-:W-:Y:S01]  /*2490*/  FSEL R197, R9, -INF , !P1 ;  /* 0xff80000009c57808 */ /* 0x000fe20004800000 */
[----:B------:R-:W-:Y:S05]  /*24a0*/  @!P0 BRA `(.L_x_5) ;  /* 0x0000014000008947 */ /* 0x000fea0003800000 */
[----:B------:R-:W-:-:S04]  /*24b0*/  LEA.HI.SX32 R8, R223, 0xfffffffe, 0x1a ;  /* 0xfffffffedf087811 */ /* 0x000fc800078fd2ff */
[----:B------:R-:W-:Y:S01]  /*24c0*/  SHF.R.S32.HI R4, RZ, 0x1f, R8 ;  /* 0x0000001fff047819 */ /* 0x000fe20000011408 */
[----:B------:R-:W-:Y:S02]  /*24d0*/  IMAD R3, R152, R8, RZ ;  /* 0x0000000898037224 */ /* 0x000fe400078e02ff */
[----:B------:R-:W-:-:S04]  /*24e0*/  IMAD.WIDE.U32 R8, R8, R150, R236 ;  /* 0x0000009608087225 */ /* 0x000fc800078e00ec */
[----:B------:R-:W-:Y:S01]  /*24f0*/  IMAD R3, R4, R150, R3 ;  /* 0x0000009604037224 */ /* 0x000fe200078e0203 */
[----:B------:R-:W-:-:S03]  /*2500*/  LEA R4, P2, R8, c[0x0][0x168], 0x1 ;  /* 0x00005a0008047a11 */ /* 0x000fc600078408ff */
[----:B------:R-:W-:Y:S01]  /*2510*/  IMAD.IADD R3, R9, 0x1, R3 ;  /* 0x0000000109037824 */ /* 0x000fe200078e0203 */
[----:B------:R-:W-:-:S04]  /*2520*/  LEA R6, P1, R151, R4, 0x1 ;  /* 0x0000000497067211 */ /* 0x000fc800078208ff */
[----:B------:R-:W-:-:S04]  /*2530*/  LEA.HI.X R5, R8, c[0x0][0x16c], R3, 0x1, P2 ;  /* 0x00005b0008057a11 */ /* 0x000fc800010f0c03 */
[----:B------:R-:W-:Y:S01]  /*2540*/  LEA.HI.X R7, R151, R5, R149, 0x1, P1 ;  /* 0x0000000597077211 */ /* 0x000fe200008f0c95 */
[----:B------:R-:W-:Y:S01]  /*2550*/  @!PT LDS RZ, [RZ] ;  /* 0x00000000fffff984 */ /* 0x000fe20000000800 */
[----:B------:R-:W-:Y:S01]  /*2560*/  @!PT LDS RZ, [RZ] ;  /* 0x00000000fffff984 */ /* 0x000fe20000000800 */
[----:B------:R-:W-:Y:S01]  /*2570*/  @!PT LDS RZ, [RZ] ;  /* 0x00000000fffff984 */ /* 0x000fe20000000800 */
[----:B------:R1:W-:Y:S04]  /*2580*/  LDGSTS.E.BYPASS.LTC128B.128 [R222+0x6000], [R4.64] ;  /* 0x0600000004de7fae */ /* 0x0003e8000b901d46 */
[----:B------:R1:W-:Y:S04]  /*2590*/  LDGSTS.E.BYPASS.LTC128B.128 [R222+0x7000], [R4.64+0x40] ;  /* 0x0700004004de7fae */ /* 0x0003e8000b901d46 */
[----:B------:R1:W-:Y:S04]  /*25a0*/  LDGSTS.E.BYPASS.LTC128B.128 [R222+0x8000], [R4.64+0x80] ;  /* 0x0800008004de7fae */ /* 0x0003e8000b901d46 */
[----:B------:R1:W-:Y:S04]  /*25b0*/  LDGSTS.E.BYPASS.LTC128B.128 [R222+0x6800], [R6.64] ;  /* 0x0680000006de7fae */ /* 0x0003e8000b901d46 */
[----:B------:R1:W-:Y:S04]  /*25c0*/  LDGSTS.E.BYPASS.LTC128B.128 [R222+0x7800], [R6.64+0x40] ;  /* 0x0780004006de7fae */ /* 0x0003e8000b901d46 */
[----:B------:R1:W-:Y:S04]  /*25d0*/  LDGSTS.E.BYPASS.LTC128B.128 [R222+0x8800], [R6.64+0x80] ;  /* 0x0880008006de7fae */ /* 0x0003e8000b901d46 */
[----:B------:R-:W0:Y:S02]  /*25e0*/  LDGDEPBAR ;  /* 0x00000000000079af */ /* 0x000e240000000000 */
.L_x_5:
[----:B------:R-:W-:Y:S02]  /*25f0*/  FMNMX.FTZ R3, R31, R29, !PT ;  /* 0x0000001d1f037209 */ /* 0x000fe40007810000 */
[----:B-1----:R-:W-:-:S02]  /*2600*/  FMNMX.FTZ R5, R69, R68, !PT ;  /* 0x0000004445057209 */ /* 0x002fc40007810000 */
[----:B------:R-:W-:Y:S02]  /*2610*/  FMNMX.FTZ R3, R60, R3, !PT ;  /* 0x000000033c037209 */ /* 0x000fe40007810000 */
[----:B------:R-:W-:Y:S02]  /*2620*/  FMNMX.FTZ R5, R66, R5, !PT ;  /* 0x0000000542057209 */ /* 0x000fe40007810000 */
[----:B------:R-:W-:Y:S02]  /*2630*/  FMNMX.FTZ R3, R30, R3, !PT ;  /* 0x000000031e037209 */ /* 0x000fe40007810000 */
[----:B------:R-:W-:Y:S02]  /*2640*/  SHF.L.U32 R216, R0, 0x1, RZ ;  /* 0x0000000100d87819 */ /* 0x000fe400000006ff */
[----:B------:R-:W-:Y:S02]  /*2650*/  FMNMX.FTZ R3, R58, R3, !PT ;  /* 0x000000033a037209 */ /* 0x000fe40007810000 */
[----:B------:R-:W-:Y:S01]  /*2660*/  LEA R218, R2, R216, 0x1 ;  /* 0x000000d802da7211 */ /* 0x000fe200078e08ff */
[----:B------:R-:W-:Y:S01]  /*2670*/  LDSM.16.MT88.4 R24, [R216+0x9000] ;  /* 0x00900000d818783b */ /* 0x000fe20000004200 */
[----:B------:R-:W-:-:S03]  /*2680*/  FMNMX.FTZ R3, R42, R3, !PT ;  /* 0x000000032a037209 */ /* 0x000fc60007810000 */
[----:B------:R-:W-:Y:S01]  /*2690*/  LDSM.16.MT88.4 R16, [R218+0x9000] ;  /* 0x00900000da10783b */ /* 0x000fe20000004200 */
[----:B------:R-:W-:Y:S02]  /*26a0*/  FMNMX.FTZ R4, R41, R3, !PT ;  /* 0x0000000329047209 */ /* 0x000fe40007810000 */
[----:B------:R-:W-:Y:S01]  /*26b0*/  FMNMX.FTZ R3, R62, R63, !PT ;  /* 0x0000003f3e037209 */ /* 0x000fe20007810000 */
[----:B------:R-:W-:Y:S01]  /*26c0*/  LDSM.16.MT88.4 R20, [R216+0xa000] ;  /* 0x00a00000d814783b */ /* 0x000fe20000004200 */
[----:B------:R-:W-:Y:S02]  /*26d0*/  FMNMX.FTZ R4, R40, R4, !PT ;  /* 0x0000000428047209 */ /* 0x000fe40007810000 */
[----:B------:R-:W-:Y:S01]  /*26e0*/  FMNMX.FTZ R3, R61, R3, !PT ;  /* 0x000000033d037209 */ /* 0x000fe20007810000 */
[----:B------:R-:W-:Y:S01]  /*26f0*/  LDSM.16.MT88.4 R32, [R216+0xb000] ;  /* 0x00b00000d820783b */ /* 0x000fe20000004200 */
[----:B------:R-:W-:Y:S02]  /*2700*/  FMNMX.FTZ R4, R167, R4, !PT ;  /* 0x00000004a7047209 */ /* 0x000fe40007810000 */
[----:B------:R-:W-:Y:S01]  /*2710*/  FMNMX.FTZ R3, R67, R3, !PT ;  /* 0x0000000343037209 */ /* 0x000fe20007810000 */
[----:B------:R-:W-:Y:S01]  /*2720*/  LDSM.16.MT88.4 R36, [R218+0xb000] ;  /* 0x00b00000da24783b */ /* 0x000fe20000004200 */
[----:B------:R-:W-:-:S02]  /*2730*/  FMNMX.FTZ R4, R166, R4, !PT ;  /* 0x00000004a6047209 */ /* 0x000fc40007810000 */
[----:B------:R-:W-:Y:S02]  /*2740*/  FMNMX.FTZ R3, R120, R3, !PT ;  /* 0x0000000378037209 */ /* 0x000fe40007810000 */
[----:B------:R-:W-:Y:S02]  /*2750*/  FMNMX.FTZ R4, R164, R4, !PT ;  /* 0x00000004a4047209 */ /* 0x000fe40007810000 */
[----:B------:R-:W-:Y:S02]  /*2760*/  FMNMX.FTZ R3, R43, R3, !PT ;  /* 0x000000032b037209 */ /* 0x000fe40007810000 */
[----:B------:R-:W-:Y:S02]  /*2770*/  FMNMX.FTZ R4, R165, R4, !PT ;  /* 0x00000004a5047209 */ /* 0x000fe40007810000 */
[----:B------:R-:W-:Y:S02]  /*2780*/  FMNMX.FTZ R3, R121, R3, !PT ;  /* 0x0000000379037209 */ /* 0x000fe40007810000 */
        /* <DEDUP_REMOVED lines=8> */
[----:B------:R-:W-:Y:S01]  /*2810*/  FMNMX.FTZ R3, R172, R3, !PT ;  /* 0x00000003ac037209 */ /* 0x000fe20007810000 */
[----:B------:R-:W1:Y:S01]  /*2820*/  SHFL.BFLY PT, R6, R134, 0x2, 0x1f ;  /* 0x0c401f0086067f89 */ /* 0x000e6200000e0000 */
        /* <DEDUP_REMOVED lines=13> */
[----:B-1----:R-:W-:Y:S01]  /*2900*/  FMNMX.FTZ R134, R134, R6, !PT ;  /* 0x0000000686867209 */ /* 0x002fe20007810000 */
[----:B------:R-:W1:Y:S01]  /*2910*/  SHFL.BFLY PT, R5, R7, 0x2, 0x1f ;  /* 0x0c401f0007057f89 */ /* 0x000e6200000e0000 */
[----:B------:R-:W-:Y:S02]  /*2920*/  FMNMX.FTZ R3, R65, R3, !PT ;  /* 0x0000000341037209 */ /* 0x000fe40007810000 */
[----:B------:R-:W-:Y:S01]  /*2930*/  FMNMX.FTZ R4, R14, R4, !PT ;  /* 0x000000040e047209 */ /* 0x000fe20007810000 */
[----:B------:R-:W2:Y:S01]  /*2940*/  SHFL.BFLY PT, R8, R134, 0x1, 0x1f ;  /* 0x0c201f0086087f89 */ /* 0x000ea200000e0000 */
        /* <DEDUP_REMOVED lines=10> */
[----:B-1----:R-:W-:Y:S02]  /*29f0*/  FMNMX.FTZ R7, R7, R5, !PT ;  /* 0x0000000507077209 */ /* 0x002fe40007810000 */
[----:B------:R-:W-:Y:S01]  /*2a00*/  FMNMX.FTZ R3, R185, R3, !PT ;  /* 0x00000003b9037209 */ /* 0x000fe20007810000 */
[----:B------:R-:W1:Y:S01]  /*2a10*/  SHFL.BFLY PT, R5, R6, 0x2, 0x1f ;  /* 0x0c401f0006057f89 */ /* 0x000e6200000e0000 */
[----:B--2---:R-:W-:-:S02]  /*2a20*/  FMNMX.FTZ R134, R134, R8, !PT ;  /* 0x0000000886867209 */ /* 0x004fc40007810000 */
[----:B------:R-:W-:Y:S01]  /*2a30*/  FMNMX.FTZ R3, R178, R3, !PT ;  /* 0x00000003b2037209 */ /* 0x000fe20007810000 */
[----:B------:R-:W2:Y:S01]  /*2a40*/  SHFL.BFLY PT, R8, R7, 0x1, 0x1f ;  /* 0x0c201f0007087f89 */ /* 0x000ea200000e0000 */
[C---:B------:R-:W-:Y:S01]  /*2a50*/  FSETP.NEU.FTZ.AND P1, PT, R134.reuse, -INF , PT ;  /* 0xff8000008600780b */ /* 0x040fe20003f3d000 */
[----:B------:R-:W-:Y:S01]  /*2a60*/  FMUL.FTZ R13, R134, c[0x0][0x23c] ;  /* 0x00008f00860d7a20 */ /* 0x000fe20000410000 */
[----:B------:R-:W-:-:S04]  /*2a70*/  FMNMX.FTZ R3, R179, R3, !PT ;  /* 0x00000003b3037209 */ /* 0x000fc80007810000 */
[----:B------:R-:W-:Y:S02]  /*2a80*/  FMNMX.FTZ R3, R199, R3, !PT ;  /* 0x00000003c7037209 */ /* 0x000fe40007810000 */
[----:B------:R-:W-:Y:S02]  /*2a90*/  FSEL R13, R13, RZ, P1 ;  /* 0x000000ff0d0d7208 */ /* 0x000fe40000800000 */
[----:B------:R-:W-:-:S03]  /*2aa0*/  FMNMX.FTZ R4, R201, R3, !PT ;  /* 0x00000003c9047209 */ /* 0x000fc60007810000 */
[----:B------:R-:W-:Y:S01]  /*2ab0*/  FFMA.FTZ R3, R31, c[0x0][0x23c], -R13 ;  /* 0x00008f001f037a23 */ /* 0x000fe2000001080d */
[----:B------:R-:W-:-:S03]  /*2ac0*/  FMNMX.FTZ R4, R198, R4, !PT ;  /* 0x00000004c6047209 */ /* 0x000fc60007810000 */
[----:B------:R2:W-:Y:S01]  /*2ad0*/  MUFU.EX2 R183, R3 ;  /* 0x0000000300b77308 */ /* 0x0005e20000000800 */
[----:B------:R-:W-:Y:S02]  /*2ae0*/  FMNMX.FTZ R4, R200, R4, !PT ;  /* 0x00000004c8047209 */ /* 0x000fe40007810000 */
[----:B-1----:R-:W-:Y:S01]  /*2af0*/  FMNMX.FTZ R6, R6, R5, !PT ;  /* 0x0000000506067209 */ /* 0x002fe20007810000 */
[----:B------:R-:W-:-:S04]  /*2b00*/  FFMA.FTZ R5, R29, c[0x0][0x23c], -R13 ;  /* 0x00008f001d057a23 */ /* 0x000fc8000001080d */
[----:B------:R1:W-:Y:S01]  /*2b10*/  MUFU.EX2 R207, R5 ;  /* 0x0000000500cf7308 */ /* 0x0003e20000000800 */
[----:B--2---:R-:W-:Y:S02]  /*2b20*/  FMNMX.FTZ R3, R7, R8, !PT ;  /* 0x0000000807037209 */ /* 0x004fe40007810000 */
[----:B------:R-:W2:Y:S02]  /*2b30*/  SHFL.BFLY PT, R7, R4, 0x2, 0x1f ;  /* 0x0c401f0004077f89 */ /* 0x000ea400000e0000 */
[C---:B------:R-:W-:Y:S01]  /*2b40*/  FSETP.NEU.FTZ.AND P1, PT, R3.reuse, -INF , PT ;  /* 0xff8000000300780b */ /* 0x040fe20003f3d000 */
[----:B------:R-:W-:Y:S01]  /*2b50*/  FMUL.FTZ R12, R3, c[0x0][0x23c] ;  /* 0x00008f00030c7a20 */ /* 0x000fe20000410000 */
[----:B------:R-:W3:Y:S01]  /*2b60*/  SHFL.BFLY PT, R8, R6, 0x1, 0x1f ;  /* 0x0c201f0006087f89 */ /* 0x000ee200000e0000 */
[----:B-1----:R-:W-:-:S03]  /*2b70*/  FFMA.FTZ R5, R60, c[0x0][0x23c], -R13 ;  /* 0x00008f003c057a23 */ /* 0x002fc6000001080d */
[----:B------:R-:W-:Y:S01]  /*2b80*/  FSEL R12, R12, RZ, P1 ;  /* 0x000000ff0c0c7208 */ /* 0x000fe20000800000 */
[----:B------:R1:W-:Y:S04]  /*2b90*/  MUFU.EX2 R181, R5 ;  /* 0x0000000500b57308 */ /* 0x0003e80000000800 */
[--C-:B------:R-:W-:Y:S02]  /*2ba0*/  FFMA.FTZ R0, R63, c[0x0][0x23c], -R12.reuse ;  /* 0x00008f003f007a23 */ /* 0x100fe4000001080c */
[----:B------:R-:W-:Y:S02]  /*2bb0*/  FFMA.FTZ R2, R67, c[0x0][0x23c], -R12 ;  /* 0x00008f0043027a23 */ /* 0x000fe4000001080c */
[----:B------:R4:W-:Y:S01]  /*2bc0*/  MUFU.EX2 R203, R0 ;  /* 0x0000000000cb7308 */ /* 0x0009e20000000800 */
[----:B--2---:R-:W-:Y:S01]  /*2bd0*/  FMNMX.FTZ R4, R4, R7, !PT ;  /* 0x0000000704047209 */ /* 0x004fe20007810000 */
[----:B-1----:R-:W-:-:S06]  /*2be0*/  FFMA.FTZ R5, R30, c[0x0][0x23c], -R13 ;  /* 0x00008f001e057a23 */ /* 0x002fcc000001080d */
[----:B------:R-:W-:Y:S01]  /*2bf0*/  MUFU.EX2 R150, R2 ;  /* 0x0000000200967308 */ /* 0x000fe20000000800 */
[----:B---3--:R-:W-:Y:S01]  /*2c00*/  FMNMX.FTZ R136, R6, R8, !PT ;  /* 0x0000000806887209 */ /* 0x008fe20007810000 */
[----:B------:R-:W-:Y:S03]  /*2c10*/  LDSM.16.MT88.4 R28, [R218+0xa000] ;  /* 0x00a00000da1c783b */ /* 0x000fe60000004200 */
[----:B------:R-:W-:Y:S01]  /*2c20*/  FSETP.NEU.FTZ.AND P1, PT, R136, -INF , PT ;  /* 0xff8000008800780b */ /* 0x000fe20003f3d000 */
[--C-:B----4-:R-:W-:Y:S02]  /*2c30*/  FFMA.FTZ R0, R61, c[0x0][0x23c], -R12.reuse ;  /* 0x00008f003d007a23 */ /* 0x110fe4000001080c */
[----:B------:R1:W2:Y:S08]  /*2c40*/  MUFU.EX2 R149, R5 ;  /* 0x0000000500957308 */ /* 0x0002b00000000800 */
[----:B------:R3:W4:Y:S01]  /*2c50*/  MUFU.EX2 R226, R0 ;  /* 0x0000000000e27308 */ /* 0x0007220000000800 */
[----:B-1----:R-:W-:Y:S01]  /*2c60*/  FFMA.FTZ R5, R62, c[0x0][0x23c], -R12 ;  /* 0x00008f003e057a23 */ /* 0x002fe2000001080c */
[----:B--2---:R-:W-:-:S06]  /*2c70*/  F2FP.PACK_AB R6, R149, R181 ;  /* 0x000000b59506723e */ /* 0x004fcc00000000ff */
[----:B------:R1:W2:Y:S01]  /*2c80*/  MUFU.EX2 R204, R5 ;  /* 0x0000000500cc7308 */ /* 0x0002a20000000800 */
[----:B---3--:R-:W-:Y:S01]  /*2c90*/  FMUL.FTZ R0, R136, c[0x0][0x23c] ;  /* 0x00008f0088007a20 */ /* 0x008fe20000410000 */
[----:B----4-:R-:W-:-:S04]  /*2ca0*/  F2FP.PACK_AB R7, R150, R226 ;  /* 0x000000e29607723e */ /* 0x010fc800000000ff */
[----:B------:R-:W-:-:S05]  /*2cb0*/  FSEL R0, R0, RZ, P1 ;  /* 0x000000ff00007208 */ /* 0x000fca0000800000 */
[--C-:B------:R-:W-:Y:S01]  /*2cc0*/  FFMA.FTZ R2, R69, c[0x0][0x23c], -R0.reuse ;  /* 0x00008f0045027a23 */ /* 0x100fe20000010800 */
[----:B-1----:R-:W1:Y:S01]  /*2cd0*/  SHFL.BFLY PT, R5, R4, 0x1, 0x1f ;  /* 0x0c201f0004057f89 */ /* 0x002e6200000e0000 */
[--C-:B------:R-:W-:Y:S02]  /*2ce0*/  FFMA.FTZ R8, R66, c[0x0][0x23c], -R0.reuse ;  /* 0x00008f0042087a23 */ /* 0x100fe40000010800 */
[----:B------:R3:W-:Y:S08]  /*2cf0*/  MUFU.EX2 R227, R2 ;  /* 0x0000000200e37308 */ /* 0x0007f00000000800 */
[----:B------:R4:W-:Y:S01]  /*2d00*/  MUFU.EX2 R205, R8 ;  /* 0x0000000800cd7308 */ /* 0x0009e20000000800 */
[----:B---3--:R-:W-:-:S07]  /*2d10*/  FFMA.FTZ R2, R68, c[0x0][0x23c], -R0 ;  /* 0x00008f0044027a23 */ /* 0x008fce0000010800 */
[----:B------:R3:W-:Y:S01]  /*2d20*/  MUFU.EX2 R225, R2 ;  /* 0x0000000200e17308 */ /* 0x0007e20000000800 */
[----:B-1----:R-:W-:Y:S01]  /*2d30*/  FMNMX.FTZ R135, R4, R5, !PT ;  /* 0x0000000504877209 */ /* 0x002fe20007810000 */
[----:B----4-:R-:W-:Y:S01]  /*2d40*/  FFMA.FTZ R8, R64, c[0x0][0x23c], -R0 ;  /* 0x00008f0040087a23 */ /* 0x010fe20000010800 */
[----:B------:R-:W-:Y:S02]  /*2d50*/  F2FP.PACK_AB R4, R207, R183 ;  /* 0x000000b7cf04723e */ /* 0x000fe400000000ff */
[----:B------:R-:W-:-:S03]  /*2d60*/  FSETP.NEU.FTZ.AND P1, PT, R135, -INF , PT ;  /* 0xff8000008700780b */ /* 0x000fc60003f3d000 */
[----:B------:R-:W1:Y:S01]  /*2d70*/  MUFU.EX2 R182, R8 ;  /* 0x0000000800b67308 */ /* 0x000e620000000800 */
[----:B--2---:R-:W-:Y:S01]  /*2d80*/  F2FP.PACK_AB R5, R203, R204 ;  /* 0x000000cccb05723e */ /* 0x004fe200000000ff */
[----:B---3--:R-:W-:-:S06]  /*2d90*/  FMUL.FTZ R2, R135, c[0x0][0x23c] ;  /* 0x00008f0087027a20 */ /* 0x008fcc0000410000 */
[----:B------:R-:W-:Y:S01]  /*2da0*/  HMMA.16816.F32 R112, R4, R24, RZ ;  /* 0x000000180470723c */ /* 0x000fe200000018ff */
[----:B------:R-:W-:Y:S02]  /*2db0*/  FSEL R2, R2, RZ, P1 ;  /* 0x000000ff02027208 */ /* 0x000fe40000800000 */
[----:B-1----:R-:W-:-:S05]  /*2dc0*/  F2FP.PACK_AB R10, R182, R205 ;  /* 0x000000cdb60a723e */ /* 0x002fca00000000ff */
[----:B------:R-:W-:Y:S01]  /*2dd0*/  HMMA.16816.F32 R108, R4, R16, RZ ;  /* 0x00000010046c723c */ /* 0x000fe200000018ff */
[----:B------:R-:W-:-:S04]  /*2de0*/  FFMA.FTZ R8, R71, c[0x0][0x23c], -R2 ;  /* 0x00008f0047087a23 */ /* 0x000fc80000010802 */
[----:B------:R1:W-:Y:S03]  /*2df0*/  MUFU.EX2 R206, R8 ;  /* 0x0000000800ce7308 */ /* 0x0003e60000000800 */
[C---:B------:R-:W-:Y:S08]  /*2e00*/  HMMA.16816.F32 R104, R4.reuse, R20, RZ ;  /* 0x000000140468723c */ /* 0x040ff000000018ff */
[----:B------:R-:W-:Y:S01]  /*2e10*/  HMMA.16816.F32 R100, R4, R28, RZ ;  /* 0x0000001c0464723c */ /* 0x000fe200000018ff */
[----:B-1----:R-:W-:-:S07]  /*2e20*/  FFMA.FTZ R8, R70, c[0x0][0x23c], -R2 ;  /* 0x00008f0046087a23 */ /* 0x002fce0000010802 */
[C---:B------:R-:W-:Y:S01]  /*2e30*/  HMMA.16816.F32 R96, R4.reuse, R32, RZ ;  /* 0x000000200460723c */ /* 0x040fe200000018ff */
[----:B------:R1:W2:Y:S07]  /*2e40*/  MUFU.EX2 R252, R8 ;  /* 0x0000000800fc7308 */ /* 0x0002ae0000000800 */
[C---:B------:R-:W-:Y:S08]  /*2e50*/  HMMA.16816.F32 R92, R4.reuse, R36, RZ ;  /* 0x00000024045c723c */ /* 0x040ff000000018ff */
[----:B------:R-:W-:Y:S01]  /*2e60*/  HMMA.16816.F32 R88, R4, R26, RZ ;  /* 0x0000001a0458723c */ /* 0x000fe200000018ff */
[----:B-1----:R-:W-:Y:S01]  /*2e70*/  FFMA.FTZ R8, R76, c[0x0][0x23c], -R2 ;  /* 0x00008f004c087a23 */ /* 0x002fe20000010802 */
[----:B--2---:R-:W-:-:S03]  /*2e80*/  F2FP.PACK_AB R9, R252, R206 ;  /* 0x000000cefc09723e */ /* 0x004fc600000000ff */
        /* <DEDUP_REMOVED lines=8> */
[----:B-1----:R-:W-:-:S02]  /*2f10*/  F2FP.PACK_AB R8, R225, R227 ;  /* 0x000000e3e108723e */ /* 0x002fc400000000ff */
[----:B--2---:R-:W-:-:S04]  /*2f20*/  F2FP.PACK_AB R11, R208, R180 ;  /* 0x000000b4d00b723e */ /* 0x004fc800000000ff */
[----:B------:R-:W-:-:S03]  /*2f30*/  FFMA.FTZ R4, R58, c[0x0][0x23c], -R13 ;  /* 0x00008f003a047a23 */ /* 0x000fc6000001080d */
[C---:B------:R-:W-:Y:S01]  /*2f40*/  HMMA.16816.F32 R68, R8.reuse, R24, RZ ;  /* 0x000000180844723c */ /* 0x040fe200000018ff */
[----:B------:R1:W-:Y:S07]  /*2f50*/  MUFU.EX2 R151, R4 ;  /* 0x0000000400977308 */ /* 0x0003ee0000000800 */
[C---:B------:R-:W-:Y:S01]  /*2f60*/  HMMA.16816.F32 R128, R8.reuse, R26, RZ ;  /* 0x0000001a0880723c */ /* 0x040fe200000018ff */
[----:B------:R-:W2:Y:S07]  /*2f70*/  LDSM.16.MT88.4 R24, [R216+0x9400] ;  /* 0x00940000d818783b */ /* 0x000eae0000004200 */
[----:B------:R-:W-:Y:S01]  /*2f80*/  HMMA.16816.F32 R60, R8, R16, RZ ;  /* 0x00000010083c723c */ /* 0x000fe200000018ff */
[----:B-1----:R-:W-:-:S04]  /*2f90*/  FFMA.FTZ R4, R42, c[0x0][0x23c], -R13 ;  /* 0x00008f002a047a23 */ /* 0x002fc8000001080d */
[----:B------:R1:W-:Y:S03]  /*2fa0*/  MUFU.EX2 R152, R4 ;  /* 0x0000000400987308 */ /* 0x0003e60000000800 */
[C---:B------:R-:W-:Y:S01]  /*2fb0*/  HMMA.16816.F32 R124, R8.reuse, R18, RZ ;  /* 0x00000012087c723c */ /* 0x040fe200000018ff */
[----:B------:R-:W-:Y:S07]  /*2fc0*/  LDSM.16.MT88.4 R16, [R216+0xa400] ;  /* 0x00a40000d810783b */ /* 0x000fee0000004200 */
[----:B------:R-:W-:Y:S01]  /*2fd0*/  HMMA.16816.F32 R56, R8, R20, RZ ;  /* 0x000000140838723c */ /* 0x000fe200000018ff */
[----:B-1----:R-:W-:-:S07]  /*2fe0*/  FFMA.FTZ R4, R41, c[0x0][0x23c], -R13 ;  /* 0x00008f0029047a23 */ /* 0x002fce000001080d */
[C---:B------:R-:W-:Y:S01]  /*2ff0*/  HMMA.16816.F32 R116, R8.reuse, R22, RZ ;  /* 0x000000160874723c */ /* 0x040fe200000018ff */
[----:B------:R1:W-:Y:S01]  /*3000*/  MUFU.EX2 R156, R4 ;  /* 0x00000004009c7308 */ /* 0x0003e20000000800 */
[----:B------:R-:W-:Y:S06]  /*3010*/  LDSM.16.MT88.4 R20, [R218+0x9400] ;  /* 0x00940000da14783b */ /* 0x000fec0000004200 */
[C---:B------:R-:W-:Y:S08]  /*3020*/  HMMA.16816.F32 R52, R8.reuse, R28, RZ ;  /* 0x0000001c0834723c */ /* 0x040ff000000018ff */
[C---:B------:R-:W-:Y:S01]  /*3030*/  HMMA.16816.F32 R140, R8.reuse, R30, RZ ;  /* 0x0000001e088c723c */ /* 0x040fe200000018ff */
[----:B-1----:R-:W-:Y:S01]  /*3040*/  FFMA.FTZ R4, R40, c[0x0][0x23c], -R13 ;  /* 0x00008f0028047a23 */ /* 0x002fe2000001080d */
[----:B------:R-:W-:Y:S03]  /*3050*/  LDSM.16.MT88.4 R28, [R218+0xa400] ;  /* 0x00a40000da1c783b */ /* 0x000fe60000004200 */
[----:B------:R1:W-:Y:S03]  /*3060*/  MUFU.EX2 R202, R4 ;  /* 0x0000000400ca7308 */ /* 0x0003e60000000800 */
[C---:B------:R-:W-:Y:S08]  /*3070*/  HMMA.16816.F32 R48, R8.reuse, R32, RZ ;  /* 0x000000200830723c */ /* 0x040ff000000018ff */
[----:B------:R-:W-:Y:S01]  /*3080*/  HMMA.16816.F32 R144, R8, R34, RZ ;  /* 0x000000220890723c */ /* 0x000fe200000018ff */
[----:B------:R-:W3:Y:S01]  /*3090*/  LDSM.16.MT88.4 R32, [R216+0xb400] ;  /* 0x00b40000d820783b */ /* 0x000ee20000004200 */
[----:B-1----:R-:W-:-:S04]  /*30a0*/  FFMA.FTZ R4, R120, c[0x0][0x23c], -R12 ;  /* 0x00008f0078047a23 */ /* 0x002fc8000001080c */
[----:B------:R1:W-:Y:S02]  /*30b0*/  MUFU.EX2 R233, R4 ;  /* 0x0000000400e97308 */ /* 0x0003e40000000800 */
[--C-:B-1----:R-:W-:Y:S02]  /*30c0*/  FFMA.FTZ R4, R43, c[0x0][0x23c], -R12.reuse ;  /* 0x00008f002b047a23 */ /* 0x102fe4000001080c */
[----:B------:R-:W1:Y:S04]  /*30d0*/  LDSM.16.MT88.4 R40, [R218+0xb400] ;  /* 0x00b40000da28783b */ /* 0x000e680000004200 */
[----:B------:R4:W5:Y:S02]  /*30e0*/  MUFU.EX2 R251, R4 ;  /* 0x0000000400fb7308 */ /* 0x0009640000000800 */
[----:B----4-:R-:W-:Y:S01]  /*30f0*/  FFMA.FTZ R4, R121, c[0x0][0x23c], -R12 ;  /* 0x00008f0079047a23 */ /* 0x010fe2000001080c */
[----:B-----5:R-:W-:-:S05]  /*3100*/  F2FP.PACK_AB R5, R251, R233 ;  /* 0x000000e9fb05723e */ /* 0x020fca00000000ff */
[----:B------:R4:W-:Y:S02]  /*3110*/  MUFU.EX2 R250, R4 ;  /* 0x0000000400fa7308 */ /* 0x0009e40000000800 */
[----:B----4-:R-:W-:Y:S02]  /*3120*/  FFMA.FTZ R4, R44, c[0x0][0x23c], -R12 ;  /* 0x00008f002c047a23 */ /* 0x010fe4000001080c */
[----:B------:R-:W-:Y:S04]  /*3130*/  HMMA.16816.F32 R44, R8, R36, RZ ;  /* 0x00000024082c723c */ /* 0x000fe800000018ff */
[----:B------:R4:W5:Y:S02]  /*3140*/  MUFU.EX2 R234, R4 ;  /* 0x0000000400ea7308 */ /* 0x0009640000000800 */
[----:B----4-:R-:W-:Y:S01]  /*3150*/  FFMA.FTZ R4, R133, c[0x0][0x23c], -R0 ;  /* 0x00008f0085047a23 */ /* 0x010fe20000010800 */
[----:B-----5:R-:W-:Y:S01]  /*3160*/  F2FP.PACK_AB R7, R234, R250 ;  /* 0x000000faea07723e */ /* 0x020fe200000000ff */
[----:B------:R-:W-:-:S04]  /*3170*/  IMAD.MOV.U32 R133, RZ, RZ, R207 ;  /* 0x000000ffff857224 */ /* 0x000fc800078e00cf */
[----:B------:R4:W-:Y:S02]  /*3180*/  MUFU.EX2 R232, R4 ;  /* 0x0000000400e87308 */ /* 0x0009e40000000800 */
[----:B----4-:R-:W-:Y:S02]  /*3190*/  FFMA.FTZ R4, R132, c[0x0][0x23c], -R0 ;  /* 0x00008f0084047a23 */ /* 0x010fe40000010800 */
[----:B------:R-:W-:Y:S02]  /*31a0*/  IMAD.MOV.U32 R132, RZ, RZ, R152 ;  /* 0x000000ffff847224 */ /* 0x000fe400078e0098 */
[----:B------:R-:W-:Y:S02]  /*31b0*/  HMMA.16816.F32 R152, R8, R38, RZ ;  /* 0x000000260898723c */ /* 0x000fe400000018ff */
[----:B------:R4:W5:Y:S01]  /*31c0*/  MUFU.EX2 R231, R4 ;  /* 0x0000000400e77308 */ /* 0x0009620000000800 */
[----:B------:R-:W-:Y:S04]  /*31d0*/  LDSM.16.MT88.4 R36, [R218+0xb800] ;  /* 0x00b80000da24783b */ /* 0x000fe80000004200 */
[----:B------:R-:W-:Y:S01]  /*31e0*/  FFMA.FTZ R8, R123, c[0x0][0x23c], -R0 ;  /* 0x00008f007b087a23 */ /* 0x000fe20000010800 */
[----:B------:R-:W-:-:S02]  /*31f0*/  MOV R9, R156 ;  /* 0x0000009c00097202 */ /* 0x000fc40000000f00 */
[----:B------:R-:W-:Y:S01]  /*3200*/  MOV R11, R206 ;  /* 0x000000ce000b7202 */ /* 0x000fe20000000f00 */
[----:B------:R1:W-:Y:S01]  /*3210*/  MUFU.EX2 R230, R8 ;  /* 0x0000000800e67308 */ /* 0x0003e20000000800 */
[----:B------:R-:W-:Y:S02]  /*3220*/  F2FP.PACK_AB R6, R202, R9 ;  /* 0x00000009ca06723e */ /* 0x000fe400000000ff */
[----:B------:R-:W-:Y:S02]  /*3230*/  MOV R10, R183 ;  /* 0x000000b7000a7202 */ /* 0x000fe40000000f00 */
[----:B----4-:R-:W-:-:S07]  /*3240*/  F2FP.PACK_AB R4, R132, R151 ;  /* 0x000000978404723e */ /* 0x010fce00000000ff */
[----:B--2---:R-:W-:Y:S01]  /*3250*/  HMMA.16816.F32 R168, R4, R24, R112 ;  /* 0x0000001804a8723c */ /* 0x004fe20000001870 */
[----:B-1----:R-:W-:-:S04]  /*3260*/  FFMA.FTZ R8, R122, c[0x0][0x23c], -R0 ;  /* 0x00008f007a087a23 */ /* 0x002fc80000010800 */
[----:B------:R1:W-:Y:S03]  /*3270*/  MUFU.EX2 R229, R8 ;  /* 0x0000000800e57308 */ /* 0x0003e60000000800 */
[C---:B---3--:R-:W-:Y:S08]  /*3280*/  HMMA.16816.F32 R112, R4.reuse, R32, R96 ;  /* 0x000000200470723c */ /* 0x048ff00000001860 */
[----:B------:R-:W-:Y:S01]  /*3290*/  HMMA.16816.F32 R96, R4, R30, R76 ;  /* 0x0000001e0460723c */ /* 0x000fe2000000184c */
[----:B-1----:R-:W-:-:S06]  /*32a0*/  FFMA.FTZ R8, R148, c[0x0][0x23c], -R2 ;  /* 0x00008f0094087a23 */ /* 0x002fcc0000010802 */
[----:B------:R-:W-:Y:S01]  /*32b0*/  MOV R79, R208 ;  /* 0x000000d0004f7202 */ /* 0x000fe20000000f00 */
[----:B------:R-:W-:Y:S01]  /*32c0*/  HMMA.16816.F32 R160, R4, R20, R108 ;  /* 0x0000001404a0723c */ /* 0x000fe2000000186c */
[----:B------:R-:W-:Y:S01]  /*32d0*/  IMAD.MOV.U32 R78, RZ, RZ, R182 ;  /* 0x000000ffff4e7224 */ /* 0x000fe200078e00b6 */
[----:B------:R1:W-:Y:S01]  /*32e0*/  MUFU.EX2 R224, R8 ;  /* 0x0000000800e07308 */ /* 0x0003e20000000800 */
[----:B------:R-:W-:Y:S02]  /*32f0*/  MOV R77, R181 ;  /* 0x000000b5004d7202 */ /* 0x000fe40000000f00 */
[----:B------:R-:W-:-:S03]  /*3300*/  MOV R76, R180 ;  /* 0x000000b4004c7202 */ /* 0x000fc60000000f00 */
[C---:B------:R-:W-:Y:S08]  /*3310*/  HMMA.16816.F32 R156, R4.reuse, R16, R104 ;  /* 0x00000010049c723c */ /* 0x040ff00000001868 */
[----:B------:R-:W-:Y:S01]  /*3320*/  HMMA.16816.F32 R120, R4, R28, R100 ;  /* 0x0000001c0478723c */ /* 0x000fe20000001864 */
[----:B-1----:R-:W-:Y:S01]  /*3330*/  FFMA.FTZ R8, R139, c[0x0][0x23c], -R2 ;  /* 0x00008f008b087a23 */ /* 0x002fe20000010802 */
[----:B------:R-:W-:-:S03]  /*3340*/  MOV R139, R151 ;  /* 0x00000097008b7202 */ /* 0x000fc60000000f00 */
[----:B------:R1:W2:Y:S03]  /*3350*/  MUFU.EX2 R228, R8 ;  /* 0x0000000800e47308 */ /* 0x0002a60000000800 */
[C---:B------:R-:W-:Y:S08]  /*3360*/  HMMA.16816.F32 R108, R4.reuse, R40, R92 ;  /* 0x00000028046c723c */ /* 0x040ff0000000185c */
[----:B------:R-:W-:Y:S01]  /*3370*/  HMMA.16816.F32 R104, R4, R22, R84 ;  /* 0x000000160468723c */ /* 0x000fe20000001854 */
[----:B-1----:R-:W-:-:S02]  /*3380*/  FFMA.FTZ R8, R138, c[0x0][0x23c], -R2 ;  /* 0x00008f008a087a23 */ /* 0x002fc40000010802 */
[----:B------:R-:W-:-:S05]  /*3390*/  IMAD.MOV.U32 R138, RZ, RZ, R150 ;  /* 0x000000ffff8a7224 */ /* 0x000fca00078e0096 */
[C---:B------:R-:W-:Y:S01]  /*33a0*/  HMMA.16816.F32 R100, R4.reuse, R18, R80 ;  /* 0x000000120464723c */ /* 0x040fe20000001850 */
[----:B------:R1:W-:Y:S07]  /*33b0*/  MUFU.EX2 R215, R8 ;  /* 0x0000000800d77308 */ /* 0x0003ee0000000800 */
[----:B------:R-:W-:Y:S01]  /*33c0*/  HMMA.16816.F32 R92, R4, R34, R72 ;  /* 0x00000022045c723c */ /* 0x000fe20000001848 */
[----:B-1----:R-:W-:Y:S01]  /*33d0*/  FFMA.FTZ R8, R137, c[0x0][0x23c], -R2 ;  /* 0x00008f0089087a23 */ /* 0x002fe20000010802 */
[----:B------:R-:W-:-:S06]  /*33e0*/  MOV R137, R149 ;  /* 0x0000009500897202 */ /* 0x000fcc0000000f00 */
[C---:B------:R-:W-:Y:S01]  /*33f0*/  HMMA.16816.F32 R148, R4.reuse, R26, R88 ;  /* 0x0000001a0494723c */ /* 0x040fe20000001858 */
[----:B------:R1:W3:Y:S07]  /*3400*/  MUFU.EX2 R214, R8 ;  /* 0x0000000800d67308 */ /* 0x0002ee0000000800 */
[----:B------:R-:W-:Y:S07]  /*3410*/  HMMA.16816.F32 R88, R4, R42, R64 ;  /* 0x0000002a0458723c */ /* 0x000fee0000001840 */
[----:B-----5:R-:W-:Y:S01]  /*3420*/  F2FP.PACK_AB R4, R231, R232 ;  /* 0x000000e8e704723e */ /* 0x020fe200000000ff */
[----:B-1----:R-:W-:Y:S01]  /*3430*/  FFMA.FTZ R8, R167, c[0x0][0x23c], -R13 ;  /* 0x00008f00a7087a23 */ /* 0x002fe2000001080d */
[----:B--2---:R-:W-:-:S02]  /*3440*/  F2FP.PACK_AB R5, R228, R224 ;  /* 0x000000e0e405723e */ /* 0x004fc400000000ff */
[----:B------:R-:W-:Y:S01]  /*3450*/  F2FP.PACK_AB R6, R229, R230 ;  /* 0x000000e6e506723e */ /* 0x000fe200000000ff */
[----:B------:R1:W-:Y:S01]  /*3460*/  MUFU.EX2 R213, R8 ;  /* 0x0000000800d57308 */ /* 0x0003e20000000800 */
[----:B---3--:R-:W-:Y:S02]  /*3470*/  F2FP.PACK_AB R7, R214, R215 ;  /* 0x000000d7d607723e */ /* 0x008fe400000000ff */
[----:B------:R-:W-:-:S05]  /*3480*/  MOV R167, R203 ;  /* 0x000000cb00a77202 */ /* 0x000fca0000000f00 */
[----:B------:R-:W-:Y:S01]  /*3490*/  HMMA.16816.F32 R84, R4, R24, R68 ;  /* 0x000000180454723c */ /* 0x000fe20000001844 */
[----:B-1----:R-:W-:Y:S01]  /*34a0*/  FFMA.FTZ R8, R166, c[0x0][0x23c], -R13 ;  /* 0x00008f00a6087a23 */ /* 0x002fe2000001080d */
[----:B------:R-:W-:-:S06]  /*34b0*/  MOV R166, R204 ;  /* 0x000000cc00a67202 */ /* 0x000fcc0000000f00 */
[C---:B------:R-:W-:Y:S01]  /*34c0*/  HMMA.16816.F32 R80, R4.reuse, R20, R60 ;  /* 0x000000140450723c */ /* 0x040fe2000000183c */
[----:B------:R1:W2:Y:S07]  /*34d0*/  MUFU.EX2 R212, R8 ;  /* 0x0000000800d47308 */ /* 0x0002ae0000000800 */
[C---:B------:R-:W-:Y:S08]  /*34e0*/  HMMA.16816.F32 R64, R4.reuse, R32, R48 ;  /* 0x000000200440723c */ /* 0x040ff00000001830 */
[----:B------:R-:W-:Y:S01]  /*34f0*/  HMMA.16816.F32 R72, R4, R16, R56 ;  /* 0x000000100448723c */ /* 0x000fe20000001838 */
[----:B-1----:R-:W-:-:S02]  /*3500*/  FFMA.FTZ R8, R164, c[0x0][0x23c], -R13 ;  /* 0x00008f00a4087a23 */ /* 0x002fc4000001080d */
[----:B------:R-:W-:Y:S02]  /*3510*/  IMAD.MOV.U32 R164, RZ, RZ, R205 ;  /* 0x000000ffffa47224 */ /* 0x000fe400078e00cd */
[----:B------:R1:W-:Y:S03]  /*3520*/  MUFU.EX2 R211, R8 ;  /* 0x0000000800d37308 */ /* 0x0003e60000000800 */
[C---:B------:R-:W-:Y:S08]  /*3530*/  HMMA.16816.F32 R68, R4.reuse, R28, R52 ;  /* 0x0000001c0444723c */ /* 0x040ff00000001834 */
[----:B------:R-:W-:Y:S01]  /*3540*/  HMMA.16816.F32 R180, R4, R40, R44 ;  /* 0x0000002804b4723c */ /* 0x000fe2000000182c */
[----:B-1----:R-:W-:-:S07]  /*3550*/  FFMA.FTZ R8, R165, c[0x0][0x23c], -R13 ;  /* 0x00008f00a5087a23 */ /* 0x002fce000001080d */
[----:B------:R-:W-:Y:S01]  /*3560*/  HMMA.16816.F32 R60, R4, R26, R128 ;  /* 0x0000001a043c723c */ /* 0x000fe20000001880 */
[----:B------:R-:W1:Y:S01]  /*3570*/  LDSM.16.MT88.4 R24, [R216+0x9800] ;  /* 0x00980000d818783b */ /* 0x000e620000004200 */
[----:B------:R3:W4:Y:S01]  /*3580*/  MUFU.EX2 R210, R8 ;  /* 0x0000000800d27308 */ /* 0x0007220000000800 */
[----:B------:R-:W-:-:S04]  /*3590*/  IMAD.MOV.U32 R165, RZ, RZ, R137 ;  /* 0x000000ffffa57224 */ /* 0x000fc800078e0089 */
[----:B------:R-:W-:Y:S01]  /*35a0*/  IMAD.MOV.U32 R131, RZ, RZ, R202 ;  /* 0x000000ffff837224 */ /* 0x000fe200078e00ca */
[----:B------:R-:W-:Y:S01]  /*35b0*/  HMMA.16816.F32 R48, R4, R18, R116 ;  /* 0x000000120430723c */ /* 0x000fe20000001874 */
[----:B------:R-:W5:Y:S01]  /*35c0*/  LDSM.16.MT88.4 R16, [R218+0x9800] ;  /* 0x00980000da10783b */ /* 0x000f620000004200 */
[----:B------:R-:W-:Y:S01]  /*35d0*/  IMAD.MOV.U32 R130, RZ, RZ, R77 ;  /* 0x000000ffff827224 */ /* 0x000fe200078e004d */
[----:B------:R-:W-:Y:S02]  /*35e0*/  MOV R129, R78 ;  /* 0x0000004e00817202 */ /* 0x000fe40000000f00 */
[----:B------:R-:W-:-:S03]  /*35f0*/  MOV R128, R79 ;  /* 0x0000004f00807202 */ /* 0x000fc60000000f00 */
[----:B------:R-:W-:Y:S01]  /*3600*/  HMMA.16816.F32 R52, R4, R22, R124 ;  /* 0x000000160434723c */ /* 0x000fe2000000187c */
[----:B------:R-:W1:Y:S01]  /*3610*/  LDSM.16.MT88.4 R20, [R216+0xa800] ;  /* 0x00a80000d814783b */ /* 0x000e620000004200 */
[----:B---3--:R-:W-:-:S04]  /*3620*/  FFMA.FTZ R8, R175, c[0x0][0x23c], -R12 ;  /* 0x00008f00af087a23 */ /* 0x008fc8000001080c */
[----:B------:R3:W-:Y:S02]  /*3630*/  MUFU.EX2 R209, R8 ;  /* 0x0000000800d17308 */ /* 0x0007e40000000800 */
[C---:B------:R-:W-:Y:S01]  /*3640*/  HMMA.16816.F32 R44, R4.reuse, R30, R140 ;  /* 0x0000001e042c723c */ /* 0x040fe2000000188c */
[----:B------:R-:W1:Y:S07]  /*3650*/  LDSM.16.MT88.4 R28, [R218+0xa800] ;  /* 0x00a80000da1c783b */ /* 0x000e6e0000004200 */
[----:B------:R-:W-:Y:S01]  /*3660*/  HMMA.16816.F32 R56, R4, R34, R144 ;  /* 0x000000220438723c */ /* 0x000fe20000001890 */
[----:B------:R-:W1:Y:S01]  /*3670*/  LDSM.16.MT88.4 R32, [R216+0xb800] ;  /* 0x00b80000d820783b */ /* 0x000e620000004200 */
[----:B---3--:R-:W-:-:S06]  /*3680*/  FFMA.FTZ R8, R173, c[0x0][0x23c], -R12 ;  /* 0x00008f00ad087a23 */ /* 0x008fcc000001080c */
[----:B------:R-:W-:Y:S01]  /*3690*/  HMMA.16816.F32 R40, R4, R42, R152 ;  /* 0x0000002a0428723c */ /* 0x000fe20000001898 */
[----:B------:R3:W3:Y:S06]  /*36a0*/  MUFU.EX2 R208, R8 ;  /* 0x0000000800d07308 */ /* 0x0006ec0000000800 */
[----:B------:R-:W-:Y:S02]  /*36b0*/  MOV R154, R139 ;  /* 0x0000008b009a7202 */ /* 0x000fe40000000f00 */
[----:B------:R-:W-:Y:S02]  /*36c0*/  MOV R155, R138 ;  /* 0x0000008a009b7202 */ /* 0x000fe40000000f00 */
[----:B--2---:R-:W-:-:S02]  /*36d0*/  F2FP.PACK_AB R4, R212, R213 ;  /* 0x000000d5d404723e */ /* 0x004fc400000000ff */
[----:B----4-:R-:W-:Y:S01]  /*36e0*/  F2FP.PACK_AB R6, R210, R211 ;  /* 0x000000d3d206723e */ /* 0x010fe200000000ff */
[----:B---3--:R-:W-:Y:S01]  /*36f0*/  FFMA.FTZ R8, R172, c[0x0][0x23c], -R12 ;  /* 0x00008f00ac087a23 */ /* 0x008fe2000001080c */
[----:B------:R-:W-:-:S03]  /*3700*/  F2FP.PACK_AB R5, R208, R209 ;  /* 0x000000d1d005723e */ /* 0x000fc600000000ff */
[----:B------:R2:W-:Y:S02]  /*3710*/  MUFU.EX2 R206, R8 ;  /* 0x0000000800ce7308 */ /* 0x0005e40000000800 */
[----:B--2---:R-:W-:-:S06]  /*3720*/  FFMA.FTZ R8, R174, c[0x0][0x23c], -R12 ;  /* 0x00008f00ae087a23 */ /* 0x004fcc000001080c */
[----:B------:R2:W3:Y:S02]  /*3730*/  MUFU.EX2 R207, R8 ;  /* 0x0000000800cf7308 */ /* 0x0004e40000000800 */
[----:B--2---:R-:W-:Y:S01]  /*3740*/  FFMA.FTZ R8, R176, c[0x0][0x23c], -R0 ;  /* 0x00008f00b0087a23 */ /* 0x004fe20000010800 */
[----:B---3--:R-:W-:-:S05]  /*3750*/  F2FP.PACK_AB R7, R207, R206 ;  /* 0x000000cecf07723e */ /* 0x008fca00000000ff */
[----:B------:R2:W-:Y:S02]  /*3760*/  MUFU.EX2 R205, R8 ;  /* 0x0000000800cd7308 */ /* 0x0005e40000000800 */
[C---:B-1----:R-:W-:Y:S08]  /*3770*/  HMMA.16816.F32 R140, R4.reuse, R24, R168 ;  /* 0x00000018048c723c */ /* 0x042ff000000018a8 */
[----:B-----5:R-:W-:Y:S01]  /*3780*/  HMMA.16816.F32 R124, R4, R16, R160 ;  /* 0x00000010047c723c */ /* 0x020fe200000018a0 */
[----:B--2---:R-:W-:-:S04]  /*3790*/  FFMA.FTZ R8, R177, c[0x0][0x23c], -R0 ;  /* 0x00008f00b1087a23 */ /* 0x004fc80000010800 */
[----:B------:R1:W2:Y:S03]  /*37a0*/  MUFU.EX2 R204, R8 ;  /* 0x0000000800cc7308 */ /* 0x0002a60000000800 */
[C---:B------:R-:W-:Y:S08]  /*37b0*/  HMMA.16816.F32 R168, R4.reuse, R20, R156 ;  /* 0x0000001404a8723c */ /* 0x040ff0000000189c */
[----:B------:R-:W-:Y:S01]  /*37c0*/  HMMA.16816.F32 R172, R4, R28, R120 ;  /* 0x0000001c04ac723c */ /* 0x000fe20000001878 */
[----:B------:R-:W-:Y:S01]  /*37d0*/  LDSM.16.MT88.4 R120, [R216+0xbc00] ;  /* 0x00bc0000d878783b */ /* 0x000fe20000004200 */
[----:B-1----:R-:W-:-:S06]  /*37e0*/  FFMA.FTZ R8, R14, c[0x0][0x23c], -R0 ;  /* 0x00008f000e087a23 */ /* 0x002fcc0000010800 */
[C---:B------:R-:W-:Y:S01]  /*37f0*/  HMMA.16816.F32 R112, R4.reuse, R32, R112 ;  /* 0x000000200470723c */ /* 0x040fe20000001870 */
[----:B------:R1:W-:Y:S07]  /*3800*/  MUFU.EX2 R203, R8 ;  /* 0x0000000800cb7308 */ /* 0x0003ee0000000800 */
[C---:B------:R-:W-:Y:S08]  /*3810*/  HMMA.16816.F32 R148, R4.reuse, R26, R148 ;  /* 0x0000001a0494723c */ /* 0x040ff00000001894 */
[----:B------:R-:W-:Y:S01]  /*3820*/  HMMA.16816.F32 R100, R4, R22, R100 ;  /* 0x000000160464723c */ /* 0x000fe20000001864 */
[----:B-1----:R-:W-:-:S04]  /*3830*/  FFMA.FTZ R8, R15, c[0x0][0x23c], -R0 ;  /* 0x00008f000f087a23 */ /* 0x002fc80000010800 */
[----:B------:R1:W-:Y:S03]  /*3840*/  MUFU.EX2 R202, R8 ;  /* 0x0000000800ca7308 */ /* 0x0003e60000000800 */
[C---:B------:R-:W-:Y:S08]  /*3850*/  HMMA.16816.F32 R116, R4.reuse, R34, R92 ;  /* 0x000000220474723c */ /* 0x040ff0000000185c */
[----:B------:R-:W-:Y:S01]  /*3860*/  HMMA.16816.F32 R144, R4, R38, R88 ;  /* 0x000000260490723c */ /* 0x000fe20000001858 */
[----:B-1----:R-:W-:-:S04]  /*3870*/  FFMA.FTZ R8, R184, c[0x0][0x23c], -R2 ;  /* 0x00008f00b8087a23 */ /* 0x002fc80000010802 */
[----:B------:R1:W-:Y:S02]  /*3880*/  MUFU.EX2 R184, R8 ;  /* 0x0000000800b87308 */ /* 0x0003e40000000800 */
[----:B-1----:R-:W-:Y:S01]  /*3890*/  FFMA.FTZ R8, R185, c[0x0][0x23c], -R2 ;  /* 0x00008f00b9087a23 */ /* 0x002fe20000010802 */
[----:B------:R-:W-:Y:S02]  /*38a0*/  MOV R185, R131 ;  /* 0x0000008300b97202 */ /* 0x000fe40000000f00 */
[----:B------:R-:W-:-:S03]  /*38b0*/  MOV R131, R76 ;  /* 0x0000004c00837202 */ /* 0x000fc60000000f00 */
[----:B------:R1:W3:Y:S01]  /*38c0*/  MUFU.EX2 R139, R8 ;  /* 0x00000008008b7308 */ /* 0x0002e20000000800 */
[C---:B------:R-:W-:Y:S08]  /*38d0*/  HMMA.16816.F32 R76, R4.reuse, R18, R104 ;  /* 0x00000012044c723c */ /* 0x040ff00000001868 */
[----:B------:R-:W-:Y:S01]  /*38e0*/  HMMA.16816.F32 R104, R4, R30, R96 ;  /* 0x0000001e0468723c */ /* 0x000fe20000001860 */
[----:B------:R-:W4:Y:S01]  /*38f0*/  LDSM.16.MT88.4 R96, [R216+0xac00] ;  /* 0x00ac0000d860783b */ /* 0x000f220000004200 */
[----:B-1----:R-:W-:-:S04]  /*3900*/  FFMA.FTZ R8, R178, c[0x0][0x23c], -R2 ;  /* 0x00008f00b2087a23 */ /* 0x002fc80000010802 */
[----:B------:R1:W-:Y:S02]  /*3910*/  MUFU.EX2 R138, R8 ;  /* 0x00000008008a7308 */ /* 0x0003e40000000800 */
[----:B-1----:R-:W-:Y:S02]  /*3920*/  FFMA.FTZ R8, R179, c[0x0][0x23c], -R2 ;  /* 0x00008f00b3087a23 */ /* 0x002fe40000010802 */
[----:B------:R-:W-:Y:S01]  /*3930*/  HMMA.16816.F32 R176, R4, R36, R108 ;  /* 0x0000002404b0723c */ /* 0x000fe2000000186c */
[----:B------:R-:W-:Y:S03]  /*3940*/  LDSM.16.MT88.4 R108, [R218+0xac00] ;  /* 0x00ac0000da6c783b */ /* 0x000fe60000004200 */
[----:B------:R1:W5:Y:S03]  /*3950*/  MUFU.EX2 R137, R8 ;  /* 0x0000000800897308 */ /* 0x0003660000000800 */
[----:B--2---:R-:W-:-:S02]  /*3960*/  F2FP.PACK_AB R4, R204, R205 ;  /* 0x000000cdcc04723e */ /* 0x004fc400000000ff */
[----:B---3--:R-:W-:Y:S02]  /*3970*/  F2FP.PACK_AB R5, R139, R184 ;  /* 0x000000b88b05723e */ /* 0x008fe400000000ff */
[----:B------:R-:W-:Y:S01]  /*3980*/  F2FP.PACK_AB R6, R202, R203 ;  /* 0x000000cbca06723e */ /* 0x000fe200000000ff */
[----:B-1----:R-:W-:Y:S01]  /*3990*/  FFMA.FTZ R8, R186, c[0x0][0x23c], -R13 ;  /* 0x00008f00ba087a23 */ /* 0x002fe2000001080d */
[----:B-----5:R-:W-:Y:S01]  /*39a0*/  F2FP.PACK_AB R7, R137, R138 ;  /* 0x0000008a8907723e */ /* 0x020fe200000000ff */
[----:B------:R-:W-:Y:S01]  /*39b0*/  IMAD.MOV.U32 R186, RZ, RZ, R9 ;  /* 0x000000ffffba7224 */ /* 0x000fe200078e0009 */
[----:B------:R-:W-:Y:S02]  /*39c0*/  MOV R9, R10 ;  /* 0x0000000a00097202 */ /* 0x000fe40000000f00 */
[----:B------:R-:W-:Y:S02]  /*39d0*/  MOV R10, R133 ;  /* 0x00000085000a7202 */ /* 0x000fe40000000f00 */
[----:B------:R1:W-:Y:S01]  /*39e0*/  MUFU.EX2 R133, R8 ;  /* 0x0000000800857308 */ /* 0x0003e20000000800 */
[C---:B------:R-:W-:Y:S08]  /*39f0*/  HMMA.16816.F32 R160, R4.reuse, R24, R84 ;  /* 0x0000001804a0723c */ /* 0x040ff00000001854 */
[----:B------:R-:W-:Y:S01]  /*3a00*/  HMMA.16816.F32 R84, R4, R20, R72 ;  /* 0x000000140454723c */ /* 0x000fe20000001848 */
[----:B-1----:R-:W-:Y:S01]  /*3a10*/  FFMA.FTZ R8, R187, c[0x0][0x23c], -R13 ;  /* 0x00008f00bb087a23 */ /* 0x002fe2000001080d */
[----:B------:R-:W-:-:S06]  /*3a20*/  MOV R187, R132 ;  /* 0x0000008400bb7202 */ /* 0x000fcc0000000f00 */
[C---:B------:R-:W-:Y:S01]  /*3a30*/  HMMA.16816.F32 R52, R4.reuse, R18, R52 ;  /* 0x000000120434723c */ /* 0x040fe20000001834 */
[----:B------:R1:W2:Y:S07]  /*3a40*/  MUFU.EX2 R132, R8 ;  /* 0x0000000800847308 */ /* 0x0002ae0000000800 */
[C---:B------:R-:W-:Y:S07]  /*3a50*/  HMMA.16816.F32 R56, R4.reuse, R34, R56 ;  /* 0x000000220438723c */ /* 0x040fee0000001838 */
[----:B------:R-:W-:Y:S01]  /*3a60*/  MOV R34, R227 ;  /* 0x000000e300227202 */ /* 0x000fe20000000f00 */
[----:B------:R-:W-:Y:S01]  /*3a70*/  HMMA.16816.F32 R60, R4, R26, R60 ;  /* 0x0000001a043c723c */ /* 0x000fe2000000183c */
[----:B------:R-:W-:Y:S01]  /*3a80*/  MOV R35, R11 ;  /* 0x0000000b00237202 */ /* 0x000fe20000000f00 */
[----:B-1----:R-:W-:Y:S01]  /*3a90*/  FFMA.FTZ R8, R188, c[0x0][0x23c], -R13 ;  /* 0x00008f00bc087a23 */ /* 0x002fe2000001080d */
[----:B------:R-:W-:-:S03]  /*3aa0*/  MOV R188, R165 ;  /* 0x000000a500bc7202 */ /* 0x000fc60000000f00 */
[----:B------:R1:W-:Y:S02]  /*3ab0*/  MUFU.EX2 R21, R8 ;  /* 0x0000000800157308 */ /* 0x0003e40000000800 */
[C---:B------:R-:W-:Y:S07]  /*3ac0*/  HMMA.16816.F32 R64, R4.reuse, R32, R64 ;  /* 0x000000200440723c */ /* 0x040fee0000001840 */
[----:B------:R-:W-:Y:S01]  /*3ad0*/  MOV R33, R166 ;  /* 0x000000a600217202 */ /* 0x000fe20000000f00 */
[----:B------:R-:W-:Y:S01]  /*3ae0*/  HMMA.16816.F32 R24, R4, R16, R80 ;  /* 0x000000100418723c */ /* 0x000fe20000001850 */
[----:B------:R-:W-:Y:S01]  /*3af0*/  MOV R32, R167 ;  /* 0x000000a700207202 */ /* 0x000fe20000000f00 */
[----:B------:R-:W3:Y:S01]  /*3b00*/  LDSM.16.MT88.4 R80, [R218+0x9c00] ;  /* 0x009c0000da50783b */ /* 0x000ee20000004200 */
[----:B-1----:R-:W-:Y:S01]  /*3b10*/  FFMA.FTZ R8, R189, c[0x0][0x23c], -R13 ;  /* 0x00008f00bd087a23 */ /* 0x002fe2000001080d */
[----:B------:R-:W-:-:S04]  /*3b20*/  MOV R189, R226 ;  /* 0x000000e200bd7202 */ /* 0x000fc80000000f00 */
[C---:B------:R-:W-:Y:S01]  /*3b30*/  HMMA.16816.F32 R48, R4.reuse, R22, R48 ;  /* 0x000000160430723c */ /* 0x040fe20000001830 */
[----:B------:R1:W5:Y:S06]  /*3b40*/  MUFU.EX2 R226, R8 ;  /* 0x0000000800e27308 */ /* 0x00036c0000000800 */
[----:B------:R-:W-:Y:S01]  /*3b50*/  MOV R22, R155 ;  /* 0x0000009b00167202 */ /* 0x000fe20000000f00 */
[C---:B------:R-:W-:Y:S01]  /*3b60*/  HMMA.16816.F32 R156, R4.reuse, R28, R68 ;  /* 0x0000001c049c723c */ /* 0x040fe20000001844 */
[----:B------:R-:W-:Y:S02]  /*3b70*/  IMAD.MOV.U32 R23, RZ, RZ, R154 ;  /* 0x000000ffff177224 */ /* 0x000fe400078e009a */
[----:B------:R-:W3:Y:S04]  /*3b80*/  LDSM.16.MT88.4 R152, [R216+0x9c00] ;  /* 0x009c0000d898783b */ /* 0x000ee80000004200 */
[----:B------:R-:W-:Y:S01]  /*3b90*/  MOV R29, R128 ;  /* 0x00000080001d7202 */ /* 0x000fe20000000f00 */
[----:B------:R-:W-:Y:S01]  /*3ba0*/  HMMA.16816.F32 R44, R4, R30, R44 ;  /* 0x0000001e042c723c */ /* 0x000fe2000000182c */
[----:B------:R-:W-:Y:S01]  /*3bb0*/  IMAD.MOV.U32 R28, RZ, RZ, R129 ;  /* 0x000000ffff1c7224 */ /* 0x000fe200078e0081 */
[----:B--2---:R-:W-:Y:S01]  /*3bc0*/  F2FP.PACK_AB R128, R132, R133 ;  /* 0x000000858480723e */ /* 0x004fe200000000ff */
[----:B-1----:R-:W-:-:S02]  /*3bd0*/  FFMA.FTZ R8, R190, c[0x0][0x23c], -R12 ;  /* 0x00008f00be087a23 */ /* 0x002fc4000001080c */
[----:B------:R-:W-:Y:S02]  /*3be0*/  IMAD.MOV.U32 R190, RZ, RZ, R164 ;  /* 0x000000ffffbe7224 */ /* 0x000fe400078e00a4 */
[----:B------:R1:W-:Y:S01]  /*3bf0*/  MUFU.EX2 R20, R8 ;  /* 0x0000000800147308 */ /* 0x0003e20000000800 */
[----:B------:R-:W-:Y:S01]  /*3c00*/  HMMA.16816.F32 R164, R4, R36, R180 ;  /* 0x0000002404a4723c */ /* 0x000fe200000018b4 */
[----:B------:R-:W-:Y:S02]  /*3c10*/  MOV R30, R131 ;  /* 0x00000083001e7202 */ /* 0x000fe40000000f00 */
[----:B------:R-:W-:Y:S02]  /*3c20*/  MOV R31, R130 ;  /* 0x00000082001f7202 */ /* 0x000fe40000000f00 */
[----:B-----5:R-:W-:-:S03]  /*3c30*/  F2FP.PACK_AB R130, R226, R21 ;  /* 0x00000015e282723e */ /* 0x020fc600000000ff */
[----:B------:R-:W-:Y:S01]  /*3c40*/  HMMA.16816.F32 R40, R4, R38, R40 ;  /* 0x000000260428723c */ /* 0x000fe20000001828 */
[----:B-1----:R-:W-:Y:S01]  /*3c50*/  FFMA.FTZ R8, R192, c[0x0][0x23c], -R12 ;  /* 0x00008f00c0087a23 */ /* 0x002fe2000001080c */
[----:B------:R-:W-:-:S05]  /*3c60*/  MOV R192, R9 ;  /* 0x0000000900c07202 */ /* 0x000fca0000000f00 */
[----:B------:R-:W-:Y:S01]  /*3c70*/  FFMA.FTZ R4, R196, c[0x0][0x23c], -R0 ;  /* 0x00008f00c4047a23 */ /* 0x000fe20000010800 */
[----:B------:R1:W2:Y:S01]  /*3c80*/  MUFU.EX2 R19, R8 ;  /* 0x0000000800137308 */ /* 0x0002a20000000800 */
[----:B------:R-:W-:-:S04]  /*3c90*/  FADD.FTZ R6, R33, R32 ;  /* 0x0000002021067221 */ /* 0x000fc80000010000 */
[----:B------:R-:W-:-:S03]  /*3ca0*/  FADD.FTZ R6, R189, R6 ;  /* 0x00000006bd067221 */ /* 0x000fc60000010000 */
[----:B------:R-:W-:Y:S01]  /*3cb0*/  MUFU.EX2 R15, R4 ;  /* 0x00000004000f7308 */ /* 0x000fe20000000800 */
[----:B------:R-:W-:-:S04]  /*3cc0*/  FADD.FTZ R6, R22, R6 ;  /* 0x0000000616067221 */ /* 0x000fc80000010000 */
[----:B------:R-:W-:Y:S02]  /*3cd0*/  FADD.FTZ R6, R233, R6 ;  /* 0x00000006e9067221 */ /* 0x000fe40000010000 */
[----:B-1----:R-:W-:Y:S01]  /*3ce0*/  FFMA.FTZ R8, R191, c[0x0][0x23c], -R12 ;  /* 0x00008f00bf087a23 */ /* 0x002fe2000001080c */
[----:B--2---:R-:W-:Y:S01]  /*3cf0*/  F2FP.PACK_AB R129, R19, R20 ;  /* 0x000000141381723e */ /* 0x004fe200000000ff */
[----:B------:R-:W-:Y:S02]  /*3d00*/  IMAD.MOV.U32 R191, RZ, RZ, R10 ;  /* 0x000000ffffbf7224 */ /* 0x000fe400078e000a */
[----:B------:R1:W-:Y:S02]  /*3d10*/  MUFU.EX2 R18, R8 ;  /* 0x0000000800127308 */ /* 0x0003e40000000800 */
[----:B------:R-:W-:-:S04]  /*3d20*/  FADD.FTZ R5, R192, R191 ;  /* 0x000000bfc0057221 */ /* 0x000fc80000010000 */
[----:B------:R-:W-:-:S04]  /*3d30*/  FADD.FTZ R5, R31, R5 ;  /* 0x000000051f057221 */ /* 0x000fc80000010000 */
[----:B------:R-:W-:-:S04]  /*3d40*/  FADD.FTZ R5, R188, R5 ;  /* 0x00000005bc057221 */ /* 0x000fc80000010000 */
[----:B------:R-:W-:Y:S02]  /*3d50*/  FADD.FTZ R5, R23, R5 ;  /* 0x0000000517057221 */ /* 0x000fe40000010000 */
[----:B-1----:R-:W-:Y:S01]  /*3d60*/  FFMA.FTZ R8, R193, c[0x0][0x23c], -R12 ;  /* 0x00008f00c1087a23 */ /* 0x002fe2000001080c */
[----:B------:R-:W-:-:S03]  /*3d70*/  MOV R193, R225 ;  /* 0x000000e100c17202 */ /* 0x000fc60000000f00 */
[----:B------:R1:W2:Y:S02]  /*3d80*/  MUFU.EX2 R227, R8 ;  /* 0x0000000800e37308 */ /* 0x0002a40000000800 */
[----:B-1----:R-:W-:Y:S01]  /*3d90*/  FFMA.FTZ R8, R195, c[0x0][0x23c], -R0 ;  /* 0x00008f00c3087a23 */ /* 0x002fe20000010800 */
[----:B--2---:R-:W-:-:S05]  /*3da0*/  F2FP.PACK_AB R131, R227, R18 ;  /* 0x00000012e383723e */ /* 0x004fca00000000ff */
[----:B------:R1:W-:Y:S02]  /*3db0*/  MUFU.EX2 R17, R8 ;  /* 0x0000000800117308 */ /* 0x0003e40000000800 */
[C---:B----4-:R-:W-:Y:S08]  /*3dc0*/  HMMA.16816.F32 R88, R128.reuse, R96, R168 ;  /* 0x000000608058723c */ /* 0x050ff000000018a8 */
[----:B---3--:R-:W-:Y:S01]  /*3dd0*/  HMMA.16816.F32 R72, R128, R80, R124 ;  /* 0x000000508048723c */ /* 0x008fe2000000187c */
[----:B-1----:R-:W-:-:S02]  /*3de0*/  FFMA.FTZ R8, R194, c[0x0][0x23c], -R0 ;  /* 0x00008f00c2087a23 */ /* 0x002fc40000010800 */
[----:B------:R-:W-:Y:S02]  /*3df0*/  FFMA.FTZ R0, R197, c[0x0][0x23c], -R0 ;  /* 0x00008f00c5007a23 */ /* 0x000fe40000010800 */
[----:B------:R1:W2:Y:S03]  /*3e00*/  MUFU.EX2 R16, R8 ;  /* 0x0000000800107308 */ /* 0x0002a60000000800 */
[C---:B------:R-:W-:Y:S05]  /*3e10*/  HMMA.16816.F32 R92, R128.reuse, R98, R100 ;  /* 0x00000062805c723c */ /* 0x040fea0000001864 */
[----:B------:R3:W4:Y:S03]  /*3e20*/  MUFU.EX2 R14, R0 ;  /* 0x00000000000e7308 */ /* 0x0007260000000800 */
[----:B------:R-:W-:Y:S01]  /*3e30*/  HMMA.16816.F32 R140, R128, R152, R140 ;  /* 0x00000098808c723c */ /* 0x000fe2000000188c */
[----:B-1----:R-:W1:Y:S01]  /*3e40*/  LDSM.16.MT88.4 R8, [R218+0xbc00] ;  /* 0x00bc0000da08783b */ /* 0x002e620000004200 */
[----:B--2---:R-:W-:-:S06]  /*3e50*/  F2FP.PACK_AB R168, R16, R17 ;  /* 0x0000001110a8723e */ /* 0x004fcc00000000ff */
[----:B------:R-:W-:Y:S01]  /*3e60*/  HMMA.16816.F32 R148, R128, R154, R148 ;  /* 0x0000009a8094723c */ /* 0x000fe20000001894 */
[----:B---3--:R-:W-:Y:S01]  /*3e70*/  FFMA.FTZ R0, R199, c[0x0][0x23c], -R2 ;  /* 0x00008f00c7007a23 */ /* 0x008fe20000010802 */
[----:B----4-:R-:W-:-:S06]  /*3e80*/  F2FP.PACK_AB R170, R14, R15 ;  /* 0x0000000f0eaa723e */ /* 0x010fcc00000000ff */
[C---:B------:R-:W-:Y:S01]  /*3e90*/  HMMA.16816.F32 R76, R128.reuse, R82, R76 ;  /* 0x00000052804c723c */ /* 0x040fe2000000184c */
[----:B------:R2:W-:Y:S07]  /*3ea0*/  MUFU.EX2 R13, R0 ;  /* 0x00000000000d7308 */ /* 0x0005ee0000000800 */
[C---:B------:R-:W-:Y:S08]  /*3eb0*/  HMMA.16816.F32 R100, R128.reuse, R108, R172 ;  /* 0x0000006c8064723c */ /* 0x040ff000000018ac */
[----:B------:R-:W-:Y:S01]  /*3ec0*/  HMMA.16816.F32 R104, R128, R110, R104 ;  /* 0x0000006e8068723c */ /* 0x000fe20000001868 */
[----:B--2---:R-:W-:-:S04]  /*3ed0*/  FFMA.FTZ R0, R201, c[0x0][0x23c], -R2 ;  /* 0x00008f00c9007a23 */ /* 0x004fc80000010802 */
[----:B------:R2:W3:Y:S03]  /*3ee0*/  MUFU.EX2 R12, R0 ;  /* 0x00000000000c7308 */ /* 0x0004e60000000800 */
[C---:B------:R-:W-:Y:S08]  /*3ef0*/  HMMA.16816.F32 R112, R128.reuse, R120, R112 ;  /* 0x000000788070723c */ /* 0x040ff00000001870 */
[----:B------:R-:W-:Y:S01]  /*3f00*/  HMMA.16816.F32 R116, R128, R122, R116 ;  /* 0x0000007a8074723c */ /* 0x000fe20000001874 */
[--C-:B--2---:R-:W-:Y:S01]  /*3f10*/  FFMA.FTZ R0, R198, c[0x0][0x23c], -R2.reuse ;  /* 0x00008f00c6007a23 */ /* 0x104fe20000010802 */
[----:B---3--:R-:W-:Y:S01]  /*3f20*/  F2FP.PACK_AB R169, R12, R13 ;  /* 0x0000000d0ca9723e */ /* 0x008fe200000000ff */
[----:B------:R-:W-:-:S05]  /*3f30*/  FFMA.FTZ R2, R200, c[0x0][0x23c], -R2 ;  /* 0x00008f00c8027a23 */ /* 0x000fca0000010802 */
[C---:B-1----:R-:W-:Y:S01]  /*3f40*/  HMMA.16816.F32 R124, R128.reuse, R8, R176 ;  /* 0x00000008807c723c */ /* 0x042fe200000018b0 */
[----:B------:R1:W-:Y:S07]  /*3f50*/  MUFU.EX2 R7, R0 ;  /* 0x0000000000077308 */ /* 0x0003ee0000000800 */
[----:B------:R-:W-:Y:S01]  /*3f60*/  HMMA.16816.F32 R128, R128, R10, R144 ;  /* 0x0000000a8080723c */ /* 0x000fe20000001890 */
[----:B------:R2:W3:Y:S01]  /*3f70*/  MUFU.EX2 R225, R2 ;  /* 0x0000000200e17308 */ /* 0x0004e20000000800 */
[----:B-1----:R-:W-:-:S04]  /*3f80*/  FADD.FTZ R0, R34, R193 ;  /* 0x000000c122007221 */ /* 0x002fc80000010000 */
[----:B------:R-:W-:Y:S02]  /*3f90*/  FADD.FTZ R0, R190, R0 ;  /* 0x00000000be007221 */ /* 0x000fe40000010000 */
[----:B--2---:R-:W-:Y:S01]  /*3fa0*/  FADD.FTZ R2, R35, R252 ;  /* 0x000000fc23027221 */ /* 0x004fe20000010000 */
[----:B---3--:R-:W-:Y:S01]  /*3fb0*/  F2FP.PACK_AB R171, R225, R7 ;  /* 0x00000007e1ab723e */ /* 0x008fe200000000ff */
[----:B------:R-:W-:Y:S02]  /*3fc0*/  FADD.FTZ R0, R28, R0 ;  /* 0x000000001c007221 */ /* 0x000fe40000010000 */
[----:B------:R-:W-:Y:S02]  /*3fd0*/  FADD.FTZ R2, R30, R2 ;  /* 0x000000021e027221 */ /* 0x000fe40000010000 */
[----:B------:R-:W-:Y:S02]  /*3fe0*/  FADD.FTZ R0, R232, R0 ;  /* 0x00000000e8007221 */ /* 0x000fe40000010000 */
[----:B------:R-:W-:Y:S01]  /*3ff0*/  FADD.FTZ R2, R29, R2 ;  /* 0x000000021d027221 */ /* 0x000fe20000010000 */
[----:B------:R-:W-:Y:S01]  /*4000*/  HMMA.16816.F32 R144, R168, R152, R160 ;  /* 0x00000098a890723c */ /* 0x000fe200000018a0 */
[----:B------:R-:W-:-:S02]  /*4010*/  FADD.FTZ R4, R231, R0 ;  /* 0x00000000e7047221 */ /* 0x000fc40000010000 */
[----:B------:R-:W-:Y:S02]  /*4020*/  FADD.FTZ R2, R224, R2 ;  /* 0x00000002e0027221 */ /* 0x000fe40000010000 */
[----:B------:R-:W-:Y:S02]  /*4030*/  FADD.FTZ R0, R187, R5 ;  /* 0x00000005bb007221 */ /* 0x000fe40000010000 */
[----:B------:R-:W-:Y:S01]  /*4040*/  FADD.FTZ R2, R228, R2 ;  /* 0x00000002e4027221 */ /* 0x000fe20000010000 */
[----:B------:R-:W-:Y:S01]  /*4050*/  HMMA.16816.F32 R68, R168, R80, R24 ;  /* 0x00000050a844723c */ /* 0x000fe20000001818 */
[----:B------:R-:W-:Y:S02]  /*4060*/  FADD.FTZ R5, R251, R6 ;  /* 0x00000006fb057221 */ /* 0x000fe40000010000 */
[----:B------:R-:W-:Y:S02]  /*4070*/  FADD.FTZ R224, R230, R4 ;  /* 0x00000004e6e07221 */ /* 0x000fe40000010000 */
[----:B------:R-:W-:-:S02]  /*4080*/  FADD.FTZ R4, R215, R2 ;  /* 0x00000002d7047221 */ /* 0x000fc40000010000 */
[----:B------:R-:W-:Y:S01]  /*4090*/  FADD.FTZ R2, R186, R0 ;  /* 0x00000000ba027221 */ /* 0x000fe20000010000 */
[C---:B------:R-:W-:Y:S01]  /*40a0*/  HMMA.16816.F32 R84, R168.reuse, R96, R84 ;  /* 0x00000060a854723c */ /* 0x040fe20000001854 */
        /* <DEDUP_REMOVED lines=44> */
[----:B------:R-:W-:Y:S01]  /*4370*/  HMMA.16816.F32 R168, R168, R10, R40 ;  /* 0x0000000aa8a8723c */ /* 0x000fe20000001828 */
[----:B------:R-:W-:Y:S01]  /*4380*/  FADD.FTZ R227, R227, R0 ;  /* 0x00000000e3e37221 */ /* 0x000fe20000010000 */
[----:B------:R-:W-:Y:S06]  /*4390*/  @!P0 BRA `(.L_x_6) ;  /* 0x00002ea000008947 */ /* 0x000fec0003800000 */
[----:B------:R-:W-:Y:S01]  /*43a0*/  ULDC.64 UR4, c[0x0][0x1a0] ;  /* 0x0000680000047ab9 */ /* 0x000fe20000000a00 */
[----:B------:R-:W-:Y:S01]  /*43b0*/  LEA.HI.SX32 R223, R223, 0xfffffffe, 0x1a ;  /* 0xfffffffedfdf7811 */ /* 0x000fe200078fd2ff */
[----:B------:R-:W-:Y:S01]  /*43c0*/  IMAD.MOV.U32 R137, RZ, RZ, R135 ;  /* 0x000000ffff897224 */ /* 0x000fe200078e0087 */
[----:B------:R-:W-:Y:S01]  /*43d0*/  MOV R139, R3 ;  /* 0x00000003008b7202 */ /* 0x000fe20000000f00 */
[----:B------:R-:W-:Y:S01]  /*43e0*/  IMAD.MOV.U32 R132, RZ, RZ, R136 ;  /* 0x000000ffff847224 */ /* 0x000fe200078e0088 */
[----:B------:R-:W-:Y:S01]  /*43f0*/  MOV R138, R134 ;  /* 0x00000086008a7202 */ /* 0x000fe20000000f00 */
[----:B------:R-:W-:Y:S02]  /*4400*/  USHF.L.U64.HI UR5, UR4, 0x6, UR5 ;  /* 0x0000000604057899 */ /* 0x000fe40008010205 */
[----:B------:R-:W-:Y:S01]  /*4410*/  USHF.L.U32 UR4, UR4, 0x6, URZ ;  /* 0x0000000604047899 */ /* 0x000fe2000800063f */
[----:B------:R-:W-:Y:S07]  /*4420*/  BRA `(.L_x_7) ;  /* 0x000001c000007947 */ /* 0x000fee0003800000 */
.L_x_9:
[----:B------:R-:W-:Y:S01]  /*4430*/  IADD3 R0, R223, -0x1, RZ ;  /* 0xffffffffdf007810 */ /* 0x000fe20007ffe0ff */
[----:B------:R-:W-:Y:S02]  /*4440*/  IMAD.MOV.U32 R228, RZ, RZ, c[0x0][0x198] ;  /* 0x00006600ffe47624 */ /* 0x000fe400078e00ff */
[----:B------:R-:W-:Y:S01]  /*4450*/  IMAD.MOV.U32 R136, RZ, RZ, 0x6 ;  /* 0x00000006ff887424 */ /* 0x000fe200078e00ff */
[----:B------:R-:W-:Y:S01]  /*4460*/  SHF.R.S32.HI R2, RZ, 0x1f, R0 ;  /* 0x0000001fff027819 */ /* 0x000fe20000011400 */
[----:B------:R-:W-:Y:S01]  /*4470*/  IMAD.WIDE.U32 R134, R0, c[0x0][0x198], RZ ;  /* 0x0000660000867a25 */ /* 0x000fe200078e00ff */
[----:B------:R-:W-:Y:S03]  /*4480*/  SHF.L.U32 R228, R228, 0x6, RZ ;  /* 0x00000006e4e47819 */ /* 0x000fe600000006ff */
[----:B------:R-:W-:Y:S02]  /*4490*/  IMAD R2, R2, c[0x0][0x198], RZ ;  /* 0x0000660002027a24 */ /* 0x000fe400078e02ff */
[----:B------:R-:W-:Y:S02]  /*44a0*/  IMAD.MOV.U32 R133, RZ, RZ, c[0x0][0x198] ;  /* 0x00006600ff857624 */ /* 0x000fe400078e00ff */
[----:B------:R-:W-:Y:S01]  /*44b0*/  IMAD R2, R0, c[0x0][0x19c], R2 ;  /* 0x0000670000027a24 */ /* 0x000fe200078e0202 */
[----:B------:R-:W-:Y:S02]  /*44c0*/  LEA R0, P1, R134, R240, 0x6 ;  /* 0x000000f086007211 */ /* 0x000fe400078230ff */
[----:B------:R-:W-:Y:S01]  /*44d0*/  SHF.L.U64.HI R133, R133, R136, c[0x0][0x19c] ;  /* 0x0000670085857619 */ /* 0x000fe20000010288 */
[----:B------:R-:W-:Y:S01]  /*44e0*/  IMAD.IADD R3, R135, 0x1, R2 ;  /* 0x0000000187037824 */ /* 0x000fe200078e0202 */
[----:B------:R-:W-:Y:S04]  /*44f0*/  LEA R2, P2, R0, c[0x0][0x168], 0x1 ;  /* 0x00005a0000027a11 */ /* 0x000fe800078408ff */
[----:B------:R-:W-:Y:S02]  /*4500*/  LEA.HI.X R3, R134, R237, R3, 0x6, P1 ;  /* 0x000000ed86037211 */ /* 0x000fe400008f3403 */
[----:B------:R-:W-:Y:S02]  /*4510*/  IADD3 R134, P1, R228, R2, RZ ;  /* 0x00000002e4867210 */ /* 0x000fe40007f3e0ff */
[----:B------:R-:W-:Y:S04]  /*4520*/  LEA.HI.X R3, R0, c[0x0][0x16c], R3, 0x1, P2 ;  /* 0x00005b0000037a11 */ /* 0x000fe800010f0c03 */
[----:B------:R-:W-:Y:S01]  /*4530*/  IADD3.X R135, R133, R3, RZ, P1, !PT ;  /* 0x0000000385877210 */ /* 0x000fe20000ffe4ff */
        /* <DEDUP_REMOVED lines=9> */
[----:B------:R-:W0:Y:S01]  /*45d0*/  LDGDEPBAR ;  /* 0x00000000000079af */ /* 0x000e220000000000 */
[----:B------:R-:W-:-:S05]  /*45e0*/  BRA `(.L_x_8) ;  /* 0x000009f000007947 */ /* 0x000fca0003800000 */
.L_x_7:
[----:B------:R-:W-:Y:S01]  /*45f0*/  SHF.R.S32.HI R0, RZ, 0x1f, R223 ;  /* 0x0000001fff007819 */ /* 0x000fe200000114df */
[----:B------:R-:W-:Y:S04]  /*4600*/  DEPBAR.LE SB0, 0x0 ;  /* 0x000080000000791a */ /* 0x000fe80000000000 */
[----:B------:R-:W-:Y:S01]  /*4610*/  BAR.SYNC.DEFER_BLOCKING 0x0 ;  /* 0x0000000000007b1d */ /* 0x000fe20000010000 */
[----:B------:R-:W-:Y:S02]  /*4620*/  IMAD R0, R0, c[0x0][0x1a0], RZ ;  /* 0x0000680000007a24 */ /* 0x000fe400078e02ff */
[C---:B------:R-:W-:Y:S04]  /*4630*/  IMAD.WIDE.U32 R4, R223.reuse, c[0x0][0x1a0], RZ ;  /* 0x00006800df047a25 */ /* 0x040fe800078e00ff */
[----:B------:R-:W-:Y:S01]  /*4640*/  IMAD R2, R223, c[0x0][0x1a4], R0 ;  /* 0x00006900df027a24 */ /* 0x000fe200078e0200 */
[----:B------:R-:W-:Y:S03]  /*4650*/  LEA R0, P0, R4, R238, 0x6 ;  /* 0x000000ee04007211 */ /* 0x000fe600078030ff */
[----:B------:R-:W-:Y:S01]  /*4660*/  IMAD.IADD R5, R5, 0x1, R2 ;  /* 0x0000000105057824 */ /* 0x000fe200078e0202 */
[----:B------:R-:W-:Y:S04]  /*4670*/  LEA R2, P1, R0, c[0x0][0x170], 0x1 ;  /* 0x00005c0000027a11 */ /* 0x000fe800078208ff */
[----:B------:R-:W-:Y:S02]  /*4680*/  LEA.HI.X R5, R4, R235, R5, 0x6, P0 ;  /* 0x000000eb04057211 */ /* 0x000fe400000f3405 */
[----:B------:R-:W-:Y:S02]  /*4690*/  IADD3 R4, P0, R2, UR4, RZ ;  /* 0x0000000402047c10 */ /* 0x000fe4000ff1e0ff */
[----:B------:R-:W-:Y:S04]  /*46a0*/  LEA.HI.X R3, R0, c[0x0][0x174], R5, 0x1, P1 ;  /* 0x00005d0000037a11 */ /* 0x000fe800008f0c05 */
[----:B------:R-:W-:Y:S01]  /*46b0*/  IADD3.X R5, R3, UR5, RZ, P0, !PT ;  /* 0x0000000503057c10 */ /* 0x000fe200087fe4ff */
[----:B------:R-:W-:Y:S01]  /*46c0*/  @!PT LDS RZ, [RZ] ;  /* 0x00000000fffff984 */ /* 0x000fe20000000800 */
[----:B------:R-:W-:Y:S01]  /*46d0*/  @!PT LDS RZ, [RZ] ;  /* 0x00000000fffff984 */ /* 0x000fe20000000800 */
[----:B------:R-:W-:Y:S01]  /*46e0*/  @!PT LDS RZ, [RZ] ;  /* 0x00000000fffff984 */ /* 0x000fe20000000800 */
[----:B------:R1:W-:Y:S01]  /*46f0*/  LDGSTS.E.BYPASS.LTC128B.128 [R222+0x9000], [R2.64] ;  /* 0x0900000002de7fae */ /* 0x0003e2000b901d46 */
[----:B------:R-:W-:Y:S06]  /*4700*/  ISETP.GT.AND P0, PT, R223, RZ, PT ;  /* 0x000000ffdf00720c */ /* 0x000fec0003f04270 */
[----:B------:R1:W-:Y:S07]  /*4710*/  LDGSTS.E.BYPASS.LTC128B.128 [R222+0xa000], [R2.64+0x40] ;  /* 0x0a00004002de7fae */ /* 0x0003ee000b901d46 */
[----:B------:R1:W-:Y:S07]  /*4720*/  LDGSTS.E.BYPASS.LTC128B.128 [R222+0xb000], [R2.64+0x80] ;  /* 0x0b00008002de7fae */ /* 0x0003ee000b901d46 */
[----:B------:R2:W-:Y:S07]  /*4730*/  LDGSTS.E.BYPASS.LTC128B.128 [R222+0x9800], [R4.64] ;  /* 0x0980000004de7fae */ /* 0x0005ee000b901d46 */
[----:B------:R2:W-:Y:S07]  /*4740*/  LDGSTS.E.BYPASS.LTC128B.128 [R222+0xa800], [R4.64+0x40] ;  /* 0x0a80004004de7fae */ /* 0x0005ee000b901d46 */
[----:B------:R2:W-:Y:S07]  /*4750*/  LDGSTS.E.BYPASS.LTC128B.128 [R222+0xb800], [R4.64+0x80] ;  /* 0x0b80008004de7fae */ /* 0x0005ee000b901d46 */
[----:B------:R-:W-:Y:S07]  /*4760*/  LDSM.16.M88.4 R64, [R220] ;  /* 0x00000000dc40783b */ /* 0x000fee0000000200 */
[----:B------:R-:W2:Y:S07]  /*4770*/  LDSM.16.M88.4 R16, [R217+0x6000] ;  /* 0x00600000d910783b */ /* 0x000eae0000000200 */
[----:B------:R-:W3:Y:S07]  /*4780*/  LDSM.16.M88.4 R60, [R220+0x1000] ;  /* 0x00100000dc3c783b */ /* 0x000eee0000000200 */
[----:B------:R-:W4:Y:S07]  /*4790*/  LDSM.16.M88.4 R32, [R217+0x6400] ;  /* 0x00640000d920783b */ /* 0x000f2e0000000200 */
[----:B------:R-:W0:Y:S07]  /*47a0*/  LDGDEPBAR ;  /* 0x00000000000079af */ /* 0x000e2e0000000000 */
[----:B------:R-:W5:Y:S07]  /*47b0*/  LDSM.16.M88.4 R48, [R217+0x6800] ;  /* 0x00680000d930783b */ /* 0x000f6e0000000200 */
[----:B------:R-:W1:Y:S01]  /*47c0*/  LDSM.16.M88.4 R172, [R217+0x6c00] ;  /* 0x006c0000d9ac783b */ /* 0x000e620000000200 */
[-C--:B--2---:R-:W-:Y:S06]  /*47d0*/  HMMA.16816.F32 R4, R64, R16.reuse, RZ ;  /* 0x000000104004723c */ /* 0x084fec00000018ff */
[----:B------:R-:W-:Y:S02]  /*47e0*/  LDSM.16.M88.4 R176, [R221] ;  /* 0x00000000ddb0783b */ /* 0x000fe40000000200 */
[C---:B---3--:R-:W-:Y:S05]  /*47f0*/  HMMA.16816.F32 R8, R60.reuse, R16, RZ ;  /* 0x000000103c08723c */ /* 0x048fea00000018ff */
[----:B------:R-:W2:Y:S03]  /*4800*/  LDSM.16.M88.4 R180, [R219+0x6000] ;  /* 0x00600000dbb4783b */ /* 0x000ea60000000200 */
[-C--:B------:R-:W-:Y:S04]  /*4810*/  HMMA.16816.F32 R12, R60, R18.reuse, RZ ;  /* 0x000000123c0c723c */ /* 0x080fe800000018ff */
[----:B------:R-:W3:Y:S04]  /*4820*/  LDSM.16.M88.4 R184, [R221+0x1000] ;  /* 0x00100000ddb8783b */ /* 0x000ee80000000200 */
[C---:B------:R-:W-:Y:S03]  /*4830*/  HMMA.16816.F32 R16, R64.reuse, R18, RZ ;  /* 0x000000124010723c */ /* 0x040fe600000018ff */
[----:B------:R-:W1:Y:S05]  /*4840*/  LDSM.16.M88.4 R188, [R219+0x6400] ;  /* 0x00640000dbbc783b */ /* 0x000e6a0000000200 */
[-C--:B----4-:R-:W-:Y:S02]  /*4850*/  HMMA.16816.F32 R20, R64, R32.reuse, RZ ;  /* 0x000000204014723c */ /* 0x090fe400000018ff */
[----:B------:R-:W4:Y:S06]  /*4860*/  LDSM.16.M88.4 R192, [R219+0x6800] ;  /* 0x00680000dbc0783b */ /* 0x000f2c0000000200 */
[C---:B------:R-:W-:Y:S01]  /*4870*/  HMMA.16816.F32 R24, R60.reuse, R32, RZ ;  /* 0x000000203c18723c */ /* 0x040fe200000018ff */
[----:B------:R-:W1:Y:S07]  /*4880*/  LDSM.16.M88.4 R196, [R219+0x6c00] ;  /* 0x006c0000dbc4783b */ /* 0x000e6e0000000200 */
[-C--:B------:R-:W-:Y:S01]  /*4890*/  HMMA.16816.F32 R28, R60, R34.reuse, RZ ;  /* 0x000000223c1c723c */ /* 0x080fe200000018ff */
[----:B------:R-:W-:Y:S07]  /*48a0*/  LDSM.16.M88.4 R200, [R217+0x7000] ;  /* 0x00700000d9c8783b */ /* 0x000fee0000000200 */
[C---:B------:R-:W-:Y:S01]  /*48b0*/  HMMA.16816.F32 R32, R64.reuse, R34, RZ ;  /* 0x000000224020723c */ /* 0x040fe200000018ff */
[----:B------:R-:W-:Y:S07]  /*48c0*/  LDSM.16.M88.4 R204, [R220+0x3000] ;  /* 0x00300000dccc783b */ /* 0x000fee0000000200 */
[-C--:B-----5:R-:W-:Y:S01]  /*48d0*/  HMMA.16816.F32 R36, R64, R48.reuse, RZ ;  /* 0x000000304024723c */ /* 0x0a0fe200000018ff */
[----:B------:R-:W-:Y:S07]  /*48e0*/  LDSM.16.M88.4 R208, [R219+0x7800] ;  /* 0x00780000dbd0783b */ /* 0x000fee0000000200 */
[C---:B------:R-:W-:Y:S01]  /*48f0*/  HMMA.16816.F32 R40, R60.reuse, R48, RZ ;  /* 0x000000303c28723c */ /* 0x040fe200000018ff */
[----:B------:R-:W-:Y:S07]  /*4900*/  LDSM.16.M88.4 R212, [R219+0x7c00] ;  /* 0x007c0000dbd4783b */ /* 0x000fee0000000200 */
[-C--:B------:R-:W-:Y:S08]  /*4910*/  HMMA.16816.F32 R44, R60, R50.reuse, RZ ;  /* 0x000000323c2c723c */ /* 0x080ff000000018ff */
[C---:B------:R-:W-:Y:S08]  /*4920*/  HMMA.16816.F32 R48, R64.reuse, R50, RZ ;  /* 0x000000324030723c */ /* 0x040ff000000018ff */
[-C--:B-1----:R-:W-:Y:S08]  /*4930*/  HMMA.16816.F32 R52, R64, R172.reuse, RZ ;  /* 0x000000ac4034723c */ /* 0x082ff000000018ff */
[C---:B------:R-:W-:Y:S08]  /*4940*/  HMMA.16816.F32 R56, R60.reuse, R172, RZ ;  /* 0x000000ac3c38723c */ /* 0x040ff000000018ff */
[-C--:B------:R-:W-:Y:S08]  /*4950*/  HMMA.16816.F32 R60, R60, R174.reuse, RZ ;  /* 0x000000ae3c3c723c */ /* 0x080ff000000018ff */
[----:B------:R-:W-:Y:S01]  /*4960*/  HMMA.16816.F32 R64, R64, R174, RZ ;  /* 0x000000ae4040723c */ /* 0x000fe200000018ff */
[----:B------:R-:W1:Y:S07]  /*4970*/  LDSM.16.M88.4 R172, [R220+0x2000] ;  /* 0x00200000dcac783b */ /* 0x000e6e0000000200 */
[-C--:B--2---:R-:W-:Y:S08]  /*4980*/  HMMA.16816.F32 R4, R176, R180.reuse, R4 ;  /* 0x000000b4b004723c */ /* 0x084ff00000001804 */
[C---:B---3--:R-:W-:Y:S08]  /*4990*/  HMMA.16816.F32 R8, R184.reuse, R180, R8 ;  /* 0x000000b4b808723c */ /* 0x048ff00000001808 */
[-C--:B------:R-:W-:Y:S08]  /*49a0*/  HMMA.16816.F32 R12, R184, R182.reuse, R12 ;  /* 0x000000b6b80c723c */ /* 0x080ff0000000180c */
[C---:B------:R-:W-:Y:S01]  /*49b0*/  HMMA.16816.F32 R16, R176.reuse, R182, R16 ;  /* 0x000000b6b010723c */ /* 0x040fe20000001810 */
[----:B------:R-:W2:Y:S07]  /*49c0*/  LDSM.16.M88.4 R180, [R217+0x7400] ;  /* 0x00740000d9b4783b */ /* 0x000eae0000000200 */
[-C--:B------:R-:W-:Y:S08]  /*49d0*/  HMMA.16816.F32 R20, R176, R188.reuse, R20 ;  /* 0x000000bcb014723c */ /* 0x080ff00000001814 */
[C---:B------:R-:W-:Y:S08]  /*49e0*/  HMMA.16816.F32 R24, R184.reuse, R188, R24 ;  /* 0x000000bcb818723c */ /* 0x040ff00000001818 */
[-C--:B------:R-:W-:Y:S08]  /*49f0*/  HMMA.16816.F32 R28, R184, R190.reuse, R28 ;  /* 0x000000beb81c723c */ /* 0x080ff0000000181c */
[C---:B------:R-:W-:Y:S01]  /*4a00*/  HMMA.16816.F32 R32, R176.reuse, R190, R32 ;  /* 0x000000beb020723c */ /* 0x040fe20000001820 */
[----:B------:R-:W-:Y:S07]  /*4a10*/  LDSM.16.M88.4 R188, [R217+0x7c00] ;  /* 0x007c0000d9bc783b */ /* 0x000fee0000000200 */
[-C--:B----4-:R-:W-:Y:S08]  /*4a20*/  HMMA.16816.F32 R36, R176, R192.reuse, R36 ;  /* 0x000000c0b024723c */ /* 0x090ff00000001824 */
[C---:B------:R-:W-:Y:S08]  /*4a30*/  HMMA.16816.F32 R40, R184.reuse, R192, R40 ;  /* 0x000000c0b828723c */ /* 0x040ff00000001828 */
[-C--:B------:R-:W-:Y:S08]  /*4a40*/  HMMA.16816.F32 R44, R184, R194.reuse, R44 ;  /* 0x000000c2b82c723c */ /* 0x080ff0000000182c */
[C---:B------:R-:W-:Y:S01]  /*4a50*/  HMMA.16816.F32 R48, R176.reuse, R194, R48 ;  /* 0x000000c2b030723c */ /* 0x040fe20000001830 */
[----:B------:R-:W-:Y:S07]  /*4a60*/  LDSM.16.M88.4 R192, [R219+0x7000] ;  /* 0x00700000dbc0783b */ /* 0x000fee0000000200 */
[-C--:B------:R-:W-:Y:S08]  /*4a70*/  HMMA.16816.F32 R52, R176, R196.reuse, R52 ;  /* 0x000000c4b034723c */ /* 0x080ff00000001834 */
[C---:B------:R-:W-:Y:S08]  /*4a80*/  HMMA.16816.F32 R56, R184.reuse, R196, R56 ;  /* 0x000000c4b838723c */ /* 0x040ff00000001838 */
[-C--:B------:R-:W-:Y:S01]  /*4a90*/  HMMA.16816.F32 R60, R184, R198.reuse, R60 ;  /* 0x000000c6b83c723c */ /* 0x080fe2000000183c */
[----:B------:R-:W3:Y:S07]  /*4aa0*/  LDSM.16.M88.4 R184, [R217+0x7800] ;  /* 0x00780000d9b8783b */ /* 0x000eee0000000200 */
[----:B------:R-:W-:Y:S01]  /*4ab0*/  HMMA.16816.F32 R64, R176, R198, R64 ;  /* 0x000000c6b040723c */ /* 0x000fe20000001840 */
[----:B------:R-:W4:Y:S07]  /*4ac0*/  LDSM.16.M88.4 R176, [R221+0x2000] ;  /* 0x00200000ddb0783b */ /* 0x000f2e0000000200 */
[-C--:B-1----:R-:W-:Y:S01]  /*4ad0*/  HMMA.16816.F32 R4, R172, R200.reuse, R4 ;  /* 0x000000c8ac04723c */ /* 0x082fe20000001804 */
[----:B------:R-:W1:Y:S07]  /*4ae0*/  LDSM.16.M88.4 R196, [R221+0x3000] ;  /* 0x00300000ddc4783b */ /* 0x000e6e0000000200 */
[C---:B------:R-:W-:Y:S08]  /*4af0*/  HMMA.16816.F32 R8, R204.reuse, R200, R8 ;  /* 0x000000c8cc08723c */ /* 0x040ff00000001808 */
[-C--:B------:R-:W-:Y:S08]  /*4b00*/  HMMA.16816.F32 R12, R204, R202.reuse, R12 ;  /* 0x000000cacc0c723c */ /* 0x080ff0000000180c */
[C---:B------:R-:W-:Y:S01]  /*4b10*/  HMMA.16816.F32 R16, R172.reuse, R202, R16 ;  /* 0x000000caac10723c */ /* 0x040fe20000001810 */
[----:B------:R-:W5:Y:S07]  /*4b20*/  LDSM.16.M88.4 R200, [R219+0x7400] ;  /* 0x00740000dbc8783b */ /* 0x000f6e0000000200 */
[-C--:B--2---:R-:W-:Y:S08]  /*4b30*/  HMMA.16816.F32 R20, R172, R180.reuse, R20 ;  /* 0x000000b4ac14723c */ /* 0x084ff00000001814 */
[C---:B------:R-:W-:Y:S08]  /*4b40*/  HMMA.16816.F32 R24, R204.reuse, R180, R24 ;  /* 0x000000b4cc18723c */ /* 0x040ff00000001818 */
[-C--:B------:R-:W-:Y:S08]  /*4b50*/  HMMA.16816.F32 R28, R204, R182.reuse, R28 ;  /* 0x000000b6cc1c723c */ /* 0x080ff0000000181c */
[C---:B------:R-:W-:Y:S01]  /*4b60*/  HMMA.16816.F32 R32, R172.reuse, R182, R32 ;  /* 0x000000b6ac20723c */ /* 0x040fe20000001820 */
[----:B------:R-:W-:Y:S07]  /*4b70*/  LDSM.16.M88.4 R180, [R217+0x8000] ;  /* 0x00800000d9b4783b */ /* 0x000fee0000000200 */
[-C--:B---3--:R-:W-:Y:S08]  /*4b80*/  HMMA.16816.F32 R36, R172, R184.reuse, R36 ;  /* 0x000000b8ac24723c */ /* 0x088ff00000001824 */
[C---:B------:R-:W-:Y:S08]  /*4b90*/  HMMA.16816.F32 R40, R204.reuse, R184, R40 ;  /* 0x000000b8cc28723c */ /* 0x040ff00000001828 */
[-C--:B------:R-:W-:Y:S08]  /*4ba0*/  HMMA.16816.F32 R44, R204, R186.reuse, R44 ;  /* 0x000000bacc2c723c */ /* 0x080ff0000000182c */
[C---:B------:R-:W-:Y:S01]  /*4bb0*/  HMMA.16816.F32 R48, R172.reuse, R186, R48 ;  /* 0x000000baac30723c */ /* 0x040fe20000001830 */
[----:B------:R-:W-:Y:S07]  /*4bc0*/  LDSM.16.M88.4 R184, [R220+0x5000] ;  /* 0x00500000dcb8783b */ /* 0x000fee0000000200 */
[-C--:B------:R-:W-:Y:S08]  /*4bd0*/  HMMA.16816.F32 R52, R172, R188.reuse, R52 ;  /* 0x000000bcac34723c */ /* 0x080ff00000001834 */
[C---:B------:R-:W-:Y:S08]  /*4be0*/  HMMA.16816.F32 R56, R204.reuse, R188, R56 ;  /* 0x000000bccc38723c */ /* 0x040ff00000001838 */
[-C--:B------:R-:W-:Y:S01]  /*4bf0*/  HMMA.16816.F32 R60, R204, R190.reuse, R60 ;  /* 0x000000becc3c723c */ /* 0x080fe2000000183c */
[----:B------:R-:W-:Y:S07]  /*4c00*/  LDSM.16.M88.4 R204, [R221+0x5000] ;  /* 0x00500000ddcc783b */ /* 0x000fee0000000200 */
[----:B------:R-:W-:Y:S01]  /*4c10*/  HMMA.16816.F32 R64, R172, R190, R64 ;  /* 0x000000beac40723c */ /* 0x000fe20000001840 */
[----:B------:R-:W2:Y:S07]  /*4c20*/  LDSM.16.M88.4 R172, [R220+0x4000] ;  /* 0x00400000dcac783b */ /* 0x000eae0000000200 */
[-C--:B----4-:R-:W-:Y:S01]  /*4c30*/  HMMA.16816.F32 R4, R176, R192.reuse, R4 ;  /* 0x000000c0b004723c */ /* 0x090fe20000001804 */
[----:B------:R-:W3:Y:S07]  /*4c40*/  LDSM.16.M88.4 R188, [R217+0x8400] ;  /* 0x00840000d9bc783b */ /* 0x000eee0000000200 */
[C---:B-1----:R-:W-:Y:S08]  /*4c50*/  HMMA.16816.F32 R8, R196.reuse, R192, R8 ;  /* 0x000000c0c408723c */ /* 0x042ff00000001808 */
[-C--:B------:R-:W-:Y:S08]  /*4c60*/  HMMA.16816.F32 R12, R196, R194.reuse, R12 ;  /* 0x000000c2c40c723c */ /* 0x080ff0000000180c */
[C---:B------:R-:W-:Y:S01]  /*4c70*/  HMMA.16816.F32 R16, R176.reuse, R194, R16 ;  /* 0x000000c2b010723c */ /* 0x040fe20000001810 */
[----:B------:R-:W1:Y:S07]  /*4c80*/  LDSM.16.M88.4 R192, [R217+0x8800] ;  /* 0x00880000d9c0783b */ /* 0x000e6e0000000200 */
[-C--:B-----5:R-:W-:Y:S08]  /*4c90*/  HMMA.16816.F32 R20, R176, R200.reuse, R20 ;  /* 0x000000c8b014723c */ /* 0x0a0ff00000001814 */
[C---:B------:R-:W-:Y:S08]  /*4ca0*/  HMMA.16816.F32 R24, R196.reuse, R200, R24 ;  /* 0x000000c8c418723c */ /* 0x040ff00000001818 */
[-C--:B------:R-:W-:Y:S08]  /*4cb0*/  HMMA.16816.F32 R28, R196, R202.reuse, R28 ;  /* 0x000000cac41c723c */ /* 0x080ff0000000181c */
[C---:B------:R-:W-:Y:S01]  /*4cc0*/  HMMA.16816.F32 R32, R176.reuse, R202, R32 ;  /* 0x000000cab020723c */ /* 0x040fe20000001820 */
[----:B------:R-:W-:Y:S07]  /*4cd0*/  LDSM.16.M88.4 R200, [R219+0x8000] ;  /* 0x00800000dbc8783b */ /* 0x000fee0000000200 */
[-C--:B------:R-:W-:Y:S08]  /*4ce0*/  HMMA.16816.F32 R36, R176, R208.reuse, R36 ;  /* 0x000000d0b024723c */ /* 0x080ff00000001824 */
[C---:B------:R-:W-:Y:S08]  /*4cf0*/  HMMA.16816.F32 R40, R196.reuse, R208, R40 ;  /* 0x000000d0c428723c */ /* 0x040ff00000001828 */
[-C--:B------:R-:W-:Y:S08]  /*4d00*/  HMMA.16816.F32 R44, R196, R210.reuse, R44 ;  /* 0x000000d2c42c723c */ /* 0x080ff0000000182c */
[C---:B------:R-:W-:Y:S01]  /*4d10*/  HMMA.16816.F32 R48, R176.reuse, R210, R48 ;  /* 0x000000d2b030723c */ /* 0x040fe20000001830 */
[----:B------:R-:W-:Y:S07]  /*4d20*/  LDSM.16.M88.4 R208, [R219+0x8400] ;  /* 0x00840000dbd0783b */ /* 0x000fee0000000200 */
[-C--:B------:R-:W-:Y:S08]  /*4d30*/  HMMA.16816.F32 R52, R176, R212.reuse, R52 ;  /* 0x000000d4b034723c */ /* 0x080ff00000001834 */
[C---:B------:R-:W-:Y:S08]  /*4d40*/  HMMA.16816.F32 R56, R196.reuse, R212, R56 ;  /* 0x000000d4c438723c */ /* 0x040ff00000001838 */
[-C--:B------:R-:W-:Y:S01]  /*4d50*/  HMMA.16816.F32 R60, R196, R214.reuse, R60 ;  /* 0x000000d6c43c723c */ /* 0x080fe2000000183c */
[----:B------:R-:W4:Y:S07]  /*4d60*/  LDSM.16.M88.4 R196, [R217+0x8c00] ;  /* 0x008c0000d9c4783b */ /* 0x000f2e0000000200 */
[----:B------:R-:W-:Y:S01]  /*4d70*/  HMMA.16816.F32 R64, R176, R214, R64 ;  /* 0x000000d6b040723c */ /* 0x000fe20000001840 */
[----:B------:R-:W5:Y:S07]  /*4d80*/  LDSM.16.M88.4 R176, [R221+0x4000] ;  /* 0x00400000ddb0783b */ /* 0x000f6e0000000200 */
[-C--:B--2---:R-:W-:Y:S01]  /*4d90*/  HMMA.16816.F32 R4, R172, R180.reuse, R4 ;  /* 0x000000b4ac04723c */ /* 0x084fe20000001804 */
[----:B------:R-:W2:Y:S07]  /*4da0*/  LDSM.16.M88.4 R212, [R219+0x8800] ;  /* 0x00880000dbd4783b */ /* 0x000eae0000000200 */
[C---:B------:R-:W-:Y:S08]  /*4db0*/  HMMA.16816.F32 R8, R184.reuse, R180, R8 ;  /* 0x000000b4b808723c */ /* 0x040ff00000001808 */
[-C--:B------:R-:W-:Y:S08]  /*4dc0*/  HMMA.16816.F32 R12, R184, R182.reuse, R12 ;  /* 0x000000b6b80c723c */ /* 0x080ff0000000180c */
[C---:B------:R-:W-:Y:S01]  /*4dd0*/  HMMA.16816.F32 R16, R172.reuse, R182, R16 ;  /* 0x000000b6ac10723c */ /* 0x040fe20000001810 */
[----:B------:R-:W2:Y:S01]  /*4de0*/  LDSM.16.M88.4 R180, [R219+0x8c00] ;  /* 0x008c0000dbb4783b */ /* 0x000ea20000000200 */
[----:B------:R-:W-:Y:S06]  /*4df0*/  DEPBAR.LE SB0, 0x0 ;  /* 0x000080000000791a */ /* 0x000fec0000000000 */
[-C--:B---3--:R-:W-:Y:S01]  /*4e00*/  HMMA.16816.F32 R20, R172, R188.reuse, R20 ;  /* 0x000000bcac14723c */ /* 0x088fe20000001814 */
[----:B------:R-:W-:Y:S07]  /*4e10*/  BAR.SYNC.DEFER_BLOCKING 0x0 ;  /* 0x0000000000007b1d */ /* 0x000fee0000010000 */
[C---:B------:R-:W-:Y:S08]  /*4e20*/  HMMA.16816.F32 R24, R184.reuse, R188, R24 ;  /* 0x000000bcb818723c */ /* 0x040ff00000001818 */
[-C--:B------:R-:W-:Y:S08]  /*4e30*/  HMMA.16816.F32 R28, R184, R190.reuse, R28 ;  /* 0x000000beb81c723c */ /* 0x080ff0000000181c */
[C---:B------:R-:W-:Y:S08]  /*4e40*/  HMMA.16816.F32 R32, R172.reuse, R190, R32 ;  /* 0x000000beac20723c */ /* 0x040ff00000001820 */
[-C--:B-1----:R-:W-:Y:S08]  /*4e50*/  HMMA.16816.F32 R36, R172, R192.reuse, R36 ;  /* 0x000000c0ac24723c */ /* 0x082ff00000001824 */
[C---:B------:R-:W-:Y:S08]  /*4e60*/  HMMA.16816.F32 R40, R184.reuse, R192, R40 ;  /* 0x000000c0b828723c */ /* 0x040ff00000001828 */
[-C--:B------:R-:W-:Y:S08]  /*4e70*/  HMMA.16816.F32 R44, R184, R194.reuse, R44 ;  /* 0x000000c2b82c723c */ /* 0x080ff0000000182c */
[C---:B------:R-:W-:Y:S08]  /*4e80*/  HMMA.16816.F32 R48, R172.reuse, R194, R48 ;  /* 0x000000c2ac30723c */ /* 0x040ff00000001830 */
[-C--:B----4-:R-:W-:Y:S08]  /*4e90*/  HMMA.16816.F32 R52, R172, R196.reuse, R52 ;  /* 0x000000c4ac34723c */ /* 0x090ff00000001834 */
[C---:B------:R-:W-:Y:S08]  /*4ea0*/  HMMA.16816.F32 R56, R184.reuse, R196, R56 ;  /* 0x000000c4b838723c */ /* 0x040ff00000001838 */
[-C--:B------:R-:W-:Y:S08]  /*4eb0*/  HMMA.16816.F32 R60, R184, R198.reuse, R60 ;  /* 0x000000c6b83c723c */ /* 0x080ff0000000183c */
[----:B------:R-:W-:Y:S08]  /*4ec0*/  HMMA.16816.F32 R64, R172, R198, R64 ;  /* 0x000000c6ac40723c */ /* 0x000ff00000001840 */
[-C--:B-----5:R-:W-:Y:S08]  /*4ed0*/  HMMA.16816.F32 R4, R176, R200.reuse, R4 ;  /* 0x000000c8b004723c */ /* 0x0a0ff00000001804 */
[C---:B------:R-:W-:Y:S08]  /*4ee0*/  HMMA.16816.F32 R8, R204.reuse, R200, R8 ;  /* 0x000000c8cc08723c */ /* 0x040ff00000001808 */
[-C--:B------:R-:W-:Y:S08]  /*4ef0*/  HMMA.16816.F32 R12, R204, R202.reuse, R12 ;  /* 0x000000cacc0c723c */ /* 0x080ff0000000180c */
[C---:B------:R-:W-:Y:S08]  /*4f00*/  HMMA.16816.F32 R16, R176.reuse, R202, R16 ;  /* 0x000000cab010723c */ /* 0x040ff00000001810 */
[-C--:B------:R-:W-:Y:S08]  /*4f10*/  HMMA.16816.F32 R20, R176, R208.reuse, R20 ;  /* 0x000000d0b014723c */ /* 0x080ff00000001814 */
[C---:B------:R-:W-:Y:S08]  /*4f20*/  HMMA.16816.F32 R24, R204.reuse, R208, R24 ;  /* 0x000000d0cc18723c */ /* 0x040ff00000001818 */
[-C--:B------:R-:W-:Y:S08]  /*4f30*/  HMMA.16816.F32 R28, R204, R210.reuse, R28 ;  /* 0x000000d2cc1c723c */ /* 0x080ff0000000181c */
[C---:B------:R-:W-:Y:S08]  /*4f40*/  HMMA.16816.F32 R32, R176.reuse, R210, R32 ;  /* 0x000000d2b020723c */ /* 0x040ff00000001820 */
[-C--:B--2---:R-:W-:Y:S08]  /*4f50*/  HMMA.16816.F32 R36, R176, R212.reuse, R36 ;  /* 0x000000d4b024723c */ /* 0x084ff00000001824 */
[C---:B------:R-:W-:Y:S08]  /*4f60*/  HMMA.16816.F32 R40, R204.reuse, R212, R40 ;  /* 0x000000d4cc28723c */ /* 0x040ff00000001828 */
[-C--:B------:R-:W-:Y:S08]  /*4f70*/  HMMA.16816.F32 R44, R204, R214.reuse, R44 ;  /* 0x000000d6cc2c723c */ /* 0x080ff0000000182c */
[C---:B------:R-:W-:Y:S08]  /*4f80*/  HMMA.16816.F32 R48, R176.reuse, R214, R48 ;  /* 0x000000d6b030723c */ /* 0x040ff00000001830 */
[-C--:B------:R-:W-:Y:S08]  /*4f90*/  HMMA.16816.F32 R52, R176, R180.reuse, R52 ;  /* 0x000000b4b034723c */ /* 0x080ff00000001834 */
[C---:B------:R-:W-:Y:S08]  /*4fa0*/  HMMA.16816.F32 R56, R204.reuse, R180, R56 ;  /* 0x000000b4cc38723c */ /* 0x040ff00000001838 */
[-C--:B------:R-:W-:Y:S08]  /*4fb0*/  HMMA.16816.F32 R60, R204, R182.reuse, R60 ;  /* 0x000000b6cc3c723c */ /* 0x080ff0000000183c */
[----:B------:R-:W-:Y:S01]  /*4fc0*/  HMMA.16816.F32 R64, R176, R182, R64 ;  /* 0x000000b6b040723c */ /* 0x000fe20000001840 */
[----:B------:R-:W-:-:S07]  /*4fd0*/  @P0 BRA `(.L_x_9) ;  /* 0xfffff45000000947 */ /* 0x000fce000383ffff */
.L_x_8:
[----:B------:R-:W-:Y:S01]  /*4fe0*/  FMNMX.FTZ R0, R4, R132, !PT ;  /* 0x0000008404007209 */ /* 0x000fe20007810000 */
[----:B------:R-:W-:Y:S01]  /*4ff0*/  LDSM.16.MT88.4 R176, [R218+0x9000] ;  /* 0x00900000dab0783b */ /* 0x000fe20000004200 */
[----:B------:R-:W-:Y:S02]  /*5000*/  IADD3 R223, R223, -0x1, RZ ;  /* 0xffffffffdfdf7810 */ /* 0x000fe40007ffe0ff */
[----:B-1----:R-:W-:Y:S02]  /*5010*/  FMNMX.FTZ R2, R5, R0, !PT ;  /* 0x0000000005027209 */ /* 0x002fe40007810000 */
[----:B------:R-:W-:Y:S02]  /*5020*/  FMNMX.FTZ R0, R6, R137, !PT ;  /* 0x0000008906007209 */ /* 0x000fe40007810000 */
        /* <DEDUP_REMOVED lines=33> */
[----:B------:R-:W-:Y:S01]  /*5240*/  FMNMX.FTZ R2, R25, R2, !PT ;  /* 0x0000000219027209 */ /* 0x000fe20007810000 */
[----:B------:R-:W1:Y:S01]  /*5250*/  SHFL.BFLY PT, R172, R136, 0x2, 0x1f ;  /* 0x0c401f0088ac7f89 */ /* 0x000e6200000e0000 */
        /* <DEDUP_REMOVED lines=21> */
[----:B-1----:R-:W-:Y:S02]  /*53b0*/  FMNMX.FTZ R136, R136, R172, !PT ;  /* 0x000000ac88887209 */ /* 0x002fe40007810000 */
[----:B------:R-:W-:Y:S02]  /*53c0*/  FMNMX.FTZ R0, R62, R0, !PT ;  /* 0x000000003e007209 */ /* 0x000fe40007810000 */
[----:B------:R-:W-:Y:S01]  /*53d0*/  FMNMX.FTZ R2, R57, R2, !PT ;  /* 0x0000000239027209 */ /* 0x000fe20007810000 */
[----:B------:R-:W1:Y:S01]  /*53e0*/  SHFL.BFLY PT, R172, R136, 0x1, 0x1f ;  /* 0x0c201f0088ac7f89 */ /* 0x000e6200000e0000 */
[----:B------:R-:W-:Y:S02]  /*53f0*/  FMNMX.FTZ R3, R67, R3, !PT ;  /* 0x0000000343037209 */ /* 0x000fe40007810000 */
[----:B------:R-:W-:Y:S02]  /*5400*/  FMNMX.FTZ R0, R63, R0, !PT ;  /* 0x000000003f007209 */ /* 0x000fe40007810000 */
[----:B------:R-:W-:Y:S03]  /*5410*/  FMNMX.FTZ R133, R60, R2, !PT ;  /* 0x000000023c857209 */ /* 0x000fe60007810000 */
[----:B------:R-:W2:Y:S01]  /*5420*/  SHFL.BFLY PT, R135, R3, 0x2, 0x1f ;  /* 0x0c401f0003877f89 */ /* 0x000ea200000e0000 */
[----:B------:R-:W-:Y:S07]  /*5430*/  FMNMX.FTZ R133, R61, R133, !PT ;  /* 0x000000853d857209 */ /* 0x000fee0007810000 */
[----:B------:R-:W3:Y:S08]  /*5440*/  SHFL.BFLY PT, R2, R0, 0x2, 0x1f ;  /* 0x0c401f0000027f89 */ /* 0x000ef000000e0000 */
[----:B------:R-:W4:Y:S01]  /*5450*/  SHFL.BFLY PT, R134, R133, 0x2, 0x1f ;  /* 0x0c401f0085867f89 */ /* 0x000f2200000e0000 */
[----:B-1----:R-:W-:Y:S04]  /*5460*/  FMNMX.FTZ R136, R136, R172, !PT ;  /* 0x000000ac88887209 */ /* 0x002fe80007810000 */
[----:B------:R-:W-:Y:S02]  /*5470*/  FSETP.NEU.FTZ.AND P1, PT, R136, -INF , PT ;  /* 0xff8000008800780b */ /* 0x000fe40003f3d000 */
[----:B--2---:R-:W-:Y:S05]  /*5480*/  FMNMX.FTZ R135, R3, R135, !PT ;  /* 0x0000008703877209 */ /* 0x004fea0007810000 */
[----:B------:R-:W1:Y:S01]  /*5490*/  SHFL.BFLY PT, R173, R135, 0x1, 0x1f ;  /* 0x0c201f0087ad7f89 */ /* 0x000e6200000e0000 */
[----:B---3--:R-:W-:Y:S01]  /*54a0*/  FMNMX.FTZ R2, R0, R2, !PT ;  /* 0x0000000200027209 */ /* 0x008fe20007810000 */
[----:B------:R-:W-:Y:S04]  /*54b0*/  FADD.FTZ R0, -R136, R132 ;  /* 0x0000008488007221 */ /* 0x000fe80000010100 */
[----:B------:R-:W-:Y:S02]  /*54c0*/  FMUL.FTZ R0, R0, c[0x0][0x23c] ;  /* 0x00008f0000007a20 */ /* 0x000fe40000410000 */
[----:B------:R-:W2:Y:S01]  /*54d0*/  SHFL.BFLY PT, R3, R2, 0x1, 0x1f ;  /* 0x0c201f0002037f89 */ /* 0x000ea200000e0000 */
[----:B----4-:R-:W-:Y:S02]  /*54e0*/  FMNMX.FTZ R134, R133, R134, !PT ;  /* 0x0000008685867209 */ /* 0x010fe40007810000 */
[----:B------:R3:W4:Y:S05]  /*54f0*/  MUFU.EX2 R133, R0 ;  /* 0x0000000000857308 */ /* 0x00072a0000000800 */
[----:B------:R-:W5:Y:S01]  /*5500*/  SHFL.BFLY PT, R174, R134, 0x1, 0x1f ;  /* 0x0c201f0086ae7f89 */ /* 0x000f6200000e0000 */
[----:B-1----:R-:W-:Y:S02]  /*5510*/  FMNMX.FTZ R135, R135, R173, !PT ;  /* 0x000000ad87877209 */ /* 0x002fe40007810000 */
[----:B--2---:R-:W-:Y:S03]  /*5520*/  FMNMX.FTZ R3, R2, R3, !PT ;  /* 0x0000000302037209 */ /* 0x004fe60007810000 */
[----:B---3--:R-:W-:Y:S02]  /*5530*/  FADD.FTZ R0, -R135, R137 ;  /* 0x0000008987007221 */ /* 0x008fe40000010100 */
[----:B------:R-:W-:Y:S02]  /*5540*/  FMUL.FTZ R137, R136, c[0x0][0x23c] ;  /* 0x00008f0088897a20 */ /* 0x000fe40000410000 */
[----:B------:R-:W-:Y:S01]  /*5550*/  FMUL.FTZ R0, R0, c[0x0][0x23c] ;  /* 0x00008f0000007a20 */ /* 0x000fe20000410000 */
[----:B-----5:R-:W-:Y:S01]  /*5560*/  FMNMX.FTZ R134, R134, R174, !PT ;  /* 0x000000ae86867209 */ /* 0x020fe20007810000 */
[----:B------:R-:W-:Y:S01]  /*5570*/  FMUL.FTZ R180, R3, c[0x0][0x23c] ;  /* 0x00008f0003b47a20 */ /* 0x000fe20000410000 */
[----:B------:R-:W-:Y:S01]  /*5580*/  FSEL R137, R137, RZ, P1 ;  /* 0x000000ff89897208 */ /* 0x000fe20000800000 */
[----:B------:R1:W2:Y:S01]  /*5590*/  MUFU.EX2 R132, R0 ;  /* 0x0000000000847308 */ /* 0x0002a20000000800 */
[----:B------:R-:W-:Y:S01]  /*55a0*/  FSETP.NEU.FTZ.AND P1, PT, R135, -INF , PT ;  /* 0xff8000008700780b */ /* 0x000fe20003f3d000 */
[----:B------:R-:W3:Y:S01]  /*55b0*/  LDSM.16.MT88.4 R172, [R216+0x9000] ;  /* 0x00900000d8ac783b */ /* 0x000ee20000004200 */
[----:B----4-:R-:W-:Y:S02]  /*55c0*/  FMUL.FTZ R84, R133, R84 ;  /* 0x0000005485547220 */ /* 0x010fe40000410000 */
[--C-:B------:R-:W-:Y:S02]  /*55d0*/  FFMA.FTZ R16, R16, c[0x0][0x23c], -R137.reuse ;  /* 0x00008f0010107a23 */ /* 0x100fe40000010889 */
[--C-:B------:R-:W-:Y:S02]  /*55e0*/  FFMA.FTZ R17, R17, c[0x0][0x23c], -R137.reuse ;  /* 0x00008f0011117a23 */ /* 0x100fe40000010889 */
[--C-:B------:R-:W-:Y:S01]  /*55f0*/  FFMA.FTZ R4, R4, c[0x0][0x23c], -R137.reuse ;  /* 0x00008f0004047a23 */ /* 0x100fe20000010889 */
[----:B------:R4:W-:Y:S01]  /*5600*/  MUFU.EX2 R231, R16 ;  /* 0x0000001000e77308 */ /* 0x0009e20000000800 */
[--C-:B------:R-:W-:Y:S02]  /*5610*/  FFMA.FTZ R5, R5, c[0x0][0x23c], -R137.reuse ;  /* 0x00008f0005057a23 */ /* 0x100fe40000010889 */
[--C-:B------:R-:W-:Y:S02]  /*5620*/  FFMA.FTZ R36, R36, c[0x0][0x23c], -R137.reuse ;  /* 0x00008f0024247a23 */ /* 0x100fe40000010889 */
[--C-:B------:R-:W-:Y:S02]  /*5630*/  FFMA.FTZ R37, R37, c[0x0][0x23c], -R137.reuse ;  /* 0x00008f0025257a23 */ /* 0x100fe40000010889 */
[--C-:B------:R-:W-:Y:S02]  /*5640*/  FFMA.FTZ R48, R48, c[0x0][0x23c], -R137.reuse ;  /* 0x00008f0030307a23 */ /* 0x100fe40000010889 */
[--C-:B------:R-:W-:Y:S01]  /*5650*/  FFMA.FTZ R49, R49, c[0x0][0x23c], -R137.reuse ;  /* 0x00008f0031317a23 */ /* 0x100fe20000010889 */
[----:B------:R5:W-:Y:S01]  /*5660*/  MUFU.EX2 R233, R17 ;  /* 0x0000001100e97308 */ /* 0x000be20000000800 */
[--C-:B------:R-:W-:Y:S02]  /*5670*/  FFMA.FTZ R52, R52, c[0x0][0x23c], -R137.reuse ;  /* 0x00008f0034347a23 */ /* 0x100fe40000010889 */
[--C-:B------:R-:W-:Y:S02]  /*5680*/  FFMA.FTZ R53, R53, c[0x0][0x23c], -R137.reuse ;  /* 0x00008f0035357a23 */ /* 0x100fe40000010889 */
[----:B-1----:R-:W-:Y:S02]  /*5690*/  FADD.FTZ R0, -R134, R138 ;  /* 0x0000008a86007221 */ /* 0x002fe40000010100 */
[----:B------:R-:W-:Y:S02]  /*56a0*/  FMUL.FTZ R138, R135, c[0x0][0x23c] ;  /* 0x00008f00878a7a20 */ /* 0x000fe40000410000 */
[----:B------:R-:W-:Y:S01]  /*56b0*/  FMUL.FTZ R0, R0, c[0x0][0x23c] ;  /* 0x00008f0000007a20 */ /* 0x000fe20000410000 */
[----:B------:R1:W-:Y:S01]  /*56c0*/  MUFU.EX2 R232, R4 ;  /* 0x0000000400e87308 */ /* 0x0003e20000000800 */
[C---:B------:R-:W-:Y:S01]  /*56d0*/  FMUL.FTZ R85, R133.reuse, R85 ;  /* 0x0000005585557220 */ /* 0x040fe20000410000 */
[----:B------:R-:W-:Y:S01]  /*56e0*/  FSEL R138, R138, RZ, P1 ;  /* 0x000000ff8a8a7208 */ /* 0x000fe20000800000 */
[----:B--2---:R-:W-:Y:S01]  /*56f0*/  FMUL.FTZ R86, R132, R86 ;  /* 0x0000005684567220 */ /* 0x004fe20000410000 */
[----:B------:R-:W-:Y:S01]  /*5700*/  FSETP.NEU.FTZ.AND P1, PT, R134, -INF , PT ;  /* 0xff8000008600780b */ /* 0x000fe20003f3d000 */
[----:B----4-:R-:W-:Y:S02]  /*5710*/  FMUL.FTZ R16, R133, R152 ;  /* 0x0000009885107220 */ /* 0x010fe40000410000 */
[--C-:B------:R-:W-:Y:S02]  /*5720*/  FFMA.FTZ R18, R18, c[0x0][0x23c], -R138.reuse ;  /* 0x00008f0012127a23 */ /* 0x100fe4000001088a */
[--C-:B------:R-:W-:Y:S01]  /*5730*/  FFMA.FTZ R19, R19, c[0x0][0x23c], -R138.reuse ;  /* 0x00008f0013137a23 */ /* 0x100fe2000001088a */
[----:B------:R2:W-:Y:S01]  /*5740*/  MUFU.EX2 R2, R0 ;  /* 0x0000000000027308 */ /* 0x0005e20000000800 */
[--C-:B------:R-:W-:Y:S02]  /*5750*/  FFMA.FTZ R6, R6, c[0x0][0x23c], -R138.reuse ;  /* 0x00008f0006067a23 */ /* 0x100fe4000001088a */
[--C-:B------:R-:W-:Y:S02]  /*5760*/  FFMA.FTZ R7, R7, c[0x0][0x23c], -R138.reuse ;  /* 0x00008f0007077a23 */ /* 0x100fe4000001088a */
[----:B-----5:R-:W-:Y:S02]  /*5770*/  FMUL.FTZ R17, R133, R153 ;  /* 0x0000009985117220 */ /* 0x020fe40000410000 */
[--C-:B------:R-:W-:Y:S02]  /*5780*/  FFMA.FTZ R38, R38, c[0x0][0x23c], -R138.reuse ;  /* 0x00008f0026267a23 */ /* 0x100fe4000001088a */
[--C-:B------:R-:W-:Y:S01]  /*5790*/  FFMA.FTZ R39, R39, c[0x0][0x23c], -R138.reuse ;  /* 0x00008f0027277a23 */ /* 0x100fe2000001088a */
[----:B------:R4:W-:Y:S01]  /*57a0*/  MUFU.EX2 R215, R18 ;  /* 0x0000001200d77308 */ /* 0x0009e20000000800 */
[--C-:B------:R-:W-:Y:S02]  /*57b0*/  FFMA.FTZ R50, R50, c[0x0][0x23c], -R138.reuse ;  /* 0x00008f0032327a23 */ /* 0x100fe4000001088a */
[--C-:B------:R-:W-:Y:S02]  /*57c0*/  FFMA.FTZ R51, R51, c[0x0][0x23c], -R138.reuse ;  /* 0x00008f0033337a23 */ /* 0x100fe4000001088a */
[----:B-1----:R-:W-:Y:S02]  /*57d0*/  FMUL.FTZ R4, R133, R144 ;  /* 0x0000009085047220 */ /* 0x002fe40000410000 */
[--C-:B------:R-:W-:Y:S02]  /*57e0*/  FFMA.FTZ R54, R54, c[0x0][0x23c], -R138.reuse ;  /* 0x00008f0036367a23 */ /* 0x100fe4000001088a */
[--C-:B------:R-:W-:Y:S01]  /*57f0*/  FFMA.FTZ R55, R55, c[0x0][0x23c], -R138.reuse ;  /* 0x00008f0037377a23 */ /* 0x100fe2000001088a */
[----:B------:R1:W-:Y:S01]  /*5800*/  MUFU.EX2 R229, R19 ;  /* 0x0000001300e57308 */ /* 0x0003e20000000800 */
[----:B------:R-:W-:Y:S02]  /*5810*/  FMUL.FTZ R87, R132, R87 ;  /* 0x0000005784577220 */ /* 0x000fe40000410000 */
[----:B------:R-:W-:Y:S02]  /*5820*/  FFMA.FTZ R20, R20, c[0x0][0x23c], -R137 ;  /* 0x00008f0014147a23 */ /* 0x000fe40000010889 */
[----:B--2---:R-:W-:Y:S02]  /*5830*/  FADD.FTZ R0, -R3, R139 ;  /* 0x0000008b03007221 */ /* 0x004fe40000010100 */
[----:B------:R-:W-:Y:S02]  /*5840*/  FMUL.FTZ R139, R134, c[0x0][0x23c] ;  /* 0x00008f00868b7a20 */ /* 0x000fe40000410000 */
[----:B------:R-:W-:Y:S01]  /*5850*/  FMUL.FTZ R0, R0, c[0x0][0x23c] ;  /* 0x00008f0000007a20 */ /* 0x000fe20000410000 */
[----:B------:R-:W2:Y:S01]  /*5860*/  MUFU.EX2 R234, R5 ;  /* 0x0000000500ea7308 */ /* 0x000ea20000000800 */
[----:B------:R-:W-:Y:S01]  /*5870*/  FFMA.FTZ R21, R21, c[0x0][0x23c], -R137 ;  /* 0x00008f0015157a23 */ /* 0x000fe20000010889 */
[----:B------:R-:W-:Y:S01]  /*5880*/  FSEL R139, R139, RZ, P1 ;  /* 0x000000ff8b8b7208 */ /* 0x000fe20000800000 */
[----:B------:R-:W-:Y:S01]  /*5890*/  FFMA.FTZ R22, R22, c[0x0][0x23c], -R138 ;  /* 0x00008f0016167a23 */ /* 0x000fe2000001088a */
[----:B------:R-:W-:Y:S01]  /*58a0*/  FSETP.NEU.FTZ.AND P1, PT, R3, -INF , PT ;  /* 0xff8000000300780b */ /* 0x000fe20003f3d000 */
[----:B----4-:R-:W-:Y:S02]  /*58b0*/  FMUL.FTZ R18, R132, R154 ;  /* 0x0000009a84127220 */ /* 0x010fe40000410000 */
[--C-:B------:R-:W-:Y:S01]  /*58c0*/  FFMA.FTZ R12, R12, c[0x0][0x23c], -R139.reuse ;  /* 0x00008f000c0c7a23 */ /* 0x100fe2000001088b */
[----:B------:R-:W-:Y:S01]  /*58d0*/  FSEL R180, R180, RZ, P1 ;  /* 0x000000ffb4b47208 */ /* 0x000fe20000800000 */
[--C-:B------:R-:W-:Y:S01]  /*58e0*/  FFMA.FTZ R13, R13, c[0x0][0x23c], -R139.reuse ;  /* 0x00008f000d0d7a23 */ /* 0x100fe2000001088b */
[----:B------:R4:W-:Y:S01]  /*58f0*/  MUFU.EX2 R228, R6 ;  /* 0x0000000600e47308 */ /* 0x0009e20000000800 */
[--C-:B------:R-:W-:Y:S02]  /*5900*/  FFMA.FTZ R8, R8, c[0x0][0x23c], -R139.reuse ;  /* 0x00008f0008087a23 */ /* 0x100fe4000001088b */
[--C-:B------:R-:W-:Y:S02]  /*5910*/  FFMA.FTZ R14, R14, c[0x0][0x23c], -R180.reuse ;  /* 0x00008f000e0e7a23 */ /* 0x100fe400000108b4 */
[--C-:B------:R-:W-:Y:S02]  /*5920*/  FFMA.FTZ R15, R15, c[0x0][0x23c], -R180.reuse ;  /* 0x00008f000f0f7a23 */ /* 0x100fe400000108b4 */
[--C-:B------:R-:W-:Y:S02]  /*5930*/  FFMA.FTZ R9, R9, c[0x0][0x23c], -R139.reuse ;  /* 0x00008f0009097a23 */ /* 0x100fe4000001088b */
[--C-:B------:R-:W-:Y:S01]  /*5940*/  FFMA.FTZ R10, R10, c[0x0][0x23c], -R180.reuse ;  /* 0x00008f000a0a7a23 */ /* 0x100fe200000108b4 */
[----:B------:R-:W5:Y:S01]  /*5950*/  MUFU.EX2 R230, R7 ;  /* 0x0000000700e67308 */ /* 0x000f620000000800 */
[--C-:B------:R-:W-:Y:S02]  /*5960*/  FFMA.FTZ R11, R11, c[0x0][0x23c], -R180.reuse ;  /* 0x00008f000b0b7a23 */ /* 0x100fe400000108b4 */
[----:B-1----:R-:W-:Y:S01]  /*5970*/  FMUL.FTZ R19, R132, R155 ;  /* 0x0000009b84137220 */ /* 0x002fe20000410000 */
[----:B--2---:R-:W-:Y:S01]  /*5980*/  F2FP.PACK_AB R144, R234, R232 ;  /* 0x000000e8ea90723e */ /* 0x004fe200000000ff */
[----:B------:R-:W-:Y:S01]  /*5990*/  FMUL.FTZ R5, R133, R145 ;  /* 0x0000009185057220 */ /* 0x000fe20000410000 */
[----:B------:R-:W-:Y:S01]  /*59a0*/  LDSM.16.MT88.4 R152, [R218+0xa000] ;  /* 0x00a00000da98783b */ /* 0x000fe20000004200 */
[--C-:B------:R-:W-:Y:S02]  /*59b0*/  FFMA.FTZ R40, R40, c[0x0][0x23c], -R139.reuse ;  /* 0x00008f0028287a23 */ /* 0x100fe4000001088b */
[--C-:B------:R-:W-:Y:S01]  /*59c0*/  FFMA.FTZ R41, R41, c[0x0][0x23c], -R139.reuse ;  /* 0x00008f0029297a23 */ /* 0x100fe2000001088b */
[----:B------:R-:W1:Y:S01]  /*59d0*/  MUFU.EX2 R0, R0 ;  /* 0x0000000000007308 */ /* 0x000e620000000800 */
[--C-:B------:R-:W-:Y:S02]  /*59e0*/  FFMA.FTZ R42, R42, c[0x0][0x23c], -R180.reuse ;  /* 0x00008f002a2a7a23 */ /* 0x100fe400000108b4 */
[--C-:B------:R-:W-:Y:S02]  /*59f0*/  FFMA.FTZ R43, R43, c[0x0][0x23c], -R180.reuse ;  /* 0x00008f002b2b7a23 */ /* 0x100fe400000108b4 */
[----:B----4-:R-:W-:Y:S01]  /*5a00*/  FMUL.FTZ R6, R132, R146 ;  /* 0x0000009284067220 */ /* 0x010fe20000410000 */
[----:B------:R-:W-:Y:S01]  /*5a10*/  F2FP.PACK_AB R146, R233, R231 ;  /* 0x000000e7e992723e */ /* 0x000fe200000000ff */
[--C-:B------:R-:W-:Y:S02]  /*5a20*/  FFMA.FTZ R56, R56, c[0x0][0x23c], -R139.reuse ;  /* 0x00008f0038387a23 */ /* 0x100fe4000001088b */
[--C-:B------:R-:W-:Y:S01]  /*5a30*/  FFMA.FTZ R57, R57, c[0x0][0x23c], -R139.reuse ;  /* 0x00008f0039397a23 */ /* 0x100fe2000001088b */
[----:B------:R2:W-:Y:S01]  /*5a40*/  MUFU.EX2 R211, R12 ;  /* 0x0000000c00d37308 */ /* 0x0005e20000000800 */
[--C-:B------:R-:W-:Y:S02]  /*5a50*/  FFMA.FTZ R58, R58, c[0x0][0x23c], -R180.reuse ;  /* 0x00008f003a3a7a23 */ /* 0x100fe400000108b4 */
[----:B------:R-:W-:Y:S01]  /*5a60*/  FFMA.FTZ R59, R59, c[0x0][0x23c], -R180 ;  /* 0x00008f003b3b7a23 */ /* 0x000fe200000108b4 */
[----:B-----5:R-:W-:Y:S01]  /*5a70*/  F2FP.PACK_AB R145, R230, R228 ;  /* 0x000000e4e691723e */ /* 0x020fe200000000ff */
[----:B------:R-:W-:Y:S01]  /*5a80*/  FMUL.FTZ R7, R132, R147 ;  /* 0x0000009384077220 */ /* 0x000fe20000410000 */
[----:B------:R-:W-:Y:S01]  /*5a90*/  F2FP.PACK_AB R147, R229, R215 ;  /* 0x000000d7e593723e */ /* 0x000fe200000000ff */
[----:B------:R-:W-:Y:S02]  /*5aa0*/  FFMA.FTZ R23, R23, c[0x0][0x23c], -R138 ;  /* 0x00008f0017177a23 */ /* 0x000fe4000001088a */
[C---:B------:R-:W-:Y:S01]  /*5ab0*/  FMUL.FTZ R88, R2.reuse, R88 ;  /* 0x0000005802587220 */ /* 0x040fe20000410000 */
[----:B------:R4:W-:Y:S01]  /*5ac0*/  MUFU.EX2 R213, R13 ;  /* 0x0000000d00d57308 */ /* 0x0009e20000000800 */
[----:B------:R-:W-:Y:S02]  /*5ad0*/  FMUL.FTZ R89, R2, R89 ;  /* 0x0000005902597220 */ /* 0x000fe40000410000 */
[-C--:B---3--:R-:W-:Y:S05]  /*5ae0*/  HMMA.16816.F32 R4, R144, R172.reuse, R4 ;  /* 0x000000ac9004723c */ /* 0x088fea0000001804 */
[C---:B-1----:R-:W-:Y:S02]  /*5af0*/  FMUL.FTZ R90, R0.reuse, R90 ;  /* 0x0000005a005a7220 */ /* 0x042fe40000410000 */
[----:B------:R1:W-:Y:S01]  /*5b00*/  MUFU.EX2 R207, R14 ;  /* 0x0000000e00cf7308 */ /* 0x0003e20000000800 */
[----:B------:R-:W-:Y:S04]  /*5b10*/  FMUL.FTZ R91, R0, R91 ;  /* 0x0000005b005b7220 */ /* 0x000fe80000410000 */
[C---:B--2---:R-:W-:Y:S02]  /*5b20*/  FMUL.FTZ R12, R2.reuse, R148 ;  /* 0x00000094020c7220 */ /* 0x044fe40000410000 */
[C---:B------:R-:W-:Y:S02]  /*5b30*/  FMUL.FTZ R92, R2.reuse, R92 ;  /* 0x0000005c025c7220 */ /* 0x040fe40000410000 */
[----:B------:R-:W-:Y:S01]  /*5b40*/  FMUL.FTZ R93, R2, R93 ;  /* 0x0000005d025d7220 */ /* 0x000fe20000410000 */
[----:B------:R2:W-:Y:S01]  /*5b50*/  MUFU.EX2 R209, R15 ;  /* 0x0000000f00d17308 */ /* 0x0005e20000000800 */
[C---:B------:R-:W-:Y:S02]  /*5b60*/  FMUL.FTZ R94, R0.reuse, R94 ;  /* 0x0000005e005e7220 */ /* 0x040fe40000410000 */
[----:B------:R-:W-:Y:S02]  /*5b70*/  FMUL.FTZ R95, R0, R95 ;  /* 0x0000005f005f7220 */ /* 0x000fe40000410000 */
[----:B----4-:R-:W-:Y:S02]  /*5b80*/  FMUL.FTZ R13, R2, R149 ;  /* 0x00000095020d7220 */ /* 0x010fe40000410000 */
[C---:B------:R-:W-:Y:S02]  /*5b90*/  FMUL.FTZ R96, R133.reuse, R96 ;  /* 0x0000006085607220 */ /* 0x040fe40000410000 */
[C---:B------:R-:W-:Y:S01]  /*5ba0*/  FMUL.FTZ R97, R133.reuse, R97 ;  /* 0x0000006185617220 */ /* 0x040fe20000410000 */
[----:B------:R3:W-:Y:S01]  /*5bb0*/  MUFU.EX2 R212, R8 ;  /* 0x0000000800d47308 */ /* 0x0007e20000000800 */
[C---:B------:R-:W-:Y:S02]  /*5bc0*/  FMUL.FTZ R98, R132.reuse, R98 ;  /* 0x0000006284627220 */ /* 0x040fe40000410000 */
[----:B------:R-:W-:Y:S02]  /*5bd0*/  FMUL.FTZ R99, R132, R99 ;  /* 0x0000006384637220 */ /* 0x000fe40000410000 */
[----:B-1----:R-:W-:Y:S02]  /*5be0*/  FMUL.FTZ R14, R0, R150 ;  /* 0x00000096000e7220 */ /* 0x002fe40000410000 */
[C---:B------:R-:W-:Y:S02]  /*5bf0*/  FMUL.FTZ R100, R2.reuse, R100 ;  /* 0x0000006402647220 */ /* 0x040fe40000410000 */
[----:B------:R-:W-:Y:S01]  /*5c00*/  FMUL.FTZ R101, R2, R101 ;  /* 0x0000006502657220 */ /* 0x000fe20000410000 */
[----:B------:R-:W1:Y:S01]  /*5c10*/  MUFU.EX2 R214, R9 ;  /* 0x0000000900d67308 */ /* 0x000e620000000800 */
[C---:B------:R-:W-:Y:S02]  /*5c20*/  FMUL.FTZ R102, R0.reuse, R102 ;  /* 0x0000006600667220 */ /* 0x040fe40000410000 */
[C---:B------:R-:W-:Y:S02]  /*5c30*/  FMUL.FTZ R103, R0.reuse, R103 ;  /* 0x0000006700677220 */ /* 0x040fe40000410000 */
[----:B--2---:R-:W-:Y:S02]  /*5c40*/  FMUL.FTZ R15, R0, R151 ;  /* 0x00000097000f7220 */ /* 0x004fe40000410000 */
[----:B------:R-:W2:Y:S01]  /*5c50*/  LDSM.16.MT88.4 R148, [R216+0xa000] ;  /* 0x00a00000d894783b */ /* 0x000ea20000004200 */
[C---:B------:R-:W-:Y:S02]  /*5c60*/  FMUL.FTZ R104, R2.reuse, R104 ;  /* 0x0000006802687220 */ /* 0x040fe40000410000 */
[----:B------:R4:W-:Y:S01]  /*5c70*/  MUFU.EX2 R208, R10 ;  /* 0x0000000a00d07308 */ /* 0x0009e20000000800 */
[----:B------:R-:W-:Y:S02]  /*5c80*/  FMUL.FTZ R105, R2, R105 ;  /* 0x0000006902697220 */ /* 0x000fe40000410000 */
[----:B------:R-:W-:Y:S02]  /*5c90*/  FMUL.FTZ R106, R0, R106 ;  /* 0x0000006a006a7220 */ /* 0x000fe40000410000 */
[----:B---3--:R-:W-:Y:S02]  /*5ca0*/  FMUL.FTZ R8, R2, R140 ;  /* 0x0000008c02087220 */ /* 0x008fe40000410000 */
[----:B------:R-:W-:Y:S02]  /*5cb0*/  FMUL.FTZ R107, R0, R107 ;  /* 0x0000006b006b7220 */ /* 0x000fe40000410000 */
[C---:B------:R-:W-:Y:S01]  /*5cc0*/  FMUL.FTZ R108, R133.reuse, R108 ;  /* 0x0000006c856c7220 */ /* 0x040fe20000410000 */
[----:B------:R-:W3:Y:S01]  /*5cd0*/  MUFU.EX2 R210, R11 ;  /* 0x0000000b00d27308 */ /* 0x000ee20000000800 */
[----:B------:R-:W-:Y:S02]  /*5ce0*/  FMUL.FTZ R109, R133, R109 ;  /* 0x0000006d856d7220 */ /* 0x000fe40000410000 */
[----:B------:R-:W-:Y:S01]  /*5cf0*/  FMUL.FTZ R110, R132, R110 ;  /* 0x0000006e846e7220 */ /* 0x000fe20000410000 */
[----:B-1----:R-:W-:Y:S01]  /*5d00*/  F2FP.PACK_AB R140, R214, R212 ;  /* 0x000000d4d68c723e */ /* 0x002fe200000000ff */
[----:B------:R-:W-:Y:S02]  /*5d10*/  FMUL.FTZ R9, R2, R141 ;  /* 0x0000008d02097220 */ /* 0x000fe40000410000 */
[----:B------:R-:W-:Y:S02]  /*5d20*/  FMUL.FTZ R111, R132, R111 ;  /* 0x0000006f846f7220 */ /* 0x000fe40000410000 */
[C---:B------:R-:W-:Y:S01]  /*5d30*/  FMUL.FTZ R112, R2.reuse, R112 ;  /* 0x0000007002707220 */ /* 0x040fe20000410000 */
[----:B------:R-:W-:Y:S01]  /*5d40*/  MUFU.EX2 R194, R36 ;  /* 0x0000002400c27308 */ /* 0x000fe20000000800 */
[----:B------:R-:W-:Y:S02]  /*5d50*/  FMUL.FTZ R113, R2, R113 ;  /* 0x0000007102717220 */ /* 0x000fe40000410000 */
[C---:B------:R-:W-:Y:S02]  /*5d60*/  FMUL.FTZ R114, R0.reuse, R114 ;  /* 0x0000007200727220 */ /* 0x040fe40000410000 */
[C---:B----4-:R-:W-:Y:S01]  /*5d70*/  FMUL.FTZ R10, R0.reuse, R142 ;  /* 0x0000008e000a7220 */ /* 0x050fe20000410000 */
[----:B------:R-:W-:Y:S01]  /*5d80*/  F2FP.PACK_AB R142, R213, R211 ;  /* 0x000000d3d58e723e */ /* 0x000fe200000000ff */
[----:B------:R-:W-:Y:S02]  /*5d90*/  FMUL.FTZ R115, R0, R115 ;  /* 0x0000007300737220 */ /* 0x000fe40000410000 */
[C---:B------:R-:W-:Y:S01]  /*5da0*/  FMUL.FTZ R116, R2.reuse, R116 ;  /* 0x0000007402747220 */ /* 0x040fe20000410000 */
[----:B------:R-:W-:Y:S01]  /*5db0*/  MUFU.EX2 R193, R37 ;  /* 0x0000002500c17308 */ /* 0x000fe20000000800 */
[----:B------:R-:W-:Y:S02]  /*5dc0*/  FMUL.FTZ R117, R2, R117 ;  /* 0x0000007502757220 */ /* 0x000fe40000410000 */
[----:B------:R-:W-:Y:S01]  /*5dd0*/  FMUL.FTZ R118, R0, R118 ;  /* 0x0000007600767220 */ /* 0x000fe20000410000 */
[----:B---3--:R-:W-:Y:S01]  /*5de0*/  F2FP.PACK_AB R141, R210, R208 ;  /* 0x000000d0d28d723e */ /* 0x008fe200000000ff */
[C---:B------:R-:W-:Y:S01]  /*5df0*/  FMUL.FTZ R11, R0.reuse, R143 ;  /* 0x0000008f000b7220 */ /* 0x040fe20000410000 */
[----:B------:R-:W-:Y:S01]  /*5e00*/  F2FP.PACK_AB R143, R209, R207 ;  /* 0x000000cfd18f723e */ /* 0x000fe200000000ff */
[----:B------:R-:W-:Y:S02]  /*5e10*/  FMUL.FTZ R119, R0, R119 ;  /* 0x0000007700777220 */ /* 0x000fe40000410000 */
[C---:B------:R-:W-:Y:S01]  /*5e20*/  FMUL.FTZ R120, R133.reuse, R120 ;  /* 0x0000007885787220 */ /* 0x040fe20000410000 */
[----:B------:R-:W-:Y:S01]  /*5e30*/  MUFU.EX2 R192, R38 ;  /* 0x0000002600c07308 */ /* 0x000fe20000000800 */
[C---:B------:R-:W-:Y:S02]  /*5e40*/  FMUL.FTZ R121, R133.reuse, R121 ;  /* 0x0000007985797220 */ /* 0x040fe40000410000 */
[C---:B------:R-:W-:Y:S04]  /*5e50*/  HMMA.16816.F32 R8, R140.reuse, R172, R8 ;  /* 0x000000ac8c08723c */ /* 0x040fe80000001808 */
[C---:B------:R-:W-:Y:S02]  /*5e60*/  FMUL.FTZ R122, R132.reuse, R122 ;  /* 0x0000007a847a7220 */ /* 0x040fe40000410000 */
[----:B------:R-:W-:Y:S01]  /*5e70*/  FMUL.FTZ R123, R132, R123 ;  /* 0x0000007b847b7220 */ /* 0x000fe20000410000 */
[----:B------:R1:W-:Y:S01]  /*5e80*/  MUFU.EX2 R191, R39 ;  /* 0x0000002700bf7308 */ /* 0x0003e20000000800 */
[-C--:B------:R-:W-:Y:S04]  /*5e90*/  HMMA.16816.F32 R12, R140, R174.reuse, R12 ;  /* 0x000000ae8c0c723c */ /* 0x080fe8000000180c */
[C---:B------:R-:W-:Y:S02]  /*5ea0*/  FMUL.FTZ R124, R2.reuse, R124 ;  /* 0x0000007c027c7220 */ /* 0x040fe40000410000 */
[----:B------:R-:W-:Y:S02]  /*5eb0*/  FMUL.FTZ R125, R2, R125 ;  /* 0x0000007d027d7220 */ /* 0x000fe40000410000 */
[C---:B------:R-:W-:Y:S01]  /*5ec0*/  HMMA.16816.F32 R16, R144.reuse, R174, R16 ;  /* 0x000000ae9010723c */ /* 0x040fe20000001810 */
[----:B------:R-:W-:Y:S03]  /*5ed0*/  MUFU.EX2 R190, R48 ;  /* 0x0000003000be7308 */ /* 0x000fe60000000800 */
[C---:B------:R-:W-:Y:S02]  /*5ee0*/  FMUL.FTZ R68, R133.reuse, R68 ;  /* 0x0000004485447220 */ /* 0x040fe40000410000 */
[----:B------:R-:W-:Y:S02]  /*5ef0*/  FMUL.FTZ R69, R133, R69 ;  /* 0x0000004585457220 */ /* 0x000fe40000410000 */
[C---:B------:R-:W-:Y:S03]  /*5f00*/  FMUL.FTZ R70, R132.reuse, R70 ;  /* 0x0000004684467220 */ /* 0x040fe60000410000 */
[----:B------:R-:W-:Y:S01]  /*5f10*/  MUFU.EX2 R189, R49 ;  /* 0x0000003100bd7308 */ /* 0x000fe20000000800 */
[----:B------:R-:W-:Y:S02]  /*5f20*/  FMUL.FTZ R71, R132, R71 ;  /* 0x0000004784477220 */ /* 0x000fe40000410000 */
[C---:B------:R-:W-:Y:S01]  /*5f30*/  FMUL.FTZ R126, R0.reuse, R126 ;  /* 0x0000007e007e7220 */ /* 0x040fe20000410000 */
[----:B-1----:R-:W-:Y:S01]  /*5f40*/  LDSM.16.MT88.4 R36, [R216+0xb400] ;  /* 0x00b40000d824783b */ /* 0x002fe20000004200 */
[----:B------:R-:W-:Y:S02]  /*5f50*/  FMUL.FTZ R127, R0, R127 ;  /* 0x0000007f007f7220 */ /* 0x000fe40000410000 */
[C---:B------:R-:W-:Y:S01]  /*5f60*/  FMUL.FTZ R128, R2.reuse, R128 ;  /* 0x0000008002807220 */ /* 0x040fe20000410000 */
[-C--:B------:R-:W-:Y:S02]  /*5f70*/  HMMA.16816.F32 R68, R144, R176.reuse, R68 ;  /* 0x000000b09044723c */ /* 0x080fe40000001844 */
[----:B------:R-:W-:Y:S01]  /*5f80*/  MUFU.EX2 R188, R50 ;  /* 0x0000003200bc7308 */ /* 0x000fe20000000800 */
[C---:B------:R-:W-:Y:S02]  /*5f90*/  FMUL.FTZ R72, R2.reuse, R72 ;  /* 0x0000004802487220 */ /* 0x040fe40000410000 */
[----:B------:R-:W-:Y:S02]  /*5fa0*/  FMUL.FTZ R73, R2, R73 ;  /* 0x0000004902497220 */ /* 0x000fe40000410000 */
[C---:B------:R-:W-:Y:S02]  /*5fb0*/  FMUL.FTZ R74, R0.reuse, R74 ;  /* 0x0000004a004a7220 */ /* 0x040fe40000410000 */
[----:B------:R-:W-:Y:S03]  /*5fc0*/  FMUL.FTZ R75, R0, R75 ;  /* 0x0000004b004b7220 */ /* 0x000fe60000410000 */
[----:B------:R1:W-:Y:S01]  /*5fd0*/  MUFU.EX2 R187, R51 ;  /* 0x0000003300bb7308 */ /* 0x0003e20000000800 */
[----:B------:R-:W-:Y:S02]  /*5fe0*/  FMUL.FTZ R129, R2, R129 ;  /* 0x0000008102817220 */ /* 0x000fe40000410000 */
[----:B------:R-:W-:Y:S01]  /*5ff0*/  FMUL.FTZ R130, R0, R130 ;  /* 0x0000008200827220 */ /* 0x000fe20000410000 */
[C---:B------:R-:W-:Y:S04]  /*6000*/  HMMA.16816.F32 R72, R140.reuse, R176, R72 ;  /* 0x000000b08c48723c */ /* 0x040fe80000001848 */
[C---:B------:R-:W-:Y:S02]  /*6010*/  FMUL.FTZ R76, R2.reuse, R76 ;  /* 0x0000004c024c7220 */ /* 0x040fe40000410000 */
[----:B------:R-:W-:Y:S01]  /*6020*/  FMUL.FTZ R77, R2, R77 ;  /* 0x0000004d024d7220 */ /* 0x000fe20000410000 */
[----:B------:R-:W-:Y:S01]  /*6030*/  MUFU.EX2 R186, R40 ;  /* 0x0000002800ba7308 */ /* 0x000fe20000000800 */
[C---:B------:R-:W-:Y:S04]  /*6040*/  FMUL.FTZ R78, R0.reuse, R78 ;  /* 0x0000004e004e7220 */ /* 0x040fe80000410000 */
[C---:B------:R-:W-:Y:S02]  /*6050*/  FMUL.FTZ R79, R0.reuse, R79 ;  /* 0x0000004f004f7220 */ /* 0x040fe40000410000 */
[----:B------:R-:W-:Y:S02]  /*6060*/  FMUL.FTZ R131, R0, R131 ;  /* 0x0000008300837220 */ /* 0x000fe40000410000 */
[--C-:B------:R-:W-:Y:S01]  /*6070*/  FFMA.FTZ R44, R44, c[0x0][0x23c], -R139.reuse ;  /* 0x00008f002c2c7a23 */ /* 0x100fe2000001088b */
[----:B------:R-:W-:Y:S01]  /*6080*/  MUFU.EX2 R185, R41 ;  /* 0x0000002900b97308 */ /* 0x000fe20000000800 */
[----:B------:R-:W-:Y:S01]  /*6090*/  FFMA.FTZ R45, R45, c[0x0][0x23c], -R139 ;  /* 0x00008f002d2d7a23 */ /* 0x000fe2000001088b */
[-C--:B------:R-:W-:Y:S01]  /*60a0*/  HMMA.16816.F32 R76, R140, R178.reuse, R76 ;  /* 0x000000b28c4c723c */ /* 0x080fe2000000184c */
[----:B-1----:R-:W-:Y:S02]  /*60b0*/  LDSM.16.MT88.4 R48, [R218+0xb400] ;  /* 0x00b40000da30783b */ /* 0x002fe40000004200 */
[C---:B------:R-:W-:Y:S02]  /*60c0*/  FMUL.FTZ R80, R133.reuse, R80 ;  /* 0x0000005085507220 */ /* 0x040fe40000410000 */
[----:B------:R-:W-:Y:S02]  /*60d0*/  FMUL.FTZ R81, R133, R81 ;  /* 0x0000005185517220 */ /* 0x000fe40000410000 */
[C---:B------:R-:W-:Y:S01]  /*60e0*/  FMUL.FTZ R82, R132.reuse, R82 ;  /* 0x0000005284527220 */ /* 0x040fe20000410000 */
[----:B------:R1:W-:Y:S01]  /*60f0*/  MUFU.EX2 R206, R20 ;  /* 0x0000001400ce7308 */ /* 0x0003e20000000800 */
[----:B------:R-:W-:Y:S03]  /*6100*/  FMUL.FTZ R83, R132, R83 ;  /* 0x0000005384537220 */ /* 0x000fe60000410000 */
[--C-:B------:R-:W-:Y:S02]  /*6110*/  FFMA.FTZ R46, R46, c[0x0][0x23c], -R180.reuse ;  /* 0x00008f002e2e7a23 */ /* 0x100fe400000108b4 */
[----:B------:R-:W-:Y:S02]  /*6120*/  FFMA.FTZ R47, R47, c[0x0][0x23c], -R180 ;  /* 0x00008f002f2f7a23 */ /* 0x000fe400000108b4 */
[C---:B------:R-:W-:Y:S02]  /*6130*/  HMMA.16816.F32 R80, R144.reuse, R178, R80 ;  /* 0x000000b29050723c */ /* 0x040fe40000001850 */
[----:B------:R-:W-:Y:S02]  /*6140*/  MUFU.EX2 R183, R42 ;  /* 0x0000002a00b77308 */ /* 0x000fe40000000800 */
[--C-:B------:R-:W-:Y:S02]  /*6150*/  FFMA.FTZ R64, R64, c[0x0][0x23c], -R137.reuse ;  /* 0x00008f0040407a23 */ /* 0x100fe40000010889 */
[--C-:B------:R-:W-:Y:S02]  /*6160*/  FFMA.FTZ R66, R66, c[0x0][0x23c], -R138.reuse ;  /* 0x00008f0042427a23 */ /* 0x100fe4000001088a */
[-C--:B--2---:R-:W-:Y:S04]  /*6170*/  HMMA.16816.F32 R84, R144, R148.reuse, R84 ;  /* 0x000000949054723c */ /* 0x084fe80000001854 */
[----:B------:R2:W-:Y:S01]  /*6180*/  MUFU.EX2 R205, R21 ;  /* 0x0000001500cd7308 */ /* 0x0005e20000000800 */
[--C-:B------:R-:W-:Y:S02]  /*6190*/  FFMA.FTZ R32, R32, c[0x0][0x23c], -R137.reuse ;  /* 0x00008f0020207a23 */ /* 0x100fe40000010889 */
[--C-:B------:R-:W-:Y:S01]  /*61a0*/  FFMA.FTZ R33, R33, c[0x0][0x23c], -R137.reuse ;  /* 0x00008f0021217a23 */ /* 0x100fe20000010889 */
[C---:B------:R-:W-:Y:S04]  /*61b0*/  HMMA.16816.F32 R88, R140.reuse, R148, R88 ;  /* 0x000000948c58723c */ /* 0x040fe80000001858 */
[----:B-1----:R-:W-:Y:S02]  /*61c0*/  FMUL.FTZ R20, R133, R156 ;  /* 0x0000009c85147220 */ /* 0x002fe40000410000 */
[----:B------:R1:W-:Y:S01]  /*61d0*/  MUFU.EX2 R204, R22 ;  /* 0x0000001600cc7308 */ /* 0x0003e20000000800 */
[----:B------:R-:W-:Y:S01]  /*61e0*/  FFMA.FTZ R137, R65, c[0x0][0x23c], -R137 ;  /* 0x00008f0041897a23 */ /* 0x000fe20000010889 */
[-C--:B------:R-:W-:Y:S04]  /*61f0*/  HMMA.16816.F32 R92, R140, R150.reuse, R92 ;  /* 0x000000968c5c723c */ /* 0x080fe8000000185c */
[--C-:B------:R-:W-:Y:S02]  /*6200*/  FFMA.FTZ R34, R34, c[0x0][0x23c], -R138.reuse ;  /* 0x00008f0022227a23 */ /* 0x100fe4000001088a */
[--C-:B------:R-:W-:Y:S02]  /*6210*/  FFMA.FTZ R35, R35, c[0x0][0x23c], -R138.reuse ;  /* 0x00008f0023237a23 */ /* 0x100fe4000001088a */
[C---:B------:R-:W-:Y:S01]  /*6220*/  HMMA.16816.F32 R96, R144.reuse, R150, R96 ;  /* 0x000000969060723c */ /* 0x040fe20000001860 */
[----:B------:R3:W-:Y:S01]  /*6230*/  MUFU.EX2 R203, R23 ;  /* 0x0000001700cb7308 */ /* 0x0007e20000000800 */
[----:B------:R-:W4:Y:S02]  /*6240*/  LDSM.16.MT88.4 R148, [R216+0xb000] ;  /* 0x00b00000d894783b */ /* 0x000f240000004200 */
[----:B--2---:R-:W-:Y:S02]  /*6250*/  FMUL.FTZ R21, R133, R157 ;  /* 0x0000009d85157220 */ /* 0x004fe40000410000 */
[----:B------:R-:W-:Y:S02]  /*6260*/  FFMA.FTZ R138, R67, c[0x0][0x23c], -R138 ;  /* 0x00008f00438a7a23 */ /* 0x000fe4000001088a */
[--C-:B------:R-:W-:Y:S03]  /*6270*/  FFMA.FTZ R24, R24, c[0x0][0x23c], -R139.reuse ;  /* 0x00008f0018187a23 */ /* 0x100fe6000001088b */
[----:B------:R2:W-:Y:S01]  /*6280*/  MUFU.EX2 R202, R32 ;  /* 0x0000002000ca7308 */ /* 0x0005e20000000800 */
[--C-:B------:R-:W-:Y:S02]  /*6290*/  FFMA.FTZ R25, R25, c[0x0][0x23c], -R139.reuse ;  /* 0x00008f0019197a23 */ /* 0x100fe4000001088b */
[----:B-1----:R-:W-:Y:S02]  /*62a0*/  FMUL.FTZ R22, R132, R158 ;  /* 0x0000009e84167220 */ /* 0x002fe40000410000 */
[--C-:B------:R-:W-:Y:S02]  /*62b0*/  FFMA.FTZ R26, R26, c[0x0][0x23c], -R180.reuse ;  /* 0x00008f001a1a7a23 */ /* 0x100fe400000108b4 */
[--C-:B------:R-:W-:Y:S02]  /*62c0*/  FFMA.FTZ R27, R27, c[0x0][0x23c], -R180.reuse ;  /* 0x00008f001b1b7a23 */ /* 0x100fe400000108b4 */
[--C-:B------:R-:W-:Y:S01]  /*62d0*/  FFMA.FTZ R28, R28, c[0x0][0x23c], -R139.reuse ;  /* 0x00008f001c1c7a23 */ /* 0x100fe2000001088b */
[----:B------:R1:W-:Y:S01]  /*62e0*/  MUFU.EX2 R201, R33 ;  /* 0x0000002100c97308 */ /* 0x0003e20000000800 */
[--C-:B------:R-:W-:Y:S02]  /*62f0*/  FFMA.FTZ R29, R29, c[0x0][0x23c], -R139.reuse ;  /* 0x00008f001d1d7a23 */ /* 0x100fe4000001088b */
[--C-:B------:R-:W-:Y:S02]  /*6300*/  FFMA.FTZ R30, R30, c[0x0][0x23c], -R180.reuse ;  /* 0x00008f001e1e7a23 */ /* 0x100fe400000108b4 */
[----:B---3--:R-:W-:Y:S02]  /*6310*/  FMUL.FTZ R23, R132, R159 ;  /* 0x0000009f84177220 */ /* 0x008fe40000410000 */
[----:B------:R-:W-:Y:S01]  /*6320*/  LDSM.16.MT88.4 R156, [R218+0x9400] ;  /* 0x00940000da9c783b */ /* 0x000fe20000004200 */
[--C-:B------:R-:W-:Y:S02]  /*6330*/  FFMA.FTZ R31, R31, c[0x0][0x23c], -R180.reuse ;  /* 0x00008f001f1f7a23 */ /* 0x100fe400000108b4 */
[----:B------:R3:W-:Y:S01]  /*6340*/  MUFU.EX2 R184, R43 ;  /* 0x0000002b00b87308 */ /* 0x0007e20000000800 */
[--C-:B------:R-:W-:Y:S01]  /*6350*/  FFMA.FTZ R60, R60, c[0x0][0x23c], -R139.reuse ;  /* 0x00008f003c3c7a23 */ /* 0x100fe2000001088b */
[-C--:B------:R-:W-:Y:S03]  /*6360*/  HMMA.16816.F32 R20, R144, R152.reuse, R20 ;  /* 0x000000989014723c */ /* 0x080fe60000001814 */
[----:B--2---:R-:W-:Y:S02]  /*6370*/  FMUL.FTZ R32, R133, R160 ;  /* 0x000000a085207220 */ /* 0x004fe40000410000 */
[----:B------:R-:W-:Y:S02]  /*6380*/  FFMA.FTZ R139, R61, c[0x0][0x23c], -R139 ;  /* 0x00008f003d8b7a23 */ /* 0x000fe4000001088b */
[--C-:B------:R-:W-:Y:S01]  /*6390*/  FFMA.FTZ R62, R62, c[0x0][0x23c], -R180.reuse ;  /* 0x00008f003e3e7a23 */ /* 0x100fe200000108b4 */
[C---:B------:R-:W-:Y:S01]  /*63a0*/  HMMA.16816.F32 R100, R140.reuse, R152, R100 ;  /* 0x000000988c64723c */ /* 0x040fe20000001864 */
[----:B------:R2:W-:Y:S03]  /*63b0*/  MUFU.EX2 R200, R34 ;  /* 0x0000002200c87308 */ /* 0x0005e60000000800 */
[----:B-1----:R-:W-:Y:S02]  /*63c0*/  FMUL.FTZ R33, R133, R161 ;  /* 0x000000a185217220 */ /* 0x002fe40000410000 */
[----:B------:R-:W-:Y:S02]  /*63d0*/  FFMA.FTZ R180, R63, c[0x0][0x23c], -R180 ;  /* 0x00008f003fb47a23 */ /* 0x000fe400000108b4 */
[-C--:B------:R-:W-:Y:S03]  /*63e0*/  HMMA.16816.F32 R104, R140, R154.reuse, R104 ;  /* 0x0000009a8c68723c */ /* 0x080fe60000001868 */
[----:B------:R1:W-:Y:S01]  /*63f0*/  MUFU.EX2 R199, R35 ;  /* 0x0000002300c77308 */ /* 0x0003e20000000800 */
[----:B------:R-:W-:Y:S01]  /*6400*/  FFMA.FTZ R2, R2, R226, R212 ;  /* 0x000000e202027223 */ /* 0x000fe200000100d4 */
[----:B---3--:R-:W-:Y:S01]  /*6410*/  LDSM.16.MT88.4 R40, [R216+0x9800] ;  /* 0x00980000d828783b */ /* 0x008fe20000004200 */
[----:B------:R-:W-:Y:S02]  /*6420*/  FFMA.FTZ R0, R0, R227, R208 ;  /* 0x000000e300007223 */ /* 0x000fe400000100d0 */
[C---:B------:R-:W-:Y:S04]  /*6430*/  HMMA.16816.F32 R108, R144.reuse, R154, R108 ;  /* 0x0000009a906c723c */ /* 0x040fe8000000186c */
[----:B------:R-:W-:Y:S01]  /*6440*/  FADD.FTZ R2, R214, R2 ;  /* 0x00000002d6027221 */ /* 0x000fe20000010000 */
[----:B------:R3:W5:Y:S01]  /*6450*/  MUFU.EX2 R198, R24 ;  /* 0x0000001800c67308 */ /* 0x0007620000000800 */
[----:B------:R-:W5:Y:S01]  /*6460*/  LDSM.16.MT88.4 R152, [R218+0xb000] ;  /* 0x00b00000da98783b */ /* 0x000f620000004200 */
[----:B------:R-:W-:Y:S02]  /*6470*/  FADD.FTZ R0, R210, R0 ;  /* 0x00000000d2007221 */ /* 0x000fe40000010000 */
[C---:B--2---:R-:W-:Y:S03]  /*6480*/  FMUL.FTZ R34, R132.reuse, R162 ;  /* 0x000000a284227220 */ /* 0x044fe60000410000 */
[----:B------:R-:W-:Y:S02]  /*6490*/  FADD.FTZ R2, R211, R2 ;  /* 0x00000002d3027221 */ /* 0x000fe40000010000 */
[----:B------:R-:W-:Y:S01]  /*64a0*/  FADD.FTZ R0, R207, R0 ;  /* 0x00000000cf007221 */ /* 0x000fe20000010000 */
[----:B------:R2:W2:Y:S01]  /*64b0*/  MUFU.EX2 R197, R25 ;  /* 0x0000001900c57308 */ /* 0x0004a20000000800 */
[----:B------:R-:W-:Y:S02]  /*64c0*/  FADD.FTZ R2, R213, R2 ;  /* 0x00000002d5027221 */ /* 0x000fe40000010000 */
[----:B------:R-:W-:Y:S02]  /*64d0*/  FADD.FTZ R0, R209, R0 ;  /* 0x00000000d1007221 */ /* 0x000fe40000010000 */
[----:B-1----:R-:W-:Y:S05]  /*64e0*/  FMUL.FTZ R35, R132, R163 ;  /* 0x000000a384237220 */ /* 0x002fea0000410000 */
[----:B------:R1:W1:Y:S02]  /*64f0*/  MUFU.EX2 R196, R26 ;  /* 0x0000001a00c47308 */ /* 0x0002640000000800 */
[-C--:B----4-:R-:W-:Y:S03]  /*6500*/  HMMA.16816.F32 R32, R144, R148.reuse, R32 ;  /* 0x000000949020723c */ /* 0x090fe60000001820 */
[C---:B---3--:R-:W-:Y:S02]  /*6510*/  FMUL.FTZ R24, R133.reuse, R164 ;  /* 0x000000a485187220 */ /* 0x048fe40000410000 */
[----:B-----5:R-:W-:Y:S03]  /*6520*/  FADD.FTZ R2, R198, R2 ;  /* 0x00000002c6027221 */ /* 0x020fe60000010000 */
[C---:B------:R-:W-:Y:S01]  /*6530*/  HMMA.16816.F32 R112, R140.reuse, R148, R112 ;  /* 0x000000948c70723c */ /* 0x040fe20000001870 */
[----:B------:R3:W4:Y:S03]  /*6540*/  MUFU.EX2 R195, R27 ;  /* 0x0000001b00c37308 */ /* 0x0007260000000800 */
[----:B--2---:R-:W-:Y:S02]  /*6550*/  FMUL.FTZ R25, R133, R165 ;  /* 0x000000a585197220 */ /* 0x004fe40000410000 */
[----:B------:R-:W-:Y:S02]  /*6560*/  FADD.FTZ R2, R197, R2 ;  /* 0x00000002c5027221 */ /* 0x000fe40000010000 */
[-C--:B------:R-:W-:Y:S03]  /*6570*/  HMMA.16816.F32 R116, R140, R150.reuse, R116 ;  /* 0x000000968c74723c */ /* 0x080fe60000001874 */
[----:B------:R-:W-:Y:S01]  /*6580*/  MUFU.EX2 R177, R52 ;  /* 0x0000003400b17308 */ /* 0x000fe20000000800 */
[----:B-1----:R-:W-:Y:S04]  /*6590*/  FMUL.FTZ R26, R132, R166 ;  /* 0x000000a6841a7220 */ /* 0x002fe80000410000 */
[C---:B------:R-:W-:Y:S01]  /*65a0*/  HMMA.16816.F32 R120, R144.reuse, R150, R120 ;  /* 0x000000969078723c */ /* 0x040fe20000001878 */
[----:B------:R-:W1:Y:S03]  /*65b0*/  LDSM.16.MT88.4 R148, [R216+0x9400] ;  /* 0x00940000d894783b */ /* 0x000e660000004200 */
[----:B------:R-:W-:Y:S01]  /*65c0*/  FADD.FTZ R0, R196, R0 ;  /* 0x00000000c4007221 */ /* 0x000fe20000010000 */
[----:B------:R2:W-:Y:S01]  /*65d0*/  MUFU.EX2 R166, R29 ;  /* 0x0000001d00a67308 */ /* 0x0005e20000000800 */
[C---:B---3--:R-:W-:Y:S02]  /*65e0*/  FMUL.FTZ R27, R132.reuse, R167 ;  /* 0x000000a7841b7220 */ /* 0x048fe40000410000 */
[----:B----4-:R-:W-:Y:S07]  /*65f0*/  FADD.FTZ R0, R195, R0 ;  /* 0x00000000c3007221 */ /* 0x010fee0000010000 */
[----:B------:R3:W4:Y:S01]  /*6600*/  MUFU.EX2 R167, R28 ;  /* 0x0000001c00a77308 */ /* 0x0007220000000800 */
[-C--:B------:R-:W-:Y:S08]  /*6610*/  HMMA.16816.F32 R24, R144, R152.reuse, R24 ;  /* 0x000000989018723c */ /* 0x080ff00000001818 */
[C---:B------:R-:W-:Y:S01]  /*6620*/  HMMA.16816.F32 R124, R140.reuse, R152, R124 ;  /* 0x000000988c7c723c */ /* 0x040fe2000000187c */
[----:B------:R5:W1:Y:S03]  /*6630*/  MUFU.EX2 R165, R30 ;  /* 0x0000001e00a57308 */ /* 0x000a660000000800 */
[C---:B--2---:R-:W-:Y:S04]  /*6640*/  FMUL.FTZ R29, R133.reuse, R169 ;  /* 0x000000a9851d7220 */ /* 0x044fe80000410000 */
[-C--:B------:R-:W-:Y:S03]  /*6650*/  HMMA.16816.F32 R128, R140, R154.reuse, R128 ;  /* 0x0000009a8c80723c */ /* 0x080fe60000001880 */
[----:B------:R2:W-:Y:S01]  /*6660*/  MUFU.EX2 R164, R31 ;  /* 0x0000001f00a47308 */ /* 0x0005e20000000800 */
[----:B---3--:R-:W-:Y:S03]  /*6670*/  FMUL.FTZ R28, R133, R168 ;  /* 0x000000a8851c7220 */ /* 0x008fe60000410000 */
[----:B------:R-:W-:Y:S01]  /*6680*/  F2FP.PACK_AB R140, R205, R206 ;  /* 0x000000cecd8c723e */ /* 0x000fe200000000ff */
[----:B------:R-:W-:Y:S01]  /*6690*/  FFMA.FTZ R133, R133, R224, R232 ;  /* 0x000000e085857223 */ /* 0x000fe200000100e8 */
[----:B------:R-:W-:Y:S04]  /*66a0*/  F2FP.PACK_AB R141, R203, R204 ;  /* 0x000000cccb8d723e */ /* 0x000fe800000000ff */
[----:B------:R-:W3:Y:S01]  /*66b0*/  MUFU.EX2 R176, R53 ;  /* 0x0000003500b07308 */ /* 0x000ee20000000800 */
[----:B------:R-:W-:Y:S01]  /*66c0*/  F2FP.PACK_AB R142, R201, R202 ;  /* 0x000000cac98e723e */ /* 0x000fe200000000ff */
[----:B----4-:R-:W-:Y:S01]  /*66d0*/  FADD.FTZ R2, R167, R2 ;  /* 0x00000002a7027221 */ /* 0x010fe20000010000 */
[----:B------:R-:W-:Y:S01]  /*66e0*/  F2FP.PACK_AB R143, R199, R200 ;  /* 0x000000c8c78f723e */ /* 0x000fe200000000ff */
[C---:B-----5:R-:W-:Y:S02]  /*66f0*/  FMUL.FTZ R30, R132.reuse, R170 ;  /* 0x000000aa841e7220 */ /* 0x060fe40000410000 */
[----:B-1----:R-:W-:Y:S04]  /*6700*/  FADD.FTZ R0, R165, R0 ;  /* 0x00000000a5007221 */ /* 0x002fe80000010000 */
[----:B------:R-:W-:Y:S01]  /*6710*/  MUFU.EX2 R174, R54 ;  /* 0x0000003600ae7308 */ /* 0x000fe20000000800 */
[C---:B--2---:R-:W-:Y:S02]  /*6720*/  FMUL.FTZ R31, R132.reuse, R171 ;  /* 0x000000ab841f7220 */ /* 0x044fe40000410000 */
[----:B------:R-:W-:Y:S07]  /*6730*/  FFMA.FTZ R132, R132, R225, R228 ;  /* 0x000000e184847223 */ /* 0x000fee00000100e4 */
[----:B------:R1:W2:Y:S01]  /*6740*/  MUFU.EX2 R175, R55 ;  /* 0x0000003700af7308 */ /* 0x0002a20000000800 */
[----:B------:R-:W-:Y:S01]  /*6750*/  HMMA.16816.F32 R28, R144, R154, R28 ;  /* 0x0000009a901c723c */ /* 0x000fe2000000181c */
[----:B------:R-:W4:Y:S03]  /*6760*/  LDSM.16.MT88.4 R152, [R216+0xa400] ;  /* 0x00a40000d898783b */ /* 0x000f260000004200 */
[----:B---3--:R-:W-:Y:S03]  /*6770*/  F2FP.PACK_AB R168, R176, R177 ;  /* 0x000000b1b0a8723e */ /* 0x008fe600000000ff */
[----:B------:R-:W-:Y:S01]  /*6780*/  F2FP.PACK_AB R144, R197, R198 ;  /* 0x000000c6c590723e */ /* 0x000fe200000000ff */
[-C--:B------:R-:W-:Y:S01]  /*6790*/  HMMA.16816.F32 R4, R140, R148.reuse, R4 ;  /* 0x000000948c04723c */ /* 0x080fe20000001804 */
[----:B------:R-:W-:Y:S04]  /*67a0*/  MUFU.EX2 R67, R56 ;  /* 0x0000003800437308 */ /* 0x000fe80000000800 */
[----:B------:R-:W-:Y:S02]  /*67b0*/  F2FP.PACK_AB R145, R195, R196 ;  /* 0x000000c4c391723e */ /* 0x000fe400000000ff */
[----:B------:R-:W-:Y:S02]  /*67c0*/  F2FP.PACK_AB R146, R166, R167 ;  /* 0x000000a7a692723e */ /* 0x000fe400000000ff */
[----:B------:R-:W-:Y:S02]  /*67d0*/  F2FP.PACK_AB R147, R164, R165 ;  /* 0x000000a5a493723e */ /* 0x000fe400000000ff */
[----:B------:R-:W-:Y:S01]  /*67e0*/  MUFU.EX2 R65, R58 ;  /* 0x0000003a00417308 */ /* 0x000fe20000000800 */
[----:B-1----:R-:W-:Y:S04]  /*67f0*/  LDSM.16.MT88.4 R52, [R216+0xb800] ;  /* 0x00b80000d834783b */ /* 0x002fe80000004200 */
[C---:B------:R-:W-:Y:S04]  /*6800*/  HMMA.16816.F32 R8, R144.reuse, R148, R8 ;  /* 0x000000949008723c */ /* 0x040fe80000001808 */
[----:B--2---:R-:W-:Y:S01]  /*6810*/  F2FP.PACK_AB R169, R175, R174 ;  /* 0x000000aeafa9723e */ /* 0x004fe200000000ff */
[----:B------:R1:W-:Y:S03]  /*6820*/  MUFU.EX2 R181, R44 ;  /* 0x0000002c00b57308 */ /* 0x0003e60000000800 */
[-C--:B------:R-:W-:Y:S07]  /*6830*/  HMMA.16816.F32 R12, R144, R150.reuse, R12 ;  /* 0x00000096900c723c */ /* 0x080fee000000180c */
[----:B------:R2:W3:Y:S01]  /*6840*/  MUFU.EX2 R182, R45 ;  /* 0x0000002d00b67308 */ /* 0x0004e20000000800 */
[C---:B------:R-:W-:Y:S01]  /*6850*/  HMMA.16816.F32 R16, R140.reuse, R150, R16 ;  /* 0x000000968c10723c */ /* 0x040fe20000001810 */
[----:B------:R-:W5:Y:S07]  /*6860*/  LDSM.16.MT88.4 R148, [R218+0xa400] ;  /* 0x00a40000da94783b */ /* 0x000f6e0000004200 */
[-C--:B------:R-:W-:Y:S01]  /*6870*/  HMMA.16816.F32 R68, R140, R156.reuse, R68 ;  /* 0x0000009c8c44723c */ /* 0x080fe20000001844 */
[----:B------:R3:W-:Y:S03]  /*6880*/  MUFU.EX2 R179, R46 ;  /* 0x0000002e00b37308 */ /* 0x0007e60000000800 */
[----:B-1----:R-:W-:Y:S04]  /*6890*/  F2FP.PACK_AB R44, R185, R186 ;  /* 0x000000bab92c723e */ /* 0x002fe800000000ff */
[C---:B------:R-:W-:Y:S03]  /*68a0*/  HMMA.16816.F32 R72, R144.reuse, R156, R72 ;  /* 0x0000009c9048723c */ /* 0x040fe60000001848 */
[----:B------:R-:W1:Y:S01]  /*68b0*/  MUFU.EX2 R178, R47 ;  /* 0x0000002f00b27308 */ /* 0x000e620000000800 */
[----:B--2---:R-:W-:Y:S04]  /*68c0*/  F2FP.PACK_AB R45, R184, R183 ;  /* 0x000000b7b82d723e */ /* 0x004fe800000000ff */
[-C--:B------:R-:W-:Y:S05]  /*68d0*/  HMMA.16816.F32 R76, R144, R158.reuse, R76 ;  /* 0x0000009e904c723c */ /* 0x080fea000000184c */
[----:B------:R-:W-:Y:S03]  /*68e0*/  MUFU.EX2 R173, R64 ;  /* 0x0000004000ad7308 */ /* 0x000fe60000000800 */
[C---:B------:R-:W-:Y:S04]  /*68f0*/  HMMA.16816.F32 R80, R140.reuse, R158, R80 ;  /* 0x0000009e8c50723c */ /* 0x040fe80000001850 */
[----:B---3--:R-:W-:Y:S03]  /*6900*/  F2FP.PACK_AB R46, R182, R181 ;  /* 0x000000b5b62e723e */ /* 0x008fe600000000ff */
[----:B------:R-:W-:Y:S01]  /*6910*/  MUFU.EX2 R64, R59 ;  /* 0x0000003b00407308 */ /* 0x000fe20000000800 */
[-C--:B----4-:R-:W-:Y:S04]  /*6920*/  HMMA.16816.F32 R84, R140, R152.reuse, R84 ;  /* 0x000000988c54723c */ /* 0x090fe80000001854 */
[----:B-1----:R-:W-:Y:S04]  /*6930*/  F2FP.PACK_AB R47, R178, R179 ;  /* 0x000000b3b22f723e */ /* 0x002fe800000000ff */
[C---:B------:R-:W-:Y:S01]  /*6940*/  HMMA.16816.F32 R88, R144.reuse, R152, R88 ;  /* 0x000000989058723c */ /* 0x040fe20000001858 */
[----:B------:R-:W1:Y:S07]  /*6950*/  MUFU.EX2 R172, R137 ;  /* 0x0000008900ac7308 */ /* 0x000e6e0000000800 */
[-C--:B------:R-:W-:Y:S03]  /*6960*/  HMMA.16816.F32 R92, R144, R154.reuse, R92 ;  /* 0x0000009a905c723c */ /* 0x080fe6000000185c */
[----:B------:R-:W-:Y:S05]  /*6970*/  MUFU.EX2 R137, R66 ;  /* 0x0000004200897308 */ /* 0x000fea0000000800 */
[C---:B------:R-:W-:Y:S01]  /*6980*/  HMMA.16816.F32 R96, R140.reuse, R154, R96 ;  /* 0x0000009a8c60723c */ /* 0x040fe20000001860 */
[----:B------:R-:W-:Y:S04]  /*6990*/  LDSM.16.MT88.4 R152, [R216+0x9c00] ;  /* 0x009c0000d898783b */ /* 0x000fe80000004200 */
[----:B------:R2:W-:Y:S03]  /*69a0*/  MUFU.EX2 R66, R57 ;  /* 0x0000003900427308 */ /* 0x0005e60000000800 */
[-C--:B-----5:R-:W-:Y:S04]  /*69b0*/  HMMA.16816.F32 R20, R140, R148.reuse, R20 ;  /* 0x000000948c14723c */ /* 0x0a0fe80000001814 */
[----:B-1----:R-:W-:Y:S03]  /*69c0*/  F2FP.PACK_AB R170, R172, R173 ;  /* 0x000000adacaa723e */ /* 0x002fe600000000ff */
[----:B------:R-:W1:Y:S01]  /*69d0*/  MUFU.EX2 R138, R138 ;  /* 0x0000008a008a7308 */ /* 0x000e620000000800 */
[C---:B------:R-:W-:Y:S08]  /*69e0*/  HMMA.16816.F32 R100, R144.reuse, R148, R100 ;  /* 0x000000949064723c */ /* 0x040ff00000001864 */
[-C--:B------:R-:W-:Y:S01]  /*69f0*/  HMMA.16816.F32 R104, R144, R150.reuse, R104 ;  /* 0x000000969068723c */ /* 0x080fe20000001868 */
[----:B------:R-:W-:Y:S01]  /*6a00*/  MUFU.EX2 R60, R60 ;  /* 0x0000003c003c7308 */ /* 0x000fe20000000800 */
[----:B--2---:R-:W-:Y:S06]  /*6a10*/  LDSM.16.MT88.4 R56, [R218+0xac00] ;  /* 0x00ac0000da38783b */ /* 0x004fec0000004200 */
[C---:B------:R-:W-:Y:S03]  /*6a20*/  HMMA.16816.F32 R108, R140.reuse, R150, R108 ;  /* 0x000000968c6c723c */ /* 0x040fe6000000186c */
[----:B------:R-:W2:Y:S01]  /*6a30*/  MUFU.EX2 R139, R139 ;  /* 0x0000008b008b7308 */ /* 0x000ea20000000800 */
[----:B-1----:R-:W-:Y:S04]  /*6a40*/  F2FP.PACK_AB R171, R138, R137 ;  /* 0x000000898aab723e */ /* 0x002fe800000000ff */
[-C--:B------:R-:W-:Y:S05]  /*6a50*/  HMMA.16816.F32 R32, R140, R36.reuse, R32 ;  /* 0x000000248c20723c */ /* 0x080fea0000001820 */
[----:B------:R-:W-:Y:S03]  /*6a60*/  MUFU.EX2 R62, R62 ;  /* 0x0000003e003e7308 */ /* 0x000fe60000000800 */
[C---:B------:R-:W-:Y:S07]  /*6a70*/  HMMA.16816.F32 R112, R144.reuse, R36, R112 ;  /* 0x000000249070723c */ /* 0x040fee0000001870 */
[----:B------:R-:W-:Y:S01]  /*6a80*/  F2FP.PACK_AB R36, R193, R194 ;  /* 0x000000c2c124723e */ /* 0x000fe200000000ff */
[-C--:B------:R-:W-:Y:S01]  /*6a90*/  HMMA.16816.F32 R116, R144, R38.reuse, R116 ;  /* 0x000000269074723c */ /* 0x080fe20000001874 */
[----:B------:R-:W1:Y:S03]  /*6aa0*/  MUFU.EX2 R180, R180 ;  /* 0x000000b400b47308 */ /* 0x000e660000000800 */
[----:B------:R-:W-:Y:S04]  /*6ab0*/  F2FP.PACK_AB R37, R191, R192 ;  /* 0x000000c0bf25723e */ /* 0x000fe800000000ff */
[C---:B------:R-:W-:Y:S07]  /*6ac0*/  HMMA.16816.F32 R120, R140.reuse, R38, R120 ;  /* 0x000000268c78723c */ /* 0x040fee0000001878 */
[----:B------:R-:W-:Y:S01]  /*6ad0*/  F2FP.PACK_AB R38, R189, R190 ;  /* 0x000000bebd26723e */ /* 0x000fe200000000ff */
[-C--:B------:R-:W-:Y:S04]  /*6ae0*/  HMMA.16816.F32 R24, R140, R48.reuse, R24 ;  /* 0x000000308c18723c */ /* 0x080fe80000001818 */
[----:B------:R-:W-:Y:S04]  /*6af0*/  F2FP.PACK_AB R39, R187, R188 ;  /* 0x000000bcbb27723e */ /* 0x000fe800000000ff */
[C---:B------:R-:W-:Y:S08]  /*6b00*/  HMMA.16816.F32 R124, R144.reuse, R48, R124 ;  /* 0x00000030907c723c */ /* 0x040ff0000000187c */
[-C--:B------:R-:W-:Y:S01]  /*6b10*/  HMMA.16816.F32 R128, R144, R50.reuse, R128 ;  /* 0x000000329080723c */ /* 0x080fe20000001880 */
[----:B------:R-:W3:Y:S07]  /*6b20*/  LDSM.16.MT88.4 R144, [R218+0x9800] ;  /* 0x00980000da90783b */ /* 0x000eee0000004200 */
[----:B------:R-:W-:Y:S01]  /*6b30*/  HMMA.16816.F32 R28, R140, R50, R28 ;  /* 0x000000328c1c723c */ /* 0x000fe2000000181c */
[----:B------:R-:W4:Y:S07]  /*6b40*/  LDSM.16.MT88.4 R48, [R216+0xa800] ;  /* 0x00a80000d830783b */ /* 0x000f2e0000004200 */
[-C--:B------:R-:W-:Y:S08]  /*6b50*/  HMMA.16816.F32 R4, R36, R40.reuse, R4 ;  /* 0x000000282404723c */ /* 0x080ff00000001804 */
[C---:B------:R-:W-:Y:S08]  /*6b60*/  HMMA.16816.F32 R8, R44.reuse, R40, R8 ;  /* 0x000000282c08723c */ /* 0x040ff00000001808 */
[-C--:B------:R-:W-:Y:S08]  /*6b70*/  HMMA.16816.F32 R12, R44, R42.reuse, R12 ;  /* 0x0000002a2c0c723c */ /* 0x080ff0000000180c */
[C---:B------:R-:W-:Y:S01]  /*6b80*/  HMMA.16816.F32 R16, R36.reuse, R42, R16 ;  /* 0x0000002a2410723c */ /* 0x040fe20000001810 */
[----:B------:R-:W5:Y:S07]  /*6b90*/  LDSM.16.MT88.4 R40, [R218+0xa800] ;  /* 0x00a80000da28783b */ /* 0x000f6e0000004200 */
[-C--:B---3--:R-:W-:Y:S08]  /*6ba0*/  HMMA.16816.F32 R68, R36, R144.reuse, R68 ;  /* 0x000000902444723c */ /* 0x088ff00000001844 */
[C---:B------:R-:W-:Y:S08]  /*6bb0*/  HMMA.16816.F32 R72, R44.reuse, R144, R72 ;  /* 0x000000902c48723c */ /* 0x040ff00000001848 */
[-C--:B------:R-:W-:Y:S08]  /*6bc0*/  HMMA.16816.F32 R76, R44, R146.reuse, R76 ;  /* 0x000000922c4c723c */ /* 0x080ff0000000184c */
[C---:B------:R-:W-:Y:S08]  /*6bd0*/  HMMA.16816.F32 R80, R36.reuse, R146, R80 ;  /* 0x000000922450723c */ /* 0x040ff00000001850 */
[-C--:B----4-:R-:W-:Y:S08]  /*6be0*/  HMMA.16816.F32 R84, R36, R48.reuse, R84 ;  /* 0x000000302454723c */ /* 0x090ff00000001854 */
[C---:B------:R-:W-:Y:S08]  /*6bf0*/  HMMA.16816.F32 R88, R44.reuse, R48, R88 ;  /* 0x000000302c58723c */ /* 0x040ff00000001858 */
[-C--:B------:R-:W-:Y:S08]  /*6c00*/  HMMA.16816.F32 R92, R44, R50.reuse, R92 ;  /* 0x000000322c5c723c */ /* 0x080ff0000000185c */
[C---:B------:R-:W-:Y:S01]  /*6c10*/  HMMA.16816.F32 R96, R36.reuse, R50, R96 ;  /* 0x000000322460723c */ /* 0x040fe20000001860 */
[----:B------:R-:W3:Y:S07]  /*6c20*/  LDSM.16.MT88.4 R48, [R218+0xb800] ;  /* 0x00b80000da30783b */ /* 0x000eee0000004200 */
[-C--:B-----5:R-:W-:Y:S08]  /*6c30*/  HMMA.16816.F32 R20, R36, R40.reuse, R20 ;  /* 0x000000282414723c */ /* 0x0a0ff00000001814 */
[C---:B------:R-:W-:Y:S08]  /*6c40*/  HMMA.16816.F32 R100, R44.reuse, R40, R100 ;  /* 0x000000282c64723c */ /* 0x040ff00000001864 */
[-C--:B------:R-:W-:Y:S08]  /*6c50*/  HMMA.16816.F32 R104, R44, R42.reuse, R104 ;  /* 0x0000002a2c68723c */ /* 0x080ff00000001868 */
[C---:B------:R-:W-:Y:S01]  /*6c60*/  HMMA.16816.F32 R108, R36.reuse, R42, R108 ;  /* 0x0000002a246c723c */ /* 0x040fe2000000186c */
        /* <DEDUP_REMOVED lines=8> */
[-C--:B------:R-:W-:Y:S01]  /*6cf0*/  HMMA.16816.F32 R128, R44, R50.reuse, R128 ;  /* 0x000000322c80723c */ /* 0x080fe20000001880 */
[----:B------:R-:W3:Y:S07]  /*6d00*/  LDSM.16.MT88.4 R44, [R216+0xbc00] ;  /* 0x00bc0000d82c783b */ /* 0x000eee0000004200 */
[----:B------:R-:W-:Y:S07]  /*6d10*/  HMMA.16816.F32 R28, R36, R50, R28 ;  /* 0x00000032241c723c */ /* 0x000fee000000181c */
[----:B------:R-:W-:Y:S01]  /*6d20*/  F2FP.PACK_AB R36, R66, R67 ;  /* 0x000000434224723e */ /* 0x000fe200000000ff */
[-C--:B------:R-:W-:Y:S01]  /*6d30*/  HMMA.16816.F32 R144, R168, R152.reuse, R4 ;  /* 0x00000098a890723c */ /* 0x080fe20000001804 */
[----:B------:R-:W3:Y:S04]  /*6d40*/  LDSM.16.MT88.4 R4, [R218+0xbc00] ;  /* 0x00bc0000da04783b */ /* 0x000ee80000004200 */
[----:B------:R-:W-:Y:S02]  /*6d50*/  F2FP.PACK_AB R37, R64, R65 ;  /* 0x000000414025723e */ /* 0x000fe400000000ff */
[----:B--2---:R-:W-:Y:S02]  /*6d60*/  F2FP.PACK_AB R38, R139, R60 ;  /* 0x0000003c8b26723e */ /* 0x004fe400000000ff */
[----:B-1----:R-:W-:Y:S07]  /*6d70*/  F2FP.PACK_AB R39, R180, R62 ;  /* 0x0000003eb427723e */ /* 0x002fee00000000ff */
[C---:B------:R-:W-:Y:S07]  /*6d80*/  HMMA.16816.F32 R140, R36.reuse, R152, R8 ;  /* 0x00000098248c723c */ /* 0x040fee0000001808 */
[----:B------:R-:W-:Y:S01]  /*6d90*/  FADD.FTZ R8, R234, R133 ;  /* 0x00000085ea087221 */ /* 0x000fe20000010000 */
[-C--:B------:R-:W-:Y:S04]  /*6da0*/  HMMA.16816.F32 R148, R36, R154.reuse, R12 ;  /* 0x0000009a2494723c */ /* 0x080fe8000000180c */
[----:B------:R-:W-:Y:S01]  /*6db0*/  FADD.FTZ R9, R230, R132 ;  /* 0x00000084e6097221 */ /* 0x000fe20000010000 */
[----:B------:R-:W-:Y:S01]  /*6dc0*/  MOV R132, R136 ;  /* 0x0000008800847202 */ /* 0x000fe20000000f00 */
[----:B------:R-:W-:Y:S02]  /*6dd0*/  FADD.FTZ R8, R231, R8 ;  /* 0x00000008e7087221 */ /* 0x000fe40000010000 */
[C---:B------:R-:W-:Y:S04]  /*6de0*/  HMMA.16816.F32 R152, R168.reuse, R154, R16 ;  /* 0x0000009aa898723c */ /* 0x040fe80000001810 */
[----:B------:R-:W-:Y:S02]  /*6df0*/  FADD.FTZ R9, R215, R9 ;  /* 0x00000009d7097221 */ /* 0x000fe40000010000 */
[----:B------:R-:W-:Y:S02]  /*6e00*/  FADD.FTZ R8, R233, R8 ;  /* 0x00000008e9087221 */ /* 0x000fe40000010000 */
[-C--:B----4-:R-:W-:Y:S04]  /*6e10*/  HMMA.16816.F32 R68, R168, R40.reuse, R68 ;  /* 0x00000028a844723c */ /* 0x090fe80000001844 */
[----:B------:R-:W-:Y:S02]  /*6e20*/  FADD.FTZ R9, R229, R9 ;  /* 0x00000009e5097221 */ /* 0x000fe40000010000 */
[----:B------:R-:W-:Y:S02]  /*6e30*/  FADD.FTZ R8, R206, R8 ;  /* 0x00000008ce087221 */ /* 0x000fe40000010000 */
[C---:B------:R-:W-:Y:S04]  /*6e40*/  HMMA.16816.F32 R72, R36.reuse, R40, R72 ;  /* 0x000000282448723c */ /* 0x040fe80000001848 */
[----:B------:R-:W-:Y:S02]  /*6e50*/  FADD.FTZ R9, R204, R9 ;  /* 0x00000009cc097221 */ /* 0x000fe40000010000 */
[----:B------:R-:W-:Y:S02]  /*6e60*/  FADD.FTZ R8, R205, R8 ;  /* 0x00000008cd087221 */ /* 0x000fe40000010000 */
[-C--:B------:R-:W-:Y:S04]  /*6e70*/  HMMA.16816.F32 R76, R36, R42.reuse, R76 ;  /* 0x0000002a244c723c */ /* 0x080fe8000000184c */
[----:B------:R-:W-:Y:S02]  /*6e80*/  FADD.FTZ R9, R203, R9 ;  /* 0x00000009cb097221 */ /* 0x000fe40000010000 */
[----:B------:R-:W-:Y:S02]  /*6e90*/  FADD.FTZ R12, R202, R8 ;  /* 0x00000008ca0c7221 */ /* 0x000fe40000010000 */
[C---:B------:R-:W-:Y:S04]  /*6ea0*/  HMMA.16816.F32 R80, R168.reuse, R42, R80 ;  /* 0x0000002aa850723c */ /* 0x040fe80000001850 */
[----:B------:R-:W-:Y:S02]  /*6eb0*/  FADD.FTZ R8, R200, R9 ;  /* 0x00000009c8087221 */ /* 0x000fe40000010000 */
[----:B------:R-:W-:Y:S02]  /*6ec0*/  FADD.FTZ R10, R166, R2 ;  /* 0x00000002a60a7221 */ /* 0x000fe40000010000 */
[-C--:B-----5:R-:W-:Y:S04]  /*6ed0*/  HMMA.16816.F32 R84, R168, R52.reuse, R84 ;  /* 0x00000034a854723c */ /* 0x0a0fe80000001854 */
        /* <DEDUP_REMOVED lines=23> */
[-C--:B---3--:R-:W-:Y:S08]  /*7050*/  HMMA.16816.F32 R160, R168, R44.reuse, R32 ;  /* 0x0000002ca8a0723c */ /* 0x088ff00000001820 */
[C---:B------:R-:W-:Y:S08]  /*7060*/  HMMA.16816.F32 R112, R36.reuse, R44, R112 ;  /* 0x0000002c2470723c */ /* 0x040ff00000001870 */
[-C--:B------:R-:W-:Y:S08]  /*7070*/  HMMA.16816.F32 R116, R36, R46.reuse, R116 ;  /* 0x0000002e2474723c */ /* 0x080ff00000001874 */
[C---:B------:R-:W-:Y:S08]  /*7080*/  HMMA.16816.F32 R120, R168.reuse, R46, R120 ;  /* 0x0000002ea878723c */ /* 0x040ff00000001878 */
[-C--:B------:R-:W-:Y:S08]  /*7090*/  HMMA.16816.F32 R164, R168, R4.reuse, R24 ;  /* 0x00000004a8a4723c */ /* 0x080ff00000001818 */
[C---:B------:R-:W-:Y:S07]  /*70a0*/  HMMA.16816.F32 R124, R36.reuse, R4, R124 ;  /* 0x00000004247c723c */ /* 0x040fee000000187c */
[----:B------:R-:W-:Y:S01]  /*70b0*/  FADD.FTZ R4, R190, R10 ;  /* 0x0000000abe047221 */ /* 0x000fe20000010000 */
[-C--:B------:R-:W-:Y:S04]  /*70c0*/  HMMA.16816.F32 R128, R36, R6.reuse, R128 ;  /* 0x000000062480723c */ /* 0x080fe80000001880 */
[----:B------:R-:W-:Y:S02]  /*70d0*/  FADD.FTZ R5, R181, R8 ;  /* 0x00000008b5057221 */ /* 0x000fe40000010000 */
[----:B------:R-:W-:Y:S02]  /*70e0*/  FADD.FTZ R4, R189, R4 ;  /* 0x00000004bd047221 */ /* 0x000fe40000010000 */
[----:B------:R-:W-:Y:S01]  /*70f0*/  FADD.FTZ R2, R182, R5 ;  /* 0x00000005b6027221 */ /* 0x000fe20000010000 */
[----:B------:R-:W-:Y:S04]  /*7100*/  HMMA.16816.F32 R168, R168, R6, R28 ;  /* 0x00000006a8a8723c */ /* 0x000fe8000000181c */
[----:B------:R-:W-:Y:S02]  /*7110*/  FADD.FTZ R4, R177, R4 ;  /* 0x00000004b1047221 */ /* 0x000fe40000010000 */
[----:B------:R-:W-:Y:S02]  /*7120*/  FADD.FTZ R8, R67, R2 ;  /* 0x0000000243087221 */ /* 0x000fe40000010000 */
[----:B------:R-:W-:Y:S04]  /*7130*/  FADD.FTZ R5, R65, R0 ;  /* 0x0000000041057221 */ /* 0x000fe80000010000 */
[----:B------:R-:W-:Y:S02]  /*7140*/  FADD.FTZ R10, R176, R4 ;  /* 0x00000004b00a7221 */ /* 0x000fe40000010000 */
[----:B------:R-:W-:Y:S02]  /*7150*/  FADD.FTZ R2, R175, R9 ;  /* 0x00000009af027221 */ /* 0x000fe40000010000 */
[----:B------:R-:W-:Y:S02]  /*7160*/  FADD.FTZ R0, R66, R8 ;  /* 0x0000000842007221 */ /* 0x000fe40000010000 */
[----:B------:R-:W-:Y:S02]  /*7170*/  FADD.FTZ R4, R64, R5 ;  /* 0x0000000540047221 */ /* 0x000fe40000010000 */
[----:B------:R-:W-:Y:S02]  /*7180*/  FADD.FTZ R6, R173, R10 ;  /* 0x0000000aad067221 */ /* 0x000fe40000010000 */
[----:B------:R-:W-:Y:S01]  /*7190*/  FADD.FTZ R5, R137, R2 ;  /* 0x0000000289057221 */ /* 0x000fe20000010000 */
[----:B------:R-:W-:Y:S01]  /*71a0*/  MOV R137, R135 ;  /* 0x0000008700897202 */ /* 0x000fe20000000f00 */
[----:B------:R-:W-:Y:S02]  /*71b0*/  FADD.FTZ R2, R60, R0 ;  /* 0x000000003c027221 */ /* 0x000fe40000010000 */
[----:B------:R-:W-:Y:S02]  /*71c0*/  FADD.FTZ R0, R62, R4 ;  /* 0x000000043e007221 */ /* 0x000fe40000010000 */
[----:B------:R-:W-:Y:S02]  /*71d0*/  FADD.FTZ R224, R172, R6 ;  /* 0x00000006ace07221 */ /* 0x000fe40000010000 */
[----:B------:R-:W-:Y:S01]  /*71e0*/  FADD.FTZ R225, R138, R5 ;  /* 0x000000058ae17221 */ /* 0x000fe20000010000 */
[----:B------:R-:W-:Y:S01]  /*71f0*/  MOV R138, R134 ;  /* 0x00000086008a7202 */ /* 0x000fe20000000f00 */
[----:B------:R-:W-:Y:S01]  /*7200*/  FADD.FTZ R226, R139, R2 ;  /* 0x000000028be27221 */ /* 0x000fe20000010000 */
[----:B------:R-:W-:Y:S01]  /*7210*/  MOV R139, R3 ;  /* 0x00000003008b7202 */ /* 0x000fe20000000f00 */
[----:B------:R-:W-:Y:S01]  /*7220*/  FADD.FTZ R227, R180, R0 ;  /* 0x00000000b4e37221 */ /* 0x000fe20000010000 */
[----:B------:R-:W-:-:S05]  /*7230*/  @P0 BRA `(.L_x_7) ;  /* 0xffffd3b000000947 */ /* 0x000fca000383ffff */
.L_x_6:
[----:B------:R-:W2:Y:S01]  /*7240*/  LDL R172, [R1] ;  /* 0x0000000001ac7983 */ /* 0x000ea20000100800 */
[----:B------:R-:W-:Y:S01]  /*7250*/  ISETP.NE.AND P0, PT, R246, -0x1, PT ;  /* 0xfffffffff600780c */ /* 0x000fe20003f05270 */
[----:B------:R-:W-:Y:S02]  /*7260*/  BSSY B0, `(.L_x_10) ;  /* 0x000016a000007945 */ /* 0x000fe40003800000 */
[----:B------:R-:W1:Y:S04]  /*7270*/  SHFL.BFLY PT, R0, R224, 0x2, 0x1f ;  /* 0x0c401f00e0007f89 */ /* 0x000e6800000e0000 */
[----:B------:R-:W3:Y:S04]  /*7280*/  SHFL.BFLY PT, R6, R227, 0x2, 0x1f ;  /* 0x0c401f00e3067f89 */ /* 0x000ee800000e0000 */
[----:B------:R-:W4:Y:S04]  /*7290*/  SHFL.BFLY PT, R7, R226, 0x2, 0x1f ;  /* 0x0c401f00e2077f89 */ /* 0x000f2800000e0000 */
[----:B------:R-:W5:Y:S04]  /*72a0*/  SHFL.BFLY PT, R2, R225, 0x2, 0x1f ;  /* 0x0c401f00e1027f89 */ /* 0x000f6800000e0000 */
[----:B------:R-:W5:Y:S01]  /*72b0*/  S2R R51, SR_TID.X ;  /* 0x0000000000337919 */ /* 0x000f620000002100 */
[----:B-1----:R-:W-:-:S02]  /*72c0*/  FADD.FTZ R0, R0, R224 ;  /* 0x000000e000007221 */ /* 0x002fc40000010000 */
[----:B---3--:R-:W-:-:S03]  /*72d0*/  FADD.FTZ R6, R6, R227 ;  /* 0x000000e306067221 */ /* 0x008fc60000010000 */
[----:B------:R-:W1:Y:S01]  /*72e0*/  SHFL.BFLY PT, R4, R0, 0x1, 0x1f ;  /* 0x0c201f0000047f89 */ /* 0x000e6200000e0000 */
[----:B----4-:R-:W-:-:S03]  /*72f0*/  FADD.FTZ R7, R7, R226 ;  /* 0x000000e207077221 */ /* 0x010fc60000010000 */
[----:B------:R-:W3:Y:S01]  /*7300*/  SHFL.BFLY PT, R9, R6, 0x1, 0x1f ;  /* 0x0c201f0006097f89 */ /* 0x000ee200000e0000 */
[----:B-----5:R-:W-:-:S03]  /*7310*/  FADD.FTZ R2, R2, R225 ;  /* 0x000000e102027221 */ /* 0x020fc60000010000 */
[----:B------:R-:W4:Y:S01]  /*7320*/  SHFL.BFLY PT, R8, R7, 0x1, 0x1f ;  /* 0x0c201f0007087f89 */ /* 0x000f2200000e0000 */
[----:B------:R-:W-:-:S03]  /*7330*/  SHF.R.S32.HI R24, RZ, 0x1f, R51 ;  /* 0x0000001fff187819 */ /* 0x000fc60000011433 */
[----:B------:R-:W5:Y:S01]  /*7340*/  SHFL.BFLY PT, R5, R2, 0x1, 0x1f ;  /* 0x0c201f0002057f89 */ /* 0x000f6200000e0000 */
[CC--:B------:R-:W-:Y:S02]  /*7350*/  LEA.HI R13, R24.reuse, R51.reuse, RZ, 0x2 ;  /* 0x00000033180d7211 */ /* 0x0c0fe400078f10ff */
[----:B------:R-:W-:-:S04]  /*7360*/  LEA.HI R24, R24, R51, RZ, 0x5 ;  /* 0x0000003318187211 */ /* 0x000fc800078f28ff */
[----:B------:R-:W-:Y:S01]  /*7370*/  SHF.R.S32.HI R24, RZ, 0x5, R24 ;  /* 0x00000005ff187819 */ /* 0x000fe20000011418 */
[----:B-1----:R-:W-:Y:S01]  /*7380*/  FADD.FTZ R49, R0, R4 ;  /* 0x0000000400317221 */ /* 0x002fe20000010000 */
[----:B------:R-:W-:Y:S01]  /*7390*/  MOV R0, 0x3f800000 ;  /* 0x3f80000000007802 */ /* 0x000fe20000000f00 */
[----:B---3--:R-:W-:-:S03]  /*73a0*/  FADD.FTZ R133, R6, R9 ;  /* 0x0000000906857221 */ /* 0x008fc60000010000 */
[----:B------:R-:W-:Y:S01]  /*73b0*/  FSETP.NE.FTZ.AND P6, PT, R49, RZ, PT ;  /* 0x000000ff3100720b */ /* 0x000fe20003fd5000 */
[----:B----4-:R-:W-:Y:S01]  /*73c0*/  FADD.FTZ R132, R7, R8 ;  /* 0x0000000807847221 */ /* 0x010fe20000010000 */
[----:B------:R-:W-:Y:S01]  /*73d0*/  FSETP.NE.FTZ.AND P3, PT, R133, RZ, PT ;  /* 0x000000ff8500720b */ /* 0x000fe20003f75000 */
[----:B-----5:R-:W-:-:S03]  /*73e0*/  FADD.FTZ R50, R2, R5 ;  /* 0x0000000502327221 */ /* 0x020fc60000010000 */
[----:B------:R-:W-:Y:S01]  /*73f0*/  FSETP.NE.FTZ.AND P4, PT, R132, RZ, PT ;  /* 0x000000ff8400720b */ /* 0x000fe20003f95000 */
[----:B------:R-:W-:Y:S01]  /*7400*/  @P0 IMAD.WIDE.U32 R4, R246, c[0x0][0x1e8], RZ ;  /* 0x00007a00f6040a25 */ /* 0x000fe200078e00ff */
[----:B------:R-:W-:Y:S02]  /*7410*/  LOP3.LUT R2, R13, 0xfffffffc, RZ, 0xc0, !PT ;  /* 0xfffffffc0d027812 */ /* 0x000fe400078ec0ff */
[----:B------:R-:W-:-:S03]  /*7420*/  FSETP.NE.FTZ.AND P5, PT, R50, RZ, PT ;  /* 0x000000ff3200720b */ /* 0x000fc60003fb5000 */
[----:B------:R-:W1:Y:S01]  /*7430*/  @P6 MUFU.RCP R0, R49 ;  /* 0x0000003100006308 */ /* 0x000e620000001000 */
[----:B------:R-:W-:Y:S01]  /*7440*/  IADD3 R51, -R2, R51, RZ ;  /* 0x0000003302337210 */ /* 0x000fe20007ffe1ff */
[----:B------:R-:W-:Y:S01]  /*7450*/  @P0 IMAD R138, R246, c[0x0][0x1ec], R5 ;  /* 0x00007b00f68a0a24 */ /* 0x000fe200078e0205 */
[----:B------:R-:W-:Y:S02]  /*7460*/  MOV R2, 0x3f800000 ;  /* 0x3f80000000027802 */ /* 0x000fe40000000f00 */
[----:B------:R-:W-:Y:S02]  /*7470*/  @P0 MOV R137, R4 ;  /* 0x0000000400890202 */ /* 0x000fe40000000f00 */
[----:B------:R-:W-:Y:S02]  /*7480*/  MOV R4, 0x3f800000 ;  /* 0x3f80000000047802 */ /* 0x000fe40000000f00 */
[----:B------:R-:W3:Y:S01]  /*7490*/  @P4 MUFU.RCP R2, R132 ;  /* 0x0000008400024308 */ /* 0x000ee20000001000 */
[----:B-1----:R-:W-:-:S07]  /*74a0*/  FMUL.FTZ R144, R0, R144 ;  /* 0x0000009000907220 */ /* 0x002fce0000410000 */
[----:B------:R-:W-:Y:S01]  /*74b0*/  @P5 MUFU.RCP R4, R50 ;  /* 0x0000003200045308 */ /* 0x000fe20000001000 */
[C---:B------:R-:W-:Y:S02]  /*74c0*/  FMUL.FTZ R46, R0.reuse, R145 ;  /* 0x00000091002e7220 */ /* 0x040fe40000410000 */
[C---:B------:R-:W-:Y:S02]  /*74d0*/  FMUL.FTZ R152, R0.reuse, R152 ;  /* 0x0000009800987220 */ /* 0x040fe40000410000 */
[----:B------:R-:W-:Y:S01]  /*74e0*/  FMUL.FTZ R44, R0, R153 ;  /* 0x00000099002c7220 */ /* 0x000fe20000410000 */
[----:B------:R-:W-:Y:S01]  /*74f0*/  F2FP.PACK_AB R46, R46, R144 ;  /* 0x000000902e2e723e */ /* 0x000fe200000000ff */
[C---:B------:R-:W-:Y:S02]  /*7500*/  FMUL.FTZ R68, R0.reuse, R68 ;  /* 0x0000004400447220 */ /* 0x040fe40000410000 */
[----:B------:R-:W-:Y:S01]  /*7510*/  FMUL.FTZ R42, R0, R69 ;  /* 0x00000045002a7220 */ /* 0x000fe20000410000 */
[----:B------:R-:W-:Y:S01]  /*7520*/  F2FP.PACK_AB R44, R44, R152 ;  /* 0x000000982c2c723e */ /* 0x000fe200000000ff */
[----:B------:R-:W-:-:S02]  /*7530*/  FMUL.FTZ R80, R0, R80 ;  /* 0x0000005000507220 */ /* 0x000fc40000410000 */
[----:B------:R-:W-:Y:S01]  /*7540*/  FMUL.FTZ R39, R0, R81 ;  /* 0x0000005100277220 */ /* 0x000fe20000410000 */
[----:B------:R-:W-:Y:S01]  /*7550*/  F2FP.PACK_AB R42, R42, R68 ;  /* 0x000000442a2a723e */ /* 0x000fe200000000ff */
[C---:B------:R-:W-:Y:S02]  /*7560*/  FMUL.FTZ R84, R0.reuse, R84 ;  /* 0x0000005400547220 */ /* 0x040fe40000410000 */
[C---:B------:R-:W-:Y:S01]  /*7570*/  FMUL.FTZ R36, R0.reuse, R85 ;  /* 0x0000005500247220 */ /* 0x040fe20000410000 */
[----:B------:R-:W-:Y:S01]  /*7580*/  F2FP.PACK_AB R39, R39, R80 ;  /* 0x000000502727723e */ /* 0x000fe200000000ff */
[C---:B------:R-:W-:Y:S02]  /*7590*/  FMUL.FTZ R96, R0.reuse, R96 ;  /* 0x0000006000607220 */ /* 0x040fe40000410000 */
[----:B------:R-:W-:Y:S01]  /*75a0*/  FMUL.FTZ R33, R0, R97 ;  /* 0x0000006100217220 */ /* 0x000fe20000410000 */
[----:B------:R-:W-:Y:S01]  /*75b0*/  F2FP.PACK_AB R36, R36, R84 ;  /* 0x000000542424723e */ /* 0x000fe200000000ff */
[----:B------:R-:W-:-:S02]  /*75c0*/  FMUL.FTZ R156, R0, R156 ;  /* 0x0000009c009c7220 */ /* 0x000fc40000410000 */
[C---:B------:R-:W-:Y:S01]  /*75d0*/  FMUL.FTZ R30, R0.reuse, R157 ;  /* 0x0000009d001e7220 */ /* 0x040fe20000410000 */
[----:B------:R-:W-:Y:S01]  /*75e0*/  F2FP.PACK_AB R33, R33, R96 ;  /* 0x000000602121723e */ /* 0x000fe200000000ff */
        /* <DEDUP_REMOVED lines=10> */
[----:B------:R-:W-:Y:S01]  /*7690*/  FMUL.FTZ R14, R0, R165 ;  /* 0x000000a5000e7220 */ /* 0x000fe20000410000 */
[----:B------:R-:W-:Y:S01]  /*76a0*/  F2FP.PACK_AB R18, R18, R120 ;  /* 0x000000781212723e */ /* 0x000fe200000000ff */
[C---:B------:R-:W-:Y:S02]  /*76b0*/  FMUL.FTZ R168, R0.reuse, R168 ;  /* 0x000000a800a87220 */ /* 0x040fe40000410000 */
[----:B------:R-:W-:Y:S01]  /*76c0*/  FMUL.FTZ R9, R0, R169 ;  /* 0x000000a900097220 */ /* 0x000fe20000410000 */
[----:B------:R-:W-:Y:S01]  /*76d0*/  MOV R0, 0x3f800000 ;  /* 0x3f80000000007802 */ /* 0x000fe20000000f00 */
[----:B---3--:R-:W-:Y:S01]  /*76e0*/  FMUL.FTZ R140, R2, R140 ;  /* 0x0000008c028c7220 */ /* 0x008fe20000410000 */
[----:B------:R-:W-:Y:S01]  /*76f0*/  F2FP.PACK_AB R14, R14, R164 ;  /* 0x000000a40e0e723e */ /* 0x000fe200000000ff */
[C---:B------:R-:W-:Y:S01]  /*7700*/  FMUL.FTZ R48, R2.reuse, R141 ;  /* 0x0000008d02307220 */ /* 0x040fe20000410000 */
[----:B------:R-:W-:Y:S01]  /*7710*/  F2FP.PACK_AB R9, R9, R168 ;  /* 0x000000a80909723e */ /* 0x000fe200000000ff */
[C---:B------:R-:W-:Y:S01]  /*7720*/  FMUL.FTZ R148, R2.reuse, R148 ;  /* 0x0000009402947220 */ /* 0x040fe20000410000 */
[----:B------:R-:W1:Y:S01]  /*7730*/  @P3 MUFU.RCP R0, R133 ;  /* 0x0000008500003308 */ /* 0x000e620000001000 */
        /* <DEDUP_REMOVED lines=9> */
[C---:B------:R-:W-:Y:S01]  /*77d0*/  FMUL.FTZ R34, R2.reuse, R89 ;  /* 0x0000005902227220 */ /* 0x040fe20000410000 */
[----:B------:R-:W-:Y:S01]  /*77e0*/  F2FP.PACK_AB R37, R37, R76 ;  /* 0x0000004c2525723e */ /* 0x000fe200000000ff */
[----:B------:R-:W-:-:S02]  /*77f0*/  FMUL.FTZ R92, R2, R92 ;  /* 0x0000005c025c7220 */ /* 0x000fc40000410000 */
[----:B-1----:R-:W-:Y:S01]  /*7800*/  FMUL.FTZ R143, R0, R143 ;  /* 0x0000008f008f7220 */ /* 0x002fe20000410000 */
[----:B------:R-:W-:Y:S01]  /*7810*/  F2FP.PACK_AB R34, R34, R88 ;  /* 0x000000582222723e */ /* 0x000fe200000000ff */
[C---:B------:R-:W-:Y:S02]  /*7820*/  FMUL.FTZ R142, R0.reuse, R142 ;  /* 0x0000008e008e7220 */ /* 0x040fe40000410000 */
[C---:B------:R-:W-:Y:S02]  /*7830*/  FMUL.FTZ R151, R0.reuse, R151 ;  /* 0x0000009700977220 */ /* 0x040fe40000410000 */
[C---:B------:R-:W-:Y:S01]  /*7840*/  FMUL.FTZ R150, R0.reuse, R150 ;  /* 0x0000009600967220 */ /* 0x040fe20000410000 */
[----:B------:R-:W-:Y:S01]  /*7850*/  F2FP.PACK_AB R142, R143, R142 ;  /* 0x0000008e8f8e723e */ /* 0x000fe200000000ff */
[C---:B------:R-:W-:Y:S02]  /*7860*/  FMUL.FTZ R75, R0.reuse, R75 ;  /* 0x0000004b004b7220 */ /* 0x040fe40000410000 */
[C---:B------:R-:W-:Y:S01]  /*7870*/  FMUL.FTZ R74, R0.reuse, R74 ;  /* 0x0000004a004a7220 */ /* 0x040fe20000410000 */
[----:B------:R-:W-:Y:S01]  /*7880*/  F2FP.PACK_AB R150, R151, R150 ;  /* 0x000000969796723e */ /* 0x000fe200000000ff */
[----:B------:R-:W-:-:S02]  /*7890*/  FMUL.FTZ R79, R0, R79 ;  /* 0x0000004f004f7220 */ /* 0x000fc40000410000 */
[C---:B------:R-:W-:Y:S01]  /*78a0*/  FMUL.FTZ R78, R0.reuse, R78 ;  /* 0x0000004e004e7220 */ /* 0x040fe20000410000 */
[----:B------:R-:W-:Y:S01]  /*78b0*/  F2FP.PACK_AB R74, R75, R74 ;  /* 0x0000004a4b4a723e */ /* 0x000fe200000000ff */
        /* <DEDUP_REMOVED lines=22> */
[----:B------:R-:W-:Y:S01]  /*7a20*/  FMUL.FTZ R130, R0, R130 ;  /* 0x0000008200827220 */ /* 0x000fe20000410000 */
[----:B------:R-:W-:Y:S01]  /*7a30*/  SHF.R.S32.HI R0, RZ, 0x2, R13 ;  /* 0x00000002ff007819 */ /* 0x000fe2000001140d */
[C---:B------:R-:W-:Y:S01]  /*7a40*/  FMUL.FTZ R31, R2.reuse, R93 ;  /* 0x0000005d021f7220 */ /* 0x040fe20000410000 */
        /* <DEDUP_REMOVED lines=18> */
[----:B------:R-:W-:Y:S01]  /*7b70*/  SHF.R.S32.HI R2, RZ, 0x1f, R0 ;  /* 0x0000001fff027819 */ /* 0x000fe20000011400 */
[C---:B------:R-:W-:Y:S01]  /*7b80*/  FMUL.FTZ R146, R4.reuse, R146 ;  /* 0x0000009204927220 */ /* 0x040fe20000410000 */
[----:B------:R-:W-:Y:S01]  /*7b90*/  F2FP.PACK_AB R11, R11, R124 ;  /* 0x0000007c0b0b723e */ /* 0x000fe200000000ff */
[----:B------:R-:W-:Y:S01]  /*7ba0*/  FMUL.FTZ R45, R4, R147 ;  /* 0x00000093042d7220 */ /* 0x000fe20000410000 */
[----:B------:R-:W-:Y:S01]  /*7bb0*/  LEA.HI R2, R2, R0, RZ, 0x3 ;  /* 0x0000000002027211 */ /* 0x000fe200078f18ff */
[C---:B------:R-:W-:Y:S01]  /*7bc0*/  FMUL.FTZ R154, R4.reuse, R154 ;  /* 0x0000009a049a7220 */ /* 0x040fe20000410000 */
[----:B------:R-:W-:Y:S01]  /*7bd0*/  F2FP.PACK_AB R7, R7, R128 ;  /* 0x000000800707723e */ /* 0x000fe200000000ff */
[----:B------:R-:W-:Y:S01]  /*7be0*/  FMUL.FTZ R43, R4, R155 ;  /* 0x0000009b042b7220 */ /* 0x000fe20000410000 */
[----:B------:R-:W-:Y:S01]  /*7bf0*/  LOP3.LUT R2, R2, 0xfffffff8, RZ, 0xc0, !PT ;  /* 0xfffffff802027812 */ /* 0x000fe200078ec0ff */
[C---:B------:R-:W-:Y:S01]  /*7c00*/  FMUL.FTZ R70, R4.reuse, R70 ;  /* 0x0000004604467220 */ /* 0x040fe20000410000 */
[----:B------:R-:W-:Y:S01]  /*7c10*/  F2FP.PACK_AB R45, R45, R146 ;  /* 0x000000922d2d723e */ /* 0x000fe200000000ff */
[----:B------:R-:W-:Y:S01]  /*7c20*/  FMUL.FTZ R41, R4, R71 ;  /* 0x0000004704297220 */ /* 0x000fe20000410000 */
[----:B------:R-:W-:Y:S01]  /*7c30*/  IADD3 R2, R0, -R2, RZ ;  /* 0x8000000200027210 */ /* 0x000fe20007ffe0ff */
[C---:B------:R-:W-:Y:S01]  /*7c40*/  FMUL.FTZ R82, R4.reuse, R82 ;  /* 0x0000005204527220 */ /* 0x040fe20000410000 */
[----:B------:R-:W-:Y:S01]  /*7c50*/  F2FP.PACK_AB R43, R43, R154 ;  /* 0x0000009a2b2b723e */ /* 0x000fe200000000ff */
[----:B------:R-:W-:Y:S01]  /*7c60*/  FMUL.FTZ R38, R4, R83 ;  /* 0x0000005304267220 */ /* 0x000fe20000410000 */
[----:B------:R-:W-:Y:S01]  /*7c70*/  LEA.HI R0, R2, R2, RZ, 0x1 ;  /* 0x0000000202007211 */ /* 0x000fe200078f08ff */
[C---:B------:R-:W-:Y:S01]  /*7c80*/  FMUL.FTZ R86, R4.reuse, R86 ;  /* 0x0000005604567220 */ /* 0x040fe20000410000 */
[----:B------:R-:W-:Y:S01]  /*7c90*/  F2FP.PACK_AB R41, R41, R70 ;  /* 0x000000462929723e */ /* 0x000fe200000000ff */
[C---:B------:R-:W-:Y:S01]  /*7ca0*/  FMUL.FTZ R35, R4.reuse, R87 ;  /* 0x0000005704237220 */ /* 0x040fe20000410000 */
[----:B------:R-:W-:Y:S01]  /*7cb0*/  SHF.R.S32.HI R6, RZ, 0x1, R0 ;  /* 0x00000001ff067819 */ /* 0x000fe20000011400 */
[----:B------:R-:W-:Y:S01]  /*7cc0*/  FMUL.FTZ R98, R4, R98 ;  /* 0x0000006204627220 */ /* 0x000fe20000410000 */
[----:B------:R-:W-:Y:S01]  /*7cd0*/  LOP3.LUT R0, R0, 0x3fffffe, RZ, 0xc0, !PT ;  /* 0x03fffffe00007812 */ /* 0x000fe200078ec0ff */
[----:B------:R-:W-:Y:S01]  /*7ce0*/  FMUL.FTZ R32, R4, R99 ;  /* 0x0000006304207220 */ /* 0x000fe20000410000 */
[----:B------:R-:W-:Y:S01]  /*7cf0*/  SHF.L.U32 R5, R6, 0x6, RZ ;  /* 0x0000000606057819 */ /* 0x000fe200000006ff */
[----:B------:R-:W-:Y:S01]  /*7d00*/  FMUL.FTZ R158, R4, R158 ;  /* 0x0000009e049e7220 */ /* 0x000fe20000410000 */
[----:B------:R-:W-:Y:S01]  /*7d10*/  IADD3 R2, R2, -R0, RZ ;  /* 0x8000000002027210 */ /* 0x000fe20007ffe0ff */
[----:B------:R-:W-:Y:S01]  /*7d20*/  FMUL.FTZ R29, R4, R159 ;  /* 0x0000009f041d7220 */ /* 0x000fe20000410000 */
[----:B------:R-:W-:Y:S01]  /*7d30*/  LEA R0, R24, R51, 0x8 ;  /* 0x0000003318007211 */ /* 0x000fe200078e40ff */
[C---:B------:R-:W-:Y:S01]  /*7d40*/  FMUL.FTZ R110, R4.reuse, R110 ;  /* 0x0000006e046e7220 */ /* 0x040fe20000410000 */
[----:B------:R-:W-:Y:S01]  /*7d50*/  LOP3.LUT R5, R5, 0xc0, RZ, 0xc0, !PT ;  /* 0x000000c005057812 */ /* 0x000fe200078ec0ff */
[----:B------:R-:W-:Y:S01]  /*7d60*/  FMUL.FTZ R25, R4, R111 ;  /* 0x0000006f04197220 */ /* 0x000fe20000410000 */
[----:B------:R-:W-:Y:S01]  /*7d70*/  LEA R0, R2, R0, 0x4 ;  /* 0x0000000002007211 */ /* 0x000fe200078e20ff */
[C---:B------:R-:W-:Y:S01]  /*7d80*/  FMUL.FTZ R162, R4.reuse, R162 ;  /* 0x000000a204a27220 */ /* 0x040fe20000410000 */
[----:B------:R-:W-:Y:S01]  /*7d90*/  LEA.HI R2, R5, R5, RZ, 0x1d ;  /* 0x0000000505027211 */ /* 0x000fe200078fe8ff */
[----:B------:R-:W-:Y:S01]  /*7da0*/  FMUL.FTZ R21, R4, R163 ;  /* 0x000000a304157220 */ /* 0x000fe20000410000 */
[----:B------:R-:W-:Y:S01]  /*7db0*/  LOP3.LUT P1, RZ, R6, 0x2, RZ, 0xc0, !PT ;  /* 0x0000000206ff7812 */ /* 0x000fe2000782c0ff */
[----:B------:R-:W-:Y:S01]  /*7dc0*/  FMUL.FTZ R122, R4, R122 ;  /* 0x0000007a047a7220 */ /* 0x000fe20000410000 */
[----:B------:R-:W-:Y:S01]  /*7dd0*/  LEA R0, R0, R2, 0x1 ;  /* 0x0000000200007211 */ /* 0x000fe200078e08ff */
[C---:B------:R-:W-:Y:S01]  /*7de0*/  FMUL.FTZ R17, R4.reuse, R123 ;  /* 0x0000007b04117220 */ /* 0x040fe20000410000 */
[----:B------:R-:W1:Y:S01]  /*7df0*/  LDC.U8 R51, c[0x0][0x329] ;  /* 0x0000ca40ff337b82 */ /* 0x000e620000000000 */
[----:B------:R-:W-:Y:S01]  /*7e00*/  FMUL.FTZ R166, R4, R166 ;  /* 0x000000a604a67220 */ /* 0x000fe20000410000 */
[----:B------:R-:W-:Y:S01]  /*7e10*/  SHF.L.U32 R0, R0, 0x1, RZ ;  /* 0x0000000100007819 */ /* 0x000fe200000006ff */
[----:B------:R-:W-:Y:S01]  /*7e20*/  FMUL.FTZ R167, R4, R167 ;  /* 0x000000a704a77220 */ /* 0x000fe20000410000 */
[----:B------:R-:W-:Y:S01]  /*7e30*/  F2FP.PACK_AB R38, R38, R82 ;  /* 0x000000522626723e */ /* 0x000fe200000000ff */
[----:B------:R-:W-:Y:S01]  /*7e40*/  FMUL.FTZ R170, R4, R170 ;  /* 0x000000aa04aa7220 */ /* 0x000fe20000410000 */
[----:B------:R-:W-:Y:S01]  /*7e50*/  IADD3 R2, R0, -0x10, RZ ;  /* 0xfffffff000027810 */ /* 0x000fe20007ffe0ff */
[----:B------:R-:W-:Y:S01]  /*7e60*/  FMUL.FTZ R8, R4, R171 ;  /* 0x000000ab04087220 */ /* 0x000fe20000410000 */
[----:B------:R-:W-:Y:S01]  /*7e70*/  LOP3.LUT R4, R6, 0x1, RZ, 0xc0, !PT ;  /* 0x0000000106047812 */ /* 0x000fe200078ec0ff */
[----:B------:R-:W-:Y:S01]  /*7e80*/  STS [R0], R46 ;  /* 0x0000002e00007388 */ /* 0x000fe20000000800 */
[----:B------:R-:W-:-:S02]  /*7e90*/  F2FP.PACK_AB R35, R35, R86 ;  /* 0x000000562323723e */ /* 0x000fc400000000ff */
[----:B------:R-:W-:Y:S01]  /*7ea0*/  ISETP.NE.U32.AND P2, PT, R4, 0x1, PT ;  /* 0x000000010400780c */ /* 0x000fe20003f45070 */
[----:B------:R-:W-:Y:S01]  /*7eb0*/  STS [R0+0x200], R45 ;  /* 0x0002002d00007388 */ /* 0x000fe20000000800 */
[----:B------:R-:W-:Y:S02]  /*7ec0*/  MOV R4, 0x20 ;  /* 0x0000002000047802 */ /* 0x000fe40000000f00 */
[----:B------:R-:W-:Y:S02]  /*7ed0*/  F2FP.PACK_AB R32, R32, R98 ;  /* 0x000000622020723e */ /* 0x000fe400000000ff */
[----:B------:R-:W-:Y:S02]  /*7ee0*/  SEL R4, R4, 0xffffffe0, !P1 ;  /* 0xffffffe004047807 */ /* 0x000fe40004800000 */
[----:B------:R-:W-:Y:S02]  /*7ef0*/  F2FP.PACK_AB R29, R29, R158 ;  /* 0x0000009e1d1d723e */ /* 0x000fe400000000ff */
[----:B------:R-:W-:-:S02]  /*7f00*/  IADD3 R5, R0, R4, RZ ;  /* 0x0000000400057210 */ /* 0x000fc40007ffe0ff */
[----:B------:R-:W-:Y:S02]  /*7f10*/  F2FP.PACK_AB R25, R25, R110 ;  /* 0x0000006e1919723e */ /* 0x000fe400000000ff */
[----:B------:R-:W-:Y:S02]  /*7f20*/  @P2 IADD3 R2, R0, 0x10, RZ ;  /* 0x0000001000022810 */ /* 0x000fe40007ffe0ff */
[----:B------:R-:W-:Y:S02]  /*7f30*/  F2FP.PACK_AB R21, R21, R162 ;  /* 0x000000a21515723e */ /* 0x000fe400000000ff */
[----:B------:R-:W-:Y:S01]  /*7f40*/  IADD3 R4, R4, R2, RZ ;  /* 0x0000000204047210 */ /* 0x000fe20007ffe0ff */
[----:B------:R-:W-:Y:S01]  /*7f50*/  STS [R2], R44 ;  /* 0x0000002c02007388 */ /* 0x000fe20000000800 */
[----:B------:R-:W-:Y:S02]  /*7f60*/  F2FP.PACK_AB R17, R17, R122 ;  /* 0x0000007a1111723e */ /* 0x000fe400000000ff */
[----:B------:R-:W-:Y:S01]  /*7f70*/  F2FP.PACK_AB R13, R167, R166 ;  /* 0x000000a6a70d723e */ /* 0x000fe200000000ff */
[----:B------:R-:W-:Y:S01]  /*7f80*/  STS [R2+0x200], R43 ;  /* 0x0002002b02007388 */ /* 0x000fe20000000800 */
[----:B------:R-:W-:-:S02]  /*7f90*/  F2FP.PACK_AB R8, R8, R170 ;  /* 0x000000aa0808723e */ /* 0x000fc400000000ff */
[----:B------:R-:W-:Y:S01]  /*7fa0*/  F2FP.PACK_AB R6, R131, R130 ;  /* 0x000000828306723e */ /* 0x000fe200000000ff */
[----:B------:R-:W-:Y:S01]  /*7fb0*/  STS [R0+0x1000], R48 ;  /* 0x0010003000007388 */ /* 0x000fe20000000800 */
[----:B-1----:R-:W-:-:S03]  /*7fc0*/  ISETP.NE.AND P1, PT, R51, RZ, PT ;  /* 0x000000ff3300720c */ /* 0x002fc60003f25270 */
[----:B------:R-:W-:Y:S04]  /*7fd0*/  STS [R0+0x1200], R142 ;  /* 0x0012008e00007388 */ /* 0x000fe80000000800 */
[----:B------:R-:W-:Y:S04]  /*7fe0*/  STS [R2+0x1000], R47 ;  /* 0x0010002f02007388 */ /* 0x000fe80000000800 */
[----:B------:R-:W-:Y:S04]  /*7ff0*/  STS [R2+0x1200], R150 ;  /* 0x0012009602007388 */ /* 0x000fe80000000800 */
[----:B------:R-:W-:Y:S04]  /*8000*/  STS [R5], R42 ;  /* 0x0000002a05007388 */ /* 0x000fe80000000800 */
[----:B------:R-:W-:Y:S04]  /*8010*/  STS [R5+0x200], R41 ;  /* 0x0002002905007388 */ /* 0x000fe80000000800 */
[----:B------:R1:W-:Y:S04]  /*8020*/  STS [R4], R39 ;  /* 0x0000002704007388 */ /* 0x0003e80000000800 */
[----:B------:R-:W-:Y:S04]  /*8030*/  STS [R4+0x200], R38 ;  /* 0x0002002604007388 */ /* 0x000fe80000000800 */
[----:B------:R-:W-:Y:S04]  /*8040*/  STS [R5+0x1000], R40 ;  /* 0x0010002805007388 */ /* 0x000fe80000000800 */
[----:B------:R-:W-:Y:S04]  /*8050*/  STS [R5+0x1200], R74 ;  /* 0x0012004a05007388 */ /* 0x000fe80000000800 */
[----:B------:R-:W-:Y:S04]  /*8060*/  STS [R4+0x1000], R37 ;  /* 0x0010002504007388 */ /* 0x000fe80000000800 */
[----:B------:R-:W-:Y:S04]  /*8070*/  STS [R4+0x1200], R78 ;  /* 0x0012004e04007388 */ /* 0x000fe80000000800 */
[----:B------:R-:W-:Y:S01]  /*8080*/  STS [R0+0x2000], R36 ;  /* 0x0020002400007388 */ /* 0x000fe20000000800 */
[----:B-1----:R-:W1:Y:S03]  /*8090*/  LDC.U8 R39, c[0x0][0x328] ;  /* 0x0000ca00ff277b82 */ /* 0x002e660000000000 */
[----:B------:R-:W-:Y:S04]  /*80a0*/  STS [R0+0x2200], R35 ;  /* 0x0022002300007388 */ /* 0x000fe80000000800 */
[----:B------:R-:W-:Y:S04]  /*80b0*/  STS [R2+0x2000], R33 ;  /* 0x0020002102007388 */ /* 0x000fe80000000800 */
[----:B------:R-:W-:Y:S04]  /*80c0*/  STS [R2+0x2200], R32 ;  /* 0x0022002002007388 */ /* 0x000fe80000000800 */
[----:B------:R-:W-:Y:S04]  /*80d0*/  STS [R0+0x3000], R34 ;  /* 0x0030002200007388 */ /* 0x000fe80000000800 */
[----:B------:R-:W-:Y:S04]  /*80e0*/  STS [R0+0x3200], R90 ;  /* 0x0032005a00007388 */ /* 0x000fe80000000800 */
[----:B------:R-:W-:Y:S01]  /*80f0*/  STS [R2+0x3000], R31 ;  /* 0x0030001f02007388 */ /* 0x000fe20000000800 */
[----:B-1----:R-:W-:-:S03]  /*8100*/  ISETP.NE.AND P2, PT, R39, RZ, PT ;  /* 0x000000ff2700720c */ /* 0x002fc60003f45270 */
[----:B------:R-:W-:Y:S04]  /*8110*/  STS [R2+0x3200], R94 ;  /* 0x0032005e02007388 */ /* 0x000fe80000000800 */
[----:B------:R-:W-:Y:S04]  /*8120*/  STS [R5+0x2000], R30 ;  /* 0x0020001e05007388 */ /* 0x000fe80000000800 */
[----:B------:R-:W-:Y:S04]  /*8130*/  STS [R5+0x2200], R29 ;  /* 0x0022001d05007388 */ /* 0x000fe80000000800 */
[----:B------:R-:W-:Y:S04]  /*8140*/  STS [R4+0x2000], R26 ;  /* 0x0020001a04007388 */ /* 0x000fe80000000800 */
[----:B------:R1:W-:Y:S04]  /*8150*/  STS [R4+0x2200], R25 ;  /* 0x0022001904007388 */ /* 0x0003e80000000800 */
[----:B------:R-:W-:Y:S04]  /*8160*/  STS [R5+0x3000], R28 ;  /* 0x0030001c05007388 */ /* 0x000fe80000000800 */
[----:B------:R-:W-:Y:S04]  /*8170*/  STS [R5+0x3200], R27 ;  /* 0x0032001b05007388 */ /* 0x000fe80000000800 */
[----:B------:R3:W-:Y:S04]  /*8180*/  STS [R4+0x3000], R12 ;  /* 0x0030000c04007388 */ /* 0x0007e80000000800 */
[----:B------:R-:W-:Y:S04]  /*8190*/  STS [R4+0x3200], R23 ;  /* 0x0032001704007388 */ /* 0x000fe80000000800 */
[----:B------:R-:W-:Y:S04]  /*81a0*/  STS [R0+0x4000], R22 ;  /* 0x0040001600007388 */ /* 0x000fe80000000800 */
[----:B------:R-:W-:Y:S01]  /*81b0*/  STS [R0+0x4200], R21 ;  /* 0x0042001500007388 */ /* 0x000fe20000000800 */
[----:B-1----:R-:W-:-:S03]  /*81c0*/  @P1 MOV R25, c[0x0][0x210] ;  /* 0x0000840000191a02 */ /* 0x002fc60000000f00 */
[----:B------:R1:W-:Y:S04]  /*81d0*/  STS [R2+0x4000], R18 ;  /* 0x0040001202007388 */ /* 0x0003e80000000800 */
[----:B------:R4:W-:Y:S04]  /*81e0*/  STS [R2+0x4200], R17 ;  /* 0x0042001102007388 */ /* 0x0009e80000000800 */
[----:B------:R-:W-:Y:S01]  /*81f0*/  STS [R0+0x5000], R20 ;  /* 0x0050001400007388 */ /* 0x000fe20000000800 */
[----:B---3--:R-:W-:Y:S01]  /*8200*/  @P1 IMAD R12, R25, c[0x0][0x214], RZ ;  /* 0x00008500190c1a24 */ /* 0x008fe200078e02ff */
[----:B------:R-:W-:-:S02]  /*8210*/  @!P1 MOV R25, c[0x0][0x214] ;  /* 0x0000850000199a02 */ /* 0x000fc40000000f00 */
[----:B------:R3:W-:Y:S02]  /*8220*/  STS [R0+0x5200], R19 ;  /* 0x0052001300007388 */ /* 0x0007e40000000800 */
[----:B------:R-:W-:Y:S02]  /*8230*/  @!P1 SEL R12, R25, c[0x0][0x234], !P2 ;  /* 0x00008d00190c9a07 */ /* 0x000fe40005000000 */
[----:B------:R5:W-:Y:S01]  /*8240*/  STS [R2+0x5000], R16 ;  /* 0x0050001002007388 */ /* 0x000be20000000800 */
[----:B------:R-:W-:-:S03]  /*8250*/  ISETP.NE.OR P2, PT, R51, RZ, !P2 ;  /* 0x000000ff3300720c */ /* 0x000fc60005745670 */
[----:B------:R2:W-:Y:S04]  /*8260*/  STS [R2+0x5200], R15 ;  /* 0x0052000f02007388 */ /* 0x0005e80000000800 */
[----:B------:R2:W-:Y:S01]  /*8270*/  STS [R5+0x4000], R14 ;  /* 0x0040000e05007388 */ /* 0x0005e20000000800 */
[----:B-1----:R-:W-:-:S03]  /*8280*/  MOV R18, 0x7f800000 ;  /* 0x7f80000000127802 */ /* 0x002fc60000000f00 */
[----:B------:R1:W-:Y:S01]  /*8290*/  STS [R5+0x4200], R13 ;  /* 0x0042000d05007388 */ /* 0x0003e20000000800 */
[----:B----4-:R-:W-:-:S03]  /*82a0*/  MOV R17, 0x7f800000 ;  /* 0x7f80000000117802 */ /* 0x010fc60000000f00 */
[----:B------:R4:W-:Y:S04]  /*82b0*/  STS [R4+0x4000], R9 ;  /* 0x0040000904007388 */ /* 0x0009e80000000800 */
[----:B------:R-:W-:Y:S01]  /*82c0*/  STS [R4+0x4200], R8 ;  /* 0x0042000804007388 */ /* 0x000fe20000000800 */
[----:B---3--:R-:W-:Y:S01]  /*82d0*/  @P1 MOV R0, 0x1 ;  /* 0x0000000100001802 */ /* 0x008fe20000000f00 */
[----:B------:R-:W-:Y:S02]  /*82e0*/  @!P1 IMAD R0, R12, c[0x0][0x1c0], RZ ;  /* 0x000070000c009a24 */ /* 0x000fe400078e02ff */
[----:B------:R-:W-:Y:S01]  /*82f0*/  STS [R5+0x5000], R11 ;  /* 0x0050000b05007388 */ /* 0x000fe20000000800 */
[----:B-----5:R-:W-:-:S03]  /*8300*/  MOV R16, 0x7f800000 ;  /* 0x7f80000000107802 */ /* 0x020fc60000000f00 */
[----:B------:R-:W-:Y:S01]  /*8310*/  STS [R5+0x5200], R10 ;  /* 0x0052000a05007388 */ /* 0x000fe20000000800 */
[----:B--2---:R-:W-:-:S03]  /*8320*/  MOV R15, 0x7f800000 ;  /* 0x7f800000000f7802 */ /* 0x004fc60000000f00 */
[----:B------:R2:W-:Y:S01]  /*8330*/  STS [R4+0x5000], R7 ;  /* 0x0050000704007388 */ /* 0x0005e20000000800 */
[----:B------:R-:W-:Y:S03]  /*8340*/  @P5 MUFU.LG2 R14, R50 ;  /* 0x00000032000e5308 */ /* 0x000fe60000000c00 */
[----:B------:R3:W-:Y:S04]  /*8350*/  STS [R4+0x5200], R6 ;  /* 0x0052000604007388 */ /* 0x0007e80000000800 */
[----:B------:R-:W-:Y:S06]  /*8360*/  BAR.SYNC.DEFER_BLOCKING 0x0 ;  /* 0x0000000000007b1d */ /* 0x000fec0000010000 */
[----:B------:R-:W5:Y:S01]  /*8370*/  S2R R26, SR_CTAID.Y ;  /* 0x00000000001a7919 */ /* 0x000f620000002600 */
[----:B-1----:R-:W-:Y:S03]  /*8380*/  @P4 MUFU.LG2 R13, R132 ;  /* 0x00000084000d4308 */ /* 0x002fe60000000c00 */
[----:B----4-:R-:W1:Y:S04]  /*8390*/  S2R R9, SR_CTAID.X ;  /* 0x0000000000097919 */ /* 0x010e680000002500 */
[----:B------:R-:W4:Y:S01]  /*83a0*/  S2R R19, SR_CTAID.Z ;  /* 0x0000000000137919 */ /* 0x000f220000002700 */
[----:B--2---:R-:W2:Y:S01]  /*83b0*/  @P6 MUFU.LG2 R7, R49 ;  /* 0x0000003100076308 */ /* 0x004ea20000000c00 */
[----:B---3--:R-:W-:-:S02]  /*83c0*/  @P1 MOV R6, c[0x0][0x210] ;  /* 0x0000840000061a02 */ /* 0x008fc40000000f00 */
[----:B------:R-:W-:Y:S01]  /*83d0*/  @!P1 MOV R6, 0x1 ;  /* 0x0000000100069802 */ /* 0x000fe20000000f00 */
[----:B------:R3:W3:Y:S04]  /*83e0*/  LDS.128 R32, [R222] ;  /* 0x00000000de207984 */ /* 0x0006e80000000c00 */
[----:B------:R1:W3:Y:S01]  /*83f0*/  LDS.128 R44, [R222+0x800] ;  /* 0x00080000de2c7984 */ /* 0x0002e20000000c00 */
[----:B-----5:R-:W-:Y:S01]  /*8400*/  @!P0 SHF.R.S32.HI R4, RZ, 0x1f, R26 ;  /* 0x0000001fff048819 */ /* 0x020fe2000001141a */
[C---:B------:R-:W-:Y:S02]  /*8410*/  @!P0 IMAD.WIDE.U32 R10, R26.reuse, c[0x0][0x1e0], RZ ;  /* 0x000078001a0a8a25 */ /* 0x040fe400078e00ff */
[----:B------:R3:W3:Y:S02]  /*8420*/  LDS.128 R56, [R222+0x1000] ;  /* 0x00100000de387984 */ /* 0x0006e40000000c00 */
[----:B------:R-:W-:-:S02]  /*8430*/  @!P2 IMAD R2, R26, c[0x0][0x214], RZ ;  /* 0x000085001a02aa24 */ /* 0x000fc400078e02ff */
[----:B------:R3:W3:Y:S01]  /*8440*/  LDS.128 R68, [R222+0x1800] ;  /* 0x00180000de447984 */ /* 0x0006e20000000c00 */
[----:B------:R-:W-:Y:S01]  /*8450*/  @!P0 IMAD R4, R4, c[0x0][0x1e0], RZ ;  /* 0x0000780004048a24 */ /* 0x000fe200078e02ff */
[----:B------:R-:W-:Y:S01]  /*8460*/  @!P0 MOV R137, R10 ;  /* 0x0000000a00898202 */ /* 0x000fe20000000f00 */
[----:B------:R-:W-:Y:S01]  /*8470*/  IMAD R0, R26, R0, RZ ;  /* 0x000000001a007224 */ /* 0x000fe200078e02ff */
[----:B------:R3:W3:Y:S01]  /*8480*/  LDS.128 R28, [R222+0x2000] ;  /* 0x00200000de1c7984 */ /* 0x0006e20000000c00 */
[----:B------:R-:W5:Y:S01]  /*8490*/  @P3 MUFU.LG2 R10, R133 ;  /* 0x00000085000a3308 */ /* 0x000f620000000c00 */
[----:B------:R-:W-:Y:S01]  /*84a0*/  @!P2 SEL R2, R2, R246, !P0 ;  /* 0x000000f60202a207 */ /* 0x000fe20004000000 */
[----:B------:R-:W-:Y:S01]  /*84b0*/  @!P0 IMAD R8, R26, c[0x0][0x1e4], R4 ;  /* 0x000079001a088a24 */ /* 0x000fe200078e0204 */
[----:B------:R3:W3:Y:S01]  /*84c0*/  LDS.128 R40, [R222+0x2800] ;  /* 0x00280000de287984 */ /* 0x0006e20000000c00 */
[----:B------:R-:W-:Y:S01]  /*84d0*/  CS2R R4, SRZ ;  /* 0x0000000000047805 */ /* 0x000fe2000001ff00 */
[----:B------:R-:W-:Y:S01]  /*84e0*/  SEL R0, R0, RZ, P2 ;  /* 0x000000ff00007207 */ /* 0x000fe20001000000 */
[----:B--2---:R-:W-:Y:S01]  /*84f0*/  @P6 FMUL.FTZ R7, R7, 0.69314718246459960938 ;  /* 0x3f31721807076820 */ /* 0x004fe20000410000 */
[----:B------:R2:W2:Y:S01]  /*8500*/  LDS.128 R52, [R222+0x3000] ;  /* 0x00300000de347984 */ /* 0x0004a20000000c00 */
[----:B------:R-:W-:-:S02]  /*8510*/  @!P2 SHF.R.S32.HI R5, RZ, 0x1f, R2 ;  /* 0x0000001fff05a819 */ /* 0x000fc40000011402 */
[----:B------:R-:W-:Y:S01]  /*8520*/  @!P2 MOV R4, R2 ;  /* 0x000000020004a202 */ /* 0x000fe20000000f00 */
[----:B------:R2:W2:Y:S01]  /*8530*/  LDS.128 R64, [R222+0x3800] ;  /* 0x00380000de407984 */ /* 0x0004a20000000c00 */
[----:B------:R-:W-:Y:S01]  /*8540*/  LOP3.LUT P2, RZ, R172, 0x3, RZ, 0xc0, !PT ;  /* 0x00000003acff7812 */ /* 0x000fe2000784c0ff */
[----:B-1----:R-:W-:Y:S01]  /*8550*/  IMAD R2, R9, R6, RZ ;  /* 0x0000000609027224 */ /* 0x002fe200078e02ff */
[----:B------:R-:W-:Y:S01]  /*8560*/  @!P0 IADD3 R138, R11, R8, RZ ;  /* 0x000000080b8a8210 */ /* 0x000fe20007ffe0ff */
[----:B------:R1:W1:Y:S01]  /*8570*/  LDS.128 R20, [R222+0x4000] ;  /* 0x00400000de147984 */ /* 0x0002620000000c00 */
[----:B----4-:R-:W-:Y:S02]  /*8580*/  IMAD R0, R19, R12, R0 ;  /* 0x0000000c13007224 */ /* 0x010fe400078e0200 */
[----:B------:R-:W-:Y:S01]  /*8590*/  SHF.L.U32 R9, R2, 0x7, RZ ;  /* 0x0000000702097819 */ /* 0x000fe200000006ff */
[----:B------:R4:W1:Y:S01]  /*85a0*/  LDS.128 R36, [R222+0x4800] ;  /* 0x00480000de247984 */ /* 0x0008620000000c00 */
[----:B-----5:R-:W-:-:S02]  /*85b0*/  @P3 FMUL.FTZ R2, R10, 0.69314718246459960938 ;  /* 0x3f3172180a023820 */ /* 0x020fc40000410000 */
[----:B------:R-:W-:Y:S01]  /*85c0*/  @P6 FFMA.FTZ R18, R136, c[0x0][0x238], R7 ;  /* 0x00008e0088126a23 */ /* 0x000fe20000010007 */
[----:B------:R4:W1:Y:S01]  /*85d0*/  LDS.128 R48, [R222+0x5000] ;  /* 0x00500000de307984 */ /* 0x0008620000000c00 */
[--C-:B------:R-:W-:Y:S01]  /*85e0*/  IADD3 R10, P1, P0, R9, R4, R0.reuse ;  /* 0x00000004090a7210 */ /* 0x100fe2000783e000 */
[----:B------:R-:W-:Y:S01]  /*85f0*/  @P5 FMUL.FTZ R8, R14, 0.69314718246459960938 ;  /* 0x3f3172180e085820 */ /* 0x000fe20000410000 */
[----:B------:R-:W-:Y:S01]  /*8600*/  SHF.R.S32.HI R4, RZ, 0x1f, R9 ;  /* 0x0000001fff047819 */ /* 0x000fe20000011409 */
[----:B------:R4:W1:Y:S01]  /*8610*/  LDS.128 R60, [R222+0x5800] ;  /* 0x00580000de3c7984 */ /* 0x0008620000000c00 */
[----:B------:R-:W-:Y:S01]  /*8620*/  @P4 FMUL.FTZ R7, R13, 0.69314718246459960938 ;  /* 0x3f3172180d074820 */ /* 0x000fe20000410000 */
[----:B------:R-:W-:Y:S01]  /*8630*/  SHF.R.S32.HI R0, RZ, 0x1f, R0 ;  /* 0x0000001fff007819 */ /* 0x000fe20000011400 */
[----:B------:R-:W-:Y:S02]  /*8640*/  @P5 FFMA.FTZ R17, R135, c[0x0][0x238], R8 ;  /* 0x00008e0087115a23 */ /* 0x000fe40000010008 */
[----:B------:R-:W-:Y:S01]  /*8650*/  @P4 FFMA.FTZ R15, R134, c[0x0][0x238], R7 ;  /* 0x00008e00860f4a23 */ /* 0x000fe20000010007 */
[----:B------:R-:W-:Y:S01]  /*8660*/  IADD3.X R11, R4, R5, R0, P1, P0 ;  /* 0x00000005040b7210 */ /* 0x000fe20000fe0400 */
[----:B------:R-:W-:Y:S01]  /*8670*/  @P3 FFMA.FTZ R16, R3, c[0x0][0x238], R2 ;  /* 0x00008e0003103a23 */ /* 0x000fe20000010002 */
[----:B------:R-:W-:Y:S05]  /*8680*/  @P2 BRA `(.L_x_11) ;  /* 0x0000027000002947 */ /* 0x000fea0003800000 */
[----:B------:R-:W-:Y:S02]  /*8690*/  SHF.R.S32.HI R0, RZ, 0x1f, R24 ;  /* 0x0000001fff007819 */ /* 0x000fe40000011418 */
[----:B------:R-:W-:-:S02]  /*86a0*/  SHF.R.S32.HI R3, RZ, 0x1f, R172 ;  /* 0x0000001fff037819 */ /* 0x000fc400000114ac */
[----:B------:R-:W-:Y:S02]  /*86b0*/  LEA.HI R2, R0, R24, RZ, 0x2 ;  /* 0x0000001800027211 */ /* 0x000fe400078f10ff */
[----:B------:R-:W-:Y:S02]  /*86c0*/  LEA.HI R0, R3, R172, RZ, 0x2 ;  /* 0x000000ac03007211 */ /* 0x000fe400078f10ff */
[----:B------:R-:W-:Y:S02]  /*86d0*/  LOP3.LUT R2, R2, 0xffffffc, RZ, 0xc0, !PT ;  /* 0x0ffffffc02027812 */ /* 0x000fe400078ec0ff */
[----:B------:R-:W-:-:S03]  /*86e0*/  SHF.R.S32.HI R0, RZ, 0x2, R0 ;  /* 0x00000002ff007819 */ /* 0x000fc60000011400 */
[----:B------:R-:W-:-:S04]  /*86f0*/  IMAD.IADD R2, R24, 0x1, -R2 ;  /* 0x0000000118027824 */ /* 0x000fc800078e0a02 */
[----:B------:R-:W-:-:S05]  /*8700*/  IMAD R0, R2, 0x10, R0 ;  /* 0x0000001002007824 */ /* 0x000fca00078e0200 */
[CC--:B------:R-:W-:Y:S02]  /*8710*/  ISETP.GE.AND P6, PT, R0.reuse, R247.reuse, PT ;  /* 0x000000f70000720c */ /* 0x0c0fe40003fc6270 */
[C---:B------:R-:W-:Y:S02]  /*8720*/  IADD3 R3, R0.reuse, 0x8, RZ ;  /* 0x0000000800037810 */ /* 0x040fe40007ffe0ff */
[C---:B------:R-:W-:Y:S02]  /*8730*/  IADD3 R2, R0.reuse, 0x40, RZ ;  /* 0x0000004000027810 */ /* 0x040fe40007ffe0ff */
[----:B------:R-:W-:Y:S02]  /*8740*/  IADD3 R4, R0, 0x48, RZ ;  /* 0x0000004800047810 */ /* 0x000fe40007ffe0ff */
[-C--:B------:R-:W-:Y:S02]  /*8750*/  ISETP.GE.AND P5, PT, R3, R247.reuse, PT ;  /* 0x000000f70300720c */ /* 0x080fe40003fa6270 */
[----:B------:R-:W-:-:S02]  /*8760*/  ISETP.GE.AND P4, PT, R2, R247, PT ;  /* 0x000000f70200720c */ /* 0x000fc40003f86270 */
[----:B------:R-:W-:Y:S01]  /*8770*/  ISETP.GE.AND P3, PT, R4, R247, PT ;  /* 0x000000f70400720c */ /* 0x000fe20003f66270 */
[----:B------:R-:W-:-:S05]  /*8780*/  @!P6 IMAD R0, R0, R6, RZ ;  /* 0x000000060000e224 */ /* 0x000fca00078e02ff */
[----:B------:R-:W-:-:S03]  /*8790*/  @!P6 IADD3 R5, P0, R0, R10, RZ ;  /* 0x0000000a0005e210 */ /* 0x000fc60007f1e0ff */
[-C--:B------:R-:W-:Y:S01]  /*87a0*/  @!P5 IMAD R3, R3, R6.reuse, RZ ;  /* 0x000000060303d224 */ /* 0x080fe200078e02ff */
[-C--:B------:R-:W-:Y:S01]  /*87b0*/  @!P6 LEA.HI.X.SX32 R7, R0, R11.reuse, 0x1, P0 ;  /* 0x0000000b0007e211 */ /* 0x080fe200000f0eff */
[-C--:B------:R-:W-:Y:S01]  /*87c0*/  @!P4 IMAD R12, R2, R6.reuse, RZ ;  /* 0x00000006020cc224 */ /* 0x080fe200078e02ff */
[----:B------:R-:W-:Y:S01]  /*87d0*/  @!P6 LEA R8, P0, R5, c[0x0][0x200], 0x2 ;  /* 0x000080000508ea11 */ /* 0x000fe200078010ff */
[----:B------:R-:W-:Y:S01]  /*87e0*/  @!P3 IMAD R2, R4, R6, RZ ;  /* 0x000000060402b224 */ /* 0x000fe200078e02ff */
[-C--:B------:R-:W-:Y:S02]  /*87f0*/  @!P5 IADD3 R0, P2, R3, R10.reuse, RZ ;  /* 0x0000000a0300d210 */ /* 0x080fe40007f5e0ff */
[----:B------:R-:W-:Y:S02]  /*8800*/  @!P6 LEA.HI.X R9, R5, c[0x0][0x204], R7, 0x2, P0 ;  /* 0x000081000509ea11 */ /* 0x000fe400000f1407 */
[-C--:B------:R-:W-:Y:S02]  /*8810*/  @!P4 IADD3 R5, P1, R12, R10.reuse, RZ ;  /* 0x0000000a0c05c210 */ /* 0x080fe40007f3e0ff */
[----:B------:R-:W-:Y:S01]  /*8820*/  @!P3 IADD3 R10, P0, R2, R10, RZ ;  /* 0x0000000a020ab210 */ /* 0x000fe20007f1e0ff */
[----:B------:R4:W-:Y:S01]  /*8830*/  @!P6 STG.E [R8.64], R18 ;  /* 0x000000120800e986 */ /* 0x0009e2000c101906 */
[----:B------:R-:W-:-:S02]  /*8840*/  @!P5 LEA.HI.X.SX32 R3, R3, R11, 0x1, P2 ;  /* 0x0000000b0303d211 */ /* 0x000fc400010f0eff */
[----:B------:R-:W-:Y:S02]  /*8850*/  @!P5 LEA R6, P2, R0, c[0x0][0x200], 0x2 ;  /* 0x000080000006da11 */ /* 0x000fe400078410ff */
[-C--:B------:R-:W-:Y:S02]  /*8860*/  @!P4 LEA.HI.X.SX32 R12, R12, R11.reuse, 0x1, P1 ;  /* 0x0000000b0c0cc211 */ /* 0x080fe400008f0eff */
[----:B------:R-:W-:Y:S02]  /*8870*/  @!P3 LEA.HI.X.SX32 R11, R2, R11, 0x1, P0 ;  /* 0x0000000b020bb211 */ /* 0x000fe400000f0eff */
[----:B------:R-:W-:Y:S02]  /*8880*/  @!P4 LEA R4, P1, R5, c[0x0][0x200], 0x2 ;  /* 0x000080000504ca11 */ /* 0x000fe400078210ff */
[----:B------:R-:W-:Y:S02]  /*8890*/  @!P3 LEA R2, P0, R10, c[0x0][0x200], 0x2 ;  /* 0x000080000a02ba11 */ /* 0x000fe400078010ff */
[----:B------:R-:W-:-:S02]  /*88a0*/  @!P5 LEA.HI.X R7, R0, c[0x0][0x204], R3, 0x2, P2 ;  /* 0x000081000007da11 */ /* 0x000fc400010f1403 */
[----:B------:R-:W-:Y:S02]  /*88b0*/  @!P4 LEA.HI.X R5, R5, c[0x0][0x204], R12, 0x2, P1 ;  /* 0x000081000505ca11 */ /* 0x000fe400008f140c */
[----:B------:R-:W-:Y:S01]  /*88c0*/  @!P3 LEA.HI.X R3, R10, c[0x0][0x204], R11, 0x2, P0 ;  /* 0x000081000a03ba11 */ /* 0x000fe200000f140b */
[----:B------:R4:W-:Y:S04]  /*88d0*/  @!P5 STG.E [R6.64], R17 ;  /* 0x000000110600d986 */ /* 0x0009e8000c101906 */
[----:B------:R4:W-:Y:S04]  /*88e0*/  @!P4 STG.E [R4.64], R15 ;  /* 0x0000000f0400c986 */ /* 0x0009e8000c101906 */
[----:B------:R4:W-:Y:S02]  /*88f0*/  @!P3 STG.E [R2.64], R16 ;  /* 0x000000100200b986 */ /* 0x0009e4000c101906 */
.L_x_11:
[----:B------:R-:W-:Y:S05]  /*8900*/  BSYNC B0 ;  /* 0x0000000000007941 */ /* 0x000fea0003800000 */
.L_x_10:
[----:B----4-:R-:W-:Y:S01]  /*8910*/  IADD3 R2, P0, R248, R137, RZ ;  /* 0x00000089f8027210 */ /* 0x010fe20007f1e0ff */
[----:B------:R-:W-:Y:S01]  /*8920*/  BSSY B0, `(.L_x_12) ;  /* 0x0000013000007945 */ /* 0x000fe20003800000 */
[----:B------:R-:W-:-:S02]  /*8930*/  SHF.R.S32.HI R0, RZ, 0x1f, R19 ;  /* 0x0000001fff007819 */ /* 0x000fc40000011413 */
[----:B------:R-:W-:Y:S02]  /*8940*/  IADD3.X R3, R249, R138, RZ, P0, !PT ;  /* 0x0000008af9037210 */ /* 0x000fe400007fe4ff */
[----:B------:R-:W-:Y:S01]  /*8950*/  ISETP.GE.AND P0, PT, R242, R247, PT ;  /* 0x000000f7f200720c */ /* 0x000fe20003f06270 */
[----:B------:R-:W-:Y:S02]  /*8960*/  IMAD R0, R0, c[0x0][0x1f0], RZ ;  /* 0x00007c0000007a24 */ /* 0x000fe400078e02ff */
[----:B------:R-:W-:-:S04]  /*8970*/  IMAD.WIDE.U32 R8, R19, c[0x0][0x1f0], R2 ;  /* 0x00007c0013087a25 */ /* 0x000fc800078e0002 */
[----:B------:R-:W-:-:S05]  /*8980*/  IMAD R0, R19, c[0x0][0x1f4], R0 ;  /* 0x00007d0013007a24 */ /* 0x000fca00078e0200 */
[----:B------:R-:W-:Y:S01]  /*8990*/  IADD3 R7, R9, R0, RZ ;  /* 0x0000000009077210 */ /* 0x000fe20007ffe0ff */
[----:B------:R-:W-:Y:S05]  /*89a0*/  @P0 BRA `(.L_x_13) ;  /* 0x000000a000000947 */ /* 0x000fea0003800000 */
[----:B------:R-:W-:Y:S01]  /*89b0*/  MOV R6, R8 ;  /* 0x0000000800067202 */ /* 0x000fe20000000f00 */
[----:B------:R-:W-:-:S04]  /*89c0*/  IMAD R0, R245, c[0x0][0x1e8], RZ ;  /* 0x00007a00f5007a24 */ /* 0x000fc800078e02ff */
[----:B------:R-:W-:-:S04]  /*89d0*/  IMAD.WIDE.U32 R4, R244, c[0x0][0x1e8], R6 ;  /* 0x00007a00f4047a25 */ /* 0x000fc800078e0006 */
[----:B------:R-:W-:Y:S01]  /*89e0*/  IMAD R0, R244, c[0x0][0x1ec], R0 ;  /* 0x00007b00f4007a24 */ /* 0x000fe200078e0200 */
[----:B------:R-:W-:-:S04]  /*89f0*/  LEA R2, P0, R4, c[0x0][0x1d0], 0x1 ;  /* 0x0000740004027a11 */ /* 0x000fc800078008ff */
[----:B------:R-:W-:-:S04]  /*8a00*/  IADD3 R0, R5, R0, RZ ;  /* 0x0000000005007210 */ /* 0x000fc80007ffe0ff */
[----:B------:R-:W-:-:S05]  /*8a10*/  LEA.HI.X R3, R4, c[0x0][0x1d4], R0, 0x1, P0 ;  /* 0x0000750004037a11 */ /* 0x000fca00000f0c00 */
[----:B---3--:R3:W-:Y:S04]  /*8a20*/  STG.E.128 [R2.64], R32 ;  /* 0x0000002002007986 */ /* 0x0087e8000c101d06 */
[----:B------:R3:W-:Y:S04]  /*8a30*/  STG.E.128 [R2.64+0x40], R28 ;  /* 0x0000401c02007986 */ /* 0x0007e8000c101d06 */
[----:B-1----:R3:W-:Y:S02]  /*8a40*/  STG.E.128 [R2.64+0x80], R20 ;  /* 0x0000801402007986 */ /* 0x0027e4000c101d06 */
.L_x_13:
[----:B------:R-:W-:Y:S05]  /*8a50*/  BSYNC B0 ;  /* 0x0000000000007941 */ /* 0x000fea0003800000 */
.L_x_12:
[----:B------:R-:W4:Y:S01]  /*8a60*/  LDL.LU R0, [R1+0x4] ;  /* 0x0000040001007983 */ /* 0x000f220000300800 */
[----:B------:R-:W-:Y:S01]  /*8a70*/  BSSY B0, `(.L_x_14) ;  /* 0x0000010000007945 */ /* 0x000fe20003800000 */
[----:B----4-:R-:W-:-:S13]  /*8a80*/  ISETP.GE.AND P0, PT, R0, R247, PT ;  /* 0x000000f70000720c */ /* 0x010fda0003f06270 */
[----:B------:R-:W-:Y:S05]  /*8a90*/  @P0 BRA `(.L_x_15) ;  /* 0x000000d000000947 */ /* 0x000fea0003800000 */
[----:B------:R-:W-:Y:S01]  /*8aa0*/  IADD3 R10, P0, R244, 0x20, RZ ;  /* 0x00000020f40a7810 */ /* 0x000fe20007f1e0ff */
[----:B---3--:R-:W-:Y:S01]  /*8ab0*/  IMAD.MOV.U32 R2, RZ, RZ, R8 ;  /* 0x000000ffff027224 */ /* 0x008fe200078e0008 */
[----:B------:R-:W-:-:S03]  /*8ac0*/  MOV R3, R7 ;  /* 0x0000000700037202 */ /* 0x000fc60000000f00 */
[----:B------:R-:W-:Y:S02]  /*8ad0*/  IMAD.X R0, RZ, RZ, R245, P0 ;  /* 0x000000ffff007224 */ /* 0x000fe400000e06f5 */
[----:B------:R-:W-:-:S04]  /*8ae0*/  IMAD.WIDE.U32 R4, R10, c[0x0][0x1e8], R2 ;  /* 0x00007a000a047a25 */ /* 0x000fc800078e0002 */
[----:B------:R-:W-:Y:S01]  /*8af0*/  IMAD R0, R0, c[0x0][0x1e8], RZ ;  /* 0x00007a0000007a24 */ /* 0x000fe200078e02ff */
[----:B------:R-:W-:-:S03]  /*8b00*/  LEA R2, P0, R4, c[0x0][0x1d0], 0x1 ;  /* 0x0000740004027a11 */ /* 0x000fc600078008ff */
[----:B------:R-:W-:-:S05]  /*8b10*/  IMAD R0, R10, c[0x0][0x1ec], R0 ;  /* 0x00007b000a007a24 */ /* 0x000fca00078e0200 */
[----:B------:R-:W-:-:S04]  /*8b20*/  IADD3 R0, R5, R0, RZ ;  /* 0x0000000005007210 */ /* 0x000fc80007ffe0ff */
[----:B------:R-:W-:-:S05]  /*8b30*/  LEA.HI.X R3, R4, c[0x0][0x1d4], R0, 0x1, P0 ;  /* 0x0000750004037a11 */ /* 0x000fca00000f0c00 */
[----:B------:R3:W-:Y:S04]  /*8b40*/  STG.E.128 [R2.64], R44 ;  /* 0x0000002c02007986 */ /* 0x0007e8000c101d06 */
[----:B------:R3:W-:Y:S04]  /*8b50*/  STG.E.128 [R2.64+0x40], R40 ;  /* 0x0000402802007986 */ /* 0x0007e8000c101d06 */
[----:B-1----:R3:W-:Y:S02]  /*8b60*/  STG.E.128 [R2.64+0x80], R36 ;  /* 0x0000802402007986 */ /* 0x0027e4000c101d06 */
.L_x_15:
[----:B------:R-:W-:Y:S05]  /*8b70*/  BSYNC B0 ;  /* 0x0000000000007941 */ /* 0x000fea0003800000 */
.L_x_14:
        /* <DEDUP_REMOVED lines=15> */
[----:B--2---:R3:W-:Y:S04]  /*8c70*/  STG.E.128 [R2.64+0x40], R52 ;  /* 0x0000403402007986 */ /* 0x0047e8000c101d06 */
[----:B-1----:R3:W-:Y:S02]  /*8c80*/  STG.E.128 [R2.64+0x80], R48 ;  /* 0x0000803002007986 */ /* 0x0027e4000c101d06 */
.L_x_17:
[----:B------:R-:W-:Y:S05]  /*8c90*/  BSYNC B0 ;  /* 0x0000000000007941 */ /* 0x000fea0003800000 */
.L_x_16:
[----:B------:R-:W4:Y:S02]  /*8ca0*/  LDL.LU R0, [R1+0x8] ;  /* 0x0000080001007983 */ /* 0x000f240000300800 */
[----:B----4-:R-:W-:-:S13]  /*8cb0*/  ISETP.GE.AND P0, PT, R0, R247, PT ;  /* 0x000000f70000720c */ /* 0x010fda0003f06270 */
[----:B------:R-:W-:Y:S05]  /*8cc0*/  @P0 EXIT ;  /* 0x000000000000094d */ /* 0x000fea0003800000 */
        /* <DEDUP_REMOVED lines=10> */
[----:B------:R-:W-:Y:S04]  /*8d70*/  STG.E.128 [R2.64], R68 ;  /* 0x0000004402007986 */ /* 0x000fe8000c101d06 */
[----:B--2---:R-:W-:Y:S04]  /*8d80*/  STG.E.128 [R2.64+0x40], R64 ;  /* 0x0000404002007986 */ /* 0x004fe8000c101d06 */
[----:B-1----:R-:W-:Y:S01]  /*8d90*/  STG.E.128 [R2.64+0x80], R60 ;  /* 0x0000803c02007986 */ /* 0x002fe2000c101d06 */
[----:B------:R-:W-:Y:S05]  /*8da0*/  EXIT ;  /* 0x000000000000794d */ /* 0x000fea0003800000 */
.L_x_2:
[----:B-1----:R-:W1:Y:S01]  /*8db0*/  LDC.U8 R4, c[0x0][0x329] ;  /* 0x0000ca40ff047b82 */ /* 0x002e620000000000 */
[----:B------:R-:W-:Y:S01]  /*8dc0*/  ISETP.NE.AND P4, PT, R246, -0x1, PT ;  /* 0xfffffffff600780c */ /* 0x000fe20003f85270 */
[----:B------:R-:W-:Y:S01]  /*8dd0*/  IMAD.IADD R15, R15, 0x1, -R247 ;  /* 0x000000010f0f7824 */ /* 0x000fe200078e0af7 */
[----:B------:R-:W-:Y:S01]  /*8de0*/  SHF.R.S32.HI R10, RZ, 0x1f, R31 ;  /* 0x0000001fff0a7819 */ /* 0x000fe2000001141f */
[----:B------:R-:W-:Y:S03]  /*8df0*/  BSSY B0, `(.L_x_18) ;  /* 0x000003c000007945 */ /* 0x000fe60003800000 */
[----:B------:R-:W-:Y:S01]  /*8e00*/  LEA.HI R10, R10, R31, RZ, 0x2 ;  /* 0x0000001f0a0a7211 */ /* 0x000fe200078f10ff */
[----:B------:R-:W2:Y:S06]  /*8e10*/  LDC.U8 R0, c[0x0][0x328] ;  /* 0x0000ca00ff007b82 */ /* 0x000eac0000000000 */
[----:B------:R-:W-:-:S04]  /*8e20*/  @P4 IMAD.WIDE.U32 R2, R246, c[0x0][0x1e8], RZ ;  /* 0x00007a00f6024a25 */ /* 0x000fc800078e00ff */
[----:B------:R-:W-:Y:S02]  /*8e30*/  @P4 IMAD R5, R246, c[0x0][0x1ec], R3 ;  /* 0x00007b00f6054a24 */ /* 0x000fe400078e0203 */
[----:B------:R-:W-:Y:S01]  /*8e40*/  @!P4 IMAD.WIDE.U32 R8, R11, c[0x0][0x1e0], RZ ;  /* 0x000078000b08ca25 */ /* 0x000fe200078e00ff */
[----:B-1----:R-:W-:-:S04]  /*8e50*/  ISETP.NE.AND P1, PT, R4, RZ, PT ;  /* 0x000000ff0400720c */ /* 0x002fc80003f25270 */
[----:B------:R-:W-:Y:S02]  /*8e60*/  @!P4 MOV R2, R8 ;  /* 0x000000080002c202 */ /* 0x000fe40000000f00 */
[----:B------:R-:W-:Y:S02]  /*8e70*/  SHF.R.S32.HI R8, RZ, 0x1f, R17 ;  /* 0x0000001fff087819 */ /* 0x000fe40000011411 */
[----:B--2---:R-:W-:-:S03]  /*8e80*/  ISETP.NE.AND P3, PT, R0, RZ, PT ;  /* 0x000000ff0000720c */ /* 0x004fc60003f65270 */
[----:B------:R-:W-:Y:S01]  /*8e90*/  IMAD R8, R8, c[0x0][0x1f0], RZ ;  /* 0x00007c0008087a24 */ /* 0x000fe200078e02ff */
[----:B------:R-:W-:Y:S02]  /*8ea0*/  @!P4 SHF.R.S32.HI R0, RZ, 0x1f, R11 ;  /* 0x0000001fff00c819 */ /* 0x000fe4000001140b */
[----:B------:R-:W-:Y:S01]  /*8eb0*/  ISETP.NE.OR P2, PT, R4, RZ, !P3 ;  /* 0x000000ff0400720c */ /* 0x000fe20005f45670 */
[----:B------:R-:W-:Y:S01]  /*8ec0*/  @P1 IMAD.MOV.U32 R7, RZ, RZ, c[0x0][0x210] ;  /* 0x00008400ff071624 */ /* 0x000fe200078e00ff */
[----:B------:R-:W-:Y:S01]  /*8ed0*/  LOP3.LUT R4, R10, 0x1ffffffc, RZ, 0xc0, !PT ;  /* 0x1ffffffc0a047812 */ /* 0x000fe200078ec0ff */
[----:B------:R-:W-:Y:S01]  /*8ee0*/  @!P4 IMAD R3, R0, c[0x0][0x1e0], RZ ;  /* 0x000078000003ca24 */ /* 0x000fe200078e02ff */
[----:B------:R-:W-:Y:S01]  /*8ef0*/  ISETP.NE.OR P0, PT, R246, -0x1, P2 ;  /* 0xfffffffff600780c */ /* 0x000fe20001705670 */
[----:B------:R-:W-:Y:S01]  /*8f00*/  @!P1 IMAD.MOV.U32 R6, RZ, RZ, c[0x0][0x214] ;  /* 0x00008500ff069624 */ /* 0x000fe200078e00ff */
[----:B------:R-:W-:Y:S01]  /*8f10*/  SHF.R.S32.HI R10, RZ, 0x2, R10 ;  /* 0x00000002ff0a7819 */ /* 0x000fe2000001140a */
[----:B------:R-:W-:-:S02]  /*8f20*/  IMAD.IADD R0, R31, 0x1, -R4 ;  /* 0x000000011f007824 */ /* 0x000fc400078e0a04 */
[----:B------:R-:W-:Y:S02]  /*8f30*/  @!P4 IMAD R4, R11, c[0x0][0x1e4], R3 ;  /* 0x000079000b04ca24 */ /* 0x000fe400078e0203 */
[----:B------:R-:W-:Y:S01]  /*8f40*/  @P1 IMAD R7, R7, c[0x0][0x214], RZ ;  /* 0x0000850007071a24 */ /* 0x000fe200078e02ff */
[----:B------:R-:W-:Y:S01]  /*8f50*/  @!P1 SEL R7, R6, c[0x0][0x234], !P3 ;  /* 0x00008d0006079a07 */ /* 0x000fe20005800000 */
[----:B------:R-:W-:Y:S01]  /*8f60*/  IMAD.SHL.U32 R0, R0, 0x8, RZ ;  /* 0x0000000800007824 */ /* 0x000fe200078e00ff */
[----:B------:R-:W-:Y:S01]  /*8f70*/  @!P4 IADD3 R5, R9, R4, RZ ;  /* 0x000000040905c210 */ /* 0x000fe20007ffe0ff */
[----:B------:R-:W-:Y:S02]  /*8f80*/  @P1 IMAD.MOV.U32 R3, RZ, RZ, 0x1 ;  /* 0x00000001ff031424 */ /* 0x000fe400078e00ff */
[----:B------:R-:W-:Y:S01]  /*8f90*/  @!P1 IMAD R3, R7, c[0x0][0x1c0], RZ ;  /* 0x0000700007039a24 */ /* 0x000fe200078e02ff */
[----:B------:R-:W-:Y:S01]  /*8fa0*/  IADD3 R4, P3, R0, R2, RZ ;  /* 0x0000000200047210 */ /* 0x000fe20007f7e0ff */
[----:B------:R-:W-:-:S02]  /*8fb0*/  @!P0 IMAD R246, R11, c[0x0][0x214], RZ ;  /* 0x000085000bf68a24 */ /* 0x000fc400078e02ff */
[----:B------:R-:W-:Y:S01]  /*8fc0*/  @P1 IMAD.MOV.U32 R18, RZ, RZ, c[0x0][0x210] ;  /* 0x00008400ff121624 */ /* 0x000fe200078e00ff */
[----:B------:R-:W-:Y:S01]  /*8fd0*/  LEA.HI.X.SX32 R5, R0, R5, 0x1, P3 ;  /* 0x0000000500057211 */ /* 0x000fe200018f0eff */
[----:B------:R-:W-:Y:S01]  /*8fe0*/  IMAD R0, R11, R3, RZ ;  /* 0x000000030b007224 */ /* 0x000fe200078e02ff */
[----:B------:R-:W-:Y:S01]  /*8ff0*/  @!P1 MOV R18, 0x1 ;  /* 0x0000000100129802 */ /* 0x000fe20000000f00 */
[----:B------:R-:W-:Y:S01]  /*9000*/  CS2R R2, SRZ ;  /* 0x0000000000027805 */ /* 0x000fe2000001ff00 */
[----:B------:R-:W-:Y:S01]  /*9010*/  IMAD R8, R17, c[0x0][0x1f4], R8 ;  /* 0x00007d0011087a24 */ /* 0x000fe200078e0208 */
[--C-:B------:R-:W-:Y:S01]  /*9020*/  @!P2 SHF.R.S32.HI R3, RZ, 0x1f, R246.reuse ;  /* 0x0000001fff03a819 */ /* 0x100fe200000114f6 */
[----:B------:R-:W-:Y:S01]  /*9030*/  @!P2 IMAD.MOV.U32 R2, RZ, RZ, R246 ;  /* 0x000000ffff02a224 */ /* 0x000fe200078e00f6 */
[----:B------:R-:W-:Y:S01]  /*9040*/  SEL R0, R0, RZ, P2 ;  /* 0x000000ff00007207 */ /* 0x000fe20001000000 */
[----:B------:R-:W-:Y:S01]  /*9050*/  IMAD R6, R247, R18, RZ ;  /* 0x00000012f7067224 */ /* 0x000fe200078e02ff */
[----:B------:R-:W-:Y:S01]  /*9060*/  ISETP.GE.AND P2, PT, R10, R15, PT ;  /* 0x0000000f0a00720c */ /* 0x000fe20003f46270 */
[----:B------:R-:W-:Y:S01]  /*9070*/  IMAD.WIDE.U32 R12, R17, c[0x0][0x1f0], R4 ;  /* 0x00007c00110c7a25 */ /* 0x000fe200078e0004 */
[----:B------:R-:W-:-:S02]  /*9080*/  SHF.R.S32.HI R11, RZ, 0x1f, R10 ;  /* 0x0000001fff0b7819 */ /* 0x000fc4000001140a */
[----:B------:R-:W-:Y:S01]  /*9090*/  SHF.R.S32.HI R4, RZ, 0x1f, R6 ;  /* 0x0000001fff047819 */ /* 0x000fe20000011406 */
[----:B------:R-:W-:Y:S01]  /*90a0*/  IMAD R0, R17, R7, R0 ;  /* 0x0000000711007224 */ /* 0x000fe200078e0200 */
[----:B------:R-:W-:-:S04]  /*90b0*/  IADD3 R9, R8, R13, RZ ;  /* 0x0000000d08097210 */ /* 0x000fc80007ffe0ff */
[----:B------:R-:W-:Y:S01]  /*90c0*/  IADD3 R20, P1, P0, R6, R2, R0 ;  /* 0x0000000206147210 */ /* 0x000fe2000783e000 */
[----:B------:R-:W-:Y:S01]  /*90d0*/  IMAD.WIDE R6, R244, 0x80, R10 ;  /* 0x00000080f4067825 */ /* 0x000fe200078e020a */
[----:B------:R-:W-:-:S04]  /*90e0*/  SHF.R.S32.HI R0, RZ, 0x1f, R0 ;  /* 0x0000001fff007819 */ /* 0x000fc80000011400 */
[----:B------:R-:W-:Y:S01]  /*90f0*/  IADD3.X R19, R4, R3, R0, P1, P0 ;  /* 0x0000000304137210 */ /* 0x000fe20000fe0400 */
        /* <DEDUP_REMOVED lines=8> */
[----:B------:R1:W-:Y:S04]  /*9180*/  STG.E.128 [R2.64], RZ ;  /* 0x000000ff02007986 */ /* 0x0003e8000c101d06 */
[----:B------:R1:W-:Y:S04]  /*9190*/  STG.E.128 [R2.64+0x40], RZ ;  /* 0x000040ff02007986 */ /* 0x0003e8000c101d06 */
[----:B------:R1:W-:Y:S02]  /*91a0*/  STG.E.128 [R2.64+0x80], RZ ;  /* 0x000080ff02007986 */ /* 0x0003e4000c101d06 */
.L_x_19:
[----:B------:R-:W-:Y:S05]  /*91b0*/  BSYNC B0 ;  /* 0x0000000000007941 */ /* 0x000fea0003800000 */
.L_x_18:
[----:B------:R-:W-:Y:S01]  /*91c0*/  IADD3 R17, R10, 0x20, RZ ;  /* 0x000000200a117810 */ /* 0x000fe20007ffe0ff */
[----:B------:R-:W-:Y:S03]  /*91d0*/  BSSY B0, `(.L_x_20) ;  /* 0x0000010000007945 */ /* 0x000fe60003800000 */
[----:B------:R-:W-:-:S13]  /*91e0*/  ISETP.GE.AND P0, PT, R17, R15, PT ;  /* 0x0000000f1100720c */ /* 0x000fda0003f06270 */
[----:B------:R-:W-:Y:S05]  /*91f0*/  @P0 BRA `(.L_x_21) ;  /* 0x000000d000000947 */ /* 0x000fea0003800000 */
[----:B------:R-:W-:Y:S01]  /*9200*/  IADD3 R0, P0, R6, 0x20, RZ ;  /* 0x0000002006007810 */ /* 0x000fe20007f1e0ff */
[----:B------:R-:W-:Y:S01]  /*9210*/  IMAD.MOV.U32 R4, RZ, RZ, R12 ;  /* 0x000000ffff047224 */ /* 0x000fe200078e000c */
[----:B------:R-:W-:-:S03]  /*9220*/  MOV R5, R9 ;  /* 0x0000000900057202 */ /* 0x000fc60000000f00 */
[----:B-1----:R-:W-:Y:S02]  /*9230*/  IMAD.X R2, RZ, RZ, R7, P0 ;  /* 0x000000ffff027224 */ /* 0x002fe400000e0607 */
[----:B------:R-:W-:-:S04]  /*9240*/  IMAD.WIDE.U32 R4, R0, c[0x0][0x1e8], R4 ;  /* 0x00007a0000047a25 */ /* 0x000fc800078e0004 */
[----:B------:R-:W-:-:S04]  /*9250*/  IMAD R2, R2, c[0x0][0x1e8], RZ ;  /* 0x00007a0002027a24 */ /* 0x000fc800078e02ff */
[----:B------:R-:W-:Y:S01]  /*9260*/  IMAD R0, R0, c[0x0][0x1ec], R2 ;  /* 0x00007b0000007a24 */ /* 0x000fe200078e0202 */
[----:B------:R-:W-:-:S04]  /*9270*/  LEA R2, P0, R4, c[0x0][0x1d0], 0x1 ;  /* 0x0000740004027a11 */ /* 0x000fc800078008ff */
[----:B------:R-:W-:-:S04]  /*9280*/  IADD3 R0, R0, R5, RZ ;  /* 0x0000000500007210 */ /* 0x000fc80007ffe0ff */
[----:B------:R-:W-:-:S05]  /*9290*/  LEA.HI.X R3, R4, c[0x0][0x1d4], R0, 0x1, P0 ;  /* 0x0000750004037a11 */ /* 0x000fca00000f0c00 */
[----:B------:R1:W-:Y:S04]  /*92a0*/  STG.E.128 [R2.64], RZ ;  /* 0x000000ff02007986 */ /* 0x0003e8000c101d06 */
[----:B------:R1:W-:Y:S04]  /*92b0*/  STG.E.128 [R2.64+0x40], RZ ;  /* 0x000040ff02007986 */ /* 0x0003e8000c101d06 */
[----:B------:R1:W-:Y:S02]  /*92c0*/  STG.E.128 [R2.64+0x80], RZ ;  /* 0x000080ff02007986 */ /* 0x0003e4000c101d06 */
.L_x_21:
[----:B------:R-:W-:Y:S05]  /*92d0*/  BSYNC B0 ;  /* 0x0000000000007941 */ /* 0x000fea0003800000 */
.L_x_20:
        /* <DEDUP_REMOVED lines=17> */
.L_x_23:
[----:B------:R-:W-:Y:S05]  /*93f0*/  BSYNC B0 ;  /* 0x0000000000007941 */ /* 0x000fea0003800000 */
.L_x_22:
[----:B------:R-:W-:Y:S01]  /*9400*/  IADD3 R16, R10, 0x60, RZ ;  /* 0x000000600a107810 */ /* 0x000fe20007ffe0ff */
[----:B------:R-:W-:Y:S03]  /*9410*/  BSSY B0, `(.L_x_24) ;  /* 0x0000010000007945 */ /* 0x000fe60003800000 */
[----:B------:R-:W-:-:S13]  /*9420*/  ISETP.GE.AND P0, PT, R16, R15, PT ;  /* 0x0000000f1000720c */ /* 0x000fda0003f06270 */
[----:B------:R-:W-:Y:S05]  /*9430*/  @P0 BRA `(.L_x_25) ;  /* 0x000000d000000947 */ /* 0x000fea0003800000 */
[----:B------:R-:W-:Y:S01]  /*9440*/  IADD3 R0, P0, R6, 0x60, RZ ;  /* 0x0000006006007810 */ /* 0x000fe20007f1e0ff */
[----:B-1----:R-:W-:Y:S01]  /*9450*/  IMAD.MOV.U32 R2, RZ, RZ, R12 ;  /* 0x000000ffff027224 */ /* 0x002fe200078e000c */
        /* <DEDUP_REMOVED lines=8> */
[----:B------:R1:W-:Y:S04]  /*94e0*/  STG.E.128 [R2.64], RZ ;  /* 0x000000ff02007986 */ /* 0x0003e8000c101d06 */
[----:B------:R1:W-:Y:S04]  /*94f0*/  STG.E.128 [R2.64+0x40], RZ ;  /* 0x000040ff02007986 */ /* 0x0003e8000c101d06 */
[----:B------:R1:W-:Y:S02]  /*9500*/  STG.E.128 [R2.64+0x80], RZ ;  /* 0x000080ff02007986 */ /* 0x0003e4000c101d06 */
.L_x_25:
[----:B------:R-:W-:Y:S05]  /*9510*/  BSYNC B0 ;  /* 0x0000000000007941 */ /* 0x000fea0003800000 */
.L_x_24:
[----:B------:R-:W-:-:S04]  /*9520*/  LOP3.LUT P6, RZ, R31, 0x3, RZ, 0xc0, !PT ;  /* 0x000000031fff7812 */ /* 0x000fc800078cc0ff */
[-C--:B------:R-:W-:Y:S02]  /*9530*/  ISETP.GE.OR P5, PT, R10, R15.reuse, P6 ;  /* 0x0000000f0a00720c */ /* 0x080fe400037a6670 */
[-C--:B------:R-:W-:Y:S02]  /*9540*/  ISETP.GE.OR P4, PT, R17, R15.reuse, P6 ;  /* 0x0000000f1100720c */ /* 0x080fe40003786670 */
[-C--:B------:R-:W-:Y:S02]  /*9550*/  ISETP.GE.OR P3, PT, R14, R15.reuse, P6 ;  /* 0x0000000f0e00720c */ /* 0x080fe40003766670 */
[----:B------:R-:W-:-:S07]  /*9560*/  ISETP.GE.OR P6, PT, R16, R15, P6 ;  /* 0x0000000f1000720c */ /* 0x000fce00037c6670 */
[-C--:B------:R-:W-:Y:S02]  /*9570*/  @!P5 IMAD R0, R10, R18.reuse, RZ ;  /* 0x000000120a00d224 */ /* 0x080fe400078e02ff */
[-C--:B-1----:R-:W-:Y:S02]  /*9580*/  @!P4 IMAD R3, R17, R18.reuse, RZ ;  /* 0x000000121103c224 */ /* 0x082fe400078e02ff */
[----:B------:R-:W-:Y:S01]  /*9590*/  @!P3 IMAD R5, R14, R18, RZ ;  /* 0x000000120e05b224 */ /* 0x000fe200078e02ff */
[CC--:B------:R-:W-:Y:S02]  /*95a0*/  @!P5 IADD3 R2, P0, R0.reuse, R20.reuse, RZ ;  /* 0x000000140002d210 */ /* 0x0c0fe40007f1e0ff */
[----:B------:R-:W-:Y:S02]  /*95b0*/  @!P4 IADD3 R9, P1, R3, R20, RZ ;  /* 0x000000140309c210 */ /* 0x000fe40007f3e0ff */
[----:B------:R-:W-:Y:S02]  /*95c0*/  @!P5 LEA.HI.X.SX32 R0, R0, R19, 0x1, P0 ;  /* 0x000000130000d211 */ /* 0x000fe400000f0eff */
[----:B------:R-:W-:-:S02]  /*95d0*/  @!P5 LEA R6, P2, R2, c[0x0][0x200], 0x2 ;  /* 0x000080000206da11 */ /* 0x000fc400078410ff */
[----:B------:R-:W-:Y:S02]  /*95e0*/  @!P3 IADD3 R8, P0, R5, R20, RZ ;  /* 0x000000140508b210 */ /* 0x000fe40007f1e0ff */
[-C--:B------:R-:W-:Y:S02]  /*95f0*/  @!P4 LEA.HI.X.SX32 R3, R3, R19.reuse, 0x1, P1 ;  /* 0x000000130303c211 */ /* 0x080fe400008f0eff */
[----:B------:R-:W-:Y:S02]  /*9600*/  @!P5 LEA.HI.X R7, R2, c[0x0][0x204], R0, 0x2, P2 ;  /* 0x000081000207da11 */ /* 0x000fe400010f1400 */
[----:B------:R-:W-:Y:S02]  /*9610*/  @!P4 LEA R4, P1, R9, c[0x0][0x200], 0x2 ;  /* 0x000080000904ca11 */ /* 0x000fe400078210ff */
[----:B------:R-:W-:Y:S02]  /*9620*/  @!P3 LEA.HI.X.SX32 R0, R5, R19, 0x1, P0 ;  /* 0x000000130500b211 */ /* 0x000fe400000f0eff */
[----:B------:R-:W-:-:S02]  /*9630*/  @!P3 LEA R2, P0, R8, c[0x0][0x200], 0x2 ;  /* 0x000080000802ba11 */ /* 0x000fc400078010ff */
[----:B------:R-:W-:Y:S01]  /*9640*/  @!P4 LEA.HI.X R5, R9, c[0x0][0x204], R3, 0x2, P1 ;  /* 0x000081000905ca11 */ /* 0x000fe200008f1403 */
[----:B------:R-:W-:Y:S01]  /*9650*/  @!P5 IMAD.MOV.U32 R9, RZ, RZ, 0x7f800000 ;  /* 0x7f800000ff09d424 */ /* 0x000fe200078e00ff */
[----:B------:R-:W-:Y:S01]  /*9660*/  @!P3 LEA.HI.X R3, R8, c[0x0][0x204], R0, 0x2, P0 ;  /* 0x000081000803ba11 */ /* 0x000fe200000f1400 */
[----:B------:R-:W-:Y:S02]  /*9670*/  @!P4 IMAD.MOV.U32 R8, RZ, RZ, 0x7f800000 ;  /* 0x7f800000ff08c424 */ /* 0x000fe400078e00ff */
[----:B------:R-:W-:Y:S01]  /*9680*/  @!P3 IMAD.MOV.U32 R0, RZ, RZ, 0x7f800000 ;  /* 0x7f800000ff00b424 */ /* 0x000fe200078e00ff */
[----:B------:R1:W-:Y:S04]  /*9690*/  @!P5 STG.E [R6.64], R9 ;  /* 0x000000090600d986 */ /* 0x0003e8000c101906 */
[----:B------:R1:W-:Y:S04]  /*96a0*/  @!P4 STG.E [R4.64], R8 ;  /* 0x000000080400c986 */ /* 0x0003e8000c101906 */
[----:B------:R1:W-:Y:S01]  /*96b0*/  @!P3 STG.E [R2.64], R0 ;  /* 0x000000000200b986 */ /* 0x0003e2000c101906 */
[----:B------:R-:W-:Y:S05]  /*96c0*/  @P6 EXIT ;  /* 0x000000000000694d */ /* 0x000fea0003800000 */
[----:B-1----:R-:W-:-:S05]  /*96d0*/  IMAD R0, R16, R18, RZ ;  /* 0x0000001210007224 */ /* 0x002fca00078e02ff */
[----:B------:R-:W-:-:S04]  /*96e0*/  IADD3 R3, P0, R0, R20, RZ ;  /* 0x0000001400037210 */ /* 0x000fc80007f1e0ff */
[----:B------:R-:W-:Y:S02]  /*96f0*/  LEA.HI.X.SX32 R0, R0, R19, 0x1, P0 ;  /* 0x0000001300007211 */ /* 0x000fe400000f0eff */
[----:B------:R-:W-:-:S04]  /*9700*/  LEA R2, P0, R3, c[0x0][0x200], 0x2 ;  /* 0x0000800003027a11 */ /* 0x000fc800078010ff */
[----:B------:R-:W-:Y:S01]  /*9710*/  LEA.HI.X R3, R3, c[0x0][0x204], R0, 0x2, P0 ;  /* 0x0000810003037a11 */ /* 0x000fe200000f1400 */
[----:B------:R-:W-:-:S05]  /*9720*/  IMAD.MOV.U32 R0, RZ, RZ, 0x7f800000 ;  /* 0x7f800000ff007424 */ /* 0x000fca00078e00ff */
[----:B------:R-:W-:Y:S01]  /*9730*/  STG.E [R2.64], R0 ;  /* 0x0000000002007986 */ /* 0x000fe2000c101906 */
[----:B------:R-:W-:Y:S05]  /*9740*/  EXIT ;  /* 0x000000000000794d */ /* 0x000fea0003800000 */
.L_x_26:
[----:B------:R-:W-:-:S00]  /*9750*/  BRA `(.L_x_26) ;  /* 0xfffffff000007947 */ /* 0x000fc0000383ffff */
[----:B------:R-:W-:-:S00]  /*9760*/  NOP ;  /* 0x0000000000007918 */ /* 0x000fc00000000000 */
        /* <DEDUP_REMOVED lines=9> */
.L_x_1025:


//--------------------- .text._ZN5flash16flash_fwd_kernelI23Flash_fwd_kernel_traitsILi96ELi128ELi64ELi4ELb0ELb0EN7cutlass6half_tE19Flash_kernel_traitsILi96ELi128ELi64ELi4ES3_EELb0ELb0ELb0ELb0ELb1ELb1ELb0ELb0EEEvNS_16Flash_fwd_paramsE --------------------------
	.section	.text._ZN5flash16flash_fwd_kernelI23Flash_fwd_kernel_traitsILi96ELi128ELi64ELi4ELb0ELb0EN7cutlass6half_tE19Flash_kernel_traitsILi96ELi128ELi64ELi4ES3_EELb0ELb0ELb0ELb0ELb1ELb1ELb0ELb0EEEvNS_16Flash_fwd_paramsE,"ax",@progbits
	.sectioninfo	@"SHI_REGISTERS=252"
	.align	128
        .global         _ZN5flash16flash_fwd_kernelI23Flash_fwd_kernel_traitsILi96ELi128ELi64ELi4ELb0ELb0EN7cutlass6half_tE19Flash_kernel_traitsILi96ELi128ELi64ELi4ES3_EELb0ELb0ELb0ELb0ELb1ELb1ELb0ELb0EEEvNS_16Flash_fwd_paramsE
        .type           _ZN5flash16flash_fwd_kernelI23Flash_fwd_kernel_traitsILi96ELi128ELi64ELi4ELb0ELb0EN7cutlass6half_tE19Flash_kernel_traitsILi96ELi128ELi64ELi4ES3_EELb0ELb0ELb0ELb0ELb1ELb1ELb0ELb0EEEvNS_16Flash_fwd_paramsE,@function
        .size           _ZN5flash16flash_fwd_kernelI23Flash_fwd_kernel_traitsILi96ELi128ELi64ELi4ELb0ELb0EN7cutlass6half_tE19Flash_kernel_traitsILi96ELi128ELi64ELi4ES3_EELb0ELb0ELb0ELb0ELb1ELb1ELb0ELb0EEEvNS_16Flash_fwd_paramsE,(.L_x_1026 - _ZN5flash16flash_fwd_kernelI23Flash_fwd_kernel_traitsILi96ELi128ELi64ELi4ELb0ELb0EN7cutlass6half_tE19Flash_kernel_traitsILi96ELi128ELi64ELi4ES3_EELb0ELb0ELb0ELb0ELb1ELb1ELb0ELb0EEEvNS_16Flash_fwd_paramsE)
        .other          _ZN5flash16flash_fwd_kernelI23Flash_fwd_kernel_traitsILi96ELi128ELi64ELi4ELb0ELb0EN7cutlass6half_tE19Flash_kernel_traitsILi96ELi128ELi64ELi4ES3_EELb0ELb0ELb0ELb0ELb1ELb1ELb0ELb0EEEvNS_16Flash_fwd_paramsE,@"STO_CUDA_ENTRY STV_DEFAULT"
_ZN5flash16flash_fwd_kernelI23Flash_fwd_kernel_traitsILi96ELi128ELi64ELi4ELb0ELb0EN7cutlass6half_tE19Flash_kernel_traitsILi96ELi128ELi64ELi4ES3_EELb0ELb0ELb0ELb0ELb1ELb1ELb0ELb0EEEvNS_16Flash_fwd_paramsE:
.text._ZN5flash16flash_fwd_kernelI23Flash_fwd_kernel_traitsILi96ELi128ELi64ELi4ELb0ELb0EN7cutlass6half_tE19Flash_kernel_traitsILi96ELi128ELi64ELi4ES3_EELb0ELb0ELb0ELb0ELb1ELb1ELb0ELb0EEEvNS_16Flash_fwd_paramsE:
[----:B------:R-:W-:Y:S02]  /*0000*/  MOV R1, c[0x0][0x28] ;  /* 0x00000a0000017a02 */ /* 0x000fe40000000f00 */
[----:B------:R-:W1:Y:S01]  /*0010*/  S2R R12, SR_CTAID.Y ;  /* 0x00000000000c7919 */ /* 0x000e620000002600 */
[----:B------:R-:W-:Y:S01]  /*0020*/  ISETP.NE.U32.AND P2, PT, RZ, c[0x0][0x258], PT ;  /* 0x00009600ff007a0c */ /* 0x000fe20003f45070 */
[----:B------:R-:W-:Y:S01]  /*0030*/  IMAD.MOV.U32 R19, RZ, RZ, RZ ;  /* 0x000000ffff137224 */ /* 0x000fe200078e00ff */
[----:B------:R-:W-:Y:S01]  /*0040*/  ISETP.NE.U32.AND P0, PT, RZ, c[0x0][0x250], PT ;  /* 0x00009400ff007a0c */ /* 0x000fe20003f05070 */
[----:B------:R-:W-:Y:S01]  /*0050*/  ULDC.64 UR8, c[0x0][0x118] ;  /* 0x0000460000087ab9 */ /* 0x000fe20000000a00 */
[----:B------:R-:W-:Y:S02]  /*0060*/  ISETP.NE.AND.EX P2, PT, RZ, c[0x0][0x25c], PT, P2 ;  /* 0x00009700ff007a0c */ /* 0x000fe40003f45320 */
[----:B------:R-:W-:-:S11]  /*0070*/  ISETP.NE.AND.EX P0, PT, RZ, c[0x0][0x254], PT, P0 ;  /* 0x00009500ff007a0c */ /* 0x000fd60003f05300 */
[----:B------:R-:W-:Y:S02]  /*0080*/  @P2 IMAD.MOV.U32 R3, RZ, RZ, 0x4 ;  /* 0x00000004ff032424 */ /* 0x000fe400078e00ff */
[----:B------:R-:W-:Y:S02]  /*0090*/  @P0 IMAD.MOV.U32 R5, RZ, RZ, 0x4 ;  /* 0x00000004ff050424 */ /* 0x000fe400078e00ff */
[----:B-1----:R-:W-:-:S04]  /*00a0*/  @P2 IMAD.WIDE R2, R12, R3, c[0x0][0x258] ;  /* 0x000096000c022625 */ /* 0x002fc800078e0203 */
[----:B------:R-:W-:Y:S02]  /*00b0*/  @P0 IMAD.WIDE R4, R12, R5, c[0x0][0x250] ;  /* 0x000094000c040625 */ /* 0x000fe400078e0205 */
[----:B------:R-:W2:Y:S04]  /*00c0*/  @P2 LDG.E R2, [R2.64] ;  /* 0x0000000802022981 */ /* 0x000ea8000c1e1900 */
[----:B------:R-:W2:Y:S04]  /*00d0*/  @P0 LDG.E R19, [R4.64] ;  /* 0x0000000804130981 */ /* 0x000ea8000c1e1900 */
[----:B------:R-:W1:Y:S01]  /*00e0*/  S2R R26, SR_CTAID.X ;  /* 0x00000000001a7919 */ /* 0x000e620000002500 */
[----:B------:R-:W-:-:S04]  /*00f0*/  @!P2 ISETP.NE.U32.AND P1, PT, RZ, c[0x0][0x268], PT ;  /* 0x00009a00ff00aa0c */ /* 0x000fc80003f25070 */
[----:B------:R-:W-:Y:S01]  /*0100*/  @!P2 ISETP.NE.AND.EX P1, PT, RZ, c[0x0][0x26c], PT, P1 ;  /* 0x00009b00ff00aa0c */ /* 0x000fe20003f25310 */
[----:B-1----:R-:W-:-:S05]  /*0110*/  IMAD.SHL.U32 R0, R26, 0x80, RZ ;  /* 0x000000801a007824 */ /* 0x002fca00078e00ff */
[----:B------:R-:W-:Y:S02]  /*0120*/  ISETP.GE.AND P0, PT, R0, c[0x0][0x214], PT ;  /* 0x0000850000007a0c */ /* 0x000fe40003f06270 */
[----:B------:R-:W-:Y:S01]  /*0130*/  @!P2 SEL R0, RZ, c[0x0][0x21c], !P1 ;  /* 0x00008700ff00aa07 */ /* 0x000fe20004800000 */
[----:B--2---:R-:W-:-:S03]  /*0140*/  @P2 IMAD.IADD R117, R2, 0x1, -R19 ;  /* 0x0000000102752824 */ /* 0x004fc600078e0a13 */
[----:B------:R-:W-:-:S07]  /*0150*/  @!P2 IADD3 R117, R0, c[0x0][0x218], -R19 ;  /* 0x000086000075aa10 */ /* 0x000fce0007ffe813 */
[----:B------:R-:W-:Y:S05]  /*0160*/  @P0 EXIT ;  /* 0x000000000000094d */ /* 0x000fea0003800000 */
[----:B------:R-:W-:Y:S01]  /*0170*/  IABS R3, c[0x0][0x1c8] ;  /* 0x0000720000037a13 */ /* 0x000fe20000000000 */
[----:B------:R-:W1:Y:S01]  /*0180*/  S2R R113, SR_TID.X ;  /* 0x0000000000717919 */ /* 0x000e620000002100 */
[----:B------:R-:W-:Y:S01]  /*0190*/  IADD3 R164, R117, 0x3f, RZ ;  /* 0x0000003f75a47810 */ /* 0x000fe20007ffe0ff */
[----:B------:R-:W-:Y:S01]  /*01a0*/  IMAD.MOV.U32 R221, RZ, RZ, 0x6 ;  /* 0x00000006ffdd7424 */ /* 0x000fe200078e00ff */
[----:B------:R-:W2:Y:S01]  /*01b0*/  I2F.RP R7, R3 ;  /* 0x0000000300077306 */ /* 0x000ea20000209400 */
[----:B------:R-:W3:Y:S01]  /*01c0*/  S2R R13, SR_CTAID.Z ;  /* 0x00000000000d7919 */ /* 0x000ee20000002700 */
[----:B------:R-:W-:Y:S01]  /*01d0*/  SHF.R.S32.HI R5, RZ, 0x1f, R164 ;  /* 0x0000001fff057819 */ /* 0x000fe200000114a4 */
[----:B------:R-:W-:Y:S01]  /*01e0*/  IMAD.MOV.U32 R112, RZ, RZ, c[0x0][0x198] ;  /* 0x00006600ff707624 */ /* 0x000fe200078e00ff */
[----:B------:R-:W-:Y:S02]  /*01f0*/  SHF.R.S32.HI R11, RZ, 0x1f, R12 ;  /* 0x0000001fff0b7819 */ /* 0x000fe4000001140c */
[----:B------:R-:W-:Y:S01]  /*0200*/  LEA.HI R164, R5, R164, RZ, 0x6 ;  /* 0x000000a405a47211 */ /* 0x000fe200078f30ff */
[C---:B------:R-:W-:Y:S01]  /*0210*/  IMAD.SHL.U32 R220, R112.reuse, 0x40, RZ ;  /* 0x0000004070dc7824 */ /* 0x040fe200078e00ff */
[----:B------:R-:W-:Y:S01]  /*0220*/  SHF.L.U64.HI R219, R112, R221, c[0x0][0x19c] ;  /* 0x0000670070db7619 */ /* 0x000fe200000102dd */
[----:B------:R-:W-:-:S04]  /*0230*/  IMAD R17, R11, c[0x0][0x178], RZ ;  /* 0x00005e000b117a24 */ /* 0x000fc800078e02ff */
[----:B------:R-:W-:Y:S01]  /*0240*/  IMAD R17, R12, c[0x0][0x17c], R17 ;  /* 0x00005f000c117a24 */ /* 0x000fe200078e0211 */
[----:B--2---:R-:W2:Y:S01]  /*0250*/  MUFU.RCP R7, R7 ;  /* 0x0000000700077308 */ /* 0x004ea20000001000 */
[----:B-1----:R-:W-:-:S04]  /*0260*/  SHF.R.S32.HI R116, RZ, 0x1f, R113 ;  /* 0x0000001fff747819 */ /* 0x002fc80000011471 */
[CC--:B------:R-:W-:Y:S02]  /*0270*/  LEA.HI R9, R116.reuse, R113.reuse, RZ, 0x2 ;  /* 0x0000007174097211 */ /* 0x0c0fe400078f10ff */
[CC--:B------:R-:W-:Y:S02]  /*0280*/  LEA.HI R8, R116.reuse, R113.reuse, RZ, 0x3 ;  /* 0x0000007174087211 */ /* 0x0c0fe400078f18ff */
[----:B------:R-:W-:Y:S02]  /*0290*/  LOP3.LUT R28, R9, 0xfffffffc, RZ, 0xc0, !PT ;  /* 0xfffffffc091c7812 */ /* 0x000fe400078ec0ff */
[----:B------:R-:W-:Y:S02]  /*02a0*/  SHF.R.S32.HI R15, RZ, 0x3, R8 ;  /* 0x00000003ff0f7819 */ /* 0x000fe40000011408 */
[----:B--2---:R-:W-:Y:S01]  /*02b0*/  IADD3 R7, R7, 0xffffffe, RZ ;  /* 0x0ffffffe07077810 */ /* 0x004fe20007ffe0ff */
[----:B------:R-:W-:Y:S01]  /*02c0*/  IMAD.IADD R28, R113, 0x1, -R28 ;  /* 0x00000001711c7824 */ /* 0x000fe200078e0a1c */
[----:B------:R-:W-:Y:S01]  /*02d0*/  LEA.HI R10, R116, R113, RZ, 0x4 ;  /* 0x00000071740a7211 */ /* 0x000fe200078f20ff */
[----:B------:R-:W-:Y:S01]  /*02e0*/  IMAD.SHL.U32 R15, R15, 0x40, RZ ;  /* 0x000000400f0f7824 */ /* 0x000fe200078e00ff */
[----:B------:R-:W-:Y:S01]  /*02f0*/  LOP3.LUT R6, R8, 0xfffffff8, RZ, 0xc0, !PT ;  /* 0xfffffff808067812 */ /* 0x000fe200078ec0ff */
[----:B------:R-:W-:Y:S01]  /*0300*/  IMAD.SHL.U32 R28, R28, 0x8, RZ ;  /* 0x000000081c1c7824 */ /* 0x000fe200078e00ff */
[----:B------:R-:W1:Y:S01]  /*0310*/  F2I.FTZ.U32.TRUNC.NTZ R7, R7 ;  /* 0x0000000700077305 */ /* 0x000e62000021f000 */
[----:B------:R-:W-:-:S02]  /*0320*/  SHF.R.S32.HI R5, RZ, 0x4, R10 ;  /* 0x00000004ff057819 */ /* 0x000fc4000001140a */
[----:B---3--:R-:W-:Y:S01]  /*0330*/  LOP3.LUT R0, R13, c[0x0][0x1c8], RZ, 0x3c, !PT ;  /* 0x000072000d007a12 */ /* 0x008fe200078e3cff */
[----:B------:R-:W-:Y:S01]  /*0340*/  IMAD.IADD R6, R113, 0x1, -R6 ;  /* 0x0000000171067824 */ /* 0x000fe200078e0a06 */
[----:B------:R-:W-:Y:S02]  /*0350*/  LEA.HI R2, R10, R5, RZ, 0x1 ;  /* 0x000000050a027211 */ /* 0x000fe400078f08ff */
[----:B------:R-:W-:Y:S02]  /*0360*/  LOP3.LUT R15, R15, 0xc0, RZ, 0xc0, !PT ;  /* 0x000000c00f0f7812 */ /* 0x000fe400078ec0ff */
[----:B------:R-:W-:Y:S02]  /*0370*/  ISETP.GE.AND P1, PT, R0, RZ, PT ;  /* 0x000000ff0000720c */ /* 0x000fe40003f26270 */
[----:B------:R-:W-:Y:S02]  /*0380*/  LOP3.LUT R2, R2, 0xfffffffe, RZ, 0xc0, !PT ;  /* 0xfffffffe02027812 */ /* 0x000fe400078ec0ff */
[----:B------:R-:W-:-:S02]  /*0390*/  LOP3.LUT R0, R15, 0x18, R28, 0xf8, !PT ;  /* 0x000000180f007812 */ /* 0x000fc400078ef81c */
[----:B------:R-:W-:Y:S01]  /*03a0*/  LOP3.LUT R10, R10, 0xfffffff0, RZ, 0xc0, !PT ;  /* 0xfffffff00a0a7812 */ /* 0x000fe200078ec0ff */
[----:B------:R-:W-:Y:S01]  /*03b0*/  IMAD.IADD R2, R5, 0x1, -R2 ;  /* 0x0000000105027824 */ /* 0x000fe200078e0a02 */
[----:B------:R-:W-:Y:S02]  /*03c0*/  SHF.R.U32.HI R15, RZ, 0x3, R15 ;  /* 0x00000003ff0f7819 */ /* 0x000fe4000001160f */
[----:B------:R-:W-:Y:S01]  /*03d0*/  LEA.HI R4, R6, R6, RZ, 0x1 ;  /* 0x0000000606047211 */ /* 0x000fe200078f08ff */
[----:B------:R-:W-:Y:S01]  /*03e0*/  IMAD.IADD R10, R113, 0x1, -R10 ;  /* 0x00000001710a7824 */ /* 0x000fe200078e0a0a */
[----:B------:R-:W-:Y:S02]  /*03f0*/  LOP3.LUT R15, R0, R15, RZ, 0x3c, !PT ;  /* 0x0000000f000f7212 */ /* 0x000fe400078e3cff */
[----:B------:R-:W-:Y:S02]  /*0400*/  LOP3.LUT R5, R4, 0x3fffffe, RZ, 0xc0, !PT ;  /* 0x03fffffe04057812 */ /* 0x000fe400078ec0ff */
[----:B------:R-:W-:-:S02]  /*0410*/  SHF.R.S32.HI R22, RZ, 0x2, R9 ;  /* 0x00000002ff167819 */ /* 0x000fc40000011409 */
[----:B-1----:R-:W-:Y:S01]  /*0420*/  IADD3 R0, RZ, -R7, RZ ;  /* 0x80000007ff007210 */ /* 0x002fe20007ffe0ff */
[----:B------:R-:W-:Y:S01]  /*0430*/  IMAD.IADD R5, R6, 0x1, -R5 ;  /* 0x0000000106057824 */ /* 0x000fe200078e0a05 */
[----:B------:R-:W-:Y:S01]  /*0440*/  LEA.HI R16, R9, R22, RZ, 0x1 ;  /* 0x0000001609107211 */ /* 0x000fe200078f08ff */
[----:B------:R-:W-:Y:S01]  /*0450*/  IMAD.MOV.U32 R6, RZ, RZ, RZ ;  /* 0x000000ffff067224 */ /* 0x000fe200078e00ff */
[----:B------:R-:W-:Y:S01]  /*0460*/  SHF.R.S32.HI R9, RZ, 0x1f, R10 ;  /* 0x0000001fff097819 */ /* 0x000fe2000001140a */
[----:B------:R-:W-:Y:S01]  /*0470*/  IMAD R0, R0, R3, RZ ;  /* 0x0000000300007224 */ /* 0x000fe200078e02ff */
[-C--:B------:R-:W-:Y:S02]  /*0480*/  LEA.HI R14, R10, R10.reuse, RZ, 0x1 ;  /* 0x0000000a0a0e7211 */ /* 0x080fe400078f08ff */
[----:B------:R-:W-:Y:S01]  /*0490*/  LEA.HI R114, R9, R10, RZ, 0x3 ;  /* 0x0000000a09727211 */ /* 0x000fe200078f18ff */
[----:B------:R-:W-:Y:S01]  /*04a0*/  IMAD.HI.U32 R0, R7, R0, R6 ;  /* 0x0000000007007227 */ /* 0x000fe200078e0006 */
[----:B------:R-:W-:-:S02]  /*04b0*/  IABS R9, R13 ;  /* 0x0000000d00097213 */ /* 0x000fc40000000000 */
[----:B------:R-:W-:Y:S01]  /*04c0*/  SHF.R.S32.HI R23, RZ, 0x1f, R22 ;  /* 0x0000001fff177819 */ /* 0x000fe20000011416 */
[----:B------:R-:W-:Y:S01]  /*04d0*/  IMAD.SHL.U32 R114, R114, 0x20, RZ ;  /* 0x0000002072727824 */ /* 0x000fe200078e00ff */
[----:B------:R-:W-:Y:S01]  /*04e0*/  IADD3 R20, P0, R22, R19, RZ ;  /* 0x0000001316147210 */ /* 0x000fe20007f1e0ff */
[----:B------:R-:W-:Y:S01]  /*04f0*/  IMAD.HI.U32 R0, R0, R9, RZ ;  /* 0x0000000900007227 */ /* 0x000fe200078e00ff */
[----:B------:R-:W-:Y:S02]  /*0500*/  LOP3.LUT R115, R14, 0x7fffffe, RZ, 0xc0, !PT ;  /* 0x07fffffe0e737812 */ /* 0x000fe400078ec0ff */
[----:B------:R-:W-:Y:S01]  /*0510*/  SHF.R.S32.HI R29, RZ, 0x1f, R28 ;  /* 0x0000001fff1d7819 */ /* 0x000fe2000001141c */
[----:B------:R-:W-:Y:S01]  /*0520*/  IMAD.MOV R18, RZ, RZ, -R0 ;  /* 0x000000ffff127224 */ /* 0x000fe200078e0a00 */
[----:B------:R-:W-:Y:S01]  /*0530*/  LEA.HI.X.SX32 R19, R19, R23, 0x1, P0 ;  /* 0x0000001713137211 */ /* 0x000fe200000f0eff */
[----:B------:R-:W-:Y:S01]  /*0540*/  IMAD.IADD R115, R10, 0x1, -R115 ;  /* 0x000000010a737824 */ /* 0x000fe200078e0a73 */
[----:B------:R-:W-:Y:S01]  /*0550*/  LOP3.LUT R16, R16, 0x7fffffe, RZ, 0xc0, !PT ;  /* 0x07fffffe10107812 */ /* 0x000fe200078ec0ff */
[----:B------:R-:W-:Y:S01]  /*0560*/  IMAD R18, R3, R18, R9 ;  /* 0x0000001203127224 */ /* 0x000fe200078e0209 */
[----:B------:R-:W-:Y:S01]  /*0570*/  SHF.R.S32.HI R10, RZ, 0x1f, R13 ;  /* 0x0000001fff0a7819 */ /* 0x000fe2000001140d */
[----:B------:R-:W-:Y:S01]  /*0580*/  IMAD.WIDE.U32 R24, R12, c[0x0][0x178], R28 ;  /* 0x00005e000c187a25 */ /* 0x000fe200078e001c */
[----:B------:R-:W-:-:S02]  /*0590*/  LEA.HI R116, R116, R113, RZ, 0x5 ;  /* 0x0000007174747211 */ /* 0x000fc400078f28ff */
[----:B------:R-:W-:Y:S01]  /*05a0*/  ISETP.GT.U32.AND P2, PT, R3, R18, PT ;  /* 0x000000120300720c */ /* 0x000fe20003f44070 */
[----:B------:R-:W-:Y:S01]  /*05b0*/  IMAD R7, R19, c[0x0][0x198], RZ ;  /* 0x0000660013077a24 */ /* 0x000fe200078e02ff */
[----:B------:R-:W-:Y:S01]  /*05c0*/  SHF.R.S32.HI R9, RZ, 0x5, R116 ;  /* 0x00000005ff097819 */ /* 0x000fe20000011474 */
[----:B------:R-:W-:Y:S01]  /*05d0*/  IMAD.IADD R16, R22, 0x1, -R16 ;  /* 0x0000000116107824 */ /* 0x000fe200078e0a10 */
[----:B------:R-:W-:Y:S01]  /*05e0*/  SHF.R.S32.HI R4, RZ, 0x1, R4 ;  /* 0x00000001ff047819 */ /* 0x000fe20000011404 */
[----:B------:R-:W-:Y:S01]  /*05f0*/  IMAD.WIDE R26, R26, 0x80, R22 ;  /* 0x000000801a1a7825 */ /* 0x000fe200078e0216 */
[----:B------:R-:W-:Y:S02]  /*0600*/  LOP3.LUT R114, R114, 0xffffff00, RZ, 0xc0, !PT ;  /* 0xffffff0072727812 */ /* 0x000fe400078ec0ff */
[----:B------:R-:W-:Y:S01]  /*0610*/  LOP3.LUT R230, R116, 0xffffffe0, RZ, 0xc0, !PT ;  /* 0xffffffe074e67812 */ /* 0x000fe200078ec0ff */
[----:B------:R-:W-:Y:S01]  /*0620*/  IMAD.IADD R25, R25, 0x1, R17 ;  /* 0x0000000119197824 */ /* 0x000fe200078e0211 */
[----:B------:R-:W-:Y:S01]  /*0630*/  SHF.R.S32.HI R17, RZ, 0x1f, R14 ;  /* 0x0000001fff117819 */ /* 0x000fe2000001140e */
[----:B------:R-:W-:-:S02]  /*0640*/  IMAD R10, R10, c[0x0][0x1a8], RZ ;  /* 0x00006a000a0a7a24 */ /* 0x000fc400078e02ff */
[----:B------:R-:W-:Y:S01]  /*0650*/  IMAD R7, R20, c[0x0][0x19c], R7 ;  /* 0x0000670014077a24 */ /* 0x000fe200078e0207 */
[----:B------:R-:W-:Y:S01]  /*0660*/  @!P2 IADD3 R0, R0, 0x1, RZ ;  /* 0x000000010000a810 */ /* 0x000fe20007ffe0ff */
[----:B------:R-:W-:-:S04]  /*0670*/  IMAD.WIDE.U32 R22, R20, c[0x0][0x198], R28 ;  /* 0x0000660014167a25 */ /* 0x000fc800078e001c */
[----:B------:R-:W-:Y:S01]  /*0680*/  IMAD R10, R13, c[0x0][0x1ac], R10 ;  /* 0x00006b000d0a7a24 */ /* 0x000fe200078e020a */
[----:B------:R-:W-:Y:S01]  /*0690*/  IADD3 R23, R23, R7, RZ ;  /* 0x0000000717177210 */ /* 0x000fe20007ffe0ff */
[----:B------:R-:W-:-:S04]  /*06a0*/  IMAD.WIDE.U32 R24, R13, c[0x0][0x1a8], R24 ;  /* 0x00006a000d187a25 */ /* 0x000fc800078e0018 */
[----:B------:R-:W-:Y:S02]  /*06b0*/  IMAD R19, R19, c[0x0][0x1a0], RZ ;  /* 0x0000680013137a24 */ /* 0x000fe400078e02ff */
[----:B------:R-:W-:Y:S02]  /*06c0*/  @!P2 IMAD.IADD R18, R18, 0x1, -R3 ;  /* 0x000000011212a824 */ /* 0x000fe400078e0a03 */
[----:B------:R-:W-:Y:S02]  /*06d0*/  IMAD R7, R27, c[0x0][0x190], RZ ;  /* 0x000064001b077a24 */ /* 0x000fe400078e02ff */
[----:B------:R-:W-:Y:S01]  /*06e0*/  IMAD.IADD R25, R25, 0x1, R10 ;  /* 0x0000000119197824 */ /* 0x000fe200078e020a */
[----:B------:R-:W-:Y:S01]  /*06f0*/  ISETP.GE.U32.AND P3, PT, R18, R3, PT ;  /* 0x000000031200720c */ /* 0x000fe20003f66070 */
[C---:B------:R-:W-:Y:S02]  /*0700*/  IMAD R6, R20.reuse, c[0x0][0x1a4], R19 ;  /* 0x0000690014067a24 */ /* 0x040fe400078e0213 */
[----:B------:R-:W-:-:S04]  /*0710*/  IMAD.WIDE.U32 R20, R20, c[0x0][0x1a0], R28 ;  /* 0x0000680014147a25 */ /* 0x000fc800078e001c */
[C---:B------:R-:W-:Y:S02]  /*0720*/  IMAD R7, R26.reuse, c[0x0][0x194], R7 ;  /* 0x000065001a077a24 */ /* 0x040fe400078e0207 */
[----:B------:R-:W-:Y:S02]  /*0730*/  IMAD R16, R9, 0x8, R16 ;  /* 0x0000000809107824 */ /* 0x000fe400078e0210 */
[----:B------:R-:W-:Y:S02]  /*0740*/  IMAD.WIDE.U32 R26, R26, c[0x0][0x190], R24 ;  /* 0x000064001a1a7a25 */ /* 0x000fe400078e0018 */
[----:B------:R-:W-:Y:S02]  /*0750*/  @P3 IADD3 R0, R0, 0x1, RZ ;  /* 0x0000000100003810 */ /* 0x000fe40007ffe0ff */
[----:B------:R-:W-:Y:S01]  /*0760*/  IMAD.IADD R21, R21, 0x1, R6 ;  /* 0x0000000115157824 */ /* 0x000fe200078e0206 */
[----:B------:R-:W-:Y:S01]  /*0770*/  SHF.R.S32.HI R6, RZ, 0x1, R14 ;  /* 0x00000001ff067819 */ /* 0x000fe2000001140e */
[----:B------:R-:W-:Y:S01]  /*0780*/  IMAD.U32 R15, R16, 0x20, R15 ;  /* 0x00000020100f7824 */ /* 0x000fe200078e000f */
[----:B------:R-:W-:Y:S01]  /*0790*/  LEA R16, P0, R26, c[0x0][0x160], 0x1 ;  /* 0x000058001a107a11 */ /* 0x000fe200078008ff */
[----:B------:R-:W-:Y:S01]  /*07a0*/  IMAD.IADD R7, R27, 0x1, R7 ;  /* 0x000000011b077824 */ /* 0x000fe200078e0207 */
[----:B------:R-:W-:Y:S01]  /*07b0*/  LEA.HI R10, R17, R6, RZ, 0x2 ;  /* 0x00000006110a7211 */ /* 0x000fe200078f10ff */
[----:B------:R-:W-:-:S02]  /*07c0*/  IMAD R13, R11, c[0x0][0x180], RZ ;  /* 0x000060000b0d7a24 */ /* 0x000fc400078e02ff */
[----:B------:R-:W-:Y:S01]  /*07d0*/  IMAD R11, R11, c[0x0][0x188], RZ ;  /* 0x000062000b0b7a24 */ /* 0x000fe200078e02ff */
[----:B------:R-:W-:Y:S01]  /*07e0*/  LEA.HI.X R17, R26, c[0x0][0x164], R7, 0x1, P0 ;  /* 0x000059001a117a11 */ /* 0x000fe200000f0c07 */
[C---:B------:R-:W-:Y:S01]  /*07f0*/  IMAD R226, R12.reuse, c[0x0][0x184], R13 ;  /* 0x000061000ce27a24 */ /* 0x040fe200078e020d */
[----:B------:R-:W-:Y:S01]  /*0800*/  ISETP.NE.AND P0, PT, RZ, c[0x0][0x1c8], PT ;  /* 0x00007200ff007a0c */ /* 0x000fe20003f05270 */
[----:B------:R-:W-:Y:S01]  /*0810*/  IMAD R224, R12, c[0x0][0x18c], R11 ;  /* 0x000063000ce07a24 */ /* 0x000fe200078e020b */
[----:B------:R-:W-:Y:S01]  /*0820*/  LOP3.LUT R3, R10, 0xfffffffc, RZ, 0xc0, !PT ;  /* 0xfffffffc0a037812 */ /* 0x000fe200078ec0ff */
[----:B------:R-:W-:Y:S01]  /*0830*/  IMAD.MOV.U32 R10, RZ, RZ, R0 ;  /* 0x000000ffff0a7224 */ /* 0x000fe200078e0000 */
[----:B------:R-:W-:Y:S01]  /*0840*/  LEA.HI.SX32 R11, R164, 0xffffffff, 0x1a ;  /* 0xffffffffa40b7811 */ /* 0x000fe200078fd2ff */
[----:B------:R-:W-:-:S03]  /*0850*/  IMAD.WIDE.U32 R22, R12, c[0x0][0x180], R22 ;  /* 0x000060000c167a25 */ /* 0x000fc600078e0016 */
[----:B------:R-:W-:Y:S01]  /*0860*/  @!P1 IADD3 R10, -R10, RZ, RZ ;  /* 0x000000ff0a0a9210 */ /* 0x000fe20007ffe1ff */
[----:B------:R-:W-:Y:S01]  /*0870*/  IMAD.WIDE.U32 R12, R12, c[0x0][0x188], R20 ;  /* 0x000062000c0c7a25 */ /* 0x000fe200078e0014 */
[----:B------:R-:W-:-:S03]  /*0880*/  IADD3 R227, R23, R226, RZ ;  /* 0x000000e217e37210 */ /* 0x000fc60007ffe0ff */
[----:B------:R-:W-:Y:S01]  /*0890*/  IMAD.IADD R3, R6, 0x1, -R3 ;  /* 0x0000000106037824 */ /* 0x000fe200078e0a03 */
[----:B------:R-:W-:Y:S01]  /*08a0*/  @!P0 LOP3.LUT R10, RZ, c[0x0][0x1c8], RZ, 0x33, !PT ;  /* 0x00007200ff0a8a12 */ /* 0x000fe200078e33ff */
[----:B------:R-:W-:Y:S02]  /*08b0*/  IMAD.MOV.U32 R6, RZ, RZ, c[0x0][0x190] ;  /* 0x00006400ff067624 */ /* 0x000fe400078e00ff */
[----:B------:R-:W-:Y:S01]  /*08c0*/  IMAD.SHL.U32 R223, R15, 0x2, RZ ;  /* 0x000000020fdf7824 */ /* 0x000fe200078e00ff */
[----:B------:R-:W-:Y:S01]  /*08d0*/  SHF.R.S32.HI R15, RZ, 0x1f, R11 ;  /* 0x0000001fff0f7819 */ /* 0x000fe2000001140b */
[----:B------:R-:W-:Y:S01]  /*08e0*/  IMAD.IADD R225, R13, 0x1, R224 ;  /* 0x000000010de17824 */ /* 0x000fe200078e02e0 */
[----:B------:R-:W-:Y:S01]  /*08f0*/  SHF.R.S32.HI R13, RZ, 0x1f, R10 ;  /* 0x0000001fff0d7819 */ /* 0x000fe2000001140a */
[C---:B------:R-:W-:Y:S01]  /*0900*/  IMAD.SHL.U32 R7, R6.reuse, 0x40, RZ ;  /* 0x0000004006077824 */ /* 0x040fe200078e00ff */
[----:B------:R1:W-:Y:S01]  /*0910*/  LDGSTS.E.BYPASS.LTC128B.128 [R223], [R16.64] ;  /* 0x0000000010df7fae */ /* 0x0003e2000b901d48 */
[----:B------:R-:W-:Y:S01]  /*0920*/  IMAD.MOV.U32 R226, RZ, RZ, R22 ;  /* 0x000000ffffe27224 */ /* 0x000fe200078e0016 */
[----:B------:R-:W-:Y:S01]  /*0930*/  SHF.L.U64.HI R6, R6, R221, c[0x0][0x194] ;  /* 0x0000650006067619 */ /* 0x000fe200000102dd */
[----:B------:R-:W-:Y:S01]  /*0940*/  IMAD R229, R13, c[0x0][0x1b0], RZ ;  /* 0x00006c000de57a24 */ /* 0x000fe200078e02ff */
[----:B------:R1:W-:Y:S01]  /*0950*/  LDGSTS.E.BYPASS.LTC128B.128 [R223+0x2000], [R16.64+0x40] ;  /* 0x0200004010df7fae */ /* 0x0003e2000b901d48 */
[----:B------:R-:W-:Y:S01]  /*0960*/  IMAD.WIDE.U32 R226, R10, c[0x0][0x1b0], R226 ;  /* 0x00006c000ae27a25 */ /* 0x000fe200078e00e2 */
[----:B------:R-:W-:-:S02]  /*0970*/  LOP3.LUT P1, RZ, R3, 0x2, RZ, 0xc0, !PT ;  /* 0x0000000203ff7812 */ /* 0x000fc4000782c0ff */
[----:B------:R1:W-:Y:S01]  /*0980*/  LDGSTS.E.BYPASS.LTC128B.128 [R223+0x4000], [R16.64+0x80] ;  /* 0x0400008010df7fae */ /* 0x0003e2000b901d48 */
[----:B------:R-:W-:Y:S02]  /*0990*/  IMAD R229, R10, c[0x0][0x1b4], R229 ;  /* 0x00006d000ae57a24 */ /* 0x000fe400078e02e5 */
[----:B------:R-:W-:Y:S02]  /*09a0*/  IMAD R0, R219, R11, RZ ;  /* 0x0000000bdb007224 */ /* 0x000fe400078e02ff */
[----:B------:R-:W-:Y:S02]  /*09b0*/  IMAD.IADD R229, R227, 0x1, R229 ;  /* 0x00000001e3e57824 */ /* 0x000fe400078e02e5 */
[----:B------:R-:W-:Y:S02]  /*09c0*/  IMAD.MOV.U32 R228, RZ, RZ, R226 ;  /* 0x000000ffffe47224 */ /* 0x000fe400078e00e2 */
[-C--:B------:R-:W-:Y:S02]  /*09d0*/  IMAD R0, R15, R220.reuse, R0 ;  /* 0x000000dc0f007224 */ /* 0x080fe400078e0200 */
[----:B------:R-:W-:-:S04]  /*09e0*/  IMAD.WIDE.U32 R20, R11, R220, R228 ;  /* 0x000000dc0b147225 */ /* 0x000fc800078e00e4 */
[----:B------:R-:W-:Y:S02]  /*09f0*/  IMAD.IADD R0, R21, 0x1, R0 ;  /* 0x0000000115007824 */ /* 0x000fe400078e0200 */
[----:B------:R-:W-:Y:S02]  /*0a00*/  IMAD.MOV.U32 R224, RZ, RZ, R12 ;  /* 0x000000ffffe07224 */ /* 0x000fe400078e000c */
[----:B------:R-:W-:Y:S02]  /*0a10*/  IMAD R13, R13, c[0x0][0x1b8], RZ ;  /* 0x00006e000d0d7a24 */ /* 0x000fe400078e02ff */
[----:B------:R-:W-:-:S04]  /*0a20*/  IMAD.WIDE.U32 R224, R10, c[0x0][0x1b8], R224 ;  /* 0x00006e000ae07a25 */ /* 0x000fc800078e00e0 */
[----:B------:R-:W-:Y:S01]  /*0a30*/  IMAD R13, R10, c[0x0][0x1bc], R13 ;  /* 0x00006f000a0d7a24 */ /* 0x000fe200078e020d */
[----:B-1----:R-:W-:Y:S01]  /*0a40*/  IADD3 R16, P0, R7, R16, RZ ;  /* 0x0000001007107210 */ /* 0x002fe20007f1e0ff */
[----:B------:R-:W-:Y:S02]  /*0a50*/  IMAD R12, R9, 0x200, R114 ;  /* 0x00000200090c7824 */ /* 0x000fe400078e0272 */
[----:B------:R-:W-:Y:S02]  /*0a60*/  IMAD.IADD R218, R225, 0x1, R13 ;  /* 0x00000001e1da7824 */ /* 0x000fe400078e020d */
[C---:B------:R-:W-:Y:S01]  /*0a70*/  IMAD.X R17, R6.reuse, 0x1, R17, P0 ;  /* 0x0000000106117824 */ /* 0x040fe200000e0611 */
[----:B------:R-:W-:Y:S01]  /*0a80*/  IADD3 R18, P0, R7, R16, RZ ;  /* 0x0000001007127210 */ /* 0x000fe20007f1e0ff */
[C---:B------:R-:W-:Y:S02]  /*0a90*/  IMAD R217, R115.reuse, 0x20, R12 ;  /* 0x0000002073d97824 */ /* 0x040fe400078e020c */
[----:B------:R-:W-:Y:S01]  /*0aa0*/  IMAD R115, R115, 0x20, R114 ;  /* 0x0000002073737824 */ /* 0x000fe200078e0272 */
[----:B------:R-:W-:Y:S01]  /*0ab0*/  IADD3.X R19, R6, R17, RZ, P0, !PT ;  /* 0x0000001106137210 */ /* 0x000fe200007fe4ff */
[----:B------:R1:W-:Y:S01]  /*0ac0*/  LDGSTS.E.BYPASS.LTC128B.128 [R223+0x800], [R16.64] ;  /* 0x0080000010df7fae */ /* 0x0003e2000b901d48 */
[----:B------:R-:W-:Y:S01]  /*0ad0*/  IADD3 R22, P0, R7, R18, RZ ;  /* 0x0000001207167210 */ /* 0x000fe20007f1e0ff */
[----:B------:R-:W-:-:S02]  /*0ae0*/  IMAD.SHL.U32 R7, R4, 0x40, RZ ;  /* 0x0000004004077824 */ /* 0x000fc400078e00ff */
[----:B------:R1:W-:Y:S01]  /*0af0*/  LDGSTS.E.BYPASS.LTC128B.128 [R223+0x2800], [R16.64+0x40] ;  /* 0x0280004010df7fae */ /* 0x0003e2000b901d48 */
[----:B------:R-:W-:Y:S02]  /*0b00*/  IMAD.IADD R230, R113, 0x1, -R230 ;  /* 0x0000000171e67824 */ /* 0x000fe400078e0ae6 */
[----:B------:R-:W-:Y:S01]  /*0b10*/  IMAD.X R23, R6, 0x1, R19, P0 ;  /* 0x0000000106177824 */ /* 0x000fe200000e0613 */
[C---:B------:R-:W-:Y:S01]  /*0b20*/  LEA R24, P0, R20.reuse, c[0x0][0x168], 0x1 ;  /* 0x00005a0014187a11 */ /* 0x040fe200078008ff */
[----:B------:R1:W-:Y:S01]  /*0b30*/  LDGSTS.E.BYPASS.LTC128B.128 [R223+0x4800], [R16.64+0x80] ;  /* 0x0480008010df7fae */ /* 0x0003e2000b901d48 */
[----:B------:R-:W-:Y:S02]  /*0b40*/  LOP3.LUT R7, R7, 0xc0, RZ, 0xc0, !PT ;  /* 0x000000c007077812 */ /* 0x000fe400078ec0ff */
[----:B------:R-:W-:Y:S01]  /*0b50*/  LEA.HI.X R25, R20, c[0x0][0x16c], R0, 0x1, P0 ;  /* 0x00005b0014197a11 */ /* 0x000fe200000f0c00 */
[----:B------:R2:W-:Y:S01]  /*0b60*/  LDGSTS.E.BYPASS.LTC128B.128 [R223+0x1000], [R18.64] ;  /* 0x0100000012df7fae */ /* 0x0005e2000b901d48 */
[----:B------:R-:W-:Y:S01]  /*0b70*/  IMAD R0, R15, c[0x0][0x1a0], RZ ;  /* 0x000068000f007a24 */ /* 0x000fe200078e02ff */
[----:B------:R-:W-:-:S02]  /*0b80*/  LOP3.LUT R8, R7, 0x8, R8, 0xf8, !PT ;  /* 0x0000000807087812 */ /* 0x000fc400078ef808 */
[----:B------:R2:W-:Y:S01]  /*0b90*/  LDGSTS.E.BYPASS.LTC128B.128 [R223+0x3000], [R18.64+0x40] ;  /* 0x0300004012df7fae */ /* 0x0005e2000b901d48 */
[C---:B------:R-:W-:Y:S02]  /*0ba0*/  IMAD R15, R11.reuse, c[0x0][0x1a4], R0 ;  /* 0x000069000b0f7a24 */ /* 0x040fe400078e0200 */
[----:B------:R-:W-:Y:S01]  /*0bb0*/  IMAD R0, R2, 0x8, R5 ;  /* 0x0000000802007824 */ /* 0x000fe200078e0205 */
[----:B------:R2:W-:Y:S01]  /*0bc0*/  LDGSTS.E.BYPASS.LTC128B.128 [R223+0x5000], [R18.64+0x80] ;  /* 0x0500008012df7fae */ /* 0x0005e2000b901d48 */
[----:B------:R-:W-:Y:S01]  /*0bd0*/  SHF.R.U32.HI R5, RZ, 0x3, R7 ;  /* 0x00000003ff057819 */ /* 0x000fe20000011607 */
[----:B------:R-:W-:Y:S02]  /*0be0*/  IMAD.WIDE.U32 R10, R11, c[0x0][0x1a0], RZ ;  /* 0x000068000b0a7a25 */ /* 0x000fe400078e00ff */
[----:B------:R3:W-:Y:S01]  /*0bf0*/  LDGSTS.E.BYPASS.LTC128B.128 [R223+0x1800], [R22.64] ;  /* 0x0180000016df7fae */ /* 0x0007e2000b901d48 */
[----:B------:R-:W-:Y:S01]  /*0c00*/  LOP3.LUT R5, R8, R5, RZ, 0x3c, !PT ;  /* 0x0000000508057212 */ /* 0x000fe200078e3cff */
[----:B------:R-:W-:Y:S01]  /*0c10*/  IMAD.SHL.U32 R7, R3, 0x40, RZ ;  /* 0x0000004003077824 */ /* 0x000fe200078e00ff */
[----:B------:R-:W-:Y:S01]  /*0c20*/  IADD3 R11, R11, R15, RZ ;  /* 0x0000000f0b0b7210 */ /* 0x000fe20007ffe0ff */
[----:B------:R3:W-:Y:S01]  /*0c30*/  LDGSTS.E.BYPASS.LTC128B.128 [R223+0x3800], [R22.64+0x40] ;  /* 0x0380004016df7fae */ /* 0x0007e2000b901d48 */
[----:B------:R-:W-:-:S02]  /*0c40*/  IMAD.SHL.U32 R2, R2, 0x8, RZ ;  /* 0x0000000802027824 */ /* 0x000fc400078e00ff */
[----:B------:R-:W-:Y:S01]  /*0c50*/  LOP3.LUT R7, R7, 0xc0, RZ, 0xc0, !PT ;  /* 0x000000c007077812 */ /* 0x000fe200078ec0ff */
[----:B------:R3:W-:Y:S01]  /*0c60*/  LDGSTS.E.BYPASS.LTC128B.128 [R223+0x5800], [R22.64+0x80] ;  /* 0x0580008016df7fae */ /* 0x0007e2000b901d48 */
[----:B------:R-:W-:Y:S01]  /*0c70*/  IMAD.MOV.U32 R8, RZ, RZ, c[0x0][0x1a0] ;  /* 0x00006800ff087624 */ /* 0x000fe200078e00ff */
[----:B-1----:R-:W-:Y:S02]  /*0c80*/  IADD3 R16, P0, R220, R24, RZ ;  /* 0x00000018dc107210 */ /* 0x002fe40007f1e0ff */
[----:B------:R1:W-:Y:S01]  /*0c90*/  LDGSTS.E.BYPASS.LTC128B.128 [R223+0x6000], [R24.64] ;  /* 0x0600000018df7fae */ /* 0x0003e2000b901d48 */
[----:B------:R-:W-:Y:S01]  /*0ca0*/  LOP3.LUT R2, R7, 0x8, R2, 0xf8, !PT ;  /* 0x0000000807027812 */ /* 0x000fe200078ef802 */
[----:B------:R-:W-:Y:S01]  /*0cb0*/  IMAD.U32 R0, R0, 0x20, R5 ;  /* 0x0000002000007824 */ /* 0x000fe200078e0005 */
[----:B------:R-:W-:Y:S01]  /*0cc0*/  SHF.R.U32.HI R7, RZ, 0x3, R7 ;  /* 0x00000003ff077819 */ /* 0x000fe20000011607 */
[----:B------:R-:W-:Y:S01]  /*0cd0*/  IMAD.X R17, R219, 0x1, R25, P0 ;  /* 0x00000001db117824 */ /* 0x000fe200000e0619 */
[----:B------:R1:W-:Y:S01]  /*0ce0*/  LDGSTS.E.BYPASS.LTC128B.128 [R223+0x7000], [R24.64+0x40] ;  /* 0x0700004018df7fae */ /* 0x0003e2000b901d48 */
[----:B------:R-:W-:Y:S01]  /*0cf0*/  LEA R6, P0, R10, R224, 0x6 ;  /* 0x000000e00a067211 */ /* 0x000fe200078030ff */
[----:B------:R-:W-:Y:S01]  /*0d00*/  IMAD.SHL.U32 R118, R0, 0x2, RZ ;  /* 0x0000000200767824 */ /* 0x000fe200078e00ff */
[----:B------:R-:W-:Y:S01]  /*0d10*/  SHF.L.U32 R222, R8, 0x6, RZ ;  /* 0x0000000608de7819 */ /* 0x000fe200000006ff */
[----:B------:R1:W-:Y:S01]  /*0d20*/  LDGSTS.E.BYPASS.LTC128B.128 [R223+0x8000], [R24.64+0x80] ;  /* 0x0800008018df7fae */ /* 0x0003e2000b901d48 */
[----:B------:R-:W-:-:S02]  /*0d30*/  LEA.HI.X R11, R10, R218, R11, 0x6, P0 ;  /* 0x000000da0a0b7211 */ /* 0x000fc400000f340b */
[----:B------:R-:W-:Y:S01]  /*0d40*/  LEA R10, P0, R6, c[0x0][0x170], 0x1 ;  /* 0x00005c00060a7a11 */ /* 0x000fe200078008ff */
[----:B------:R2:W-:Y:S01]  /*0d50*/  LDGSTS.E.BYPASS.LTC128B.128 [R223+0x6800], [R16.64] ;  /* 0x0680000010df7fae */ /* 0x0005e2000b901d48 */
[----:B------:R-:W-:Y:S02]  /*0d60*/  LOP3.LUT R2, R2, R7, RZ, 0x3c, !PT ;  /* 0x0000000702027212 */ /* 0x000fe400078e3cff */
[----:B------:R-:W-:Y:S01]  /*0d70*/  LEA.HI.X R11, R6, c[0x0][0x174], R11, 0x1, P0 ;  /* 0x00005d00060b7a11 */ /* 0x000fe200000f0c0b */
[----:B------:R2:W-:Y:S01]  /*0d80*/  LDGSTS.E.BYPASS.LTC128B.128 [R223+0x7800], [R16.64+0x40] ;  /* 0x0780004010df7fae */ /* 0x0005e2000b901d48 */
[----:B------:R-:W-:Y:S01]  /*0d90*/  SHF.L.U64.HI R221, R8, R221, c[0x0][0x1a4] ;  /* 0x0000690008dd7619 */ /* 0x000fe200000102dd */
[----:B------:R-:W-:Y:S01]  /*0da0*/  IMAD.IADD R217, R2, 0x1, R217 ;  /* 0x0000000102d97824 */ /* 0x000fe200078e02d9 */
[----:B------:R-:W-:Y:S01]  /*0db0*/  IADD3 R6, P0, R222, R10, RZ ;  /* 0x0000000ade067210 */ /* 0x000fe20007f1e0ff */
[----:B------:R2:W-:Y:S01]  /*0dc0*/  LDGSTS.E.BYPASS.LTC128B.128 [R223+0x8800], [R16.64+0x80] ;  /* 0x0880008010df7fae */ /* 0x0005e2000b901d48 */
[----:B------:R-:W-:Y:S01]  /*0dd0*/  LEA R216, R0, 0x6000, 0x1 ;  /* 0x0000600000d87811 */ /* 0x000fe200078e08ff */
[----:B------:R-:W-:-:S02]  /*0de0*/  IMAD.SHL.U32 R217, R217, 0x2, RZ ;  /* 0x00000002d9d97824 */ /* 0x000fc400078e00ff */
[----:B------:R-:W0:Y:S01]  /*0df0*/  LDGDEPBAR ;  /* 0x00000000000079af */ /* 0x000e220000000000 */
[----:B------:R-:W-:Y:S01]  /*0e00*/  IMAD.X R7, R221, 0x1, R11, P0 ;  /* 0x00000001dd077824 */ /* 0x000fe200000e060b */
[----:B------:R-:W-:Y:S01]  /*0e10*/  LOP3.LUT P0, RZ, R4, 0x2, RZ, 0xc0, !PT ;  /* 0x0000000204ff7812 */ /* 0x000fe2000780c0ff */
[----:B------:R-:W-:Y:S01]  /*0e20*/  IMAD.IADD R2, R2, 0x1, R115 ;  /* 0x0000000102027824 */ /* 0x000fe200078e0273 */
[----:B------:R-:W-:-:S04]  /*0e30*/  MOV R4, 0x20 ;  /* 0x0000002000047802 */ /* 0x000fc80000000f00 */
[C---:B------:R-:W-:Y:S02]  /*0e40*/  SEL R3, R4.reuse, 0xffffffe0, !P0 ;  /* 0xffffffe004037807 */ /* 0x040fe40004000000 */
[----:B------:R-:W-:Y:S02]  /*0e50*/  SEL R0, R4, 0xffffffe0, !P1 ;  /* 0xffffffe004007807 */ /* 0x000fe40004800000 */
[----:B------:R-:W-:Y:S01]  /*0e60*/  ISETP.GE.AND P0, PT, R117, 0x41, PT ;  /* 0x000000417500780c */ /* 0x000fe20003f06270 */
[----:B------:R-:W-:Y:S02]  /*0e70*/  IMAD.IADD R214, R216, 0x1, R3 ;  /* 0x00000001d8d67824 */ /* 0x000fe400078e0203 */
[----:B------:R-:W-:Y:S01]  /*0e80*/  IMAD.IADD R215, R217, 0x1, R0 ;  /* 0x00000001d9d77824 */ /* 0x000fe200078e0200 */
[----:B------:R-:W-:-:S04]  /*0e90*/  DEPBAR.LE SB0, 0x0 ;  /* 0x000080000000791a */ /* 0x000fc80000000000 */
[----:B------:R-:W-:Y:S06]  /*0ea0*/  BAR.SYNC.DEFER_BLOCKING 0x0 ;  /* 0x0000000000007b1d */ /* 0x000fec0000010000 */
        /* <DEDUP_REMOVED lines=9> */
[----:B------:R-:W-:Y:S04]  /*0f40*/  LDSM.16.M88.4 R32, [R217] ;  /* 0x00000000d920783b */ /* 0x000fe80000000200 */
[----:B------:R-:W1:Y:S04]  /*0f50*/  LDSM.16.M88.4 R40, [R118+0x6000] ;  /* 0x006000007628783b */ /* 0x000e680000000200 */
[----:B------:R-:W2:Y:S04]  /*0f60*/  LDSM.16.M88.4 R12, [R217+0x1000] ;  /* 0x00100000d90c783b */ /* 0x000ea80000000200 */
[----:B------:R-:W2:Y:S04]  /*0f70*/  LDSM.16.M88.4 R64, [R118+0x6400] ;  /* 0x006400007640783b */ /* 0x000ea80000000200 */
[----:B------:R-:W3:Y:S04]  /*0f80*/  LDSM.16.M88.4 R48, [R118+0x6800] ;  /* 0x006800007630783b */ /* 0x000ee80000000200 */
[----:B------:R-:W3:Y:S04]  /*0f90*/  LDSM.16.M88.4 R88, [R118+0x6c00] ;  /* 0x006c00007658783b */ /* 0x000ee80000000200 */
[----:B------:R-:W-:Y:S04]  /*0fa0*/  LDSM.16.M88.4 R80, [R214] ;  /* 0x00000000d650783b */ /* 0x000fe80000000200 */
[----:B------:R-:W3:Y:S04]  /*0fb0*/  LDSM.16.M88.4 R84, [R215+0x1000] ;  /* 0x00100000d754783b */ /* 0x000ee80000000200 */
[----:B------:R-:W3:Y:S04]  /*0fc0*/  LDSM.16.M88.4 R76, [R214+0x400] ;  /* 0x00040000d64c783b */ /* 0x000ee80000000200 */
[----:B------:R-:W3:Y:S04]  /*0fd0*/  LDSM.16.M88.4 R72, [R214+0x800] ;  /* 0x00080000d648783b */ /* 0x000ee80000000200 */
[----:B------:R-:W4:Y:S04]  /*0fe0*/  LDSM.16.M88.4 R68, [R214+0xc00] ;  /* 0x000c0000d644783b */ /* 0x000f280000000200 */
[----:B------:R-:W4:Y:S01]  /*0ff0*/  LDSM.16.M88.4 R60, [R215] ;  /* 0x00000000d73c783b */ /* 0x000f220000000200 */
[-C--:B-1----:R-:W-:Y:S03]  /*1000*/  HMMA.16816.F32 R44, R32, R40.reuse, RZ ;  /* 0x00000028202c723c */ /* 0x082fe600000018ff */
[----:B------:R-:W-:Y:S04]  /*1010*/  LDSM.16.M88.4 R108, [R217+0x3000] ;  /* 0x00300000d96c783b */ /* 0x000fe80000000200 */
[----:B------:R-:W1:Y:S01]  /*1020*/  LDSM.16.M88.4 R104, [R118+0x7000] ;  /* 0x007000007668783b */ /* 0x000e620000000200 */
[C---:B--2---:R-:W-:Y:S03]  /*1030*/  HMMA.16816.F32 R56, R12.reuse, R40, RZ ;  /* 0x000000280c38723c */ /* 0x044fe600000018ff */
[----:B------:R-:W2:Y:S04]  /*1040*/  LDSM.16.M88.4 R100, [R118+0x7400] ;  /* 0x007400007664783b */ /* 0x000ea80000000200 */
[----:B------:R-:W1:Y:S01]  /*1050*/  LDSM.16.M88.4 R96, [R118+0x7800] ;  /* 0x007800007660783b */ /* 0x000e620000000200 */
[C---:B-----5:R-:W-:Y:S03]  /*1060*/  HMMA.16816.F32 R4, R12.reuse, R42, RZ ;  /* 0x0000002a0c04723c */ /* 0x060fe600000018ff */
[----:B------:R-:W5:Y:S04]  /*1070*/  LDSM.16.M88.4 R92, [R118+0x7c00] ;  /* 0x007c0000765c783b */ /* 0x000f680000000200 */
[----:B------:R-:W0:Y:S01]  /*1080*/  LDGDEPBAR ;  /* 0x00000000000079af */ /* 0x000e220000000000 */
[C---:B------:R-:W-:Y:S08]  /*1090*/  HMMA.16816.F32 R24, R12.reuse, R64, RZ ;  /* 0x000000400c18723c */ /* 0x040ff000000018ff */
[C---:B---3--:R-:W-:Y:S08]  /*10a0*/  HMMA.16816.F32 R28, R12.reuse, R48, RZ ;  /* 0x000000300c1c723c */ /* 0x048ff000000018ff */
[C---:B------:R-:W-:Y:S08]  /*10b0*/  HMMA.16816.F32 R16, R12.reuse, R66, RZ ;  /* 0x000000420c10723c */ /* 0x040ff000000018ff */
[----:B----4-:R-:W-:Y:S08]  /*10c0*/  HMMA.16816.F32 R8, R12, R50, RZ ;  /* 0x000000320c08723c */ /* 0x010ff000000018ff */
[C---:B------:R-:W-:Y:S08]  /*10d0*/  HMMA.16816.F32 R172, R32.reuse, R64, RZ ;  /* 0x0000004020ac723c */ /* 0x040ff000000018ff */
[C---:B------:R-:W-:Y:S08]  /*10e0*/  HMMA.16816.F32 R52, R32.reuse, R48, RZ ;  /* 0x000000302034723c */ /* 0x040ff000000018ff */
[----:B------:R-:W-:Y:S08]  /*10f0*/  HMMA.16816.F32 R40, R32, R42, RZ ;  /* 0x0000002a2028723c */ /* 0x000ff000000018ff */
[----:B------:R-:W-:Y:S08]  /*1100*/  HMMA.16816.F32 R20, R12, R88, RZ ;  /* 0x000000580c14723c */ /* 0x000ff000000018ff */
[C---:B------:R-:W-:Y:S08]  /*1110*/  HMMA.16816.F32 R64, R32.reuse, R66, RZ ;  /* 0x000000422040723c */ /* 0x040ff000000018ff */
[C---:B------:R-:W-:Y:S08]  /*1120*/  HMMA.16816.F32 R48, R32.reuse, R50, RZ ;  /* 0x000000322030723c */ /* 0x040ff000000018ff */
[----:B------:R-:W-:Y:S08]  /*1130*/  HMMA.16816.F32 R36, R32, R88, RZ ;  /* 0x000000582024723c */ /* 0x000ff000000018ff */
[-C--:B------:R-:W-:Y:S08]  /*1140*/  HMMA.16816.F32 R12, R12, R90.reuse, RZ ;  /* 0x0000005a0c0c723c */ /* 0x080ff000000018ff */
[----:B------:R-:W-:Y:S01]  /*1150*/  HMMA.16816.F32 R32, R32, R90, RZ ;  /* 0x0000005a2020723c */ /* 0x000fe200000018ff */
[----:B------:R-:W3:Y:S07]  /*1160*/  LDSM.16.M88.4 R88, [R217+0x2000] ;  /* 0x00200000d958783b */ /* 0x000eee0000000200 */
[C---:B------:R-:W-:Y:S08]  /*1170*/  HMMA.16816.F32 R56, R84.reuse, R80, R56 ;  /* 0x000000505438723c */ /* 0x040ff00000001838 */
[C---:B------:R-:W-:Y:S08]  /*1180*/  HMMA.16816.F32 R24, R84.reuse, R76, R24 ;  /* 0x0000004c5418723c */ /* 0x040ff00000001818 */
[C---:B------:R-:W-:Y:S08]  /*1190*/  HMMA.16816.F32 R28, R84.reuse, R72, R28 ;  /* 0x00000048541c723c */ /* 0x040ff0000000181c */
[C---:B------:R-:W-:Y:S08]  /*11a0*/  HMMA.16816.F32 R20, R84.reuse, R68, R20 ;  /* 0x000000445414723c */ /* 0x040ff00000001814 */
[C---:B------:R-:W-:Y:S08]  /*11b0*/  HMMA.16816.F32 R4, R84.reuse, R82, R4 ;  /* 0x000000525404723c */ /* 0x040ff00000001804 */
[C---:B------:R-:W-:Y:S08]  /*11c0*/  HMMA.16816.F32 R16, R84.reuse, R78, R16 ;  /* 0x0000004e5410723c */ /* 0x040ff00000001810 */
[C---:B------:R-:W-:Y:S08]  /*11d0*/  HMMA.16816.F32 R8, R84.reuse, R74, R8 ;  /* 0x0000004a5408723c */ /* 0x040ff00000001808 */
[----:B------:R-:W-:Y:S01]  /*11e0*/  HMMA.16816.F32 R12, R84, R70, R12 ;  /* 0x00000046540c723c */ /* 0x000fe2000000180c */
[----:B------:R-:W-:Y:S07]  /*11f0*/  LDSM.16.M88.4 R84, [R215+0x3000] ;  /* 0x00300000d754783b */ /* 0x000fee0000000200 */
[C---:B------:R-:W-:Y:S08]  /*1200*/  HMMA.16816.F32 R44, R60.reuse, R80, R44 ;  /* 0x000000503c2c723c */ /* 0x040ff0000000182c */
[C---:B------:R-:W-:Y:S08]  /*1210*/  HMMA.16816.F32 R172, R60.reuse, R76, R172 ;  /* 0x0000004c3cac723c */ /* 0x040ff000000018ac */
[C---:B------:R-:W-:Y:S08]  /*1220*/  HMMA.16816.F32 R52, R60.reuse, R72, R52 ;  /* 0x000000483c34723c */ /* 0x040ff00000001834 */
[C---:B------:R-:W-:Y:S08]  /*1230*/  HMMA.16816.F32 R36, R60.reuse, R68, R36 ;  /* 0x000000443c24723c */ /* 0x040ff00000001824 */
[C---:B------:R-:W-:Y:S01]  /*1240*/  HMMA.16816.F32 R40, R60.reuse, R82, R40 ;  /* 0x000000523c28723c */ /* 0x040fe20000001828 */
[----:B------:R-:W4:Y:S07]  /*1250*/  LDSM.16.M88.4 R80, [R214+0x1000] ;  /* 0x00100000d650783b */ /* 0x000f2e0000000200 */
[C---:B------:R-:W-:Y:S01]  /*1260*/  HMMA.16816.F32 R64, R60.reuse, R78, R64 ;  /* 0x0000004e3c40723c */ /* 0x040fe20000001840 */
[----:B------:R-:W3:Y:S07]  /*1270*/  LDSM.16.M88.4 R76, [R214+0x1400] ;  /* 0x00140000d64c783b */ /* 0x000eee0000000200 */
[C---:B------:R-:W-:Y:S01]  /*1280*/  HMMA.16816.F32 R48, R60.reuse, R74, R48 ;  /* 0x0000004a3c30723c */ /* 0x040fe20000001830 */
[----:B------:R-:W3:Y:S07]  /*1290*/  LDSM.16.M88.4 R72, [R214+0x1800] ;  /* 0x00180000d648783b */ /* 0x000eee0000000200 */
[----:B------:R-:W-:Y:S01]  /*12a0*/  HMMA.16816.F32 R32, R60, R70, R32 ;  /* 0x000000463c20723c */ /* 0x000fe20000001820 */
[----:B------:R-:W3:Y:S04]  /*12b0*/  LDSM.16.M88.4 R68, [R214+0x1c00] ;  /* 0x001c0000d644783b */ /* 0x000ee80000000200 */
[----:B------:R-:W3:Y:S03]  /*12c0*/  LDSM.16.M88.4 R60, [R215+0x2000] ;  /* 0x00200000d73c783b */ /* 0x000ee60000000200 */
[C---:B-1----:R-:W-:Y:S08]  /*12d0*/  HMMA.16816.F32 R56, R108.reuse, R104, R56 ;  /* 0x000000686c38723c */ /* 0x042ff00000001838 */
[C---:B--2---:R-:W-:Y:S08]  /*12e0*/  HMMA.16816.F32 R24, R108.reuse, R100, R24 ;  /* 0x000000646c18723c */ /* 0x044ff00000001818 */
[C---:B------:R-:W-:Y:S08]  /*12f0*/  HMMA.16816.F32 R4, R108.reuse, R106, R4 ;  /* 0x0000006a6c04723c */ /* 0x040ff00000001804 */
[C---:B------:R-:W-:Y:S08]  /*1300*/  HMMA.16816.F32 R16, R108.reuse, R102, R16 ;  /* 0x000000666c10723c */ /* 0x040ff00000001810 */
[C---:B------:R-:W-:Y:S08]  /*1310*/  HMMA.16816.F32 R28, R108.reuse, R96, R28 ;  /* 0x000000606c1c723c */ /* 0x040ff0000000181c */
[C---:B-----5:R-:W-:Y:S08]  /*1320*/  HMMA.16816.F32 R20, R108.reuse, R92, R20 ;  /* 0x0000005c6c14723c */ /* 0x060ff00000001814 */
[C---:B------:R-:W-:Y:S08]  /*1330*/  HMMA.16816.F32 R8, R108.reuse, R98, R8 ;  /* 0x000000626c08723c */ /* 0x040ff00000001808 */
[----:B------:R-:W-:Y:S01]  /*1340*/  HMMA.16816.F32 R12, R108, R94, R12 ;  /* 0x0000005e6c0c723c */ /* 0x000fe2000000180c */
[----:B------:R-:W-:Y:S07]  /*1350*/  LDSM.16.M88.4 R108, [R217+0x5000] ;  /* 0x00500000d96c783b */ /* 0x000fee0000000200 */
[C---:B---3--:R-:W-:Y:S08]  /*1360*/  HMMA.16816.F32 R44, R88.reuse, R104, R44 ;  /* 0x00000068582c723c */ /* 0x048ff0000000182c */
[C---:B------:R-:W-:Y:S01]  /*1370*/  HMMA.16816.F32 R40, R88.reuse, R106, R40 ;  /* 0x0000006a5828723c */ /* 0x040fe20000001828 */
[----:B------:R-:W1:Y:S07]  /*1380*/  LDSM.16.M88.4 R104, [R118+0x8000] ;  /* 0x008000007668783b */ /* 0x000e6e0000000200 */
[C---:B------:R-:W-:Y:S08]  /*1390*/  HMMA.16816.F32 R172, R88.reuse, R100, R172 ;  /* 0x0000006458ac723c */ /* 0x040ff000000018ac */
[C---:B------:R-:W-:Y:S01]  /*13a0*/  HMMA.16816.F32 R64, R88.reuse, R102, R64 ;  /* 0x000000665840723c */ /* 0x040fe20000001840 */
[----:B------:R-:W2:Y:S07]  /*13b0*/  LDSM.16.M88.4 R100, [R118+0x8400] ;  /* 0x008400007664783b */ /* 0x000eae0000000200 */
[C---:B------:R-:W-:Y:S08]  /*13c0*/  HMMA.16816.F32 R52, R88.reuse, R96, R52 ;  /* 0x000000605834723c */ /* 0x040ff00000001834 */
[C---:B------:R-:W-:Y:S01]  /*13d0*/  HMMA.16816.F32 R48, R88.reuse, R98, R48 ;  /* 0x000000625830723c */ /* 0x040fe20000001830 */
[----:B------:R-:W3:Y:S07]  /*13e0*/  LDSM.16.M88.4 R96, [R118+0x8800] ;  /* 0x008800007660783b */ /* 0x000eee0000000200 */
[C---:B------:R-:W-:Y:S08]  /*13f0*/  HMMA.16816.F32 R36, R88.reuse, R92, R36 ;  /* 0x0000005c5824723c */ /* 0x040ff00000001824 */
[----:B------:R-:W-:Y:S01]  /*1400*/  HMMA.16816.F32 R32, R88, R94, R32 ;  /* 0x0000005e5820723c */ /* 0x000fe20000001820 */
[----:B------:R-:W5:Y:S04]  /*1410*/  LDSM.16.M88.4 R92, [R118+0x8c00] ;  /* 0x008c0000765c783b */ /* 0x000f680000000200 */
[----:B------:R-:W1:Y:S03]  /*1420*/  LDSM.16.M88.4 R88, [R217+0x4000] ;  /* 0x00400000d958783b */ /* 0x000e660000000200 */
[C---:B----4-:R-:W-:Y:S08]  /*1430*/  HMMA.16816.F32 R56, R84.reuse, R80, R56 ;  /* 0x000000505438723c */ /* 0x050ff00000001838 */
        /* <DEDUP_REMOVED lines=9> */
[C---:B------:R-:W-:Y:S01]  /*14d0*/  HMMA.16816.F32 R40, R60.reuse, R82, R40 ;  /* 0x000000523c28723c */ /* 0x040fe20000001828 */
[----:B------:R-:W4:Y:S07]  /*14e0*/  LDSM.16.M88.4 R80, [R214+0x2000] ;  /* 0x00200000d650783b */ /* 0x000f2e0000000200 */
[C---:B------:R-:W-:Y:S08]  /*14f0*/  HMMA.16816.F32 R172, R60.reuse, R76, R172 ;  /* 0x0000004c3cac723c */ /* 0x040ff000000018ac */
[C---:B------:R-:W-:Y:S01]  /*1500*/  HMMA.16816.F32 R64, R60.reuse, R78, R64 ;  /* 0x0000004e3c40723c */ /* 0x040fe20000001840 */
[----:B------:R-:W1:Y:S07]  /*1510*/  LDSM.16.M88.4 R76, [R214+0x2400] ;  /* 0x00240000d64c783b */ /* 0x000e6e0000000200 */
[C---:B------:R-:W-:Y:S08]  /*1520*/  HMMA.16816.F32 R52, R60.reuse, R72, R52 ;  /* 0x000000483c34723c */ /* 0x040ff00000001834 */
[C---:B------:R-:W-:Y:S01]  /*1530*/  HMMA.16816.F32 R48, R60.reuse, R74, R48 ;  /* 0x0000004a3c30723c */ /* 0x040fe20000001830 */
[----:B------:R-:W2:Y:S07]  /*1540*/  LDSM.16.M88.4 R72, [R214+0x2800] ;  /* 0x00280000d648783b */ /* 0x000eae0000000200 */
[C---:B------:R-:W-:Y:S08]  /*1550*/  HMMA.16816.F32 R36, R60.reuse, R68, R36 ;  /* 0x000000443c24723c */ /* 0x040ff00000001824 */
[----:B------:R-:W-:Y:S01]  /*1560*/  HMMA.16816.F32 R32, R60, R70, R32 ;  /* 0x000000463c20723c */ /* 0x000fe20000001820 */
[----:B------:R-:W3:Y:S04]  /*1570*/  LDSM.16.M88.4 R68, [R214+0x2c00] ;  /* 0x002c0000d644783b */ /* 0x000ee80000000200 */
[----:B------:R-:W4:Y:S01]  /*1580*/  LDSM.16.M88.4 R60, [R215+0x4000] ;  /* 0x00400000d73c783b */ /* 0x000f220000000200 */
[----:B------:R-:W-:-:S04]  /*1590*/  DEPBAR.LE SB0, 0x0 ;  /* 0x000080000000791a */ /* 0x000fc80000000000 */
[C---:B-1----:R-:W-:Y:S08]  /*15a0*/  HMMA.16816.F32 R56, R108.reuse, R104, R56 ;  /* 0x000000686c38723c */ /* 0x042ff00000001838 */
[C---:B------:R-:W-:Y:S08]  /*15b0*/  HMMA.16816.F32 R4, R108.reuse, R106, R4 ;  /* 0x0000006a6c04723c */ /* 0x040ff00000001804 */
[C---:B--2---:R-:W-:Y:S08]  /*15c0*/  HMMA.16816.F32 R24, R108.reuse, R100, R24 ;  /* 0x000000646c18723c */ /* 0x044ff00000001818 */
[C---:B------:R-:W-:Y:S08]  /*15d0*/  HMMA.16816.F32 R16, R108.reuse, R102, R16 ;  /* 0x000000666c10723c */ /* 0x040ff00000001810 */
[C---:B---3--:R-:W-:Y:S08]  /*15e0*/  HMMA.16816.F32 R28, R108.reuse, R96, R28 ;  /* 0x000000606c1c723c */ /* 0x048ff0000000181c */
[C---:B------:R-:W-:Y:S08]  /*15f0*/  HMMA.16816.F32 R8, R108.reuse, R98, R8 ;  /* 0x000000626c08723c */ /* 0x040ff00000001808 */
[C---:B-----5:R-:W-:Y:S08]  /*1600*/  HMMA.16816.F32 R20, R108.reuse, R92, R20 ;  /* 0x0000005c6c14723c */ /* 0x060ff00000001814 */
[----:B------:R-:W-:Y:S08]  /*1610*/  HMMA.16816.F32 R12, R108, R94, R12 ;  /* 0x0000005e6c0c723c */ /* 0x000ff0000000180c */
[C---:B------:R-:W-:Y:S08]  /*1620*/  HMMA.16816.F32 R44, R88.reuse, R104, R44 ;  /* 0x00000068582c723c */ /* 0x040ff0000000182c */
[C---:B------:R-:W-:Y:S08]  /*1630*/  HMMA.16816.F32 R40, R88.reuse, R106, R40 ;  /* 0x0000006a5828723c */ /* 0x040ff00000001828 */
[C---:B------:R-:W-:Y:S08]  /*1640*/  HMMA.16816.F32 R172, R88.reuse, R100, R172 ;  /* 0x0000006458ac723c */ /* 0x040ff000000018ac */
[C---:B------:R-:W-:Y:S08]  /*1650*/  HMMA.16816.F32 R64, R88.reuse, R102, R64 ;  /* 0x000000665840723c */ /* 0x040ff00000001840 */
[C---:B------:R-:W-:Y:S08]  /*1660*/  HMMA.16816.F32 R52, R88.reuse, R96, R52 ;  /* 0x000000605834723c */ /* 0x040ff00000001834 */
[C---:B------:R-:W-:Y:S08]  /*1670*/  HMMA.16816.F32 R48, R88.reuse, R98, R48 ;  /* 0x000000625830723c */ /* 0x040ff00000001830 */
[C---:B------:R-:W-:Y:S08]  /*1680*/  HMMA.16816.F32 R36, R88.reuse, R92, R36 ;  /* 0x0000005c5824723c */ /* 0x040ff00000001824 */
[----:B------:R-:W-:Y:S08]  /*1690*/  HMMA.16816.F32 R32, R88, R94, R32 ;  /* 0x0000005e5820723c */ /* 0x000ff00000001820 */
[C---:B----4-:R-:W-:Y:S08]  /*16a0*/  HMMA.16816.F32 R56, R84.reuse, R80, R56 ;  /* 0x000000505438723c */ /* 0x050ff00000001838 */
[C---:B------:R-:W-:Y:S08]  /*16b0*/  HMMA.16816.F32 R4, R84.reuse, R82, R4 ;  /* 0x000000525404723c */ /* 0x040ff00000001804 */
[C---:B------:R-:W-:Y:S08]  /*16c0*/  HMMA.16816.F32 R24, R84.reuse, R76, R24 ;  /* 0x0000004c5418723c */ /* 0x040ff00000001818 */
[C---:B------:R-:W-:Y:S08]  /*16d0*/  HMMA.16816.F32 R16, R84.reuse, R78, R16 ;  /* 0x0000004e5410723c */ /* 0x040ff00000001810 */
[C---:B------:R-:W-:Y:S08]  /*16e0*/  HMMA.16816.F32 R28, R84.reuse, R72, R28 ;  /* 0x00000048541c723c */ /* 0x040ff0000000181c */
[C---:B------:R-:W-:Y:S08]  /*16f0*/  HMMA.16816.F32 R8, R84.reuse, R74, R8 ;  /* 0x0000004a5408723c */ /* 0x040ff00000001808 */
[C---:B------:R-:W-:Y:S08]  /*1700*/  HMMA.16816.F32 R20, R84.reuse, R68, R20 ;  /* 0x000000445414723c */ /* 0x040ff00000001814 */
        /* <DEDUP_REMOVED lines=9> */
[----:B------:R-:W-:Y:S06]  /*17a0*/  BAR.SYNC.DEFER_BLOCKING 0x0 ;  /* 0x0000000000007b1d */ /* 0x000fec0000010000 */
[----:B------:R-:W-:Y:S05]  /*17b0*/  @!P0 BRA `(.L_x_27) ;  /* 0x0000017000008947 */ /* 0x000fea0003800000 */
[----:B------:R-:W-:Y:S01]  /*17c0*/  LEA.HI.SX32 R63, R164, 0xfffffffe, 0x1a ;  /* 0xfffffffea43f7811 */ /* 0x000fe200078fd2ff */
[----:B------:R-:W-:-:S03]  /*17d0*/  IMAD.SHL.U32 R61, R112, 0x20, RZ ;  /* 0x00000020703d7824 */ /* 0x000fc600078e00ff */
[----:B------:R-:W-:Y:S01]  /*17e0*/  SHF.R.S32.HI R60, RZ, 0x1f, R63 ;  /* 0x0000001fff3c7819 */ /* 0x000fe2000001143f */
[----:B------:R-:W-:Y:S02]  /*17f0*/  IMAD R3, R219, R63, RZ ;  /* 0x0000003fdb037224 */ /* 0x000fe400078e02ff */
[----:B------:R-:W-:-:S04]  /*1800*/  IMAD.WIDE.U32 R62, R63, R220, R228 ;  /* 0x000000dc3f3e7225 */ /* 0x000fc800078e00e4 */
[----:B------:R-:W-:Y:S01]  /*1810*/  IMAD R60, R60, R220, R3 ;  /* 0x000000dc3c3c7224 */ /* 0x000fe200078e0203 */
[----:B------:R-:W-:Y:S01]  /*1820*/  LEA R68, P2, R62, c[0x0][0x168], 0x1 ;  /* 0x00005a003e447a11 */ /* 0x000fe200078408ff */
[----:B------:R-:W-:Y:S02]  /*1830*/  IMAD.MOV.U32 R3, RZ, RZ, 0x5 ;  /* 0x00000005ff037424 */ /* 0x000fe400078e00ff */
[----:B------:R-:W-:Y:S01]  /*1840*/  IMAD.IADD R60, R63, 0x1, R60 ;  /* 0x000000013f3c7824 */ /* 0x000fe200078e023c */
[----:B------:R-:W-:Y:S02]  /*1850*/  LEA R70, P1, R61, R68, 0x1 ;  /* 0x000000443d467211 */ /* 0x000fe400078208ff */
[----:B------:R-:W-:Y:S02]  /*1860*/  SHF.L.U64.HI R112, R112, R3, c[0x0][0x19c] ;  /* 0x0000670070707619 */ /* 0x000fe40000010203 */
        /* <DEDUP_REMOVED lines=12> */
.L_x_27:
        /* <DEDUP_REMOVED lines=15> */
[----:B-1----:R-:W-:Y:S02]  /*1a20*/  FMNMX.FTZ R68, R30, R63, !PT ;  /* 0x0000003f1e447209 */ /* 0x002fe40007810000 */
[----:B------:R-:W-:Y:S02]  /*1a30*/  FMNMX.FTZ R3, R29, R60, !PT ;  /* 0x0000003c1d037209 */ /* 0x000fe40007810000 */
[----:B------:R-:W-:Y:S02]  /*1a40*/  SHF.L.U32 R213, R2, 0x1, RZ ;  /* 0x0000000102d57819 */ /* 0x000fe400000006ff */
[----:B------:R-:W-:Y:S02]  /*1a50*/  FMNMX.FTZ R60, R8, R3, !PT ;  /* 0x00000003083c7209 */ /* 0x000fe40007810000 */
[----:B------:R-:W-:Y:S01]  /*1a60*/  IADD3 R212, R0, R213, RZ ;  /* 0x000000d500d47210 */ /* 0x000fe20007ffe0ff */
        /* <DEDUP_REMOVED lines=10> */
[----:B------:R-:W-:-:S02]  /*1b10*/  FMNMX.FTZ R61, R31, R68, !PT ;  /* 0x000000441f3d7209 */ /* 0x000fc40007810000 */
[----:B------:R-:W-:Y:S02]  /*1b20*/  FMNMX.FTZ R60, R13, R60, !PT ;  /* 0x0000003c0d3c7209 */ /* 0x000fe40007810000 */
[----:B------:R-:W-:Y:S02]  /*1b30*/  FMNMX.FTZ R3, R41, R62, !PT ;  /* 0x0000003e29037209 */ /* 0x000fe40007810000 */
[----:B------:R-:W-:Y:S01]  /*1b40*/  FMNMX.FTZ R68, R10, R61, !PT ;  /* 0x0000003d0a447209 */ /* 0x000fe20007810000 */
[----:B------:R-:W1:Y:S01]  /*1b50*/  SHFL.BFLY PT, R63, R60, 0x2, 0x1f ;  /* 0x0c401f003c3f7f89 */ /* 0x000e6200000e0000 */
        /* <DEDUP_REMOVED lines=28> */
[----:B------:R-:W-:Y:S02]  /*1d20*/  FMNMX.FTZ R61, R55, R62, !PT ;  /* 0x0000003e373d7209 */ /* 0x000fe40007810000 */
[----:B--2---:R-:W-:Y:S01]  /*1d30*/  FMNMX.FTZ R166, R63, R166, !PT ;  /* 0x000000a63fa67209 */ /* 0x004fe20007810000 */
[----:B------:R-:W1:Y:S01]  /*1d40*/  SHFL.BFLY PT, R165, R60, 0x1, 0x1f ;  /* 0x0c201f003ca57f89 */ /* 0x000e6200000e0000 */
[----:B------:R-:W-:-:S02]  /*1d50*/  FMNMX.FTZ R62, R50, R61, !PT ;  /* 0x0000003d323e7209 */ /* 0x000fc40007810000 */
[C---:B------:R-:W-:Y:S01]  /*1d60*/  FSETP.NEU.FTZ.AND P1, PT, R166.reuse, -INF , PT ;  /* 0xff800000a600780b */ /* 0x040fe20003f3d000 */
[----:B------:R-:W-:Y:S01]  /*1d70*/  FMUL.FTZ R197, R166, c[0x0][0x23c] ;  /* 0x00008f00a6c57a20 */ /* 0x000fe20000410000 */
[----:B------:R-:W-:Y:S02]  /*1d80*/  FMNMX.FTZ R61, R51, R62, !PT ;  /* 0x0000003e333d7209 */ /* 0x000fe40007810000 */
[----:B------:R-:W-:Y:S02]  /*1d90*/  FMNMX.FTZ R3, R33, R68, !PT ;  /* 0x0000004421037209 */ /* 0x000fe40007810000 */
[----:B------:R-:W-:Y:S01]  /*1da0*/  FMNMX.FTZ R62, R38, R61, !PT ;  /* 0x0000003d263e7209 */ /* 0x000fe20007810000 */
[----:B------:R-:W-:Y:S01]  /*1db0*/  LDSM.16.MT88.4 R68, [R213+0x9000] ;  /* 0x00900000d544783b */ /* 0x000fe20000004200 */
[----:B------:R-:W-:Y:S02]  /*1dc0*/  FSEL R197, R197, RZ, P1 ;  /* 0x000000ffc5c57208 */ /* 0x000fe40000800000 */
[----:B------:R-:W-:Y:S01]  /*1dd0*/  FMNMX.FTZ R61, R39, R62, !PT ;  /* 0x0000003e273d7209 */ /* 0x000fe20007810000 */
[----:B------:R-:W2:Y:S02]  /*1de0*/  SHFL.BFLY PT, R168, R3, 0x2, 0x1f ;  /* 0x0c401f0003a87f89 */ /* 0x000ea400000e0000 */
[--C-:B------:R-:W-:Y:S01]  /*1df0*/  FFMA.FTZ R176, R56, c[0x0][0x23c], -R197.reuse ;  /* 0x00008f0038b07a23 */ /* 0x100fe200000108c5 */
[----:B------:R-:W-:Y:S01]  /*1e00*/  FMNMX.FTZ R56, R34, R61, !PT ;  /* 0x0000003d22387209 */ /* 0x000fe20007810000 */
[----:B------:R-:W-:-:S02]  /*1e10*/  FFMA.FTZ R171, R57, c[0x0][0x23c], -R197 ;  /* 0x00008f0039ab7a23 */ /* 0x000fc400000108c5 */
[--C-:B------:R-:W-:Y:S01]  /*1e20*/  FFMA.FTZ R170, R4, c[0x0][0x23c], -R197.reuse ;  /* 0x00008f0004aa7a23 */ /* 0x100fe200000108c5 */
[----:B------:R-:W-:Y:S01]  /*1e30*/  FMNMX.FTZ R167, R35, R56, !PT ;  /* 0x0000003823a77209 */ /* 0x000fe20007810000 */
[----:B------:R-:W-:Y:S01]  /*1e40*/  MUFU.EX2 R176, R176 ;  /* 0x000000b000b07308 */ /* 0x000fe20000000800 */
[--C-:B------:R-:W-:Y:S01]  /*1e50*/  FFMA.FTZ R187, R24, c[0x0][0x23c], -R197.reuse ;  /* 0x00008f0018bb7a23 */ /* 0x100fe200000108c5 */
[----:B-1----:R-:W-:Y:S01]  /*1e60*/  FMNMX.FTZ R165, R60, R165, !PT ;  /* 0x000000a53ca57209 */ /* 0x002fe20007810000 */
[--C-:B------:R-:W-:Y:S01]  /*1e70*/  FFMA.FTZ R186, R25, c[0x0][0x23c], -R197.reuse ;  /* 0x00008f0019ba7a23 */ /* 0x100fe200000108c5 */
[----:B------:R-:W1:Y:S01]  /*1e80*/  SHFL.BFLY PT, R56, R167, 0x2, 0x1f ;  /* 0x0c401f00a7387f89 */ /* 0x000e6200000e0000 */
[--C-:B------:R-:W-:Y:S01]  /*1e90*/  FFMA.FTZ R188, R16, c[0x0][0x23c], -R197.reuse ;  /* 0x00008f0010bc7a23 */ /* 0x100fe200000108c5 */
[C---:B------:R-:W-:Y:S01]  /*1ea0*/  FSETP.NEU.FTZ.AND P1, PT, R165.reuse, -INF , PT ;  /* 0xff800000a500780b */ /* 0x040fe20003f3d000 */
[----:B------:R-:W-:Y:S01]  /*1eb0*/  FMUL.FTZ R196, R165, c[0x0][0x23c] ;  /* 0x00008f00a5c47a20 */ /* 0x000fe20000410000 */
[----:B------:R-:W3:Y:S01]  /*1ec0*/  MUFU.EX2 R171, R171 ;  /* 0x000000ab00ab7308 */ /* 0x000ee20000000800 */
[--C-:B------:R-:W-:Y:S01]  /*1ed0*/  FFMA.FTZ R189, R17, c[0x0][0x23c], -R197.reuse ;  /* 0x00008f0011bd7a23 */ /* 0x100fe200000108c5 */
[----:B------:R-:W-:Y:S01]  /*1ee0*/  LDSM.16.MT88.4 R60, [R213+0x9400] ;  /* 0x00940000d53c783b */ /* 0x000fe20000004200 */
[----:B------:R-:W-:Y:S01]  /*1ef0*/  FFMA.FTZ R235, R13, c[0x0][0x23c], -R197 ;  /* 0x00008f000deb7a23 */ /* 0x000fe200000108c5 */
[----:B------:R-:W-:-:S02]  /*1f00*/  FSEL R196, R196, RZ, P1 ;  /* 0x000000ffc4c47208 */ /* 0x000fc40000800000 */
[----:B--2---:R-:W-:Y:S01]  /*1f10*/  FMNMX.FTZ R168, R3, R168, !PT ;  /* 0x000000a803a87209 */ /* 0x004fe20007810000 */
[----:B------:R-:W-:Y:S01]  /*1f20*/  FFMA.FTZ R3, R5, c[0x0][0x23c], -R197 ;  /* 0x00008f0005037a23 */ /* 0x000fe200000108c5 */
[----:B------:R-:W-:Y:S01]  /*1f30*/  MUFU.EX2 R170, R170 ;  /* 0x000000aa00aa7308 */ /* 0x000fe20000000800 */
[--C-:B------:R-:W-:Y:S02]  /*1f40*/  FFMA.FTZ R177, R6, c[0x0][0x23c], -R196.reuse ;  /* 0x00008f0006b17a23 */ /* 0x100fe400000108c4 */
[----:B------:R-:W2:Y:S01]  /*1f50*/  SHFL.BFLY PT, R57, R168, 0x1, 0x1f ;  /* 0x0c201f00a8397f89 */ /* 0x000ea200000e0000 */
[--C-:B------:R-:W-:Y:S02]  /*1f60*/  FFMA.FTZ R0, R7, c[0x0][0x23c], -R196.reuse ;  /* 0x00008f0007007a23 */ /* 0x100fe400000108c4 */
[--C-:B------:R-:W-:Y:S01]  /*1f70*/  FFMA.FTZ R169, R58, c[0x0][0x23c], -R196.reuse ;  /* 0x00008f003aa97a23 */ /* 0x100fe200000108c4 */
[----:B------:R-:W-:Y:S01]  /*1f80*/  LDSM.16.MT88.4 R4, [R212+0xb000] ;  /* 0x00b00000d404783b */ /* 0x000fe20000004200 */
[--C-:B------:R-:W-:Y:S01]  /*1f90*/  FFMA.FTZ R178, R59, c[0x0][0x23c], -R196.reuse ;  /* 0x00008f003bb27a23 */ /* 0x100fe200000108c4 */
[----:B------:R-:W4:Y:S01]  /*1fa0*/  MUFU.EX2 R3, R3 ;  /* 0x0000000300037308 */ /* 0x000f220000000800 */
[----:B-1----:R-:W-:Y:S01]  /*1fb0*/  FMNMX.FTZ R167, R167, R56, !PT ;  /* 0x00000038a7a77209 */ /* 0x002fe20007810000 */
[--C-:B------:R-:W-:Y:S01]  /*1fc0*/  FFMA.FTZ R191, R26, c[0x0][0x23c], -R196.reuse ;  /* 0x00008f001abf7a23 */ /* 0x100fe200000108c4 */
[----:B---3--:R-:W-:Y:S01]  /*1fd0*/  F2FP.PACK_AB R132, R171, R176 ;  /* 0x000000b0ab84723e */ /* 0x008fe200000000ff */
[----:B------:R-:W-:-:S02]  /*1fe0*/  FFMA.FTZ R190, R27, c[0x0][0x23c], -R196 ;  /* 0x00008f001bbe7a23 */ /* 0x000fc400000108c4 */
[----:B------:R-:W1:Y:S01]  /*1ff0*/  SHFL.BFLY PT, R2, R167, 0x1, 0x1f ;  /* 0x0c201f00a7027f89 */ /* 0x000e6200000e0000 */
[--C-:B------:R-:W-:Y:S01]  /*2000*/  FFMA.FTZ R192, R18, c[0x0][0x23c], -R196.reuse ;  /* 0x00008f0012c07a23 */ /* 0x100fe200000108c4 */
[----:B------:R-:W-:Y:S01]  /*2010*/  MUFU.EX2 R169, R169 ;  /* 0x000000a900a97308 */ /* 0x000fe20000000800 */
[--C-:B------:R-:W-:Y:S01]  /*2020*/  FFMA.FTZ R193, R19, c[0x0][0x23c], -R196.reuse ;  /* 0x00008f0013c17a23 */ /* 0x100fe200000108c4 */
[----:B------:R-:W-:Y:S01]  /*2030*/  LDSM.16.MT88.4 R24, [R212+0xa400] ;  /* 0x00a40000d418783b */ /* 0x000fe20000004200 */
[--C-:B------:R-:W-:Y:S02]  /*2040*/  FFMA.FTZ R198, R10, c[0x0][0x23c], -R196.reuse ;  /* 0x00008f000ac67a23 */ /* 0x100fe400000108c4 */
[--C-:B------:R-:W-:Y:S01]  /*2050*/  FFMA.FTZ R199, R11, c[0x0][0x23c], -R196.reuse ;  /* 0x00008f000bc77a23 */ /* 0x100fe200000108c4 */
[----:B------:R-:W-:Y:S01]  /*2060*/  LDSM.16.MT88.4 R16, [R213+0xb400] ;  /* 0x00b40000d510783b */ /* 0x000fe20000004200 */
[----:B------:R-:W-:Y:S01]  /*2070*/  FADD.FTZ R171, R176, R171 ;  /* 0x000000abb0ab7221 */ /* 0x000fe20000010000 */
[----:B------:R-:W3:Y:S01]  /*2080*/  MUFU.EX2 R178, R178 ;  /* 0x000000b200b27308 */ /* 0x000ee20000000800 */
[----:B----4-:R-:W-:Y:S01]  /*2090*/  F2FP.PACK_AB R134, R3, R170 ;  /* 0x000000aa0386723e */ /* 0x010fe200000000ff */
[----:B------:R-:W-:Y:S01]  /*20a0*/  FFMA.FTZ R233, R15, c[0x0][0x23c], -R196 ;  /* 0x00008f000fe97a23 */ /* 0x000fe200000108c4 */
[----:B--2---:R-:W-:Y:S01]  /*20b0*/  FMNMX.FTZ R168, R168, R57, !PT ;  /* 0x00000039a8a87209 */ /* 0x004fe20007810000 */
[----:B------:R-:W-:Y:S01]  /*20c0*/  FADD.FTZ R170, R170, R171 ;  /* 0x000000abaaaa7221 */ /* 0x000fe20000010000 */
[----:B------:R-:W-:Y:S02]  /*20d0*/  LDSM.16.MT88.4 R56, [R212+0xb400] ;  /* 0x00b40000d438783b */ /* 0x000fe40000004200 */
[C---:B------:R-:W-:Y:S01]  /*20e0*/  FSETP.NEU.FTZ.AND P1, PT, R168.reuse, -INF , PT ;  /* 0xff800000a800780b */ /* 0x040fe20003f3d000 */
[----:B------:R-:W-:Y:S01]  /*20f0*/  FMUL.FTZ R195, R168, c[0x0][0x23c] ;  /* 0x00008f00a8c37a20 */ /* 0x000fe20000410000 */
[----:B------:R-:W-:Y:S01]  /*2100*/  MUFU.EX2 R177, R177 ;  /* 0x000000b100b17308 */ /* 0x000fe20000000800 */
[----:B------:R-:W-:-:S03]  /*2110*/  FADD.FTZ R170, R3, R170 ;  /* 0x000000aa03aa7221 */ /* 0x000fc60000010000 */
[----:B------:R-:W-:Y:S02]  /*2120*/  FSEL R195, R195, RZ, P1 ;  /* 0x000000ffc3c37208 */ /* 0x000fe40000800000 */
[----:B-1----:R-:W-:Y:S02]  /*2130*/  FMNMX.FTZ R167, R167, R2, !PT ;  /* 0x00000002a7a77209 */ /* 0x002fe40007810000 */
[----:B------:R-:W1:Y:S01]  /*2140*/  MUFU.EX2 R0, R0 ;  /* 0x0000000000007308 */ /* 0x000e620000000800 */
[--C-:B------:R-:W-:Y:S01]  /*2150*/  FFMA.FTZ R185, R44, c[0x0][0x23c], -R195.reuse ;  /* 0x00008f002cb97a23 */ /* 0x100fe200000108c3 */
[C---:B------:R-:W-:Y:S01]  /*2160*/  FSETP.NEU.FTZ.AND P1, PT, R167.reuse, -INF , PT ;  /* 0xff800000a700780b */ /* 0x040fe20003f3d000 */
[----:B------:R-:W-:Y:S01]  /*2170*/  FMUL.FTZ R194, R167, c[0x0][0x23c] ;  /* 0x00008f00a7c27a20 */ /* 0x000fe20000410000 */
[----:B---3--:R-:W-:Y:S01]  /*2180*/  F2FP.PACK_AB R133, R178, R169 ;  /* 0x000000a9b285723e */ /* 0x008fe200000000ff */
[--C-:B------:R-:W-:Y:S02]  /*2190*/  FFMA.FTZ R184, R45, c[0x0][0x23c], -R195.reuse ;  /* 0x00008f002db87a23 */ /* 0x100fe400000108c3 */
[--C-:B------:R-:W-:Y:S01]  /*21a0*/  FFMA.FTZ R181, R40, c[0x0][0x23c], -R195.reuse ;  /* 0x00008f0028b57a23 */ /* 0x100fe200000108c3 */
[----:B------:R-:W-:Y:S01]  /*21b0*/  FSEL R194, R194, RZ, P1 ;  /* 0x000000ffc2c27208 */ /* 0x000fe20000800000 */
[--C-:B------:R-:W-:Y:S01]  /*21c0*/  FFMA.FTZ R180, R41, c[0x0][0x23c], -R195.reuse ;  /* 0x00008f0029b47a23 */ /* 0x100fe200000108c3 */
[----:B------:R-:W-:Y:S01]  /*21d0*/  MUFU.EX2 R185, R185 ;  /* 0x000000b900b97308 */ /* 0x000fe20000000800 */
[----:B------:R-:W-:-:S02]  /*21e0*/  FFMA.FTZ R172, R172, c[0x0][0x23c], -R195 ;  /* 0x00008f00acac7a23 */ /* 0x000fc400000108c3 */
[--C-:B------:R-:W-:Y:S02]  /*21f0*/  FFMA.FTZ R183, R46, c[0x0][0x23c], -R194.reuse ;  /* 0x00008f002eb77a23 */ /* 0x100fe400000108c2 */
[--C-:B------:R-:W-:Y:S01]  /*2200*/  FFMA.FTZ R182, R47, c[0x0][0x23c], -R194.reuse ;  /* 0x00008f002fb67a23 */ /* 0x100fe200000108c2 */
[----:B-1----:R-:W-:Y:S01]  /*2210*/  F2FP.PACK_AB R135, R0, R177 ;  /* 0x000000b10087723e */ /* 0x002fe200000000ff */
[--C-:B------:R-:W-:Y:S01]  /*2220*/  FFMA.FTZ R179, R42, c[0x0][0x23c], -R194.reuse ;  /* 0x00008f002ab37a23 */ /* 0x100fe200000108c2 */
[----:B------:R-:W1:Y:S01]  /*2230*/  MUFU.EX2 R184, R184 ;  /* 0x000000b800b87308 */ /* 0x000e620000000800 */
[----:B------:R-:W-:Y:S01]  /*2240*/  FFMA.FTZ R2, R43, c[0x0][0x23c], -R194 ;  /* 0x00008f002b027a23 */ /* 0x000fe200000108c2 */
[----:B------:R-:W2:Y:S01]  /*2250*/  LDSM.16.MT88.4 R44, [R212+0x9400] ;  /* 0x00940000d42c783b */ /* 0x000ea20000004200 */
[--C-:B------:R-:W-:Y:S02]  /*2260*/  FFMA.FTZ R173, R173, c[0x0][0x23c], -R195.reuse ;  /* 0x00008f00adad7a23 */ /* 0x100fe400000108c3 */
[----:B------:R-:W-:Y:S01]  /*2270*/  HMMA.16816.F32 R156, R132, R68, RZ ;  /* 0x00000044849c723c */ /* 0x000fe200000018ff */
[----:B------:R-:W3:Y:S01]  /*2280*/  LDSM.16.MT88.4 R40, [R213+0xa400] ;  /* 0x00a40000d528783b */ /* 0x000ee20000004200 */
[--C-:B------:R-:W-:Y:S01]  /*2290*/  FFMA.FTZ R64, R64, c[0x0][0x23c], -R195.reuse ;  /* 0x00008f0040407a23 */ /* 0x100fe200000108c3 */
[----:B------:R-:W-:Y:S01]  /*22a0*/  MUFU.EX2 R181, R181 ;  /* 0x000000b500b57308 */ /* 0x000fe20000000800 */
[----:B------:R-:W-:-:S02]  /*22b0*/  FFMA.FTZ R65, R65, c[0x0][0x23c], -R195 ;  /* 0x00008f0041417a23 */ /* 0x000fc400000108c3 */
[--C-:B------:R-:W-:Y:S02]  /*22c0*/  FFMA.FTZ R174, R174, c[0x0][0x23c], -R194.reuse ;  /* 0x00008f00aeae7a23 */ /* 0x100fe400000108c2 */
[C---:B------:R-:W-:Y:S01]  /*22d0*/  HMMA.16816.F32 R76, R132.reuse, R84, RZ ;  /* 0x00000054844c723c */ /* 0x040fe200000018ff */
[--C-:B------:R-:W-:Y:S02]  /*22e0*/  FFMA.FTZ R175, R175, c[0x0][0x23c], -R194.reuse ;  /* 0x00008f00afaf7a23 */ /* 0x100fe400000108c2 */
[----:B------:R-:W4:Y:S01]  /*22f0*/  MUFU.EX2 R180, R180 ;  /* 0x000000b400b47308 */ /* 0x000f220000000800 */
[----:B-1----:R-:W-:Y:S01]  /*2300*/  F2FP.PACK_AB R136, R184, R185 ;  /* 0x000000b9b888723e */ /* 0x002fe200000000ff */
[--C-:B------:R-:W-:Y:S02]  /*2310*/  FFMA.FTZ R66, R66, c[0x0][0x23c], -R194.reuse ;  /* 0x00008f0042427a23 */ /* 0x100fe400000108c2 */
[----:B------:R-:W-:Y:S01]  /*2320*/  FFMA.FTZ R67, R67, c[0x0][0x23c], -R194 ;  /* 0x00008f0043437a23 */ /* 0x000fe200000108c2 */
[----:B------:R-:W-:Y:S01]  /*2330*/  HMMA.16816.F32 R92, R132, R100, RZ ;  /* 0x00000064845c723c */ /* 0x000fe200000018ff */
[----:B------:R-:W-:-:S02]  /*2340*/  FFMA.FTZ R52, R52, c[0x0][0x23c], -R195 ;  /* 0x00008f0034347a23 */ /* 0x000fc400000108c3 */
[----:B------:R-:W-:Y:S01]  /*2350*/  MUFU.EX2 R183, R183 ;  /* 0x000000b700b77308 */ /* 0x000fe20000000800 */
[--C-:B------:R-:W-:Y:S02]  /*2360*/  FFMA.FTZ R53, R53, c[0x0][0x23c], -R195.reuse ;  /* 0x00008f0035357a23 */ /* 0x100fe400000108c3 */
[--C-:B------:R-:W-:Y:S02]  /*2370*/  FFMA.FTZ R48, R48, c[0x0][0x23c], -R195.reuse ;  /* 0x00008f0030307a23 */ /* 0x100fe400000108c3 */
[----:B------:R-:W-:Y:S01]  /*2380*/  HMMA.16816.F32 R104, R132, R112, RZ ;  /* 0x000000708468723c */ /* 0x000fe200000018ff */
[----:B------:R-:W-:Y:S02]  /*2390*/  FFMA.FTZ R49, R49, c[0x0][0x23c], -R195 ;  /* 0x00008f0031317a23 */ /* 0x000fe400000108c3 */
[----:B------:R-:W1:Y:S01]  /*23a0*/  MUFU.EX2 R182, R182 ;  /* 0x000000b600b67308 */ /* 0x000e620000000800 */
[----:B----4-:R-:W-:Y:S01]  /*23b0*/  F2FP.PACK_AB R138, R180, R181 ;  /* 0x000000b5b48a723e */ /* 0x010fe200000000ff */
[----:B------:R-:W-:-:S02]  /*23c0*/  FFMA.FTZ R54, R54, c[0x0][0x23c], -R194 ;  /* 0x00008f0036367a23 */ /* 0x000fc400000108c2 */
[--C-:B------:R-:W-:Y:S01]  /*23d0*/  FFMA.FTZ R55, R55, c[0x0][0x23c], -R194.reuse ;  /* 0x00008f0037377a23 */ /* 0x100fe200000108c2 */
[C---:B------:R-:W-:Y:S01]  /*23e0*/  HMMA.16816.F32 R116, R132.reuse, R124, RZ ;  /* 0x0000007c8474723c */ /* 0x040fe200000018ff */
[--C-:B------:R-:W-:Y:S02]  /*23f0*/  FFMA.FTZ R50, R50, c[0x0][0x23c], -R194.reuse ;  /* 0x00008f0032327a23 */ /* 0x100fe400000108c2 */
[----:B------:R-:W-:Y:S01]  /*2400*/  MUFU.EX2 R179, R179 ;  /* 0x000000b300b37308 */ /* 0x000fe20000000800 */
[----:B------:R-:W-:Y:S02]  /*2410*/  FFMA.FTZ R51, R51, c[0x0][0x23c], -R194 ;  /* 0x00008f0033337a23 */ /* 0x000fe400000108c2 */
[----:B------:R-:W-:Y:S02]  /*2420*/  FADD.FTZ R184, R185, R184 ;  /* 0x000000b8b9b87221 */ /* 0x000fe40000010000 */
[----:B------:R-:W-:Y:S01]  /*2430*/  HMMA.16816.F32 R128, R132, R4, RZ ;  /* 0x000000048480723c */ /* 0x000fe200000018ff */
[----:B------:R-:W-:-:S02]  /*2440*/  FADD.FTZ R178, R169, R178 ;  /* 0x000000b2a9b27221 */ /* 0x000fc40000010000 */
[----:B------:R-:W4:Y:S01]  /*2450*/  MUFU.EX2 R2, R2 ;  /* 0x0000000200027308 */ /* 0x000f220000000800 */
[----:B-1----:R-:W-:Y:S01]  /*2460*/  F2FP.PACK_AB R137, R182, R183 ;  /* 0x000000b7b689723e */ /* 0x002fe200000000ff */
[----:B------:R-:W-:Y:S02]  /*2470*/  FADD.FTZ R182, R183, R182 ;  /* 0x000000b6b7b67221 */ /* 0x000fe40000010000 */
[----:B------:R-:W-:Y:S01]  /*2480*/  FADD.FTZ R181, R181, R184 ;  /* 0x000000b8b5b57221 */ /* 0x000fe20000010000 */
[----:B------:R-:W-:Y:S01]  /*2490*/  HMMA.16816.F32 R152, R132, R70, RZ ;  /* 0x000000468498723c */ /* 0x000fe200000018ff */
[----:B------:R-:W-:Y:S02]  /*24a0*/  FADD.FTZ R177, R177, R178 ;  /* 0x000000b2b1b17221 */ /* 0x000fe40000010000 */
[----:B------:R-:W-:Y:S01]  /*24b0*/  MUFU.EX2 R187, R187 ;  /* 0x000000bb00bb7308 */ /* 0x000fe20000000800 */
[----:B------:R-:W-:Y:S02]  /*24c0*/  FADD.FTZ R181, R180, R181 ;  /* 0x000000b5b4b57221 */ /* 0x000fe40000010000 */
[----:B------:R-:W-:-:S02]  /*24d0*/  FADD.FTZ R0, R0, R177 ;  /* 0x000000b100007221 */ /* 0x000fc40000010000 */
[C---:B------:R-:W-:Y:S01]  /*24e0*/  HMMA.16816.F32 R80, R132.reuse, R86, RZ ;  /* 0x000000568450723c */ /* 0x040fe200000018ff */
[----:B------:R-:W-:Y:S01]  /*24f0*/  FFMA.FTZ R237, R33, c[0x0][0x23c], -R195 ;  /* 0x00008f0021ed7a23 */ /* 0x000fe200000108c3 */
[----:B----4-:R-:W-:Y:S01]  /*2500*/  F2FP.PACK_AB R139, R2, R179 ;  /* 0x000000b3028b723e */ /* 0x010fe200000000ff */
[----:B------:R-:W1:Y:S01]  /*2510*/  MUFU.EX2 R186, R186 ;  /* 0x000000ba00ba7308 */ /* 0x000e620000000800 */
[----:B------:R-:W-:Y:S02]  /*2520*/  FADD.FTZ R179, R179, R182 ;  /* 0x000000b6b3b37221 */ /* 0x000fe40000010000 */
[----:B------:R-:W-:Y:S02]  /*2530*/  FFMA.FTZ R33, R38, c[0x0][0x23c], -R194 ;  /* 0x00008f0026217a23 */ /* 0x000fe400000108c2 */
[----:B------:R-:W-:Y:S01]  /*2540*/  HMMA.16816.F32 R96, R132, R102, RZ ;  /* 0x000000668460723c */ /* 0x000fe200000018ff */
[----:B------:R-:W-:Y:S02]  /*2550*/  FADD.FTZ R179, R2, R179 ;  /* 0x000000b302b37221 */ /* 0x000fe40000010000 */
[--C-:B------:R-:W-:Y:S01]  /*2560*/  FFMA.FTZ R36, R36, c[0x0][0x23c], -R195.reuse ;  /* 0x00008f0024247a23 */ /* 0x100fe200000108c3 */
[----:B------:R-:W-:Y:S01]  /*2570*/  MUFU.EX2 R188, R188 ;  /* 0x000000bc00bc7308 */ /* 0x000fe20000000800 */
[----:B------:R-:W-:-:S02]  /*2580*/  FFMA.FTZ R37, R37, c[0x0][0x23c], -R195 ;  /* 0x00008f0025257a23 */ /* 0x000fc400000108c3 */
[--C-:B------:R-:W-:Y:S01]  /*2590*/  FFMA.FTZ R38, R39, c[0x0][0x23c], -R194.reuse ;  /* 0x00008f0027267a23 */ /* 0x100fe200000108c2 */
[----:B------:R-:W-:Y:S01]  /*25a0*/  HMMA.16816.F32 R108, R132, R114, RZ ;  /* 0x00000072846c723c */ /* 0x000fe200000018ff */
[----:B------:R-:W-:Y:S02]  /*25b0*/  FFMA.FTZ R32, R32, c[0x0][0x23c], -R195 ;  /* 0x00008f0020207a23 */ /* 0x000fe400000108c3 */
[--C-:B------:R-:W-:Y:S01]  /*25c0*/  FFMA.FTZ R34, R34, c[0x0][0x23c], -R194.reuse ;  /* 0x00008f0022227a23 */ /* 0x100fe200000108c2 */
[----:B------:R-:W-:Y:S01]  /*25d0*/  MUFU.EX2 R189, R189 ;  /* 0x000000bd00bd7308 */ /* 0x000fe20000000800 */
[----:B------:R-:W-:-:S03]  /*25e0*/  FFMA.FTZ R35, R35, c[0x0][0x23c], -R194 ;  /* 0x00008f0023237a23 */ /* 0x000fc600000108c2 */
[C---:B------:R-:W-:Y:S04]  /*25f0*/  HMMA.16816.F32 R120, R132.reuse, R126, RZ ;  /* 0x0000007e8478723c */ /* 0x040fe800000018ff */
[----:B------:R-:W-:Y:S04]  /*2600*/  MUFU.EX2 R191, R191 ;  /* 0x000000bf00bf7308 */ /* 0x000fe80000000800 */
[----:B------:R-:W-:Y:S04]  /*2610*/  HMMA.16816.F32 R132, R132, R6, RZ ;  /* 0x000000068484723c */ /* 0x000fe800000018ff */
[----:B------:R-:W4:Y:S04]  /*2620*/  MUFU.EX2 R190, R190 ;  /* 0x000000be00be7308 */ /* 0x000f280000000800 */
[C---:B------:R-:W-:Y:S04]  /*2630*/  HMMA.16816.F32 R160, R136.reuse, R68, RZ ;  /* 0x0000004488a0723c */ /* 0x040fe800000018ff */
[----:B------:R-:W-:Y:S04]  /*2640*/  MUFU.EX2 R192, R192 ;  /* 0x000000c000c07308 */ /* 0x000fe80000000800 */
[C---:B------:R-:W-:Y:S04]  /*2650*/  HMMA.16816.F32 R68, R136.reuse, R70, RZ ;  /* 0x000000468844723c */ /* 0x040fe800000018ff */
[----:B------:R-:W5:Y:S04]  /*2660*/  MUFU.EX2 R193, R193 ;  /* 0x000000c100c17308 */ /* 0x000f680000000800 */
[C---:B------:R-:W-:Y:S04]  /*2670*/  HMMA.16816.F32 R72, R136.reuse, R84, RZ ;  /* 0x000000548848723c */ /* 0x040fe800000018ff */
[----:B------:R-:W-:Y:S04]  /*2680*/  MUFU.EX2 R172, R172 ;  /* 0x000000ac00ac7308 */ /* 0x000fe80000000800 */
[C---:B------:R-:W-:Y:S04]  /*2690*/  HMMA.16816.F32 R88, R136.reuse, R100, RZ ;  /* 0x000000648858723c */ /* 0x040fe800000018ff */
[----:B------:R-:W1:Y:S04]  /*26a0*/  MUFU.EX2 R173, R173 ;  /* 0x000000ad00ad7308 */ /* 0x000e680000000800 */
[C---:B------:R-:W-:Y:S04]  /*26b0*/  HMMA.16816.F32 R148, R136.reuse, R112, RZ ;  /* 0x000000708894723c */ /* 0x040fe800000018ff */
[----:B------:R-:W-:Y:S04]  /*26c0*/  MUFU.EX2 R64, R64 ;  /* 0x0000004000407308 */ /* 0x000fe80000000800 */
[C---:B------:R-:W-:Y:S04]  /*26d0*/  HMMA.16816.F32 R144, R136.reuse, R124, RZ ;  /* 0x0000007c8890723c */ /* 0x040fe800000018ff */
[----:B------:R-:W-:Y:S04]  /*26e0*/  MUFU.EX2 R65, R65 ;  /* 0x0000004100417308 */ /* 0x000fe80000000800 */
[C---:B------:R-:W-:Y:S04]  /*26f0*/  HMMA.16816.F32 R140, R136.reuse, R4, RZ ;  /* 0x00000004888c723c */ /* 0x040fe800000018ff */
[----:B------:R-:W-:Y:S03]  /*2700*/  MUFU.EX2 R174, R174 ;  /* 0x000000ae00ae7308 */ /* 0x000fe60000000800 */
[----:B-1----:R-:W-:Y:S01]  /*2710*/  F2FP.PACK_AB R4, R186, R187 ;  /* 0x000000bbba04723e */ /* 0x002fe200000000ff */
[----:B------:R-:W-:Y:S01]  /*2720*/  HMMA.16816.F32 R84, R136, R86, RZ ;  /* 0x000000568854723c */ /* 0x000fe200000018ff */
[----:B----4-:R-:W-:Y:S01]  /*2730*/  F2FP.PACK_AB R5, R190, R191 ;  /* 0x000000bfbe05723e */ /* 0x010fe200000000ff */
[----:B------:R-:W-:-:S02]  /*2740*/  FADD.FTZ R187, R187, R170 ;  /* 0x000000aabbbb7221 */ /* 0x000fc40000010000 */
[----:B------:R-:W1:Y:S01]  /*2750*/  MUFU.EX2 R175, R175 ;  /* 0x000000af00af7308 */ /* 0x000e620000000800 */
[----:B------:R-:W-:Y:S02]  /*2760*/  FADD.FTZ R191, R191, R0 ;  /* 0x00000000bfbf7221 */ /* 0x000fe40000010000 */
[----:B------:R-:W-:Y:S01]  /*2770*/  FADD.FTZ R187, R186, R187 ;  /* 0x000000bbbabb7221 */ /* 0x000fe20000010000 */
[----:B------:R-:W-:Y:S01]  /*2780*/  HMMA.16816.F32 R100, R136, R102, RZ ;  /* 0x000000668864723c */ /* 0x000fe200000018ff */
[----:B------:R-:W-:-:S03]  /*2790*/  FADD.FTZ R191, R190, R191 ;  /* 0x000000bfbebf7221 */ /* 0x000fc60000010000 */
[----:B------:R-:W-:Y:S04]  /*27a0*/  MUFU.EX2 R66, R66 ;  /* 0x0000004200427308 */ /* 0x000fe80000000800 */
[C---:B------:R-:W-:Y:S04]  /*27b0*/  HMMA.16816.F32 R112, R136.reuse, R114, RZ ;  /* 0x000000728870723c */ /* 0x040fe800000018ff */
[----:B------:R-:W4:Y:S04]  /*27c0*/  MUFU.EX2 R67, R67 ;  /* 0x0000004300437308 */ /* 0x000f280000000800 */
[C---:B------:R-:W-:Y:S04]  /*27d0*/  HMMA.16816.F32 R124, R136.reuse, R126, RZ ;  /* 0x0000007e887c723c */ /* 0x040fe800000018ff */
[----:B------:R-:W-:Y:S04]  /*27e0*/  MUFU.EX2 R198, R198 ;  /* 0x000000c600c67308 */ /* 0x000fe80000000800 */
[----:B------:R-:W-:Y:S04]  /*27f0*/  HMMA.16816.F32 R136, R136, R6, RZ ;  /* 0x000000068888723c */ /* 0x000fe800000018ff */
[----:B------:R-:W-:Y:S03]  /*2800*/  MUFU.EX2 R199, R199 ;  /* 0x000000c700c77308 */ /* 0x000fe60000000800 */
[----:B------:R-:W-:Y:S01]  /*2810*/  F2FP.PACK_AB R6, R189, R188 ;  /* 0x000000bcbd06723e */ /* 0x000fe200000000ff */
[----:B------:R-:W-:Y:S01]  /*2820*/  FADD.FTZ R188, R188, R187 ;  /* 0x000000bbbcbc7221 */ /* 0x000fe20000010000 */
[----:B-----5:R-:W-:Y:S01]  /*2830*/  F2FP.PACK_AB R7, R193, R192 ;  /* 0x000000c0c107723e */ /* 0x020fe200000000ff */
[----:B------:R-:W-:-:S02]  /*2840*/  FADD.FTZ R192, R192, R191 ;  /* 0x000000bfc0c07221 */ /* 0x000fc40000010000 */
[----:B------:R-:W-:Y:S01]  /*2850*/  MUFU.EX2 R52, R52 ;  /* 0x0000003400347308 */ /* 0x000fe20000000800 */
[----:B------:R-:W-:Y:S02]  /*2860*/  FADD.FTZ R189, R189, R188 ;  /* 0x000000bcbdbd7221 */ /* 0x000fe40000010000 */
[----:B------:R-:W-:Y:S01]  /*2870*/  FADD.FTZ R193, R193, R192 ;  /* 0x000000c0c1c17221 */ /* 0x000fe20000010000 */
[C---:B------:R-:W-:Y:S04]  /*2880*/  HMMA.16816.F32 R156, R4.reuse, R60, R156 ;  /* 0x0000003c049c723c */ /* 0x040fe8000000189c */
[----:B------:R-:W-:Y:S04]  /*2890*/  MUFU.EX2 R53, R53 ;  /* 0x0000003500357308 */ /* 0x000fe80000000800 */
[C---:B--2---:R-:W-:Y:S04]  /*28a0*/  HMMA.16816.F32 R76, R4.reuse, R44, R76 ;  /* 0x0000002c044c723c */ /* 0x044fe8000000184c */
[----:B------:R-:W-:Y:S04]  /*28b0*/  MUFU.EX2 R48, R48 ;  /* 0x0000003000307308 */ /* 0x000fe80000000800 */
[C---:B---3--:R-:W-:Y:S04]  /*28c0*/  HMMA.16816.F32 R92, R4.reuse, R40, R92 ;  /* 0x00000028045c723c */ /* 0x048fe8000000185c */
[----:B------:R-:W-:Y:S04]  /*28d0*/  MUFU.EX2 R49, R49 ;  /* 0x0000003100317308 */ /* 0x000fe80000000800 */
[C---:B------:R-:W-:Y:S04]  /*28e0*/  HMMA.16816.F32 R104, R4.reuse, R24, R104 ;  /* 0x000000180468723c */ /* 0x040fe80000001868 */
        /* <DEDUP_REMOVED lines=15> */
[----:B------:R-:W-:Y:S04]  /*29e0*/  HMMA.16816.F32 R132, R4, R58, R132 ;  /* 0x0000003a0484723c */ /* 0x000fe80000001884 */
[----:B------:R-:W-:Y:S03]  /*29f0*/  MUFU.EX2 R33, R33 ;  /* 0x0000002100217308 */ /* 0x000fe60000000800 */
[----:B------:R-:W-:Y:S01]  /*2a00*/  F2FP.PACK_AB R4, R173, R172 ;  /* 0x000000acad04723e */ /* 0x000fe200000000ff */
[----:B------:R-:W-:Y:S01]  /*2a10*/  FADD.FTZ R172, R172, R181 ;  /* 0x000000b5acac7221 */ /* 0x000fe20000010000 */
[----:B-1----:R-:W-:Y:S01]  /*2a20*/  F2FP.PACK_AB R5, R175, R174 ;  /* 0x000000aeaf05723e */ /* 0x002fe200000000ff */
[----:B------:R-:W-:Y:S01]  /*2a30*/  FADD.FTZ R174, R174, R179 ;  /* 0x000000b3aeae7221 */ /* 0x000fe20000010000 */
[----:B------:R-:W-:Y:S01]  /*2a40*/  F2FP.PACK_AB R6, R65, R64 ;  /* 0x000000404106723e */ /* 0x000fe200000000ff */
[----:B------:R-:W-:Y:S01]  /*2a50*/  FADD.FTZ R173, R173, R172 ;  /* 0x000000acadad7221 */ /* 0x000fe20000010000 */
[----:B----4-:R-:W-:Y:S01]  /*2a60*/  F2FP.PACK_AB R7, R67, R66 ;  /* 0x000000424307723e */ /* 0x010fe200000000ff */
[----:B------:R-:W-:Y:S01]  /*2a70*/  FADD.FTZ R175, R175, R174 ;  /* 0x000000aeafaf7221 */ /* 0x000fe20000010000 */
[----:B------:R-:W-:Y:S01]  /*2a80*/  MUFU.EX2 R38, R38 ;  /* 0x0000002600267308 */ /* 0x000fe20000000800 */
[----:B------:R-:W-:-:S02]  /*2a90*/  FADD.FTZ R64, R64, R173 ;  /* 0x000000ad40407221 */ /* 0x000fc40000010000 */
[----:B------:R-:W-:Y:S02]  /*2aa0*/  FADD.FTZ R66, R66, R175 ;  /* 0x000000af42427221 */ /* 0x000fe40000010000 */
[C---:B------:R-:W-:Y:S01]  /*2ab0*/  HMMA.16816.F32 R160, R4.reuse, R60, R160 ;  /* 0x0000003c04a0723c */ /* 0x040fe200000018a0 */
[----:B------:R-:W-:Y:S02]  /*2ac0*/  FADD.FTZ R65, R65, R64 ;  /* 0x0000004041417221 */ /* 0x000fe40000010000 */
[----:B------:R-:W-:Y:S01]  /*2ad0*/  FADD.FTZ R67, R67, R66 ;  /* 0x0000004243437221 */ /* 0x000fe20000010000 */
[----:B------:R-:W-:Y:S03]  /*2ae0*/  MUFU.EX2 R32, R32 ;  /* 0x0000002000207308 */ /* 0x000fe60000000800 */
[--C-:B------:R-:W-:Y:S01]  /*2af0*/  FFMA.FTZ R60, R28, c[0x0][0x23c], -R197.reuse ;  /* 0x00008f001c3c7a23 */ /* 0x100fe200000108c5 */
[----:B------:R-:W-:Y:S01]  /*2b00*/  HMMA.16816.F32 R140, R4, R56, R140 ;  /* 0x00000038048c723c */ /* 0x000fe2000000188c */
[----:B------:R-:W-:-:S03]  /*2b10*/  FFMA.FTZ R61, R29, c[0x0][0x23c], -R197 ;  /* 0x00008f001d3d7a23 */ /* 0x000fc600000108c5 */
[----:B------:R-:W-:Y:S03]  /*2b20*/  MUFU.EX2 R237, R237 ;  /* 0x000000ed00ed7308 */ /* 0x000fe60000000800 */
[--C-:B------:R-:W-:Y:S01]  /*2b30*/  FFMA.FTZ R56, R8, c[0x0][0x23c], -R197.reuse ;  /* 0x00008f0008387a23 */ /* 0x100fe200000108c5 */
[C---:B------:R-:W-:Y:S01]  /*2b40*/  HMMA.16816.F32 R68, R4.reuse, R62, R68 ;  /* 0x0000003e0444723c */ /* 0x040fe20000001844 */
[----:B------:R-:W-:Y:S02]  /*2b50*/  FFMA.FTZ R57, R9, c[0x0][0x23c], -R197 ;  /* 0x00008f0009397a23 */ /* 0x000fe400000108c5 */
[----:B------:R-:W-:Y:S01]  /*2b60*/  LDSM.16.MT88.4 R8, [R212+0xb800] ;  /* 0x00b80000d408783b */ /* 0x000fe20000004200 */
[----:B------:R-:W-:Y:S03]  /*2b70*/  MUFU.EX2 R60, R60 ;  /* 0x0000003c003c7308 */ /* 0x000fe60000000800 */
[--C-:B------:R-:W-:Y:S01]  /*2b80*/  FFMA.FTZ R62, R30, c[0x0][0x23c], -R196.reuse ;  /* 0x00008f001e3e7a23 */ /* 0x100fe200000108c4 */
[----:B------:R-:W-:Y:S01]  /*2b90*/  HMMA.16816.F32 R72, R4, R44, R72 ;  /* 0x0000002c0448723c */ /* 0x000fe20000001848 */
[----:B------:R-:W-:-:S02]  /*2ba0*/  FFMA.FTZ R63, R31, c[0x0][0x23c], -R196 ;  /* 0x00008f001f3f7a23 */ /* 0x000fc400000108c4 */
[----:B------:R-:W-:Y:S01]  /*2bb0*/  LDSM.16.MT88.4 R28, [R213+0xa800] ;  /* 0x00a80000d51c783b */ /* 0x000fe20000004200 */
[----:B------:R-:W1:Y:S04]  /*2bc0*/  MUFU.EX2 R61, R61 ;  /* 0x0000003d003d7308 */ /* 0x000e680000000800 */
[C---:B------:R-:W-:Y:S04]  /*2bd0*/  HMMA.16816.F32 R88, R4.reuse, R40, R88 ;  /* 0x000000280458723c */ /* 0x040fe80000001858 */
[----:B------:R-:W-:Y:S04]  /*2be0*/  MUFU.EX2 R56, R56 ;  /* 0x0000003800387308 */ /* 0x000fe80000000800 */
[C---:B------:R-:W-:Y:S04]  /*2bf0*/  HMMA.16816.F32 R148, R4.reuse, R24, R148 ;  /* 0x000000180494723c */ /* 0x040fe80000001894 */
[----:B------:R-:W-:Y:S04]  /*2c00*/  MUFU.EX2 R57, R57 ;  /* 0x0000003900397308 */ /* 0x000fe80000000800 */
[C---:B------:R-:W-:Y:S04]  /*2c10*/  HMMA.16816.F32 R144, R4.reuse, R16, R144 ;  /* 0x000000100490723c */ /* 0x040fe80000001890 */
[----:B------:R-:W-:Y:S04]  /*2c20*/  MUFU.EX2 R62, R62 ;  /* 0x0000003e003e7308 */ /* 0x000fe80000000800 */
[C---:B------:R-:W-:Y:S01]  /*2c30*/  HMMA.16816.F32 R84, R4.reuse, R46, R84 ;  /* 0x0000002e0454723c */ /* 0x040fe20000001854 */
[----:B------:R-:W2:Y:S03]  /*2c40*/  LDSM.16.MT88.4 R44, [R213+0x9800] ;  /* 0x00980000d52c783b */ /* 0x000ea60000004200 */
[----:B------:R-:W3:Y:S04]  /*2c50*/  MUFU.EX2 R63, R63 ;  /* 0x0000003f003f7308 */ /* 0x000ee80000000800 */
[C---:B------:R-:W-:Y:S01]  /*2c60*/  HMMA.16816.F32 R100, R4.reuse, R42, R100 ;  /* 0x0000002a0464723c */ /* 0x040fe20000001864 */
[----:B------:R-:W4:Y:S03]  /*2c70*/  LDSM.16.MT88.4 R40, [R212+0x9800] ;  /* 0x00980000d428783b */ /* 0x000f260000004200 */
[----:B------:R-:W-:Y:S04]  /*2c80*/  MUFU.EX2 R34, R34 ;  /* 0x0000002200227308 */ /* 0x000fe80000000800 */
[C---:B------:R-:W-:Y:S01]  /*2c90*/  HMMA.16816.F32 R112, R4.reuse, R26, R112 ;  /* 0x0000001a0470723c */ /* 0x040fe20000001870 */
[----:B------:R-:W5:Y:S03]  /*2ca0*/  LDSM.16.MT88.4 R24, [R212+0xa800] ;  /* 0x00a80000d418783b */ /* 0x000f660000004200 */
[----:B------:R-:W-:Y:S04]  /*2cb0*/  MUFU.EX2 R35, R35 ;  /* 0x0000002300237308 */ /* 0x000fe80000000800 */
[C---:B------:R-:W-:Y:S01]  /*2cc0*/  HMMA.16816.F32 R124, R4.reuse, R18, R124 ;  /* 0x00000012047c723c */ /* 0x040fe2000000187c */
[----:B------:R-:W5:Y:S07]  /*2cd0*/  LDSM.16.MT88.4 R16, [R213+0xb800] ;  /* 0x00b80000d510783b */ /* 0x000f6e0000004200 */
[----:B------:R-:W-:Y:S07]  /*2ce0*/  HMMA.16816.F32 R136, R4, R58, R136 ;  /* 0x0000003a0488723c */ /* 0x000fee0000001888 */
[----:B-1----:R-:W-:Y:S01]  /*2cf0*/  F2FP.PACK_AB R4, R61, R60 ;  /* 0x0000003c3d04723e */ /* 0x002fe200000000ff */
[----:B------:R-:W-:Y:S01]  /*2d00*/  FADD.FTZ R60, R60, R189 ;  /* 0x000000bd3c3c7221 */ /* 0x000fe20000010000 */
[----:B---3--:R-:W-:Y:S01]  /*2d10*/  F2FP.PACK_AB R5, R63, R62 ;  /* 0x0000003e3f05723e */ /* 0x008fe200000000ff */
[----:B------:R-:W-:Y:S01]  /*2d20*/  FADD.FTZ R62, R62, R193 ;  /* 0x000000c13e3e7221 */ /* 0x000fe20000010000 */
[----:B------:R-:W-:Y:S01]  /*2d30*/  F2FP.PACK_AB R6, R57, R56 ;  /* 0x000000383906723e */ /* 0x000fe200000000ff */
[----:B------:R-:W-:Y:S01]  /*2d40*/  FADD.FTZ R61, R61, R60 ;  /* 0x0000003c3d3d7221 */ /* 0x000fe20000010000 */
[----:B------:R-:W-:Y:S01]  /*2d50*/  F2FP.PACK_AB R7, R199, R198 ;  /* 0x000000c6c707723e */ /* 0x000fe200000000ff */
[----:B------:R-:W-:-:S02]  /*2d60*/  FADD.FTZ R63, R63, R62 ;  /* 0x0000003e3f3f7221 */ /* 0x000fc40000010000 */
[----:B------:R-:W-:Y:S02]  /*2d70*/  FADD.FTZ R56, R56, R61 ;  /* 0x0000003d38387221 */ /* 0x000fe40000010000 */
[----:B------:R-:W-:Y:S02]  /*2d80*/  FADD.FTZ R198, R198, R63 ;  /* 0x0000003fc6c67221 */ /* 0x000fe40000010000 */
[----:B--2---:R-:W-:Y:S01]  /*2d90*/  HMMA.16816.F32 R156, R4, R44, R156 ;  /* 0x0000002c049c723c */ /* 0x004fe2000000189c */
[----:B------:R-:W-:Y:S02]  /*2da0*/  FADD.FTZ R57, R57, R56 ;  /* 0x0000003839397221 */ /* 0x000fe40000010000 */
[----:B------:R-:W-:-:S05]  /*2db0*/  FADD.FTZ R198, R199, R198 ;  /* 0x000000c6c7c67221 */ /* 0x000fca0000010000 */
[C---:B----4-:R-:W-:Y:S08]  /*2dc0*/  HMMA.16816.F32 R76, R4.reuse, R40, R76 ;  /* 0x00000028044c723c */ /* 0x050ff0000000184c */
[C---:B------:R-:W-:Y:S08]  /*2dd0*/  HMMA.16816.F32 R92, R4.reuse, R28, R92 ;  /* 0x0000001c045c723c */ /* 0x040ff0000000185c */
[C---:B-----5:R-:W-:Y:S08]  /*2de0*/  HMMA.16816.F32 R104, R4.reuse, R24, R104 ;  /* 0x000000180468723c */ /* 0x060ff00000001868 */
[C---:B------:R-:W-:Y:S08]  /*2df0*/  HMMA.16816.F32 R116, R4.reuse, R16, R116 ;  /* 0x000000100474723c */ /* 0x040ff00000001874 */
[C---:B------:R-:W-:Y:S08]  /*2e00*/  HMMA.16816.F32 R128, R4.reuse, R8, R128 ;  /* 0x000000080480723c */ /* 0x040ff00000001880 */
[C---:B------:R-:W-:Y:S08]  /*2e10*/  HMMA.16816.F32 R152, R4.reuse, R46, R152 ;  /* 0x0000002e0498723c */ /* 0x040ff00000001898 */
[C---:B------:R-:W-:Y:S08]  /*2e20*/  HMMA.16816.F32 R80, R4.reuse, R42, R80 ;  /* 0x0000002a0450723c */ /* 0x040ff00000001850 */
[C---:B------:R-:W-:Y:S08]  /*2e30*/  HMMA.16816.F32 R96, R4.reuse, R30, R96 ;  /* 0x0000001e0460723c */ /* 0x040ff00000001860 */
[C---:B------:R-:W-:Y:S08]  /*2e40*/  HMMA.16816.F32 R108, R4.reuse, R26, R108 ;  /* 0x0000001a046c723c */ /* 0x040ff0000000186c */
[C---:B------:R-:W-:Y:S08]  /*2e50*/  HMMA.16816.F32 R120, R4.reuse, R18, R120 ;  /* 0x000000120478723c */ /* 0x040ff00000001878 */
[----:B------:R-:W-:Y:S07]  /*2e60*/  HMMA.16816.F32 R132, R4, R10, R132 ;  /* 0x0000000a0484723c */ /* 0x000fee0000001884 */
[----:B------:R-:W-:Y:S01]  /*2e70*/  F2FP.PACK_AB R4, R53, R52 ;  /* 0x000000343504723e */ /* 0x000fe200000000ff */
[----:B------:R-:W-:Y:S01]  /*2e80*/  FADD.FTZ R52, R52, R65 ;  /* 0x0000004134347221 */ /* 0x000fe20000010000 */
[----:B------:R-:W-:Y:S01]  /*2e90*/  F2FP.PACK_AB R5, R55, R54 ;  /* 0x000000363705723e */ /* 0x000fe200000000ff */
[----:B------:R-:W-:Y:S01]  /*2ea0*/  FADD.FTZ R54, R54, R67 ;  /* 0x0000004336367221 */ /* 0x000fe20000010000 */
[----:B------:R-:W-:Y:S01]  /*2eb0*/  F2FP.PACK_AB R6, R49, R48 ;  /* 0x000000303106723e */ /* 0x000fe200000000ff */
[----:B------:R-:W-:Y:S01]  /*2ec0*/  FADD.FTZ R53, R53, R52 ;  /* 0x0000003435357221 */ /* 0x000fe20000010000 */
[----:B------:R-:W-:Y:S01]  /*2ed0*/  F2FP.PACK_AB R7, R51, R50 ;  /* 0x000000323307723e */ /* 0x000fe200000000ff */
[----:B------:R-:W-:-:S02]  /*2ee0*/  FADD.FTZ R55, R55, R54 ;  /* 0x0000003637377221 */ /* 0x000fc40000010000 */
[----:B------:R-:W-:Y:S02]  /*2ef0*/  FADD.FTZ R48, R48, R53 ;  /* 0x0000003530307221 */ /* 0x000fe40000010000 */
[----:B------:R-:W-:Y:S02]  /*2f00*/  FADD.FTZ R50, R50, R55 ;  /* 0x0000003732327221 */ /* 0x000fe40000010000 */
[----:B------:R-:W-:Y:S01]  /*2f10*/  HMMA.16816.F32 R160, R4, R44, R160 ;  /* 0x0000002c04a0723c */ /* 0x000fe200000018a0 */
[----:B------:R-:W-:Y:S02]  /*2f20*/  FADD.FTZ R49, R49, R48 ;  /* 0x0000003031317221 */ /* 0x000fe40000010000 */
[----:B------:R-:W-:-:S04]  /*2f30*/  FADD.FTZ R50, R51, R50 ;  /* 0x0000003233327221 */ /* 0x000fc80000010000 */
[--C-:B------:R-:W-:Y:S01]  /*2f40*/  FFMA.FTZ R44, R23, c[0x0][0x23c], -R196.reuse ;  /* 0x00008f00172c7a23 */ /* 0x100fe200000108c4 */
[C---:B------:R-:W-:Y:S05]  /*2f50*/  HMMA.16816.F32 R68, R4.reuse, R46, R68 ;  /* 0x0000002e0444723c */ /* 0x040fea0000001844 */
[----:B------:R-:W-:Y:S02]  /*2f60*/  MUFU.EX2 R44, R44 ;  /* 0x0000002c002c7308 */ /* 0x000fe40000000800 */
[----:B------:R-:W-:Y:S01]  /*2f70*/  FFMA.FTZ R46, R14, c[0x0][0x23c], -R196 ;  /* 0x00008f000e2e7a23 */ /* 0x000fe200000108c4 */
[C---:B------:R-:W-:Y:S05]  /*2f80*/  HMMA.16816.F32 R72, R4.reuse, R40, R72 ;  /* 0x000000280448723c */ /* 0x040fea0000001848 */
[----:B------:R-:W-:Y:S02]  /*2f90*/  MUFU.EX2 R46, R46 ;  /* 0x0000002e002e7308 */ /* 0x000fe40000000800 */
[--C-:B------:R-:W-:Y:S01]  /*2fa0*/  FFMA.FTZ R40, R20, c[0x0][0x23c], -R197.reuse ;  /* 0x00008f0014287a23 */ /* 0x100fe200000108c5 */
[----:B------:R-:W-:Y:S01]  /*2fb0*/  HMMA.16816.F32 R84, R4, R42, R84 ;  /* 0x0000002a0454723c */ /* 0x000fe20000001854 */
[----:B------:R-:W-:-:S04]  /*2fc0*/  FFMA.FTZ R41, R21, c[0x0][0x23c], -R197 ;  /* 0x00008f0015297a23 */ /* 0x000fc800000108c5 */
[----:B------:R-:W-:Y:S02]  /*2fd0*/  MUFU.EX2 R40, R40 ;  /* 0x0000002800287308 */ /* 0x000fe40000000800 */
[----:B------:R-:W-:Y:S01]  /*2fe0*/  FFMA.FTZ R42, R12, c[0x0][0x23c], -R197 ;  /* 0x00008f000c2a7a23 */ /* 0x000fe200000108c5 */
[C---:B------:R-:W-:Y:S01]  /*2ff0*/  HMMA.16816.F32 R88, R4.reuse, R28, R88 ;  /* 0x0000001c0458723c */ /* 0x040fe20000001858 */
[----:B------:R-:W-:Y:S01]  /*3000*/  FFMA.FTZ R43, R22, c[0x0][0x23c], -R196 ;  /* 0x00008f00162b7a23 */ /* 0x000fe200000108c4 */
[----:B------:R-:W-:Y:S03]  /*3010*/  LDSM.16.MT88.4 R12, [R213+0xbc00] ;  /* 0x00bc0000d50c783b */ /* 0x000fe60000004200 */
[----:B------:R-:W1:Y:S01]  /*3020*/  MUFU.EX2 R41, R41 ;  /* 0x0000002900297308 */ /* 0x000e620000000800 */
[----:B------:R-:W-:Y:S02]  /*3030*/  LDSM.16.MT88.4 R20, [R213+0xac00] ;  /* 0x00ac0000d514783b */ /* 0x000fe40000004200 */
[C---:B------:R-:W-:Y:S02]  /*3040*/  HMMA.16816.F32 R100, R4.reuse, R30, R100 ;  /* 0x0000001e0464723c */ /* 0x040fe40000001864 */
[----:B------:R-:W2:Y:S03]  /*3050*/  LDSM.16.MT88.4 R28, [R213+0x9c00] ;  /* 0x009c0000d51c783b */ /* 0x000ea60000004200 */
[----:B------:R-:W-:Y:S03]  /*3060*/  MUFU.EX2 R42, R42 ;  /* 0x0000002a002a7308 */ /* 0x000fe60000000800 */
[C---:B------:R-:W-:Y:S05]  /*3070*/  HMMA.16816.F32 R148, R4.reuse, R24, R148 ;  /* 0x000000180494723c */ /* 0x040fea0000001894 */
[----:B------:R-:W3:Y:S03]  /*3080*/  MUFU.EX2 R43, R43 ;  /* 0x0000002b002b7308 */ /* 0x000ee60000000800 */
[C---:B------:R-:W-:Y:S01]  /*3090*/  HMMA.16816.F32 R112, R4.reuse, R26, R112 ;  /* 0x0000001a0470723c */ /* 0x040fe20000001870 */
[----:B------:R-:W4:Y:S07]  /*30a0*/  LDSM.16.MT88.4 R24, [R212+0x9c00] ;  /* 0x009c0000d418783b */ /* 0x000f2e0000004200 */
[C---:B------:R-:W-:Y:S08]  /*30b0*/  HMMA.16816.F32 R144, R4.reuse, R16, R144 ;  /* 0x000000100490723c */ /* 0x040ff00000001890 */
[C---:B------:R-:W-:Y:S01]  /*30c0*/  HMMA.16816.F32 R124, R4.reuse, R18, R124 ;  /* 0x00000012047c723c */ /* 0x040fe2000000187c */
[----:B------:R-:W5:Y:S07]  /*30d0*/  LDSM.16.MT88.4 R16, [R212+0xac00] ;  /* 0x00ac0000d410783b */ /* 0x000f6e0000004200 */
[C---:B------:R-:W-:Y:S08]  /*30e0*/  HMMA.16816.F32 R140, R4.reuse, R8, R140 ;  /* 0x00000008048c723c */ /* 0x040ff0000000188c */
[----:B------:R-:W-:Y:S01]  /*30f0*/  HMMA.16816.F32 R136, R4, R10, R136 ;  /* 0x0000000a0488723c */ /* 0x000fe20000001888 */
[----:B------:R-:W5:Y:S06]  /*3100*/  LDSM.16.MT88.4 R8, [R212+0xbc00] ;  /* 0x00bc0000d408783b */ /* 0x000f6c0000004200 */
[----:B-1----:R-:W-:Y:S01]  /*3110*/  F2FP.PACK_AB R4, R41, R40 ;  /* 0x000000282904723e */ /* 0x002fe200000000ff */
[----:B------:R-:W-:Y:S01]  /*3120*/  FADD.FTZ R40, R40, R57 ;  /* 0x0000003928287221 */ /* 0x000fe20000010000 */
[C---:B---3--:R-:W-:Y:S01]  /*3130*/  F2FP.PACK_AB R5, R44.reuse, R43 ;  /* 0x0000002b2c05723e */ /* 0x048fe200000000ff */
        /* <DEDUP_REMOVED lines=10> */
[C---:B------:R-:W-:Y:S08]  /*31e0*/  HMMA.16816.F32 R152, R4.reuse, R30, R152 ;  /* 0x0000001e0498723c */ /* 0x040ff00000001898 */
[C---:B----4-:R-:W-:Y:S08]  /*31f0*/  HMMA.16816.F32 R76, R4.reuse, R24, R76 ;  /* 0x00000018044c723c */ /* 0x050ff0000000184c */
[C---:B------:R-:W-:Y:S08]  /*3200*/  HMMA.16816.F32 R80, R4.reuse, R26, R80 ;  /* 0x0000001a0450723c */ /* 0x040ff00000001850 */
[C---:B------:R-:W-:Y:S08]  /*3210*/  HMMA.16816.F32 R92, R4.reuse, R20, R92 ;  /* 0x00000014045c723c */ /* 0x040ff0000000185c */
[C---:B------:R-:W-:Y:S08]  /*3220*/  HMMA.16816.F32 R96, R4.reuse, R22, R96 ;  /* 0x000000160460723c */ /* 0x040ff00000001860 */
[C---:B-----5:R-:W-:Y:S08]  /*3230*/  HMMA.16816.F32 R104, R4.reuse, R16, R104 ;  /* 0x000000100468723c */ /* 0x060ff00000001868 */
[C---:B------:R-:W-:Y:S08]  /*3240*/  HMMA.16816.F32 R108, R4.reuse, R18, R108 ;  /* 0x00000012046c723c */ /* 0x040ff0000000186c */
[C---:B------:R-:W-:Y:S08]  /*3250*/  HMMA.16816.F32 R116, R4.reuse, R12, R116 ;  /* 0x0000000c0474723c */ /* 0x040ff00000001874 */
[C---:B------:R-:W-:Y:S08]  /*3260*/  HMMA.16816.F32 R120, R4.reuse, R14, R120 ;  /* 0x0000000e0478723c */ /* 0x040ff00000001878 */
[C---:B------:R-:W-:Y:S08]  /*3270*/  HMMA.16816.F32 R128, R4.reuse, R8, R128 ;  /* 0x000000080480723c */ /* 0x040ff00000001880 */
[----:B------:R-:W-:Y:S07]  /*3280*/  HMMA.16816.F32 R132, R4, R10, R132 ;  /* 0x0000000a0484723c */ /* 0x000fee0000001884 */
[----:B------:R-:W-:Y:S01]  /*3290*/  F2FP.PACK_AB R4, R37, R36 ;  /* 0x000000242504723e */ /* 0x000fe200000000ff */
[----:B------:R-:W-:Y:S01]  /*32a0*/  FADD.FTZ R36, R36, R49 ;  /* 0x0000003124247221 */ /* 0x000fe20000010000 */
[C---:B------:R-:W-:Y:S01]  /*32b0*/  F2FP.PACK_AB R5, R38.reuse, R33 ;  /* 0x000000212605723e */ /* 0x040fe200000000ff */
        /* <DEDUP_REMOVED lines=9> */
[----:B------:R-:W-:-:S05]  /*3350*/  FADD.FTZ R232, R35, R34 ;  /* 0x0000002223e87221 */ /* 0x000fca0000010000 */
[C---:B------:R-:W-:Y:S08]  /*3360*/  HMMA.16816.F32 R68, R4.reuse, R30, R68 ;  /* 0x0000001e0444723c */ /* 0x040ff00000001844 */
        /* <DEDUP_REMOVED lines=10> */
[----:B------:R-:W-:Y:S01]  /*3410*/  @!UPT UIADD3 URZ, URZ, URZ, URZ ;  /* 0x0000003f3f3ff290 */ /* 0x000fe2000fffe03f */
[----:B------:R-:W-:Y:S11]  /*3420*/  @!P0 BRA `(.L_x_28) ;  /* 0x00002e2000008947 */ /* 0x000ff60003800000 */
[----:B------:R-:W-:Y:S01]  /*3430*/  LEA.HI.SX32 R231, R164, 0xfffffffe, 0x1a ;  /* 0xfffffffea4e77811 */ /* 0x000fe200078fd2ff */
[----:B------:R-:W-:Y:S01]  /*3440*/  IMAD.MOV.U32 R2, RZ, RZ, R167 ;  /* 0x000000ffff027224 */ /* 0x000fe200078e00a7 */
[----:B------:R-:W-:Y:S01]  /*3450*/  MOV R0, R165 ;  /* 0x000000a500007202 */ /* 0x000fe20000000f00 */
[----:B------:R-:W-:Y:S01]  /*3460*/  IMAD.MOV.U32 R3, RZ, RZ, R168 ;  /* 0x000000ffff037224 */ /* 0x000fe200078e00a8 */
[----:B------:R-:W-:Y:S01]  /*3470*/  MOV R169, R166 ;  /* 0x000000a600a97202 */ /* 0x000fe20000000f00 */
[----:B------:R-:W-:Y:S06]  /*3480*/  BRA `(.L_x_29) ;  /* 0x0000017000007947 */ /* 0x000fec0003800000 */
.L_x_31:
[----:B------:R-:W-:Y:S04]  /*3490*/  IADD3 R165, R231, -0x1, RZ ;  /* 0xffffffffe7a57810 */ /* 0x000fe80007ffe0ff */
[----:B------:R-:W-:Y:S01]  /*34a0*/  SHF.R.S32.HI R164, RZ, 0x1f, R165 ;  /* 0x0000001fffa47819 */ /* 0x000fe200000114a5 */
[C---:B------:R-:W-:Y:S04]  /*34b0*/  IMAD.WIDE.U32 R166, R165.reuse, c[0x0][0x198], RZ ;  /* 0x00006600a5a67a25 */ /* 0x040fe800078e00ff */
[----:B------:R-:W-:Y:S04]  /*34c0*/  IMAD R164, R164, c[0x0][0x198], RZ ;  /* 0x00006600a4a47a24 */ /* 0x000fe800078e02ff */
[----:B------:R-:W-:Y:S01]  /*34d0*/  IMAD R164, R165, c[0x0][0x19c], R164 ;  /* 0x00006700a5a47a24 */ /* 0x000fe200078e02a4 */
[C---:B------:R-:W-:Y:S03]  /*34e0*/  LEA R165, P1, R166.reuse, R226, 0x6 ;  /* 0x000000e2a6a57211 */ /* 0x040fe600078230ff */
[----:B------:R-:W-:Y:S01]  /*34f0*/  IMAD.IADD R167, R167, 0x1, R164 ;  /* 0x00000001a7a77824 */ /* 0x000fe200078e02a4 */
[C---:B------:R-:W-:Y:S04]  /*3500*/  LEA R170, P2, R165.reuse, c[0x0][0x168], 0x1 ;  /* 0x00005a00a5aa7a11 */ /* 0x040fe800078408ff */
[----:B------:R-:W-:Y:S02]  /*3510*/  LEA.HI.X R166, R166, R229, R167, 0x6, P1 ;  /* 0x000000e5a6a67211 */ /* 0x000fe400008f34a7 */
[----:B------:R-:W-:Y:S02]  /*3520*/  IADD3 R172, P1, R220, R170, RZ ;  /* 0x000000aadcac7210 */ /* 0x000fe40007f3e0ff */
[----:B------:R-:W-:Y:S05]  /*3530*/  LEA.HI.X R171, R165, c[0x0][0x16c], R166, 0x1, P2 ;  /* 0x00005b00a5ab7a11 */ /* 0x000fea00010f0ca6 */
[----:B------:R-:W-:Y:S01]  /*3540*/  @!PT LDS RZ, [RZ] ;  /* 0x00000000fffff984 */ /* 0x000fe20000000800 */
[----:B------:R-:W-:Y:S01]  /*3550*/  @!PT LDS RZ, [RZ] ;  /* 0x00000000fffff984 */ /* 0x000fe20000000800 */
[----:B------:R-:W-:Y:S01]  /*3560*/  @!PT LDS RZ, [RZ] ;  /* 0x00000000fffff984 */ /* 0x000fe20000000800 */
[----:B------:R1:W-:Y:S01]  /*3570*/  LDGSTS.E.BYPASS.LTC128B.128 [R223+0x6000], [R170.64] ;  /* 0x06000000aadf7fae */ /* 0x0003e2000b901d48 */
[----:B------:R-:W-:Y:S03]  /*3580*/  IMAD.X R173, R219, 0x1, R171, P1 ;  /* 0x00000001dbad7824 */ /* 0x000fe600008e06ab */
[----:B------:R1:W-:Y:S04]  /*3590*/  LDGSTS.E.BYPASS.LTC128B.128 [R223+0x7000], [R170.64+0x40] ;  /* 0x07000040aadf7fae */ /* 0x0003e8000b901d48 */
[----:B------:R1:W-:Y:S04]  /*35a0*/  LDGSTS.E.BYPASS.LTC128B.128 [R223+0x8000], [R170.64+0x80] ;  /* 0x08000080aadf7fae */ /* 0x0003e8000b901d48 */
[----:B------:R1:W-:Y:S04]  /*35b0*/  LDGSTS.E.BYPASS.LTC128B.128 [R223+0x6800], [R172.64] ;  /* 0x06800000acdf7fae */ /* 0x0003e8000b901d48 */
[----:B------:R1:W-:Y:S04]  /*35c0*/  LDGSTS.E.BYPASS.LTC128B.128 [R223+0x7800], [R172.64+0x40] ;  /* 0x07800040acdf7fae */ /* 0x0003e8000b901d48 */
[----:B------:R1:W-:Y:S04]  /*35d0*/  LDGSTS.E.BYPASS.LTC128B.128 [R223+0x8800], [R172.64+0x80] ;  /* 0x08800080acdf7fae */ /* 0x0003e8000b901d48 */
[----:B------:R-:W0:Y:S01]  /*35e0*/  LDGDEPBAR ;  /* 0x00000000000079af */ /* 0x000e220000000000 */
[----:B------:R-:W-:-:S05]  /*35f0*/  BRA `(.L_x_30) ;  /* 0x000009f000007947 */ /* 0x000fca0003800000 */
.L_x_29:
        /* <DEDUP_REMOVED lines=10> */
[----:B------:R-:W-:Y:S02]  /*36a0*/  IADD3 R238, P0, R222, R240, RZ ;  /* 0x000000f0deee7210 */ /* 0x000fe40007f1e0ff */
[----:B------:R-:W-:Y:S05]  /*36b0*/  LEA.HI.X R241, R170, c[0x0][0x174], R171, 0x1, P1 ;  /* 0x00005d00aaf17a11 */ /* 0x000fea00008f0cab */
[----:B------:R-:W-:Y:S01]  /*36c0*/  @!PT LDS RZ, [RZ] ;  /* 0x00000000fffff984 */ /* 0x000fe20000000800 */
[----:B------:R-:W-:Y:S01]  /*36d0*/  @!PT LDS RZ, [RZ] ;  /* 0x00000000fffff984 */ /* 0x000fe20000000800 */
[----:B------:R-:W-:Y:S01]  /*36e0*/  @!PT LDS RZ, [RZ] ;  /* 0x00000000fffff984 */ /* 0x000fe20000000800 */
[----:B------:R1:W-:Y:S01]  /*36f0*/  LDGSTS.E.BYPASS.LTC128B.128 [R223+0x9000], [R240.64] ;  /* 0x09000000f0df7fae */ /* 0x0003e2000b901d48 */
[----:B------:R-:W-:Y:S01]  /*3700*/  IMAD.X R239, R221, 0x1, R241, P0 ;  /* 0x00000001ddef7824 */ /* 0x000fe200000e06f1 */
[----:B------:R-:W-:Y:S05]  /*3710*/  ISETP.GT.AND P0, PT, R231, RZ, PT ;  /* 0x000000ffe700720c */ /* 0x000fea0003f04270 */
[----:B------:R1:W-:Y:S07]  /*3720*/  LDGSTS.E.BYPASS.LTC128B.128 [R223+0xa000], [R240.64+0x40] ;  /* 0x0a000040f0df7fae */ /* 0x0003ee000b901d48 */
[----:B------:R1:W-:Y:S07]  /*3730*/  LDGSTS.E.BYPASS.LTC128B.128 [R223+0xb000], [R240.64+0x80] ;  /* 0x0b000080f0df7fae */ /* 0x0003ee000b901d48 */
[----:B------:R1:W-:Y:S07]  /*3740*/  LDGSTS.E.BYPASS.LTC128B.128 [R223+0x9800], [R238.64] ;  /* 0x09800000eedf7fae */ /* 0x0003ee000b901d48 */
[----:B------:R1:W-:Y:S07]  /*3750*/  LDGSTS.E.BYPASS.LTC128B.128 [R223+0xa800], [R238.64+0x40] ;  /* 0x0a800040eedf7fae */ /* 0x0003ee000b901d48 */
[----:B------:R1:W-:Y:S07]  /*3760*/  LDGSTS.E.BYPASS.LTC128B.128 [R223+0xb800], [R238.64+0x80] ;  /* 0x0b800080eedf7fae */ /* 0x0003ee000b901d48 */
[----:B------:R-:W-:Y:S07]  /*3770*/  LDSM.16.M88.4 R164, [R217] ;  /* 0x00000000d9a4783b */ /* 0x000fee0000000200 */
[----:B------:R-:W2:Y:S07]  /*3780*/  LDSM.16.M88.4 R172, [R216] ;  /* 0x00000000d8ac783b */ /* 0x000eae0000000200 */
        /* <DEDUP_REMOVED lines=8> */
[----:B------:R-:W2:Y:S03]  /*3810*/  LDSM.16.M88.4 R196, [R214] ;  /* 0x00000000d6c4783b */ /* 0x000ea60000000200 */
        /* <DEDUP_REMOVED lines=8> */
[-C--:B------:R-:W-:Y:S08]  /*38a0*/  HMMA.16816.F32 R28, R176, R182.reuse, RZ ;  /* 0x000000b6b01c723c */ /* 0x080ff000000018ff */
[C---:B------:R-:W-:Y:S01]  /*38b0*/  HMMA.16816.F32 R32, R164.reuse, R182, RZ ;  /* 0x000000b6a420723c */ /* 0x040fe200000018ff */
[----:B------:R-:W-:Y:S07]  /*38c0*/  LDSM.16.M88.4 R180, [R217+0x3000] ;  /* 0x00300000d9b4783b */ /* 0x000fee0000000200 */
[-C--:B-----5:R-:W-:Y:S08]  /*38d0*/  HMMA.16816.F32 R36, R164, R184.reuse, RZ ;  /* 0x000000b8a424723c */ /* 0x0a0ff000000018ff */
[C---:B------:R-:W-:Y:S08]  /*38e0*/  HMMA.16816.F32 R40, R176.reuse, R184, RZ ;  /* 0x000000b8b028723c */ /* 0x040ff000000018ff */
[-C--:B------:R-:W-:Y:S08]  /*38f0*/  HMMA.16816.F32 R44, R176, R186.reuse, RZ ;  /* 0x000000bab02c723c */ /* 0x080ff000000018ff */
[C---:B------:R-:W-:Y:S01]  /*3900*/  HMMA.16816.F32 R48, R164.reuse, R186, RZ ;  /* 0x000000baa430723c */ /* 0x040fe200000018ff */
[----:B------:R-:W-:Y:S07]  /*3910*/  LDSM.16.M88.4 R184, [R216+0x1400] ;  /* 0x00140000d8b8783b */ /* 0x000fee0000000200 */
[-C--:B-1----:R-:W-:Y:S08]  /*3920*/  HMMA.16816.F32 R52, R164, R188.reuse, RZ ;  /* 0x000000bca434723c */ /* 0x082ff000000018ff */
[C---:B------:R-:W-:Y:S08]  /*3930*/  HMMA.16816.F32 R56, R176.reuse, R188, RZ ;  /* 0x000000bcb038723c */ /* 0x040ff000000018ff */
[-C--:B------:R-:W-:Y:S01]  /*3940*/  HMMA.16816.F32 R60, R176, R190.reuse, RZ ;  /* 0x000000beb03c723c */ /* 0x080fe200000018ff */
[----:B------:R-:W-:Y:S07]  /*3950*/  LDSM.16.M88.4 R176, [R216+0x1000] ;  /* 0x00100000d8b0783b */ /* 0x000fee0000000200 */
[----:B------:R-:W-:Y:S01]  /*3960*/  HMMA.16816.F32 R64, R164, R190, RZ ;  /* 0x000000bea440723c */ /* 0x000fe200000018ff */
[----:B------:R-:W1:Y:S07]  /*3970*/  LDSM.16.M88.4 R164, [R217+0x2000] ;  /* 0x00200000d9a4783b */ /* 0x000e6e0000000200 */
[-C--:B--2---:R-:W-:Y:S01]  /*3980*/  HMMA.16816.F32 R4, R192, R196.reuse, R4 ;  /* 0x000000c4c004723c */ /* 0x084fe20000001804 */
[----:B------:R-:W-:Y:S07]  /*3990*/  LDSM.16.M88.4 R188, [R216+0x1c00] ;  /* 0x001c0000d8bc783b */ /* 0x000fee0000000200 */
[C---:B---3--:R-:W-:Y:S08]  /*39a0*/  HMMA.16816.F32 R8, R200.reuse, R196, R8 ;  /* 0x000000c4c808723c */ /* 0x048ff00000001808 */
[-C--:B------:R-:W-:Y:S08]  /*39b0*/  HMMA.16816.F32 R12, R200, R198.reuse, R12 ;  /* 0x000000c6c80c723c */ /* 0x080ff0000000180c */
[C---:B------:R-:W-:Y:S01]  /*39c0*/  HMMA.16816.F32 R16, R192.reuse, R198, R16 ;  /* 0x000000c6c010723c */ /* 0x040fe20000001810 */
[----:B------:R-:W-:Y:S07]  /*39d0*/  LDSM.16.M88.4 R196, [R214+0x1000] ;  /* 0x00100000d6c4783b */ /* 0x000fee0000000200 */
[-C--:B------:R-:W-:Y:S08]  /*39e0*/  HMMA.16816.F32 R20, R192, R172.reuse, R20 ;  /* 0x000000acc014723c */ /* 0x080ff00000001814 */
[C---:B------:R-:W-:Y:S08]  /*39f0*/  HMMA.16816.F32 R24, R200.reuse, R172, R24 ;  /* 0x000000acc818723c */ /* 0x040ff00000001818 */
[-C--:B------:R-:W-:Y:S08]  /*3a00*/  HMMA.16816.F32 R28, R200, R174.reuse, R28 ;  /* 0x000000aec81c723c */ /* 0x080ff0000000181c */
[C---:B------:R-:W-:Y:S01]  /*3a10*/  HMMA.16816.F32 R32, R192.reuse, R174, R32 ;  /* 0x000000aec020723c */ /* 0x040fe20000001820 */
[----:B------:R-:W2:Y:S07]  /*3a20*/  LDSM.16.M88.4 R172, [R216+0x1800] ;  /* 0x00180000d8ac783b */ /* 0x000eae0000000200 */
        /* <DEDUP_REMOVED lines=10> */
[----:B------:R-:W3:Y:S07]  /*3ad0*/  LDSM.16.M88.4 R192, [R215+0x2000] ;  /* 0x00200000d7c0783b */ /* 0x000eee0000000200 */
[-C--:B-1----:R-:W-:Y:S01]  /*3ae0*/  HMMA.16816.F32 R4, R164, R176.reuse, R4 ;  /* 0x000000b0a404723c */ /* 0x082fe20000001804 */
[----:B------:R-:W-:Y:S07]  /*3af0*/  LDSM.16.M88.4 R208, [R214+0x1c00] ;  /* 0x001c0000d6d0783b */ /* 0x000fee0000000200 */
[C---:B------:R-:W-:Y:S08]  /*3b00*/  HMMA.16816.F32 R8, R180.reuse, R176, R8 ;  /* 0x000000b0b408723c */ /* 0x040ff00000001808 */
[-C--:B------:R-:W-:Y:S08]  /*3b10*/  HMMA.16816.F32 R12, R180, R178.reuse, R12 ;  /* 0x000000b2b40c723c */ /* 0x080ff0000000180c */
[C---:B------:R-:W-:Y:S01]  /*3b20*/  HMMA.16816.F32 R16, R164.reuse, R178, R16 ;  /* 0x000000b2a410723c */ /* 0x040fe20000001810 */
[----:B------:R-:W1:Y:S07]  /*3b30*/  LDSM.16.M88.4 R176, [R214+0x1400] ;  /* 0x00140000d6b0783b */ /* 0x000e6e0000000200 */
[-C--:B------:R-:W-:Y:S08]  /*3b40*/  HMMA.16816.F32 R20, R164, R184.reuse, R20 ;  /* 0x000000b8a414723c */ /* 0x080ff00000001814 */
[C---:B------:R-:W-:Y:S08]  /*3b50*/  HMMA.16816.F32 R24, R180.reuse, R184, R24 ;  /* 0x000000b8b418723c */ /* 0x040ff00000001818 */
[-C--:B------:R-:W-:Y:S08]  /*3b60*/  HMMA.16816.F32 R28, R180, R186.reuse, R28 ;  /* 0x000000bab41c723c */ /* 0x080ff0000000181c */
[C---:B------:R-:W-:Y:S01]  /*3b70*/  HMMA.16816.F32 R32, R164.reuse, R186, R32 ;  /* 0x000000baa420723c */ /* 0x040fe20000001820 */
[----:B------:R-:W-:Y:S07]  /*3b80*/  LDSM.16.M88.4 R184, [R216+0x2800] ;  /* 0x00280000d8b8783b */ /* 0x000fee0000000200 */
[-C--:B--2---:R-:W-:Y:S08]  /*3b90*/  HMMA.16816.F32 R36, R164, R172.reuse, R36 ;  /* 0x000000aca424723c */ /* 0x084ff00000001824 */
        /* <DEDUP_REMOVED lines=10> */
[-C--:B---3--:R-:W-:Y:S01]  /*3c40*/  HMMA.16816.F32 R4, R192, R196.reuse, R4 ;  /* 0x000000c4c004723c */ /* 0x088fe20000001804 */
[----:B------:R-:W-:Y:S07]  /*3c50*/  LDSM.16.M88.4 R188, [R216+0x2c00] ;  /* 0x002c0000d8bc783b */ /* 0x000fee0000000200 */
[C---:B------:R-:W-:Y:S08]  /*3c60*/  HMMA.16816.F32 R8, R200.reuse, R196, R8 ;  /* 0x000000c4c808723c */ /* 0x040ff00000001808 */
[-C--:B------:R-:W-:Y:S08]  /*3c70*/  HMMA.16816.F32 R12, R200, R198.reuse, R12 ;  /* 0x000000c6c80c723c */ /* 0x080ff0000000180c */
[C---:B------:R-:W-:Y:S01]  /*3c80*/  HMMA.16816.F32 R16, R192.reuse, R198, R16 ;  /* 0x000000c6c010723c */ /* 0x040fe20000001810 */
[----:B------:R-:W-:Y:S07]  /*3c90*/  LDSM.16.M88.4 R196, [R214+0x2000] ;  /* 0x00200000d6c4783b */ /* 0x000fee0000000200 */
[-C--:B-1----:R-:W-:Y:S08]  /*3ca0*/  HMMA.16816.F32 R20, R192, R176.reuse, R20 ;  /* 0x000000b0c014723c */ /* 0x082ff00000001814 */
        /* <DEDUP_REMOVED lines=15> */
[-C--:B--2---:R-:W-:Y:S01]  /*3da0*/  HMMA.16816.F32 R4, R164, R172.reuse, R4 ;  /* 0x000000aca404723c */ /* 0x084fe20000001804 */
[----:B------:R-:W2:Y:S07]  /*3db0*/  LDSM.16.M88.4 R208, [R214+0x2800] ;  /* 0x00280000d6d0783b */ /* 0x000eae0000000200 */
[C---:B------:R-:W-:Y:S08]  /*3dc0*/  HMMA.16816.F32 R8, R180.reuse, R172, R8 ;  /* 0x000000acb408723c */ /* 0x040ff00000001808 */
[-C--:B------:R-:W-:Y:S08]  /*3dd0*/  HMMA.16816.F32 R12, R180, R174.reuse, R12 ;  /* 0x000000aeb40c723c */ /* 0x080ff0000000180c */
[C---:B------:R-:W-:Y:S01]  /*3de0*/  HMMA.16816.F32 R16, R164.reuse, R174, R16 ;  /* 0x000000aea410723c */ /* 0x040fe20000001810 */
[----:B------:R-:W4:Y:S01]  /*3df0*/  LDSM.16.M88.4 R172, [R214+0x2c00] ;  /* 0x002c0000d6ac783b */ /* 0x000f220000000200 */
[----:B------:R-:W-:Y:S06]  /*3e00*/  DEPBAR.LE SB0, 0x0 ;  /* 0x000080000000791a */ /* 0x000fec0000000000 */
[-C--:B-1----:R-:W-:Y:S01]  /*3e10*/  HMMA.16816.F32 R20, R164, R176.reuse, R20 ;  /* 0x000000b0a414723c */ /* 0x082fe20000001814 */
[----:B------:R-:W-:Y:S07]  /*3e20*/  BAR.SYNC.DEFER_BLOCKING 0x0 ;  /* 0x0000000000007b1d */ /* 0x000fee0000010000 */
[C---:B------:R-:W-:Y:S08]  /*3e30*/  HMMA.16816.F32 R24, R180.reuse, R176, R24 ;  /* 0x000000b0b418723c */ /* 0x040ff00000001818 */
[-C--:B------:R-:W-:Y:S08]  /*3e40*/  HMMA.16816.F32 R28, R180, R178.reuse, R28 ;  /* 0x000000b2b41c723c */ /* 0x080ff0000000181c */
        /* <DEDUP_REMOVED lines=8> */
[----:B------:R-:W-:Y:S08]  /*3ed0*/  HMMA.16816.F32 R64, R164, R190, R64 ;  /* 0x000000bea440723c */ /* 0x000ff00000001840 */
[-C--:B---3--:R-:W-:Y:S08]  /*3ee0*/  HMMA.16816.F32 R4, R192, R196.reuse, R4 ;  /* 0x000000c4c004723c */ /* 0x088ff00000001804 */
        /* <DEDUP_REMOVED lines=11> */
[-C--:B----4-:R-:W-:Y:S08]  /*3fa0*/  HMMA.16816.F32 R52, R192, R172.reuse, R52 ;  /* 0x000000acc034723c */ /* 0x090ff00000001834 */
[C---:B------:R-:W-:Y:S08]  /*3fb0*/  HMMA.16816.F32 R56, R200.reuse, R172, R56 ;  /* 0x000000acc838723c */ /* 0x040ff00000001838 */
[-C--:B------:R-:W-:Y:S08]  /*3fc0*/  HMMA.16816.F32 R60, R200, R174.reuse, R60 ;  /* 0x000000aec83c723c */ /* 0x080ff0000000183c */
[----:B------:R-:W-:Y:S01]  /*3fd0*/  HMMA.16816.F32 R64, R192, R174, R64 ;  /* 0x000000aec040723c */ /* 0x000fe20000001840 */
[----:B------:R-:W-:-:S07]  /*3fe0*/  @P0 BRA `(.L_x_31) ;  /* 0xfffff4a000000947 */ /* 0x000fce000383ffff */
.L_x_30:
[----:B------:R-:W-:Y:S01]  /*3ff0*/  FMNMX.FTZ R164, R4, R3, !PT ;  /* 0x0000000304a47209 */ /* 0x000fe20007810000 */
[----:B------:R-:W-:Y:S01]  /*4000*/  LDSM.16.MT88.4 R176, [R212+0x9000] ;  /* 0x00900000d4b0783b */ /* 0x000fe20000004200 */
        /* <DEDUP_REMOVED lines=60> */
[----:B------:R-:W-:Y:S01]  /*43d0*/  FMNMX.FTZ R165, R59, R172, !PT ;  /* 0x000000ac3ba57209 */ /* 0x000fe20007810000 */
[----:B------:R-:W2:Y:S01]  /*43e0*/  SHFL.BFLY PT, R167, R170, 0x2, 0x1f ;  /* 0x0c401f00aaa77f89 */ /* 0x000ea200000e0000 */
[----:B------:R-:W-:Y:S02]  /*43f0*/  FMNMX.FTZ R166, R61, R164, !PT ;  /* 0x000000a43da67209 */ /* 0x000fe40007810000 */
[----:B------:R-:W-:Y:S02]  /*4400*/  FMNMX.FTZ R164, R62, R165, !PT ;  /* 0x000000a53ea47209 */ /* 0x000fe40007810000 */
[----:B------:R-:W-:Y:S02]  /*4410*/  IADD3 R231, R231, -0x1, RZ ;  /* 0xffffffffe7e77810 */ /* 0x000fe40007ffe0ff */
[----:B------:R-:W-:Y:S01]  /*4420*/  FMNMX.FTZ R171, R63, R164, !PT ;  /* 0x000000a43fab7209 */ /* 0x000fe20007810000 */
[----:B------:R-:W3:Y:S08]  /*4430*/  SHFL.BFLY PT, R165, R166, 0x2, 0x1f ;  /* 0x0c401f00a6a57f89 */ /* 0x000ef000000e0000 */
[----:B------:R-:W4:Y:S01]  /*4440*/  SHFL.BFLY PT, R164, R171, 0x2, 0x1f ;  /* 0x0c401f00aba47f89 */ /* 0x000f2200000e0000 */
[----:B-1----:R-:W-:Y:S07]  /*4450*/  FMNMX.FTZ R175, R168, R175, !PT ;  /* 0x000000afa8af7209 */ /* 0x002fee0007810000 */
[----:B------:R-:W1:Y:S01]  /*4460*/  SHFL.BFLY PT, R168, R175, 0x1, 0x1f ;  /* 0x0c201f00afa87f89 */ /* 0x000e6200000e0000 */
[----:B--2---:R-:W-:Y:S02]  /*4470*/  FMNMX.FTZ R174, R170, R167, !PT ;  /* 0x000000a7aaae7209 */ /* 0x004fe40007810000 */
[----:B---3--:R-:W-:Y:S05]  /*4480*/  FMNMX.FTZ R173, R166, R165, !PT ;  /* 0x000000a5a6ad7209 */ /* 0x008fea0007810000 */
[----:B------:R-:W2:Y:S01]  /*4490*/  SHFL.BFLY PT, R167, R174, 0x1, 0x1f ;  /* 0x0c201f00aea77f89 */ /* 0x000ea200000e0000 */
[----:B----4-:R-:W-:Y:S07]  /*44a0*/  FMNMX.FTZ R170, R171, R164, !PT ;  /* 0x000000a4abaa7209 */ /* 0x010fee0007810000 */
[----:B------:R-:W3:Y:S01]  /*44b0*/  SHFL.BFLY PT, R172, R173, 0x1, 0x1f ;  /* 0x0c201f00adac7f89 */ /* 0x000ee200000e0000 */
[----:B-1----:R-:W-:Y:S07]  /*44c0*/  FMNMX.FTZ R168, R175, R168, !PT ;  /* 0x000000a8afa87209 */ /* 0x002fee0007810000 */
[----:B------:R-:W1:Y:S01]  /*44d0*/  SHFL.BFLY PT, R165, R170, 0x1, 0x1f ;  /* 0x0c201f00aaa57f89 */ /* 0x000e6200000e0000 */
[C---:B------:R-:W-:Y:S01]  /*44e0*/  FSETP.NEU.FTZ.AND P1, PT, R168.reuse, -INF , PT ;  /* 0xff800000a800780b */ /* 0x040fe20003f3d000 */
[C---:B------:R-:W-:Y:S02]  /*44f0*/  FADD.FTZ R166, -R168.reuse, R3 ;  /* 0x00000003a8a67221 */ /* 0x040fe40000010100 */
[----:B------:R-:W-:Y:S01]  /*4500*/  FMUL.FTZ R194, R168, c[0x0][0x23c] ;  /* 0x00008f00a8c27a20 */ /* 0x000fe20000410000 */
[----:B--2---:R-:W-:Y:S01]  /*4510*/  FMNMX.FTZ R167, R174, R167, !PT ;  /* 0x000000a7aea77209 */ /* 0x004fe20007810000 */
[----:B------:R-:W-:Y:S03]  /*4520*/  FMUL.FTZ R164, R166, c[0x0][0x23c] ;  /* 0x00008f00a6a47a20 */ /* 0x000fe60000410000 */
[----:B------:R-:W-:Y:S01]  /*4530*/  FSEL R194, R194, RZ, P1 ;  /* 0x000000ffc2c27208 */ /* 0x000fe20000800000 */
[C---:B------:R-:W-:Y:S01]  /*4540*/  FADD.FTZ R2, -R167.reuse, R2 ;  /* 0x00000002a7027221 */ /* 0x040fe20000010100 */
[C---:B------:R-:W-:Y:S01]  /*4550*/  FSETP.NEU.FTZ.AND P1, PT, R167.reuse, -INF , PT ;  /* 0xff800000a700780b */ /* 0x040fe20003f3d000 */
[----:B------:R-:W-:Y:S01]  /*4560*/  FMUL.FTZ R193, R167, c[0x0][0x23c] ;  /* 0x00008f00a7c17a20 */ /* 0x000fe20000410000 */
[----:B---3--:R-:W-:Y:S01]  /*4570*/  FMNMX.FTZ R166, R173, R172, !PT ;  /* 0x000000acada67209 */ /* 0x008fe20007810000 */
[----:B------:R-:W-:Y:S01]  /*4580*/  FMUL.FTZ R3, R2, c[0x0][0x23c] ;  /* 0x00008f0002037a20 */ /* 0x000fe20000410000 */
[----:B------:R-:W2:Y:S01]  /*4590*/  MUFU.EX2 R164, R164 ;  /* 0x000000a400a47308 */ /* 0x000ea20000000800 */
[--C-:B------:R-:W-:Y:S01]  /*45a0*/  FFMA.FTZ R172, R5, c[0x0][0x23c], -R194.reuse ;  /* 0x00008f0005ac7a23 */ /* 0x100fe200000108c2 */
[----:B------:R-:W-:Y:S01]  /*45b0*/  FSEL R193, R193, RZ, P1 ;  /* 0x000000ffc1c17208 */ /* 0x000fe20000800000 */
[C---:B------:R-:W-:Y:S01]  /*45c0*/  FADD.FTZ R2, -R166.reuse, R169 ;  /* 0x000000a9a6027221 */ /* 0x040fe20000010100 */
[----:B------:R-:W-:Y:S01]  /*45d0*/  FSETP.NEU.FTZ.AND P1, PT, R166, -INF , PT ;  /* 0xff800000a600780b */ /* 0x000fe20003f3d000 */
[----:B------:R-:W-:Y:S01]  /*45e0*/  FFMA.FTZ R171, R4, c[0x0][0x23c], -R194 ;  /* 0x00008f0004ab7a23 */ /* 0x000fe200000108c2 */
[----:B-1----:R-:W-:Y:S01]  /*45f0*/  FMNMX.FTZ R165, R170, R165, !PT ;  /* 0x000000a5aaa57209 */ /* 0x002fe20007810000 */
[----:B------:R-:W-:Y:S02]  /*4600*/  FMUL.FTZ R170, R2, c[0x0][0x23c] ;  /* 0x00008f0002aa7a20 */ /* 0x000fe40000410000 */
[----:B------:R-:W-:Y:S01]  /*4610*/  FMUL.FTZ R191, R166, c[0x0][0x23c] ;  /* 0x00008f00a6bf7a20 */ /* 0x000fe20000410000 */
[----:B------:R-:W1:Y:S01]  /*4620*/  MUFU.EX2 R3, R3 ;  /* 0x0000000300037308 */ /* 0x000e620000000800 */
[C---:B------:R-:W-:Y:S02]  /*4630*/  FADD.FTZ R169, -R165.reuse, R0 ;  /* 0x00000000a5a97221 */ /* 0x040fe40000010100 */
[----:B------:R-:W-:Y:S01]  /*4640*/  FMUL.FTZ R189, R165, c[0x0][0x23c] ;  /* 0x00008f00a5bd7a20 */ /* 0x000fe20000410000 */
[----:B------:R-:W-:Y:S01]  /*4650*/  FSEL R191, R191, RZ, P1 ;  /* 0x000000ffbfbf7208 */ /* 0x000fe20000800000 */
[----:B------:R-:W-:Y:S01]  /*4660*/  FMUL.FTZ R0, R169, c[0x0][0x23c] ;  /* 0x00008f00a9007a20 */ /* 0x000fe20000410000 */
[----:B------:R-:W-:Y:S01]  /*4670*/  FSETP.NEU.FTZ.AND P1, PT, R165, -INF , PT ;  /* 0xff800000a500780b */ /* 0x000fe20003f3d000 */
[--C-:B------:R-:W-:Y:S02]  /*4680*/  FFMA.FTZ R180, R17, c[0x0][0x23c], -R194.reuse ;  /* 0x00008f0011b47a23 */ /* 0x100fe400000108c2 */
[--C-:B------:R-:W-:Y:S01]  /*4690*/  FFMA.FTZ R182, R19, c[0x0][0x23c], -R193.reuse ;  /* 0x00008f0013b67a23 */ /* 0x100fe200000108c1 */
[----:B------:R-:W3:Y:S01]  /*46a0*/  MUFU.EX2 R2, R170 ;  /* 0x000000aa00027308 */ /* 0x000ee20000000800 */
[--C-:B------:R-:W-:Y:S01]  /*46b0*/  FFMA.FTZ R5, R6, c[0x0][0x23c], -R193.reuse ;  /* 0x00008f0006057a23 */ /* 0x100fe200000108c1 */
[----:B------:R-:W-:Y:S01]  /*46c0*/  FSEL R189, R189, RZ, P1 ;  /* 0x000000ffbdbd7208 */ /* 0x000fe20000800000 */
[----:B------:R-:W-:Y:S02]  /*46d0*/  FFMA.FTZ R6, R7, c[0x0][0x23c], -R193 ;  /* 0x00008f0007067a23 */ /* 0x000fe400000108c1 */
[--C-:B------:R-:W-:Y:S02]  /*46e0*/  FFMA.FTZ R7, R16, c[0x0][0x23c], -R194.reuse ;  /* 0x00008f0010077a23 */ /* 0x100fe400000108c2 */
[--C-:B------:R-:W-:Y:S02]  /*46f0*/  FFMA.FTZ R181, R8, c[0x0][0x23c], -R191.reuse ;  /* 0x00008f0008b57a23 */ /* 0x100fe400000108bf */
[----:B------:R-:W-:Y:S01]  /*4700*/  FFMA.FTZ R184, R9, c[0x0][0x23c], -R191 ;  /* 0x00008f0009b87a23 */ /* 0x000fe200000108bf */
[----:B------:R4:W-:Y:S01]  /*4710*/  MUFU.EX2 R170, R172 ;  /* 0x000000ac00aa7308 */ /* 0x0009e20000000800 */
[--C-:B------:R-:W-:Y:S02]  /*4720*/  FFMA.FTZ R183, R10, c[0x0][0x23c], -R189.reuse ;  /* 0x00008f000ab77a23 */ /* 0x100fe400000108bd */
[----:B------:R-:W-:Y:S02]  /*4730*/  FFMA.FTZ R186, R11, c[0x0][0x23c], -R189 ;  /* 0x00008f000bba7a23 */ /* 0x000fe400000108bd */
[--C-:B------:R-:W-:Y:S02]  /*4740*/  FFMA.FTZ R185, R12, c[0x0][0x23c], -R191.reuse ;  /* 0x00008f000cb97a23 */ /* 0x100fe400000108bf */
[----:B------:R-:W-:Y:S02]  /*4750*/  FFMA.FTZ R188, R13, c[0x0][0x23c], -R191 ;  /* 0x00008f000dbc7a23 */ /* 0x000fe400000108bf */
[--C-:B------:R-:W-:Y:S01]  /*4760*/  FFMA.FTZ R187, R14, c[0x0][0x23c], -R189.reuse ;  /* 0x00008f000ebb7a23 */ /* 0x100fe200000108bd */
[----:B------:R-:W5:Y:S01]  /*4770*/  MUFU.EX2 R169, R171 ;  /* 0x000000ab00a97308 */ /* 0x000f620000000800 */
[----:B------:R-:W-:Y:S02]  /*4780*/  FFMA.FTZ R190, R15, c[0x0][0x23c], -R189 ;  /* 0x00008f000fbe7a23 */ /* 0x000fe400000108bd */
[C---:B--2---:R-:W-:Y:S02]  /*4790*/  FMUL.FTZ R8, R164.reuse, R160 ;  /* 0x000000a0a4087220 */ /* 0x044fe40000410000 */
[----:B------:R-:W-:Y:S02]  /*47a0*/  FMUL.FTZ R9, R164, R161 ;  /* 0x000000a1a4097220 */ /* 0x000fe40000410000 */
[C---:B-1----:R-:W-:Y:S02]  /*47b0*/  FMUL.FTZ R10, R3.reuse, R162 ;  /* 0x000000a2030a7220 */ /* 0x042fe40000410000 */
[----:B------:R-:W-:Y:S01]  /*47c0*/  FMUL.FTZ R11, R3, R163 ;  /* 0x000000a3030b7220 */ /* 0x000fe20000410000 */
[----:B------:R-:W-:Y:S01]  /*47d0*/  MUFU.EX2 R5, R5 ;  /* 0x0000000500057308 */ /* 0x000fe20000000800 */
[C---:B---3--:R-:W-:Y:S02]  /*47e0*/  FMUL.FTZ R12, R2.reuse, R156 ;  /* 0x0000009c020c7220 */ /* 0x048fe40000410000 */
[C---:B------:R-:W-:Y:S01]  /*47f0*/  FMUL.FTZ R13, R2.reuse, R157 ;  /* 0x0000009d020d7220 */ /* 0x040fe20000410000 */
[----:B----4-:R-:W1:Y:S01]  /*4800*/  LDSM.16.MT88.4 R172, [R213+0x9000] ;  /* 0x00900000d5ac783b */ /* 0x010e620000004200 */
[C---:B------:R-:W-:Y:S02]  /*4810*/  FMUL.FTZ R16, R2.reuse, R152 ;  /* 0x0000009802107220 */ /* 0x040fe40000410000 */
[----:B------:R-:W-:Y:S02]  /*4820*/  FMUL.FTZ R17, R2, R153 ;  /* 0x0000009902117220 */ /* 0x000fe40000410000 */
[--C-:B------:R-:W-:Y:S01]  /*4830*/  FFMA.FTZ R202, R36, c[0x0][0x23c], -R194.reuse ;  /* 0x00008f0024ca7a23 */ /* 0x100fe200000108c2 */
[----:B------:R-:W2:Y:S01]  /*4840*/  MUFU.EX2 R6, R6 ;  /* 0x0000000600067308 */ /* 0x000ea20000000800 */
[--C-:B------:R-:W-:Y:S02]  /*4850*/  FFMA.FTZ R203, R37, c[0x0][0x23c], -R194.reuse ;  /* 0x00008f0025cb7a23 */ /* 0x100fe400000108c2 */
[--C-:B------:R-:W-:Y:S01]  /*4860*/  FFMA.FTZ R204, R38, c[0x0][0x23c], -R193.reuse ;  /* 0x00008f0026cc7a23 */ /* 0x100fe200000108c1 */
[----:B-----5:R-:W-:Y:S01]  /*4870*/  F2FP.PACK_AB R160, R170, R169 ;  /* 0x000000a9aaa0723e */ /* 0x020fe200000000ff */
[--C-:B------:R-:W-:Y:S02]  /*4880*/  FFMA.FTZ R171, R18, c[0x0][0x23c], -R193.reuse ;  /* 0x00008f0012ab7a23 */ /* 0x100fe400000108c1 */
[--C-:B------:R-:W-:Y:S02]  /*4890*/  FFMA.FTZ R205, R39, c[0x0][0x23c], -R193.reuse ;  /* 0x00008f0027cd7a23 */ /* 0x100fe400000108c1 */
[----:B------:R-:W-:Y:S01]  /*48a0*/  LDSM.16.MT88.4 R36, [R213+0xb400] ;  /* 0x00b40000d524783b */ /* 0x000fe20000004200 */
[----:B------:R-:W-:Y:S01]  /*48b0*/  MUFU.EX2 R7, R7 ;  /* 0x0000000700077308 */ /* 0x000fe20000000800 */
[--C-:B------:R-:W-:Y:S02]  /*48c0*/  FFMA.FTZ R206, R48, c[0x0][0x23c], -R194.reuse ;  /* 0x00008f0030ce7a23 */ /* 0x100fe400000108c2 */
[--C-:B------:R-:W-:Y:S02]  /*48d0*/  FFMA.FTZ R207, R49, c[0x0][0x23c], -R194.reuse ;  /* 0x00008f0031cf7a23 */ /* 0x100fe400000108c2 */
[--C-:B------:R-:W-:Y:S02]  /*48e0*/  FFMA.FTZ R208, R50, c[0x0][0x23c], -R193.reuse ;  /* 0x00008f0032d07a23 */ /* 0x100fe400000108c1 */
[----:B------:R-:W-:Y:S02]  /*48f0*/  FFMA.FTZ R209, R51, c[0x0][0x23c], -R193 ;  /* 0x00008f0033d17a23 */ /* 0x000fe400000108c1 */
[----:B------:R-:W-:Y:S01]  /*4900*/  LDSM.16.MT88.4 R48, [R212+0xb400] ;  /* 0x00b40000d430783b */ /* 0x000fe20000004200 */
[----:B------:R-:W3:Y:S01]  /*4910*/  MUFU.EX2 R180, R180 ;  /* 0x000000b400b47308 */ /* 0x000ee20000000800 */
[--C-:B------:R-:W-:Y:S02]  /*4920*/  FFMA.FTZ R210, R40, c[0x0][0x23c], -R191.reuse ;  /* 0x00008f0028d27a23 */ /* 0x100fe400000108bf */
[----:B------:R-:W-:Y:S01]  /*4930*/  FFMA.FTZ R211, R41, c[0x0][0x23c], -R191 ;  /* 0x00008f0029d37a23 */ /* 0x000fe200000108bf */
[----:B--2---:R-:W-:Y:S01]  /*4940*/  F2FP.PACK_AB R161, R6, R5 ;  /* 0x0000000506a1723e */ /* 0x004fe200000000ff */
[--C-:B------:R-:W-:Y:S02]  /*4950*/  FFMA.FTZ R234, R42, c[0x0][0x23c], -R189.reuse ;  /* 0x00008f002aea7a23 */ /* 0x100fe400000108bd */
[----:B------:R-:W-:Y:S02]  /*4960*/  FFMA.FTZ R239, R43, c[0x0][0x23c], -R189 ;  /* 0x00008f002bef7a23 */ /* 0x000fe400000108bd */
[----:B------:R-:W-:Y:S01]  /*4970*/  LDSM.16.MT88.4 R40, [R213+0x9800] ;  /* 0x00980000d528783b */ /* 0x000fe20000004200 */
[----:B------:R-:W-:Y:S01]  /*4980*/  MUFU.EX2 R171, R171 ;  /* 0x000000ab00ab7308 */ /* 0x000fe20000000800 */
[--C-:B------:R-:W-:Y:S02]  /*4990*/  FFMA.FTZ R240, R52, c[0x0][0x23c], -R194.reuse ;  /* 0x00008f0034f07a23 */ /* 0x100fe400000108c2 */
[--C-:B------:R-:W-:Y:S02]  /*49a0*/  FFMA.FTZ R245, R53, c[0x0][0x23c], -R194.reuse ;  /* 0x00008f0035f57a23 */ /* 0x100fe400000108c2 */
[--C-:B------:R-:W-:Y:S02]  /*49b0*/  FFMA.FTZ R242, R54, c[0x0][0x23c], -R193.reuse ;  /* 0x00008f0036f27a23 */ /* 0x100fe400000108c1 */
[----:B------:R-:W-:Y:S02]  /*49c0*/  FFMA.FTZ R247, R55, c[0x0][0x23c], -R193 ;  /* 0x00008f0037f77a23 */ /* 0x000fe400000108c1 */
[----:B------:R-:W-:Y:S01]  /*49d0*/  LDSM.16.MT88.4 R52, [R213+0xb800] ;  /* 0x00b80000d534783b */ /* 0x000fe20000004200 */
[----:B------:R-:W2:Y:S01]  /*49e0*/  MUFU.EX2 R182, R182 ;  /* 0x000000b600b67308 */ /* 0x000ea20000000800 */
[--C-:B------:R-:W-:Y:S02]  /*49f0*/  FFMA.FTZ R244, R58, c[0x0][0x23c], -R189.reuse ;  /* 0x00008f003af47a23 */ /* 0x100fe400000108bd */
[----:B------:R-:W-:Y:S01]  /*4a00*/  FFMA.FTZ R249, R59, c[0x0][0x23c], -R189 ;  /* 0x00008f003bf97a23 */ /* 0x000fe200000108bd */
[----:B---3--:R-:W-:Y:S01]  /*4a10*/  F2FP.PACK_AB R162, R180, R7 ;  /* 0x00000007b4a2723e */ /* 0x008fe200000000ff */
[----:B------:R-:W-:Y:S02]  /*4a20*/  FFMA.FTZ R246, R60, c[0x0][0x23c], -R191 ;  /* 0x00008f003cf67a23 */ /* 0x000fe400000108bf */
[--C-:B------:R-:W-:Y:S02]  /*4a30*/  FFMA.FTZ R248, R62, c[0x0][0x23c], -R189.reuse ;  /* 0x00008f003ef87a23 */ /* 0x100fe400000108bd */
[C---:B------:R-:W-:Y:S01]  /*4a40*/  FMUL.FTZ R68, R164.reuse, R68 ;  /* 0x00000044a4447220 */ /* 0x040fe20000410000 */
[----:B------:R-:W3:Y:S01]  /*4a50*/  MUFU.EX2 R0, R0 ;  /* 0x0000000000007308 */ /* 0x000ee20000000800 */
[C---:B------:R-:W-:Y:S02]  /*4a60*/  FMUL.FTZ R69, R164.reuse, R69 ;  /* 0x00000045a4457220 */ /* 0x040fe40000410000 */
[C---:B------:R-:W-:Y:S02]  /*4a70*/  FMUL.FTZ R70, R3.reuse, R70 ;  /* 0x0000004603467220 */ /* 0x040fe40000410000 */
[C---:B------:R-:W-:Y:S02]  /*4a80*/  FMUL.FTZ R71, R3.reuse, R71 ;  /* 0x0000004703477220 */ /* 0x040fe40000410000 */
[C---:B------:R-:W-:Y:S02]  /*4a90*/  FMUL.FTZ R88, R164.reuse, R88 ;  /* 0x00000058a4587220 */ /* 0x040fe40000410000 */
[----:B------:R-:W-:Y:S01]  /*4aa0*/  FMUL.FTZ R89, R164, R89 ;  /* 0x00000059a4597220 */ /* 0x000fe20000410000 */
[----:B------:R-:W-:Y:S01]  /*4ab0*/  MUFU.EX2 R181, R181 ;  /* 0x000000b500b57308 */ /* 0x000fe20000000800 */
[C---:B------:R-:W-:Y:S02]  /*4ac0*/  FMUL.FTZ R90, R3.reuse, R90 ;  /* 0x0000005a035a7220 */ /* 0x040fe40000410000 */
[C---:B------:R-:W-:Y:S01]  /*4ad0*/  FMUL.FTZ R91, R3.reuse, R91 ;  /* 0x0000005b035b7220 */ /* 0x040fe20000410000 */
[----:B--2---:R-:W-:Y:S01]  /*4ae0*/  F2FP.PACK_AB R163, R182, R171 ;  /* 0x000000abb6a3723e */ /* 0x004fe200000000ff */
[C---:B------:R-:W-:Y:S02]  /*4af0*/  FMUL.FTZ R92, R2.reuse, R92 ;  /* 0x0000005c025c7220 */ /* 0x040fe40000410000 */
[C---:B------:R-:W-:Y:S02]  /*4b00*/  FMUL.FTZ R93, R2.reuse, R93 ;  /* 0x0000005d025d7220 */ /* 0x040fe40000410000 */
[----:B------:R-:W-:Y:S01]  /*4b10*/  FMUL.FTZ R96, R2, R96 ;  /* 0x0000006002607220 */ /* 0x000fe20000410000 */
[----:B------:R-:W2:Y:S01]  /*4b20*/  MUFU.EX2 R184, R184 ;  /* 0x000000b800b87308 */ /* 0x000ea20000000800 */
[-C--:B-1----:R-:W-:Y:S05]  /*4b30*/  HMMA.16816.F32 R8, R160, R172.reuse, R8 ;  /* 0x000000aca008723c */ /* 0x082fea0000001808 */
[C---:B---3--:R-:W-:Y:S02]  /*4b40*/  FMUL.FTZ R14, R0.reuse, R158 ;  /* 0x0000009e000e7220 */ /* 0x048fe40000410000 */
[C---:B------:R-:W-:Y:S02]  /*4b50*/  FMUL.FTZ R15, R0.reuse, R159 ;  /* 0x0000009f000f7220 */ /* 0x040fe40000410000 */
[----:B------:R-:W-:Y:S03]  /*4b60*/  MUFU.EX2 R183, R183 ;  /* 0x000000b700b77308 */ /* 0x000fe60000000800 */
[C---:B------:R-:W-:Y:S02]  /*4b70*/  FMUL.FTZ R18, R0.reuse, R154 ;  /* 0x0000009a00127220 */ /* 0x040fe40000410000 */
[C---:B------:R-:W-:Y:S02]  /*4b80*/  FMUL.FTZ R19, R0.reuse, R155 ;  /* 0x0000009b00137220 */ /* 0x040fe40000410000 */
[----:B------:R-:W1:Y:S01]  /*4b90*/  LDSM.16.MT88.4 R152, [R213+0xa000] ;  /* 0x00a00000d598783b */ /* 0x000e620000004200 */
[C---:B------:R-:W-:Y:S02]  /*4ba0*/  FMUL.FTZ R94, R0.reuse, R94 ;  /* 0x0000005e005e7220 */ /* 0x040fe40000410000 */
[----:B------:R-:W3:Y:S01]  /*4bb0*/  MUFU.EX2 R186, R186 ;  /* 0x000000ba00ba7308 */ /* 0x000ee20000000800 */
[----:B------:R-:W-:Y:S02]  /*4bc0*/  FMUL.FTZ R95, R0, R95 ;  /* 0x0000005f005f7220 */ /* 0x000fe40000410000 */
[----:B------:R-:W-:Y:S01]  /*4bd0*/  FMUL.FTZ R97, R2, R97 ;  /* 0x0000006102617220 */ /* 0x000fe20000410000 */
[----:B--2---:R-:W-:Y:S01]  /*4be0*/  F2FP.PACK_AB R156, R184, R181 ;  /* 0x000000b5b89c723e */ /* 0x004fe200000000ff */
[C---:B------:R-:W-:Y:S02]  /*4bf0*/  FMUL.FTZ R98, R0.reuse, R98 ;  /* 0x0000006200627220 */ /* 0x040fe40000410000 */
[----:B------:R-:W-:Y:S02]  /*4c00*/  FMUL.FTZ R99, R0, R99 ;  /* 0x0000006300637220 */ /* 0x000fe40000410000 */
[C---:B------:R-:W-:Y:S01]  /*4c10*/  FMUL.FTZ R100, R164.reuse, R100 ;  /* 0x00000064a4647220 */ /* 0x040fe20000410000 */
[----:B------:R-:W-:Y:S01]  /*4c20*/  MUFU.EX2 R185, R185 ;  /* 0x000000b900b97308 */ /* 0x000fe20000000800 */
[----:B------:R-:W-:Y:S02]  /*4c30*/  FMUL.FTZ R101, R164, R101 ;  /* 0x00000065a4657220 */ /* 0x000fe40000410000 */
[C---:B------:R-:W-:Y:S02]  /*4c40*/  FMUL.FTZ R102, R3.reuse, R102 ;  /* 0x0000006603667220 */ /* 0x040fe40000410000 */
[----:B------:R-:W-:Y:S02]  /*4c50*/  FMUL.FTZ R103, R3, R103 ;  /* 0x0000006703677220 */ /* 0x000fe40000410000 */
[--C-:B------:R-:W-:Y:S02]  /*4c60*/  FFMA.FTZ R192, R32, c[0x0][0x23c], -R194.reuse ;  /* 0x00008f0020c07a23 */ /* 0x100fe400000108c2 */
[C---:B------:R-:W-:Y:S01]  /*4c70*/  FMUL.FTZ R32, R164.reuse, R144 ;  /* 0x00000090a4207220 */ /* 0x040fe20000410000 */
[----:B------:R-:W2:Y:S01]  /*4c80*/  MUFU.EX2 R188, R188 ;  /* 0x000000bc00bc7308 */ /* 0x000ea20000000800 */
[--C-:B------:R-:W-:Y:S02]  /*4c90*/  FFMA.FTZ R195, R33, c[0x0][0x23c], -R194.reuse ;  /* 0x00008f0021c37a23 */ /* 0x100fe400000108c2 */
[----:B------:R-:W-:Y:S01]  /*4ca0*/  FMUL.FTZ R33, R164, R145 ;  /* 0x00000091a4217220 */ /* 0x000fe20000410000 */
[----:B---3--:R-:W-:Y:S01]  /*4cb0*/  F2FP.PACK_AB R157, R186, R183 ;  /* 0x000000b7ba9d723e */ /* 0x008fe200000000ff */
[C---:B------:R-:W-:Y:S02]  /*4cc0*/  FMUL.FTZ R116, R2.reuse, R116 ;  /* 0x0000007402747220 */ /* 0x040fe40000410000 */
[----:B------:R-:W-:Y:S02]  /*4cd0*/  FMUL.FTZ R117, R2, R117 ;  /* 0x0000007502757220 */ /* 0x000fe40000410000 */
[C---:B------:R-:W-:Y:S01]  /*4ce0*/  FMUL.FTZ R118, R0.reuse, R118 ;  /* 0x0000007600767220 */ /* 0x040fe20000410000 */
[----:B------:R-:W-:Y:S01]  /*4cf0*/  MUFU.EX2 R187, R187 ;  /* 0x000000bb00bb7308 */ /* 0x000fe20000000800 */
[----:B------:R-:W-:Y:S02]  /*4d00*/  FMUL.FTZ R119, R0, R119 ;  /* 0x0000007700777220 */ /* 0x000fe40000410000 */
[C---:B------:R-:W-:Y:S02]  /*4d10*/  FMUL.FTZ R120, R2.reuse, R120 ;  /* 0x0000007802787220 */ /* 0x040fe40000410000 */
[----:B------:R-:W-:Y:S02]  /*4d20*/  FMUL.FTZ R121, R2, R121 ;  /* 0x0000007902797220 */ /* 0x000fe40000410000 */
[C---:B------:R-:W-:Y:S02]  /*4d30*/  FMUL.FTZ R122, R0.reuse, R122 ;  /* 0x0000007a007a7220 */ /* 0x040fe40000410000 */
[----:B------:R-:W-:Y:S01]  /*4d40*/  FMUL.FTZ R123, R0, R123 ;  /* 0x0000007b007b7220 */ /* 0x000fe20000410000 */
[----:B------:R-:W3:Y:S01]  /*4d50*/  MUFU.EX2 R190, R190 ;  /* 0x000000be00be7308 */ /* 0x000ee20000000800 */
[C---:B------:R-:W-:Y:S02]  /*4d60*/  FMUL.FTZ R124, R164.reuse, R124 ;  /* 0x0000007ca47c7220 */ /* 0x040fe40000410000 */
[----:B------:R-:W-:Y:S01]  /*4d70*/  FMUL.FTZ R125, R164, R125 ;  /* 0x0000007da47d7220 */ /* 0x000fe20000410000 */
[----:B--2---:R-:W-:Y:S01]  /*4d80*/  F2FP.PACK_AB R158, R188, R185 ;  /* 0x000000b9bc9e723e */ /* 0x004fe200000000ff */
[C---:B------:R-:W-:Y:S02]  /*4d90*/  FMUL.FTZ R126, R3.reuse, R126 ;  /* 0x0000007e037e7220 */ /* 0x040fe40000410000 */
[C---:B------:R-:W-:Y:S02]  /*4da0*/  FMUL.FTZ R127, R3.reuse, R127 ;  /* 0x0000007f037f7220 */ /* 0x040fe40000410000 */
[--C-:B------:R-:W-:Y:S01]  /*4db0*/  FFMA.FTZ R196, R26, c[0x0][0x23c], -R189.reuse ;  /* 0x00008f001ac47a23 */ /* 0x100fe200000108bd */
[----:B------:R-:W-:Y:S01]  /*4dc0*/  MUFU.EX2 R210, R210 ;  /* 0x000000d200d27308 */ /* 0x000fe20000000800 */
[----:B------:R-:W-:Y:S02]  /*4dd0*/  FMUL.FTZ R26, R3, R142 ;  /* 0x0000008e031a7220 */ /* 0x000fe40000410000 */
[----:B------:R-:W-:Y:S02]  /*4de0*/  FFMA.FTZ R197, R27, c[0x0][0x23c], -R189 ;  /* 0x00008f001bc57a23 */ /* 0x000fe400000108bd */
[----:B------:R-:W-:Y:S02]  /*4df0*/  FMUL.FTZ R27, R3, R143 ;  /* 0x0000008f031b7220 */ /* 0x000fe40000410000 */
[--C-:B------:R-:W-:Y:S02]  /*4e00*/  FFMA.FTZ R198, R28, c[0x0][0x23c], -R191.reuse ;  /* 0x00008f001cc67a23 */ /* 0x100fe400000108bf */
[----:B------:R-:W-:Y:S01]  /*4e10*/  FFMA.FTZ R199, R29, c[0x0][0x23c], -R191 ;  /* 0x00008f001dc77a23 */ /* 0x000fe200000108bf */
[----:B------:R-:W2:Y:S01]  /*4e20*/  MUFU.EX2 R211, R211 ;  /* 0x000000d300d37308 */ /* 0x000ea20000000800 */
[--C-:B------:R-:W-:Y:S02]  /*4e30*/  FFMA.FTZ R200, R30, c[0x0][0x23c], -R189.reuse ;  /* 0x00008f001ec87a23 */ /* 0x100fe400000108bd */
[----:B------:R-:W-:Y:S01]  /*4e40*/  FFMA.FTZ R201, R31, c[0x0][0x23c], -R189 ;  /* 0x00008f001fc97a23 */ /* 0x000fe200000108bd */
[----:B---3--:R-:W-:Y:S01]  /*4e50*/  F2FP.PACK_AB R159, R190, R187 ;  /* 0x000000bbbe9f723e */ /* 0x008fe200000000ff */
[--C-:B------:R-:W-:Y:S02]  /*4e60*/  FFMA.FTZ R236, R44, c[0x0][0x23c], -R191.reuse ;  /* 0x00008f002cec7a23 */ /* 0x100fe400000108bf */
[----:B------:R-:W-:Y:S02]  /*4e70*/  FFMA.FTZ R241, R45, c[0x0][0x23c], -R191 ;  /* 0x00008f002df17a23 */ /* 0x000fe400000108bf */
[--C-:B------:R-:W-:Y:S01]  /*4e80*/  FFMA.FTZ R238, R46, c[0x0][0x23c], -R189.reuse ;  /* 0x00008f002eee7a23 */ /* 0x100fe200000108bd */
[----:B------:R-:W-:Y:S01]  /*4e90*/  MUFU.EX2 R234, R234 ;  /* 0x000000ea00ea7308 */ /* 0x000fe20000000800 */
[C---:B------:R-:W-:Y:S04]  /*4ea0*/  HMMA.16816.F32 R12, R156.reuse, R172, R12 ;  /* 0x000000ac9c0c723c */ /* 0x040fe8000000180c */
[--C-:B------:R-:W-:Y:S02]  /*4eb0*/  FFMA.FTZ R243, R47, c[0x0][0x23c], -R189.reuse ;  /* 0x00008f002ff37a23 */ /* 0x100fe400000108bd */
[----:B------:R-:W-:Y:S02]  /*4ec0*/  FFMA.FTZ R189, R63, c[0x0][0x23c], -R189 ;  /* 0x00008f003fbd7a23 */ /* 0x000fe400000108bd */
[-C--:B------:R-:W-:Y:S01]  /*4ed0*/  HMMA.16816.F32 R16, R156, R174.reuse, R16 ;  /* 0x000000ae9c10723c */ /* 0x080fe20000001810 */
[----:B------:R-:W3:Y:S03]  /*4ee0*/  MUFU.EX2 R239, R239 ;  /* 0x000000ef00ef7308 */ /* 0x000ee60000000800 */
[C---:B------:R-:W-:Y:S01]  /*4ef0*/  FMUL.FTZ R72, R164.reuse, R72 ;  /* 0x00000048a4487220 */ /* 0x040fe20000410000 */
[----:B--2---:R-:W-:Y:S01]  /*4f00*/  F2FP.PACK_AB R44, R211, R210 ;  /* 0x000000d2d32c723e */ /* 0x004fe200000000ff */
[C---:B------:R-:W-:Y:S02]  /*4f10*/  FMUL.FTZ R73, R164.reuse, R73 ;  /* 0x00000049a4497220 */ /* 0x040fe40000410000 */
[C---:B------:R-:W-:Y:S01]  /*4f20*/  HMMA.16816.F32 R68, R160.reuse, R174, R68 ;  /* 0x000000aea044723c */ /* 0x040fe20000001844 */
[----:B------:R-:W2:Y:S02]  /*4f30*/  LDSM.16.MT88.4 R172, [R212+0xa000] ;  /* 0x00a00000d4ac783b */ /* 0x000ea40000004200 */
[----:B------:R-:W-:Y:S01]  /*4f40*/  MUFU.EX2 R236, R236 ;  /* 0x000000ec00ec7308 */ /* 0x000fe20000000800 */
[C---:B------:R-:W-:Y:S02]  /*4f50*/  FMUL.FTZ R74, R3.reuse, R74 ;  /* 0x0000004a034a7220 */ /* 0x040fe40000410000 */
[----:B------:R-:W-:Y:S02]  /*4f60*/  FMUL.FTZ R75, R3, R75 ;  /* 0x0000004b034b7220 */ /* 0x000fe40000410000 */
[C---:B------:R-:W-:Y:S04]  /*4f70*/  FMUL.FTZ R84, R164.reuse, R84 ;  /* 0x00000054a4547220 */ /* 0x040fe80000410000 */
[----:B------:R-:W-:Y:S01]  /*4f80*/  FMUL.FTZ R85, R164, R85 ;  /* 0x00000055a4557220 */ /* 0x000fe20000410000 */
[-C--:B------:R-:W-:Y:S01]  /*4f90*/  HMMA.16816.F32 R72, R160, R176.reuse, R72 ;  /* 0x000000b0a048723c */ /* 0x080fe20000001848 */
[----:B------:R-:W4:Y:S02]  /*4fa0*/  MUFU.EX2 R241, R241 ;  /* 0x000000f100f17308 */ /* 0x000f240000000800 */
[C---:B------:R-:W-:Y:S01]  /*4fb0*/  FMUL.FTZ R76, R2.reuse, R76 ;  /* 0x0000004c024c7220 */ /* 0x040fe20000410000 */
[----:B---3--:R-:W-:Y:S01]  /*4fc0*/  F2FP.PACK_AB R45, R239, R234 ;  /* 0x000000eaef2d723e */ /* 0x008fe200000000ff */
[----:B------:R-:W-:Y:S02]  /*4fd0*/  FMUL.FTZ R77, R2, R77 ;  /* 0x0000004d024d7220 */ /* 0x000fe40000410000 */
[C---:B------:R-:W-:Y:S02]  /*4fe0*/  FMUL.FTZ R78, R0.reuse, R78 ;  /* 0x0000004e004e7220 */ /* 0x040fe40000410000 */
[----:B------:R-:W-:Y:S02]  /*4ff0*/  FMUL.FTZ R79, R0, R79 ;  /* 0x0000004f004f7220 */ /* 0x000fe40000410000 */
[----:B------:R-:W-:Y:S01]  /*5000*/  MUFU.EX2 R238, R238 ;  /* 0x000000ee00ee7308 */ /* 0x000fe20000000800 */
[C---:B------:R-:W-:Y:S02]  /*5010*/  FMUL.FTZ R86, R3.reuse, R86 ;  /* 0x0000005603567220 */ /* 0x040fe40000410000 */
[----:B------:R-:W-:Y:S02]  /*5020*/  FMUL.FTZ R87, R3, R87 ;  /* 0x0000005703577220 */ /* 0x000fe40000410000 */
[C---:B------:R-:W-:Y:S04]  /*5030*/  HMMA.16816.F32 R76, R156.reuse, R176, R76 ;  /* 0x000000b09c4c723c */ /* 0x040fe8000000184c */
[C---:B------:R-:W-:Y:S01]  /*5040*/  FMUL.FTZ R80, R2.reuse, R80 ;  /* 0x0000005002507220 */ /* 0x040fe20000410000 */
[----:B------:R-:W3:Y:S01]  /*5050*/  MUFU.EX2 R243, R243 ;  /* 0x000000f300f37308 */ /* 0x000ee20000000800 */
[----:B------:R-:W-:Y:S02]  /*5060*/  FMUL.FTZ R81, R2, R81 ;  /* 0x0000005102517220 */ /* 0x000fe40000410000 */
[C---:B------:R-:W-:Y:S01]  /*5070*/  FMUL.FTZ R82, R0.reuse, R82 ;  /* 0x0000005200527220 */ /* 0x040fe20000410000 */
[----:B----4-:R-:W-:Y:S03]  /*5080*/  F2FP.PACK_AB R46, R241, R236 ;  /* 0x000000ecf12e723e */ /* 0x010fe600000000ff */
[----:B------:R-:W-:Y:S02]  /*5090*/  FMUL.FTZ R83, R0, R83 ;  /* 0x0000005300537220 */ /* 0x000fe40000410000 */
[--C-:B------:R-:W-:Y:S01]  /*50a0*/  FFMA.FTZ R176, R20, c[0x0][0x23c], -R194.reuse ;  /* 0x00008f0014b07a23 */ /* 0x100fe200000108c2 */
[----:B------:R-:W-:Y:S01]  /*50b0*/  MUFU.EX2 R192, R192 ;  /* 0x000000c000c07308 */ /* 0x000fe20000000800 */
[C---:B------:R-:W-:Y:S02]  /*50c0*/  FMUL.FTZ R20, R164.reuse, R148 ;  /* 0x00000094a4147220 */ /* 0x040fe40000410000 */
[--C-:B------:R-:W-:Y:S01]  /*50d0*/  FFMA.FTZ R177, R21, c[0x0][0x23c], -R194.reuse ;  /* 0x00008f0015b17a23 */ /* 0x100fe200000108c2 */
[-C--:B------:R-:W-:Y:S03]  /*50e0*/  HMMA.16816.F32 R80, R156, R178.reuse, R80 ;  /* 0x000000b29c50723c */ /* 0x080fe60000001850 */
[----:B------:R-:W-:Y:S02]  /*50f0*/  FMUL.FTZ R21, R164, R149 ;  /* 0x00000095a4157220 */ /* 0x000fe40000410000 */
[C---:B------:R-:W-:Y:S01]  /*5100*/  FMUL.FTZ R104, R2.reuse, R104 ;  /* 0x0000006802687220 */ /* 0x040fe20000410000 */
[----:B------:R-:W-:Y:S01]  /*5110*/  MUFU.EX2 R176, R176 ;  /* 0x000000b000b07308 */ /* 0x000fe20000000800 */
[----:B------:R-:W-:Y:S01]  /*5120*/  FMUL.FTZ R105, R2, R105 ;  /* 0x0000006902697220 */ /* 0x000fe20000410000 */
[C---:B------:R-:W-:Y:S04]  /*5130*/  HMMA.16816.F32 R84, R160.reuse, R178, R84 ;  /* 0x000000b2a054723c */ /* 0x040fe80000001854 */
[----:B---3--:R-:W-:Y:S01]  /*5140*/  F2FP.PACK_AB R47, R243, R238 ;  /* 0x000000eef32f723e */ /* 0x008fe200000000ff */
[----:B------:R-:W-:Y:S02]  /*5150*/  FMUL.FTZ R106, R0, R106 ;  /* 0x0000006a006a7220 */ /* 0x000fe40000410000 */
[--C-:B------:R-:W-:Y:S01]  /*5160*/  FFMA.FTZ R178, R22, c[0x0][0x23c], -R193.reuse ;  /* 0x00008f0016b27a23 */ /* 0x100fe200000108c1 */
[-C--:B-1----:R-:W-:Y:S01]  /*5170*/  HMMA.16816.F32 R88, R160, R152.reuse, R88 ;  /* 0x00000098a058723c */ /* 0x082fe20000001858 */
[----:B------:R-:W1:Y:S03]  /*5180*/  MUFU.EX2 R177, R177 ;  /* 0x000000b100b17308 */ /* 0x000e660000000800 */
[----:B------:R-:W-:Y:S02]  /*5190*/  FMUL.FTZ R22, R3, R150 ;  /* 0x0000009603167220 */ /* 0x000fe40000410000 */
[--C-:B------:R-:W-:Y:S02]  /*51a0*/  FFMA.FTZ R179, R23, c[0x0][0x23c], -R193.reuse ;  /* 0x00008f0017b37a23 */ /* 0x100fe400000108c1 */
[C---:B------:R-:W-:Y:S03]  /*51b0*/  HMMA.16816.F32 R92, R156.reuse, R152, R92 ;  /* 0x000000989c5c723c */ /* 0x040fe6000000185c */
[----:B------:R-:W-:Y:S01]  /*51c0*/  MUFU.EX2 R178, R178 ;  /* 0x000000b200b27308 */ /* 0x000fe20000000800 */
[C---:B------:R-:W-:Y:S02]  /*51d0*/  FMUL.FTZ R23, R3.reuse, R151 ;  /* 0x0000009703177220 */ /* 0x040fe40000410000 */
[----:B------:R-:W3:Y:S01]  /*51e0*/  LDSM.16.MT88.4 R148, [R213+0xb000] ;  /* 0x00b00000d594783b */ /* 0x000ee20000004200 */
[----:B------:R-:W-:Y:S01]  /*51f0*/  FMUL.FTZ R107, R0, R107 ;  /* 0x0000006b006b7220 */ /* 0x000fe20000410000 */
[-C--:B------:R-:W-:Y:S04]  /*5200*/  HMMA.16816.F32 R96, R156, R154.reuse, R96 ;  /* 0x0000009a9c60723c */ /* 0x080fe80000001860 */
[C---:B------:R-:W-:Y:S01]  /*5210*/  FMUL.FTZ R108, R2.reuse, R108 ;  /* 0x0000006c026c7220 */ /* 0x040fe20000410000 */
[----:B------:R-:W4:Y:S01]  /*5220*/  MUFU.EX2 R179, R179 ;  /* 0x000000b300b37308 */ /* 0x000f220000000800 */
[----:B------:R-:W-:Y:S02]  /*5230*/  FMUL.FTZ R109, R2, R109 ;  /* 0x0000006d026d7220 */ /* 0x000fe40000410000 */
[C---:B------:R-:W-:Y:S01]  /*5240*/  HMMA.16816.F32 R100, R160.reuse, R154, R100 ;  /* 0x0000009aa064723c */ /* 0x040fe20000001864 */
[----:B------:R-:W-:Y:S03]  /*5250*/  LDSM.16.MT88.4 R152, [R213+0xa400] ;  /* 0x00a40000d598783b */ /* 0x000fe60000004200 */
[C---:B------:R-:W-:Y:S02]  /*5260*/  FMUL.FTZ R110, R0.reuse, R110 ;  /* 0x0000006e006e7220 */ /* 0x040fe40000410000 */
[----:B------:R-:W-:Y:S01]  /*5270*/  FMUL.FTZ R111, R0, R111 ;  /* 0x0000006f006f7220 */ /* 0x000fe20000410000 */
[----:B------:R-:W5:Y:S01]  /*5280*/  MUFU.EX2 R195, R195 ;  /* 0x000000c300c37308 */ /* 0x000f620000000800 */
[-C--:B--2---:R-:W-:Y:S04]  /*5290*/  HMMA.16816.F32 R20, R160, R172.reuse, R20 ;  /* 0x000000aca014723c */ /* 0x084fe80000001814 */
[C---:B------:R-:W-:Y:S02]  /*52a0*/  FMUL.FTZ R112, R164.reuse, R112 ;  /* 0x00000070a4707220 */ /* 0x040fe40000410000 */
[----:B------:R-:W-:Y:S02]  /*52b0*/  FMUL.FTZ R113, R164, R113 ;  /* 0x00000071a4717220 */ /* 0x000fe40000410000 */
[C---:B------:R-:W-:Y:S01]  /*52c0*/  HMMA.16816.F32 R104, R156.reuse, R172, R104 ;  /* 0x000000ac9c68723c */ /* 0x040fe20000001868 */
[----:B------:R-:W-:Y:S03]  /*52d0*/  MUFU.EX2 R196, R196 ;  /* 0x000000c400c47308 */ /* 0x000fe60000000800 */
[C---:B------:R-:W-:Y:S02]  /*52e0*/  FMUL.FTZ R114, R3.reuse, R114 ;  /* 0x0000007203727220 */ /* 0x040fe40000410000 */
[C---:B------:R-:W-:Y:S02]  /*52f0*/  FMUL.FTZ R115, R3.reuse, R115 ;  /* 0x0000007303737220 */ /* 0x040fe40000410000 */
[-C--:B------:R-:W-:Y:S03]  /*5300*/  HMMA.16816.F32 R108, R156, R174.reuse, R108 ;  /* 0x000000ae9c6c723c */ /* 0x080fe6000000186c */
[----:B------:R-:W-:Y:S01]  /*5310*/  MUFU.EX2 R197, R197 ;  /* 0x000000c500c57308 */ /* 0x000fe20000000800 */
[--C-:B------:R-:W-:Y:S02]  /*5320*/  FFMA.FTZ R172, R34, c[0x0][0x23c], -R193.reuse ;  /* 0x00008f0022ac7a23 */ /* 0x100fe400000108c1 */
[----:B------:R-:W-:Y:S02]  /*5330*/  FMUL.FTZ R34, R3, R146 ;  /* 0x0000009203227220 */ /* 0x000fe40000410000 */
[C---:B------:R-:W-:Y:S04]  /*5340*/  HMMA.16816.F32 R112, R160.reuse, R174, R112 ;  /* 0x000000aea070723c */ /* 0x040fe80000001870 */
[----:B------:R-:W-:Y:S01]  /*5350*/  FFMA.FTZ R173, R35, c[0x0][0x23c], -R193 ;  /* 0x00008f0023ad7a23 */ /* 0x000fe200000108c1 */
[----:B------:R-:W-:Y:S01]  /*5360*/  MUFU.EX2 R172, R172 ;  /* 0x000000ac00ac7308 */ /* 0x000fe20000000800 */
[----:B------:R-:W-:Y:S02]  /*5370*/  FMUL.FTZ R35, R3, R147 ;  /* 0x0000009303237220 */ /* 0x000fe40000410000 */
[----:B------:R-:W2:Y:S01]  /*5380*/  LDSM.16.MT88.4 R144, [R212+0xb000] ;  /* 0x00b00000d490783b */ /* 0x000ea20000004200 */
[--C-:B------:R-:W-:Y:S03]  /*5390*/  FFMA.FTZ R174, R24, c[0x0][0x23c], -R191.reuse ;  /* 0x00008f0018ae7a23 */ /* 0x100fe600000108bf */
[C---:B------:R-:W-:Y:S01]  /*53a0*/  FMUL.FTZ R24, R164.reuse, R140 ;  /* 0x0000008ca4187220 */ /* 0x040fe20000410000 */
[-C--:B---3--:R-:W-:Y:S02]  /*53b0*/  HMMA.16816.F32 R32, R160, R148.reuse, R32 ;  /* 0x00000094a020723c */ /* 0x088fe40000001820 */
[----:B------:R-:W3:Y:S01]  /*53c0*/  MUFU.EX2 R173, R173 ;  /* 0x000000ad00ad7308 */ /* 0x000ee20000000800 */
[----:B------:R-:W-:Y:S02]  /*53d0*/  FFMA.FTZ R175, R25, c[0x0][0x23c], -R191 ;  /* 0x00008f0019af7a23 */ /* 0x000fe400000108bf */
[----:B------:R-:W-:Y:S02]  /*53e0*/  FMUL.FTZ R25, R164, R141 ;  /* 0x0000008da4197220 */ /* 0x000fe40000410000 */
[----:B------:R-:W3:Y:S01]  /*53f0*/  LDSM.16.MT88.4 R140, [R213+0x9400] ;  /* 0x00940000d58c783b */ /* 0x000ee20000004200 */
[C---:B------:R-:W-:Y:S04]  /*5400*/  HMMA.16816.F32 R116, R156.reuse, R148, R116 ;  /* 0x000000949c74723c */ /* 0x040fe80000001874 */
[C---:B------:R-:W-:Y:S01]  /*5410*/  FMUL.FTZ R128, R2.reuse, R128 ;  /* 0x0000008002807220 */ /* 0x040fe20000410000 */
[----:B------:R-:W-:Y:S01]  /*5420*/  MUFU.EX2 R174, R174 ;  /* 0x000000ae00ae7308 */ /* 0x000fe20000000800 */
[----:B------:R-:W-:Y:S02]  /*5430*/  FMUL.FTZ R129, R2, R129 ;  /* 0x0000008102817220 */ /* 0x000fe40000410000 */
[-C--:B------:R-:W-:Y:S04]  /*5440*/  HMMA.16816.F32 R120, R156, R150.reuse, R120 ;  /* 0x000000969c78723c */ /* 0x080fe80000001878 */
[C---:B------:R-:W-:Y:S02]  /*5450*/  FMUL.FTZ R130, R0.reuse, R130 ;  /* 0x0000008200827220 */ /* 0x040fe40000410000 */
[----:B------:R-:W-:Y:S01]  /*5460*/  FMUL.FTZ R131, R0, R131 ;  /* 0x0000008300837220 */ /* 0x000fe20000410000 */
[----:B------:R-:W3:Y:S01]  /*5470*/  MUFU.EX2 R175, R175 ;  /* 0x000000af00af7308 */ /* 0x000ee20000000800 */
[C---:B------:R-:W-:Y:S01]  /*5480*/  HMMA.16816.F32 R124, R160.reuse, R150, R124 ;  /* 0x00000096a07c723c */ /* 0x040fe2000000187c */
[----:B------:R-:W3:Y:S03]  /*5490*/  LDSM.16.MT88.4 R148, [R212+0x9400] ;  /* 0x00940000d494783b */ /* 0x000ee60000004200 */
[C---:B------:R-:W-:Y:S02]  /*54a0*/  FMUL.FTZ R132, R2.reuse, R132 ;  /* 0x0000008402847220 */ /* 0x040fe40000410000 */
[----:B------:R-:W-:Y:S02]  /*54b0*/  FMUL.FTZ R133, R2, R133 ;  /* 0x0000008502857220 */ /* 0x000fe40000410000 */
[C---:B------:R-:W-:Y:S01]  /*54c0*/  FMUL.FTZ R134, R0.reuse, R134 ;  /* 0x0000008600867220 */ /* 0x040fe20000410000 */
[----:B------:R-:W-:Y:S01]  /*54d0*/  MUFU.EX2 R198, R198 ;  /* 0x000000c600c67308 */ /* 0x000fe20000000800 */
[-C--:B--2---:R-:W-:Y:S03]  /*54e0*/  HMMA.16816.F32 R24, R160, R144.reuse, R24 ;  /* 0x00000090a018723c */ /* 0x084fe60000001818 */
[----:B------:R-:W-:Y:S02]  /*54f0*/  FMUL.FTZ R135, R0, R135 ;  /* 0x0000008700877220 */ /* 0x000fe40000410000 */
[C---:B------:R-:W-:Y:S01]  /*5500*/  FMUL.FTZ R28, R164.reuse, R136 ;  /* 0x00000088a41c7220 */ /* 0x040fe20000410000 */
[----:B-1----:R-:W-:Y:S01]  /*5510*/  F2FP.PACK_AB R136, R177, R176 ;  /* 0x000000b0b188723e */ /* 0x002fe200000000ff */
[----:B------:R-:W-:Y:S01]  /*5520*/  FMUL.FTZ R29, R164, R137 ;  /* 0x00000089a41d7220 */ /* 0x000fe20000410000 */
[C---:B------:R-:W-:Y:S01]  /*5530*/  HMMA.16816.F32 R128, R156.reuse, R144, R128 ;  /* 0x000000909c80723c */ /* 0x040fe20000001880 */
[----:B------:R-:W1:Y:S03]  /*5540*/  MUFU.EX2 R199, R199 ;  /* 0x000000c700c77308 */ /* 0x000e660000000800 */
[----:B----4-:R-:W-:Y:S01]  /*5550*/  F2FP.PACK_AB R137, R179, R178 ;  /* 0x000000b2b389723e */ /* 0x010fe200000000ff */
[----:B------:R-:W-:Y:S01]  /*5560*/  FMUL.FTZ R30, R3, R138 ;  /* 0x0000008a031e7220 */ /* 0x000fe20000410000 */
[----:B-----5:R-:W-:Y:S01]  /*5570*/  F2FP.PACK_AB R138, R195, R192 ;  /* 0x000000c0c38a723e */ /* 0x020fe200000000ff */
[----:B------:R-:W-:Y:S01]  /*5580*/  FMUL.FTZ R31, R3, R139 ;  /* 0x0000008b031f7220 */ /* 0x000fe20000410000 */
[-C--:B------:R-:W-:Y:S03]  /*5590*/  HMMA.16816.F32 R132, R156, R146.reuse, R132 ;  /* 0x000000929c84723c */ /* 0x080fe60000001884 */
[----:B------:R-:W-:Y:S01]  /*55a0*/  MUFU.EX2 R200, R200 ;  /* 0x000000c800c87308 */ /* 0x000fe20000000800 */
[----:B---3--:R-:W-:Y:S01]  /*55b0*/  F2FP.PACK_AB R139, R173, R172 ;  /* 0x000000acad8b723e */ /* 0x008fe200000000ff */
[--C-:B------:R-:W-:Y:S01]  /*55c0*/  FFMA.FTZ R64, R64, c[0x0][0x23c], -R194.reuse ;  /* 0x00008f0040407a23 */ /* 0x100fe200000108c2 */
[----:B------:R-:W-:Y:S01]  /*55d0*/  F2FP.PACK_AB R144, R175, R174 ;  /* 0x000000aeaf90723e */ /* 0x000fe200000000ff */
[----:B------:R-:W-:Y:S01]  /*55e0*/  FFMA.FTZ R194, R65, c[0x0][0x23c], -R194 ;  /* 0x00008f0041c27a23 */ /* 0x000fe200000108c2 */
[----:B------:R-:W-:Y:S04]  /*55f0*/  HMMA.16816.F32 R28, R160, R146, R28 ;  /* 0x00000092a01c723c */ /* 0x000fe8000000181c */
[----:B------:R-:W-:Y:S01]  /*5600*/  F2FP.PACK_AB R145, R197, R196 ;  /* 0x000000c4c591723e */ /* 0x000fe200000000ff */
[----:B------:R-:W2:Y:S01]  /*5610*/  MUFU.EX2 R201, R201 ;  /* 0x000000c900c97308 */ /* 0x000ea20000000800 */
[--C-:B------:R-:W-:Y:S02]  /*5620*/  FFMA.FTZ R66, R66, c[0x0][0x23c], -R193.reuse ;  /* 0x00008f0042427a23 */ /* 0x100fe400000108c1 */
[-C--:B------:R-:W-:Y:S05]  /*5630*/  HMMA.16816.F32 R8, R136, R140.reuse, R8 ;  /* 0x0000008c8808723c */ /* 0x080fea0000001808 */
[----:B-1----:R-:W-:Y:S01]  /*5640*/  F2FP.PACK_AB R146, R199, R198 ;  /* 0x000000c6c792723e */ /* 0x002fe200000000ff */
[----:B------:R-:W-:Y:S01]  /*5650*/  FFMA.FTZ R193, R67, c[0x0][0x23c], -R193 ;  /* 0x00008f0043c17a23 */ /* 0x000fe200000108c1 */
[----:B------:R1:W-:Y:S01]  /*5660*/  MUFU.EX2 R65, R194 ;  /* 0x000000c200417308 */ /* 0x0003e20000000800 */
[----:B------:R-:W-:Y:S04]  /*5670*/  FFMA.FTZ R67, R56, c[0x0][0x23c], -R191 ;  /* 0x00008f0038437a23 */ /* 0x000fe800000108bf */
[----:B------:R-:W-:Y:S02]  /*5680*/  FFMA.FTZ R169, R164, R237, R169 ;  /* 0x000000eda4a97223 */ /* 0x000fe400000100a9 */
[----:B------:R-:W-:Y:S01]  /*5690*/  FFMA.FTZ R5, R3, R232, R5 ;  /* 0x000000e803057223 */ /* 0x000fe20000010005 */
[----:B------:R-:W-:Y:S01]  /*56a0*/  MOV R3, R168 ;  /* 0x000000a800037202 */ /* 0x000fe20000000f00 */
[----:B------:R-:W-:Y:S01]  /*56b0*/  FFMA.FTZ R181, R2, R235, R181 ;  /* 0x000000eb02b57223 */ /* 0x000fe200000100b5 */
[----:B------:R-:W-:Y:S01]  /*56c0*/  MUFU.EX2 R202, R202 ;  /* 0x000000ca00ca7308 */ /* 0x000fe20000000800 */
[----:B------:R-:W-:Y:S01]  /*56d0*/  FFMA.FTZ R183, R0, R233, R183 ;  /* 0x000000e900b77223 */ /* 0x000fe200000100b7 */
[----:B------:R-:W-:Y:S01]  /*56e0*/  MOV R0, R165 ;  /* 0x000000a500007202 */ /* 0x000fe20000000f00 */
[----:B------:R-:W-:Y:S01]  /*56f0*/  FADD.FTZ R170, R170, R169 ;  /* 0x000000a9aaaa7221 */ /* 0x000fe20000010000 */
[----:B--2---:R-:W-:Y:S01]  /*5700*/  F2FP.PACK_AB R147, R201, R200 ;  /* 0x000000c8c993723e */ /* 0x004fe200000000ff */
[----:B------:R-:W-:Y:S01]  /*5710*/  FADD.FTZ R6, R6, R5 ;  /* 0x0000000506067221 */ /* 0x000fe20000010000 */
[----:B------:R-:W-:Y:S01]  /*5720*/  MOV R2, R167 ;  /* 0x000000a700027202 */ /* 0x000fe20000000f00 */
[----:B------:R-:W-:Y:S01]  /*5730*/  FADD.FTZ R184, R184, R181 ;  /* 0x000000b5b8b87221 */ /* 0x000fe20000010000 */
[----:B------:R-:W-:Y:S01]  /*5740*/  MOV R169, R166 ;  /* 0x000000a600a97202 */ /* 0x000fe20000000f00 */
[----:B------:R-:W-:Y:S01]  /*5750*/  FADD.FTZ R186, R186, R183 ;  /* 0x000000b7baba7221 */ /* 0x000fe20000010000 */
[----:B------:R-:W2:Y:S01]  /*5760*/  MUFU.EX2 R203, R203 ;  /* 0x000000cb00cb7308 */ /* 0x000ea20000000800 */
[C---:B------:R-:W-:Y:S04]  /*5770*/  HMMA.16816.F32 R12, R144.reuse, R140, R12 ;  /* 0x0000008c900c723c */ /* 0x040fe8000000180c */
[--C-:B-1----:R-:W-:Y:S02]  /*5780*/  FFMA.FTZ R194, R57, c[0x0][0x23c], -R191.reuse ;  /* 0x00008f0039c27a23 */ /* 0x102fe400000108bf */
[----:B------:R-:W-:Y:S01]  /*5790*/  LDSM.16.MT88.4 R56, [R213+0xac00] ;  /* 0x00ac0000d538783b */ /* 0x000fe20000004200 */
[----:B------:R-:W-:Y:S01]  /*57a0*/  FFMA.FTZ R191, R61, c[0x0][0x23c], -R191 ;  /* 0x00008f003dbf7a23 */ /* 0x000fe200000108bf */
[-C--:B------:R-:W-:Y:S01]  /*57b0*/  HMMA.16816.F32 R16, R144, R142.reuse, R16 ;  /* 0x0000008e9010723c */ /* 0x080fe20000001810 */
[----:B------:R-:W-:Y:S03]  /*57c0*/  MUFU.EX2 R204, R204 ;  /* 0x000000cc00cc7308 */ /* 0x000fe60000000800 */
[----:B------:R-:W-:Y:S02]  /*57d0*/  FADD.FTZ R7, R7, R170 ;  /* 0x000000aa07077221 */ /* 0x000fe40000010000 */
[----:B------:R-:W-:Y:S01]  /*57e0*/  LDSM.16.MT88.4 R60, [R212+0xac00] ;  /* 0x00ac0000d43c783b */ /* 0x000fe20000004200 */
[----:B------:R-:W-:Y:S01]  /*57f0*/  FADD.FTZ R171, R171, R6 ;  /* 0x00000006abab7221 */ /* 0x000fe20000010000 */
[C---:B------:R-:W-:Y:S03]  /*5800*/  HMMA.16816.F32 R68, R136.reuse, R142, R68 ;  /* 0x0000008e8844723c */ /* 0x040fe60000001844 */
[----:B------:R-:W1:Y:S01]  /*5810*/  MUFU.EX2 R205, R205 ;  /* 0x000000cd00cd7308 */ /* 0x000e620000000800 */
[----:B------:R-:W-:Y:S02]  /*5820*/  FADD.FTZ R185, R185, R184 ;  /* 0x000000b8b9b97221 */ /* 0x000fe40000010000 */
[----:B------:R-:W3:Y:S01]  /*5830*/  LDSM.16.MT88.4 R140, [R212+0xa400] ;  /* 0x00a40000d48c783b */ /* 0x000ee20000004200 */
[----:B------:R-:W-:Y:S01]  /*5840*/  FADD.FTZ R187, R187, R186 ;  /* 0x000000babbbb7221 */ /* 0x000fe20000010000 */
[-C--:B------:R-:W-:Y:S04]  /*5850*/  HMMA.16816.F32 R72, R136, R148.reuse, R72 ;  /* 0x000000948848723c */ /* 0x080fe80000001848 */
[----:B------:R-:W-:Y:S01]  /*5860*/  FADD.FTZ R7, R180, R7 ;  /* 0x00000007b4077221 */ /* 0x000fe20000010000 */
[----:B------:R-:W-:Y:S01]  /*5870*/  MUFU.EX2 R206, R206 ;  /* 0x000000ce00ce7308 */ /* 0x000fe20000000800 */
[----:B------:R-:W-:Y:S02]  /*5880*/  FADD.FTZ R171, R182, R171 ;  /* 0x000000abb6ab7221 */ /* 0x000fe40000010000 */
[C---:B------:R-:W-:Y:S04]  /*5890*/  HMMA.16816.F32 R76, R144.reuse, R148, R76 ;  /* 0x00000094904c723c */ /* 0x040fe8000000184c */
[----:B------:R-:W-:Y:S02]  /*58a0*/  FADD.FTZ R185, R188, R185 ;  /* 0x000000b9bcb97221 */ /* 0x000fe40000010000 */
[----:B------:R-:W-:Y:S01]  /*58b0*/  FADD.FTZ R187, R190, R187 ;  /* 0x000000bbbebb7221 */ /* 0x000fe20000010000 */
[----:B------:R-:W4:Y:S01]  /*58c0*/  MUFU.EX2 R207, R207 ;  /* 0x000000cf00cf7308 */ /* 0x000f220000000800 */
[-C--:B------:R-:W-:Y:S04]  /*58d0*/  HMMA.16816.F32 R80, R144, R150.reuse, R80 ;  /* 0x000000969050723c */ /* 0x080fe80000001850 */
[----:B------:R-:W-:Y:S02]  /*58e0*/  FADD.FTZ R176, R176, R7 ;  /* 0x00000007b0b07221 */ /* 0x000fe40000010000 */
[----:B------:R-:W-:Y:S02]  /*58f0*/  FADD.FTZ R178, R178, R171 ;  /* 0x000000abb2b27221 */ /* 0x000fe40000010000 */
[C---:B------:R-:W-:Y:S01]  /*5900*/  HMMA.16816.F32 R84, R136.reuse, R150, R84 ;  /* 0x000000968854723c */ /* 0x040fe20000001854 */
[----:B------:R-:W-:Y:S03]  /*5910*/  MUFU.EX2 R208, R208 ;  /* 0x000000d000d07308 */ /* 0x000fe60000000800 */
[----:B------:R-:W-:Y:S02]  /*5920*/  FADD.FTZ R174, R174, R185 ;  /* 0x000000b9aeae7221 */ /* 0x000fe40000010000 */
[----:B------:R-:W-:Y:S02]  /*5930*/  FADD.FTZ R196, R196, R187 ;  /* 0x000000bbc4c47221 */ /* 0x000fe40000010000 */
[-C--:B------:R-:W-:Y:S03]  /*5940*/  HMMA.16816.F32 R88, R136, R152.reuse, R88 ;  /* 0x000000988858723c */ /* 0x080fe60000001858 */
[----:B------:R-:W5:Y:S01]  /*5950*/  MUFU.EX2 R209, R209 ;  /* 0x000000d100d17308 */ /* 0x000f620000000800 */
[----:B------:R-:W-:Y:S02]  /*5960*/  FADD.FTZ R177, R177, R176 ;  /* 0x000000b0b1b17221 */ /* 0x000fe40000010000 */
[----:B------:R-:W-:Y:S02]  /*5970*/  FADD.FTZ R179, R179, R178 ;  /* 0x000000b2b3b37221 */ /* 0x000fe40000010000 */
[C---:B------:R-:W-:Y:S04]  /*5980*/  HMMA.16816.F32 R92, R144.reuse, R152, R92 ;  /* 0x00000098905c723c */ /* 0x040fe8000000185c */
[----:B------:R-:W-:Y:S01]  /*5990*/  FADD.FTZ R175, R175, R174 ;  /* 0x000000aeafaf7221 */ /* 0x000fe20000010000 */
[----:B------:R-:W-:Y:S01]  /*59a0*/  MUFU.EX2 R240, R240 ;  /* 0x000000f000f07308 */ /* 0x000fe20000000800 */
[----:B------:R-:W-:Y:S02]  /*59b0*/  FADD.FTZ R197, R197, R196 ;  /* 0x000000c4c5c57221 */ /* 0x000fe40000010000 */
[-C--:B------:R-:W-:Y:S04]  /*59c0*/  HMMA.16816.F32 R96, R144, R154.reuse, R96 ;  /* 0x0000009a9060723c */ /* 0x080fe80000001860 */
[----:B------:R-:W-:Y:S02]  /*59d0*/  FADD.FTZ R192, R192, R177 ;  /* 0x000000b1c0c07221 */ /* 0x000fe40000010000 */
[----:B------:R-:W-:Y:S01]  /*59e0*/  FADD.FTZ R172, R172, R179 ;  /* 0x000000b3acac7221 */ /* 0x000fe20000010000 */
[----:B------:R-:W1:Y:S01]  /*59f0*/  MUFU.EX2 R245, R245 ;  /* 0x000000f500f57308 */ /* 0x000e620000000800 */
[C---:B------:R-:W-:Y:S04]  /*5a00*/  HMMA.16816.F32 R100, R136.reuse, R154, R100 ;  /* 0x0000009a8864723c */ /* 0x040fe80000001864 */
[----:B------:R-:W-:Y:S02]  /*5a10*/  FADD.FTZ R198, R198, R175 ;  /* 0x000000afc6c67221 */ /* 0x000fe40000010000 */
[----:B------:R-:W-:Y:S02]  /*5a20*/  FADD.FTZ R200, R200, R197 ;  /* 0x000000c5c8c87221 */ /* 0x000fe40000010000 */
[-C--:B---3--:R-:W-:Y:S01]  /*5a30*/  HMMA.16816.F32 R20, R136, R140.reuse, R20 ;  /* 0x0000008c8814723c */ /* 0x088fe20000001814 */
[----:B------:R-:W-:Y:S03]  /*5a40*/  MUFU.EX2 R242, R242 ;  /* 0x000000f200f27308 */ /* 0x000fe60000000800 */
[----:B------:R-:W-:Y:S02]  /*5a50*/  FADD.FTZ R195, R195, R192 ;  /* 0x000000c0c3c37221 */ /* 0x000fe40000010000 */
[----:B------:R-:W-:Y:S02]  /*5a60*/  FADD.FTZ R173, R173, R172 ;  /* 0x000000acadad7221 */ /* 0x000fe40000010000 */
[C---:B------:R-:W-:Y:S03]  /*5a70*/  HMMA.16816.F32 R104, R144.reuse, R140, R104 ;  /* 0x0000008c9068723c */ /* 0x040fe60000001868 */
[----:B------:R-:W3:Y:S01]  /*5a80*/  MUFU.EX2 R247, R247 ;  /* 0x000000f700f77308 */ /* 0x000ee20000000800 */
[----:B------:R-:W-:Y:S02]  /*5a90*/  FADD.FTZ R199, R199, R198 ;  /* 0x000000c6c7c77221 */ /* 0x000fe40000010000 */
[----:B------:R-:W-:Y:S02]  /*5aa0*/  FADD.FTZ R201, R201, R200 ;  /* 0x000000c8c9c97221 */ /* 0x000fe40000010000 */
[-C--:B------:R-:W-:Y:S04]  /*5ab0*/  HMMA.16816.F32 R108, R144, R142.reuse, R108 ;  /* 0x0000008e906c723c */ /* 0x080fe8000000186c */
[----:B------:R-:W-:Y:S01]  /*5ac0*/  FADD.FTZ R210, R210, R199 ;  /* 0x000000c7d2d27221 */ /* 0x000fe20000010000 */
[----:B------:R-:W1:Y:S01]  /*5ad0*/  MUFU.EX2 R64, R64 ;  /* 0x0000004000407308 */ /* 0x000e620000000800 */
[----:B------:R-:W-:Y:S02]  /*5ae0*/  FADD.FTZ R234, R234, R201 ;  /* 0x000000c9eaea7221 */ /* 0x000fe40000010000 */
[C---:B------:R-:W-:Y:S01]  /*5af0*/  HMMA.16816.F32 R112, R136.reuse, R142, R112 ;  /* 0x0000008e8870723c */ /* 0x040fe20000001870 */
[----:B------:R-:W3:Y:S03]  /*5b00*/  LDSM.16.MT88.4 R140, [R212+0x9800] ;  /* 0x00980000d48c783b */ /* 0x000ee60000004200 */
[----:B------:R-:W-:Y:S02]  /*5b10*/  FADD.FTZ R211, R211, R210 ;  /* 0x000000d2d3d37221 */ /* 0x000fe40000010000 */
[----:B------:R-:W-:Y:S01]  /*5b20*/  FADD.FTZ R239, R239, R234 ;  /* 0x000000eaefef7221 */ /* 0x000fe20000010000 */
[----:B------:R-:W-:Y:S01]  /*5b30*/  MUFU.EX2 R66, R66 ;  /* 0x0000004200427308 */ /* 0x000fe20000000800 */
[-C--:B------:R-:W-:Y:S04]  /*5b40*/  HMMA.16816.F32 R32, R136, R36.reuse, R32 ;  /* 0x000000248820723c */ /* 0x080fe80000001820 */
[----:B------:R-:W-:Y:S02]  /*5b50*/  FADD.FTZ R236, R236, R211 ;  /* 0x000000d3ecec7221 */ /* 0x000fe40000010000 */
[----:B------:R-:W-:Y:S02]  /*5b60*/  FADD.FTZ R238, R238, R239 ;  /* 0x000000efeeee7221 */ /* 0x000fe40000010000 */
[C---:B------:R-:W-:Y:S01]  /*5b70*/  HMMA.16816.F32 R116, R144.reuse, R36, R116 ;  /* 0x000000249074723c */ /* 0x040fe20000001874 */
[----:B------:R-:W3:Y:S03]  /*5b80*/  MUFU.EX2 R193, R193 ;  /* 0x000000c100c17308 */ /* 0x000ee60000000800 */
[----:B------:R-:W-:Y:S02]  /*5b90*/  FADD.FTZ R236, R241, R236 ;  /* 0x000000ecf1ec7221 */ /* 0x000fe40000010000 */
[----:B------:R-:W-:Y:S01]  /*5ba0*/  FADD.FTZ R243, R243, R238 ;  /* 0x000000eef3f37221 */ /* 0x000fe20000010000 */
[----:B--2---:R-:W-:Y:S01]  /*5bb0*/  F2FP.PACK_AB R36, R203, R202 ;  /* 0x000000cacb24723e */ /* 0x004fe200000000ff */
[-C--:B------:R-:W-:Y:S03]  /*5bc0*/  HMMA.16816.F32 R120, R144, R38.reuse, R120 ;  /* 0x000000269078723c */ /* 0x080fe60000001878 */
[----:B------:R-:W-:Y:S01]  /*5bd0*/  MUFU.EX2 R67, R67 ;  /* 0x0000004300437308 */ /* 0x000fe20000000800 */
[----:B-1----:R-:W-:Y:S01]  /*5be0*/  F2FP.PACK_AB R37, R205, R204 ;  /* 0x000000cccd25723e */ /* 0x002fe200000000ff */
[----:B------:R-:W-:Y:S02]  /*5bf0*/  FADD.FTZ R202, R202, R195 ;  /* 0x000000c3caca7221 */ /* 0x000fe40000010000 */
[----:B------:R-:W-:Y:S01]  /*5c00*/  FADD.FTZ R204, R204, R173 ;  /* 0x000000adcccc7221 */ /* 0x000fe20000010000 */
[C---:B------:R-:W-:Y:S04]  /*5c10*/  HMMA.16816.F32 R124, R136.reuse, R38, R124 ;  /* 0x00000026887c723c */ /* 0x040fe8000000187c */
[----:B------:R-:W-:Y:S01]  /*5c20*/  FADD.FTZ R203, R203, R202 ;  /* 0x000000cacbcb7221 */ /* 0x000fe20000010000 */
[----:B------:R-:W1:Y:S01]  /*5c30*/  MUFU.EX2 R194, R194 ;  /* 0x000000c200c27308 */ /* 0x000e620000000800 */
[----:B------:R-:W-:Y:S01]  /*5c40*/  FADD.FTZ R205, R205, R204 ;  /* 0x000000cccdcd7221 */ /* 0x000fe20000010000 */
[----:B----4-:R-:W-:Y:S01]  /*5c50*/  F2FP.PACK_AB R38, R207, R206 ;  /* 0x000000cecf26723e */ /* 0x010fe200000000ff */
[-C--:B------:R-:W-:Y:S04]  /*5c60*/  HMMA.16816.F32 R24, R136, R48.reuse, R24 ;  /* 0x000000308818723c */ /* 0x080fe80000001818 */
[----:B-----5:R-:W-:Y:S01]  /*5c70*/  F2FP.PACK_AB R39, R209, R208 ;  /* 0x000000d0d127723e */ /* 0x020fe200000000ff */
[----:B------:R-:W-:Y:S02]  /*5c80*/  FADD.FTZ R206, R206, R203 ;  /* 0x000000cbcece7221 */ /* 0x000fe40000010000 */
[----:B------:R-:W-:Y:S01]  /*5c90*/  MUFU.EX2 R244, R244 ;  /* 0x000000f400f47308 */ /* 0x000fe20000000800 */
[C---:B------:R-:W-:Y:S04]  /*5ca0*/  HMMA.16816.F32 R128, R144.reuse, R48, R128 ;  /* 0x000000309080723c */ /* 0x040fe80000001880 */
[----:B------:R-:W-:Y:S02]  /*5cb0*/  FADD.FTZ R208, R208, R205 ;  /* 0x000000cdd0d07221 */ /* 0x000fe40000010000 */
[----:B------:R-:W-:Y:S02]  /*5cc0*/  FADD.FTZ R207, R207, R206 ;  /* 0x000000cecfcf7221 */ /* 0x000fe40000010000 */
[-C--:B------:R-:W-:Y:S01]  /*5cd0*/  HMMA.16816.F32 R132, R144, R50.reuse, R132 ;  /* 0x000000329084723c */ /* 0x080fe20000001884 */
[----:B------:R-:W2:Y:S03]  /*5ce0*/  MUFU.EX2 R249, R249 ;  /* 0x000000f900f97308 */ /* 0x000ea60000000800 */
[----:B------:R-:W-:Y:S04]  /*5cf0*/  FADD.FTZ R209, R209, R208 ;  /* 0x000000d0d1d17221 */ /* 0x000fe80000010000 */
[----:B------:R-:W-:Y:S01]  /*5d00*/  HMMA.16816.F32 R28, R136, R50, R28 ;  /* 0x00000032881c723c */ /* 0x000fe2000000181c */
[----:B------:R-:W4:Y:S02]  /*5d10*/  LDSM.16.MT88.4 R48, [R213+0xa800] ;  /* 0x00a80000d530783b */ /* 0x000f240000004200 */
[----:B------:R-:W-:Y:S04]  /*5d20*/  MUFU.EX2 R246, R246 ;  /* 0x000000f600f67308 */ /* 0x000fe80000000800 */
[----:B------:R-:W-:Y:S01]  /*5d30*/  F2FP.PACK_AB R136, R245, R240 ;  /* 0x000000f0f588723e */ /* 0x000fe200000000ff */
[-C--:B------:R-:W-:Y:S05]  /*5d40*/  HMMA.16816.F32 R8, R36, R40.reuse, R8 ;  /* 0x000000282408723c */ /* 0x080fea0000001808 */
[----:B---3--:R-:W-:Y:S01]  /*5d50*/  F2FP.PACK_AB R137, R247, R242 ;  /* 0x000000f2f789723e */ /* 0x008fe200000000ff */
[----:B------:R-:W3:Y:S01]  /*5d60*/  MUFU.EX2 R191, R191 ;  /* 0x000000bf00bf7308 */ /* 0x000ee20000000800 */
[----:B------:R-:W-:Y:S01]  /*5d70*/  F2FP.PACK_AB R138, R65, R64 ;  /* 0x00000040418a723e */ /* 0x000fe200000000ff */
[C---:B------:R-:W-:Y:S04]  /*5d80*/  HMMA.16816.F32 R12, R44.reuse, R40, R12 ;  /* 0x000000282c0c723c */ /* 0x040fe8000000180c */
[----:B------:R-:W-:Y:S01]  /*5d90*/  F2FP.PACK_AB R139, R193, R66 ;  /* 0x00000042c18b723e */ /* 0x000fe200000000ff */
[----:B------:R-:W-:Y:S02]  /*5da0*/  FADD.FTZ R240, R240, R207 ;  /* 0x000000cff0f07221 */ /* 0x000fe40000010000 */
[----:B------:R-:W-:Y:S01]  /*5db0*/  FADD.FTZ R242, R242, R209 ;  /* 0x000000d1f2f27221 */ /* 0x000fe20000010000 */
[-C--:B------:R-:W-:Y:S01]  /*5dc0*/  HMMA.16816.F32 R16, R44, R42.reuse, R16 ;  /* 0x0000002a2c10723c */ /* 0x080fe20000001810 */
[----:B------:R-:W-:Y:S03]  /*5dd0*/  MUFU.EX2 R248, R248 ;  /* 0x000000f800f87308 */ /* 0x000fe60000000800 */
[----:B------:R-:W-:Y:S02]  /*5de0*/  FADD.FTZ R245, R245, R240 ;  /* 0x000000f0f5f57221 */ /* 0x000fe40000010000 */
[----:B------:R-:W-:Y:S02]  /*5df0*/  FADD.FTZ R247, R247, R242 ;  /* 0x000000f2f7f77221 */ /* 0x000fe40000010000 */
[C---:B------:R-:W-:Y:S01]  /*5e00*/  HMMA.16816.F32 R68, R36.reuse, R42, R68 ;  /* 0x0000002a2444723c */ /* 0x040fe20000001844 */
[----:B------:R-:W5:Y:S02]  /*5e10*/  LDSM.16.MT88.4 R40, [R212+0xa800] ;  /* 0x00a80000d428783b */ /* 0x000f640000004200 */
[----:B------:R-:W1:Y:S01]  /*5e20*/  MUFU.EX2 R189, R189 ;  /* 0x000000bd00bd7308 */ /* 0x000e620000000800 */
[----:B------:R-:W-:Y:S02]  /*5e30*/  FADD.FTZ R64, R64, R245 ;  /* 0x000000f540407221 */ /* 0x000fe40000010000 */
[----:B------:R-:W-:Y:S02]  /*5e40*/  FADD.FTZ R66, R66, R247 ;  /* 0x000000f742427221 */ /* 0x000fe40000010000 */
[-C--:B------:R-:W-:Y:S04]  /*5e50*/  HMMA.16816.F32 R72, R36, R140.reuse, R72 ;  /* 0x0000008c2448723c */ /* 0x080fe80000001848 */
[----:B------:R-:W-:Y:S02]  /*5e60*/  FADD.FTZ R237, R65, R64 ;  /* 0x0000004041ed7221 */ /* 0x000fe40000010000 */
[----:B------:R-:W-:Y:S02]  /*5e70*/  FADD.FTZ R232, R193, R66 ;  /* 0x00000042c1e87221 */ /* 0x000fe40000010000 */
[C---:B------:R-:W-:Y:S08]  /*5e80*/  HMMA.16816.F32 R76, R44.reuse, R140, R76 ;  /* 0x0000008c2c4c723c */ /* 0x040ff0000000184c */
[-C--:B------:R-:W-:Y:S08]  /*5e90*/  HMMA.16816.F32 R80, R44, R142.reuse, R80 ;  /* 0x0000008e2c50723c */ /* 0x080ff00000001850 */
[C---:B------:R-:W-:Y:S08]  /*5ea0*/  HMMA.16816.F32 R84, R36.reuse, R142, R84 ;  /* 0x0000008e2454723c */ /* 0x040ff00000001854 */
[-C--:B----4-:R-:W-:Y:S08]  /*5eb0*/  HMMA.16816.F32 R88, R36, R48.reuse, R88 ;  /* 0x000000302458723c */ /* 0x090ff00000001858 */
[C---:B------:R-:W-:Y:S08]  /*5ec0*/  HMMA.16816.F32 R92, R44.reuse, R48, R92 ;  /* 0x000000302c5c723c */ /* 0x040ff0000000185c */
[-C--:B------:R-:W-:Y:S08]  /*5ed0*/  HMMA.16816.F32 R96, R44, R50.reuse, R96 ;  /* 0x000000322c60723c */ /* 0x080ff00000001860 */
[C---:B------:R-:W-:Y:S01]  /*5ee0*/  HMMA.16816.F32 R100, R36.reuse, R50, R100 ;  /* 0x000000322464723c */ /* 0x040fe20000001864 */
[----:B------:R-:W4:Y:S07]  /*5ef0*/  LDSM.16.MT88.4 R48, [R212+0xb800] ;  /* 0x00b80000d430783b */ /* 0x000f2e0000004200 */
[-C--:B-----5:R-:W-:Y:S08]  /*5f00*/  HMMA.16816.F32 R20, R36, R40.reuse, R20 ;  /* 0x000000282414723c */ /* 0x0a0ff00000001814 */
[C---:B------:R-:W-:Y:S08]  /*5f10*/  HMMA.16816.F32 R104, R44.reuse, R40, R104 ;  /* 0x000000282c68723c */ /* 0x040ff00000001868 */
[-C--:B------:R-:W-:Y:S08]  /*5f20*/  HMMA.16816.F32 R108, R44, R42.reuse, R108 ;  /* 0x0000002a2c6c723c */ /* 0x080ff0000000186c */
[C---:B------:R-:W-:Y:S01]  /*5f30*/  HMMA.16816.F32 R112, R36.reuse, R42, R112 ;  /* 0x0000002a2470723c */ /* 0x040fe20000001870 */
[----:B------:R-:W5:Y:S07]  /*5f40*/  LDSM.16.MT88.4 R40, [R213+0x9c00] ;  /* 0x009c0000d528783b */ /* 0x000f6e0000004200 */
[-C--:B------:R-:W-:Y:S08]  /*5f50*/  HMMA.16816.F32 R32, R36, R52.reuse, R32 ;  /* 0x000000342420723c */ /* 0x080ff00000001820 */
[C---:B------:R-:W-:Y:S08]  /*5f60*/  HMMA.16816.F32 R116, R44.reuse, R52, R116 ;  /* 0x000000342c74723c */ /* 0x040ff00000001874 */
[-C--:B------:R-:W-:Y:S08]  /*5f70*/  HMMA.16816.F32 R120, R44, R54.reuse, R120 ;  /* 0x000000362c78723c */ /* 0x080ff00000001878 */
[C---:B------:R-:W-:Y:S01]  /*5f80*/  HMMA.16816.F32 R124, R36.reuse, R54, R124 ;  /* 0x00000036247c723c */ /* 0x040fe2000000187c */
[----:B------:R-:W2:Y:S07]  /*5f90*/  LDSM.16.MT88.4 R52, [R212+0x9c00] ;  /* 0x009c0000d434783b */ /* 0x000eae0000004200 */
[-C--:B----4-:R-:W-:Y:S08]  /*5fa0*/  HMMA.16816.F32 R24, R36, R48.reuse, R24 ;  /* 0x000000302418723c */ /* 0x090ff00000001818 */
[C---:B------:R-:W-:Y:S08]  /*5fb0*/  HMMA.16816.F32 R128, R44.reuse, R48, R128 ;  /* 0x000000302c80723c */ /* 0x040ff00000001880 */
[-C--:B------:R-:W-:Y:S01]  /*5fc0*/  HMMA.16816.F32 R132, R44, R50.reuse, R132 ;  /* 0x000000322c84723c */ /* 0x080fe20000001884 */
[----:B------:R-:W4:Y:S07]  /*5fd0*/  LDSM.16.MT88.4 R44, [R213+0xbc00] ;  /* 0x00bc0000d52c783b */ /* 0x000f2e0000004200 */
[----:B------:R-:W-:Y:S07]  /*5fe0*/  HMMA.16816.F32 R28, R36, R50, R28 ;  /* 0x00000032241c723c */ /* 0x000fee000000181c */
[----:B-1----:R-:W-:Y:S01]  /*5ff0*/  F2FP.PACK_AB R36, R194, R67 ;  /* 0x00000043c224723e */ /* 0x002fe200000000ff */
[-C--:B-----5:R-:W-:Y:S01]  /*6000*/  HMMA.16816.F32 R160, R136, R40.reuse, R8 ;  /* 0x0000002888a0723c */ /* 0x0a0fe20000001808 */
[----:B------:R-:W1:Y:S04]  /*6010*/  LDSM.16.MT88.4 R8, [R212+0xbc00] ;  /* 0x00bc0000d408783b */ /* 0x000e680000004200 */
[----:B--2---:R-:W-:Y:S01]  /*6020*/  F2FP.PACK_AB R37, R249, R244 ;  /* 0x000000f4f925723e */ /* 0x004fe200000000ff */
[----:B------:R-:W-:Y:S01]  /*6030*/  FADD.FTZ R67, R67, R236 ;  /* 0x000000ec43437221 */ /* 0x000fe20000010000 */
[----:B---3--:R-:W-:Y:S01]  /*6040*/  F2FP.PACK_AB R38, R191, R246 ;  /* 0x000000f6bf26723e */ /* 0x008fe200000000ff */
[----:B------:R-:W-:Y:S01]  /*6050*/  FADD.FTZ R244, R244, R243 ;  /* 0x000000f3f4f47221 */ /* 0x000fe20000010000 */
[----:B------:R-:W-:Y:S03]  /*6060*/  F2FP.PACK_AB R39, R189, R248 ;  /* 0x000000f8bd27723e */ /* 0x000fe600000000ff */
        /* <DEDUP_REMOVED lines=21> */
[-C--:B----4-:R-:W-:Y:S08]  /*61c0*/  HMMA.16816.F32 R144, R136, R44.reuse, R32 ;  /* 0x0000002c8890723c */ /* 0x090ff00000001820 */
[C---:B------:R-:W-:Y:S08]  /*61d0*/  HMMA.16816.F32 R116, R36.reuse, R44, R116 ;  /* 0x0000002c2474723c */ /* 0x040ff00000001874 */
[-C--:B------:R-:W-:Y:S08]  /*61e0*/  HMMA.16816.F32 R120, R36, R46.reuse, R120 ;  /* 0x0000002e2478723c */ /* 0x080ff00000001878 */
[C---:B------:R-:W-:Y:S08]  /*61f0*/  HMMA.16816.F32 R124, R136.reuse, R46, R124 ;  /* 0x0000002e887c723c */ /* 0x040ff0000000187c */
[-C--:B-1----:R-:W-:Y:S08]  /*6200*/  HMMA.16816.F32 R140, R136, R8.reuse, R24 ;  /* 0x00000008888c723c */ /* 0x082ff00000001818 */
[C---:B------:R-:W-:Y:S08]  /*6210*/  HMMA.16816.F32 R128, R36.reuse, R8, R128 ;  /* 0x000000082480723c */ /* 0x040ff00000001880 */
[-C--:B------:R-:W-:Y:S08]  /*6220*/  HMMA.16816.F32 R132, R36, R10.reuse, R132 ;  /* 0x0000000a2484723c */ /* 0x080ff00000001884 */
[----:B------:R-:W-:Y:S01]  /*6230*/  HMMA.16816.F32 R136, R136, R10, R28 ;  /* 0x0000000a8888723c */ /* 0x000fe2000000181c */
[----:B------:R-:W-:-:S07]  /*6240*/  @P0 BRA `(.L_x_29) ;  /* 0xffffd3b000000947 */ /* 0x000fce000383ffff */
.L_x_28:
[----:B------:R-:W1:Y:S01]  /*6250*/  SHFL.BFLY PT, R0, R237, 0x2, 0x1f ;  /* 0x0c401f00ed007f89 */ /* 0x000e6200000e0000 */
[----:B------:R-:W-:Y:S01]  /*6260*/  ULDC.U8 UR4, c[0x0][0x329] ;  /* 0x0000ca4000047ab9 */ /* 0x000fe20000000000 */
[----:B------:R-:W-:Y:S01]  /*6270*/  MOV R12, 0x3f800000 ;  /* 0x3f800000000c7802 */ /* 0x000fe20000000f00 */
[----:B------:R-:W-:Y:S01]  /*6280*/  ULDC.U8 UR5, c[0x0][0x328] ;  /* 0x0000ca0000057ab9 */ /* 0x000fe20000000000 */
[----:B------:R-:W2:Y:S01]  /*6290*/  SHFL.BFLY PT, R3, R232, 0x2, 0x1f ;  /* 0x0c401f00e8037f89 */ /* 0x000ea200000e0000 */
[----:B------:R-:W-:Y:S01]  /*62a0*/  ISETP.NE.AND P0, PT, RZ, UR4, PT ;  /* 0x00000004ff007c0c */ /* 0x000fe2000bf05270 */
[----:B------:R-:W-:Y:S01]  /*62b0*/  BSSY B0, `(.L_x_32) ;  /* 0x000015c000007945 */ /* 0x000fe20003800000 */
[----:B------:R-:W-:Y:S01]  /*62c0*/  ISETP.NE.AND P1, PT, RZ, UR5, PT ;  /* 0x00000005ff007c0c */ /* 0x000fe2000bf25270 */
[----:B------:R-:W3:Y:S04]  /*62d0*/  SHFL.BFLY PT, R2, R233, 0x2, 0x1f ;  /* 0x0c401f00e9027f89 */ /* 0x000ee800000e0000 */
[----:B------:R-:W4:Y:S04]  /*62e0*/  SHFL.BFLY PT, R4, R235, 0x2, 0x1f ;  /* 0x0c401f00eb047f89 */ /* 0x000f2800000e0000 */
[----:B------:R-:W5:Y:S02]  /*62f0*/  S2R R5, SR_TID.X ;  /* 0x0000000000057919 */ /* 0x000f640000002100 */
[----:B------:R-:W-:-:S05]  /*6300*/  @P0 MOV R10, c[0x0][0x210] ;  /* 0x00008400000a0a02 */ /* 0x000fca0000000f00 */
[----:B------:R-:W-:Y:S02]  /*6310*/  @P0 IMAD R10, R10, c[0x0][0x214], RZ ;  /* 0x000085000a0a0a24 */ /* 0x000fe400078e02ff */
[----:B-1----:R-:W-:Y:S02]  /*6320*/  FADD.FTZ R11, R0, R237 ;  /* 0x000000ed000b7221 */ /* 0x002fe40000010000 */
[----:B--2---:R-:W-:-:S03]  /*6330*/  FADD.FTZ R0, R3, R232 ;  /* 0x000000e803007221 */ /* 0x004fc60000010000 */
[----:B------:R-:W1:Y:S01]  /*6340*/  SHFL.BFLY PT, R8, R11, 0x1, 0x1f ;  /* 0x0c201f000b087f89 */ /* 0x000e6200000e0000 */
[----:B---3--:R-:W-:-:S03]  /*6350*/  FADD.FTZ R3, R2, R233 ;  /* 0x000000e902037221 */ /* 0x008fc60000010000 */
[----:B------:R-:W2:Y:S01]  /*6360*/  SHFL.BFLY PT, R7, R0, 0x1, 0x1f ;  /* 0x0c201f0000077f89 */ /* 0x000ea200000e0000 */
[----:B----4-:R-:W-:-:S03]  /*6370*/  FADD.FTZ R9, R4, R235 ;  /* 0x000000eb04097221 */ /* 0x010fc60000010000 */
[----:B------:R-:W3:Y:S01]  /*6380*/  SHFL.BFLY PT, R4, R3, 0x1, 0x1f ;  /* 0x0c201f0003047f89 */ /* 0x000ee200000e0000 */
[----:B-----5:R-:W-:-:S03]  /*6390*/  SHF.R.S32.HI R14, RZ, 0x1f, R5 ;  /* 0x0000001fff0e7819 */ /* 0x020fc60000011405 */
[----:B------:R-:W4:Y:S01]  /*63a0*/  SHFL.BFLY PT, R6, R9, 0x1, 0x1f ;  /* 0x0c201f0009067f89 */ /* 0x000f2200000e0000 */
[-C--:B------:R-:W-:Y:S01]  /*63b0*/  LEA.HI R2, R14, R5.reuse, RZ, 0x2 ;  /* 0x000000050e027211 */ /* 0x080fe200078f10ff */
[----:B-1----:R-:W-:Y:S01]  /*63c0*/  FADD.FTZ R8, R11, R8 ;  /* 0x000000080b087221 */ /* 0x002fe20000010000 */
[----:B------:R-:W-:Y:S01]  /*63d0*/  MOV R11, 0x3f800000 ;  /* 0x3f800000000b7802 */ /* 0x000fe20000000f00 */
[----:B--2---:R-:W-:Y:S01]  /*63e0*/  FADD.FTZ R7, R0, R7 ;  /* 0x0000000700077221 */ /* 0x004fe20000010000 */
[----:B------:R-:W-:Y:S02]  /*63f0*/  LOP3.LUT R0, R2, 0xfffffffc, RZ, 0xc0, !PT ;  /* 0xfffffffc02007812 */ /* 0x000fe400078ec0ff */
[----:B------:R-:W-:Y:S01]  /*6400*/  SHF.R.S32.HI R2, RZ, 0x2, R2 ;  /* 0x00000002ff027819 */ /* 0x000fe20000011402 */
[----:B---3--:R-:W-:Y:S01]  /*6410*/  FADD.FTZ R4, R3, R4 ;  /* 0x0000000403047221 */ /* 0x008fe20000010000 */
[----:B------:R-:W-:Y:S02]  /*6420*/  FSETP.NE.FTZ.AND P5, PT, R7, RZ, PT ;  /* 0x000000ff0700720b */ /* 0x000fe40003fb5000 */
[----:B------:R-:W-:Y:S01]  /*6430*/  LEA.HI R3, R14, R5, RZ, 0x5 ;  /* 0x000000050e037211 */ /* 0x000fe200078f28ff */
[----:B----4-:R-:W-:Y:S01]  /*6440*/  FADD.FTZ R6, R9, R6 ;  /* 0x0000000609067221 */ /* 0x010fe20000010000 */
[----:B------:R-:W-:-:S02]  /*6450*/  FSETP.NE.FTZ.AND P3, PT, R4, RZ, PT ;  /* 0x000000ff0400720b */ /* 0x000fc40003f75000 */
[----:B------:R-:W-:Y:S02]  /*6460*/  @!P0 MOV R9, c[0x0][0x214] ;  /* 0x0000850000098a02 */ /* 0x000fe40000000f00 */
[----:B------:R-:W-:Y:S02]  /*6470*/  FSETP.NE.FTZ.AND P4, PT, R6, RZ, PT ;  /* 0x000000ff0600720b */ /* 0x000fe40003f95000 */
[----:B------:R-:W-:Y:S02]  /*6480*/  @!P0 SEL R10, R9, c[0x0][0x234], !P1 ;  /* 0x00008d00090a8a07 */ /* 0x000fe40004800000 */
[----:B------:R-:W-:Y:S01]  /*6490*/  MOV R9, 0x3f800000 ;  /* 0x3f80000000097802 */ /* 0x000fe20000000f00 */
[----:B------:R-:W1:Y:S01]  /*64a0*/  @P5 MUFU.RCP R12, R7 ;  /* 0x00000007000c5308 */ /* 0x000e620000001000 */
[----:B------:R-:W-:Y:S02]  /*64b0*/  FSETP.NE.FTZ.AND P6, PT, R8, RZ, PT ;  /* 0x000000ff0800720b */ /* 0x000fe40003fd5000 */
[----:B------:R-:W-:-:S02]  /*64c0*/  IADD3 R0, -R0, R5, RZ ;  /* 0x0000000500007210 */ /* 0x000fc40007ffe1ff */
[----:B------:R-:W-:Y:S02]  /*64d0*/  MOV R5, 0x3f800000 ;  /* 0x3f80000000057802 */ /* 0x000fe40000000f00 */
[----:B------:R-:W-:Y:S01]  /*64e0*/  SHF.R.S32.HI R15, RZ, 0x5, R3 ;  /* 0x00000005ff0f7819 */ /* 0x000fe20000011403 */
[----:B------:R-:W2:Y:S01]  /*64f0*/  @P3 MUFU.RCP R9, R4 ;  /* 0x0000000400093308 */ /* 0x000ea20000001000 */
[----:B------:R-:W-:Y:S01]  /*6500*/  ISETP.NE.OR P1, PT, RZ, UR4, !P1 ;  /* 0x00000004ff007c0c */ /* 0x000fe2000cf25670 */
[----:B-1----:R-:W-:-:S06]  /*6510*/  FMUL.FTZ R162, R12, R162 ;  /* 0x000000a20ca27220 */ /* 0x002fcc0000410000 */
[----:B------:R-:W1:Y:S01]  /*6520*/  @P4 MUFU.RCP R5, R6 ;  /* 0x0000000600054308 */ /* 0x000e620000001000 */
[C---:B------:R-:W-:Y:S02]  /*6530*/  FMUL.FTZ R163, R12.reuse, R163 ;  /* 0x000000a30ca37220 */ /* 0x040fe40000410000 */
[C---:B------:R-:W-:Y:S02]  /*6540*/  FMUL.FTZ R70, R12.reuse, R70 ;  /* 0x000000460c467220 */ /* 0x040fe40000410000 */
[----:B------:R-:W-:Y:S01]  /*6550*/  FMUL.FTZ R71, R12, R71 ;  /* 0x000000470c477220 */ /* 0x000fe20000410000 */
[----:B------:R-:W-:Y:S01]  /*6560*/  F2FP.PACK_AB R162, R163, R162 ;  /* 0x000000a2a3a2723e */ /* 0x000fe200000000ff */
[C---:B--2---:R-:W-:Y:S01]  /*6570*/  FMUL.FTZ R159, R9.reuse, R159 ;  /* 0x0000009f099f7220 */ /* 0x044fe20000410000 */
[----:B------:R-:W2:Y:S01]  /*6580*/  @P6 MUFU.RCP R11, R8 ;  /* 0x00000008000b6308 */ /* 0x000ea20000001000 */
[----:B------:R-:W-:Y:S01]  /*6590*/  FMUL.FTZ R158, R9, R158 ;  /* 0x0000009e099e7220 */ /* 0x000fe20000410000 */
[----:B------:R-:W-:Y:S01]  /*65a0*/  F2FP.PACK_AB R70, R71, R70 ;  /* 0x000000464746723e */ /* 0x000fe200000000ff */
[----:B------:R-:W-:-:S02]  /*65b0*/  FMUL.FTZ R155, R9, R155 ;  /* 0x0000009b099b7220 */ /* 0x000fc40000410000 */
[----:B------:R-:W-:Y:S01]  /*65c0*/  FMUL.FTZ R154, R9, R154 ;  /* 0x0000009a099a7220 */ /* 0x000fe20000410000 */
[----:B------:R-:W-:Y:S01]  /*65d0*/  F2FP.PACK_AB R158, R159, R158 ;  /* 0x0000009e9f9e723e */ /* 0x000fe200000000ff */
[C---:B------:R-:W-:Y:S01]  /*65e0*/  FMUL.FTZ R79, R9.reuse, R79 ;  /* 0x0000004f094f7220 */ /* 0x040fe20000410000 */
[----:B------:R-:W3:Y:S01]  /*65f0*/  @P6 MUFU.LG2 R8, R8 ;  /* 0x0000000800086308 */ /* 0x000ee20000000c00 */
[----:B------:R-:W-:Y:S01]  /*6600*/  FMUL.FTZ R78, R9, R78 ;  /* 0x0000004e094e7220 */ /* 0x000fe20000410000 */
[----:B------:R-:W-:Y:S01]  /*6610*/  F2FP.PACK_AB R154, R155, R154 ;  /* 0x0000009a9b9a723e */ /* 0x000fe200000000ff */
[C---:B------:R-:W-:Y:S02]  /*6620*/  FMUL.FTZ R83, R9.reuse, R83 ;  /* 0x0000005309537220 */ /* 0x040fe40000410000 */
[----:B------:R-:W-:Y:S01]  /*6630*/  FMUL.FTZ R82, R9, R82 ;  /* 0x0000005209527220 */ /* 0x000fe20000410000 */
[----:B------:R-:W-:Y:S01]  /*6640*/  F2FP.PACK_AB R78, R79, R78 ;  /* 0x0000004e4f4e723e */ /* 0x000fe200000000ff */
[C---:B------:R-:W-:Y:S01]  /*6650*/  FMUL.FTZ R95, R9.reuse, R95 ;  /* 0x0000005f095f7220 */ /* 0x040fe20000410000 */
[----:B------:R-:W4:Y:S01]  /*6660*/  @P5 MUFU.LG2 R7, R7 ;  /* 0x0000000700075308 */ /* 0x000f220000000c00 */
[----:B------:R-:W-:Y:S01]  /*6670*/  FMUL.FTZ R94, R9, R94 ;  /* 0x0000005e095e7220 */ /* 0x000fe20000410000 */
[----:B------:R-:W-:Y:S01]  /*6680*/  F2FP.PACK_AB R82, R83, R82 ;  /* 0x000000525352723e */ /* 0x000fe200000000ff */
[----:B------:R-:W-:-:S02]  /*6690*/  FMUL.FTZ R99, R9, R99 ;  /* 0x0000006309637220 */ /* 0x000fc40000410000 */
[----:B------:R-:W-:Y:S01]  /*66a0*/  FMUL.FTZ R98, R9, R98 ;  /* 0x0000006209627220 */ /* 0x000fe20000410000 */
[----:B------:R-:W-:Y:S01]  /*66b0*/  F2FP.PACK_AB R94, R95, R94 ;  /* 0x0000005e5f5e723e */ /* 0x000fe200000000ff */
[C---:B------:R-:W-:Y:S01]  /*66c0*/  FMUL.FTZ R107, R9.reuse, R107 ;  /* 0x0000006b096b7220 */ /* 0x040fe20000410000 */
[----:B------:R-:W5:Y:S01]  /*66d0*/  @P4 MUFU.LG2 R6, R6 ;  /* 0x0000000600064308 */ /* 0x000f620000000c00 */
[----:B------:R-:W-:Y:S01]  /*66e0*/  FMUL.FTZ R106, R9, R106 ;  /* 0x0000006a096a7220 */ /* 0x000fe20000410000 */
[----:B------:R-:W-:Y:S01]  /*66f0*/  F2FP.PACK_AB R98, R99, R98 ;  /* 0x000000626362723e */ /* 0x000fe200000000ff */
[C---:B------:R-:W-:Y:S02]  /*6700*/  FMUL.FTZ R111, R9.reuse, R111 ;  /* 0x0000006f096f7220 */ /* 0x040fe40000410000 */
[----:B------:R-:W-:Y:S01]  /*6710*/  FMUL.FTZ R110, R9, R110 ;  /* 0x0000006e096e7220 */ /* 0x000fe20000410000 */
[----:B------:R-:W-:Y:S01]  /*6720*/  F2FP.PACK_AB R106, R107, R106 ;  /* 0x0000006a6b6a723e */ /* 0x000fe200000000ff */
[C---:B------:R-:W-:Y:S01]  /*6730*/  FMUL.FTZ R119, R9.reuse, R119 ;  /* 0x0000007709777220 */ /* 0x040fe20000410000 */
[----:B------:R-:W1:Y:S01]  /*6740*/  @P3 MUFU.LG2 R4, R4 ;  /* 0x0000000400043308 */ /* 0x000e620000000c00 */
        /* <DEDUP_REMOVED lines=13> */
[C---:B------:R-:W-:Y:S01]  /*6820*/  FMUL.FTZ R75, R12.reuse, R75 ;  /* 0x0000004b0c4b7220 */ /* 0x040fe20000410000 */
[----:B------:R-:W-:Y:S01]  /*6830*/  LEA.HI R9, R9, R2, RZ, 0x3 ;  /* 0x0000000209097211 */ /* 0x000fe200078f18ff */
[C---:B------:R-:W-:Y:S01]  /*6840*/  FMUL.FTZ R86, R12.reuse, R86 ;  /* 0x000000560c567220 */ /* 0x040fe20000410000 */
[----:B------:R-:W-:Y:S01]  /*6850*/  F2FP.PACK_AB R134, R135, R134 ;  /* 0x000000868786723e */ /* 0x000fe200000000ff */
[C---:B------:R-:W-:Y:S01]  /*6860*/  FMUL.FTZ R87, R12.reuse, R87 ;  /* 0x000000570c577220 */ /* 0x040fe20000410000 */
[----:B------:R-:W-:Y:S01]  /*6870*/  LOP3.LUT R9, R9, 0xfffffff8, RZ, 0xc0, !PT ;  /* 0xfffffff809097812 */ /* 0x000fe200078ec0ff */
[C---:B------:R-:W-:Y:S01]  /*6880*/  FMUL.FTZ R90, R12.reuse, R90 ;  /* 0x0000005a0c5a7220 */ /* 0x040fe20000410000 */
[----:B------:R-:W-:Y:S01]  /*6890*/  F2FP.PACK_AB R74, R75, R74 ;  /* 0x0000004a4b4a723e */ /* 0x000fe200000000ff */
[----:B------:R-:W-:Y:S01]  /*68a0*/  FMUL.FTZ R91, R12, R91 ;  /* 0x0000005b0c5b7220 */ /* 0x000fe20000410000 */
[----:B------:R-:W-:Y:S01]  /*68b0*/  IADD3 R9, R2, -R9, RZ ;  /* 0x8000000902097210 */ /* 0x000fe20007ffe0ff */
[C---:B------:R-:W-:Y:S01]  /*68c0*/  FMUL.FTZ R102, R12.reuse, R102 ;  /* 0x000000660c667220 */ /* 0x040fe20000410000 */
[----:B------:R-:W-:Y:S01]  /*68d0*/  F2FP.PACK_AB R86, R87, R86 ;  /* 0x000000565756723e */ /* 0x000fe200000000ff */
        /* <DEDUP_REMOVED lines=19> */
[----:B------:R-:W-:Y:S01]  /*6a10*/  LEA.HI R12, R9, R9, RZ, 0x1 ;  /* 0x00000009090c7211 */ /* 0x000fe200078f08ff */
[----:B-1----:R-:W-:Y:S01]  /*6a20*/  FMUL.FTZ R156, R5, R156 ;  /* 0x0000009c059c7220 */ /* 0x002fe20000410000 */
[----:B------:R-:W-:Y:S01]  /*6a30*/  F2FP.PACK_AB R142, R143, R142 ;  /* 0x0000008e8f8e723e */ /* 0x000fe200000000ff */
[C---:B------:R-:W-:Y:S01]  /*6a40*/  FMUL.FTZ R157, R5.reuse, R157 ;  /* 0x0000009d059d7220 */ /* 0x040fe20000410000 */
[----:B------:R-:W-:Y:S01]  /*6a50*/  SHF.R.S32.HI R13, RZ, 0x1, R12 ;  /* 0x00000001ff0d7819 */ /* 0x000fe2000001140c */
[C---:B------:R-:W-:Y:S01]  /*6a60*/  FMUL.FTZ R152, R5.reuse, R152 ;  /* 0x0000009805987220 */ /* 0x040fe20000410000 */
        /* <DEDUP_REMOVED lines=9> */
[C---:B------:R-:W-:Y:S01]  /*6b00*/  FMUL.FTZ R81, R5.reuse, R81 ;  /* 0x0000005105517220 */ /* 0x040fe20000410000 */
[----:B------:R-:W-:Y:S01]  /*6b10*/  LEA R9, R12, R9, 0x4 ;  /* 0x000000090c097211 */ /* 0x000fe200078e20ff */
[----:B------:R-:W-:Y:S01]  /*6b20*/  FMUL.FTZ R92, R5, R92 ;  /* 0x0000005c055c7220 */ /* 0x000fe20000410000 */
[----:B------:R-:W-:Y:S01]  /*6b30*/  LOP3.LUT R12, R13, 0x1, RZ, 0xc0, !PT ;  /* 0x000000010d0c7812 */ /* 0x000fe200078ec0ff */
[C---:B------:R-:W-:Y:S01]  /*6b40*/  FMUL.FTZ R93, R5.reuse, R93 ;  /* 0x0000005d055d7220 */ /* 0x040fe20000410000 */
[----:B------:R-:W-:Y:S01]  /*6b50*/  LEA.HI R14, R14, R14, RZ, 0x1d ;  /* 0x0000000e0e0e7211 */ /* 0x000fe200078fe8ff */
[C---:B------:R-:W-:Y:S01]  /*6b60*/  FMUL.FTZ R96, R5.reuse, R96 ;  /* 0x0000006005607220 */ /* 0x040fe20000410000 */
[----:B------:R-:W-:Y:S01]  /*6b70*/  ISETP.NE.U32.AND P2, PT, R12, 0x1, PT ;  /* 0x000000010c00780c */ /* 0x000fe20003f45070 */
[----:B------:R-:W-:Y:S01]  /*6b80*/  FMUL.FTZ R97, R5, R97 ;  /* 0x0000006105617220 */ /* 0x000fe20000410000 */
[----:B------:R-:W-:Y:S01]  /*6b90*/  LEA R9, R9, R14, 0x1 ;  /* 0x0000000e09097211 */ /* 0x000fe200078e08ff */
[----:B------:R-:W-:Y:S01]  /*6ba0*/  FMUL.FTZ R104, R5, R104 ;  /* 0x0000006805687220 */ /* 0x000fe20000410000 */
[----:B------:R-:W-:Y:S01]  /*6bb0*/  F2FP.PACK_AB R156, R157, R156 ;  /* 0x0000009c9d9c723e */ /* 0x000fe200000000ff */
[----:B------:R-:W-:Y:S01]  /*6bc0*/  FMUL.FTZ R105, R5, R105 ;  /* 0x0000006905697220 */ /* 0x000fe20000410000 */
[----:B------:R-:W-:Y:S01]  /*6bd0*/  SHF.L.U32 R9, R9, 0x1, RZ ;  /* 0x0000000109097819 */ /* 0x000fe200000006ff */
[----:B------:R-:W-:Y:S01]  /*6be0*/  FMUL.FTZ R108, R5, R108 ;  /* 0x0000006c056c7220 */ /* 0x000fe20000410000 */
[----:B------:R-:W-:Y:S01]  /*6bf0*/  F2FP.PACK_AB R152, R153, R152 ;  /* 0x000000989998723e */ /* 0x000fe200000000ff */
[----:B------:R-:W-:Y:S01]  /*6c00*/  FMUL.FTZ R109, R5, R109 ;  /* 0x0000006d056d7220 */ /* 0x000fe20000410000 */
[----:B------:R-:W-:Y:S01]  /*6c10*/  IADD3 R17, R9, -0x10, RZ ;  /* 0xfffffff009117810 */ /* 0x000fe20007ffe0ff */
[C---:B------:R-:W-:Y:S01]  /*6c20*/  FMUL.FTZ R116, R5.reuse, R116 ;  /* 0x0000007405747220 */ /* 0x040fe20000410000 */
[----:B------:R-:W-:Y:S01]  /*6c30*/  STS [R9+0x200], R162 ;  /* 0x000200a209007388 */ /* 0x000fe20000000800 */
[----:B------:R-:W-:Y:S01]  /*6c40*/  FMUL.FTZ R117, R5, R117 ;  /* 0x0000007505757220 */ /* 0x000fe20000410000 */
[----:B------:R-:W-:Y:S01]  /*6c50*/  @P2 IADD3 R17, R9, 0x10, RZ ;  /* 0x0000001009112810 */ /* 0x000fe20007ffe0ff */
[----:B------:R-:W-:Y:S01]  /*6c60*/  FMUL.FTZ R120, R5, R120 ;  /* 0x0000007805787220 */ /* 0x000fe20000410000 */
[----:B------:R-:W-:Y:S01]  /*6c70*/  LOP3.LUT P2, RZ, R13, 0x2, RZ, 0xc0, !PT ;  /* 0x000000020dff7812 */ /* 0x000fe2000784c0ff */
[----:B------:R-:W-:Y:S01]  /*6c80*/  FMUL.FTZ R121, R5, R121 ;  /* 0x0000007905797220 */ /* 0x000fe20000410000 */
[----:B------:R-:W-:Y:S01]  /*6c90*/  F2FP.PACK_AB R76, R77, R76 ;  /* 0x0000004c4d4c723e */ /* 0x000fe200000000ff */
        /* <DEDUP_REMOVED lines=8> */
[----:B--2---:R-:W-:Y:S01]  /*6d20*/  FMUL.FTZ R160, R11, R160 ;  /* 0x000000a00ba07220 */ /* 0x004fe20000410000 */
[----:B------:R-:W-:Y:S01]  /*6d30*/  F2FP.PACK_AB R108, R109, R108 ;  /* 0x0000006c6d6c723e */ /* 0x000fe200000000ff */
[----:B------:R-:W-:Y:S01]  /*6d40*/  FMUL.FTZ R161, R11, R161 ;  /* 0x000000a10ba17220 */ /* 0x000fe20000410000 */
[----:B------:R-:W-:Y:S01]  /*6d50*/  F2FP.PACK_AB R132, R5, R132 ;  /* 0x000000840584723e */ /* 0x000fe200000000ff */
[C---:B------:R-:W-:Y:S01]  /*6d60*/  FMUL.FTZ R68, R11.reuse, R68 ;  /* 0x000000440b447220 */ /* 0x040fe20000410000 */
[----:B------:R-:W-:Y:S01]  /*6d70*/  MOV R5, 0x20 ;  /* 0x0000002000057802 */ /* 0x000fe20000000f00 */
[----:B------:R-:W-:Y:S01]  /*6d80*/  FMUL.FTZ R69, R11, R69 ;  /* 0x000000450b457220 */ /* 0x000fe20000410000 */
[----:B------:R-:W-:Y:S01]  /*6d90*/  F2FP.PACK_AB R160, R161, R160 ;  /* 0x000000a0a1a0723e */ /* 0x000fe200000000ff */
[----:B------:R-:W-:Y:S01]  /*6da0*/  FMUL.FTZ R72, R11, R72 ;  /* 0x000000480b487220 */ /* 0x000fe20000410000 */
[----:B------:R-:W-:Y:S01]  /*6db0*/  SEL R12, R5, 0xffffffe0, !P2 ;  /* 0xffffffe0050c7807 */ /* 0x000fe20005000000 */
[----:B------:R-:W-:Y:S01]  /*6dc0*/  FMUL.FTZ R73, R11, R73 ;  /* 0x000000490b497220 */ /* 0x000fe20000410000 */
[----:B------:R-:W-:Y:S01]  /*6dd0*/  F2FP.PACK_AB R68, R69, R68 ;  /* 0x000000444544723e */ /* 0x000fe200000000ff */
[----:B------:R-:W-:Y:S01]  /*6de0*/  FMUL.FTZ R84, R11, R84 ;  /* 0x000000540b547220 */ /* 0x000fe20000410000 */
[----:B------:R-:W-:Y:S01]  /*6df0*/  IADD3 R19, R9, R12, RZ ;  /* 0x0000000c09137210 */ /* 0x000fe20007ffe0ff */
[----:B------:R-:W-:Y:S01]  /*6e00*/  FMUL.FTZ R85, R11, R85 ;  /* 0x000000550b557220 */ /* 0x000fe20000410000 */
[----:B------:R-:W-:Y:S01]  /*6e10*/  F2FP.PACK_AB R72, R73, R72 ;  /* 0x000000484948723e */ /* 0x000fe200000000ff */
[C---:B------:R-:W-:Y:S01]  /*6e20*/  FMUL.FTZ R88, R11.reuse, R88 ;  /* 0x000000580b587220 */ /* 0x040fe20000410000 */
[----:B------:R-:W-:Y:S01]  /*6e30*/  STS [R9], R160 ;  /* 0x000000a009007388 */ /* 0x000fe20000000800 */
[----:B------:R-:W-:Y:S01]  /*6e40*/  FMUL.FTZ R89, R11, R89 ;  /* 0x000000590b597220 */ /* 0x000fe20000410000 */
[----:B------:R-:W-:Y:S01]  /*6e50*/  F2FP.PACK_AB R84, R85, R84 ;  /* 0x000000545554723e */ /* 0x000fe200000000ff */
[C---:B------:R-:W-:Y:S01]  /*6e60*/  FMUL.FTZ R100, R11.reuse, R100 ;  /* 0x000000640b647220 */ /* 0x040fe20000410000 */
[----:B------:R-:W-:Y:S01]  /*6e70*/  IADD3 R13, R12, R17, RZ ;  /* 0x000000110c0d7210 */ /* 0x000fe20007ffe0ff */
[C---:B------:R-:W-:Y:S01]  /*6e80*/  FMUL.FTZ R101, R11.reuse, R101 ;  /* 0x000000650b657220 */ /* 0x040fe20000410000 */
[----:B------:R1:W-:Y:S01]  /*6e90*/  STS [R17], R68 ;  /* 0x0000004411007388 */ /* 0x0003e20000000800 */
[----:B------:R-:W-:Y:S01]  /*6ea0*/  FMUL.FTZ R148, R11, R148 ;  /* 0x000000940b947220 */ /* 0x000fe20000410000 */
[----:B------:R-:W-:Y:S01]  /*6eb0*/  F2FP.PACK_AB R88, R89, R88 ;  /* 0x000000585958723e */ /* 0x000fe200000000ff */
[C---:B------:R-:W-:Y:S01]  /*6ec0*/  FMUL.FTZ R149, R11.reuse, R149 ;  /* 0x000000950b957220 */ /* 0x040fe20000410000 */
[----:B------:R-:W-:Y:S01]  /*6ed0*/  STS [R17+0x200], R70 ;  /* 0x0002004611007388 */ /* 0x000fe20000000800 */
        /* <DEDUP_REMOVED lines=18> */
[----:B------:R-:W-:Y:S01]  /*7000*/  FMUL.FTZ R11, R11, R137 ;  /* 0x000000890b0b7220 */ /* 0x000fe20000410000 */
[----:B------:R-:W-:Y:S01]  /*7010*/  STS [R19], R72 ;  /* 0x0000004813007388 */ /* 0x000fe20000000800 */
[----:B------:R-:W-:Y:S01]  /*7020*/  F2FP.PACK_AB R116, R117, R116 ;  /* 0x000000747574723e */ /* 0x000fe200000000ff */
[----:B---3--:R-:W-:Y:S01]  /*7030*/  @P6 FMUL.FTZ R65, R8, 0.69314718246459960938 ;  /* 0x3f31721808416820 */ /* 0x008fe20000410000 */
[----:B------:R-:W-:Y:S01]  /*7040*/  F2FP.PACK_AB R120, R121, R120 ;  /* 0x000000787978723e */ /* 0x000fe200000000ff */
[----:B------:R-:W-:Y:S01]  /*7050*/  STS [R19+0x200], R74 ;  /* 0x0002004a13007388 */ /* 0x000fe20000000800 */
[----:B------:R-:W-:Y:S01]  /*7060*/  F2FP.PACK_AB R140, R141, R140 ;  /* 0x0000008c8d8c723e */ /* 0x000fe200000000ff */
[----:B-1----:R-:W-:Y:S01]  /*7070*/  CS2R R68, SRZ ;  /* 0x0000000000447805 */ /* 0x002fe2000001ff00 */
[----:B------:R-:W-:Y:S01]  /*7080*/  F2FP.PACK_AB R136, R11, R136 ;  /* 0x000000880b88723e */ /* 0x000fe200000000ff */
[----:B------:R-:W-:Y:S01]  /*7090*/  STS [R13], R84 ;  /* 0x000000540d007388 */ /* 0x000fe20000000800 */
[----:B------:R-:W-:Y:S01]  /*70a0*/  F2FP.PACK_AB R138, R139, R138 ;  /* 0x0000008a8b8a723e */ /* 0x000fe200000000ff */
[----:B----4-:R-:W-:Y:S01]  /*70b0*/  @P5 FMUL.FTZ R66, R7, 0.69314718246459960938 ;  /* 0x3f31721807425820 */ /* 0x010fe20000410000 */
[----:B------:R-:W-:Y:S01]  /*70c0*/  F2FP.PACK_AB R128, R129, R128 ;  /* 0x000000808180723e */ /* 0x000fe200000000ff */
[----:B------:R-:W-:Y:S01]  /*70d0*/  STS [R13+0x200], R86 ;  /* 0x000200560d007388 */ /* 0x000fe20000000800 */
[----:B------:R-:W-:Y:S01]  /*70e0*/  @P0 MOV R12, 0x1 ;  /* 0x00000001000c0802 */ /* 0x000fe20000000f00 */
[----:B------:R-:W-:Y:S01]  /*70f0*/  @!P0 IMAD R12, R10, c[0x0][0x1c0], RZ ;  /* 0x000070000a0c8a24 */ /* 0x000fe200078e02ff */
[----:B------:R-:W-:Y:S01]  /*7100*/  LOP3.LUT P2, RZ, R230, 0x3, RZ, 0xc0, !PT ;  /* 0x00000003e6ff7812 */ /* 0x000fe2000784c0ff */
[----:B------:R-:W-:Y:S01]  /*7110*/  STS [R19+0x1000], R76 ;  /* 0x0010004c13007388 */ /* 0x000fe20000000800 */
[----:B-----5:R-:W-:-:S02]  /*7120*/  @P4 FMUL.FTZ R7, R6, 0.69314718246459960938 ;  /* 0x3f31721806074820 */ /* 0x020fc40000410000 */
[----:B------:R-:W-:Y:S01]  /*7130*/  @P3 FMUL.FTZ R6, R4, 0.69314718246459960938 ;  /* 0x3f31721804063820 */ /* 0x000fe20000410000 */
[----:B------:R-:W-:Y:S04]  /*7140*/  STS [R19+0x1200], R78 ;  /* 0x0012004e13007388 */ /* 0x000fe80000000800 */
        /* <DEDUP_REMOVED lines=23> */
[----:B------:R1:W-:Y:S04]  /*72c0*/  STS [R9+0x5200], R118 ;  /* 0x0052007609007388 */ /* 0x0003e80000000800 */
        /* <DEDUP_REMOVED lines=10> */
[----:B------:R-:W-:Y:S06]  /*7370*/  BAR.SYNC.DEFER_BLOCKING 0x0 ;  /* 0x0000000000007b1d */ /* 0x000fec0000010000 */
[----:B------:R-:W3:Y:S04]  /*7380*/  S2R R11, SR_CTAID.Y ;  /* 0x00000000000b7919 */ /* 0x000ee80000002600 */
[----:B------:R-:W4:Y:S04]  /*7390*/  S2R R5, SR_CTAID.X ;  /* 0x0000000000057919 */ /* 0x000f280000002500 */
[----:B-1----:R-:W1:Y:S01]  /*73a0*/  S2R R9, SR_CTAID.Z ;  /* 0x0000000000097919 */ /* 0x002e620000002700 */
[----:B--2---:R-:W-:Y:S01]  /*73b0*/  MOV R13, 0x7f800000 ;  /* 0x7f800000000d7802 */ /* 0x004fe20000000f00 */
[----:B------:R-:W-:-:S02]  /*73c0*/  @P6 FFMA.FTZ R13, R168, c[0x0][0x238], R65 ;  /* 0x00008e00a80d6a23 */ /* 0x000fc40000010041 */
[----:B------:R2:W2:Y:S04]  /*73d0*/  LDS.128 R56, [R223] ;  /* 0x00000000df387984 */ /* 0x0004a80000000c00 */
[----:B------:R2:W2:Y:S01]  /*73e0*/  LDS.128 R52, [R223+0x800] ;  /* 0x00080000df347984 */ /* 0x0004a20000000c00 */
[C---:B---3--:R-:W-:Y:S01]  /*73f0*/  IMAD R64, R11.reuse, R12, RZ ;  /* 0x0000000c0b407224 */ /* 0x048fe200078e02ff */
[----:B------:R-:W-:Y:S02]  /*7400*/  @P0 MOV R12, c[0x0][0x210] ;  /* 0x00008400000c0a02 */ /* 0x000fe40000000f00 */
[----:B------:R3:W2:Y:S01]  /*7410*/  LDS.128 R48, [R223+0x1000] ;  /* 0x00100000df307984 */ /* 0x0006a20000000c00 */
[----:B------:R-:W-:Y:S01]  /*7420*/  @!P0 MOV R12, 0x1 ;  /* 0x00000001000c8802 */ /* 0x000fe20000000f00 */
[----:B------:R-:W-:Y:S01]  /*7430*/  @!P1 IMAD R14, R11, c[0x0][0x214], RZ ;  /* 0x000085000b0e9a24 */ /* 0x000fe200078e02ff */
[----:B------:R-:W-:Y:S01]  /*7440*/  SEL R64, R64, RZ, P1 ;  /* 0x000000ff40407207 */ /* 0x000fe20000800000 */
[----:B------:R3:W2:Y:S02]  /*7450*/  LDS.128 R44, [R223+0x1800] ;  /* 0x00180000df2c7984 */ /* 0x0006a40000000c00 */
[----:B----4-:R-:W-:Y:S01]  /*7460*/  IMAD R8, R5, R12, RZ ;  /* 0x0000000c05087224 */ /* 0x010fe200078e02ff */
[----:B------:R-:W-:Y:S01]  /*7470*/  @!P1 MOV R68, R14 ;  /* 0x0000000e00449202 */ /* 0x000fe20000000f00 */
[----:B------:R3:W4:Y:S01]  /*7480*/  LDS.128 R40, [R223+0x2000] ;  /* 0x00200000df287984 */ /* 0x0007220000000c00 */
[----:B-1----:R-:W-:Y:S01]  /*7490*/  IMAD R65, R9, R10, R64 ;  /* 0x0000000a09417224 */ /* 0x002fe200078e0240 */
[----:B------:R-:W-:-:S02]  /*74a0*/  @!P1 SHF.R.S32.HI R69, RZ, 0x1f, R14 ;  /* 0x0000001fff459819 */ /* 0x000fc4000001140e */
[----:B------:R3:W1:Y:S01]  /*74b0*/  LDS.128 R36, [R223+0x2800] ;  /* 0x00280000df247984 */ /* 0x0006620000000c00 */
[----:B------:R-:W-:Y:S02]  /*74c0*/  SHF.L.U32 R8, R8, 0x7, RZ ;  /* 0x0000000708087819 */ /* 0x000fe400000006ff */
[----:B------:R-:W-:Y:S01]  /*74d0*/  MOV R64, 0x7f800000 ;  /* 0x7f80000000407802 */ /* 0x000fe20000000f00 */
[----:B------:R3:W1:Y:S01]  /*74e0*/  LDS.128 R32, [R223+0x3000] ;  /* 0x00300000df207984 */ /* 0x0006620000000c00 */
[--C-:B------:R-:W-:Y:S01]  /*74f0*/  IADD3 R4, P1, P0, R8, R68, R65.reuse ;  /* 0x0000004408047210 */ /* 0x100fe2000783e041 */
[----:B------:R-:W-:Y:S01]  /*7500*/  @P5 FFMA.FTZ R64, R167, c[0x0][0x238], R66 ;  /* 0x00008e00a7405a23 */ /* 0x000fe20000010042 */
[----:B------:R-:W-:Y:S01]  /*7510*/  SHF.R.S32.HI R8, RZ, 0x1f, R8 ;  /* 0x0000001fff087819 */ /* 0x000fe20000011408 */
[----:B------:R3:W1:Y:S01]  /*7520*/  LDS.128 R28, [R223+0x3800] ;  /* 0x00380000df1c7984 */ /* 0x0006620000000c00 */
[----:B------:R-:W-:Y:S02]  /*7530*/  SHF.R.S32.HI R65, RZ, 0x1f, R65 ;  /* 0x0000001fff417819 */ /* 0x000fe40000011441 */
[----:B------:R-:W-:Y:S01]  /*7540*/  MOV R10, 0x7f800000 ;  /* 0x7f800000000a7802 */ /* 0x000fe20000000f00 */
[----:B------:R3:W1:Y:S01]  /*7550*/  LDS.128 R24, [R223+0x4000] ;  /* 0x00400000df187984 */ /* 0x0006620000000c00 */
[----:B------:R-:W-:Y:S01]  /*7560*/  MOV R14, 0x7f800000 ;  /* 0x7f800000000e7802 */ /* 0x000fe20000000f00 */
[----:B------:R-:W-:Y:S01]  /*7570*/  @P4 FFMA.FTZ R10, R166, c[0x0][0x238], R7 ;  /* 0x00008e00a60a4a23 */ /* 0x000fe20000010007 */
[----:B------:R-:W-:Y:S01]  /*7580*/  IADD3.X R8, R8, R69, R65, P1, P0 ;  /* 0x0000004508087210 */ /* 0x000fe20000fe0441 */
[----:B------:R3:W1:Y:S01]  /*7590*/  LDS.128 R20, [R223+0x4800] ;  /* 0x00480000df147984 */ /* 0x0006620000000c00 */
[----:B------:R-:W-:-:S03]  /*75a0*/  @P3 FFMA.FTZ R14, R165, c[0x0][0x238], R6 ;  /* 0x00008e00a50e3a23 */ /* 0x000fc60000010006 */
[----:B------:R3:W1:Y:S04]  /*75b0*/  LDS.128 R16, [R223+0x5000] ;  /* 0x00500000df107984 */ /* 0x0006680000000c00 */
[----:B------:R3:W1:Y:S01]  /*75c0*/  LDS.128 R60, [R223+0x5800] ;  /* 0x00580000df3c7984 */ /* 0x0006620000000c00 */
[----:B------:R-:W-:Y:S05]  /*75d0*/  @P2 BRA `(.L_x_33) ;  /* 0x0000029000002947 */ /* 0x000fea0003800000 */
[----:B------:R-:W-:Y:S01]  /*75e0*/  SHF.R.S32.HI R66, RZ, 0x1f, R15 ;  /* 0x0000001fff427819 */ /* 0x000fe2000001140f */
[----:B------:R-:W-:Y:S01]  /*75f0*/  IMAD.MOV.U32 R6, RZ, RZ, c[0x0][0x214] ;  /* 0x00008500ff067624 */ /* 0x000fe200078e00ff */
[----:B------:R-:W-:Y:S02]  /*7600*/  SHF.R.S32.HI R69, RZ, 0x1f, R230 ;  /* 0x0000001fff457819 */ /* 0x000fe400000114e6 */
[----:B------:R-:W-:Y:S01]  /*7610*/  LEA.HI R66, R66, R15, RZ, 0x2 ;  /* 0x0000000f42427211 */ /* 0x000fe200078f10ff */
[----:B------:R-:W-:Y:S01]  /*7620*/  IMAD R6, R5, -0x80, R6 ;  /* 0xffffff8005067824 */ /* 0x000fe200078e0206 */
[----:B------:R-:W-:-:S02]  /*7630*/  LEA.HI R69, R69, R230, RZ, 0x2 ;  /* 0x000000e645457211 */ /* 0x000fc400078f10ff */
        /* <DEDUP_REMOVED lines=13> */
[----:B------:R-:W-:Y:S01]  /*7710*/  @!P5 IMAD R65, R65, R12, RZ ;  /* 0x0000000c4141d224 */ /* 0x000fe200078e02ff */
[----:B------:R-:W-:Y:S01]  /*7720*/  @!P6 LEA.HI.X.SX32 R6, R69, R8, 0x1, P0 ;  /* 0x000000084506e211 */ /* 0x000fe200000f0eff */
        /* <DEDUP_REMOVED lines=20> */
.L_x_33:
[----:B------:R-:W-:Y:S05]  /*7870*/  BSYNC B0 ;  /* 0x0000000000007941 */ /* 0x000fea0003800000 */
.L_x_32:
[----:B------:R-:W-:Y:S01]  /*7880*/  IMAD.SHL.U32 R6, R0, 0x8, RZ ;  /* 0x0000000800067824 */ /* 0x000fe200078e00ff */
[----:B------:R-:W-:Y:S01]  /*7890*/  SHF.R.S32.HI R4, RZ, 0x1f, R11 ;  /* 0x0000001fff047819 */ /* 0x000fe2000001140b */
[----:B------:R-:W-:Y:S01]  /*78a0*/  ULDC.64 UR4, c[0x0][0x1e8] ;  /* 0x00007a0000047ab9 */ /* 0x000fe20000000a00 */
[----:B------:R-:W-:Y:S01]  /*78b0*/  SHF.R.S32.HI R0, RZ, 0x1f, R9 ;  /* 0x0000001fff007819 */ /* 0x000fe20000011409 */
[----:B------:R-:W-:Y:S01]  /*78c0*/  USHF.L.U32 UR7, UR4, 0x6, URZ ;  /* 0x0000000604077899 */ /* 0x000fe2000800063f */
[----:B------:R-:W-:Y:S01]  /*78d0*/  SHF.R.S32.HI R7, RZ, 0x1f, R6 ;  /* 0x0000001fff077819 */ /* 0x000fe20000011406 */
[----:B------:R-:W-:Y:S01]  /*78e0*/  IMAD R4, R4, c[0x0][0x1e0], RZ ;  /* 0x0000780004047a24 */ /* 0x000fe200078e02ff */
[----:B------:R-:W-:Y:S01]  /*78f0*/  SHF.R.S32.HI R3, RZ, 0x1f, R2 ;  /* 0x0000001fff037819 */ /* 0x000fe20000011402 */
[----:B------:R-:W-:Y:S01]  /*7900*/  IMAD R0, R0, c[0x0][0x1f0], RZ ;  /* 0x00007c0000007a24 */ /* 0x000fe200078e02ff */
[----:B------:R-:W-:Y:S01]  /*7910*/  UMOV UR6, 0x6 ;  /* 0x0000000600067882 */ /* 0x000fe20000000000 */
[C---:B------:R-:W-:Y:S01]  /*7920*/  IMAD R4, R11.reuse, c[0x0][0x1e4], R4 ;  /* 0x000079000b047a24 */ /* 0x040fe200078e0204 */
[----:B------:R-:W-:Y:S01]  /*7930*/  USHF.L.U64.HI UR5, UR4, UR6, UR5 ;  /* 0x0000000604057299 */ /* 0x000fe20008010205 */
[----:B------:R-:W-:-:S04]  /*7940*/  IMAD.WIDE.U32 R6, R11, c[0x0][0x1e0], R6 ;  /* 0x000078000b067a25 */ /* 0x000fc800078e0006 */
[----:B------:R-:W-:Y:S02]  /*7950*/  IMAD.IADD R7, R7, 0x1, R4 ;  /* 0x0000000107077824 */ /* 0x000fe400078e0204 */
[C---:B------:R-:W-:Y:S02]  /*7960*/  IMAD R0, R9.reuse, c[0x0][0x1f4], R0 ;  /* 0x00007d0009007a24 */ /* 0x040fe400078e0200 */
[----:B------:R-:W-:-:S04]  /*7970*/  IMAD.WIDE.U32 R6, R9, c[0x0][0x1f0], R6 ;  /* 0x00007c0009067a25 */ /* 0x000fc800078e0006 */
[----:B------:R-:W-:Y:S01]  /*7980*/  IMAD.WIDE R4, R5, 0x80, R2 ;  /* 0x0000008005047825 */ /* 0x000fe200078e0202 */
[----:B------:R-:W-:-:S03]  /*7990*/  IADD3 R7, R7, R0, RZ ;  /* 0x0000000007077210 */ /* 0x000fc60007ffe0ff */
[----:B------:R-:W-:-:S04]  /*79a0*/  IMAD R2, R5, c[0x0][0x1e8], RZ ;  /* 0x00007a0005027a24 */ /* 0x000fc800078e02ff */
[C---:B------:R-:W-:Y:S02]  /*79b0*/  IMAD R2, R4.reuse, c[0x0][0x1ec], R2 ;  /* 0x00007b0004027a24 */ /* 0x040fe400078e0202 */
[----:B------:R-:W-:-:S04]  /*79c0*/  IMAD.WIDE.U32 R4, R4, c[0x0][0x1e8], R6 ;  /* 0x00007a0004047a25 */ /* 0x000fc800078e0006 */
[----:B------:R-:W-:Y:S01]  /*79d0*/  IMAD.IADD R2, R5, 0x1, R2 ;  /* 0x0000000105027824 */ /* 0x000fe200078e0202 */
[----:B------:R-:W-:-:S04]  /*79e0*/  LEA R6, P0, R4, c[0x0][0x1d0], 0x1 ;  /* 0x0000740004067a11 */ /* 0x000fc800078008ff */
[----:B------:R-:W-:Y:S02]  /*79f0*/  LEA.HI.X R7, R4, c[0x0][0x1d4], R2, 0x1, P0 ;  /* 0x0000750004077a11 */ /* 0x000fe400000f0c02 */
[----:B------:R-:W-:-:S03]  /*7a00*/  IADD3 R4, P0, R6, UR7, RZ ;  /* 0x0000000706047c10 */ /* 0x000fc6000ff1e0ff */
[----:B--2---:R-:W-:Y:S01]  /*7a10*/  STG.E.128 [R6.64], R56 ;  /* 0x0000003806007986 */ /* 0x004fe2000c101d08 */
[----:B------:R-:W-:Y:S02]  /*7a20*/  IADD3.X R5, R7, UR5, RZ, P0, !PT ;  /* 0x0000000507057c10 */ /* 0x000fe400087fe4ff */
[----:B------:R-:W-:Y:S01]  /*7a30*/  IADD3 R2, P0, R4, UR7, RZ ;  /* 0x0000000704027c10 */ /* 0x000fe2000ff1e0ff */
[----:B----4-:R-:W-:Y:S03]  /*7a40*/  STG.E.128 [R6.64+0x40], R40 ;  /* 0x0000402806007986 */ /* 0x010fe6000c101d08 */
[----:B------:R-:W-:Y:S01]  /*7a50*/  IADD3.X R3, R5, UR5, RZ, P0, !PT ;  /* 0x0000000505037c10 */ /* 0x000fe200087fe4ff */
[----:B-1----:R-:W-:Y:S01]  /*7a60*/  STG.E.128 [R6.64+0x80], R24 ;  /* 0x0000801806007986 */ /* 0x002fe2000c101d08 */
[----:B------:R-:W-:-:S03]  /*7a70*/  IADD3 R8, P0, R2, UR7, RZ ;  /* 0x0000000702087c10 */ /* 0x000fc6000ff1e0ff */
[----:B------:R-:W-:Y:S01]  /*7a80*/  STG.E.128 [R4.64], R52 ;  /* 0x0000003404007986 */ /* 0x000fe2000c101d08 */
[----:B------:R-:W-:-:S03]  /*7a90*/  IADD3.X R9, R3, UR5, RZ, P0, !PT ;  /* 0x0000000503097c10 */ /* 0x000fc600087fe4ff */
[----:B------:R-:W-:Y:S04]  /*7aa0*/  STG.E.128 [R4.64+0x40], R36 ;  /* 0x0000402404007986 */ /* 0x000fe8000c101d08 */
[----:B------:R-:W-:Y:S04]  /*7ab0*/  STG.E.128 [R4.64+0x80], R20 ;  /* 0x0000801404007986 */ /* 0x000fe8000c101d08 */
[----:B------:R-:W-:Y:S04]  /*7ac0*/  STG.E.128 [R2.64], R48 ;  /* 0x0000003002007986 */ /* 0x000fe8000c101d08 */
[----:B------:R-:W-:Y:S04]  /*7ad0*/  STG.E.128 [R2.64+0x40], R32 ;  /* 0x0000402002007986 */ /* 0x000fe8000c101d08 */
[----:B------:R-:W-:Y:S04]  /*7ae0*/  STG.E.128 [R2.64+0x80], R16 ;  /* 0x0000801002007986 */ /* 0x000fe8000c101d08 */
[----:B------:R-:W-:Y:S04]  /*7af0*/  STG.E.128 [R8.64], R44 ;  /* 0x0000002c08007986 */ /* 0x000fe8000c101d08 */
[----:B------:R-:W-:Y:S04]  /*7b00*/  STG.E.128 [R8.64+0x40], R28 ;  /* 0x0000401c08007986 */ /* 0x000fe8000c101d08 */
[----:B------:R-:W-:Y:S01]  /*7b10*/  STG.E.128 [R8.64+0x80], R60 ;  /* 0x0000803c08007986 */ /* 0x000fe2000c101d08 */
[----:B------:R-:W-:Y:S05]  /*7b20*/  EXIT ;  /* 0x000000000000794d */ /* 0x000fea0003800000 */
.L_x_34:
        /* <DEDUP_REMOVED lines=13> */
.L_x_1026:


//--------------------- .text._ZN5flash16flash_fwd_kernelI23Flash_fwd_kernel_traitsILi96ELi128ELi64ELi4ELb0ELb0EN7cutlass6half_tE19Flash_kernel_traitsILi96ELi128ELi64ELi4ES3_EELb0ELb0ELb0ELb0ELb0ELb0ELb0ELb0EEEvNS_16Flash_fwd_paramsE --------------------------
	.section	.text._ZN5flash16flash_fwd_kernelI23Flash_fwd_kernel_traitsILi96ELi128ELi64ELi4ELb0ELb0EN7cutlass6half_tE19Flash_kernel_traitsILi96ELi128ELi64ELi4ES3_EELb0ELb0ELb0ELb0ELb0ELb0ELb0ELb0EEEvNS_16Flash_fwd_paramsE,"ax",@progbits
	.sectioninfo	@"SHI_REGISTERS=255"
	.align	128
        .global         _ZN5flash16flash_fwd_kernelI23Flash_fwd_kernel_traitsILi96ELi128ELi64ELi4ELb0ELb0EN7cutlass6half_tE19Flash_kernel_traitsILi96ELi128ELi64ELi4ES3_EELb0ELb0ELb0ELb0ELb0ELb0ELb0ELb0EEEvNS_16Flash_fwd_paramsE
        .type           _ZN5flash16flash_fwd_kernelI23Flash_fwd_kernel_traitsILi96ELi128ELi64ELi4ELb0ELb0EN7cutlass6half_tE19Flash_kernel_traitsILi96ELi128ELi64ELi4ES3_EELb0ELb0ELb0ELb0ELb0ELb0ELb0ELb0EEEvNS_16Flash_fwd_paramsE,@function
        .size           _ZN5flash16flash_fwd_kernelI23Flash_fwd_kernel_traitsILi96ELi128ELi64ELi4ELb0ELb0EN7cutlass6half_tE19Flash_kernel_traitsILi96ELi128ELi64ELi4ES3_EELb0ELb0ELb0ELb0ELb0ELb0ELb0ELb0EEEvNS_16Flash_fwd_paramsE,(.L_x_1027 - _ZN5flash16flash_fwd_kernelI23Flash_fwd_kernel_traitsILi96ELi128ELi64ELi4ELb0ELb0EN7cutlass6half_tE19Flash_kernel_traitsILi96ELi128ELi64ELi4ES3_EELb0ELb0ELb0ELb0ELb0ELb0ELb0ELb0EEEvNS_16Flash_fwd_paramsE)
        .other          _ZN5flash16flash_fwd_kernelI23Flash_fwd_kernel_traitsILi96ELi128ELi64ELi4ELb0ELb0EN7cutlass6half_tE19Flash_kernel_traitsILi96ELi128ELi64ELi4ES3_EELb0ELb0ELb0ELb0ELb0ELb0ELb0ELb0EEEvNS_16Flash_fwd_paramsE,@"STO_CUDA_ENTRY STV_DEFAULT"
_ZN5flash16flash_fwd_kernelI23Flash_fwd_kernel_traitsILi96ELi128ELi64ELi4ELb0ELb0EN7cutlass6half_tE19Flash_kernel_traitsILi96ELi128ELi64ELi4ES3_EELb0ELb0ELb0ELb0ELb0ELb0ELb0ELb0EEEvNS_16Flash_fwd_paramsE:
.text._ZN5flash16flash_fwd_kernelI23Flash_fwd_kernel_traitsILi96ELi128ELi64ELi4ELb0ELb0EN7cutlass6half_tE19Flash_kernel_traitsILi96ELi128ELi64ELi4ES3_EELb0ELb0ELb0ELb0ELb0ELb0ELb0ELb0EEEvNS_16Flash_fwd_paramsE:
        /* <DEDUP_REMOVED lines=35> */
.L_x_35:
[----:B---34-:R-:W-:Y:S02]  /*0230*/  MOV R0, c[0x0][0x218] ;  /* 0x0000860000007a02 */ /* 0x018fe40000000f00 */
.L_x_36:
        /* <DEDUP_REMOVED lines=44> */
.L_x_38:
[----:B------:R-:W-:Y:S02]  /*0500*/  IABS R4, c[0x0][0x1c8] ;  /* 0x0000720000047a13 */ /* 0x000fe40000000000 */
[----:B------:R-:W-:Y:S02]  /*0510*/  IABS R5, R13 ;  /* 0x0000000d00057213 */ /* 0x000fe40000000000 */
[----:B------:R-:W1:Y:S01]  /*0520*/  I2F.RP R2, R4 ;  /* 0x0000000400027306 */ /* 0x000e620000209400 */
[----:B------:R-:W-:-:S07]  /*0530*/  SHF.R.S32.HI R7, RZ, 0x1f, R13 ;  /* 0x0000001fff077819 */ /* 0x000fce000001140d */
[----:B-1----:R-:W1:Y:S02]  /*0540*/  MUFU.RCP R2, R2 ;  /* 0x0000000200027308 */ /* 0x002e640000001000 */
[----:B-1----:R-:W-:-:S06]  /*0550*/  IADD3 R2, R2, 0xffffffe, RZ ;  /* 0x0ffffffe02027810 */ /* 0x002fcc0007ffe0ff */
[----:B------:R-:W1:Y:S02]  /*0560*/  F2I.FTZ.U32.TRUNC.NTZ R3, R2 ;  /* 0x0000000200037305 */ /* 0x000e64000021f000 */
[----:B-1----:R-:W-:Y:S02]  /*0570*/  IMAD.MOV R0, RZ, RZ, -R3 ;  /* 0x000000ffff007224 */ /* 0x002fe400078e0a03 */
[----:B------:R-:W-:Y:S02]  /*0580*/  IMAD.MOV.U32 R2, RZ, RZ, RZ ;  /* 0x000000ffff027224 */ /* 0x000fe400078e00ff */
[----:B------:R-:W-:-:S04]  /*0590*/  IMAD R0, R0, R4, RZ ;  /* 0x0000000400007224 */ /* 0x000fc800078e02ff */
[----:B------:R-:W-:-:S04]  /*05a0*/  IMAD.HI.U32 R0, R3, R0, R2 ;  /* 0x0000000003007227 */ /* 0x000fc800078e0002 */
[----:B------:R-:W-:-:S04]  /*05b0*/  IMAD.MOV.U32 R3, RZ, RZ, R5 ;  /* 0x000000ffff037224 */ /* 0x000fc800078e0005 */
        /* <DEDUP_REMOVED lines=30> */
.L_x_39:
[----:B------:R-:W-:Y:S01]  /*07a0*/  SHF.R.S32.HI R5, RZ, 0x1f, R148 ;  /* 0x0000001fff057819 */ /* 0x000fe20000011494 */
[----:B------:R-:W-:Y:S01]  /*07b0*/  IMAD.IADD R251, R15, 0x1, -R251 ;  /* 0x000000010ffb7824 */ /* 0x000fe200078e0afb */
[----:B------:R-:W-:Y:S01]  /*07c0*/  SHF.R.S32.HI R6, RZ, 0x1f, R8 ;  /* 0x0000001fff067819 */ /* 0x000fe20000011408 */
[----:B------:R-:W-:Y:S01]  /*07d0*/  IMAD R15, R7, c[0x0][0x1a8], RZ ;  /* 0x00006a00070f7a24 */ /* 0x000fe200078e02ff */
[CC--:B------:R-:W-:Y:S01]  /*07e0*/  LEA.HI R3, R5.reuse, R148.reuse, RZ, 0x2 ;  /* 0x0000009405037211 */ /* 0x0c0fe200078f10ff */
[----:B------:R-:W-:Y:S01]  /*07f0*/  BSSY B0, `(.L_x_40) ;  /* 0x0000061000007945 */ /* 0x000fe20003800000 */
        /* <DEDUP_REMOVED lines=8> */
[----:B------:R-:W-:Y:S01]  /*0880*/  LEA.HI R3, R3, R244, RZ, 0x1 ;  /* 0x000000f403037211 */ /* 0x000fe200078f08ff */
[----:B------:R-:W-:Y:S01]  /*0890*/  IMAD.SHL.U32 R236, R2, 0x8, RZ ;  /* 0x0000000802ec7824 */ /* 0x000fe200078e00ff */
[----:B------:R-:W-:Y:S02]  /*08a0*/  LEA.HI R19, R5, R148, RZ, 0x5 ;  /* 0x0000009405137211 */ /* 0x000fe400078f28ff */
[----:B------:R-:W-:-:S02]  /*08b0*/  LOP3.LUT R0, R0, 0xc0, RZ, 0xc0, !PT ;  /* 0x000000c000007812 */ /* 0x000fc400078ec0ff */
[----:B------:R-:W-:Y:S02]  /*08c0*/  LOP3.LUT R3, R3, 0x7fffffe, RZ, 0xc0, !PT ;  /* 0x07fffffe03037812 */ /* 0x000fe400078ec0ff */
[----:B------:R-:W-:Y:S02]  /*08d0*/  LOP3.LUT R4, R0, 0x18, R236, 0xf8, !PT ;  /* 0x0000001800047812 */ /* 0x000fe400078ef8ec */
[----:B------:R-:W-:Y:S01]  /*08e0*/  SHF.R.U32.HI R2, RZ, 0x3, R0 ;  /* 0x00000003ff027819 */ /* 0x000fe20000011600 */
[----:B------:R-:W-:Y:S01]  /*08f0*/  IMAD.IADD R3, R244, 0x1, -R3 ;  /* 0x00000001f4037824 */ /* 0x000fe200078e0a03 */
[----:B------:R-:W-:Y:S02]  /*0900*/  LOP3.LUT R0, R22, 0xfffffff0, RZ, 0xc0, !PT ;  /* 0xfffffff016007812 */ /* 0x000fe400078ec0ff */
[----:B------:R-:W-:Y:S02]  /*0910*/  SHF.R.S32.HI R23, RZ, 0x5, R19 ;  /* 0x00000005ff177819 */ /* 0x000fe40000011413 */
[----:B------:R-:W-:Y:S01]  /*0920*/  LOP3.LUT R4, R4, R2, RZ, 0x3c, !PT ;  /* 0x0000000204047212 */ /* 0x000fe200078e3cff */
[----:B------:R-:W-:Y:S01]  /*0930*/  IMAD.IADD R18, R148, 0x1, -R0 ;  /* 0x0000000194127824 */ /* 0x000fe200078e0a00 */
[----:B------:R-:W-:Y:S01]  /*0940*/  IADD3 R2, P0, R236, R9, RZ ;  /* 0x00000009ec027210 */ /* 0x000fe20007f1e0ff */
[----:B------:R-:W-:Y:S01]  /*0950*/  IMAD R0, R23, 0x8, R3 ;  /* 0x0000000817007824 */ /* 0x000fe200078e0203 */
[----:B------:R-:W-:-:S02]  /*0960*/  SHF.R.S32.HI R237, RZ, 0x1f, R236 ;  /* 0x0000001fffed7819 */ /* 0x000fc400000114ec */
[----:B------:R-:W-:Y:S01]  /*0970*/  LEA.HI R20, R18, R18, RZ, 0x1 ;  /* 0x0000001212147211 */ /* 0x000fe200078f08ff */
[----:B------:R-:W-:Y:S01]  /*0980*/  IMAD.U32 R222, R0, 0x20, R4 ;  /* 0x0000002000de7824 */ /* 0x000fe200078e0004 */
[----:B------:R-:W-:Y:S01]  /*0990*/  SHF.R.S32.HI R245, RZ, 0x1f, R244 ;  /* 0x0000001ffff57819 */ /* 0x000fe200000114f4 */
[----:B------:R-:W-:Y:S01]  /*09a0*/  IMAD.X R3, R237, 0x1, R10, P0 ;  /* 0x00000001ed037824 */ /* 0x000fe200000e060a */
[----:B------:R-:W-:Y:S01]  /*09b0*/  SHF.R.S32.HI R7, RZ, 0x1, R20 ;  /* 0x00000001ff077819 */ /* 0x000fe20000011414 */
[----:B------:R-:W-:Y:S01]  /*09c0*/  IMAD.WIDE.U32 R4, R244, c[0x0][0x198], R236 ;  /* 0x00006600f4047a25 */ /* 0x000fe200078e00ec */
[----:B------:R-:W-:Y:S02]  /*09d0*/  SHF.R.S32.HI R0, RZ, 0x1f, R20 ;  /* 0x0000001fff007819 */ /* 0x000fe40000011414 */
[----:B------:R-:W-:Y:S01]  /*09e0*/  IADD3 R249, R236, 0x20, RZ ;  /* 0x00000020ecf97810 */ /* 0x000fe20007ffe0ff */
[----:B------:R-:W-:Y:S01]  /*09f0*/  IMAD.WIDE.U32 R12, R13, c[0x0][0x1a8], R2 ;  /* 0x00006a000d0c7a25 */ /* 0x000fe200078e0002 */
[----:B------:R-:W-:-:S02]  /*0a00*/  LEA.HI R0, R0, R7, RZ, 0x2 ;  /* 0x0000000700007211 */ /* 0x000fc400078f10ff */
[----:B------:R-:W-:Y:S01]  /*0a10*/  IADD3 R4, P1, R16, R4, RZ ;  /* 0x0000000410047210 */ /* 0x000fe20007f3e0ff */
[----:B------:R-:W-:Y:S01]  /*0a20*/  IMAD R10, R245, c[0x0][0x1a0], RZ ;  /* 0x00006800f50a7a24 */ /* 0x000fe200078e02ff */
[----:B------:R-:W-:Y:S01]  /*0a30*/  LOP3.LUT R0, R0, 0xfffffffc, RZ, 0xc0, !PT ;  /* 0xfffffffc00007812 */ /* 0x000fe200078ec0ff */
[----:B------:R-:W-:Y:S01]  /*0a40*/  IMAD.WIDE.U32 R2, R244, c[0x0][0x1a0], R236 ;  /* 0x00006800f4027a25 */ /* 0x000fe200078e00ec */
[----:B------:R-:W-:-:S03]  /*0a50*/  IADD3 R250, R236, 0x40, RZ ;  /* 0x00000040ecfa7810 */ /* 0x000fc60007ffe0ff */
[----:B------:R-:W-:Y:S01]  /*0a60*/  IMAD.IADD R16, R7, 0x1, -R0 ;  /* 0x0000000107107824 */ /* 0x000fe200078e0a00 */
[----:B------:R-:W-:Y:S01]  /*0a70*/  IADD3 R2, P0, R11, R2, RZ ;  /* 0x000000020b027210 */ /* 0x000fe20007f1e0ff */
[----:B------:R-:W-:Y:S02]  /*0a80*/  IMAD R0, R244, c[0x0][0x1a4], R10 ;  /* 0x00006900f4007a24 */ /* 0x000fe400078e020a */
[----:B------:R-:W-:Y:S02]  /*0a90*/  IMAD R9, R245, c[0x0][0x198], RZ ;  /* 0x00006600f5097a24 */ /* 0x000fe400078e02ff */
[----:B------:R-:W-:Y:S01]  /*0aa0*/  IMAD R7, R6, c[0x0][0x1b0], RZ ;  /* 0x00006c0006077a24 */ /* 0x000fe200078e02ff */
[----:B------:R-:W-:Y:S01]  /*0ab0*/  IADD3.X R3, R14, R3, R0, P0, !PT ;  /* 0x000000030e037210 */ /* 0x000fe200007fe400 */
[----:B------:R-:W-:Y:S01]  /*0ac0*/  IMAD R9, R244, c[0x0][0x19c], R9 ;  /* 0x00006700f4097a24 */ /* 0x000fe200078e0209 */
[----:B------:R-:W-:Y:S01]  /*0ad0*/  LOP3.LUT R0, R19, 0xffffffe0, RZ, 0xc0, !PT ;  /* 0xffffffe013007812 */ /* 0x000fe200078ec0ff */
[----:B------:R-:W-:Y:S01]  /*0ae0*/  IMAD R6, R6, c[0x0][0x1b8], RZ ;  /* 0x00006e0006067a24 */ /* 0x000fe200078e02ff */
[----:B------:R-:W-:Y:S01]  /*0af0*/  ISETP.GE.AND P0, PT, R244, R251, PT ;  /* 0x000000fbf400720c */ /* 0x000fe20003f06270 */
[----:B------:R-:W-:Y:S01]  /*0b00*/  IMAD R7, R8, c[0x0][0x1b4], R7 ;  /* 0x00006d0008077a24 */ /* 0x000fe200078e0207 */
[----:B------:R-:W-:Y:S01]  /*0b10*/  IADD3.X R5, R17, R5, R9, P1, !PT ;  /* 0x0000000511057210 */ /* 0x000fe20000ffe409 */
[----:B------:R-:W-:Y:S01]  /*0b20*/  IMAD.IADD R0, R148, 0x1, -R0 ;  /* 0x0000000194007824 */ /* 0x000fe200078e0a00 */
[----:B------:R-:W-:Y:S01]  /*0b30*/  LOP3.LUT P1, RZ, R16, 0x2, RZ, 0xc0, !PT ;  /* 0x0000000210ff7812 */ /* 0x000fe2000782c0ff */
[----:B------:R-:W-:-:S02]  /*0b40*/  IMAD R6, R8, c[0x0][0x1bc], R6 ;  /* 0x00006f0008067a24 */ /* 0x000fc400078e0206 */
[C---:B------:R-:W-:Y:S01]  /*0b50*/  IMAD.WIDE.U32 R242, R8.reuse, c[0x0][0x1b0], R4 ;  /* 0x00006c0008f27a25 */ /* 0x040fe200078e0004 */
[----:B------:R1:W-:Y:S03]  /*0b60*/  STL [R1+0x4], R0 ;  /* 0x0000040001007387 */ /* 0x0003e60000100800 */
[----:B------:R-:W-:Y:S02]  /*0b70*/  IMAD.MOV.U32 R4, RZ, RZ, 0x10 ;  /* 0x00000010ff047424 */ /* 0x000fe400078e00ff */
[----:B------:R-:W-:-:S03]  /*0b80*/  IMAD.WIDE.U32 R240, R8, c[0x0][0x1b8], R2 ;  /* 0x00006e0008f07a25 */ /* 0x000fc600078e0002 */
[----:B------:R-:W-:Y:S01]  /*0b90*/  SEL R4, R4, 0xfffffff0, !P1 ;  /* 0xfffffff004047807 */ /* 0x000fe20004800000 */
[----:B------:R-:W-:-:S04]  /*0ba0*/  IMAD.WIDE R246, R246, 0x80, R244 ;  /* 0x00000080f6f67825 */ /* 0x000fc800078e02f4 */
[----:B------:R-:W-:Y:S02]  /*0bb0*/  IMAD.SHL.U32 R222, R222, 0x2, RZ ;  /* 0x00000002dede7824 */ /* 0x000fe400078e00ff */
[----:B------:R-:W-:Y:S02]  /*0bc0*/  IMAD.IADD R11, R13, 0x1, R15 ;  /* 0x000000010d0b7824 */ /* 0x000fe400078e020f */
[----:B------:R-:W-:Y:S02]  /*0bd0*/  IMAD.IADD R239, R243, 0x1, R7 ;  /* 0x00000001f3ef7824 */ /* 0x000fe400078e0207 */
[----:B------:R-:W-:Y:S01]  /*0be0*/  IMAD.IADD R235, R241, 0x1, R6 ;  /* 0x00000001f1eb7824 */ /* 0x000fe200078e0206 */
[----:B------:R-:W-:Y:S05]  /*0bf0*/  @P0 BRA `(.L_x_41) ;  /* 0x0000020000000947 */ /* 0x000fea0003800000 */
[----:B------:R-:W-:Y:S01]  /*0c00*/  ISETP.GE.AND P4, PT, R236, c[0x0][0x220], PT ;  /* 0x00008800ec007a0c */ /* 0x000fe20003f86270 */
[----:B-1----:R-:W-:Y:S01]  /*0c10*/  IMAD R0, R247, c[0x0][0x190], RZ ;  /* 0x00006400f7007a24 */ /* 0x002fe200078e02ff */
[----:B------:R-:W-:Y:S01]  /*0c20*/  ISETP.GE.AND P3, PT, R249, c[0x0][0x220], PT ;  /* 0x00008800f9007a0c */ /* 0x000fe20003f66270 */
[----:B------:R-:W-:Y:S01]  /*0c30*/  IMAD.MOV.U32 R10, RZ, RZ, R12 ;  /* 0x000000ffff0a7224 */ /* 0x000fe200078e000c */
[----:B------:R-:W-:Y:S01]  /*0c40*/  ISETP.GE.AND P2, PT, R250, c[0x0][0x220], PT ;  /* 0x00008800fa007a0c */ /* 0x000fe20003f46270 */
[----:B------:R-:W-:-:S02]  /*0c50*/  IMAD R0, R246, c[0x0][0x194], R0 ;  /* 0x00006500f6007a24 */ /* 0x000fc400078e0200 */
[----:B------:R-:W-:-:S04]  /*0c60*/  IMAD.WIDE.U32 R8, R246, c[0x0][0x190], R10 ;  /* 0x00006400f6087a25 */ /* 0x000fc800078e000a */
[----:B------:R-:W-:Y:S02]  /*0c70*/  IMAD.IADD R0, R9, 0x1, R0 ;  /* 0x0000000109007824 */ /* 0x000fe400078e0200 */
[C---:B------:R-:W-:Y:S01]  /*0c80*/  @!P4 LEA R6, P1, R8.reuse, c[0x0][0x160], 0x1 ;  /* 0x000058000806ca11 */ /* 0x040fe200078208ff */
[----:B------:R1:W-:Y:S01]  /*0c90*/  @P4 STS [R222], RZ ;  /* 0x000000ffde004388 */ /* 0x0003e20000000800 */
[C---:B------:R-:W-:Y:S02]  /*0ca0*/  @!P3 LEA R2, P0, R8.reuse, c[0x0][0x160], 0x1 ;  /* 0x000058000802ba11 */ /* 0x040fe400078008ff */
[C-C-:B------:R-:W-:Y:S01]  /*0cb0*/  @!P4 LEA.HI.X R7, R8.reuse, c[0x0][0x164], R0.reuse, 0x1, P1 ;  /* 0x000059000807ca11 */ /* 0x140fe200008f0c00 */
[----:B------:R1:W-:Y:S01]  /*0cc0*/  @P4 STS [R222+0x4], RZ ;  /* 0x000004ffde004388 */ /* 0x0003e20000000800 */
[----:B------:R-:W-:-:S03]  /*0cd0*/  @!P3 LEA.HI.X R3, R8, c[0x0][0x164], R0, 0x1, P0 ;  /* 0x000059000803ba11 */ /* 0x000fc600000f0c00 */
[----:B------:R1:W-:Y:S04]  /*0ce0*/  @P4 STS.64 [R222+0x8], RZ ;  /* 0x000008ffde004388 */ /* 0x0003e80000000a00 */
[----:B------:R-:W-:Y:S01]  /*0cf0*/  @!PT LDS RZ, [RZ] ;  /* 0x00000000fffff984 */ /* 0x000fe20000000800 */
[----:B------:R-:W-:Y:S01]  /*0d00*/  @!PT LDS RZ, [RZ] ;  /* 0x00000000fffff984 */ /* 0x000fe20000000800 */
[----:B------:R-:W-:Y:S01]  /*0d10*/  @!PT LDS RZ, [RZ] ;  /* 0x00000000fffff984 */ /* 0x000fe20000000800 */
[----:B------:R1:W-:Y:S04]  /*0d20*/  @!P4 LDGSTS.E.BYPASS.LTC128B.128 [R222], [R6.64] ;  /* 0x0000000006decfae */ /* 0x0003e8000b901d4a */
[----:B------:R1:W-:Y:S04]  /*0d30*/  @P3 STS.128 [R222+0x2000], RZ ;  /* 0x002000ffde003388 */ /* 0x0003e80000000c00 */
[----:B------:R-:W-:Y:S01]  /*0d40*/  @!PT LDS RZ, [RZ] ;  /* 0x00000000fffff984 */ /* 0x000fe20000000800 */
[----:B------:R-:W-:Y:S01]  /*0d50*/  @!PT LDS RZ, [RZ] ;  /* 0x00000000fffff984 */ /* 0x000fe20000000800 */
[----:B------:R-:W-:Y:S01]  /*0d60*/  @!PT LDS RZ, [RZ] ;  /* 0x00000000fffff984 */ /* 0x000fe20000000800 */
[----:B------:R1:W-:Y:S04]  /*0d70*/  @!P3 LDGSTS.E.BYPASS.LTC128B.128 [R222+0x2000], [R2.64+0x40] ;  /* 0x0200004002debfae */ /* 0x0003e8000b901d4a */
[----:B------:R1:W-:Y:S01]  /*0d80*/  @P2 STS.128 [R222+0x4000], RZ ;  /* 0x004000ffde002388 */ /* 0x0003e20000000c00 */
[----:B------:R-:W-:Y:S05]  /*0d90*/  @P2 BRA `(.L_x_41) ;  /* 0x0000006000002947 */ /* 0x000fea0003800000 */
[----:B-1----:R-:W-:-:S04]  /*0da0*/  LEA R2, P0, R8, c[0x0][0x160], 0x1 ;  /* 0x0000580008027a11 */ /* 0x002fc800078008ff */
[----:B------:R-:W-:-:S05]  /*0db0*/  LEA.HI.X R3, R8, c[0x0][0x164], R0, 0x1, P0 ;  /* 0x0000590008037a11 */ /* 0x000fca00000f0c00 */
[----:B------:R-:W-:Y:S01]  /*0dc0*/  @!PT LDS RZ, [RZ] ;  /* 0x00000000fffff984 */ /* 0x000fe20000000800 */
[----:B------:R-:W-:Y:S01]  /*0dd0*/  @!PT LDS RZ, [RZ] ;  /* 0x00000000fffff984 */ /* 0x000fe20000000800 */
[----:B------:R-:W-:Y:S01]  /*0de0*/  @!PT LDS RZ, [RZ] ;  /* 0x00000000fffff984 */ /* 0x000fe20000000800 */
[----:B------:R1:W-:Y:S04]  /*0df0*/  LDGSTS.E.BYPASS.LTC128B.128 [R222+0x4000], [R2.64+0x80] ;  /* 0x0400008002de7fae */ /* 0x0003e8000b901d4a */
.L_x_41:
[----:B------:R-:W-:Y:S05]  /*0e00*/  BSYNC B0 ;  /* 0x0000000000007941 */ /* 0x000fea0003800000 */
.L_x_40:
[----:B------:R-:W-:Y:S01]  /*0e10*/  IADD3 R14, R244, 0x20, RZ ;  /* 0x00000020f40e7810 */ /* 0x000fe20007ffe0ff */
[----:B------:R-:W-:Y:S03]  /*0e20*/  BSSY B0, `(.L_x_42) ;  /* 0x0000025000007945 */ /* 0x000fe60003800000 */
[----:B------:R-:W-:Y:S01]  /*0e30*/  ISETP.GE.AND P0, PT, R14, R251, PT ;  /* 0x000000fb0e00720c */ /* 0x000fe20003f06270 */
[----:B------:R2:W-:-:S12]  /*0e40*/  STL [R1], R14 ;  /* 0x0000000e01007387 */ /* 0x0005d80000100800 */
[----:B------:R-:W-:Y:S05]  /*0e50*/  @P0 BRA `(.L_x_43) ;  /* 0x0000021000000947 */ /* 0x000fea0003800000 */
[----:B------:R-:W-:Y:S01]  /*0e60*/  IADD3 R5, P0, R246, 0x20, RZ ;  /* 0x00000020f6057810 */ /* 0x000fe20007f1e0ff */
[----:B-1----:R-:W-:Y:S01]  /*0e70*/  IMAD.MOV.U32 R2, RZ, RZ, R12 ;  /* 0x000000ffff027224 */ /* 0x002fe200078e000c */
[----:B------:R-:W-:Y:S01]  /*0e80*/  ISETP.GE.AND P3, PT, R236, c[0x0][0x220], PT ;  /* 0x00008800ec007a0c */ /* 0x000fe20003f66270 */
[----:B------:R-:W-:Y:S01]  /*0e90*/  IMAD.MOV.U32 R3, RZ, RZ, R11 ;  /* 0x000000ffff037224 */ /* 0x000fe200078e000b */
[----:B------:R-:W-:Y:S01]  /*0ea0*/  ISETP.GE.AND P2, PT, R249, c[0x0][0x220], PT ;  /* 0x00008800f9007a0c */ /* 0x000fe20003f46270 */
[----:B------:R-:W-:Y:S01]  /*0eb0*/  IMAD.X R0, RZ, RZ, R247, P0 ;  /* 0x000000ffff007224 */ /* 0x000fe200000e06f7 */
[----:B------:R-:W-:Y:S01]  /*0ec0*/  ISETP.GE.AND P0, PT, R250, c[0x0][0x220], PT ;  /* 0x00008800fa007a0c */ /* 0x000fe20003f06270 */
[----:B------:R-:W-:-:S04]  /*0ed0*/  IMAD.WIDE.U32 R2, R5, c[0x0][0x190], R2 ;  /* 0x0000640005027a25 */ /* 0x000fc800078e0002 */
[----:B------:R-:W-:-:S04]  /*0ee0*/  IMAD R0, R0, c[0x0][0x190], RZ ;  /* 0x0000640000007a24 */ /* 0x000fc800078e02ff */
[----:B------:R-:W-:Y:S01]  /*0ef0*/  IMAD R0, R5, c[0x0][0x194], R0 ;  /* 0x0000650005007a24 */ /* 0x000fe200078e0200 */
[C---:B------:R-:W-:Y:S01]  /*0f00*/  @!P3 LEA R8, P4, R2.reuse, c[0x0][0x160], 0x1 ;  /* 0x000058000208ba11 */ /* 0x040fe200078808ff */
[----:B------:R1:W-:Y:S01]  /*0f10*/  @P3 STS.128 [R222+0x800], RZ ;  /* 0x000800ffde003388 */ /* 0x0003e20000000c00 */
[----:B------:R-:W-:Y:S01]  /*0f20*/  @!P2 LEA R6, P1, R2, c[0x0][0x160], 0x1 ;  /* 0x000058000206aa11 */ /* 0x000fe200078208ff */
[----:B------:R-:W-:-:S05]  /*0f30*/  IMAD.IADD R0, R3, 0x1, R0 ;  /* 0x0000000103007824 */ /* 0x000fca00078e0200 */
[C-C-:B------:R-:W-:Y:S02]  /*0f40*/  @!P3 LEA.HI.X R9, R2.reuse, c[0x0][0x164], R0.reuse, 0x1, P4 ;  /* 0x000059000209ba11 */ /* 0x140fe400020f0c00 */
[----:B------:R-:W-:-:S03]  /*0f50*/  @!P2 LEA.HI.X R7, R2, c[0x0][0x164], R0, 0x1, P1 ;  /* 0x000059000207aa11 */ /* 0x000fc600008f0c00 */
[----:B------:R-:W-:Y:S01]  /*0f60*/  @!PT LDS RZ, [RZ] ;  /* 0x00000000fffff984 */ /* 0x000fe20000000800 */
[----:B------:R-:W-:Y:S01]  /*0f70*/  @!PT LDS RZ, [RZ] ;  /* 0x00000000fffff984 */ /* 0x000fe20000000800 */
[----:B------:R-:W-:Y:S01]  /*0f80*/  @!PT LDS RZ, [RZ] ;  /* 0x00000000fffff984 */ /* 0x000fe20000000800 */
[----:B------:R1:W-:Y:S04]  /*0f90*/  @!P3 LDGSTS.E.BYPASS.LTC128B.128 [R222+0x800], [R8.64] ;  /* 0x0080000008debfae */ /* 0x0003e8000b901d4a */
        /* <DEDUP_REMOVED lines=13> */
.L_x_43:
[----:B------:R-:W-:Y:S05]  /*1070*/  BSYNC B0 ;  /* 0x0000000000007941 */ /* 0x000fea0003800000 */
.L_x_42:
[----:B-1----:R-:W-:Y:S01]  /*1080*/  IADD3 R0, R244, 0x40, RZ ;  /* 0x00000040f4007810 */ /* 0x002fe20007ffe0ff */
[----:B------:R-:W-:Y:S03]  /*1090*/  BSSY B0, `(.L_x_44) ;  /* 0x0000025000007945 */ /* 0x000fe60003800000 */
[----:B------:R-:W-:Y:S01]  /*10a0*/  ISETP.GE.AND P0, PT, R0, R251, PT ;  /* 0x000000fb0000720c */ /* 0x000fe20003f06270 */
[----:B------:R1:W-:-:S12]  /*10b0*/  STL [R1+0xc], R0 ;  /* 0x00000c0001007387 */ /* 0x0003d80000100800 */
[----:B------:R-:W-:Y:S05]  /*10c0*/  @P0 BRA `(.L_x_45) ;  /* 0x0000021000000947 */ /* 0x000fea0003800000 */
[----:B------:R-:W-:Y:S01]  /*10d0*/  IADD3 R5, P0, R246, 0x40, RZ ;  /* 0x00000040f6057810 */ /* 0x000fe20007f1e0ff */
[----:B------:R-:W-:Y:S01]  /*10e0*/  IMAD.MOV.U32 R2, RZ, RZ, R12 ;  /* 0x000000ffff027224 */ /* 0x000fe200078e000c */
[----:B------:R-:W-:Y:S01]  /*10f0*/  ISETP.GE.AND P3, PT, R236, c[0x0][0x220], PT ;  /* 0x00008800ec007a0c */ /* 0x000fe20003f66270 */
[----:B------:R-:W-:Y:S01]  /*1100*/  IMAD.MOV.U32 R3, RZ, RZ, R11 ;  /* 0x000000ffff037224 */ /* 0x000fe200078e000b */
[----:B------:R-:W-:Y:S01]  /*1110*/  ISETP.GE.AND P2, PT, R249, c[0x0][0x220], PT ;  /* 0x00008800f9007a0c */ /* 0x000fe20003f46270 */
[----:B-1----:R-:W-:Y:S01]  /*1120*/  IMAD.X R0, RZ, RZ, R247, P0 ;  /* 0x000000ffff007224 */ /* 0x002fe200000e06f7 */
        /* <DEDUP_REMOVED lines=27> */
.L_x_45:
[----:B------:R-:W-:Y:S05]  /*12e0*/  BSYNC B0 ;  /* 0x0000000000007941 */ /* 0x000fea0003800000 */
.L_x_44:
[----:B-1----:R-:W-:Y:S01]  /*12f0*/  IADD3 R0, R244, 0x60, RZ ;  /* 0x00000060f4007810 */ /* 0x002fe20007ffe0ff */
[----:B------:R-:W-:Y:S01]  /*1300*/  UMOV UR7, 0x6 ;  /* 0x0000000600077882 */ /* 0x000fe20000000000 */
[----:B------:R-:W-:Y:S01]  /*1310*/  BSSY B0, `(.L_x_46) ;  /* 0x0000028000007945 */ /* 0x000fe20003800000 */
[----:B------:R-:W-:Y:S01]  /*1320*/  ULDC.64 UR4, c[0x0][0x198] ;  /* 0x0000660000047ab9 */ /* 0x000fe20000000a00 */
[----:B------:R-:W-:Y:S01]  /*1330*/  ISETP.GE.AND P0, PT, R0, R251, PT ;  /* 0x000000fb0000720c */ /* 0x000fe20003f06270 */
[----:B------:R1:W-:Y:S01]  /*1340*/  STL [R1+0x8], R0 ;  /* 0x0000080001007387 */ /* 0x0003e20000100800 */
[----:B------:R-:W-:Y:S02]  /*1350*/  USHF.L.U64.HI UR7, UR4, UR7, UR5 ;  /* 0x0000000704077299 */ /* 0x000fe40008010205 */
[----:B------:R-:W-:-:S09]  /*1360*/  USHF.L.U32 UR8, UR4, 0x6, URZ ;  /* 0x0000000604087899 */ /* 0x000fd2000800063f */
        /* <DEDUP_REMOVED lines=34> */
.L_x_47:
[----:B------:R-:W-:Y:S05]  /*1590*/  BSYNC B0 ;  /* 0x0000000000007941 */ /* 0x000fea0003800000 */
.L_x_46:
[----:B------:R-:W-:Y:S01]  /*15a0*/  LEA.HI.SX32 R37, R223, 0xffffffff, 0x1a ;  /* 0xffffffffdf257811 */ /* 0x000fe200078fd2ff */
[----:B------:R-:W-:Y:S01]  /*15b0*/  BSSY B0, `(.L_x_48) ;  /* 0x0000025000007945 */ /* 0x000fe20003800000 */
[----:B------:R-:W-:Y:S02]  /*15c0*/  MOV R238, R242 ;  /* 0x000000f200ee7202 */ /* 0x000fe40000000f00 */
[----:B------:R-:W-:Y:S01]  /*15d0*/  SHF.R.S32.HI R5, RZ, 0x1f, R37 ;  /* 0x0000001fff057819 */ /* 0x000fe20000011425 */
[C---:B------:R-:W-:Y:S02]  /*15e0*/  IMAD R10, R37.reuse, -0x40, R36 ;  /* 0xffffffc0250a7824 */ /* 0x040fe400078e0224 */
[C---:B-1----:R-:W-:Y:S02]  /*15f0*/  IMAD R0, R37.reuse, UR7, RZ ;  /* 0x0000000725007c24 */ /* 0x042fe4000f8e02ff */
[----:B------:R-:W-:Y:S01]  /*1600*/  IMAD.WIDE.U32 R2, R37, UR8, R238 ;  /* 0x0000000825027c25 */ /* 0x000fe2000f8e00ee */
[----:B------:R-:W-:-:S03]  /*1610*/  ISETP.GE.AND P0, PT, R244, R10, PT ;  /* 0x0000000af400720c */ /* 0x000fc60003f06270 */
[----:B------:R-:W-:-:S05]  /*1620*/  IMAD R0, R5, UR8, R0 ;  /* 0x0000000805007c24 */ /* 0x000fca000f8e0200 */
[----:B------:R-:W-:-:S05]  /*1630*/  IADD3 R0, R3, R0, RZ ;  /* 0x0000000003007210 */ /* 0x000fca0007ffe0ff */
[----:B------:R-:W-:Y:S05]  /*1640*/  @P0 BRA `(.L_x_49) ;  /* 0x000001b000000947 */ /* 0x000fea0003800000 */
[----:B------:R-:W-:Y:S02]  /*1650*/  ISETP.GE.AND P3, PT, R236, c[0x0][0x220], PT ;  /* 0x00008800ec007a0c */ /* 0x000fe40003f66270 */
[----:B------:R-:W-:Y:S02]  /*1660*/  ISETP.GE.AND P2, PT, R249, c[0x0][0x220], PT ;  /* 0x00008800f9007a0c */ /* 0x000fe40003f46270 */
[----:B------:R-:W-:-:S09]  /*1670*/  ISETP.GE.AND P0, PT, R250, c[0x0][0x220], PT ;  /* 0x00008800fa007a0c */ /* 0x000fd20003f06270 */
[C---:B------:R-:W-:Y:S01]  /*1680*/  @!P3 LEA R8, P4, R2.reuse, c[0x0][0x168], 0x1 ;  /* 0x00005a000208ba11 */ /* 0x040fe200078808ff */
[----:B------:R1:W-:Y:S01]  /*1690*/  @P3 STS [R222+0x6000], RZ ;  /* 0x006000ffde003388 */ /* 0x0003e20000000800 */
        /* <DEDUP_REMOVED lines=22> */
.L_x_49:
[----:B------:R-:W-:Y:S05]  /*1800*/  BSYNC B0 ;  /* 0x0000000000007941 */ /* 0x000fea0003800000 */
.L_x_48:
[----:B------:R-:W-:Y:S01]  /*1810*/  ISETP.GE.AND P0, PT, R14, R10, PT ;  /* 0x0000000a0e00720c */ /* 0x000fe20003f06270 */
[----:B------:R-:W-:Y:S01]  /*1820*/  UMOV UR6, 0x5 ;  /* 0x0000000500067882 */ /* 0x000fe20000000000 */
[----:B------:R-:W-:Y:S01]  /*1830*/  BSSY B0, `(.L_x_50) ;  /* 0x0000020000007945 */ /* 0x000fe20003800000 */
[----:B------:R-:W-:Y:S02]  /*1840*/  ULDC UR5, c[0x0][0x19c] ;  /* 0x0000670000057ab9 */ /* 0x000fe40000000800 */
[----:B------:R-:W-:Y:S02]  /*1850*/  USHF.L.U32 UR9, UR4, 0x5, URZ ;  /* 0x0000000504097899 */ /* 0x000fe4000800063f */
[----:B------:R-:W-:-:S06]  /*1860*/  USHF.L.U64.HI UR5, UR4, UR6, UR5 ;  /* 0x0000000604057299 */ /* 0x000fcc0008010205 */
[----:B------:R-:W-:Y:S05]  /*1870*/  @P0 BRA `(.L_x_51) ;  /* 0x000001b000000947 */ /* 0x000fea0003800000 */
[----:B------:R-:W-:Y:S02]  /*1880*/  ISETP.GE.AND P3, PT, R236, c[0x0][0x220], PT ;  /* 0x00008800ec007a0c */ /* 0x000fe40003f66270 */
[----:B------:R-:W-:Y:S02]  /*1890*/  ISETP.GE.AND P2, PT, R249, c[0x0][0x220], PT ;  /* 0x00008800f9007a0c */ /* 0x000fe40003f46270 */
[----:B------:R-:W-:Y:S02]  /*18a0*/  IADD3 R2, P1, R2, UR9, RZ ;  /* 0x0000000902027c10 */ /* 0x000fe4000ff3e0ff */
[----:B------:R-:W-:Y:S02]  /*18b0*/  ISETP.GE.AND P0, PT, R250, c[0x0][0x220], PT ;  /* 0x00008800fa007a0c */ /* 0x000fe40003f06270 */
[----:B------:R-:W-:-:S05]  /*18c0*/  IADD3.X R0, R0, UR5, RZ, P1, !PT ;  /* 0x0000000500007c10 */ /* 0x000fca0008ffe4ff */
[C---:B-1----:R-:W-:Y:S01]  /*18d0*/  @!P3 LEA R8, P4, R2.reuse, c[0x0][0x168], 0x1 ;  /* 0x00005a000208ba11 */ /* 0x042fe200078808ff */
[----:B------:R1:W-:Y:S01]  /*18e0*/  @P3 STS.128 [R222+0x6800], RZ ;  /* 0x006800ffde003388 */ /* 0x0003e20000000c00 */
[C---:B------:R-:W-:Y:S02]  /*18f0*/  @!P2 LEA R6, P1, R2.reuse, c[0x0][0x168], 0x1 ;  /* 0x00005a000206aa11 */ /* 0x040fe400078208ff */
        /* <DEDUP_REMOVED lines=19> */
.L_x_51:
[----:B------:R-:W-:Y:S05]  /*1a30*/  BSYNC B0 ;  /* 0x0000000000007941 */ /* 0x000fea0003800000 */
.L_x_50:
[----:B------:R-:W0:Y:S01]  /*1a40*/  LDGDEPBAR ;  /* 0x00000000000079af */ /* 0x000e220000000000 */
[----:B------:R-:W-:Y:S01]  /*1a50*/  ISETP.GE.AND P1, PT, R244, R10, PT ;  /* 0x0000000af400720c */ /* 0x000fe20003f26270 */
[----:B------:R-:W-:Y:S01]  /*1a60*/  IMAD R0, R5, c[0x0][0x1a0], RZ ;  /* 0x0000680005007a24 */ /* 0x000fe200078e02ff */
[----:B------:R-:W-:Y:S01]  /*1a70*/  BSSY B0, `(.L_x_52) ;  /* 0x0000029000007945 */ /* 0x000fe20003800000 */
[----:B------:R-:W-:-:S04]  /*1a80*/  IMAD.WIDE.U32 R2, R37, c[0x0][0x1a0], RZ ;  /* 0x0000680025027a25 */ /* 0x000fc800078e00ff */
[----:B------:R-:W-:Y:S01]  /*1a90*/  IMAD R5, R37, c[0x0][0x1a4], R0 ;  /* 0x0000690025057a24 */ /* 0x000fe200078e0200 */
[----:B------:R-:W-:-:S04]  /*1aa0*/  LEA R0, P0, R2, R240, 0x6 ;  /* 0x000000f002007211 */ /* 0x000fc800078030ff */
[----:B------:R-:W-:-:S04]  /*1ab0*/  IADD3 R5, R3, R5, RZ ;  /* 0x0000000503057210 */ /* 0x000fc80007ffe0ff */
[----:B------:R-:W-:Y:S01]  /*1ac0*/  LEA.HI.X R5, R2, R235, R5, 0x6, P0 ;  /* 0x000000eb02057211 */ /* 0x000fe200000f3405 */
[----:B------:R-:W-:-:S04]  /*1ad0*/  DEPBAR.LE SB0, 0x0 ;  /* 0x000080000000791a */ /* 0x000fc80000000000 */
[----:B------:R-:W-:Y:S06]  /*1ae0*/  BAR.SYNC.DEFER_BLOCKING 0x0 ;  /* 0x0000000000007b1d */ /* 0x000fec0000010000 */
[----:B------:R3:W-:Y:S04]  /*1af0*/  @P1 STS [R222+0x9000], RZ ;  /* 0x009000ffde001388 */ /* 0x0007e80000000800 */
[----:B------:R3:W-:Y:S04]  /*1b00*/  @P1 STS [R222+0x9004], RZ ;  /* 0x009004ffde001388 */ /* 0x0007e80000000800 */
[----:B------:R3:W-:Y:S04]  /*1b10*/  @P1 STS.64 [R222+0x9008], RZ ;  /* 0x009008ffde001388 */ /* 0x0007e80000000a00 */
[----:B------:R3:W-:Y:S04]  /*1b20*/  @P1 STS.128 [R222+0xa000], RZ ;  /* 0x00a000ffde001388 */ /* 0x0007e80000000c00 */
[----:B------:R3:W-:Y:S01]  /*1b30*/  @P1 STS.128 [R222+0xb000], RZ ;  /* 0x00b000ffde001388 */ /* 0x0007e20000000c00 */
[----:B------:R-:W-:Y:S05]  /*1b40*/  @P1 BRA `(.L_x_53) ;  /* 0x000001b000001947 */ /* 0x000fea0003800000 */
[----:B------:R-:W-:Y:S02]  /*1b50*/  ISETP.GE.AND P3, PT, R236, c[0x0][0x220], PT ;  /* 0x00008800ec007a0c */ /* 0x000fe40003f66270 */
[----:B------:R-:W-:-:S02]  /*1b60*/  ISETP.GE.AND P2, PT, R249, c[0x0][0x220], PT ;  /* 0x00008800f9007a0c */ /* 0x000fc40003f46270 */
[----:B------:R-:W-:-:S09]  /*1b70*/  ISETP.GE.AND P0, PT, R250, c[0x0][0x220], PT ;  /* 0x00008800fa007a0c */ /* 0x000fd20003f06270 */
[C---:B-1----:R-:W-:Y:S01]  /*1b80*/  @!P3 LEA R6, P4, R0.reuse, c[0x0][0x170], 0x1 ;  /* 0x00005c000006ba11 */ /* 0x042fe200078808ff */
        /* <DEDUP_REMOVED lines=23> */
.L_x_53:
[----:B------:R-:W-:Y:S05]  /*1d00*/  BSYNC B0 ;  /* 0x0000000000007941 */ /* 0x000fea0003800000 */
.L_x_52:
[----:B------:R-:W-:Y:S01]  /*1d10*/  ISETP.GE.AND P0, PT, R14, R10, PT ;  /* 0x0000000a0e00720c */ /* 0x000fe20003f06270 */
[----:B------:R-:W-:Y:S01]  /*1d20*/  BSSY B0, `(.L_x_54) ;  /* 0x0000023000007945 */ /* 0x000fe20003800000 */
[----:B------:R-:W-:-:S11]  /*1d30*/  MOV R17, 0x20 ;  /* 0x0000002000117802 */ /* 0x000fd60000000f00 */
[----:B------:R4:W-:Y:S04]  /*1d40*/  @P0 STS.128 [R222+0x9800], RZ ;  /* 0x009800ffde000388 */ /* 0x0009e80000000c00 */
[----:B------:R4:W-:Y:S04]  /*1d50*/  @P0 STS.128 [R222+0xa800], RZ ;  /* 0x00a800ffde000388 */ /* 0x0009e80000000c00 */
[----:B------:R4:W-:Y:S01]  /*1d60*/  @P0 STS.128 [R222+0xb800], RZ ;  /* 0x00b800ffde000388 */ /* 0x0009e20000000c00 */
[----:B------:R-:W-:Y:S05]  /*1d70*/  @P0 BRA `(.L_x_55) ;  /* 0x000001d000000947 */ /* 0x000fea0003800000 */
[----:B------:R-:W-:Y:S01]  /*1d80*/  ISETP.GE.AND P3, PT, R236, c[0x0][0x220], PT ;  /* 0x00008800ec007a0c */ /* 0x000fe20003f66270 */
[----:B-1----:R-:W-:Y:S01]  /*1d90*/  IMAD.WIDE.U32 R2, R17, c[0x0][0x1a0], RZ ;  /* 0x0000680011027a25 */ /* 0x002fe200078e00ff */
[----:B------:R-:W-:-:S03]  /*1da0*/  ISETP.GE.AND P2, PT, R249, c[0x0][0x220], PT ;  /* 0x00008800f9007a0c */ /* 0x000fc60003f46270 */
[----:B------:R-:W-:Y:S01]  /*1db0*/  IMAD R6, R17, c[0x0][0x1a4], RZ ;  /* 0x0000690011067a24 */ /* 0x000fe200078e02ff */
[----:B------:R-:W-:-:S04]  /*1dc0*/  IADD3 R0, P0, R0, R2, RZ ;  /* 0x0000000200007210 */ /* 0x000fc80007f1e0ff */
[----:B------:R-:W-:Y:S02]  /*1dd0*/  IADD3.X R5, R5, R3, R6, P0, !PT ;  /* 0x0000000305057210 */ /* 0x000fe400007fe406 */
[----:B------:R-:W-:Y:S01]  /*1de0*/  ISETP.GE.AND P0, PT, R250, c[0x0][0x220], PT ;  /* 0x00008800fa007a0c */ /* 0x000fe20003f06270 */
[----:B------:R1:W-:Y:S01]  /*1df0*/  @P3 STS.128 [R222+0x9800], RZ ;  /* 0x009800ffde003388 */ /* 0x0003e20000000c00 */
[C---:B------:R-:W-:Y:S02]  /*1e00*/  @!P3 LEA R6, P4, R0.reuse, c[0x0][0x170], 0x1 ;  /* 0x00005c000006ba11 */ /* 0x040fe400078808ff */
        /* <DEDUP_REMOVED lines=20> */
.L_x_55:
[----:B------:R-:W-:Y:S05]  /*1f50*/  BSYNC B0 ;  /* 0x0000000000007941 */ /* 0x000fea0003800000 */
.L_x_54:
[----:B-1----:R-:W-:Y:S01]  /*1f60*/  LOP3.LUT R2, R24, 0xfffffff8, RZ, 0xc0, !PT ;  /* 0xfffffff818027812 */ /* 0x002fe200078ec0ff */
[----:B------:R-:W-:Y:S01]  /*1f70*/  IMAD.SHL.U32 R5, R16, 0x40, RZ ;  /* 0x0000004010057824 */ /* 0x000fe200078e00ff */
[----:B------:R-:W-:Y:S01]  /*1f80*/  SHF.R.S32.HI R8, RZ, 0x4, R22 ;  /* 0x00000004ff087819 */ /* 0x000fe20000011416 */
[----:B------:R-:W0:Y:S01]  /*1f90*/  LDGDEPBAR ;  /* 0x00000000000079af */ /* 0x000e220000000000 */
[----:B------:R-:W-:Y:S01]  /*1fa0*/  LOP3.LUT R3, R20, 0x7fffffe, RZ, 0xc0, !PT ;  /* 0x07fffffe14037812 */ /* 0x000fe200078ec0ff */
[----:B------:R-:W-:Y:S01]  /*1fb0*/  IMAD.IADD R2, R148, 0x1, -R2 ;  /* 0x0000000194027824 */ /* 0x000fe200078e0a02 */
[----:B------:R-:W-:Y:S02]  /*1fc0*/  LEA.HI R6, R22, R8, RZ, 0x1 ;  /* 0x0000000816067211 */ /* 0x000fe400078f08ff */
[----:B------:R-:W-:Y:S01]  /*1fd0*/  SHF.R.S32.HI R7, RZ, 0x1f, R18 ;  /* 0x0000001fff077819 */ /* 0x000fe20000011412 */
[----:B------:R-:W-:Y:S01]  /*1fe0*/  IMAD.IADD R39, R18, 0x1, -R3 ;  /* 0x0000000112277824 */ /* 0x000fe200078e0a03 */
[----:B------:R-:W-:-:S02]  /*1ff0*/  LEA.HI R0, R2, R2, RZ, 0x1 ;  /* 0x0000000202007211 */ /* 0x000fc400078f08ff */
[----:B------:R-:W-:Y:S02]  /*2000*/  LOP3.LUT R6, R6, 0xfffffffe, RZ, 0xc0, !PT ;  /* 0xfffffffe06067812 */ /* 0x000fe400078ec0ff */
[----:B------:R-:W-:Y:S02]  /*2010*/  LOP3.LUT R3, R0, 0x3fffffe, RZ, 0xc0, !PT ;  /* 0x03fffffe00037812 */ /* 0x000fe400078ec0ff */
[----:B------:R-:W-:Y:S01]  /*2020*/  SHF.R.S32.HI R16, RZ, 0x1, R0 ;  /* 0x00000001ff107819 */ /* 0x000fe20000011400 */
[----:B------:R-:W-:Y:S01]  /*2030*/  IMAD.IADD R8, R8, 0x1, -R6 ;  /* 0x0000000108087824 */ /* 0x000fe200078e0a06 */
[----:B------:R-:W-:Y:S01]  /*2040*/  LEA.HI R7, R7, R18, RZ, 0x3 ;  /* 0x0000001207077211 */ /* 0x000fe200078f18ff */
[----:B------:R-:W-:Y:S01]  /*2050*/  IMAD.IADD R9, R2, 0x1, -R3 ;  /* 0x0000000102097824 */ /* 0x000fe200078e0a03 */
[----:B------:R-:W-:Y:S01]  /*2060*/  LOP3.LUT R2, R5, 0xc0, RZ, 0xc0, !PT ;  /* 0x000000c005027812 */ /* 0x000fe200078ec0ff */
[C---:B------:R-:W-:Y:S01]  /*2070*/  IMAD.SHL.U32 R0, R16.reuse, 0x40, RZ ;  /* 0x0000004010007824 */ /* 0x040fe200078e00ff */
[----:B------:R-:W-:Y:S01]  /*2080*/  LOP3.LUT P0, RZ, R16, 0x2, RZ, 0xc0, !PT ;  /* 0x0000000210ff7812 */ /* 0x000fe2000780c0ff */
[----:B------:R-:W-:-:S02]  /*2090*/  IMAD.SHL.U32 R3, R7, 0x20, RZ ;  /* 0x0000002007037824 */ /* 0x000fc400078e00ff */
[----:B------:R-:W-:Y:S01]  /*20a0*/  IMAD.SHL.U32 R5, R8, 0x8, RZ ;  /* 0x0000000808057824 */ /* 0x000fe200078e00ff */
[----:B------:R-:W-:Y:S01]  /*20b0*/  LOP3.LUT R0, R0, 0xc0, RZ, 0xc0, !PT ;  /* 0x000000c000007812 */ /* 0x000fe200078ec0ff */
[----:B------:R-:W-:Y:S01]  /*20c0*/  IMAD.SHL.U32 R7, R21, 0x8, RZ ;  /* 0x0000000815077824 */ /* 0x000fe200078e00ff */
[----:B------:R-:W-:Y:S02]  /*20d0*/  LOP3.LUT R38, R3, 0xffffff00, RZ, 0xc0, !PT ;  /* 0xffffff0003267812 */ /* 0x000fe400078ec0ff */
[----:B------:R-:W-:Y:S02]  /*20e0*/  LOP3.LUT R6, R2, 0x8, R5, 0xf8, !PT ;  /* 0x0000000802067812 */ /* 0x000fe400078ef805 */
[----:B------:R-:W-:Y:S01]  /*20f0*/  LOP3.LUT R5, R0, 0x8, R7, 0xf8, !PT ;  /* 0x0000000800057812 */ /* 0x000fe200078ef807 */
[----:B------:R-:W-:Y:S01]  /*2100*/  IMAD R7, R8, 0x8, R9 ;  /* 0x0000000808077824 */ /* 0x000fe200078e0209 */
[----:B------:R-:W-:Y:S01]  /*2110*/  SHF.R.U32.HI R3, RZ, 0x3, R2 ;  /* 0x00000003ff037819 */ /* 0x000fe20000011602 */
[----:B------:R-:W-:Y:S01]  /*2120*/  IMAD R2, R23, 0x200, R38 ;  /* 0x0000020017027824 */ /* 0x000fe200078e0226 */
[----:B------:R-:W-:-:S02]  /*2130*/  SHF.R.U32.HI R0, RZ, 0x3, R0 ;  /* 0x00000003ff007819 */ /* 0x000fc40000011600 */
[----:B------:R-:W-:Y:S01]  /*2140*/  LOP3.LUT R150, R6, R3, RZ, 0x3c, !PT ;  /* 0x0000000306967212 */ /* 0x000fe200078e3cff */
[----:B------:R-:W-:Y:S01]  /*2150*/  IMAD R2, R39, 0x20, R2 ;  /* 0x0000002027027824 */ /* 0x000fe200078e0202 */
[----:B------:R-:W-:Y:S01]  /*2160*/  LOP3.LUT R0, R5, R0, RZ, 0x3c, !PT ;  /* 0x0000000005007212 */ /* 0x000fe200078e3cff */
[----:B------:R-:W-:Y:S02]  /*2170*/  IMAD R6, R39, 0x20, R38 ;  /* 0x0000002027067824 */ /* 0x000fe400078e0226 */
[----:B------:R-:W-:Y:S02]  /*2180*/  IMAD.IADD R2, R150, 0x1, R2 ;  /* 0x0000000196027824 */ /* 0x000fe400078e0202 */
[----:B------:R-:W-:Y:S02]  /*2190*/  IMAD.U32 R0, R7, 0x20, R0 ;  /* 0x0000002007007824 */ /* 0x000fe400078e0000 */
[----:B------:R-:W-:Y:S02]  /*21a0*/  IMAD.SHL.U32 R220, R2, 0x2, RZ ;  /* 0x0000000202dc7824 */ /* 0x000fe400078e00ff */
[----:B------:R-:W-:Y:S01]  /*21b0*/  IMAD.SHL.U32 R217, R0, 0x2, RZ ;  /* 0x0000000200d97824 */ /* 0x000fe200078e00ff */
[----:B------:R-:W-:Y:S01]  /*21c0*/  SEL R0, R17, 0xffffffe0, !P0 ;  /* 0xffffffe011007807 */ /* 0x000fe20004000000 */
[----:B------:R-:W-:Y:S01]  /*21d0*/  IMAD R221, R4, 0x2, R220 ;  /* 0x0000000204dd7824 */ /* 0x000fe200078e02dc */
[----:B------:R-:W-:Y:S03]  /*21e0*/  LDSM.16.M88.4 R8, [R220+0x1000] ;  /* 0x00100000dc08783b */ /* 0x000fe60000000200 */
[----:B------:R-:W-:Y:S01]  /*21f0*/  IMAD.IADD R219, R217, 0x1, R0 ;  /* 0x00000001d9db7824 */ /* 0x000fe200078e0200 */
[----:B--2---:R-:W1:Y:S01]  /*2200*/  LDSM.16.M88.4 R12, [R217+0x6000] ;  /* 0x00600000d90c783b */ /* 0x004e620000000200 */
[----:B------:R-:W-:-:S03]  /*2210*/  IMAD.SHL.U32 R0, R148, 0x2, RZ ;  /* 0x0000000294007824 */ /* 0x000fc600078e00ff */
[----:B------:R-:W2:Y:S02]  /*2220*/  LDSM.16.M88.4 R24, [R217+0x6400] ;  /* 0x00640000d918783b */ /* 0x000ea40000000200 */
[----:B------:R-:W-:Y:S02]  /*2230*/  LOP3.LUT R0, R0, 0x6, RZ, 0xc0, !PT ;  /* 0x0000000600007812 */ /* 0x000fe400078ec0ff */
[----:B------:R-:W5:Y:S03]  /*2240*/  LDSM.16.M88.4 R28, [R217+0x6800] ;  /* 0x00680000d91c783b */ /* 0x000f660000000200 */
[----:B------:R-:W-:Y:S01]  /*2250*/  IMAD R0, R37, 0x40, R0 ;  /* 0x0000004025007824 */ /* 0x000fe200078e0200 */
[----:B------:R-:W3:Y:S04]  /*2260*/  LDSM.16.M88.4 R48, [R217+0x6c00] ;  /* 0x006c0000d930783b */ /* 0x000ee80000000200 */
[----:B------:R-:W4:Y:S01]  /*2270*/  LDSM.16.M88.4 R20, [R220] ;  /* 0x00000000dc14783b */ /* 0x000f220000000200 */
[----:B------:R-:W-:-:S02]  /*2280*/  IADD3 R2, R0, 0x1, RZ ;  /* 0x0000000100027810 */ /* 0x000fc40007ffe0ff */
[-C--:B------:R-:W-:Y:S01]  /*2290*/  ISETP.GE.AND P1, PT, R0, R36.reuse, PT ;  /* 0x000000240000720c */ /* 0x080fe20003f26270 */
[----:B------:R-:W-:Y:S01]  /*22a0*/  LDSM.16.M88.4 R16, [R221+0x1000] ;  /* 0x00100000dd10783b */ /* 0x000fe20000000200 */
[-C--:B------:R-:W-:Y:S02]  /*22b0*/  ISETP.GE.AND P5, PT, R2, R36.reuse, PT ;  /* 0x000000240200720c */ /* 0x080fe40003fa6270 */
[C---:B------:R-:W-:Y:S01]  /*22c0*/  IADD3 R2, R0.reuse, 0x10, RZ ;  /* 0x0000001000027810 */ /* 0x040fe20007ffe0ff */
[----:B------:R-:W3:Y:S01]  /*22d0*/  LDSM.16.M88.4 R52, [R219+0x6000] ;  /* 0x00600000db34783b */ /* 0x000ee20000000200 */
[----:B------:R-:W-:Y:S02]  /*22e0*/  IADD3 R5, R0, 0x8, RZ ;  /* 0x0000000800057810 */ /* 0x000fe40007ffe0ff */
[----:B------:R-:W-:Y:S01]  /*22f0*/  ISETP.GE.AND P4, PT, R2, R36, PT ;  /* 0x000000240200720c */ /* 0x000fe20003f86270 */
[----:B------:R-:W3:Y:S01]  /*2300*/  LDSM.16.M88.4 R40, [R219+0x6800] ;  /* 0x00680000db28783b */ /* 0x000ee20000000200 */
[----:B------:R-:W-:-:S02]  /*2310*/  IADD3 R2, R0, 0x18, RZ ;  /* 0x0000001800027810 */ /* 0x000fc40007ffe0ff */
[----:B------:R-:W-:Y:S01]  /*2320*/  IADD3 R3, R0, 0x9, RZ ;  /* 0x0000000900037810 */ /* 0x000fe20007ffe0ff */
[----:B------:R-:W3:Y:S01]  /*2330*/  LDSM.16.M88.4 R44, [R219+0x6400] ;  /* 0x00640000db2c783b */ /* 0x000ee20000000200 */
[-C--:B------:R-:W-:Y:S02]  /*2340*/  ISETP.GE.AND P2, PT, R2, R36.reuse, PT ;  /* 0x000000240200720c */ /* 0x080fe40003f46270 */
[C---:B------:R-:W-:Y:S01]  /*2350*/  IADD3 R2, R0.reuse, 0x19, RZ ;  /* 0x0000001900027810 */ /* 0x040fe20007ffe0ff */
[----:B------:R-:W4:Y:S01]  /*2360*/  LDSM.16.M88.4 R32, [R219+0x6c00] ;  /* 0x006c0000db20783b */ /* 0x000f220000000200 */
[-C--:B------:R-:W-:Y:S02]  /*2370*/  ISETP.GE.AND P0, PT, R5, R36.reuse, PT ;  /* 0x000000240500720c */ /* 0x080fe40003f06270 */
[----:B------:R-:W-:Y:S01]  /*2380*/  ISETP.GE.AND P6, PT, R3, R36, PT ;  /* 0x000000240300720c */ /* 0x000fe20003fc6270 */
[----:B-1----:R-:W-:Y:S01]  /*2390*/  HMMA.16816.F32 R64, R8, R12, RZ ;  /* 0x0000000c0840723c */ /* 0x002fe200000018ff */
[----:B------:R-:W-:Y:S01]  /*23a0*/  LDSM.16.M88.4 R56, [R217+0x7400] ;  /* 0x00740000d938783b */ /* 0x000fe20000000200 */
[----:B------:R-:W-:-:S03]  /*23b0*/  IADD3 R5, R0, 0x11, RZ ;  /* 0x0000001100057810 */ /* 0x000fc60007ffe0ff */
[----:B------:R-:W-:Y:S01]  /*23c0*/  LDSM.16.M88.4 R88, [R217+0x7800] ;  /* 0x00780000d958783b */ /* 0x000fe20000000200 */
[----:B------:R-:W-:Y:S02]  /*23d0*/  ISETP.GE.AND P3, PT, R5, R36, PT ;  /* 0x000000240500720c */ /* 0x000fe40003f66270 */
[C---:B------:R-:W-:Y:S01]  /*23e0*/  HMMA.16816.F32 R80, R8.reuse, R14, RZ ;  /* 0x0000000e0850723c */ /* 0x040fe200000018ff */
[----:B------:R-:W-:Y:S07]  /*23f0*/  LDSM.16.M88.4 R96, [R217+0x7c00] ;  /* 0x007c0000d960783b */ /* 0x000fee0000000200 */
[C---:B--2---:R-:W-:Y:S08]  /*2400*/  HMMA.16816.F32 R60, R8.reuse, R24, RZ ;  /* 0x00000018083c723c */ /* 0x044ff000000018ff */
[C---:B-----5:R-:W-:Y:S08]  /*2410*/  HMMA.16816.F32 R68, R8.reuse, R28, RZ ;  /* 0x0000001c0844723c */ /* 0x060ff000000018ff */
[C---:B---3--:R-:W-:Y:S08]  /*2420*/  HMMA.16816.F32 R72, R8.reuse, R48, RZ ;  /* 0x000000300848723c */ /* 0x048ff000000018ff */
[C---:B------:R-:W-:Y:S08]  /*2430*/  HMMA.16816.F32 R76, R8.reuse, R26, RZ ;  /* 0x0000001a084c723c */ /* 0x040ff000000018ff */
[C---:B------:R-:W-:Y:S08]  /*2440*/  HMMA.16816.F32 R100, R8.reuse, R30, RZ ;  /* 0x0000001e0864723c */ /* 0x040ff000000018ff */
[----:B------:R-:W-:Y:S01]  /*2450*/  HMMA.16816.F32 R92, R8, R50, RZ ;  /* 0x00000032085c723c */ /* 0x000fe200000018ff */
[----:B------:R-:W1:Y:S07]  /*2460*/  LDSM.16.M88.4 R8, [R221] ;  /* 0x00000000dd08783b */ /* 0x000e6e0000000200 */
[C---:B----4-:R-:W-:Y:S08]  /*2470*/  HMMA.16816.F32 R128, R20.reuse, R12, RZ ;  /* 0x0000000c1480723c */ /* 0x050ff000000018ff */
[C---:B------:R-:W-:Y:S01]  /*2480*/  HMMA.16816.F32 R132, R20.reuse, R14, RZ ;  /* 0x0000000e1484723c */ /* 0x040fe200000018ff */
[----:B------:R-:W2:Y:S07]  /*2490*/  LDSM.16.M88.4 R12, [R220+0x3000] ;  /* 0x00300000dc0c783b */ /* 0x000eae0000000200 */
[C---:B------:R-:W-:Y:S08]  /*24a0*/  HMMA.16816.F32 R116, R20.reuse, R24, RZ ;  /* 0x000000181474723c */ /* 0x040ff000000018ff */
[C---:B------:R-:W-:Y:S01]  /*24b0*/  HMMA.16816.F32 R124, R20.reuse, R26, RZ ;  /* 0x0000001a147c723c */ /* 0x040fe200000018ff */
[----:B------:R-:W3:Y:S07]  /*24c0*/  LDSM.16.M88.4 R24, [R217+0x7000] ;  /* 0x00700000d918783b */ /* 0x000eee0000000200 */
[C---:B------:R-:W-:Y:S08]  /*24d0*/  HMMA.16816.F32 R112, R20.reuse, R28, RZ ;  /* 0x0000001c1470723c */ /* 0x040ff000000018ff */
[C---:B------:R-:W-:Y:S08]  /*24e0*/  HMMA.16816.F32 R120, R20.reuse, R30, RZ ;  /* 0x0000001e1478723c */ /* 0x040ff000000018ff */
[C---:B------:R-:W-:Y:S08]  /*24f0*/  HMMA.16816.F32 R104, R20.reuse, R48, RZ ;  /* 0x000000301468723c */ /* 0x040ff000000018ff */
[----:B------:R-:W-:Y:S01]  /*2500*/  HMMA.16816.F32 R108, R20, R50, RZ ;  /* 0x00000032146c723c */ /* 0x000fe200000018ff */
[----:B------:R-:W4:Y:S07]  /*2510*/  LDSM.16.M88.4 R20, [R220+0x2000] ;  /* 0x00200000dc14783b */ /* 0x000f2e0000000200 */
        /* <DEDUP_REMOVED lines=18> */
[----:B------:R-:W5:Y:S03]  /*2640*/  LDSM.16.M88.4 R32, [R219+0x7400] ;  /* 0x00740000db20783b */ /* 0x000f660000000200 */
[C---:B--2---:R-:W-:Y:S01]  /*2650*/  HMMA.16816.F32 R132, R12.reuse, R56, R28 ;  /* 0x000000380c84723c */ /* 0x044fe2000000181c */
[----:B------:R-:W2:Y:S07]  /*2660*/  LDSM.16.M88.4 R28, [R219+0x7800] ;  /* 0x00780000db1c783b */ /* 0x000eae0000000200 */
[C---:B---3--:R-:W-:Y:S08]  /*2670*/  HMMA.16816.F32 R52, R12.reuse, R24, R84 ;  /* 0x000000180c34723c */ /* 0x048ff00000001854 */
[C---:B------:R-:W-:Y:S08]  /*2680*/  HMMA.16816.F32 R136, R12.reuse, R88, R64 ;  /* 0x000000580c88723c */ /* 0x040ff00000001840 */
[C---:B------:R-:W-:Y:S08]  /*2690*/  HMMA.16816.F32 R144, R12.reuse, R96, R68 ;  /* 0x000000600c90723c */ /* 0x040ff00000001844 */
[C---:B------:R-:W-:Y:S08]  /*26a0*/  HMMA.16816.F32 R112, R12.reuse, R26, R80 ;  /* 0x0000001a0c70723c */ /* 0x040ff00000001850 */
[C---:B------:R-:W-:Y:S08]  /*26b0*/  HMMA.16816.F32 R124, R12.reuse, R58, R76 ;  /* 0x0000003a0c7c723c */ /* 0x040ff0000000184c */
[C---:B------:R-:W-:Y:S08]  /*26c0*/  HMMA.16816.F32 R108, R12.reuse, R90, R72 ;  /* 0x0000005a0c6c723c */ /* 0x040ff00000001848 */
[----:B------:R-:W-:Y:S01]  /*26d0*/  HMMA.16816.F32 R104, R12, R98, R60 ;  /* 0x000000620c68723c */ /* 0x000fe2000000183c */
[----:B------:R-:W3:Y:S07]  /*26e0*/  LDSM.16.M88.4 R12, [R221+0x2000] ;  /* 0x00200000dd0c783b */ /* 0x000eee0000000200 */
[C---:B----4-:R-:W-:Y:S01]  /*26f0*/  HMMA.16816.F32 R100, R20.reuse, R24, R48 ;  /* 0x000000181464723c */ /* 0x050fe20000001830 */
[----:B------:R-:W-:Y:S07]  /*2700*/  LDSM.16.M88.4 R48, [R217+0x8800] ;  /* 0x00880000d930783b */ /* 0x000fee0000000200 */
[C---:B------:R-:W-:Y:S01]  /*2710*/  HMMA.16816.F32 R84, R20.reuse, R26, R16 ;  /* 0x0000001a1454723c */ /* 0x040fe20000001810 */
[----:B------:R-:W4:Y:S04]  /*2720*/  LDSM.16.M88.4 R24, [R219+0x7c00] ;  /* 0x007c0000db18783b */ /* 0x000f280000000200 */
[----:B------:R-:W-:Y:S03]  /*2730*/  LDSM.16.M88.4 R16, [R220+0x5000] ;  /* 0x00500000dc10783b */ /* 0x000fe60000000200 */
[C---:B------:R-:W-:Y:S08]  /*2740*/  HMMA.16816.F32 R72, R20.reuse, R88, R128 ;  /* 0x000000581448723c */ /* 0x040ff00000001880 */
[C---:B------:R-:W-:Y:S08]  /*2750*/  HMMA.16816.F32 R80, R20.reuse, R56, R92 ;  /* 0x000000381450723c */ /* 0x040ff0000000185c */
[C---:B------:R-:W-:Y:S01]  /*2760*/  HMMA.16816.F32 R76, R20.reuse, R58, R44 ;  /* 0x0000003a144c723c */ /* 0x040fe2000000182c */
[----:B------:R-:W2:Y:S04]  /*2770*/  LDSM.16.M88.4 R56, [R217+0x8000] ;  /* 0x00800000d938783b */ /* 0x000ea80000000200 */
[----:B------:R-:W-:Y:S03]  /*2780*/  LDSM.16.M88.4 R44, [R217+0x8c00] ;  /* 0x008c0000d92c783b */ /* 0x000fe60000000200 */
[C---:B------:R-:W-:Y:S08]  /*2790*/  HMMA.16816.F32 R64, R20.reuse, R96, R140 ;  /* 0x000000601440723c */ /* 0x040ff0000000188c */
[C---:B------:R-:W-:Y:S08]  /*27a0*/  HMMA.16816.F32 R60, R20.reuse, R98, R116 ;  /* 0x00000062143c723c */ /* 0x040ff00000001874 */
[----:B------:R-:W-:Y:S01]  /*27b0*/  HMMA.16816.F32 R68, R20, R90, R120 ;  /* 0x0000005a1444723c */ /* 0x000fe20000001878 */
[----:B------:R-:W4:Y:S07]  /*27c0*/  LDSM.16.M88.4 R20, [R220+0x4000] ;  /* 0x00400000dc14783b */ /* 0x000f2e0000000200 */
[C---:B-1----:R-:W-:Y:S01]  /*27d0*/  HMMA.16816.F32 R88, R8.reuse, R40, R52 ;  /* 0x000000280858723c */ /* 0x042fe20000001834 */
[----:B------:R-:W1:Y:S07]  /*27e0*/  LDSM.16.M88.4 R52, [R217+0x8400] ;  /* 0x00840000d934783b */ /* 0x000e6e0000000200 */
[C---:B-----5:R-:W-:Y:S08]  /*27f0*/  HMMA.16816.F32 R128, R8.reuse, R34, R124 ;  /* 0x000000220880723c */ /* 0x060ff0000000187c */
[----:B--2---:R-:W-:Y:S08]  /*2800*/  HMMA.16816.F32 R124, R8, R30, R108 ;  /* 0x0000001e087c723c */ /* 0x004ff0000000186c */
[C---:B---3--:R-:W-:Y:S08]  /*2810*/  HMMA.16816.F32 R108, R12.reuse, R40, R100 ;  /* 0x000000280c6c723c */ /* 0x048ff00000001864 */
[-C--:B------:R-:W-:Y:S08]  /*2820*/  HMMA.16816.F32 R100, R12, R42.reuse, R84 ;  /* 0x0000002a0c64723c */ /* 0x080ff00000001854 */
[----:B------:R-:W-:Y:S08]  /*2830*/  HMMA.16816.F32 R112, R8, R42, R112 ;  /* 0x0000002a0870723c */ /* 0x000ff00000001870 */
[----:B------:R-:W-:Y:S08]  /*2840*/  HMMA.16816.F32 R84, R12, R28, R72 ;  /* 0x0000001c0c54723c */ /* 0x000ff00000001848 */
[C---:B------:R-:W-:Y:S08]  /*2850*/  HMMA.16816.F32 R132, R8.reuse, R32, R132 ;  /* 0x000000200884723c */ /* 0x040ff00000001884 */
[C---:B------:R-:W-:Y:S08]  /*2860*/  HMMA.16816.F32 R136, R8.reuse, R28, R136 ;  /* 0x0000001c0888723c */ /* 0x040ff00000001888 */
[C---:B----4-:R-:W-:Y:S08]  /*2870*/  HMMA.16816.F32 R120, R8.reuse, R24, R144 ;  /* 0x000000180878723c */ /* 0x050ff00000001890 */
[----:B------:R-:W-:Y:S01]  /*2880*/  HMMA.16816.F32 R116, R8, R26, R104 ;  /* 0x0000001a0874723c */ /* 0x000fe20000001868 */
[----:B------:R-:W-:Y:S07]  /*2890*/  LDSM.16.M88.4 R8, [R221+0x5000] ;  /* 0x00500000dd08783b */ /* 0x000fee0000000200 */
[C---:B------:R-:W-:Y:S08]  /*28a0*/  HMMA.16816.F32 R92, R12.reuse, R34, R76 ;  /* 0x000000220c5c723c */ /* 0x040ff0000000184c */
[C---:B------:R-:W-:Y:S08]  /*28b0*/  HMMA.16816.F32 R72, R12.reuse, R24, R64 ;  /* 0x000000180c48723c */ /* 0x040ff00000001840 */
[C---:B------:R-:W-:Y:S01]  /*28c0*/  HMMA.16816.F32 R40, R12.reuse, R26, R60 ;  /* 0x0000001a0c28723c */ /* 0x040fe2000000183c */
[----:B------:R-:W2:Y:S07]  /*28d0*/  LDSM.16.M88.4 R24, [R219+0x8000] ;  /* 0x00800000db18783b */ /* 0x000eae0000000200 */
[C---:B------:R-:W-:Y:S08]  /*28e0*/  HMMA.16816.F32 R96, R12.reuse, R32, R80 ;  /* 0x000000200c60723c */ /* 0x040ff00000001850 */
[----:B------:R-:W-:Y:S01]  /*28f0*/  HMMA.16816.F32 R76, R12, R30, R68 ;  /* 0x0000001e0c4c723c */ /* 0x000fe20000001844 */
[----:B------:R-:W3:Y:S04]  /*2900*/  LDSM.16.M88.4 R12, [R221+0x4000] ;  /* 0x00400000dd0c783b */ /* 0x000ee80000000200 */
[----:B------:R-:W4:Y:S03]  /*2910*/  LDSM.16.M88.4 R28, [R219+0x8400] ;  /* 0x00840000db1c783b */ /* 0x000f260000000200 */
[-C--:B------:R-:W-:Y:S08]  /*2920*/  HMMA.16816.F32 R64, R16, R56.reuse, R88 ;  /* 0x000000381040723c */ /* 0x080ff00000001858 */
[----:B------:R-:W-:Y:S08]  /*2930*/  HMMA.16816.F32 R32, R20, R56, R108 ;  /* 0x000000381420723c */ /* 0x000ff0000000186c */
[C---:B------:R-:W-:Y:S08]  /*2940*/  HMMA.16816.F32 R68, R16.reuse, R58, R112 ;  /* 0x0000003a1044723c */ /* 0x040ff00000001870 */
[C---:B-1----:R-:W-:Y:S08]  /*2950*/  HMMA.16816.F32 R80, R16.reuse, R52, R132 ;  /* 0x000000341050723c */ /* 0x042ff00000001884 */
[C---:B------:R-:W-:Y:S08]  /*2960*/  HMMA.16816.F32 R104, R16.reuse, R54, R128 ;  /* 0x000000361068723c */ /* 0x040ff00000001880 */
[C---:B------:R-:W-:Y:S08]  /*2970*/  HMMA.16816.F32 R136, R16.reuse, R48, R136 ;  /* 0x000000301088723c */ /* 0x040ff00000001888 */
        /* <DEDUP_REMOVED lines=11> */
[----:B------:R-:W5:Y:S01]  /*2a30*/  LDSM.16.M88.4 R20, [R219+0x8c00] ;  /* 0x008c0000db14783b */ /* 0x000f620000000200 */
[----:B------:R-:W-:-:S06]  /*2a40*/  DEPBAR.LE SB0, 0x0 ;  /* 0x000080000000791a */ /* 0x000fcc0000000000 */
[-C--:B--2---:R-:W-:Y:S08]  /*2a50*/  HMMA.16816.F32 R72, R8, R24.reuse, R64 ;  /* 0x000000180848723c */ /* 0x084ff00000001840 */
[----:B---3--:R-:W-:Y:S08]  /*2a60*/  HMMA.16816.F32 R32, R12, R24, R32 ;  /* 0x000000180c20723c */ /* 0x008ff00000001820 */
[-C--:B------:R-:W-:Y:S08]  /*2a70*/  HMMA.16816.F32 R52, R8, R26.reuse, R68 ;  /* 0x0000001a0834723c */ /* 0x080ff00000001844 */
[----:B------:R-:W-:Y:S01]  /*2a80*/  HMMA.16816.F32 R24, R12, R26, R56 ;  /* 0x0000001a0c18723c */ /* 0x000fe20000001838 */
[----:B------:R-:W-:-:S02]  /*2a90*/  FSEL R69, R74, -INF , !P1 ;  /* 0xff8000004a457808 */ /* 0x000fc40004800000 */
[----:B------:R-:W-:Y:S02]  /*2aa0*/  FSEL R39, R72, -INF , !P1 ;  /* 0xff80000048277808 */ /* 0x000fe40004800000 */
[----:B------:R-:W-:Y:S02]  /*2ab0*/  FSEL R37, R73, -INF , !P5 ;  /* 0xff80000049257808 */ /* 0x000fe40006800000 */
[----:B------:R-:W-:Y:S01]  /*2ac0*/  FSEL R68, R75, -INF , !P5 ;  /* 0xff8000004b447808 */ /* 0x000fe20006800000 */
[----:B----4-:R-:W-:Y:S01]  /*2ad0*/  HMMA.16816.F32 R60, R12, R28, R60 ;  /* 0x0000001c0c3c723c */ /* 0x010fe2000000183c */
[----:B------:R-:W-:Y:S02]  /*2ae0*/  FSEL R74, R34, -INF , !P1 ;  /* 0xff800000224a7808 */ /* 0x000fe40004800000 */
[----:B------:R-:W-:Y:S02]  /*2af0*/  FSEL R71, R32, -INF , !P1 ;  /* 0xff80000020477808 */ /* 0x000fe40004800000 */
[----:B------:R-:W-:-:S02]  /*2b00*/  ISETP.GE.AND P1, PT, R2, R36, PT ;  /* 0x000000240200720c */ /* 0x000fc40003f26270 */
[----:B------:R-:W-:Y:S01]  /*2b10*/  IADD3 R2, R0, 0x20, RZ ;  /* 0x0000002000027810 */ /* 0x000fe20007ffe0ff */
[----:B------:R-:W-:Y:S01]  /*2b20*/  HMMA.16816.F32 R44, R8, R28, R80 ;  /* 0x0000001c082c723c */ /* 0x000fe20000001850 */
[----:B------:R-:W-:Y:S02]  /*2b30*/  FSEL R73, R35, -INF , !P5 ;  /* 0xff80000023497808 */ /* 0x000fe40006800000 */
[----:B------:R-:W-:Y:S02]  /*2b40*/  FSEL R70, R33, -INF , !P5 ;  /* 0xff80000021467808 */ /* 0x000fe40006800000 */
[----:B------:R-:W-:Y:S02]  /*2b50*/  ISETP.GE.AND P5, PT, R2, R36, PT ;  /* 0x000000240200720c */ /* 0x000fe40003fa6270 */
[----:B------:R-:W-:Y:S01]  /*2b60*/  IADD3 R2, R0, 0x21, RZ ;  /* 0x0000002100027810 */ /* 0x000fe20007ffe0ff */
[----:B-1----:R-:W-:Y:S01]  /*2b70*/  HMMA.16816.F32 R56, R12, R16, R84 ;  /* 0x000000100c38723c */ /* 0x002fe20000001854 */
[----:B------:R-:W-:-:S02]  /*2b80*/  FSEL R54, R54, -INF , !P0 ;  /* 0xff80000036367808 */ /* 0x000fc40004000000 */
[----:B------:R-:W-:Y:S02]  /*2b90*/  FSEL R52, R52, -INF , !P0 ;  /* 0xff80000034347808 */ /* 0x000fe40004000000 */
[----:B------:R-:W-:Y:S02]  /*2ba0*/  FSEL R80, R26, -INF , !P0 ;  /* 0xff8000001a507808 */ /* 0x000fe40004000000 */
[----:B------:R-:W-:Y:S01]  /*2bb0*/  FSEL R72, R24, -INF , !P0 ;  /* 0xff80000018487808 */ /* 0x000fe20004000000 */
[----:B------:R-:W-:Y:S01]  /*2bc0*/  HMMA.16816.F32 R40, R8, R16, R136 ;  /* 0x000000100828723c */ /* 0x000fe20000001888 */
[----:B------:R-:W-:Y:S02]  /*2bd0*/  ISETP.GE.AND P0, PT, R2, R36, PT ;  /* 0x000000240200720c */ /* 0x000fe40003f06270 */
[----:B------:R-:W-:Y:S02]  /*2be0*/  IADD3 R2, R0, 0x28, RZ ;  /* 0x0000002800027810 */ /* 0x000fe40007ffe0ff */
[----:B------:R-:W-:-:S02]  /*2bf0*/  FSEL R38, R53, -INF , !P6 ;  /* 0xff80000035267808 */ /* 0x000fc40007000000 */
[----:B------:R-:W-:Y:S01]  /*2c00*/  FSEL R75, R27, -INF , !P6 ;  /* 0xff8000001b4b7808 */ /* 0x000fe20007000000 */
[-C--:B------:R-:W-:Y:S01]  /*2c10*/  HMMA.16816.F32 R64, R8, R30.reuse, R104 ;  /* 0x0000001e0840723c */ /* 0x080fe20000001868 */
[----:B------:R-:W-:Y:S02]  /*2c20*/  FSEL R53, R25, -INF , !P6 ;  /* 0xff80000019357808 */ /* 0x000fe40007000000 */
[----:B------:R-:W-:Y:S02]  /*2c30*/  FSEL R55, R55, -INF , !P6 ;  /* 0xff80000037377808 */ /* 0x000fe40007000000 */
[----:B------:R-:W-:Y:S02]  /*2c40*/  ISETP.GE.AND P6, PT, R2, R36, PT ;  /* 0x000000240200720c */ /* 0x000fe40003fc6270 */
[----:B------:R-:W-:Y:S01]  /*2c50*/  IADD3 R2, R0, 0x29, RZ ;  /* 0x0000002900027810 */ /* 0x000fe20007ffe0ff */
[----:B------:R-:W-:Y:S01]  /*2c60*/  HMMA.16816.F32 R48, R12, R30, R88 ;  /* 0x0000001e0c30723c */ /* 0x000fe20000001858 */
[----:B------:R-:W-:-:S02]  /*2c70*/  FSEL R149, R62, -INF , !P4 ;  /* 0xff8000003e957808 */ /* 0x000fc40006000000 */
[----:B------:R-:W-:Y:S02]  /*2c80*/  FSEL R62, R44, -INF , !P4 ;  /* 0xff8000002c3e7808 */ /* 0x000fe40006000000 */
[----:B------:R-:W-:Y:S02]  /*2c90*/  FSEL R137, R60, -INF , !P4 ;  /* 0xff8000003c897808 */ /* 0x000fe40006000000 */
[----:B------:R-:W-:Y:S01]  /*2ca0*/  FSEL R47, R47, -INF , !P3 ;  /* 0xff8000002f2f7808 */ /* 0x000fe20005800000 */
[----:B------:R-:W-:Y:S01]  /*2cb0*/  HMMA.16816.F32 R32, R8, R18, R124 ;  /* 0x000000120820723c */ /* 0x000fe2000000187c */
[----:B------:R-:W-:Y:S02]  /*2cc0*/  FSEL R148, R63, -INF , !P3 ;  /* 0xff8000003f947808 */ /* 0x000fe40005800000 */
[----:B------:R-:W-:Y:S02]  /*2cd0*/  FSEL R133, R61, -INF , !P3 ;  /* 0xff8000003d857808 */ /* 0x000fe40005800000 */
[----:B------:R-:W-:-:S02]  /*2ce0*/  FSEL R186, R58, -INF , !P5 ;  /* 0xff8000003aba7808 */ /* 0x000fc40006800000 */
[----:B------:R-:W-:Y:S01]  /*2cf0*/  FSEL R126, R46, -INF , !P4 ;  /* 0xff8000002e7e7808 */ /* 0x000fe20006000000 */
[C---:B-----5:R-:W-:Y:S01]  /*2d00*/  HMMA.16816.F32 R28, R8.reuse, R20, R120 ;  /* 0x00000014081c723c */ /* 0x060fe20000001878 */
[----:B------:R-:W-:Y:S02]  /*2d10*/  ISETP.GE.AND P4, PT, R2, R36, PT ;  /* 0x000000240200720c */ /* 0x000fe40003f86270 */
[----:B------:R-:W-:Y:S02]  /*2d20*/  IADD3 R2, R0, 0x30, RZ ;  /* 0x0000003000027810 */ /* 0x000fe40007ffe0ff */
[----:B------:R-:W-:Y:S02]  /*2d30*/  FSEL R46, R45, -INF , !P3 ;  /* 0xff8000002d2e7808 */ /* 0x000fe40005800000 */
[----:B------:R-:W-:Y:S01]  /*2d40*/  FSEL R175, R42, -INF , !P5 ;  /* 0xff8000002aaf7808 */ /* 0x000fe20006800000 */
[----:B------:R-:W-:Y:S01]  /*2d50*/  HMMA.16816.F32 R24, R8, R22, R116 ;  /* 0x000000160818723c */ /* 0x000fe20000001874 */
[----:B------:R-:W-:-:S02]  /*2d60*/  FSEL R167, R40, -INF , !P5 ;  /* 0xff80000028a77808 */ /* 0x000fc40006800000 */
[----:B------:R-:W-:Y:S02]  /*2d70*/  FSEL R178, R56, -INF , !P5 ;  /* 0xff80000038b27808 */ /* 0x000fe40006800000 */
[----:B------:R-:W-:Y:S02]  /*2d80*/  ISETP.GE.AND P3, PT, R2, R36, PT ;  /* 0x000000240200720c */ /* 0x000fe40003f66270 */
[----:B------:R-:W-:Y:S01]  /*2d90*/  ISETP.GE.AND P5, PT, R36, 0x41, PT ;  /* 0x000000412400780c */ /* 0x000fe20003fa6270 */
[----:B------:R-:W-:Y:S01]  /*2da0*/  HMMA.16816.F32 R16, R12, R18, R96 ;  /* 0x000000120c10723c */ /* 0x000fe20000001860 */
[----:B------:R-:W-:Y:S02]  /*2db0*/  IADD3 R2, R0, 0x31, RZ ;  /* 0x0000003100027810 */ /* 0x000fe40007ffe0ff */
[----:B------:R-:W-:Y:S02]  /*2dc0*/  FSEL R125, R66, -INF , !P2 ;  /* 0xff800000427d7808 */ /* 0x000fe40005000000 */
[----:B------:R-:W-:-:S02]  /*2dd0*/  FSEL R45, R64, -INF , !P2 ;  /* 0xff800000402d7808 */ /* 0x000fc40005000000 */
[----:B------:R-:W-:Y:S01]  /*2de0*/  FSEL R139, R50, -INF , !P2 ;  /* 0xff800000328b7808 */ /* 0x000fe20005000000 */
[C---:B------:R-:W-:Y:S01]  /*2df0*/  HMMA.16816.F32 R8, R12.reuse, R20, R92 ;  /* 0x000000140c08723c */ /* 0x040fe2000000185c */
[----:B------:R-:W-:Y:S02]  /*2e00*/  FSEL R132, R48, -INF , !P2 ;  /* 0xff80000030847808 */ /* 0x000fe40005000000 */
[----:B------:R-:W-:Y:S02]  /*2e10*/  ISETP.GE.AND P2, PT, R2, R36, PT ;  /* 0x000000240200720c */ /* 0x000fe40003f46270 */
[C---:B------:R-:W-:Y:S02]  /*2e20*/  IADD3 R2, R0.reuse, 0x38, RZ ;  /* 0x0000003800027810 */ /* 0x040fe40007ffe0ff */
[----:B------:R-:W-:Y:S01]  /*2e30*/  IADD3 R0, R0, 0x39, RZ ;  /* 0x0000003900007810 */ /* 0x000fe20007ffe0ff */
[----:B------:R-:W-:Y:S01]  /*2e40*/  HMMA.16816.F32 R12, R12, R22, R76 ;  /* 0x000000160c0c723c */ /* 0x000fe2000000184c */
        /* <DEDUP_REMOVED lines=8> */
[-C--:B------:R-:W-:Y:S02]  /*2ed0*/  ISETP.GE.AND P1, PT, R2, R36.reuse, PT ;  /* 0x000000240200720c */ /* 0x080fe40003f26270 */
[----:B------:R-:W-:Y:S01]  /*2ee0*/  ISETP.GE.AND P0, PT, R0, R36, PT ;  /* 0x000000240000720c */ /* 0x000fe20003f06270 */
[----:B------:R-:W-:Y:S01]  /*2ef0*/  IMAD.IADD R0, R150, 0x1, R6 ;  /* 0x0000000196007824 */ /* 0x000fe200078e0206 */
        /* <DEDUP_REMOVED lines=23> */
[----:B------:R-:W-:Y:S01]  /*3070*/  FSEL R199, R13, -INF , !P0 ;  /* 0xff8000000dc77808 */ /* 0x000fe20004000000 */
[----:B------:R-:W-:Y:S06]  /*3080*/  BAR.SYNC.DEFER_BLOCKING 0x0 ;  /* 0x0000000000007b1d */ /* 0x000fec0000010000 */
[----:B------:R-:W-:Y:S05]  /*3090*/  @!P5 BRA `(.L_x_56) ;  /* 0x000003b00000d947 */ /* 0x000fea0003800000 */
[----:B------:R-:W-:Y:S01]  /*30a0*/  LEA.HI.SX32 R2, R223, 0xfffffffe, 0x1a ;  /* 0xfffffffedf027811 */ /* 0x000fe200078fd2ff */
[----:B------:R-:W-:Y:S01]  /*30b0*/  BSSY B0, `(.L_x_57) ;  /* 0x0000038000007945 */ /* 0x000fe20003800000 */
[----:B------:R-:W-:-:S02]  /*30c0*/  ISETP.GE.AND P4, PT, R236, c[0x0][0x220], PT ;  /* 0x00008800ec007a0c */ /* 0x000fc40003f86270 */
[----:B------:R-:W-:Y:S01]  /*30d0*/  SHF.R.S32.HI R6, RZ, 0x1f, R2 ;  /* 0x0000001fff067819 */ /* 0x000fe20000011402 */
[C---:B------:R-:W-:Y:S01]  /*30e0*/  IMAD R5, R2.reuse, UR7, RZ ;  /* 0x0000000702057c24 */ /* 0x040fe2000f8e02ff */
[----:B------:R-:W-:Y:S01]  /*30f0*/  ISETP.GE.AND P3, PT, R249, c[0x0][0x220], PT ;  /* 0x00008800f9007a0c */ /* 0x000fe20003f66270 */
[----:B------:R-:W-:Y:S01]  /*3100*/  IMAD.WIDE.U32 R2, R2, UR8, R238 ;  /* 0x0000000802027c25 */ /* 0x000fe2000f8e00ee */
[----:B------:R-:W-:-:S03]  /*3110*/  ISETP.GE.AND P1, PT, R250, c[0x0][0x220], PT ;  /* 0x00008800fa007a0c */ /* 0x000fc60003f26270 */
[----:B------:R-:W-:-:S04]  /*3120*/  IMAD R5, R6, UR8, R5 ;  /* 0x0000000806057c24 */ /* 0x000fc8000f8e0205 */
[----:B------:R-:W-:Y:S01]  /*3130*/  IMAD.IADD R5, R3, 0x1, R5 ;  /* 0x0000000103057824 */ /* 0x000fe200078e0205 */
[C---:B------:R-:W-:Y:S01]  /*3140*/  @!P4 LEA R14, P6, R2.reuse, c[0x0][0x168], 0x1 ;  /* 0x00005a00020eca11 */ /* 0x040fe200078c08ff */
[----:B------:R1:W-:Y:S02]  /*3150*/  @P4 STS [R222+0x6000], RZ ;  /* 0x006000ffde004388 */ /* 0x0003e40000000800 */
[C---:B------:R-:W-:Y:S02]  /*3160*/  @!P3 LEA R12, P2, R2.reuse, c[0x0][0x168], 0x1 ;  /* 0x00005a00020cba11 */ /* 0x040fe400078408ff */
[C---:B------:R-:W-:Y:S01]  /*3170*/  @!P1 LEA R10, P0, R2.reuse, c[0x0][0x168], 0x1 ;  /* 0x00005a00020a9a11 */ /* 0x040fe200078008ff */
[----:B------:R1:W-:Y:S01]  /*3180*/  @P4 STS [R222+0x6004], RZ ;  /* 0x006004ffde004388 */ /* 0x0003e20000000800 */
[C-C-:B------:R-:W-:Y:S02]  /*3190*/  @!P4 LEA.HI.X R15, R2.reuse, c[0x0][0x16c], R5.reuse, 0x1, P6 ;  /* 0x00005b00020fca11 */ /* 0x140fe400030f0c05 */
[C---:B------:R-:W-:Y:S01]  /*31a0*/  IADD3 R3, P6, R2.reuse, UR9, RZ ;  /* 0x0000000902037c10 */ /* 0x040fe2000ffde0ff */
[----:B------:R1:W-:Y:S01]  /*31b0*/  @P4 STS.64 [R222+0x6008], RZ ;  /* 0x006008ffde004388 */ /* 0x0003e20000000a00 */
[----:B------:R-:W-:-:S02]  /*31c0*/  @!P3 LEA.HI.X R13, R2, c[0x0][0x16c], R5, 0x1, P2 ;  /* 0x00005b00020dba11 */ /* 0x000fc400010f0c05 */
[----:B------:R-:W-:Y:S01]  /*31d0*/  @!P1 LEA.HI.X R11, R2, c[0x0][0x16c], R5, 0x1, P0 ;  /* 0x00005b00020b9a11 */ /* 0x000fe200000f0c05 */
[----:B------:R-:W-:Y:S01]  /*31e0*/  @!PT LDS RZ, [RZ] ;  /* 0x00000000fffff984 */ /* 0x000fe20000000800 */
[----:B------:R-:W-:Y:S01]  /*31f0*/  @!PT LDS RZ, [RZ] ;  /* 0x00000000fffff984 */ /* 0x000fe20000000800 */
[----:B------:R-:W-:Y:S01]  /*3200*/  @!PT LDS RZ, [RZ] ;  /* 0x00000000fffff984 */ /* 0x000fe20000000800 */
[----:B------:R1:W-:Y:S01]  /*3210*/  @!P4 LDGSTS.E.BYPASS.LTC128B.128 [R222+0x6000], [R14.64] ;  /* 0x060000000edecfae */ /* 0x0003e2000b901d4a */
[----:B------:R-:W-:Y:S02]  /*3220*/  @!P4 LEA R8, P2, R3, c[0x0][0x168], 0x1 ;  /* 0x00005a000308ca11 */ /* 0x000fe400078408ff */
[----:B------:R-:W-:Y:S01]  /*3230*/  IADD3.X R2, R5, UR5, RZ, P6, !PT ;  /* 0x0000000505027c10 */ /* 0x000fe2000b7fe4ff */
[----:B------:R1:W-:Y:S01]  /*3240*/  @P3 STS.128 [R222+0x7000], RZ ;  /* 0x007000ffde003388 */ /* 0x0003e20000000c00 */
[C---:B------:R-:W-:Y:S02]  /*3250*/  @!P3 LEA R6, P0, R3.reuse, c[0x0][0x168], 0x1 ;  /* 0x00005a000306ba11 */ /* 0x040fe400078008ff */
[C-C-:B------:R-:W-:Y:S01]  /*3260*/  @!P4 LEA.HI.X R9, R3.reuse, c[0x0][0x16c], R2.reuse, 0x1, P2 ;  /* 0x00005b000309ca11 */ /* 0x140fe200010f0c02 */
[----:B------:R-:W-:Y:S01]  /*3270*/  @!PT LDS RZ, [RZ] ;  /* 0x00000000fffff984 */ /* 0x000fe20000000800 */
[----:B------:R-:W-:Y:S01]  /*3280*/  @!PT LDS RZ, [RZ] ;  /* 0x00000000fffff984 */ /* 0x000fe20000000800 */
[----:B------:R-:W-:Y:S01]  /*3290*/  @!PT LDS RZ, [RZ] ;  /* 0x00000000fffff984 */ /* 0x000fe20000000800 */
[----:B------:R1:W-:Y:S01]  /*32a0*/  @!P3 LDGSTS.E.BYPASS.LTC128B.128 [R222+0x7000], [R12.64+0x40] ;  /* 0x070000400cdebfae */ /* 0x0003e2000b901d4a */
[----:B------:R-:W-:-:S03]  /*32b0*/  @!P3 LEA.HI.X R7, R3, c[0x0][0x16c], R2, 0x1, P0 ;  /* 0x00005b000307ba11 */ /* 0x000fc600000f0c02 */
[----:B------:R1:W-:Y:S04]  /*32c0*/  @P1 STS.128 [R222+0x8000], RZ ;  /* 0x008000ffde001388 */ /* 0x0003e80000000c00 */
[----:B------:R-:W-:Y:S01]  /*32d0*/  @!PT LDS RZ, [RZ] ;  /* 0x00000000fffff984 */ /* 0x000fe20000000800 */
[----:B------:R-:W-:Y:S01]  /*32e0*/  @!PT LDS RZ, [RZ] ;  /* 0x00000000fffff984 */ /* 0x000fe20000000800 */
[----:B------:R-:W-:Y:S01]  /*32f0*/  @!PT LDS RZ, [RZ] ;  /* 0x00000000fffff984 */ /* 0x000fe20000000800 */
[----:B------:R1:W-:Y:S04]  /*3300*/  @!P1 LDGSTS.E.BYPASS.LTC128B.128 [R222+0x8000], [R10.64+0x80] ;  /* 0x080000800ade9fae */ /* 0x0003e8000b901d4a */
[----:B------:R1:W-:Y:S04]  /*3310*/  @P4 STS.128 [R222+0x6800], RZ ;  /* 0x006800ffde004388 */ /* 0x0003e80000000c00 */
        /* <DEDUP_REMOVED lines=17> */
.L_x_58:
[----:B------:R-:W-:Y:S05]  /*3430*/  BSYNC B0 ;  /* 0x0000000000007941 */ /* 0x000fea0003800000 */
.L_x_57:
[----:B------:R-:W0:Y:S02]  /*3440*/  LDGDEPBAR ;  /* 0x00000000000079af */ /* 0x000e240000000000 */
.L_x_56:
[----:B------:R-:W-:Y:S02]  /*3450*/  FMNMX.FTZ R2, R39, R37, !PT ;  /* 0x0000002527027209 */ /* 0x000fe40007810000 */
[----:B------:R-:W-:Y:S02]  /*3460*/  FMNMX.FTZ R5, R71, R70, !PT ;  /* 0x0000004647057209 */ /* 0x000fe40007810000 */
[----:B------:R-:W-:Y:S02]  /*3470*/  FMNMX.FTZ R2, R52, R2, !PT ;  /* 0x0000000234027209 */ /* 0x000fe40007810000 */
[----:B------:R-:W-:Y:S02]  /*3480*/  FMNMX.FTZ R5, R72, R5, !PT ;  /* 0x0000000548057209 */ /* 0x000fe40007810000 */
[----:B------:R-:W-:Y:S02]  /*3490*/  FMNMX.FTZ R2, R38, R2, !PT ;  /* 0x0000000226027209 */ /* 0x000fe40007810000 */
[----:B------:R-:W-:-:S02]  /*34a0*/  SHF.L.U32 R216, R0, 0x1, RZ ;  /* 0x0000000100d87819 */ /* 0x000fc400000006ff */
        /* <DEDUP_REMOVED lines=29> */
[----:B-1----:R-:W1:Y:S01]  /*3680*/  SHFL.BFLY PT, R7, R134, 0x2, 0x1f ;  /* 0x0c401f0086077f89 */ /* 0x002e6200000e0000 */
        /* <DEDUP_REMOVED lines=44> */
[----:B-1----:R-:W-:Y:S02]  /*3950*/  FMNMX.FTZ R7, R3, R7, !PT ;  /* 0x0000000703077209 */ /* 0x002fe40007810000 */
[----:B--2---:R-:W-:Y:S01]  /*3960*/  FMNMX.FTZ R3, R6, R8, !PT ;  /* 0x0000000806037209 */ /* 0x004fe20007810000 */
[--C-:B------:R-:W-:Y:S01]  /*3970*/  FFMA.FTZ R6, R52, c[0x0][0x23c], -R12.reuse ;  /* 0x00008f0034067a23 */ /* 0x100fe2000001080c */
[----:B------:R-:W1:Y:S02]  /*3980*/  SHFL.BFLY PT, R8, R5, 0x2, 0x1f ;  /* 0x0c401f0005087f89 */ /* 0x000e6400000e0000 */
[----:B------:R-:W-:Y:S01]  /*3990*/  FSETP.NEU.FTZ.AND P0, PT, R3, -INF , PT ;  /* 0xff8000000300780b */ /* 0x000fe20003f1d000 */
[----:B------:R2:W-:Y:S01]  /*39a0*/  MUFU.EX2 R151, R6 ;  /* 0x0000000600977308 */ /* 0x0005e20000000800 */
[----:B------:R-:W4:Y:S01]  /*39b0*/  SHFL.BFLY PT, R9, R7, 0x1, 0x1f ;  /* 0x0c201f0007097f89 */ /* 0x000f2200000e0000 */
[----:B---3--:R-:W-:-:S06]  /*39c0*/  FFMA.FTZ R2, R37, c[0x0][0x23c], -R12 ;  /* 0x00008f0025027a23 */ /* 0x008fcc000001080c */
[----:B------:R3:W-:Y:S01]  /*39d0*/  MUFU.EX2 R209, R2 ;  /* 0x0000000200d17308 */ /* 0x0007e20000000800 */
[----:B--2---:R-:W-:Y:S02]  /*39e0*/  FFMA.FTZ R6, R38, c[0x0][0x23c], -R12 ;  /* 0x00008f0026067a23 */ /* 0x004fe4000001080c */
[----:B------:R-:W-:Y:S05]  /*39f0*/  LDSM.16.MT88.4 R36, [R218+0xb000] ;  /* 0x00b00000da24783b */ /* 0x000fea0000004200 */
[----:B------:R2:W-:Y:S01]  /*3a00*/  MUFU.EX2 R156, R6 ;  /* 0x00000006009c7308 */ /* 0x0005e20000000800 */
[----:B-1----:R-:W-:Y:S01]  /*3a10*/  FMNMX.FTZ R5, R5, R8, !PT ;  /* 0x0000000805057209 */ /* 0x002fe20007810000 */
[----:B---3--:R-:W-:Y:S01]  /*3a20*/  FMUL.FTZ R2, R3, c[0x0][0x23c] ;  /* 0x00008f0003027a20 */ /* 0x008fe20000410000 */
[----:B----4-:R-:W-:-:S04]  /*3a30*/  FMNMX.FTZ R136, R7, R9, !PT ;  /* 0x0000000907887209 */ /* 0x010fc80007810000 */
[----:B------:R-:W-:Y:S02]  /*3a40*/  FSEL R2, R2, RZ, P0 ;  /* 0x000000ff02027208 */ /* 0x000fe40000000000 */
[----:B------:R-:W-:-:S03]  /*3a50*/  FSETP.NEU.FTZ.AND P0, PT, R136, -INF , PT ;  /* 0xff8000008800780b */ /* 0x000fc60003f1d000 */
[--C-:B------:R-:W-:Y:S02]  /*3a60*/  FFMA.FTZ R0, R68, c[0x0][0x23c], -R2.reuse ;  /* 0x00008f0044007a23 */ /* 0x100fe40000010802 */
[--C-:B--2---:R-:W-:Y:S02]  /*3a70*/  FFMA.FTZ R6, R69, c[0x0][0x23c], -R2.reuse ;  /* 0x00008f0045067a23 */ /* 0x104fe40000010802 */
[----:B------:R1:W-:Y:S01]  /*3a80*/  MUFU.EX2 R207, R0 ;  /* 0x0000000000cf7308 */ /* 0x0003e20000000800 */
[----:B------:R-:W-:-:S07]  /*3a90*/  FFMA.FTZ R4, R55, c[0x0][0x23c], -R2 ;  /* 0x00008f0037047a23 */ /* 0x000fce0000010802 */
[----:B------:R2:W-:Y:S01]  /*3aa0*/  MUFU.EX2 R210, R6 ;  /* 0x0000000600d27308 */ /* 0x0005e20000000800 */
[----:B-1----:R-:W-:-:S07]  /*3ab0*/  FFMA.FTZ R0, R54, c[0x0][0x23c], -R2 ;  /* 0x00008f0036007a23 */ /* 0x002fce0000010802 */
[----:B------:R-:W-:Y:S01]  /*3ac0*/  MUFU.EX2 R183, R4 ;  /* 0x0000000400b77308 */ /* 0x000fe20000000800 */
[----:B--2---:R-:W1:Y:S07]  /*3ad0*/  SHFL.BFLY PT, R6, R5, 0x1, 0x1f ;  /* 0x0c201f0005067f89 */ /* 0x004e6e00000e0000 */
[----:B------:R2:W3:Y:S02]  /*3ae0*/  MUFU.EX2 R150, R0 ;  /* 0x0000000000967308 */ /* 0x0004e40000000800 */
[----:B--2---:R-:W-:Y:S01]  /*3af0*/  FMUL.FTZ R0, R136, c[0x0][0x23c] ;  /* 0x00008f0088007a20 */ /* 0x004fe20000410000 */
[----:B---3--:R-:W-:-:S04]  /*3b00*/  F2FP.PACK_AB R7, R183, R150 ;  /* 0x00000096b707723e */ /* 0x008fc800000000ff */
[----:B------:R-:W-:Y:S02]  /*3b10*/  FSEL R0, R0, RZ, P0 ;  /* 0x000000ff00007208 */ /* 0x000fe40000000000 */
[----:B-1----:R-:W-:Y:S02]  /*3b20*/  FMNMX.FTZ R135, R5, R6, !PT ;  /* 0x0000000605877209 */ /* 0x002fe40007810000 */
[----:B------:R-:W-:Y:S01]  /*3b30*/  F2FP.PACK_AB R6, R156, R151 ;  /* 0x000000979c06723e */ /* 0x000fe200000000ff */
[--C-:B------:R-:W-:Y:S01]  /*3b40*/  FFMA.FTZ R4, R71, c[0x0][0x23c], -R0.reuse ;  /* 0x00008f0047047a23 */ /* 0x100fe20000010800 */
[C---:B------:R-:W-:Y:S01]  /*3b50*/  FSETP.NEU.FTZ.AND P0, PT, R135.reuse, -INF , PT ;  /* 0xff8000008700780b */ /* 0x040fe20003f1d000 */
[----:B------:R-:W-:Y:S01]  /*3b60*/  FMUL.FTZ R8, R135, c[0x0][0x23c] ;  /* 0x00008f0087087a20 */ /* 0x000fe20000410000 */
[----:B------:R-:W-:Y:S01]  /*3b70*/  F2FP.PACK_AB R5, R207, R210 ;  /* 0x000000d2cf05723e */ /* 0x000fe200000000ff */
[----:B------:R1:W-:Y:S01]  /*3b80*/  MUFU.EX2 R15, R4 ;  /* 0x00000004000f7308 */ /* 0x0003e20000000800 */
[----:B------:R-:W-:-:S02]  /*3b90*/  FFMA.FTZ R9, R72, c[0x0][0x23c], -R0 ;  /* 0x00008f0048097a23 */ /* 0x000fc40000010800 */
[----:B------:R-:W-:Y:S01]  /*3ba0*/  FSEL R13, R8, RZ, P0 ;  /* 0x000000ff080d7208 */ /* 0x000fe20000000000 */
[----:B------:R-:W-:-:S04]  /*3bb0*/  FFMA.FTZ R8, R53, c[0x0][0x23c], -R0 ;  /* 0x00008f0035087a23 */ /* 0x000fc80000010800 */
[----:B------:R2:W-:Y:S01]  /*3bc0*/  MUFU.EX2 R233, R8 ;  /* 0x0000000800e97308 */ /* 0x0005e20000000800 */
[----:B-1----:R-:W-:-:S07]  /*3bd0*/  FFMA.FTZ R4, R70, c[0x0][0x23c], -R0 ;  /* 0x00008f0046047a23 */ /* 0x002fce0000010800 */
[----:B------:R-:W1:Y:S01]  /*3be0*/  MUFU.EX2 R211, R9 ;  /* 0x0000000900d37308 */ /* 0x000e620000000800 */
[----:B--2---:R-:W-:-:S07]  /*3bf0*/  FFMA.FTZ R8, R74, c[0x0][0x23c], -R13 ;  /* 0x00008f004a087a23 */ /* 0x004fce000001080d */
[----:B------:R2:W-:Y:S08]  /*3c00*/  MUFU.EX2 R14, R4 ;  /* 0x00000004000e7308 */ /* 0x0005f00000000800 */
[----:B------:R3:W-:Y:S01]  /*3c10*/  MUFU.EX2 R234, R8 ;  /* 0x0000000800ea7308 */ /* 0x0007e20000000800 */
[----:B-1----:R-:W-:Y:S02]  /*3c20*/  F2FP.PACK_AB R10, R233, R211 ;  /* 0x000000d3e90a723e */ /* 0x002fe400000000ff */
[----:B--2---:R-:W-:-:S07]  /*3c30*/  F2FP.PACK_AB R4, R209, R208 ;  /* 0x000000d0d104723e */ /* 0x004fce00000000ff */
[----:B------:R-:W-:Y:S01]  /*3c40*/  HMMA.16816.F32 R112, R4, R24, RZ ;  /* 0x000000180470723c */ /* 0x000fe200000018ff */
[----:B---3--:R-:W-:-:S04]  /*3c50*/  FFMA.FTZ R8, R73, c[0x0][0x23c], -R13 ;  /* 0x00008f0049087a23 */ /* 0x008fc8000001080d */
[----:B------:R1:W2:Y:S03]  /*3c60*/  MUFU.EX2 R232, R8 ;  /* 0x0000000800e87308 */ /* 0x0002a60000000800 */
[C---:B------:R-:W-:Y:S08]  /*3c70*/  HMMA.16816.F32 R108, R4.reuse, R16, RZ ;  /* 0x00000010046c723c */ /* 0x040ff000000018ff */
[----:B------:R-:W-:Y:S01]  /*3c80*/  HMMA.16816.F32 R104, R4, R20, RZ ;  /* 0x000000140468723c */ /* 0x000fe200000018ff */
[----:B-1----:R-:W-:Y:S01]  /*3c90*/  FFMA.FTZ R8, R80, c[0x0][0x23c], -R13 ;  /* 0x00008f0050087a23 */ /* 0x002fe2000001080d */
[----:B--2---:R-:W-:-:S06]  /*3ca0*/  F2FP.PACK_AB R9, R232, R234 ;  /* 0x000000eae809723e */ /* 0x004fcc00000000ff */
[C---:B------:R-:W-:Y:S01]  /*3cb0*/  HMMA.16816.F32 R100, R4.reuse, R28, RZ ;  /* 0x0000001c0464723c */ /* 0x040fe200000018ff */
[----:B------:R1:W-:Y:S07]  /*3cc0*/  MUFU.EX2 R212, R8 ;  /* 0x0000000800d47308 */ /* 0x0003ee0000000800 */
[C---:B------:R-:W-:Y:S08]  /*3cd0*/  HMMA.16816.F32 R96, R4.reuse, R32, RZ ;  /* 0x000000200460723c */ /* 0x040ff000000018ff */
[----:B------:R-:W-:Y:S01]  /*3ce0*/  HMMA.16816.F32 R92, R4, R36, RZ ;  /* 0x00000024045c723c */ /* 0x000fe200000018ff */
[----:B-1----:R-:W-:-:S04]  /*3cf0*/  FFMA.FTZ R8, R75, c[0x0][0x23c], -R13 ;  /* 0x00008f004b087a23 */ /* 0x002fc8000001080d */
[----:B------:R1:W2:Y:S03]  /*3d00*/  MUFU.EX2 R182, R8 ;  /* 0x0000000800b67308 */ /* 0x0002a60000000800 */
[C---:B------:R-:W-:Y:S08]  /*3d10*/  HMMA.16816.F32 R88, R4.reuse, R26, RZ ;  /* 0x0000001a0458723c */ /* 0x040ff000000018ff */
[----:B------:R-:W-:Y:S01]  /*3d20*/  HMMA.16816.F32 R84, R4, R18, RZ ;  /* 0x000000120454723c */ /* 0x000fe200000018ff */
[----:B-1----:R-:W-:-:S02]  /*3d30*/  F2FP.PACK_AB R8, R14, R15 ;  /* 0x0000000f0e08723e */ /* 0x002fc400000000ff */
[----:B--2---:R-:W-:-:S05]  /*3d40*/  F2FP.PACK_AB R11, R182, R212 ;  /* 0x000000d4b60b723e */ /* 0x004fca00000000ff */
[C---:B------:R-:W-:Y:S08]  /*3d50*/  HMMA.16816.F32 R80, R4.reuse, R22, RZ ;  /* 0x000000160450723c */ /* 0x040ff000000018ff */
[C---:B------:R-:W-:Y:S08]  /*3d60*/  HMMA.16816.F32 R76, R4.reuse, R30, RZ ;  /* 0x0000001e044c723c */ /* 0x040ff000000018ff */
[C---:B------:R-:W-:Y:S08]  /*3d70*/  HMMA.16816.F32 R72, R4.reuse, R34, RZ ;  /* 0x000000220448723c */ /* 0x040ff000000018ff */
[----:B------:R-:W-:Y:S07]  /*3d80*/  HMMA.16816.F32 R64, R4, R38, RZ ;  /* 0x000000260440723c */ /* 0x000fee00000018ff */
[--C-:B------:R-:W-:Y:S01]  /*3d90*/  FFMA.FTZ R4, R62, c[0x0][0x23c], -R12.reuse ;  /* 0x00008f003e047a23 */ /* 0x100fe2000001080c */
[C---:B------:R-:W-:Y:S03]  /*3da0*/  HMMA.16816.F32 R68, R8.reuse, R24, RZ ;  /* 0x000000180844723c */ /* 0x040fe600000018ff */
[----:B------:R1:W-:Y:S05]  /*3db0*/  MUFU.EX2 R181, R4 ;  /* 0x0000000400b57308 */ /* 0x0003ea0000000800 */
        /* <DEDUP_REMOVED lines=10> */
[----:B------:R-:W1:Y:S01]  /*3e60*/  LDSM.16.MT88.4 R20, [R218+0x9400] ;  /* 0x00940000da14783b */ /* 0x000e620000004200 */
[----:B------:R3:W4:Y:S06]  /*3e70*/  MUFU.EX2 R157, R4 ;  /* 0x00000004009d7308 */ /* 0x00072c0000000800 */
[C---:B------:R-:W-:Y:S08]  /*3e80*/  HMMA.16816.F32 R52, R8.reuse, R28, RZ ;  /* 0x0000001c0834723c */ /* 0x040ff000000018ff */
[----:B------:R-:W-:Y:S01]  /*3e90*/  HMMA.16816.F32 R140, R8, R30, RZ ;  /* 0x0000001e088c723c */ /* 0x000fe200000018ff */
[----:B------:R-:W5:Y:S01]  /*3ea0*/  LDSM.16.MT88.4 R28, [R218+0xa400] ;  /* 0x00a40000da1c783b */ /* 0x000f620000004200 */
[----:B---3--:R-:W-:-:S04]  /*3eb0*/  FFMA.FTZ R4, R44, c[0x0][0x23c], -R12 ;  /* 0x00008f002c047a23 */ /* 0x008fc8000001080c */
[----:B------:R3:W1:Y:S02]  /*3ec0*/  MUFU.EX2 R205, R4 ;  /* 0x0000000400cd7308 */ /* 0x0006640000000800 */
[C---:B------:R-:W-:Y:S08]  /*3ed0*/  HMMA.16816.F32 R48, R8.reuse, R32, RZ ;  /* 0x000000200830723c */ /* 0x040ff000000018ff */
[----:B------:R-:W-:Y:S01]  /*3ee0*/  HMMA.16816.F32 R144, R8, R34, RZ ;  /* 0x000000220890723c */ /* 0x000fe200000018ff */
[----:B------:R-:W1:Y:S01]  /*3ef0*/  LDSM.16.MT88.4 R32, [R216+0xb400] ;  /* 0x00b40000d820783b */ /* 0x000e620000004200 */
[----:B---3--:R-:W-:-:S06]  /*3f00*/  FFMA.FTZ R4, R126, c[0x0][0x23c], -R2 ;  /* 0x00008f007e047a23 */ /* 0x008fcc0000010802 */
[----:B------:R-:W-:Y:S01]  /*3f10*/  HMMA.16816.F32 R152, R8, R38, RZ ;  /* 0x000000260898723c */ /* 0x000fe200000018ff */
[----:B------:R3:W-:Y:S02]  /*3f20*/  MUFU.EX2 R252, R4 ;  /* 0x0000000400fc7308 */ /* 0x0007e40000000800 */
[----:B---3--:R-:W-:-:S05]  /*3f30*/  FFMA.FTZ R4, R47, c[0x0][0x23c], -R2 ;  /* 0x00008f002f047a23 */ /* 0x008fca0000010802 */
[----:B------:R-:W-:Y:S01]  /*3f40*/  HMMA.16816.F32 R44, R8, R36, RZ ;  /* 0x00000024082c723c */ /* 0x000fe200000018ff */
[----:B------:R-:W3:Y:S06]  /*3f50*/  MUFU.EX2 R40, R4 ;  /* 0x0000000400287308 */ /* 0x000eec0000000800 */
[----:B------:R-:W-:Y:S01]  /*3f60*/  FFMA.FTZ R8, R132, c[0x0][0x23c], -R0 ;  /* 0x00008f0084087a23 */ /* 0x000fe20000010800 */
[----:B----4-:R-:W-:Y:S01]  /*3f70*/  MOV R10, R157 ;  /* 0x0000009d000a7202 */ /* 0x010fe20000000f00 */
[----:B------:R-:W-:Y:S01]  /*3f80*/  IMAD.MOV.U32 R36, RZ, RZ, R151 ;  /* 0x000000ffff247224 */ /* 0x000fe200078e0097 */
[----:B------:R-:W-:Y:S01]  /*3f90*/  MOV R9, R210 ;  /* 0x000000d200097202 */ /* 0x000fe20000000f00 */
[----:B------:R4:W-:Y:S01]  /*3fa0*/  MUFU.EX2 R231, R8 ;  /* 0x0000000800e77308 */ /* 0x0009e20000000800 */
[----:B-1----:R-:W-:-:S02]  /*3fb0*/  F2FP.PACK_AB R6, R205, R10 ;  /* 0x0000000acd06723e */ /* 0x002fc400000000ff */
[----:B------:R-:W-:Y:S01]  /*3fc0*/  MOV R11, R208 ;  /* 0x000000d0000b7202 */ /* 0x000fe20000000f00 */
[----:B---3--:R-:W-:Y:S02]  /*3fd0*/  IMAD.MOV.U32 R37, RZ, RZ, R40 ;  /* 0x000000ffff257224 */ /* 0x008fe400078e0028 */
[----:B------:R-:W1:Y:S01]  /*3fe0*/  LDSM.16.MT88.4 R40, [R218+0xb400] ;  /* 0x00b40000da28783b */ /* 0x000e620000004200 */
[----:B------:R-:W-:Y:S02]  /*3ff0*/  FFMA.FTZ R4, R125, c[0x0][0x23c], -R2 ;  /* 0x00008f007d047a23 */ /* 0x000fe40000010802 */
[----:B------:R-:W-:Y:S02]  /*4000*/  F2FP.PACK_AB R5, R37, R252 ;  /* 0x000000fc2505723e */ /* 0x000fe400000000ff */
[----:B------:R3:W-:Y:S01]  /*4010*/  MUFU.EX2 R206, R4 ;  /* 0x0000000400ce7308 */ /* 0x0007e20000000800 */
[----:B------:R-:W-:Y:S01]  /*4020*/  MOV R132, R37 ;  /* 0x0000002500847202 */ /* 0x000fe20000000f00 */
[----:B----4-:R-:W-:-:S06]  /*4030*/  FFMA.FTZ R8, R127, c[0x0][0x23c], -R0 ;  /* 0x00008f007f087a23 */ /* 0x010fcc0000010800 */
[----:B------:R4:W-:Y:S01]  /*4040*/  MUFU.EX2 R228, R8 ;  /* 0x0000000800e47308 */ /* 0x0009e20000000800 */
[----:B---3--:R-:W-:-:S07]  /*4050*/  FFMA.FTZ R4, R124, c[0x0][0x23c], -R2 ;  /* 0x00008f007c047a23 */ /* 0x008fce0000010802 */
[----:B------:R3:W1:Y:S01]  /*4060*/  MUFU.EX2 R204, R4 ;  /* 0x0000000400cc7308 */ /* 0x0006620000000800 */
[----:B----4-:R-:W-:-:S07]  /*4070*/  FFMA.FTZ R8, R149, c[0x0][0x23c], -R13 ;  /* 0x00008f0095087a23 */ /* 0x010fce000001080d */
[----:B------:R4:W-:Y:S01]  /*4080*/  MUFU.EX2 R226, R8 ;  /* 0x0000000800e27308 */ /* 0x0009e20000000800 */
[----:B---3--:R-:W-:Y:S01]  /*4090*/  FFMA.FTZ R4, R137, c[0x0][0x23c], -R0 ;  /* 0x00008f0089047a23 */ /* 0x008fe20000010800 */
[----:B-1----:R-:W-:Y:S02]  /*40a0*/  F2FP.PACK_AB R7, R204, R206 ;  /* 0x000000cecc07723e */ /* 0x002fe400000000ff */
[----:B------:R-:W-:-:S04]  /*40b0*/  MOV R137, R156 ;  /* 0x0000009c00897202 */ /* 0x000fc80000000f00 */
[----:B------:R1:W-:Y:S01]  /*40c0*/  MUFU.EX2 R230, R4 ;  /* 0x0000000400e67308 */ /* 0x0003e20000000800 */
[----:B----4-:R-:W-:-:S07]  /*40d0*/  FFMA.FTZ R8, R148, c[0x0][0x23c], -R13 ;  /* 0x00008f0094087a23 */ /* 0x010fce000001080d */
[----:B------:R3:W-:Y:S01]  /*40e0*/  MUFU.EX2 R227, R8 ;  /* 0x0000000800e37308 */ /* 0x0007e20000000800 */
[----:B-1----:R-:W-:Y:S01]  /*40f0*/  FFMA.FTZ R4, R133, c[0x0][0x23c], -R0 ;  /* 0x00008f0085047a23 */ /* 0x002fe20000010800 */
[----:B------:R-:W-:-:S06]  /*4100*/  MOV R133, R150 ;  /* 0x0000009600857202 */ /* 0x000fcc0000000f00 */
[----:B------:R1:W4:Y:S01]  /*4110*/  MUFU.EX2 R229, R4 ;  /* 0x0000000400e57308 */ /* 0x0003220000000800 */
[----:B---3--:R-:W-:Y:S01]  /*4120*/  FFMA.FTZ R8, R139, c[0x0][0x23c], -R13 ;  /* 0x00008f008b087a23 */ /* 0x008fe2000001080d */
[----:B------:R-:W-:-:S06]  /*4130*/  MOV R139, R204 ;  /* 0x000000cc008b7202 */ /* 0x000fcc0000000f00 */
[----:B------:R3:W-:Y:S01]  /*4140*/  MUFU.EX2 R225, R8 ;  /* 0x0000000800e17308 */ /* 0x0007e20000000800 */
[----:B-1----:R-:W-:-:S07]  /*4150*/  F2FP.PACK_AB R4, R180, R181 ;  /* 0x000000b5b404723e */ /* 0x002fce00000000ff */
[----:B--2---:R-:W-:Y:S01]  /*4160*/  HMMA.16816.F32 R160, R4, R24, R112 ;  /* 0x0000001804a0723c */ /* 0x004fe20000001870 */
[----:B---3--:R-:W-:Y:S01]  /*4170*/  FFMA.FTZ R8, R138, c[0x0][0x23c], -R13 ;  /* 0x00008f008a087a23 */ /* 0x008fe2000001080d */
[----:B------:R-:W-:-:S03]  /*4180*/  MOV R138, R205 ;  /* 0x000000cd008a7202 */ /* 0x000fc60000000f00 */
[----:B------:R1:W2:Y:S03]  /*4190*/  MUFU.EX2 R224, R8 ;  /* 0x0000000800e07308 */ /* 0x0002a60000000800 */
[C---:B------:R-:W-:Y:S08]  /*41a0*/  HMMA.16816.F32 R168, R4.reuse, R20, R108 ;  /* 0x0000001404a8723c */ /* 0x040ff0000000186c */
[----:B------:R-:W-:Y:S01]  /*41b0*/  HMMA.16816.F32 R156, R4, R16, R104 ;  /* 0x00000010049c723c */ /* 0x000fe20000001868 */
[----:B-1----:R-:W-:Y:S01]  /*41c0*/  FFMA.FTZ R8, R167, c[0x0][0x23c], -R12 ;  /* 0x00008f00a7087a23 */ /* 0x002fe2000001080c */
[----:B------:R-:W-:-:S06]  /*41d0*/  MOV R167, R207 ;  /* 0x000000cf00a77202 */ /* 0x000fcc0000000f00 */
[C---:B-----5:R-:W-:Y:S01]  /*41e0*/  HMMA.16816.F32 R124, R4.reuse, R28, R100 ;  /* 0x0000001c047c723c */ /* 0x060fe20000001864 */
[----:B------:R1:W-:Y:S07]  /*41f0*/  MUFU.EX2 R215, R8 ;  /* 0x0000000800d77308 */ /* 0x0003ee0000000800 */
[C---:B------:R-:W-:Y:S08]  /*4200*/  HMMA.16816.F32 R112, R4.reuse, R32, R96 ;  /* 0x000000200470723c */ /* 0x040ff00000001860 */
[----:B------:R-:W-:Y:S01]  /*4210*/  HMMA.16816.F32 R108, R4, R40, R92 ;  /* 0x00000028046c723c */ /* 0x000fe2000000185c */
[----:B-1----:R-:W-:Y:S01]  /*4220*/  FFMA.FTZ R8, R166, c[0x0][0x23c], -R12 ;  /* 0x00008f00a6087a23 */ /* 0x002fe2000001080c */
[----:B------:R-:W-:-:S03]  /*4230*/  MOV R166, R211 ;  /* 0x000000d300a67202 */ /* 0x000fc60000000f00 */
[----:B------:R1:W3:Y:S03]  /*4240*/  MUFU.EX2 R214, R8 ;  /* 0x0000000800d67308 */ /* 0x0002e60000000800 */
[C---:B------:R-:W-:Y:S08]  /*4250*/  HMMA.16816.F32 R148, R4.reuse, R26, R88 ;  /* 0x0000001a0494723c */ /* 0x040ff00000001858 */
[----:B------:R-:W-:Y:S01]  /*4260*/  HMMA.16816.F32 R104, R4, R22, R84 ;  /* 0x000000160468723c */ /* 0x000fe20000001854 */
[----:B-1----:R-:W-:-:S02]  /*4270*/  FFMA.FTZ R8, R164, c[0x0][0x23c], -R12 ;  /* 0x00008f00a4087a23 */ /* 0x002fc4000001080c */
[----:B------:R-:W-:-:S05]  /*4280*/  IMAD.MOV.U32 R164, RZ, RZ, R212 ;  /* 0x000000ffffa47224 */ /* 0x000fca00078e00d4 */
[C---:B------:R-:W-:Y:S01]  /*4290*/  HMMA.16816.F32 R100, R4.reuse, R18, R80 ;  /* 0x000000120464723c */ /* 0x040fe20000001850 */
[----:B------:R1:W-:Y:S07]  /*42a0*/  MUFU.EX2 R213, R8 ;  /* 0x0000000800d57308 */ /* 0x0003ee0000000800 */
[C---:B------:R-:W-:Y:S07]  /*42b0*/  HMMA.16816.F32 R96, R4.reuse, R30, R76 ;  /* 0x0000001e0460723c */ /* 0x040fee000000184c */
[----:B------:R-:W-:Y:S01]  /*42c0*/  MOV R79, R183 ;  /* 0x000000b7004f7202 */ /* 0x000fe20000000f00 */
[----:B------:R-:W-:Y:S01]  /*42d0*/  HMMA.16816.F32 R92, R4, R34, R72 ;  /* 0x00000022045c723c */ /* 0x000fe20000001848 */
[----:B-1----:R-:W-:Y:S01]  /*42e0*/  FFMA.FTZ R8, R165, c[0x0][0x23c], -R12 ;  /* 0x00008f00a5087a23 */ /* 0x002fe2000001080c */
[----:B------:R-:W-:Y:S01]  /*42f0*/  MOV R77, R181 ;  /* 0x000000b5004d7202 */ /* 0x000fe20000000f00 */
[----:B------:R-:W-:Y:S01]  /*4300*/  IMAD.MOV.U32 R78, RZ, RZ, R182 ;  /* 0x000000ffff4e7224 */ /* 0x000fe200078e00b6 */
[----:B------:R-:W-:Y:S01]  /*4310*/  MOV R76, R180 ;  /* 0x000000b4004c7202 */ /* 0x000fe20000000f00 */
[----:B------:R1:W-:Y:S01]  /*4320*/  MUFU.EX2 R212, R8 ;  /* 0x0000000800d47308 */ /* 0x0003e20000000800 */
[----:B------:R-:W-:-:S02]  /*4330*/  IMAD.MOV.U32 R165, RZ, RZ, R79 ;  /* 0x000000ffffa57224 */ /* 0x000fc400078e004f */
[----:B------:R-:W-:Y:S07]  /*4340*/  HMMA.16816.F32 R88, R4, R42, R64 ;  /* 0x0000002a0458723c */ /* 0x000fee0000001840 */
[----:B----4-:R-:W-:Y:S02]  /*4350*/  F2FP.PACK_AB R4, R229, R230 ;  /* 0x000000e6e504723e */ /* 0x010fe400000000ff */
[----:B------:R-:W-:Y:S02]  /*4360*/  F2FP.PACK_AB R5, R227, R226 ;  /* 0x000000e2e305723e */ /* 0x000fe400000000ff */
[----:B------:R-:W-:Y:S01]  /*4370*/  F2FP.PACK_AB R6, R228, R231 ;  /* 0x000000e7e406723e */ /* 0x000fe200000000ff */
[----:B-1----:R-:W-:Y:S01]  /*4380*/  FFMA.FTZ R8, R175, c[0x0][0x23c], -R2 ;  /* 0x00008f00af087a23 */ /* 0x002fe20000010802 */
[----:B--2---:R-:W-:-:S03]  /*4390*/  F2FP.PACK_AB R7, R224, R225 ;  /* 0x000000e1e007723e */ /* 0x004fc600000000ff */
[----:B------:R1:W-:Y:S04]  /*43a0*/  MUFU.EX2 R211, R8 ;  /* 0x0000000800d37308 */ /* 0x0003e80000000800 */
[C---:B------:R-:W-:Y:S08]  /*43b0*/  HMMA.16816.F32 R80, R4.reuse, R20, R60 ;  /* 0x000000140450723c */ /* 0x040ff0000000183c */
[----:B------:R-:W-:Y:S01]  /*43c0*/  HMMA.16816.F32 R60, R4, R26, R128 ;  /* 0x0000001a043c723c */ /* 0x000fe20000001880 */
[----:B-1----:R-:W-:-:S06]  /*43d0*/  FFMA.FTZ R8, R173, c[0x0][0x23c], -R2 ;  /* 0x00008f00ad087a23 */ /* 0x002fcc0000010802 */
[----:B------:R-:W-:Y:S01]  /*43e0*/  IMAD.MOV.U32 R130, RZ, RZ, R133 ;  /* 0x000000ffff827224 */ /* 0x000fe200078e0085 */
[----:B------:R1:W2:Y:S01]  /*43f0*/  MUFU.EX2 R210, R8 ;  /* 0x0000000800d27308 */ /* 0x0002a20000000800 */
[----:B------:R-:W-:Y:S01]  /*4400*/  IMAD.MOV.U32 R133, RZ, RZ, R209 ;  /* 0x000000ffff857224 */ /* 0x000fe200078e00d1 */
[----:B------:R-:W-:Y:S01]  /*4410*/  HMMA.16816.F32 R84, R4, R24, R68 ;  /* 0x000000180454723c */ /* 0x000fe20000001844 */
[----:B------:R-:W-:Y:S01]  /*4420*/  IMAD.MOV.U32 R129, RZ, RZ, R206 ;  /* 0x000000ffff817224 */ /* 0x000fe200078e00ce */
[----:B------:R-:W-:Y:S01]  /*4430*/  MOV R131, R36 ;  /* 0x0000002400837202 */ /* 0x000fe20000000f00 */
[----:B------:R-:W4:Y:S01]  /*4440*/  LDSM.16.MT88.4 R24, [R216+0x9800] ;  /* 0x00980000d818783b */ /* 0x000f220000004200 */
[----:B------:R-:W-:-:S03]  /*4450*/  MOV R128, R137 ;  /* 0x0000008900807202 */ /* 0x000fc60000000f00 */
[----:B------:R-:W-:Y:S01]  /*4460*/  LDSM.16.MT88.4 R36, [R218+0xb800] ;  /* 0x00b80000da24783b */ /* 0x000fe20000004200 */
[----:B------:R-:W-:Y:S01]  /*4470*/  HMMA.16816.F32 R64, R4, R32, R48 ;  /* 0x000000200440723c */ /* 0x000fe20000001830 */
[----:B-1----:R-:W-:-:S07]  /*4480*/  FFMA.FTZ R8, R172, c[0x0][0x23c], -R2 ;  /* 0x00008f00ac087a23 */ /* 0x002fce0000010802 */
[C---:B------:R-:W-:Y:S01]  /*4490*/  HMMA.16816.F32 R72, R4.reuse, R16, R56 ;  /* 0x000000100448723c */ /* 0x040fe20000001838 */
[----:B------:R1:W-:Y:S07]  /*44a0*/  MUFU.EX2 R208, R8 ;  /* 0x0000000800d07308 */ /* 0x0003ee0000000800 */
[C---:B------:R-:W-:Y:S08]  /*44b0*/  HMMA.16816.F32 R68, R4.reuse, R28, R52 ;  /* 0x0000001c0444723c */ /* 0x040ff00000001834 */
[----:B------:R-:W-:Y:S01]  /*44c0*/  HMMA.16816.F32 R180, R4, R40, R44 ;  /* 0x0000002804b4723c */ /* 0x000fe2000000182c */
[----:B-1----:R-:W-:-:S04]  /*44d0*/  FFMA.FTZ R8, R174, c[0x0][0x23c], -R2 ;  /* 0x00008f00ae087a23 */ /* 0x002fc80000010802 */
[----:B------:R1:W5:Y:S03]  /*44e0*/  MUFU.EX2 R209, R8 ;  /* 0x0000000800d17308 */ /* 0x0003660000000800 */
[C---:B------:R-:W-:Y:S01]  /*44f0*/  HMMA.16816.F32 R48, R4.reuse, R18, R116 ;  /* 0x000000120430723c */ /* 0x040fe20000001874 */
[----:B------:R-:W2:Y:S07]  /*4500*/  LDSM.16.MT88.4 R16, [R218+0x9800] ;  /* 0x00980000da10783b */ /* 0x000eae0000004200 */
[----:B------:R-:W-:Y:S01]  /*4510*/  HMMA.16816.F32 R52, R4, R22, R120 ;  /* 0x000000160434723c */ /* 0x000fe20000001878 */
[----:B------:R-:W4:Y:S01]  /*4520*/  LDSM.16.MT88.4 R20, [R216+0xa800] ;  /* 0x00a80000d814783b */ /* 0x000f220000004200 */
[----:B-1----:R-:W-:-:S05]  /*4530*/  FFMA.FTZ R8, R178, c[0x0][0x23c], -R0 ;  /* 0x00008f00b2087a23 */ /* 0x002fca0000010800 */
[----:B------:R-:W-:Y:S01]  /*4540*/  MOV R123, R77 ;  /* 0x0000004d007b7202 */ /* 0x000fe20000000f00 */
[----:B------:R-:W-:Y:S01]  /*4550*/  HMMA.16816.F32 R44, R4, R30, R140 ;  /* 0x0000001e042c723c */ /* 0x000fe2000000188c */
[----:B------:R-:W1:Y:S01]  /*4560*/  LDSM.16.MT88.4 R28, [R218+0xa800] ;  /* 0x00a80000da1c783b */ /* 0x000e620000004200 */
[----:B------:R3:W-:Y:S01]  /*4570*/  MUFU.EX2 R207, R8 ;  /* 0x0000000800cf7308 */ /* 0x0007e20000000800 */
[----:B------:R-:W-:-:S05]  /*4580*/  IMAD.MOV.U32 R122, RZ, RZ, R76 ;  /* 0x000000ffff7a7224 */ /* 0x000fca00078e004c */
[C---:B------:R-:W-:Y:S01]  /*4590*/  HMMA.16816.F32 R56, R4.reuse, R34, R144 ;  /* 0x000000220438723c */ /* 0x040fe20000001890 */
[----:B------:R-:W1:Y:S07]  /*45a0*/  LDSM.16.MT88.4 R32, [R216+0xb800] ;  /* 0x00b80000d820783b */ /* 0x000e6e0000004200 */
[----:B------:R-:W-:Y:S01]  /*45b0*/  HMMA.16816.F32 R40, R4, R42, R152 ;  /* 0x0000002a0428723c */ /* 0x000fe20000001898 */
[----:B------:R-:W-:Y:S01]  /*45c0*/  LDSM.16.MT88.4 R152, [R216+0x9c00] ;  /* 0x009c0000d898783b */ /* 0x000fe20000004200 */
[----:B---3--:R-:W-:-:S04]  /*45d0*/  FFMA.FTZ R8, R179, c[0x0][0x23c], -R0 ;  /* 0x00008f00b3087a23 */ /* 0x008fc80000010800 */
[----:B------:R3:W1:Y:S01]  /*45e0*/  MUFU.EX2 R206, R8 ;  /* 0x0000000800ce7308 */ /* 0x0006620000000800 */
[----:B------:R-:W-:Y:S02]  /*45f0*/  F2FP.PACK_AB R4, R214, R215 ;  /* 0x000000d7d604723e */ /* 0x000fe400000000ff */
[----:B--2---:R-:W-:Y:S02]  /*4600*/  F2FP.PACK_AB R5, R210, R211 ;  /* 0x000000d3d205723e */ /* 0x004fe400000000ff */
[----:B------:R-:W-:Y:S02]  /*4610*/  F2FP.PACK_AB R6, R212, R213 ;  /* 0x000000d5d406723e */ /* 0x000fe400000000ff */
[----:B-----5:R-:W-:-:S07]  /*4620*/  F2FP.PACK_AB R7, R209, R208 ;  /* 0x000000d0d107723e */ /* 0x020fce00000000ff */
[----:B----4-:R-:W-:Y:S01]  /*4630*/  HMMA.16816.F32 R140, R4, R24, R160 ;  /* 0x00000018048c723c */ /* 0x010fe200000018a0 */
[----:B---3--:R-:W-:-:S04]  /*4640*/  FFMA.FTZ R8, R176, c[0x0][0x23c], -R0 ;  /* 0x00008f00b0087a23 */ /* 0x008fc80000010800 */
[----:B------:R2:W-:Y:S03]  /*4650*/  MUFU.EX2 R205, R8 ;  /* 0x0000000800cd7308 */ /* 0x0005e60000000800 */
[C---:B------:R-:W-:Y:S08]  /*4660*/  HMMA.16816.F32 R168, R4.reuse, R16, R168 ;  /* 0x0000001004a8723c */ /* 0x040ff000000018a8 */
[----:B------:R-:W-:Y:S01]  /*4670*/  HMMA.16816.F32 R172, R4, R20, R156 ;  /* 0x0000001404ac723c */ /* 0x000fe2000000189c */
[----:B--2---:R-:W-:-:S07]  /*4680*/  FFMA.FTZ R8, R177, c[0x0][0x23c], -R0 ;  /* 0x00008f00b1087a23 */ /* 0x004fce0000010800 */
[C---:B-1----:R-:W-:Y:S01]  /*4690*/  HMMA.16816.F32 R124, R4.reuse, R28, R124 ;  /* 0x0000001c047c723c */ /* 0x042fe2000000187c */
[----:B------:R1:W-:Y:S07]  /*46a0*/  MUFU.EX2 R204, R8 ;  /* 0x0000000800cc7308 */ /* 0x0003ee0000000800 */
[C---:B------:R-:W-:Y:S08]  /*46b0*/  HMMA.16816.F32 R112, R4.reuse, R32, R112 ;  /* 0x000000200470723c */ /* 0x040ff00000001870 */
[----:B------:R-:W-:Y:S01]  /*46c0*/  HMMA.16816.F32 R176, R4, R36, R108 ;  /* 0x0000002404b0723c */ /* 0x000fe2000000186c */
[----:B------:R-:W-:Y:S01]  /*46d0*/  LDSM.16.MT88.4 R108, [R218+0xac00] ;  /* 0x00ac0000da6c783b */ /* 0x000fe20000004200 */
[----:B-1----:R-:W-:-:S04]  /*46e0*/  FFMA.FTZ R8, R186, c[0x0][0x23c], -R13 ;  /* 0x00008f00ba087a23 */ /* 0x002fc8000001080d */
[----:B------:R1:W-:Y:S02]  /*46f0*/  MUFU.EX2 R186, R8 ;  /* 0x0000000800ba7308 */ /* 0x0003e40000000800 */
[C---:B------:R-:W-:Y:S08]  /*4700*/  HMMA.16816.F32 R148, R4.reuse, R26, R148 ;  /* 0x0000001a0494723c */ /* 0x040ff00000001894 */
[----:B------:R-:W-:Y:S01]  /*4710*/  HMMA.16816.F32 R100, R4, R22, R100 ;  /* 0x000000160464723c */ /* 0x000fe20000001864 */
[----:B-1----:R-:W-:-:S02]  /*4720*/  FFMA.FTZ R8, R187, c[0x0][0x23c], -R13 ;  /* 0x00008f00bb087a23 */ /* 0x002fc4000001080d */
[----:B------:R-:W-:-:S05]  /*4730*/  IMAD.MOV.U32 R187, RZ, RZ, R139 ;  /* 0x000000ffffbb7224 */ /* 0x000fca00078e008b */
[C---:B------:R-:W-:Y:S01]  /*4740*/  HMMA.16816.F32 R116, R4.reuse, R34, R92 ;  /* 0x000000220474723c */ /* 0x040fe2000000185c */
[----:B------:R1:W2:Y:S07]  /*4750*/  MUFU.EX2 R139, R8 ;  /* 0x00000008008b7308 */ /* 0x0002ae0000000800 */
[----:B------:R-:W-:Y:S01]  /*4760*/  HMMA.16816.F32 R144, R4, R38, R88 ;  /* 0x000000260490723c */ /* 0x000fe20000001858 */
[----:B-1----:R-:W-:Y:S01]  /*4770*/  FFMA.FTZ R8, R184, c[0x0][0x23c], -R13 ;  /* 0x00008f00b8087a23 */ /* 0x002fe2000001080d */
[----:B------:R-:W-:-:S03]  /*4780*/  MOV R184, R138 ;  /* 0x0000008a00b87202 */ /* 0x000fc60000000f00 */
[----:B------:R1:W-:Y:S02]  /*4790*/  MUFU.EX2 R138, R8 ;  /* 0x00000008008a7308 */ /* 0x0003e40000000800 */
[----:B-1----:R-:W-:Y:S01]  /*47a0*/  FFMA.FTZ R8, R185, c[0x0][0x23c], -R13 ;  /* 0x00008f00b9087a23 */ /* 0x002fe2000001080d */
[----:B------:R-:W-:Y:S02]  /*47b0*/  MOV R185, R129 ;  /* 0x0000008100b97202 */ /* 0x000fe40000000f00 */
[----:B------:R-:W-:-:S03]  /*47c0*/  MOV R129, R78 ;  /* 0x0000004e00817202 */ /* 0x000fc60000000f00 */
[----:B------:R1:W3:Y:S01]  /*47d0*/  MUFU.EX2 R137, R8 ;  /* 0x0000000800897308 */ /* 0x0002e20000000800 */
[C---:B------:R-:W-:Y:S08]  /*47e0*/  HMMA.16816.F32 R76, R4.reuse, R18, R104 ;  /* 0x00000012044c723c */ /* 0x040ff00000001868 */
[----:B------:R-:W-:Y:S01]  /*47f0*/  HMMA.16816.F32 R104, R4, R30, R96 ;  /* 0x0000001e0468723c */ /* 0x000fe20000001860 */
[----:B------:R-:W-:Y:S01]  /*4800*/  LDSM.16.MT88.4 R96, [R216+0xac00] ;  /* 0x00ac0000d860783b */ /* 0x000fe20000004200 */
[----:B-1----:R-:W-:Y:S01]  /*4810*/  FFMA.FTZ R8, R188, c[0x0][0x23c], -R12 ;  /* 0x00008f00bc087a23 */ /* 0x002fe2000001080c */
[----:B------:R-:W-:Y:S01]  /*4820*/  MOV R188, R10 ;  /* 0x0000000a00bc7202 */ /* 0x000fe20000000f00 */
[----:B------:R-:W-:Y:S01]  /*4830*/  IMAD.MOV.U32 R10, RZ, RZ, R11 ;  /* 0x000000ffff0a7224 */ /* 0x000fe200078e000b */
[----:B------:R-:W-:-:S02]  /*4840*/  MOV R11, R133 ;  /* 0x00000085000b7202 */ /* 0x000fc40000000f00 */
[----:B------:R1:W-:Y:S01]  /*4850*/  MUFU.EX2 R133, R8 ;  /* 0x0000000800857308 */ /* 0x0003e20000000800 */
[----:B------:R-:W-:Y:S02]  /*4860*/  F2FP.PACK_AB R4, R206, R207 ;  /* 0x000000cfce04723e */ /* 0x000fe400000000ff */
[----:B--2---:R-:W-:Y:S02]  /*4870*/  F2FP.PACK_AB R5, R139, R186 ;  /* 0x000000ba8b05723e */ /* 0x004fe400000000ff */
[----:B------:R-:W-:Y:S02]  /*4880*/  F2FP.PACK_AB R6, R204, R205 ;  /* 0x000000cdcc06723e */ /* 0x000fe400000000ff */
[----:B---3--:R-:W-:-:S07]  /*4890*/  F2FP.PACK_AB R7, R137, R138 ;  /* 0x0000008a8907723e */ /* 0x008fce00000000ff */
[----:B------:R-:W-:Y:S01]  /*48a0*/  HMMA.16816.F32 R160, R4, R24, R84 ;  /* 0x0000001804a0723c */ /* 0x000fe20000001854 */
[----:B-1----:R-:W-:Y:S01]  /*48b0*/  FFMA.FTZ R8, R189, c[0x0][0x23c], -R12 ;  /* 0x00008f00bd087a23 */ /* 0x002fe2000001080c */
[----:B------:R-:W-:-:S03]  /*48c0*/  MOV R189, R132 ;  /* 0x0000008400bd7202 */ /* 0x000fc60000000f00 */
[----:B------:R1:W2:Y:S03]  /*48d0*/  MUFU.EX2 R132, R8 ;  /* 0x0000000800847308 */ /* 0x0002a60000000800 */
[C---:B------:R-:W-:Y:S08]  /*48e0*/  HMMA.16816.F32 R84, R4.reuse, R20, R72 ;  /* 0x000000140454723c */ /* 0x040ff00000001848 */
[----:B------:R-:W-:Y:S01]  /*48f0*/  HMMA.16816.F32 R52, R4, R18, R52 ;  /* 0x000000120434723c */ /* 0x000fe20000001834 */
[----:B-1----:R-:W-:Y:S01]  /*4900*/  FFMA.FTZ R8, R190, c[0x0][0x23c], -R12 ;  /* 0x00008f00be087a23 */ /* 0x002fe2000001080c */
[----:B------:R-:W-:-:S06]  /*4910*/  MOV R190, R165 ;  /* 0x000000a500be7202 */ /* 0x000fcc0000000f00 */
[C---:B------:R-:W-:Y:S01]  /*4920*/  HMMA.16816.F32 R56, R4.reuse, R34, R56 ;  /* 0x000000220438723c */ /* 0x040fe20000001838 */
[----:B------:R1:W-:Y:S06]  /*4930*/  MUFU.EX2 R21, R8 ;  /* 0x0000000800157308 */ /* 0x0003ec0000000800 */
[----:B------:R-:W-:Y:S01]  /*4940*/  IMAD.MOV.U32 R35, RZ, RZ, R234 ;  /* 0x000000ffff237224 */ /* 0x000fe200078e00ea */
[----:B------:R-:W-:Y:S01]  /*4950*/  HMMA.16816.F32 R60, R4, R26, R60 ;  /* 0x0000001a043c723c */ /* 0x000fe2000000183c */
[----:B------:R-:W-:-:S07]  /*4960*/  MOV R34, R232 ;  /* 0x000000e800227202 */ /* 0x000fce0000000f00 */
[----:B------:R-:W-:Y:S01]  /*4970*/  HMMA.16816.F32 R24, R4, R16, R80 ;  /* 0x000000100418723c */ /* 0x000fe20000001850 */
[----:B------:R-:W3:Y:S01]  /*4980*/  LDSM.16.MT88.4 R80, [R218+0x9c00] ;  /* 0x009c0000da50783b */ /* 0x000ee20000004200 */
[----:B-1----:R-:W-:Y:S01]  /*4990*/  FFMA.FTZ R8, R191, c[0x0][0x23c], -R12 ;  /* 0x00008f00bf087a23 */ /* 0x002fe2000001080c */
[----:B------:R-:W-:-:S03]  /*49a0*/  MOV R191, R233 ;  /* 0x000000e900bf7202 */ /* 0x000fc60000000f00 */
[----:B------:R1:W4:Y:S02]  /*49b0*/  MUFU.EX2 R233, R8 ;  /* 0x0000000800e97308 */ /* 0x0003240000000800 */
[C---:B------:R-:W-:Y:S07]  /*49c0*/  HMMA.16816.F32 R64, R4.reuse, R32, R64 ;  /* 0x000000200440723c */ /* 0x040fee0000001840 */
[----:B------:R-:W-:Y:S01]  /*49d0*/  IMAD.MOV.U32 R33, RZ, RZ, R166 ;  /* 0x000000ffff217224 */ /* 0x000fe200078e00a6 */
[----:B------:R-:W-:Y:S01]  /*49e0*/  MOV R32, R167 ;  /* 0x000000a700207202 */ /* 0x000fe20000000f00 */
[----:B------:R-:W-:Y:S04]  /*49f0*/  HMMA.16816.F32 R48, R4, R22, R48 ;  /* 0x000000160430723c */ /* 0x000fe80000001830 */
[----:B------:R-:W-:-:S02]  /*4a00*/  FADD.FTZ R9, R9, R32 ;  /* 0x0000002009097221 */ /* 0x000fc40000010000 */
[----:B-1----:R-:W-:Y:S01]  /*4a10*/  FFMA.FTZ R8, R192, c[0x0][0x23c], -R2 ;  /* 0x00008f00c0087a23 */ /* 0x002fe20000010802 */
[----:B------:R-:W-:Y:S01]  /*4a20*/  MOV R192, R164 ;  /* 0x000000a400c07202 */ /* 0x000fe20000000f00 */
[C---:B------:R-:W-:Y:S01]  /*4a30*/  HMMA.16816.F32 R156, R4.reuse, R28, R68 ;  /* 0x0000001c049c723c */ /* 0x040fe20000001844 */
[----:B------:R-:W-:Y:S01]  /*4a40*/  MOV R22, R123 ;  /* 0x0000007b00167202 */ /* 0x000fe20000000f00 */
[----:B------:R1:W-:Y:S01]  /*4a50*/  MUFU.EX2 R20, R8 ;  /* 0x0000000800147308 */ /* 0x0003e20000000800 */
[----:B------:R-:W-:Y:S02]  /*4a60*/  IMAD.MOV.U32 R23, RZ, RZ, R122 ;  /* 0x000000ffff177224 */ /* 0x000fe400078e007a */
[----:B------:R-:W-:Y:S02]  /*4a70*/  LDSM.16.MT88.4 R120, [R216+0xbc00] ;  /* 0x00bc0000d878783b */ /* 0x000fe40000004200 */
[----:B------:R-:W-:Y:S01]  /*4a80*/  IMAD.MOV.U32 R29, RZ, RZ, R128 ;  /* 0x000000ffff1d7224 */ /* 0x000fe200078e0080 */
[----:B------:R-:W-:Y:S01]  /*4a90*/  HMMA.16816.F32 R44, R4, R30, R44 ;  /* 0x0000001e042c723c */ /* 0x000fe2000000182c */
[----:B------:R-:W-:-:S02]  /*4aa0*/  MOV R28, R129 ;  /* 0x00000081001c7202 */ /* 0x000fc40000000f00 */
[----:B--2---:R-:W-:-:S04]  /*4ab0*/  F2FP.PACK_AB R128, R132, R133 ;  /* 0x000000858480723e */ /* 0x004fc800000000ff */
[----:B------:R-:W-:Y:S01]  /*4ac0*/  IMAD.MOV.U32 R31, RZ, RZ, R130 ;  /* 0x000000ffff1f7224 */ /* 0x000fe200078e0082 */
[C---:B------:R-:W-:Y:S01]  /*4ad0*/  HMMA.16816.F32 R164, R4.reuse, R36, R180 ;  /* 0x0000002404a4723c */ /* 0x040fe200000018b4 */
[----:B------:R-:W-:Y:S01]  /*4ae0*/  MOV R30, R131 ;  /* 0x00000083001e7202 */ /* 0x000fe20000000f00 */
[--C-:B-1----:R-:W-:Y:S01]  /*4af0*/  FFMA.FTZ R8, R194, c[0x0][0x23c], -R2.reuse ;  /* 0x00008f00c2087a23 */ /* 0x102fe20000010802 */
[----:B------:R-:W-:Y:S01]  /*4b00*/  MOV R194, R10 ;  /* 0x0000000a00c27202 */ /* 0x000fe20000000f00 */
[----:B------:R-:W-:Y:S01]  /*4b10*/  FADD.FTZ R9, R31, R9 ;  /* 0x000000091f097221 */ /* 0x000fe20000010000 */
[----:B----4-:R-:W-:Y:S01]  /*4b20*/  F2FP.PACK_AB R130, R233, R21 ;  /* 0x00000015e982723e */ /* 0x010fe200000000ff */
[----:B------:R1:W2:Y:S02]  /*4b30*/  MUFU.EX2 R19, R8 ;  /* 0x0000000800137308 */ /* 0x0002a40000000800 */
[----:B------:R-:W-:Y:S01]  /*4b40*/  HMMA.16816.F32 R40, R4, R38, R40 ;  /* 0x000000260428723c */ /* 0x000fe20000001828 */
[----:B------:R-:W4:Y:S01]  /*4b50*/  LDSM.16.MT88.4 R4, [R218+0xbc00] ;  /* 0x00bc0000da04783b */ /* 0x000f220000004200 */
[--C-:B-1----:R-:W-:Y:S01]  /*4b60*/  FFMA.FTZ R8, R193, c[0x0][0x23c], -R2.reuse ;  /* 0x00008f00c1087a23 */ /* 0x102fe20000010802 */
[----:B------:R-:W-:Y:S01]  /*4b70*/  MOV R193, R11 ;  /* 0x0000000b00c17202 */ /* 0x000fe20000000f00 */
[----:B------:R-:W-:Y:S01]  /*4b80*/  FFMA.FTZ R2, R195, c[0x0][0x23c], -R2 ;  /* 0x00008f00c3027a23 */ /* 0x000fe20000010802 */
[----:B------:R-:W-:Y:S01]  /*4b90*/  MOV R195, R14 ;  /* 0x0000000e00c37202 */ /* 0x000fe20000000f00 */
[----:B------:R1:W-:Y:S01]  /*4ba0*/  MUFU.EX2 R18, R8 ;  /* 0x0000000800127308 */ /* 0x0003e20000000800 */
[----:B--2---:R-:W-:-:S07]  /*4bb0*/  F2FP.PACK_AB R129, R19, R20 ;  /* 0x000000141381723e */ /* 0x004fce00000000ff */
[----:B------:R2:W5:Y:S01]  /*4bc0*/  MUFU.EX2 R234, R2 ;  /* 0x0000000200ea7308 */ /* 0x0005620000000800 */
[----:B-1----:R-:W-:Y:S01]  /*4bd0*/  MOV R8, R15 ;  /* 0x0000000f00087202 */ /* 0x002fe20000000f00 */
[----:B--2---:R-:W-:Y:S01]  /*4be0*/  FFMA.FTZ R2, R197, c[0x0][0x23c], -R0 ;  /* 0x00008f00c5027a23 */ /* 0x004fe20000010800 */
[----:B-----5:R-:W-:-:S05]  /*4bf0*/  F2FP.PACK_AB R131, R234, R18 ;  /* 0x00000012ea83723e */ /* 0x020fca00000000ff */
[----:B------:R1:W-:Y:S02]  /*4c00*/  MUFU.EX2 R17, R2 ;  /* 0x0000000200117308 */ /* 0x0003e40000000800 */
[C---:B---3--:R-:W-:Y:S08]  /*4c10*/  HMMA.16816.F32 R72, R128.reuse, R80, R168 ;  /* 0x000000508048723c */ /* 0x048ff000000018a8 */
[----:B------:R-:W-:Y:S01]  /*4c20*/  HMMA.16816.F32 R92, R128, R98, R100 ;  /* 0x00000062805c723c */ /* 0x000fe20000001864 */
[----:B-1----:R-:W-:-:S04]  /*4c30*/  FFMA.FTZ R2, R196, c[0x0][0x23c], -R0 ;  /* 0x00008f00c4027a23 */ /* 0x002fc80000010800 */
[----:B------:R1:W2:Y:S03]  /*4c40*/  MUFU.EX2 R16, R2 ;  /* 0x0000000200107308 */ /* 0x0002a60000000800 */
[C---:B------:R-:W-:Y:S08]  /*4c50*/  HMMA.16816.F32 R100, R128.reuse, R108, R124 ;  /* 0x0000006c8064723c */ /* 0x040ff0000000187c */
[----:B----4-:R-:W-:Y:S01]  /*4c60*/  HMMA.16816.F32 R124, R128, R4, R176 ;  /* 0x00000004807c723c */ /* 0x010fe200000018b0 */
[--C-:B-1----:R-:W-:Y:S01]  /*4c70*/  FFMA.FTZ R2, R198, c[0x0][0x23c], -R0.reuse ;  /* 0x00008f00c6027a23 */ /* 0x102fe20000010800 */
[----:B--2---:R-:W-:Y:S01]  /*4c80*/  F2FP.PACK_AB R168, R16, R17 ;  /* 0x0000001110a8723e */ /* 0x004fe200000000ff */
[----:B------:R-:W-:-:S05]  /*4c90*/  FFMA.FTZ R0, R199, c[0x0][0x23c], -R0 ;  /* 0x00008f00c7007a23 */ /* 0x000fca0000010800 */
[C---:B------:R-:W-:Y:S01]  /*4ca0*/  HMMA.16816.F32 R140, R128.reuse, R152, R140 ;  /* 0x00000098808c723c */ /* 0x040fe2000000188c */
[----:B------:R1:W-:Y:S07]  /*4cb0*/  MUFU.EX2 R15, R2 ;  /* 0x00000002000f7308 */ /* 0x0003ee0000000800 */
[C---:B------:R-:W-:Y:S01]  /*4cc0*/  HMMA.16816.F32 R148, R128.reuse, R154, R148 ;  /* 0x0000009a8094723c */ /* 0x040fe20000001894 */
[----:B------:R2:W3:Y:S07]  /*4cd0*/  MUFU.EX2 R14, R0 ;  /* 0x00000000000e7308 */ /* 0x0004ee0000000800 */
[----:B------:R-:W-:Y:S01]  /*4ce0*/  HMMA.16816.F32 R76, R128, R82, R76 ;  /* 0x00000052804c723c */ /* 0x000fe2000000184c */
[----:B-1----:R-:W-:-:S04]  /*4cf0*/  FADD.FTZ R2, R35, R34 ;  /* 0x0000002223027221 */ /* 0x002fc80000010000 */
[----:B------:R-:W-:-:S03]  /*4d00*/  FADD.FTZ R2, R192, R2 ;  /* 0x00000002c0027221 */ /* 0x000fc60000010000 */
[C---:B------:R-:W-:Y:S01]  /*4d10*/  HMMA.16816.F32 R88, R128.reuse, R96, R172 ;  /* 0x000000608058723c */ /* 0x040fe200000018ac */
[----:B--2---:R-:W-:Y:S01]  /*4d20*/  FFMA.FTZ R0, R201, c[0x0][0x23c], -R13 ;  /* 0x00008f00c9007a23 */ /* 0x004fe2000001080d */
[----:B---3--:R-:W-:Y:S01]  /*4d30*/  F2FP.PACK_AB R170, R14, R15 ;  /* 0x0000000f0eaa723e */ /* 0x008fe200000000ff */
[----:B------:R-:W-:Y:S02]  /*4d40*/  FADD.FTZ R2, R28, R2 ;  /* 0x000000021c027221 */ /* 0x000fe40000010000 */
[----:B------:R1:W-:Y:S02]  /*4d50*/  MUFU.EX2 R12, R0 ;  /* 0x00000000000c7308 */ /* 0x0003e40000000800 */
[----:B------:R-:W-:Y:S01]  /*4d60*/  FADD.FTZ R2, R226, R2 ;  /* 0x00000002e2027221 */ /* 0x000fe20000010000 */
[----:B------:R-:W-:Y:S03]  /*4d70*/  HMMA.16816.F32 R104, R128, R110, R104 ;  /* 0x0000006e8068723c */ /* 0x000fe60000001868 */
[----:B------:R-:W-:-:S05]  /*4d80*/  FADD.FTZ R2, R227, R2 ;  /* 0x00000002e3027221 */ /* 0x000fca0000010000 */
[----:B------:R-:W-:Y:S01]  /*4d90*/  HMMA.16816.F32 R112, R128, R120, R112 ;  /* 0x000000788070723c */ /* 0x000fe20000001870 */
[----:B-1----:R-:W-:-:S07]  /*4da0*/  FFMA.FTZ R0, R203, c[0x0][0x23c], -R13 ;  /* 0x00008f00cb007a23 */ /* 0x002fce000001080d */
[C---:B------:R-:W-:Y:S01]  /*4db0*/  HMMA.16816.F32 R116, R128.reuse, R122, R116 ;  /* 0x0000007a8074723c */ /* 0x040fe20000001874 */
[----:B------:R1:W2:Y:S07]  /*4dc0*/  MUFU.EX2 R11, R0 ;  /* 0x00000000000b7308 */ /* 0x0002ae0000000800 */
[----:B------:R-:W-:Y:S01]  /*4dd0*/  HMMA.16816.F32 R128, R128, R6, R144 ;  /* 0x000000068080723c */ /* 0x000fe20000001890 */
[----:B-1----:R-:W-:Y:S01]  /*4de0*/  FFMA.FTZ R0, R200, c[0x0][0x23c], -R13 ;  /* 0x00008f00c8007a23 */ /* 0x002fe2000001080d */
[----:B--2---:R-:W-:-:S03]  /*4df0*/  F2FP.PACK_AB R169, R11, R12 ;  /* 0x0000000c0ba9723e */ /* 0x004fc600000000ff */
[----:B------:R1:W-:Y:S02]  /*4e00*/  MUFU.EX2 R10, R0 ;  /* 0x00000000000a7308 */ /* 0x0003e40000000800 */
[----:B-1----:R-:W-:-:S06]  /*4e10*/  FFMA.FTZ R0, R202, c[0x0][0x23c], -R13 ;  /* 0x00008f00ca007a23 */ /* 0x002fcc000001080d */
[----:B------:R1:W2:Y:S02]  /*4e20*/  MUFU.EX2 R232, R0 ;  /* 0x0000000000e87308 */ /* 0x0002a40000000800 */
[----:B-1----:R-:W-:Y:S01]  /*4e30*/  FADD.FTZ R0, R8, R195 ;  /* 0x000000c308007221 */ /* 0x002fe20000010000 */
[----:B--2---:R-:W-:Y:S01]  /*4e40*/  F2FP.PACK_AB R171, R232, R10 ;  /* 0x0000000ae8ab723e */ /* 0x004fe200000000ff */
[----:B------:R-:W-:Y:S02]  /*4e50*/  FADD.FTZ R8, R194, R193 ;  /* 0x000000c1c2087221 */ /* 0x000fe40000010000 */
[----:B------:R-:W-:Y:S02]  /*4e60*/  FADD.FTZ R0, R33, R0 ;  /* 0x0000000021007221 */ /* 0x000fe40000010000 */
[----:B------:R-:W-:Y:S02]  /*4e70*/  FADD.FTZ R8, R30, R8 ;  /* 0x000000081e087221 */ /* 0x000fe40000010000 */
[----:B------:R-:W-:Y:S01]  /*4e80*/  FADD.FTZ R0, R191, R0 ;  /* 0x00000000bf007221 */ /* 0x000fe20000010000 */
[----:B------:R-:W-:Y:S03]  /*4e90*/  HMMA.16816.F32 R164, R168, R4, R164 ;  /* 0x00000004a8a4723c */ /* 0x000fe600000018a4 */
[----:B------:R-:W-:-:S04]  /*4ea0*/  FADD.FTZ R0, R230, R0 ;  /* 0x00000000e6007221 */ /* 0x000fc80000010000 */
        /* <DEDUP_REMOVED lines=55> */
[----:B------:R-:W-:Y:S02]  /*5220*/  FADD.FTZ R232, R232, R4 ;  /* 0x00000004e8e87221 */ /* 0x000fe40000010000 */
[----:B------:R-:W-:Y:S02]  /*5230*/  FADD.FTZ R233, R233, R2 ;  /* 0x00000002e9e97221 */ /* 0x000fe40000010000 */
[----:B------:R-:W-:Y:S01]  /*5240*/  FADD.FTZ R234, R234, R0 ;  /* 0x00000000eaea7221 */ /* 0x000fe20000010000 */
[----:B------:R-:W-:Y:S05]  /*5250*/  @!P5 BRA `(.L_x_59) ;  /* 0x000032900000d947 */ /* 0x000fea0003800000 */
[----:B------:R-:W-:Y:S01]  /*5260*/  LEA.HI.SX32 R223, R223, 0xfffffffe, 0x1a ;  /* 0xfffffffedfdf7811 */ /* 0x000fe200078fd2ff */
[----:B------:R-:W-:Y:S01]  /*5270*/  IMAD.MOV.U32 R137, RZ, RZ, R135 ;  /* 0x000000ffff897224 */ /* 0x000fe200078e0087 */
[----:B------:R-:W-:Y:S01]  /*5280*/  MOV R139, R3 ;  /* 0x00000003008b7202 */ /* 0x000fe20000000f00 */
[----:B------:R-:W-:Y:S01]  /*5290*/  IMAD.MOV.U32 R132, RZ, RZ, R136 ;  /* 0x000000ffff847224 */ /* 0x000fe200078e0088 */
[----:B------:R-:W-:Y:S01]  /*52a0*/  ISETP.GE.AND P4, PT, R236, c[0x0][0x220], PT ;  /* 0x00008800ec007a0c */ /* 0x000fe20003f86270 */
[----:B------:R-:W-:Y:S01]  /*52b0*/  IMAD.MOV.U32 R138, RZ, RZ, R134 ;  /* 0x000000ffff8a7224 */ /* 0x000fe200078e0086 */
[----:B------:R-:W-:-:S02]  /*52c0*/  ISETP.GE.AND P3, PT, R249, c[0x0][0x220], PT ;  /* 0x00008800f9007a0c */ /* 0x000fc40003f66270 */
[----:B------:R-:W-:Y:S02]  /*52d0*/  ISETP.GE.AND P2, PT, R250, c[0x0][0x220], PT ;  /* 0x00008800fa007a0c */ /* 0x000fe40003f46270 */
[----:B------:R-:W-:Y:S01]  /*52e0*/  MOV R252, c[0x0][0x1a0] ;  /* 0x0000680000fc7a02 */ /* 0x000fe20000000f00 */
[----:B------:R-:W-:Y:S05]  /*52f0*/  BRA `(.L_x_60) ;  /* 0x0000038000007947 */ /* 0x000fea0003800000 */
.L_x_62:
[----:B------:R1:W-:Y:S01]  /*5300*/  @P4 STS [R222+0x6000], RZ ;  /* 0x006000ffde004388 */ /* 0x0003e20000000800 */
[----:B------:R-:W-:Y:S03]  /*5310*/  IADD3 R0, R223, -0x1, RZ ;  /* 0xffffffffdf007810 */ /* 0x000fe60007ffe0ff */
[----:B------:R1:W-:Y:S01]  /*5320*/  @P4 STS [R222+0x6004], RZ ;  /* 0x006004ffde004388 */ /* 0x0003e20000000800 */
[----:B------:R-:W-:Y:S01]  /*5330*/  SHF.R.S32.HI R133, RZ, 0x1f, R0 ;  /* 0x0000001fff857819 */ /* 0x000fe20000011400 */
[C---:B------:R-:W-:Y:S02]  /*5340*/  IMAD.WIDE.U32 R2, R0.reuse, c[0x0][0x198], RZ ;  /* 0x0000660000027a25 */ /* 0x040fe400078e00ff */
[----:B------:R1:W-:Y:S02]  /*5350*/  @P4 STS.64 [R222+0x6008], RZ ;  /* 0x006008ffde004388 */ /* 0x0003e40000000a00 */
[----:B------:R-:W-:Y:S04]  /*5360*/  IMAD R133, R133, c[0x0][0x198], RZ ;  /* 0x0000660085857a24 */ /* 0x000fe800078e02ff */
[----:B------:R-:W-:Y:S01]  /*5370*/  IMAD R133, R0, c[0x0][0x19c], R133 ;  /* 0x0000670000857a24 */ /* 0x000fe200078e0285 */
[----:B------:R-:W-:Y:S03]  /*5380*/  LEA R0, P1, R2, R242, 0x6 ;  /* 0x000000f202007211 */ /* 0x000fe600078230ff */
[----:B------:R-:W-:Y:S01]  /*5390*/  IMAD.IADD R3, R3, 0x1, R133 ;  /* 0x0000000103037824 */ /* 0x000fe200078e0285 */
[C---:B------:R-:W-:Y:S02]  /*53a0*/  @!P4 LEA R180, P0, R0.reuse, c[0x0][0x168], 0x1 ;  /* 0x00005a0000b4ca11 */ /* 0x040fe400078008ff */
[----:B------:R-:W-:Y:S02]  /*53b0*/  @!P3 LEA R176, P6, R0, c[0x0][0x168], 0x1 ;  /* 0x00005a0000b0ba11 */ /* 0x000fe400078c08ff */
[----:B------:R-:W-:Y:S02]  /*53c0*/  LEA.HI.X R3, R2, R239, R3, 0x6, P1 ;  /* 0x000000ef02037211 */ /* 0x000fe400008f3403 */
[C---:B------:R-:W-:Y:S02]  /*53d0*/  IADD3 R2, P1, R0.reuse, UR9, RZ ;  /* 0x0000000900027c10 */ /* 0x040fe4000ff3e0ff */
[C-C-:B------:R-:W-:Y:S02]  /*53e0*/  @!P4 LEA.HI.X R181, R0.reuse, c[0x0][0x16c], R3.reuse, 0x1, P0 ;  /* 0x00005b0000b5ca11 */ /* 0x140fe400000f0c03 */
[C-C-:B------:R-:W-:Y:S02]  /*53f0*/  @!P3 LEA.HI.X R177, R0.reuse, c[0x0][0x16c], R3.reuse, 0x1, P6 ;  /* 0x00005b0000b1ba11 */ /* 0x140fe400030f0c03 */
[----:B------:R-:W-:Y:S01]  /*5400*/  @!P2 LEA R174, P0, R0, c[0x0][0x168], 0x1 ;  /* 0x00005a0000aeaa11 */ /* 0x000fe200078008ff */
[----:B------:R-:W-:Y:S01]  /*5410*/  @!PT LDS RZ, [RZ] ;  /* 0x00000000fffff984 */ /* 0x000fe20000000800 */
[----:B------:R-:W-:Y:S01]  /*5420*/  @!PT LDS RZ, [RZ] ;  /* 0x00000000fffff984 */ /* 0x000fe20000000800 */
[----:B------:R-:W-:Y:S01]  /*5430*/  @!PT LDS RZ, [RZ] ;  /* 0x00000000fffff984 */ /* 0x000fe20000000800 */
[----:B------:R1:W-:Y:S01]  /*5440*/  @!P4 LDGSTS.E.BYPASS.LTC128B.128 [R222+0x6000], [R180.64] ;  /* 0x06000000b4decfae */ /* 0x0003e2000b901d4a */
[----:B------:R-:W-:Y:S02]  /*5450*/  @!P4 LEA R178, P6, R2, c[0x0][0x168], 0x1 ;  /* 0x00005a0002b2ca11 */ /* 0x000fe400078c08ff */
[----:B------:R-:W-:Y:S01]  /*5460*/  @!P2 LEA.HI.X R175, R0, c[0x0][0x16c], R3, 0x1, P0 ;  /* 0x00005b0000afaa11 */ /* 0x000fe200000f0c03 */
[----:B------:R1:W-:Y:S01]  /*5470*/  @P3 STS.128 [R222+0x7000], RZ ;  /* 0x007000ffde003388 */ /* 0x0003e20000000c00 */
[C---:B------:R-:W-:Y:S02]  /*5480*/  @!P2 LEA R134, P0, R2.reuse, c[0x0][0x168], 0x1 ;  /* 0x00005a000286aa11 */ /* 0x040fe400078008ff */
[----:B------:R-:W-:Y:S01]  /*5490*/  IADD3.X R3, R3, UR5, RZ, P1, !PT ;  /* 0x0000000503037c10 */ /* 0x000fe20008ffe4ff */
[----:B------:R-:W-:Y:S01]  /*54a0*/  @!PT LDS RZ, [RZ] ;  /* 0x00000000fffff984 */ /* 0x000fe20000000800 */
[----:B------:R-:W-:Y:S01]  /*54b0*/  @!PT LDS RZ, [RZ] ;  /* 0x00000000fffff984 */ /* 0x000fe20000000800 */
[----:B------:R-:W-:Y:S01]  /*54c0*/  @!PT LDS RZ, [RZ] ;  /* 0x00000000fffff984 */ /* 0x000fe20000000800 */
[----:B------:R1:W-:Y:S01]  /*54d0*/  @!P3 LDGSTS.E.BYPASS.LTC128B.128 [R222+0x7000], [R176.64+0x40] ;  /* 0x07000040b0debfae */ /* 0x0003e2000b901d4a */
[C---:B------:R-:W-:Y:S02]  /*54e0*/  @!P3 LEA R172, P1, R2.reuse, c[0x0][0x168], 0x1 ;  /* 0x00005a0002acba11 */ /* 0x040fe400078208ff */
[C-C-:B------:R-:W-:Y:S01]  /*54f0*/  @!P4 LEA.HI.X R179, R2.reuse, c[0x0][0x16c], R3.reuse, 0x1, P6 ;  /* 0x00005b0002b3ca11 */ /* 0x140fe200030f0c03 */
[----:B------:R1:W-:Y:S01]  /*5500*/  @P2 STS.128 [R222+0x8000], RZ ;  /* 0x008000ffde002388 */ /* 0x0003e20000000c00 */
[C-C-:B------:R-:W-:Y:S02]  /*5510*/  @!P3 LEA.HI.X R173, R2.reuse, c[0x0][0x16c], R3.reuse, 0x1, P1 ;  /* 0x00005b0002adba11 */ /* 0x140fe400008f0c03 */
[----:B------:R-:W-:Y:S01]  /*5520*/  @!P2 LEA.HI.X R135, R2, c[0x0][0x16c], R3, 0x1, P0 ;  /* 0x00005b000287aa11 */ /* 0x000fe200000f0c03 */
        /* <DEDUP_REMOVED lines=18> */
[----:B------:R1:W-:Y:S04]  /*5650*/  @!P2 LDGSTS.E.BYPASS.LTC128B.128 [R222+0x8800], [R134.64+0x80] ;  /* 0x0880008086deafae */ /* 0x0003e8000b901d4a */
[----:B------:R-:W0:Y:S01]  /*5660*/  LDGDEPBAR ;  /* 0x00000000000079af */ /* 0x000e220000000000 */
[----:B------:R-:W-:-:S05]  /*5670*/  BRA `(.L_x_61) ;  /* 0x00000c1000007947 */ /* 0x000fca0003800000 */
.L_x_60:
[----:B------:R-:W-:Y:S04]  /*5680*/  DEPBAR.LE SB0, 0x0 ;  /* 0x000080000000791a */ /* 0x000fe80000000000 */
[----:B------:R-:W-:Y:S01]  /*5690*/  BAR.SYNC.DEFER_BLOCKING 0x0 ;  /* 0x0000000000007b1d */ /* 0x000fe20000010000 */
[----:B------:R-:W-:Y:S01]  /*56a0*/  SHF.R.S32.HI R0, RZ, 0x1f, R223 ;  /* 0x0000001fff007819 */ /* 0x000fe200000114df */
[C---:B------:R-:W-:Y:S04]  /*56b0*/  IMAD.WIDE.U32 R4, R223.reuse, c[0x0][0x1a0], RZ ;  /* 0x00006800df047a25 */ /* 0x040fe800078e00ff */
[----:B------:R-:W-:Y:S02]  /*56c0*/  IMAD R0, R0, c[0x0][0x1a0], RZ ;  /* 0x0000680000007a24 */ /* 0x000fe400078e02ff */
[----:B------:R-:W-:Y:S02]  /*56d0*/  IMAD.MOV.U32 R6, RZ, RZ, c[0x0][0x1a4] ;  /* 0x00006900ff067624 */ /* 0x000fe400078e00ff */
[----:B------:R-:W-:Y:S01]  /*56e0*/  IMAD R2, R223, c[0x0][0x1a4], R0 ;  /* 0x00006900df027a24 */ /* 0x000fe200078e0200 */
[----:B------:R-:W-:Y:S03]  /*56f0*/  LEA R0, P0, R4, R240, 0x6 ;  /* 0x000000f004007211 */ /* 0x000fe600078030ff */
[----:B------:R-:W-:Y:S01]  /*5700*/  IMAD.IADD R3, R5, 0x1, R2 ;  /* 0x0000000105037824 */ /* 0x000fe200078e0202 */
[C---:B------:R-:W-:Y:S02]  /*5710*/  @!P4 LEA R16, P1, R0.reuse, c[0x0][0x170], 0x1 ;  /* 0x00005c000010ca11 */ /* 0x040fe400078208ff */
[----:B------:R-:W-:Y:S02]  /*5720*/  @!P2 LEA R10, P5, R0, c[0x0][0x170], 0x1 ;  /* 0x00005c00000aaa11 */ /* 0x000fe400078a08ff */
[----:B------:R-:W-:Y:S02]  /*5730*/  LEA.HI.X R3, R4, R235, R3, 0x6, P0 ;  /* 0x000000eb04037211 */ /* 0x000fe400000f3403 */
[C---:B------:R-:W-:Y:S02]  /*5740*/  @!P3 LEA R12, P0, R0.reuse, c[0x0][0x170], 0x1 ;  /* 0x00005c00000cba11 */ /* 0x040fe400078008ff */
[C-C-:B------:R-:W-:Y:S01]  /*5750*/  @!P4 LEA.HI.X R17, R0.reuse, c[0x0][0x174], R3.reuse, 0x1, P1 ;  /* 0x00005d000011ca11 */ /* 0x140fe200008f0c03 */
[----:B------:R-:W-:Y:S01]  /*5760*/  @P4 STS [R222+0x9000], RZ ;  /* 0x009000ffde004388 */ /* 0x000fe20000000800 */
[C-C-:B------:R-:W-:Y:S02]  /*5770*/  @!P3 LEA.HI.X R13, R0.reuse, c[0x0][0x174], R3.reuse, 0x1, P0 ;  /* 0x00005d00000dba11 */ /* 0x140fe400000f0c03 */
[----:B------:R-:W-:Y:S02]  /*5780*/  @!P2 LEA.HI.X R11, R0, c[0x0][0x174], R3, 0x1, P5 ;  /* 0x00005d00000baa11 */ /* 0x000fe400028f0c03 */
[C---:B------:R-:W-:Y:S01]  /*5790*/  LEA R2, P6, R252.reuse, R0, 0x5 ;  /* 0x00000000fc027211 */ /* 0x040fe200078c28ff */
[----:B------:R-:W-:Y:S01]  /*57a0*/  @P4 STS [R222+0x9004], RZ ;  /* 0x009004ffde004388 */ /* 0x000fe20000000800 */
[----:B------:R-:W-:Y:S02]  /*57b0*/  ISETP.GT.AND P5, PT, R223, RZ, PT ;  /* 0x000000ffdf00720c */ /* 0x000fe40003fa4270 */
[----:B------:R-:W-:Y:S02]  /*57c0*/  LEA.HI.X R4, R252, R3, R6, 0x5, P6 ;  /* 0x00000003fc047211 */ /* 0x000fe400030f2c06 */
[C---:B------:R-:W-:Y:S01]  /*57d0*/  @!P4 LEA R14, P6, R2.reuse, c[0x0][0x170], 0x1 ;  /* 0x00005c00020eca11 */ /* 0x040fe200078c08ff */
[----:B------:R-:W-:Y:S01]  /*57e0*/  @P4 STS.64 [R222+0x9008], RZ ;  /* 0x009008ffde004388 */ /* 0x000fe20000000a00 */
[C---:B------:R-:W-:Y:S02]  /*57f0*/  @!P3 LEA R8, P1, R2.reuse, c[0x0][0x170], 0x1 ;  /* 0x00005c000208ba11 */ /* 0x040fe400078208ff */
[C-C-:B------:R-:W-:Y:S02]  /*5800*/  @!P4 LEA.HI.X R15, R2.reuse, c[0x0][0x174], R4.reuse, 0x1, P6 ;  /* 0x00005d00020fca11 */ /* 0x140fe400030f0c04 */
[C-C-:B------:R-:W-:Y:S01]  /*5810*/  @!P3 LEA.HI.X R9, R2.reuse, c[0x0][0x174], R4.reuse, 0x1, P1 ;  /* 0x00005d000209ba11 */ /* 0x140fe200008f0c04 */
[----:B------:R-:W-:Y:S01]  /*5820*/  @!PT LDS RZ, [RZ] ;  /* 0x00000000fffff984 */ /* 0x000fe20000000800 */
[----:B------:R-:W-:Y:S01]  /*5830*/  @!PT LDS RZ, [RZ] ;  /* 0x00000000fffff984 */ /* 0x000fe20000000800 */
[----:B------:R-:W-:Y:S01]  /*5840*/  @!PT LDS RZ, [RZ] ;  /* 0x00000000fffff984 */ /* 0x000fe20000000800 */
[----:B------:R1:W-:Y:S01]  /*5850*/  @!P4 LDGSTS.E.BYPASS.LTC128B.128 [R222+0x9000], [R16.64] ;  /* 0x0900000010decfae */ /* 0x0003e2000b901d4a */
[C---:B------:R-:W-:Y:S04]  /*5860*/  @!P2 LEA R6, P0, R2.reuse, c[0x0][0x170], 0x1 ;  /* 0x00005c000206aa11 */ /* 0x040fe800078008ff */
[----:B------:R-:W-:Y:S01]  /*5870*/  @!P2 LEA.HI.X R7, R2, c[0x0][0x174], R4, 0x1, P0 ;  /* 0x00005d000207aa11 */ /* 0x000fe200000f0c04 */
[----:B------:R-:W-:Y:S06]  /*5880*/  @P3 STS.128 [R222+0xa000], RZ ;  /* 0x00a000ffde003388 */ /* 0x000fec0000000c00 */
[----:B------:R-:W-:Y:S01]  /*5890*/  @!PT LDS RZ, [RZ] ;  /* 0x00000000fffff984 */ /* 0x000fe20000000800 */
[----:B------:R-:W-:Y:S01]  /*58a0*/  @!PT LDS RZ, [RZ] ;  /* 0x00000000fffff984 */ /* 0x000fe20000000800 */
[----:B------:R-:W-:Y:S01]  /*58b0*/  @!PT LDS RZ, [RZ] ;  /* 0x00000000fffff984 */ /* 0x000fe20000000800 */
[----:B------:R2:W-:Y:S06]  /*58c0*/  @!P3 LDGSTS.E.BYPASS.LTC128B.128 [R222+0xa000], [R12.64+0x40] ;  /* 0x0a0000400cdebfae */ /* 0x0005ec000b901d4a */
        /* <DEDUP_REMOVED lines=9> */
[----:B------:R2:W-:Y:S06]  /*5960*/  @!P4 LDGSTS.E.BYPASS.LTC128B.128 [R222+0x9800], [R14.64] ;  /* 0x098000000edecfae */ /* 0x0005ec000b901d4a */
        /* <DEDUP_REMOVED lines=10> */
[----:B------:R-:W-:Y:S06]  /*5a10*/  LDSM.16.M88.4 R64, [R220] ;  /* 0x00000000dc40783b */ /* 0x000fec0000000200 */
[----:B-1----:R-:W4:Y:S06]  /*5a20*/  LDSM.16.M88.4 R16, [R217+0x6000] ;  /* 0x00600000d910783b */ /* 0x002f2c0000000200 */
[----:B------:R-:W3:Y:S06]  /*5a30*/  LDSM.16.M88.4 R60, [R220+0x1000] ;  /* 0x00100000dc3c783b */ /* 0x000eec0000000200 */
[----:B------:R-:W1:Y:S06]  /*5a40*/  LDSM.16.M88.4 R32, [R217+0x6400] ;  /* 0x00640000d920783b */ /* 0x000e6c0000000200 */
[----:B------:R-:W0:Y:S06]  /*5a50*/  LDGDEPBAR ;  /* 0x00000000000079af */ /* 0x000e2c0000000000 */
[----:B------:R-:W5:Y:S06]  /*5a60*/  LDSM.16.M88.4 R48, [R217+0x6800] ;  /* 0x00680000d930783b */ /* 0x000f6c0000000200 */
[----:B------:R-:W1:Y:S06]  /*5a70*/  LDSM.16.M88.4 R172, [R217+0x6c00] ;  /* 0x006c0000d9ac783b */ /* 0x000e6c0000000200 */
[----:B------:R-:W-:Y:S01]  /*5a80*/  LDSM.16.M88.4 R176, [R221] ;  /* 0x00000000ddb0783b */ /* 0x000fe20000000200 */
[-C--:B----4-:R-:W-:Y:S05]  /*5a90*/  HMMA.16816.F32 R4, R64, R16.reuse, RZ ;  /* 0x000000104004723c */ /* 0x090fea00000018ff */
[----:B------:R-:W4:Y:S03]  /*5aa0*/  LDSM.16.M88.4 R180, [R219+0x6000] ;  /* 0x00600000dbb4783b */ /* 0x000f260000000200 */
[C---:B---3--:R-:W-:Y:S03]  /*5ab0*/  HMMA.16816.F32 R8, R60.reuse, R16, RZ ;  /* 0x000000103c08723c */ /* 0x048fe600000018ff */
[----:B------:R-:W3:Y:S06]  /*5ac0*/  LDSM.16.M88.4 R184, [R221+0x1000] ;  /* 0x00100000ddb8783b */ /* 0x000eec0000000200 */
[----:B------:R-:W3:Y:S01]  /*5ad0*/  LDSM.16.M88.4 R188, [R219+0x6400] ;  /* 0x00640000dbbc783b */ /* 0x000ee20000000200 */
[-C--:B--2---:R-:W-:Y:S05]  /*5ae0*/  HMMA.16816.F32 R12, R60, R18.reuse, RZ ;  /* 0x000000123c0c723c */ /* 0x084fea00000018ff */
[----:B------:R-:W2:Y:S03]  /*5af0*/  LDSM.16.M88.4 R192, [R219+0x6800] ;  /* 0x00680000dbc0783b */ /* 0x000ea60000000200 */
[C---:B------:R-:W-:Y:S03]  /*5b00*/  HMMA.16816.F32 R16, R64.reuse, R18, RZ ;  /* 0x000000124010723c */ /* 0x040fe600000018ff */
[----:B------:R-:W2:Y:S05]  /*5b10*/  LDSM.16.M88.4 R196, [R219+0x6c00] ;  /* 0x006c0000dbc4783b */ /* 0x000eaa0000000200 */
[-C--:B-1----:R-:W-:Y:S01]  /*5b20*/  HMMA.16816.F32 R20, R64, R32.reuse, RZ ;  /* 0x000000204014723c */ /* 0x082fe200000018ff */
[----:B------:R-:W-:Y:S06]  /*5b30*/  LDSM.16.M88.4 R200, [R217+0x7000] ;  /* 0x00700000d9c8783b */ /* 0x000fec0000000200 */
[----:B------:R-:W-:Y:S01]  /*5b40*/  LDSM.16.M88.4 R204, [R220+0x3000] ;  /* 0x00300000dccc783b */ /* 0x000fe20000000200 */
[C---:B------:R-:W-:Y:S05]  /*5b50*/  HMMA.16816.F32 R24, R60.reuse, R32, RZ ;  /* 0x000000203c18723c */ /* 0x040fea00000018ff */
[----:B------:R-:W-:Y:S03]  /*5b60*/  LDSM.16.M88.4 R208, [R219+0x7800] ;  /* 0x00780000dbd0783b */ /* 0x000fe60000000200 */
[-C--:B------:R-:W-:Y:S03]  /*5b70*/  HMMA.16816.F32 R28, R60, R34.reuse, RZ ;  /* 0x000000223c1c723c */ /* 0x080fe600000018ff */
[----:B------:R-:W-:Y:S05]  /*5b80*/  LDSM.16.M88.4 R212, [R219+0x7c00] ;  /* 0x007c0000dbd4783b */ /* 0x000fea0000000200 */
[C---:B------:R-:W-:Y:S08]  /*5b90*/  HMMA.16816.F32 R32, R64.reuse, R34, RZ ;  /* 0x000000224020723c */ /* 0x040ff000000018ff */
[-C--:B-----5:R-:W-:Y:S08]  /*5ba0*/  HMMA.16816.F32 R36, R64, R48.reuse, RZ ;  /* 0x000000304024723c */ /* 0x0a0ff000000018ff */
[C---:B------:R-:W-:Y:S08]  /*5bb0*/  HMMA.16816.F32 R40, R60.reuse, R48, RZ ;  /* 0x000000303c28723c */ /* 0x040ff000000018ff */
[-C--:B------:R-:W-:Y:S08]  /*5bc0*/  HMMA.16816.F32 R44, R60, R50.reuse, RZ ;  /* 0x000000323c2c723c */ /* 0x080ff000000018ff */
[C---:B------:R-:W-:Y:S08]  /*5bd0*/  HMMA.16816.F32 R48, R64.reuse, R50, RZ ;  /* 0x000000324030723c */ /* 0x040ff000000018ff */
[-C--:B------:R-:W-:Y:S08]  /*5be0*/  HMMA.16816.F32 R52, R64, R172.reuse, RZ ;  /* 0x000000ac4034723c */ /* 0x080ff000000018ff */
[C---:B------:R-:W-:Y:S08]  /*5bf0*/  HMMA.16816.F32 R56, R60.reuse, R172, RZ ;  /* 0x000000ac3c38723c */ /* 0x040ff000000018ff */
[-C--:B------:R-:W-:Y:S08]  /*5c00*/  HMMA.16816.F32 R60, R60, R174.reuse, RZ ;  /* 0x000000ae3c3c723c */ /* 0x080ff000000018ff */
[----:B------:R-:W-:Y:S01]  /*5c10*/  HMMA.16816.F32 R64, R64, R174, RZ ;  /* 0x000000ae4040723c */ /* 0x000fe200000018ff */
[----:B------:R-:W1:Y:S07]  /*5c20*/  LDSM.16.M88.4 R172, [R220+0x2000] ;  /* 0x00200000dcac783b */ /* 0x000e6e0000000200 */
[-C--:B----4-:R-:W-:Y:S08]  /*5c30*/  HMMA.16816.F32 R4, R176, R180.reuse, R4 ;  /* 0x000000b4b004723c */ /* 0x090ff00000001804 */
[C---:B---3--:R-:W-:Y:S08]  /*5c40*/  HMMA.16816.F32 R8, R184.reuse, R180, R8 ;  /* 0x000000b4b808723c */ /* 0x048ff00000001808 */
[-C--:B------:R-:W-:Y:S08]  /*5c50*/  HMMA.16816.F32 R12, R184, R182.reuse, R12 ;  /* 0x000000b6b80c723c */ /* 0x080ff0000000180c */
[C---:B------:R-:W-:Y:S01]  /*5c60*/  HMMA.16816.F32 R16, R176.reuse, R182, R16 ;  /* 0x000000b6b010723c */ /* 0x040fe20000001810 */
[----:B------:R-:W3:Y:S07]  /*5c70*/  LDSM.16.M88.4 R180, [R217+0x7400] ;  /* 0x00740000d9b4783b */ /* 0x000eee0000000200 */
        /* <DEDUP_REMOVED lines=13> */
[----:B------:R-:W2:Y:S07]  /*5d50*/  LDSM.16.M88.4 R184, [R217+0x7800] ;  /* 0x00780000d9b8783b */ /* 0x000eae0000000200 */
[----:B------:R-:W-:Y:S01]  /*5d60*/  HMMA.16816.F32 R64, R176, R198, R64 ;  /* 0x000000c6b040723c */ /* 0x000fe20000001840 */
[----:B------:R-:W4:Y:S06]  /*5d70*/  LDSM.16.M88.4 R176, [R221+0x2000] ;  /* 0x00200000ddb0783b */ /* 0x000f2c0000000200 */
[----:B------:R-:W5:Y:S01]  /*5d80*/  LDSM.16.M88.4 R196, [R221+0x3000] ;  /* 0x00300000ddc4783b */ /* 0x000f620000000200 */
[-C--:B-1----:R-:W-:Y:S08]  /*5d90*/  HMMA.16816.F32 R4, R172, R200.reuse, R4 ;  /* 0x000000c8ac04723c */ /* 0x082ff00000001804 */
[C---:B------:R-:W-:Y:S08]  /*5da0*/  HMMA.16816.F32 R8, R204.reuse, R200, R8 ;  /* 0x000000c8cc08723c */ /* 0x040ff00000001808 */
[-C--:B------:R-:W-:Y:S08]  /*5db0*/  HMMA.16816.F32 R12, R204, R202.reuse, R12 ;  /* 0x000000cacc0c723c */ /* 0x080ff0000000180c */
[C---:B------:R-:W-:Y:S01]  /*5dc0*/  HMMA.16816.F32 R16, R172.reuse, R202, R16 ;  /* 0x000000caac10723c */ /* 0x040fe20000001810 */
[----:B------:R-:W1:Y:S07]  /*5dd0*/  LDSM.16.M88.4 R200, [R219+0x7400] ;  /* 0x00740000dbc8783b */ /* 0x000e6e0000000200 */
[-C--:B---3--:R-:W-:Y:S08]  /*5de0*/  HMMA.16816.F32 R20, R172, R180.reuse, R20 ;  /* 0x000000b4ac14723c */ /* 0x088ff00000001814 */
        /* <DEDUP_REMOVED lines=14> */
[----:B------:R-:W2:Y:S06]  /*5ed0*/  LDSM.16.M88.4 R172, [R220+0x4000] ;  /* 0x00400000dcac783b */ /* 0x000eac0000000200 */
[----:B------:R-:W3:Y:S01]  /*5ee0*/  LDSM.16.M88.4 R188, [R217+0x8400] ;  /* 0x00840000d9bc783b */ /* 0x000ee20000000200 */
[-C--:B----4-:R-:W-:Y:S08]  /*5ef0*/  HMMA.16816.F32 R4, R176, R192.reuse, R4 ;  /* 0x000000c0b004723c */ /* 0x090ff00000001804 */
[C---:B-----5:R-:W-:Y:S08]  /*5f00*/  HMMA.16816.F32 R8, R196.reuse, R192, R8 ;  /* 0x000000c0c408723c */ /* 0x060ff00000001808 */
[-C--:B------:R-:W-:Y:S08]  /*5f10*/  HMMA.16816.F32 R12, R196, R194.reuse, R12 ;  /* 0x000000c2c40c723c */ /* 0x080ff0000000180c */
[C---:B------:R-:W-:Y:S01]  /*5f20*/  HMMA.16816.F32 R16, R176.reuse, R194, R16 ;  /* 0x000000c2b010723c */ /* 0x040fe20000001810 */
[----:B------:R-:W4:Y:S07]  /*5f30*/  LDSM.16.M88.4 R192, [R217+0x8800] ;  /* 0x00880000d9c0783b */ /* 0x000f2e0000000200 */
[-C--:B-1----:R-:W-:Y:S08]  /*5f40*/  HMMA.16816.F32 R20, R176, R200.reuse, R20 ;  /* 0x000000c8b014723c */ /* 0x082ff00000001814 */
        /* <DEDUP_REMOVED lines=12> */
[----:B------:R-:W1:Y:S07]  /*6010*/  LDSM.16.M88.4 R196, [R217+0x8c00] ;  /* 0x008c0000d9c4783b */ /* 0x000e6e0000000200 */
[----:B------:R-:W-:Y:S01]  /*6020*/  HMMA.16816.F32 R64, R176, R214, R64 ;  /* 0x000000d6b040723c */ /* 0x000fe20000001840 */
[----:B------:R-:W5:Y:S06]  /*6030*/  LDSM.16.M88.4 R176, [R221+0x4000] ;  /* 0x00400000ddb0783b */ /* 0x000f6c0000000200 */
[----:B------:R-:W1:Y:S01]  /*6040*/  LDSM.16.M88.4 R212, [R219+0x8800] ;  /* 0x00880000dbd4783b */ /* 0x000e620000000200 */
[-C--:B--2---:R-:W-:Y:S08]  /*6050*/  HMMA.16816.F32 R4, R172, R180.reuse, R4 ;  /* 0x000000b4ac04723c */ /* 0x084ff00000001804 */
[C---:B------:R-:W-:Y:S08]  /*6060*/  HMMA.16816.F32 R8, R184.reuse, R180, R8 ;  /* 0x000000b4b808723c */ /* 0x040ff00000001808 */
[-C--:B------:R-:W-:Y:S08]  /*6070*/  HMMA.16816.F32 R12, R184, R182.reuse, R12 ;  /* 0x000000b6b80c723c */ /* 0x080ff0000000180c */
[C---:B------:R-:W-:Y:S01]  /*6080*/  HMMA.16816.F32 R16, R172.reuse, R182, R16 ;  /* 0x000000b6ac10723c */ /* 0x040fe20000001810 */
[----:B------:R-:W2:Y:S01]  /*6090*/  LDSM.16.M88.4 R180, [R219+0x8c00] ;  /* 0x008c0000dbb4783b */ /* 0x000ea20000000200 */
[----:B------:R-:W-:Y:S05]  /*60a0*/  DEPBAR.LE SB0, 0x0 ;  /* 0x000080000000791a */ /* 0x000fea0000000000 */
[----:B------:R-:W-:Y:S01]  /*60b0*/  BAR.SYNC.DEFER_BLOCKING 0x0 ;  /* 0x0000000000007b1d */ /* 0x000fe20000010000 */
[-C--:B---3--:R-:W-:Y:S08]  /*60c0*/  HMMA.16816.F32 R20, R172, R188.reuse, R20 ;  /* 0x000000bcac14723c */ /* 0x088ff00000001814 */
        /* <DEDUP_REMOVED lines=26> */
[----:B------:R-:W-:Y:S01]  /*6270*/  HMMA.16816.F32 R64, R176, R182, R64 ;  /* 0x000000b6b040723c */ /* 0x000fe20000001840 */
[----:B------:R-:W-:-:S07]  /*6280*/  @P5 BRA `(.L_x_62) ;  /* 0xfffff07000005947 */ /* 0x000fce000383ffff */
.L_x_61:
[----:B------:R-:W-:Y:S01]  /*6290*/  FMNMX.FTZ R0, R4, R132, !PT ;  /* 0x0000008404007209 */ /* 0x000fe20007810000 */
[----:B-1----:R-:W-:Y:S01]  /*62a0*/  LDSM.16.MT88.4 R176, [R218+0x9000] ;  /* 0x00900000dab0783b */ /* 0x002fe20000004200 */
[----:B------:R-:W-:Y:S02]  /*62b0*/  IADD3 R223, R223, -0x1, RZ ;  /* 0xffffffffdfdf7810 */ /* 0x000fe40007ffe0ff */
        /* <DEDUP_REMOVED lines=547> */
.L_x_59:
[----:B------:R-:W2:Y:S01]  /*84f0*/  LDL R172, [R1+0x4] ;  /* 0x0000040001ac7983 */ /* 0x000ea20000100800 */
        /* <DEDUP_REMOVED lines=147> */
[----:B------:R-:W-:Y:S01]  /*8e30*/  FMUL.FTZ R146, R4, R146 ;  /* 0x0000009204927220 */ /* 0x000fe20000410000 */
        /* <DEDUP_REMOVED lines=112> */
[----:B------:R-:W-:Y:S01]  /*9540*/  STS [R5+0x4200], R13 ;  /* 0x0042000d05007388 */ /* 0x000fe20000000800 */
[----:B----4-:R-:W-:-:S03]  /*9550*/  MOV R17, 0x7f800000 ;  /* 0x7f80000000117802 */ /* 0x010fc60000000f00 */
[----:B------:R1:W-:Y:S04]  /*9560*/  STS [R4+0x4000], R9 ;  /* 0x0040000904007388 */ /* 0x0003e80000000800 */
[----:B------:R-:W-:Y:S01]  /*9570*/  STS [R4+0x4200], R8 ;  /* 0x0042000804007388 */ /* 0x000fe20000000800 */
[----:B---3--:R-:W-:Y:S01]  /*9580*/  @P1 MOV R0, 0x1 ;  /* 0x0000000100001802 */ /* 0x008fe20000000f00 */
[----:B------:R-:W-:Y:S02]  /*9590*/  @!P1 IMAD R0, R10, c[0x0][0x1c0], RZ ;  /* 0x000070000a009a24 */ /* 0x000fe400078e02ff */
[----:B------:R-:W-:Y:S01]  /*95a0*/  STS [R5+0x5000], R12 ;  /* 0x0050000c05007388 */ /* 0x000fe20000000800 */
[----:B-----5:R-:W-:-:S03]  /*95b0*/  MOV R16, 0x7f800000 ;  /* 0x7f80000000107802 */ /* 0x020fc60000000f00 */
[----:B------:R3:W-:Y:S01]  /*95c0*/  STS [R5+0x5200], R11 ;  /* 0x0052000b05007388 */ /* 0x0007e20000000800 */
[----:B--2---:R-:W-:Y:S03]  /*95d0*/  @P5 MUFU.LG2 R15, R50 ;  /* 0x00000032000f5308 */ /* 0x004fe60000000c00 */
[----:B------:R2:W-:Y:S04]  /*95e0*/  STS [R4+0x5000], R7 ;  /* 0x0050000704007388 */ /* 0x0005e80000000800 */
[----:B------:R4:W-:Y:S01]  /*95f0*/  STS [R4+0x5200], R6 ;  /* 0x0052000604007388 */ /* 0x0009e20000000800 */
[----:B------:R-:W-:Y:S03]  /*9600*/  @P4 MUFU.LG2 R14, R132 ;  /* 0x00000084000e4308 */ /* 0x000fe60000000c00 */
[----:B------:R-:W-:Y:S06]  /*9610*/  BAR.SYNC.DEFER_BLOCKING 0x0 ;  /* 0x0000000000007b1d */ /* 0x000fec0000010000 */
[----:B------:R-:W5:Y:S04]  /*9620*/  S2R R26, SR_CTAID.Y ;  /* 0x00000000001a7919 */ /* 0x000f680000002600 */
[----:B-1----:R-:W1:Y:S01]  /*9630*/  S2R R9, SR_CTAID.X ;  /* 0x0000000000097919 */ /* 0x002e620000002500 */
[----:B---3--:R-:W-:Y:S03]  /*9640*/  @P3 MUFU.LG2 R11, R133 ;  /* 0x00000085000b3308 */ /* 0x008fe60000000c00 */
[----:B------:R-:W3:Y:S05]  /*9650*/  S2R R19, SR_CTAID.Z ;  /* 0x0000000000137919 */ /* 0x000eea0000002700 */
[----:B--2---:R-:W2:Y:S01]  /*9660*/  @P6 MUFU.LG2 R7, R49 ;  /* 0x0000003100076308 */ /* 0x004ea20000000c00 */
[----:B----4-:R-:W-:Y:S01]  /*9670*/  @P1 MOV R6, c[0x0][0x210] ;  /* 0x0000840000061a02 */ /* 0x010fe20000000f00 */
[----:B------:R4:W4:Y:S01]  /*9680*/  LDS.128 R32, [R222] ;  /* 0x00000000de207984 */ /* 0x0009220000000c00 */
[----:B------:R-:W-:-:S03]  /*9690*/  @!P1 MOV R6, 0x1 ;  /* 0x0000000100069802 */ /* 0x000fc60000000f00 */
[----:B------:R2:W4:Y:S01]  /*96a0*/  LDS.128 R44, [R222+0x800] ;  /* 0x00080000de2c7984 */ /* 0x0005220000000c00 */
[----:B-----5:R-:W-:Y:S01]  /*96b0*/  @!P0 SHF.R.S32.HI R4, RZ, 0x1f, R26 ;  /* 0x0000001fff048819 */ /* 0x020fe2000001141a */
[C---:B------:R-:W-:Y:S02]  /*96c0*/  @!P2 IMAD R2, R26.reuse, c[0x0][0x214], RZ ;  /* 0x000085001a02aa24 */ /* 0x040fe400078e02ff */
[----:B------:R4:W4:Y:S01]  /*96d0*/  LDS.128 R56, [R222+0x1000] ;  /* 0x00100000de387984 */ /* 0x0009220000000c00 */
[----:B------:R-:W-:Y:S02]  /*96e0*/  IMAD R0, R26, R0, RZ ;  /* 0x000000001a007224 */ /* 0x000fe400078e02ff */
[----:B------:R-:W-:Y:S01]  /*96f0*/  @!P0 IMAD R4, R4, c[0x0][0x1e0], RZ ;  /* 0x0000780004048a24 */ /* 0x000fe200078e02ff */
[----:B------:R4:W4:Y:S01]  /*9700*/  LDS.128 R68, [R222+0x1800] ;  /* 0x00180000de447984 */ /* 0x0009220000000c00 */
[----:B------:R-:W-:Y:S01]  /*9710*/  @!P2 SEL R2, R2, R248, !P0 ;  /* 0x000000f80202a207 */ /* 0x000fe20004000000 */
[----:B------:R-:W-:Y:S01]  /*9720*/  @!P0 IMAD.WIDE.U32 R12, R26, c[0x0][0x1e0], RZ ;  /* 0x000078001a0c8a25 */ /* 0x000fe200078e00ff */
[----:B------:R-:W-:Y:S01]  /*9730*/  SEL R0, R0, RZ, P2 ;  /* 0x000000ff00007207 */ /* 0x000fe20001000000 */
[----:B------:R4:W4:Y:S02]  /*9740*/  LDS.128 R28, [R222+0x2000] ;  /* 0x00200000de1c7984 */ /* 0x0009240000000c00 */
[----:B------:R-:W-:Y:S01]  /*9750*/  @!P0 IMAD R8, R26, c[0x0][0x1e4], R4 ;  /* 0x000079001a088a24 */ /* 0x000fe200078e0204 */
[----:B------:R-:W-:Y:S01]  /*9760*/  @!P0 MOV R137, R12 ;  /* 0x0000000c00898202 */ /* 0x000fe20000000f00 */
[----:B------:R4:W4:Y:S01]  /*9770*/  LDS.128 R40, [R222+0x2800] ;  /* 0x00280000de287984 */ /* 0x0009220000000c00 */
[----:B------:R-:W-:Y:S01]  /*9780*/  CS2R R4, SRZ ;  /* 0x0000000000047805 */ /* 0x000fe2000001ff00 */
[----:B---3--:R-:W-:Y:S01]  /*9790*/  IMAD R0, R19, R10, R0 ;  /* 0x0000000a13007224 */ /* 0x008fe200078e0200 */
[----:B------:R-:W-:Y:S01]  /*97a0*/  @!P2 SHF.R.S32.HI R5, RZ, 0x1f, R2 ;  /* 0x0000001fff05a819 */ /* 0x000fe20000011402 */
[----:B------:R3:W3:Y:S01]  /*97b0*/  LDS.128 R52, [R222+0x3000] ;  /* 0x00300000de347984 */ /* 0x0006e20000000c00 */
[----:B------:R-:W-:Y:S01]  /*97c0*/  @!P2 MOV R4, R2 ;  /* 0x000000020004a202 */ /* 0x000fe20000000f00 */
[----:B-1----:R-:W-:Y:S01]  /*97d0*/  IMAD R2, R9, R6, RZ ;  /* 0x0000000609027224 */ /* 0x002fe200078e02ff */
[----:B------:R-:W-:Y:S01]  /*97e0*/  LOP3.LUT P2, RZ, R172, 0x3, RZ, 0xc0, !PT ;  /* 0x00000003acff7812 */ /* 0x000fe2000784c0ff */
[----:B------:R1:W1:Y:S01]  /*97f0*/  LDS.128 R64, [R222+0x3800] ;  /* 0x00380000de407984 */ /* 0x0002620000000c00 */
[----:B--2---:R-:W-:Y:S01]  /*9800*/  @P6 FMUL.FTZ R7, R7, 0.69314718246459960938 ;  /* 0x3f31721807076820 */ /* 0x004fe20000410000 */
[----:B------:R-:W-:Y:S01]  /*9810*/  @!P0 IADD3 R138, R13, R8, RZ ;  /* 0x000000080d8a8210 */ /* 0x000fe20007ffe0ff */
[----:B------:R-:W-:Y:S01]  /*9820*/  @P5 FMUL.FTZ R8, R15, 0.69314718246459960938 ;  /* 0x3f3172180f085820 */ /* 0x000fe20000410000 */
[----:B------:R2:W1:Y:S01]  /*9830*/  LDS.128 R20, [R222+0x4000] ;  /* 0x00400000de147984 */ /* 0x0004620000000c00 */
[----:B------:R-:W-:Y:S01]  /*9840*/  SHF.L.U32 R9, R2, 0x7, RZ ;  /* 0x0000000702097819 */ /* 0x000fe200000006ff */
[----:B------:R-:W-:Y:S01]  /*9850*/  @P6 FFMA.FTZ R18, R136, c[0x0][0x238], R7 ;  /* 0x00008e0088126a23 */ /* 0x000fe20000010007 */
[----:B------:R-:W-:Y:S01]  /*9860*/  MOV R13, 0x7f800000 ;  /* 0x7f800000000d7802 */ /* 0x000fe20000000f00 */
[----:B------:R2:W1:Y:S01]  /*9870*/  LDS.128 R36, [R222+0x4800] ;  /* 0x00480000de247984 */ /* 0x0004620000000c00 */
[--C-:B------:R-:W-:Y:S01]  /*9880*/  IADD3 R10, P1, P0, R9, R4, R0.reuse ;  /* 0x00000004090a7210 */ /* 0x100fe2000783e000 */
[----:B------:R-:W-:Y:S01]  /*9890*/  @P4 FMUL.FTZ R7, R14, 0.69314718246459960938 ;  /* 0x3f3172180e074820 */ /* 0x000fe20000410000 */
[----:B------:R-:W-:Y:S01]  /*98a0*/  SHF.R.S32.HI R4, RZ, 0x1f, R9 ;  /* 0x0000001fff047819 */ /* 0x000fe20000011409 */
[----:B------:R2:W1:Y:S01]  /*98b0*/  LDS.128 R48, [R222+0x5000] ;  /* 0x00500000de307984 */ /* 0x0004620000000c00 */
[----:B------:R-:W-:Y:S01]  /*98c0*/  @P3 FMUL.FTZ R2, R11, 0.69314718246459960938 ;  /* 0x3f3172180b023820 */ /* 0x000fe20000410000 */
[----:B------:R-:W-:Y:S01]  /*98d0*/  SHF.R.S32.HI R0, RZ, 0x1f, R0 ;  /* 0x0000001fff007819 */ /* 0x000fe20000011400 */
[----:B------:R-:W-:Y:S01]  /*98e0*/  @P5 FFMA.FTZ R17, R135, c[0x0][0x238], R8 ;  /* 0x00008e0087115a23 */ /* 0x000fe20000010008 */
[----:B------:R2:W1:Y:S01]  /*98f0*/  LDS.128 R60, [R222+0x5800] ;  /* 0x00580000de3c7984 */ /* 0x0004620000000c00 */
        /* <DEDUP_REMOVED lines=43> */
.L_x_64:
[----:B------:R-:W-:Y:S05]  /*9bb0*/  BSYNC B0 ;  /* 0x0000000000007941 */ /* 0x000fea0003800000 */
.L_x_63:
[----:B--2---:R-:W-:Y:S01]  /*9bc0*/  IADD3 R2, P0, R236, R137, RZ ;  /* 0x00000089ec027210 */ /* 0x004fe20007f1e0ff */
        /* <DEDUP_REMOVED lines=9> */
[----:B------:R-:W-:Y:S01]  /*9c60*/  IMAD R0, R247, c[0x0][0x1e8], RZ ;  /* 0x00007a00f7007a24 */ /* 0x000fe200078e02ff */
[----:B------:R-:W-:Y:S01]  /*9c70*/  ISETP.GE.AND P3, PT, R236, c[0x0][0x220], PT ;  /* 0x00008800ec007a0c */ /* 0x000fe20003f66270 */
[----:B------:R-:W-:Y:S01]  /*9c80*/  IMAD.MOV.U32 R6, RZ, RZ, R8 ;  /* 0x000000ffff067224 */ /* 0x000fe200078e0008 */
[----:B------:R-:W-:Y:S01]  /*9c90*/  ISETP.GE.AND P2, PT, R249, c[0x0][0x220], PT ;  /* 0x00008800f9007a0c */ /* 0x000fe20003f46270 */
[----:B------:R-:W-:Y:S01]  /*9ca0*/  IMAD R0, R246, c[0x0][0x1ec], R0 ;  /* 0x00007b00f6007a24 */ /* 0x000fe200078e0200 */
[----:B------:R-:W-:Y:S01]  /*9cb0*/  ISETP.GE.AND P1, PT, R250, c[0x0][0x220], PT ;  /* 0x00008800fa007a0c */ /* 0x000fe20003f26270 */
[----:B------:R-:W-:-:S04]  /*9cc0*/  IMAD.WIDE.U32 R4, R246, c[0x0][0x1e8], R6 ;  /* 0x00007a00f6047a25 */ /* 0x000fc800078e0006 */
[----:B------:R-:W-:Y:S01]  /*9cd0*/  IMAD.IADD R0, R5, 0x1, R0 ;  /* 0x0000000105007824 */ /* 0x000fe200078e0200 */
[----:B------:R-:W-:-:S04]  /*9ce0*/  LEA R2, P0, R4, c[0x0][0x1d0], 0x1 ;  /* 0x0000740004027a11 */ /* 0x000fc800078008ff */
[----:B------:R-:W-:-:S05]  /*9cf0*/  LEA.HI.X R3, R4, c[0x0][0x1d4], R0, 0x1, P0 ;  /* 0x0000750004037a11 */ /* 0x000fca00000f0c00 */
[----:B----4-:R2:W-:Y:S04]  /*9d00*/  @!P3 STG.E.128 [R2.64], R32 ;  /* 0x000000200200b986 */ /* 0x0105e8000c101d0a */
[----:B------:R2:W-:Y:S04]  /*9d10*/  @!P2 STG.E.128 [R2.64+0x40], R28 ;  /* 0x0000401c0200a986 */ /* 0x0005e8000c101d0a */
[----:B-1----:R2:W-:Y:S02]  /*9d20*/  @!P1 STG.E.128 [R2.64+0x80], R20 ;  /* 0x0000801402009986 */ /* 0x0025e4000c101d0a */
.L_x_66:
[----:B------:R-:W-:Y:S05]  /*9d30*/  BSYNC B0 ;  /* 0x0000000000007941 */ /* 0x000fea0003800000 */
.L_x_65:
[----:B------:R-:W5:Y:S01]  /*9d40*/  LDL.LU R0, [R1] ;  /* 0x0000000001007983 */ /* 0x000f620000300800 */
[----:B------:R-:W-:Y:S01]  /*9d50*/  BSSY B0, `(.L_x_67) ;  /* 0x0000013000007945 */ /* 0x000fe20003800000 */
[----:B-----5:R-:W-:-:S13]  /*9d60*/  ISETP.GE.AND P0, PT, R0, R251, PT ;  /* 0x000000fb0000720c */ /* 0x020fda0003f06270 */
[----:B------:R-:W-:Y:S05]  /*9d70*/  @P0 BRA `(.L_x_68) ;  /* 0x0000010000000947 */ /* 0x000fea0003800000 */
[----:B------:R-:W-:Y:S01]  /*9d80*/  IADD3 R10, P0, R246, 0x20, RZ ;  /* 0x00000020f60a7810 */ /* 0x000fe20007f1e0ff */
[----:B--2---:R-:W-:Y:S01]  /*9d90*/  IMAD.MOV.U32 R2, RZ, RZ, R8 ;  /* 0x000000ffff027224 */ /* 0x004fe200078e0008 */
[----:B------:R-:W-:Y:S02]  /*9da0*/  MOV R3, R7 ;  /* 0x0000000700037202 */ /* 0x000fe40000000f00 */
[----:B------:R-:W-:Y:S01]  /*9db0*/  ISETP.GE.AND P2, PT, R236, c[0x0][0x220], PT ;  /* 0x00008800ec007a0c */ /* 0x000fe20003f46270 */
[----:B------:R-:W-:Y:S01]  /*9dc0*/  IMAD.X R0, RZ, RZ, R247, P0 ;  /* 0x000000ffff007224 */ /* 0x000fe200000e06f7 */
[----:B------:R-:W-:Y:S01]  /*9dd0*/  ISETP.GE.AND P1, PT, R249, c[0x0][0x220], PT ;  /* 0x00008800f9007a0c */ /* 0x000fe20003f26270 */
[----:B------:R-:W-:Y:S01]  /*9de0*/  IMAD.WIDE.U32 R4, R10, c[0x0][0x1e8], R2 ;  /* 0x00007a000a047a25 */ /* 0x000fe200078e0002 */
[----:B------:R-:W-:-:S03]  /*9df0*/  ISETP.GE.AND P0, PT, R250, c[0x0][0x220], PT ;  /* 0x00008800fa007a0c */ /* 0x000fc60003f06270 */
[----:B------:R-:W-:Y:S01]  /*9e00*/  IMAD R0, R0, c[0x0][0x1e8], RZ ;  /* 0x00007a0000007a24 */ /* 0x000fe200078e02ff */
[----:B------:R-:W-:-:S03]  /*9e10*/  LEA R2, P3, R4, c[0x0][0x1d0], 0x1 ;  /* 0x0000740004027a11 */ /* 0x000fc600078608ff */
[----:B------:R-:W-:-:S04]  /*9e20*/  IMAD R0, R10, c[0x0][0x1ec], R0 ;  /* 0x00007b000a007a24 */ /* 0x000fc800078e0200 */
[----:B------:R-:W-:-:S05]  /*9e30*/  IMAD.IADD R0, R5, 0x1, R0 ;  /* 0x0000000105007824 */ /* 0x000fca00078e0200 */
[----:B------:R-:W-:-:S05]  /*9e40*/  LEA.HI.X R3, R4, c[0x0][0x1d4], R0, 0x1, P3 ;  /* 0x0000750004037a11 */ /* 0x000fca00018f0c00 */
[----:B----4-:R2:W-:Y:S04]  /*9e50*/  @!P2 STG.E.128 [R2.64], R44 ;  /* 0x0000002c0200a986 */ /* 0x0105e8000c101d0a */
[----:B------:R2:W-:Y:S04]  /*9e60*/  @!P1 STG.E.128 [R2.64+0x40], R40 ;  /* 0x0000402802009986 */ /* 0x0005e8000c101d0a */
[----:B-1----:R2:W-:Y:S02]  /*9e70*/  @!P0 STG.E.128 [R2.64+0x80], R36 ;  /* 0x0000802402008986 */ /* 0x0025e4000c101d0a */
.L_x_68:
[----:B------:R-:W-:Y:S05]  /*9e80*/  BSYNC B0 ;  /* 0x0000000000007941 */ /* 0x000fea0003800000 */
.L_x_67:
[----:B------:R-:W5:Y:S01]  /*9e90*/  LDL.LU R0, [R1+0xc] ;  /* 0x00000c0001007983 */ /* 0x000f620000300800 */
        /* <DEDUP_REMOVED lines=17> */
[----:B---3--:R2:W-:Y:S04]  /*9fb0*/  @!P1 STG.E.128 [R2.64+0x40], R52 ;  /* 0x0000403402009986 */ /* 0x0085e8000c101d0a */
[----:B-1----:R2:W-:Y:S02]  /*9fc0*/  @!P0 STG.E.128 [R2.64+0x80], R48 ;  /* 0x0000803002008986 */ /* 0x0025e4000c101d0a */
.L_x_70:
[----:B------:R-:W-:Y:S05]  /*9fd0*/  BSYNC B0 ;  /* 0x0000000000007941 */ /* 0x000fea0003800000 */
.L_x_69:
[----:B------:R-:W5:Y:S02]  /*9fe0*/  LDL.LU R0, [R1+0x8] ;  /* 0x0000080001007983 */ /* 0x000f640000300800 */
[----:B-----5:R-:W-:-:S13]  /*9ff0*/  ISETP.GE.AND P0, PT, R0, R251, PT ;  /* 0x000000fb0000720c */ /* 0x020fda0003f06270 */
[----:B------:R-:W-:Y:S05]  /*a000*/  @P0 EXIT ;  /* 0x000000000000094d */ /* 0x000fea0003800000 */
[----:B------:R-:W-:Y:S01]  /*a010*/  IADD3 R6, P0, R246, 0x60, RZ ;  /* 0x00000060f6067810 */ /* 0x000fe20007f1e0ff */
[----:B--2---:R-:W-:Y:S01]  /*a020*/  IMAD.MOV.U32 R2, RZ, RZ, R8 ;  /* 0x000000ffff027224 */ /* 0x004fe200078e0008 */
[----:B------:R-:W-:Y:S02]  /*a030*/  MOV R3, R7 ;  /* 0x0000000700037202 */ /* 0x000fe40000000f00 */
[----:B------:R-:W-:Y:S01]  /*a040*/  ISETP.GE.AND P1, PT, R236, c[0x0][0x220], PT ;  /* 0x00008800ec007a0c */ /* 0x000fe20003f26270 */
[----:B------:R-:W-:Y:S01]  /*a050*/  IMAD.X R0, RZ, RZ, R247, P0 ;  /* 0x000000ffff007224 */ /* 0x000fe200000e06f7 */
[----:B------:R-:W-:Y:S01]  /*a060*/  ISETP.GE.AND P0, PT, R249, c[0x0][0x220], PT ;  /* 0x00008800f9007a0c */ /* 0x000fe20003f06270 */
[----:B------:R-:W-:-:S04]  /*a070*/  IMAD.WIDE.U32 R4, R6, c[0x0][0x1e8], R2 ;  /* 0x00007a0006047a25 */ /* 0x000fc800078e0002 */
[----:B------:R-:W-:Y:S01]  /*a080*/  IMAD R0, R0, c[0x0][0x1e8], RZ ;  /* 0x00007a0000007a24 */ /* 0x000fe200078e02ff */
[----:B------:R-:W-:-:S03]  /*a090*/  LEA R2, P2, R4, c[0x0][0x1d0], 0x1 ;  /* 0x0000740004027a11 */ /* 0x000fc600078408ff */
[----:B------:R-:W-:-:S04]  /*a0a0*/  IMAD R0, R6, c[0x0][0x1ec], R0 ;  /* 0x00007b0006007a24 */ /* 0x000fc800078e0200 */
[----:B------:R-:W-:-:S05]  /*a0b0*/  IMAD.IADD R0, R5, 0x1, R0 ;  /* 0x0000000105007824 */ /* 0x000fca00078e0200 */
[----:B------:R-:W-:-:S05]  /*a0c0*/  LEA.HI.X R3, R4, c[0x0][0x1d4], R0, 0x1, P2 ;  /* 0x0000750004037a11 */ /* 0x000fca00010f0c00 */
[----:B-1----:R1:W-:Y:S01]  /*a0d0*/  @!P0 STG.E.128 [R2.64+0x40], R64 ;  /* 0x0000404002008986 */ /* 0x0023e2000c101d0a */
[----:B------:R-:W-:-:S03]  /*a0e0*/  ISETP.GE.AND P0, PT, R250, c[0x0][0x220], PT ;  /* 0x00008800fa007a0c */ /* 0x000fc60003f06270 */
[----:B----4-:R1:W-:Y:S10]  /*a0f0*/  @!P1 STG.E.128 [R2.64], R68 ;  /* 0x0000004402009986 */ /* 0x0103f4000c101d0a */
[----:B------:R-:W-:Y:S05]  /*a100*/  @P0 EXIT ;  /* 0x000000000000094d */ /* 0x000fea0003800000 */
[----:B------:R-:W-:Y:S01]  /*a110*/  STG.E.128 [R2.64+0x80], R60 ;  /* 0x0000803c02007986 */ /* 0x000fe2000c101d0a */
[----:B------:R-:W-:Y:S05]  /*a120*/  EXIT ;  /* 0x000000000000794d */ /* 0x000fea0003800000 */
.L_x_37:
[----:B------:R-:W2:Y:S01]  /*a130*/  LDC.U8 R2, c[0x0][0x329] ;  /* 0x0000ca40ff027b82 */ /* 0x000ea20000000000 */
[----:B------:R-:W-:Y:S01]  /*a140*/  ISETP.NE.AND P3, PT, R248, -0x1, PT ;  /* 0xfffffffff800780c */ /* 0x000fe20003f65270 */
[----:B------:R-:W-:Y:S01]  /*a150*/  BSSY B0, `(.L_x_71) ;  /* 0x0000043000007945 */ /* 0x000fe20003800000 */
[----:B------:R-:W-:-:S02]  /*a160*/  SHF.R.S32.HI R10, RZ, 0x1f, R148 ;  /* 0x0000001fff0a7819 */ /* 0x000fc40000011494 */
[----:B------:R-:W-:Y:S02]  /*a170*/  IADD3 R15, -R251, R15, RZ ;  /* 0x0000000ffb0f7210 */ /* 0x000fe40007ffe1ff */
[----:B------:R-:W-:Y:S01]  /*a180*/  LEA.HI R10, R10, R148, RZ, 0x2 ;  /* 0x000000940a0a7211 */ /* 0x000fe200078f10ff */
[----:B------:R-:W3:Y:S03]  /*a190*/  LDC.U8 R3, c[0x0][0x328] ;  /* 0x0000ca00ff037b82 */ /* 0x000ee60000000000 */
[----:B------:R-:W-:Y:S02]  /*a1a0*/  LOP3.LUT R8, R10, 0xfffffffc, RZ, 0xc0, !PT ;  /* 0xfffffffc0a087812 */ /* 0x000fe400078ec0ff */
[----:B------:R-:W-:Y:S02]  /*a1b0*/  SHF.R.S32.HI R10, RZ, 0x2, R10 ;  /* 0x00000002ff0a7819 */ /* 0x000fe4000001140a */
[----:B-1----:R-:W-:Y:S01]  /*a1c0*/  @!P3 SHF.R.S32.HI R5, RZ, 0x1f, R12 ;  /* 0x0000001fff05b819 */ /* 0x002fe2000001140c */
[----:B------:R-:W-:Y:S01]  /*a1d0*/  IMAD.IADD R20, R148, 0x1, -R8 ;  /* 0x0000000194147824 */ /* 0x000fe200078e0a08 */
[----:B------:R-:W-:-:S02]  /*a1e0*/  SHF.R.S32.HI R8, RZ, 0x1f, R13 ;  /* 0x0000001fff087819 */ /* 0x000fc4000001140d */
[----:B------:R-:W-:Y:S01]  /*a1f0*/  SHF.R.S32.HI R11, RZ, 0x1f, R10 ;  /* 0x0000001fff0b7819 */ /* 0x000fe2000001140a */
[----:B------:R-:W-:Y:S02]  /*a200*/  @!P3 IMAD R6, R5, c[0x0][0x1e0], RZ ;  /* 0x000078000506ba24 */ /* 0x000fe400078e02ff */
[----:B------:R-:W-:Y:S01]  /*a210*/  IMAD.SHL.U32 R14, R20, 0x8, RZ ;  /* 0x00000008140e7824 */ /* 0x000fe200078e00ff */
[----:B--2---:R-:W-:Y:S01]  /*a220*/  ISETP.NE.AND P1, PT, R2, RZ, PT ;  /* 0x000000ff0200720c */ /* 0x004fe20003f25270 */
[----:B------:R-:W-:Y:S02]  /*a230*/  @!P3 IMAD R6, R12, c[0x0][0x1e4], R6 ;  /* 0x000079000c06ba24 */ /* 0x000fe400078e0206 */
[----:B------:R-:W-:Y:S01]  /*a240*/  IMAD R8, R8, c[0x0][0x1f0], RZ ;  /* 0x00007c0008087a24 */ /* 0x000fe200078e02ff */
[C---:B------:R-:W-:Y:S02]  /*a250*/  IADD3 R24, R14.reuse, 0x20, RZ ;  /* 0x000000200e187810 */ /* 0x040fe40007ffe0ff */
[----:B------:R-:W-:Y:S01]  /*a260*/  IADD3 R23, R14, 0x40, RZ ;  /* 0x000000400e177810 */ /* 0x000fe20007ffe0ff */
[----:B------:R-:W-:Y:S01]  /*a270*/  IMAD R8, R13, c[0x0][0x1f4], R8 ;  /* 0x00007d000d087a24 */ /* 0x000fe200078e0208 */
[----:B---3--:R-:W-:-:S04]  /*a280*/  ISETP.NE.AND P0, PT, R3, RZ, PT ;  /* 0x000000ff0300720c */ /* 0x008fc80003f05270 */
[----:B------:R-:W-:Y:S01]  /*a290*/  ISETP.NE.OR P2, PT, R2, RZ, !P0 ;  /* 0x000000ff0200720c */ /* 0x000fe20004745670 */
[----:B------:R-:W-:Y:S02]  /*a2a0*/  @P1 IMAD.MOV.U32 R0, RZ, RZ, c[0x0][0x210] ;  /* 0x00008400ff001624 */ /* 0x000fe400078e00ff */
[----:B------:R-:W-:Y:S02]  /*a2b0*/  @!P1 IMAD.MOV.U32 R4, RZ, RZ, c[0x0][0x214] ;  /* 0x00008500ff049624 */ /* 0x000fe400078e00ff */
[----:B------:R-:W-:Y:S02]  /*a2c0*/  @P1 IMAD R0, R0, c[0x0][0x214], RZ ;  /* 0x0000850000001a24 */ /* 0x000fe400078e02ff */
[----:B------:R-:W-:Y:S01]  /*a2d0*/  @P3 IMAD.WIDE.U32 R2, R248, c[0x0][0x1e8], RZ ;  /* 0x00007a00f8023a25 */ /* 0x000fe200078e00ff */
[----:B------:R-:W-:Y:S02]  /*a2e0*/  @!P1 SEL R0, R4, c[0x0][0x234], !P0 ;  /* 0x00008d0004009a07 */ /* 0x000fe40004000000 */
[----:B------:R-:W-:Y:S01]  /*a2f0*/  ISETP.NE.OR P0, PT, R248, -0x1, P2 ;  /* 0xfffffffff800780c */ /* 0x000fe20001705670 */
[----:B------:R-:W-:-:S02]  /*a300*/  @P1 IMAD.MOV.U32 R4, RZ, RZ, 0x1 ;  /* 0x00000001ff041424 */ /* 0x000fc400078e00ff */
[----:B------:R-:W-:Y:S02]  /*a310*/  @!P1 IMAD R4, R0, c[0x0][0x1c0], RZ ;  /* 0x0000700000049a24 */ /* 0x000fe400078e02ff */
[----:B------:R-:W-:Y:S02]  /*a320*/  @P3 IMAD R7, R248, c[0x0][0x1ec], R3 ;  /* 0x00007b00f8073a24 */ /* 0x000fe400078e0203 */
[C---:B------:R-:W-:Y:S02]  /*a330*/  IMAD R3, R12.reuse, R4, RZ ;  /* 0x000000040c037224 */ /* 0x040fe400078e02ff */
[----:B------:R-:W-:-:S03]  /*a340*/  @!P3 IMAD.WIDE.U32 R4, R12, c[0x0][0x1e0], RZ ;  /* 0x000078000c04ba25 */ /* 0x000fc600078e00ff */
[----:B------:R-:W-:Y:S01]  /*a350*/  SEL R3, R3, RZ, P2 ;  /* 0x000000ff03037207 */ /* 0x000fe20001000000 */
[----:B------:R-:W-:Y:S01]  /*a360*/  @!P0 IMAD R248, R12, c[0x0][0x214], RZ ;  /* 0x000085000cf88a24 */ /* 0x000fe200078e02ff */
[----:B------:R-:W-:Y:S01]  /*a370*/  @!P3 MOV R2, R4 ;  /* 0x000000040002b202 */ /* 0x000fe20000000f00 */
[----:B------:R-:W-:Y:S02]  /*a380*/  @!P3 IMAD.IADD R7, R5, 0x1, R6 ;  /* 0x000000010507b824 */ /* 0x000fe400078e0206 */
[----:B------:R-:W-:Y:S01]  /*a390*/  IMAD R6, R13, R0, R3 ;  /* 0x000000000d067224 */ /* 0x000fe200078e0203 */
[----:B------:R-:W-:Y:S01]  /*a3a0*/  IADD3 R4, P0, R14, R2, RZ ;  /* 0x000000020e047210 */ /* 0x000fe20007f1e0ff */
[----:B------:R-:W-:Y:S01]  /*a3b0*/  @P1 IMAD.MOV.U32 R19, RZ, RZ, c[0x0][0x210] ;  /* 0x00008400ff131624 */ /* 0x000fe200078e00ff */
[----:B------:R-:W-:Y:S01]  /*a3c0*/  CS2R R2, SRZ ;  /* 0x0000000000027805 */ /* 0x000fe2000001ff00 */
[----:B------:R-:W-:Y:S01]  /*a3d0*/  @!P1 IMAD.MOV.U32 R19, RZ, RZ, 0x1 ;  /* 0x00000001ff139424 */ /* 0x000fe200078e00ff */
[----:B------:R-:W-:-:S02]  /*a3e0*/  @!P2 SHF.R.S32.HI R3, RZ, 0x1f, R248 ;  /* 0x0000001fff03a819 */ /* 0x000fc400000114f8 */
[----:B------:R-:W-:Y:S01]  /*a3f0*/  @!P2 MOV R2, R248 ;  /* 0x000000f80002a202 */ /* 0x000fe20000000f00 */
[----:B------:R-:W-:Y:S01]  /*a400*/  IMAD R0, R251, R19, RZ ;  /* 0x00000013fb007224 */ /* 0x000fe200078e02ff */
[----:B------:R-:W-:Y:S02]  /*a410*/  ISETP.GE.AND P2, PT, R10, R15, PT ;  /* 0x0000000f0a00720c */ /* 0x000fe40003f46270 */
[----:B------:R-:W-:Y:S02]  /*a420*/  LEA.HI.X.SX32 R5, R14, R7, 0x1, P0 ;  /* 0x000000070e057211 */ /* 0x000fe400000f0eff */
[----:B------:R-:W-:-:S03]  /*a430*/  IADD3 R22, P1, P0, R0, R2, R6 ;  /* 0x0000000200167210 */ /* 0x000fc6000783e006 */
[----:B------:R-:W-:Y:S01]  /*a440*/  IMAD.WIDE.U32 R12, R13, c[0x0][0x1f0], R4 ;  /* 0x00007c000d0c7a25 */ /* 0x000fe200078e0004 */
[----:B------:R-:W-:Y:S02]  /*a450*/  SHF.R.S32.HI R4, RZ, 0x1f, R0 ;  /* 0x0000001fff047819 */ /* 0x000fe40000011400 */
[----:B------:R-:W-:Y:S01]  /*a460*/  SHF.R.S32.HI R0, RZ, 0x1f, R6 ;  /* 0x0000001fff007819 */ /* 0x000fe20000011406 */
[----:B------:R-:W-:-:S03]  /*a470*/  IMAD.WIDE R6, R246, 0x80, R10 ;  /* 0x00000080f6067825 */ /* 0x000fc600078e020a */
[----:B------:R-:W-:Y:S01]  /*a480*/  IADD3.X R21, R4, R3, R0, P1, P0 ;  /* 0x0000000304157210 */ /* 0x000fe20000fe0400 */
[----:B------:R-:W-:Y:S01]  /*a490*/  IMAD.IADD R9, R8, 0x1, R13 ;  /* 0x0000000108097824 */ /* 0x000fe200078e020d */
[----:B------:R-:W-:Y:S05]  /*a4a0*/  @P2 BRA `(.L_x_72) ;  /* 0x000000d000002947 */ /* 0x000fea0003800000 */
[----:B------:R-:W-:Y:S01]  /*a4b0*/  IMAD R0, R7, c[0x0][0x1e8], RZ ;  /* 0x00007a0007007a24 */ /* 0x000fe200078e02ff */
[----:B------:R-:W-:Y:S01]  /*a4c0*/  ISETP.GE.AND P2, PT, R14, c[0x0][0x220], PT ;  /* 0x000088000e007a0c */ /* 0x000fe20003f46270 */
[----:B------:R-:W-:Y:S01]  /*a4d0*/  IMAD.MOV.U32 R8, RZ, RZ, R12 ;  /* 0x000000ffff087224 */ /* 0x000fe200078e000c */
[----:B------:R-:W-:Y:S01]  /*a4e0*/  ISETP.GE.AND P1, PT, R24, c[0x0][0x220], PT ;  /* 0x0000880018007a0c */ /* 0x000fe20003f26270 */
[C---:B------:R-:W-:Y:S01]  /*a4f0*/  IMAD R0, R6.reuse, c[0x0][0x1ec], R0 ;  /* 0x00007b0006007a24 */ /* 0x040fe200078e0200 */
[----:B------:R-:W-:Y:S01]  /*a500*/  ISETP.GE.AND P0, PT, R23, c[0x0][0x220], PT ;  /* 0x0000880017007a0c */ /* 0x000fe20003f06270 */
[----:B------:R-:W-:-:S04]  /*a510*/  IMAD.WIDE.U32 R4, R6, c[0x0][0x1e8], R8 ;  /* 0x00007a0006047a25 */ /* 0x000fc800078e0008 */
[----:B------:R-:W-:Y:S01]  /*a520*/  IMAD.IADD R0, R5, 0x1, R0 ;  /* 0x0000000105007824 */ /* 0x000fe200078e0200 */
[----:B------:R-:W-:-:S04]  /*a530*/  LEA R2, P3, R4, c[0x0][0x1d0], 0x1 ;  /* 0x0000740004027a11 */ /* 0x000fc800078608ff */
[----:B------:R-:W-:-:S05]  /*a540*/  LEA.HI.X R3, R4, c[0x0][0x1d4], R0, 0x1, P3 ;  /* 0x0000750004037a11 */ /* 0x000fca00018f0c00 */
[----:B------:R1:W-:Y:S04]  /*a550*/  @!P2 STG.E.128 [R2.64], RZ ;  /* 0x000000ff0200a986 */ /* 0x0003e8000c101d0a */
[----:B------:R1:W-:Y:S04]  /*a560*/  @!P1 STG.E.128 [R2.64+0x40], RZ ;  /* 0x000040ff02009986 */ /* 0x0003e8000c101d0a */
[----:B------:R1:W-:Y:S02]  /*a570*/  @!P0 STG.E.128 [R2.64+0x80], RZ ;  /* 0x000080ff02008986 */ /* 0x0003e4000c101d0a */
.L_x_72:
[----:B------:R-:W-:Y:S05]  /*a580*/  BSYNC B0 ;  /* 0x0000000000007941 */ /* 0x000fea0003800000 */
.L_x_71:
[----:B------:R-:W-:Y:S01]  /*a590*/  IADD3 R18, R10, 0x20, RZ ;  /* 0x000000200a127810 */ /* 0x000fe20007ffe0ff */
[----:B------:R-:W-:Y:S03]  /*a5a0*/  BSSY B0, `(.L_x_73) ;  /* 0x0000013000007945 */ /* 0x000fe60003800000 */
[----:B------:R-:W-:-:S13]  /*a5b0*/  ISETP.GE.AND P0, PT, R18, R15, PT ;  /* 0x0000000f1200720c */ /* 0x000fda0003f06270 */
[----:B------:R-:W-:Y:S05]  /*a5c0*/  @P0 BRA `(.L_x_74) ;  /* 0x0000010000000947 */ /* 0x000fea0003800000 */
[----:B------:R-:W-:Y:S01]  /*a5d0*/  IADD3 R0, P0, R6, 0x20, RZ ;  /* 0x0000002006007810 */ /* 0x000fe20007f1e0ff */
[----:B------:R-:W-:Y:S01]  /*a5e0*/  IMAD.MOV.U32 R4, RZ, RZ, R12 ;  /* 0x000000ffff047224 */ /* 0x000fe200078e000c */
[----:B------:R-:W-:Y:S02]  /*a5f0*/  MOV R5, R9 ;  /* 0x0000000900057202 */ /* 0x000fe40000000f00 */
[----:B------:R-:W-:Y:S01]  /*a600*/  ISETP.GE.AND P2, PT, R14, c[0x0][0x220], PT ;  /* 0x000088000e007a0c */ /* 0x000fe20003f46270 */
[----:B-1----:R-:W-:Y:S01]  /*a610*/  IMAD.X R2, RZ, RZ, R7, P0 ;  /* 0x000000ffff027224 */ /* 0x002fe200000e0607 */
[----:B------:R-:W-:Y:S01]  /*a620*/  ISETP.GE.AND P1, PT, R24, c[0x0][0x220], PT ;  /* 0x0000880018007a0c */ /* 0x000fe20003f26270 */
[----:B------:R-:W-:Y:S01]  /*a630*/  IMAD.WIDE.U32 R4, R0, c[0x0][0x1e8], R4 ;  /* 0x00007a0000047a25 */ /* 0x000fe200078e0004 */
[----:B------:R-:W-:-:S03]  /*a640*/  ISETP.GE.AND P0, PT, R23, c[0x0][0x220], PT ;  /* 0x0000880017007a0c */ /* 0x000fc60003f06270 */
[----:B------:R-:W-:-:S04]  /*a650*/  IMAD R2, R2, c[0x0][0x1e8], RZ ;  /* 0x00007a0002027a24 */ /* 0x000fc800078e02ff */
[----:B------:R-:W-:Y:S01]  /*a660*/  IMAD R0, R0, c[0x0][0x1ec], R2 ;  /* 0x00007b0000007a24 */ /* 0x000fe200078e0202 */
[----:B------:R-:W-:-:S03]  /*a670*/  LEA R2, P3, R4, c[0x0][0x1d0], 0x1 ;  /* 0x0000740004027a11 */ /* 0x000fc600078608ff */
[----:B------:R-:W-:-:S05]  /*a680*/  IMAD.IADD R0, R5, 0x1, R0 ;  /* 0x0000000105007824 */ /* 0x000fca00078e0200 */
[----:B------:R-:W-:-:S05]  /*a690*/  LEA.HI.X R3, R4, c[0x0][0x1d4], R0, 0x1, P3 ;  /* 0x0000750004037a11 */ /* 0x000fca00018f0c00 */
[----:B------:R1:W-:Y:S04]  /*a6a0*/  @!P2 STG.E.128 [R2.64], RZ ;  /* 0x000000ff0200a986 */ /* 0x0003e8000c101d0a */
[----:B------:R1:W-:Y:S04]  /*a6b0*/  @!P1 STG.E.128 [R2.64+0x40], RZ ;  /* 0x000040ff02009986 */ /* 0x0003e8000c101d0a */
[----:B------:R1:W-:Y:S02]  /*a6c0*/  @!P0 STG.E.128 [R2.64+0x80], RZ ;  /* 0x000080ff02008986 */ /* 0x0003e4000c101d0a */
.L_x_74:
[----:B------:R-:W-:Y:S05]  /*a6d0*/  BSYNC B0 ;  /* 0x0000000000007941 */ /* 0x000fea0003800000 */
.L_x_73:
        /* <DEDUP_REMOVED lines=20> */
.L_x_76:
[----:B------:R-:W-:Y:S05]  /*a820*/  BSYNC B0 ;  /* 0x0000000000007941 */ /* 0x000fea0003800000 */
.L_x_75:
[----:B------:R-:W-:Y:S01]  /*a830*/  IADD3 R17, R10, 0x60, RZ ;  /* 0x000000600a117810 */ /* 0x000fe20007ffe0ff */
[----:B------:R-:W-:Y:S03]  /*a840*/  BSSY B0, `(.L_x_77) ;  /* 0x0000013000007945 */ /* 0x000fe60003800000 */
[----:B------:R-:W-:-:S13]  /*a850*/  ISETP.GE.AND P0, PT, R17, R15, PT ;  /* 0x0000000f1100720c */ /* 0x000fda0003f06270 */
[----:B------:R-:W-:Y:S05]  /*a860*/  @P0 BRA `(.L_x_78) ;  /* 0x0000010000000947 */ /* 0x000fea0003800000 */
[----:B------:R-:W-:Y:S01]  /*a870*/  IADD3 R0, P0, R6, 0x60, RZ ;  /* 0x0000006006007810 */ /* 0x000fe20007f1e0ff */
[----:B-1----:R-:W-:Y:S01]  /*a880*/  IMAD.MOV.U32 R2, RZ, RZ, R12 ;  /* 0x000000ffff027224 */ /* 0x002fe200078e000c */
        /* <DEDUP_REMOVED lines=11> */
[----:B------:R1:W-:Y:S04]  /*a940*/  @!P2 STG.E.128 [R2.64], RZ ;  /* 0x000000ff0200a986 */ /* 0x0003e8000c101d0a */
[----:B------:R1:W-:Y:S04]  /*a950*/  @!P1 STG.E.128 [R2.64+0x40], RZ ;  /* 0x000040ff02009986 */ /* 0x0003e8000c101d0a */
[----:B------:R1:W-:Y:S02]  /*a960*/  @!P0 STG.E.128 [R2.64+0x80], RZ ;  /* 0x000080ff02008986 */ /* 0x0003e4000c101d0a */
.L_x_78:
[----:B------:R-:W-:Y:S05]  /*a970*/  BSYNC B0 ;  /* 0x0000000000007941 */ /* 0x000fea0003800000 */
.L_x_77:
[----:B------:R-:W-:-:S04]  /*a980*/  ISETP.NE.AND P6, PT, R20, RZ, PT ;  /* 0x000000ff1400720c */ /* 0x000fc80003fc5270 */
        /* <DEDUP_REMOVED lines=34> */
.L_x_79:
        /* <DEDUP_REMOVED lines=13> */
.L_x_1027:


//--------------------- .text._ZN5flash16flash_fwd_kernelI23Flash_fwd_kernel_traitsILi96ELi128ELi64ELi4ELb0ELb0EN7cutlass6half_tE19Flash_kernel_traitsILi96ELi128ELi64ELi4ES3_EELb0ELb0ELb0ELb1ELb0ELb0ELb0ELb0EEEvNS_16Flash_fwd_paramsE --------------------------
	.section	.text._ZN5flash16flash_fwd_kernelI23Flash_fwd_kernel_traitsILi96ELi128ELi64ELi4ELb0ELb0EN7cutlass6half_tE19Flash_kernel_traitsILi96ELi128ELi64ELi4ES3_EELb0ELb0ELb0ELb1ELb0ELb0ELb0ELb0EEEvNS_16Flash_fwd_paramsE,"ax",@progbits
	.sectioninfo	@"SHI_REGISTERS=255"
	.align	128
        .global         _ZN5flash16flash_fwd_kernelI23Flash_fwd_kernel_traitsILi96ELi128ELi64ELi4ELb0ELb0EN7cutlass6half_tE19Flash_kernel_traitsILi96ELi128ELi64ELi4ES3_EELb0ELb0ELb0ELb1ELb0ELb0ELb0ELb0EEEvNS_16Flash_fwd_paramsE
        .type           _ZN5flash16flash_fwd_kernelI23Flash_fwd_kernel_traitsILi96ELi128ELi64ELi4ELb0ELb0EN7cutlass6half_tE19Flash_kernel_traitsILi96ELi128ELi64ELi4ES3_EELb0ELb0ELb0ELb1ELb0ELb0ELb0ELb0EEEvNS_16Flash_fwd_paramsE,@function
        .size           _ZN5flash16flash_fwd_kernelI23Flash_fwd_kernel_traitsILi96ELi128ELi64ELi4ELb0ELb0EN7cutlass6half_tE19Flash_kernel_traitsILi96ELi128ELi64ELi4ES3_EELb0ELb0ELb0ELb1ELb0ELb0ELb0ELb0EEEvNS_16Flash_fwd_paramsE,(.L_x_1028 - _ZN5flash16flash_fwd_kernelI23Flash_fwd_kernel_traitsILi96ELi128ELi64ELi4ELb0ELb0EN7cutlass6half_tE19Flash_kernel_traitsILi96ELi128ELi64ELi4ES3_EELb0ELb0ELb0ELb1ELb0ELb0ELb0ELb0EEEvNS_16Flash_fwd_paramsE)
        .other          _ZN5flash16flash_fwd_kernelI23Flash_fwd_kernel_traitsILi96ELi128ELi64ELi4ELb0ELb0EN7cutlass6half_tE19Flash_kernel_traitsILi96ELi128ELi64ELi4ES3_EELb0ELb0ELb0ELb1ELb0ELb0ELb0ELb0EEEvNS_16Flash_fwd_paramsE,@"STO_CUDA_ENTRY STV_DEFAULT"
_ZN5flash16flash_fwd_kernelI23Flash_fwd_kernel_traitsILi96ELi128ELi64ELi4ELb0ELb0EN7cutlass6half_tE19Flash_kernel_traitsILi96ELi128ELi64ELi4ES3_EELb0ELb0ELb0ELb1ELb0ELb0ELb0ELb0EEEvNS_16Flash_fwd_paramsE:
.text._ZN5flash16flash_fwd_kernelI23Flash_fwd_kernel_traitsILi96ELi128ELi64ELi4ELb0ELb0EN7cutlass6half_tE19Flash_kernel_traitsILi96ELi128ELi64ELi4ES3_EELb0ELb0ELb0ELb1ELb0ELb0ELb0ELb0EEEvNS_16Flash_fwd_paramsE:
        /* <DEDUP_REMOVED lines=35> */
.L_x_80:
[----:B---34-:R-:W-:Y:S02]  /*0230*/  MOV R0, c[0x0][0x218] ;  /* 0x0000860000007a02 */ /* 0x018fe40000000f00 */
.L_x_81:
        /* <DEDUP_REMOVED lines=12> */
[----:B------:R-:W-:-:S13]  /*0300*/  ISETP.GE.AND P0, PT, R132, 0x1, PT ;  /* 0x000000018400780c */ /* 0x000fda0003f06270 */
[----:B------:R-:W-:Y:S05]  /*0310*/  @!P0 BRA `(.L_x_82) ;  /* 0x0000bf6000008947 */ /* 0x000fea0003800000 */
[----:B------:R-:W-:Y:S02]  /*0320*/  ISETP.NE.AND P1, PT, R252, -0x1, PT ;  /* 0xfffffffffc00780c */ /* 0x000fe40003f25270 */
[----:B------:R-:W-:Y:S02]  /*0330*/  ISETP.NE.AND P0, PT, R8, -0x1, PT ;  /* 0xffffffff0800780c */ /* 0x000fe40003f05270 */
[----:B------:R-:W-:-:S09]  /*0340*/  SHF.R.S32.HI R19, RZ, 0x1f, R18 ;  /* 0x0000001fff137819 */ /* 0x000fd20000011412 */
        /* <DEDUP_REMOVED lines=25> */
.L_x_83:
        /* <DEDUP_REMOVED lines=10> */
[----:B------:R-:W-:Y:S02]  /*0580*/  IMAD.MOV.U32 R2, RZ, RZ, R4 ;  /* 0x000000ffff027224 */ /* 0x000fe400078e0004 */
[----:B------:R-:W-:Y:S02]  /*0590*/  @P0 IMAD.IADD R4, R7, 0x1, R8 ;  /* 0x0000000107040824 */ /* 0x000fe400078e0208 */
[----:B------:R-:W-:-:S05]  /*05a0*/  IMAD.HI.U32 R0, R0, R2, RZ ;  /* 0x0000000200007227 */ /* 0x000fca00078e00ff */
[----:B------:R-:W-:-:S05]  /*05b0*/  IADD3 R3, -R0, RZ, RZ ;  /* 0x000000ff00037210 */ /* 0x000fca0007ffe1ff */
[----:B------:R-:W-:-:S05]  /*05c0*/  IMAD R2, R5, R3, R2 ;  /* 0x0000000305027224 */ /* 0x000fca00078e0202 */
[----:B------:R-:W-:-:S13]  /*05d0*/  ISETP.GT.U32.AND P2, PT, R5, R2, PT ;  /* 0x000000020500720c */ /* 0x000fda0003f44070 */
[----:B------:R-:W-:Y:S01]  /*05e0*/  @!P2 IMAD.IADD R2, R2, 0x1, -R5 ;  /* 0x000000010202a824 */ /* 0x000fe200078e0a05 */
[----:B------:R-:W-:Y:S02]  /*05f0*/  @!P2 IADD3 R0, R0, 0x1, RZ ;  /* 0x000000010000a810 */ /* 0x000fe40007ffe0ff */
[----:B------:R-:W-:Y:S02]  /*0600*/  ISETP.NE.AND P2, PT, RZ, c[0x0][0x1c8], PT ;  /* 0x00007200ff007a0c */ /* 0x000fe40003f45270 */
[----:B------:R-:W-:Y:S02]  /*0610*/  ISETP.GE.U32.AND P3, PT, R2, R5, PT ;  /* 0x000000050200720c */ /* 0x000fe40003f66070 */
        /* <DEDUP_REMOVED lines=21> */
.L_x_84:
[----:B------:R-:W-:Y:S01]  /*0770*/  SHF.R.S32.HI R4, RZ, 0x1f, R196 ;  /* 0x0000001fff047819 */ /* 0x000fe200000114c4 */
[----:B------:R-:W-:Y:S01]  /*0780*/  IMAD.IADD R26, R203, 0x1, -R234 ;  /* 0x00000001cb1a7824 */ /* 0x000fe200078e0aea */
[----:B------:R-:W-:Y:S02]  /*0790*/  BSSY B0, `(.L_x_85) ;  /* 0x0000066000007945 */ /* 0x000fe40003800000 */
[CC--:B------:R-:W-:Y:S02]  /*07a0*/  LEA.HI R3, R4.reuse, R196.reuse, RZ, 0x2 ;  /* 0x000000c404037211 */ /* 0x0c0fe400078f10ff */
[----:B------:R-:W-:Y:S01]  /*07b0*/  LEA.HI R24, R4, R196, RZ, 0x3 ;  /* 0x000000c404187211 */ /* 0x000fe200078f18ff */
[----:B------:R1:W-:Y:S01]  /*07c0*/  STL [R1+0x8], R26 ;  /* 0x0000081a01007387 */ /* 0x0003e20000100800 */
        /* <DEDUP_REMOVED lines=12> */
[----:B------:R-:W-:Y:S01]  /*0890*/  SHF.R.S32.HI R135, RZ, 0x5, R20 ;  /* 0x00000005ff877819 */ /* 0x000fe20000011414 */
[----:B------:R-:W-:Y:S01]  /*08a0*/  IMAD.IADD R2, R248, 0x1, -R2 ;  /* 0x00000001f8027824 */ /* 0x000fe200078e0a02 */
[----:B------:R-:W-:Y:S02]  /*08b0*/  SHF.R.U32.HI R0, RZ, 0x3, R0 ;  /* 0x00000003ff007819 */ /* 0x000fe40000011600 */
[----:B------:R-:W-:Y:S01]  /*08c0*/  LOP3.LUT R4, R23, 0xfffffff0, RZ, 0xc0, !PT ;  /* 0xfffffff017047812 */ /* 0x000fe200078ec0ff */
[----:B------:R-:W-:Y:S01]  /*08d0*/  IMAD R2, R135, 0x8, R2 ;  /* 0x0000000887027824 */ /* 0x000fe200078e0202 */
[----:B------:R-:W-:-:S02]  /*08e0*/  LOP3.LUT R0, R3, R0, RZ, 0x3c, !PT ;  /* 0x0000000003007212 */ /* 0x000fc400078e3cff */
[----:B------:R-:W-:Y:S01]  /*08f0*/  SHF.R.S32.HI R249, RZ, 0x1f, R248 ;  /* 0x0000001ffff97819 */ /* 0x000fe200000114f8 */
[----:B------:R-:W-:Y:S01]  /*0900*/  IMAD.IADD R16, R196, 0x1, -R4 ;  /* 0x00000001c4107824 */ /* 0x000fe200078e0a04 */
[----:B------:R-:W-:Y:S01]  /*0910*/  SHF.R.S32.HI R241, RZ, 0x1f, R240 ;  /* 0x0000001ffff17819 */ /* 0x000fe200000114f0 */
[----:B------:R-:W-:Y:S01]  /*0920*/  IMAD.U32 R226, R2, 0x20, R0 ;  /* 0x0000002002e27824 */ /* 0x000fe200078e0000 */
[----:B------:R-:W-:Y:S01]  /*0930*/  IADD3 R205, R240, 0x20, RZ ;  /* 0x00000020f0cd7810 */ /* 0x000fe20007ffe0ff */
[----:B------:R-:W-:Y:S01]  /*0940*/  IMAD R0, R249, c[0x0][0x198], RZ ;  /* 0x00006600f9007a24 */ /* 0x000fe200078e02ff */
[----:B------:R-:W-:Y:S01]  /*0950*/  LEA.HI R21, R16, R16, RZ, 0x1 ;  /* 0x0000001010157211 */ /* 0x000fe200078f08ff */
[----:B------:R-:W-:Y:S01]  /*0960*/  IMAD.WIDE.U32 R4, R248, c[0x0][0x198], R240 ;  /* 0x00006600f8047a25 */ /* 0x000fe200078e00f0 */
[----:B------:R-:W-:Y:S01]  /*0970*/  IADD3 R204, R240, 0x40, RZ ;  /* 0x00000040f0cc7810 */ /* 0x000fe20007ffe0ff */
[----:B------:R1:W-:Y:S01]  /*0980*/  STL [R1], R205 ;  /* 0x000000cd01007387 */ /* 0x0003e20000100800 */
[--C-:B------:R-:W-:Y:S01]  /*0990*/  SHF.R.S32.HI R6, RZ, 0x1, R21.reuse ;  /* 0x00000001ff067819 */ /* 0x100fe20000011415 */
[C---:B------:R-:W-:Y:S01]  /*09a0*/  IMAD R7, R248.reuse, c[0x0][0x19c], R0 ;  /* 0x00006700f8077a24 */ /* 0x040fe200078e0200 */
[----:B------:R-:W-:Y:S01]  /*09b0*/  IADD3 R4, P0, R13, R4, RZ ;  /* 0x000000040d047210 */ /* 0x000fe20007f1e0ff */
[----:B------:R-:W-:Y:S01]  /*09c0*/  IMAD R10, R249, c[0x0][0x1a0], RZ ;  /* 0x00006800f90a7a24 */ /* 0x000fe200078e02ff */
[----:B------:R-:W-:Y:S01]  /*09d0*/  SHF.R.S32.HI R9, RZ, 0x1f, R21 ;  /* 0x0000001fff097819 */ /* 0x000fe20000011415 */
[----:B------:R-:W-:Y:S01]  /*09e0*/  IMAD.WIDE.U32 R2, R248, c[0x0][0x1a0], R240 ;  /* 0x00006800f8027a25 */ /* 0x000fe200078e00f0 */
[----:B------:R-:W-:Y:S01]  /*09f0*/  IADD3.X R5, R14, R5, R7, P0, !PT ;  /* 0x000000050e057210 */ /* 0x000fe200007fe407 */
[----:B------:R1:W-:Y:S01]  /*0a00*/  STL [R1+0x4], R204 ;  /* 0x000004cc01007387 */ /* 0x0003e20000100800 */
[----:B------:R-:W-:Y:S01]  /*0a10*/  SHF.R.S32.HI R0, RZ, 0x1f, R8 ;  /* 0x0000001fff007819 */ /* 0x000fe20000011408 */
[----:B------:R-:W-:Y:S01]  /*0a20*/  IMAD R7, R248, c[0x0][0x1a4], R10 ;  /* 0x00006900f8077a24 */ /* 0x000fe200078e020a */
[----:B------:R-:W-:Y:S01]  /*0a30*/  IADD3 R2, P0, R11, R2, RZ ;  /* 0x000000020b027210 */ /* 0x000fe20007f1e0ff */
[----:B------:R-:W-:Y:S01]  /*0a40*/  IMAD.WIDE.U32 R246, R8, c[0x0][0x1b0], R4 ;  /* 0x00006c0008f67a25 */ /* 0x000fe200078e0004 */
[----:B------:R-:W-:-:S02]  /*0a50*/  LEA.HI R9, R9, R6, RZ, 0x2 ;  /* 0x0000000609097211 */ /* 0x000fc400078f10ff */
[----:B------:R-:W-:Y:S01]  /*0a60*/  IADD3.X R3, R12, R3, R7, P0, !PT ;  /* 0x000000030c037210 */ /* 0x000fe200007fe407 */
[----:B------:R-:W-:Y:S01]  /*0a70*/  IMAD.MOV.U32 R5, RZ, RZ, 0x10 ;  /* 0x00000010ff057424 */ /* 0x000fe200078e00ff */
[----:B------:R-:W-:Y:S01]  /*0a80*/  LOP3.LUT R10, R9, 0xfffffffc, RZ, 0xc0, !PT ;  /* 0xfffffffc090a7812 */ /* 0x000fe200078ec0ff */
[----:B------:R-:W-:Y:S01]  /*0a90*/  IMAD R9, R0, c[0x0][0x1b0], RZ ;  /* 0x00006c0000097a24 */ /* 0x000fe200078e02ff */
[----:B------:R-:W-:Y:S01]  /*0aa0*/  LOP3.LUT R4, R20, 0xffffffe0, RZ, 0xc0, !PT ;  /* 0xffffffe014047812 */ /* 0x000fe200078ec0ff */
[----:B------:R-:W-:Y:S01]  /*0ab0*/  IMAD.WIDE.U32 R244, R8, c[0x0][0x1b8], R2 ;  /* 0x00006e0008f47a25 */ /* 0x000fe200078e0002 */
[----:B------:R-:W-:-:S03]  /*0ac0*/  IADD3 R2, P0, R240, R15, RZ ;  /* 0x0000000ff0027210 */ /* 0x000fc60007f1e0ff */
[----:B------:R-:W-:Y:S02]  /*0ad0*/  IMAD R0, R0, c[0x0][0x1b8], RZ ;  /* 0x00006e0000007a24 */ /* 0x000fe400078e02ff */
[----:B------:R-:W-:Y:S01]  /*0ae0*/  IMAD.X R3, R241, 0x1, R17, P0 ;  /* 0x00000001f1037824 */ /* 0x000fe200000e0611 */
[----:B------:R-:W-:Y:S01]  /*0af0*/  ISETP.GE.AND P0, PT, R248, R26, PT ;  /* 0x0000001af800720c */ /* 0x000fe20003f06270 */
[----:B------:R-:W-:Y:S02]  /*0b00*/  IMAD.IADD R14, R6, 0x1, -R10 ;  /* 0x00000001060e7824 */ /* 0x000fe400078e0a0a */
[----:B------:R-:W-:Y:S02]  /*0b10*/  IMAD R6, R8, c[0x0][0x1bc], R0 ;  /* 0x00006f0008067a24 */ /* 0x000fe400078e0200 */
[----:B------:R-:W-:Y:S01]  /*0b20*/  IMAD R0, R19, c[0x0][0x1a8], RZ ;  /* 0x00006a0013007a24 */ /* 0x000fe200078e02ff */
[----:B------:R-:W-:Y:S01]  /*0b30*/  LOP3.LUT P1, RZ, R14, 0x2, RZ, 0xc0, !PT ;  /* 0x000000020eff7812 */ /* 0x000fe2000782c0ff */
[----:B------:R-:W-:-:S02]  /*0b40*/  IMAD R9, R8, c[0x0][0x1b4], R9 ;  /* 0x00006d0008097a24 */ /* 0x000fc400078e0209 */
[C---:B------:R-:W-:Y:S02]  /*0b50*/  IMAD R0, R18.reuse, c[0x0][0x1ac], R0 ;  /* 0x00006b0012007a24 */ /* 0x040fe400078e0200 */
[----:B------:R-:W-:-:S04]  /*0b60*/  IMAD.WIDE.U32 R12, R18, c[0x0][0x1a8], R2 ;  /* 0x00006a00120c7a25 */ /* 0x000fc800078e0002 */
[----:B------:R-:W-:Y:S01]  /*0b70*/  IMAD.IADD R41, R196, 0x1, -R4 ;  /* 0x00000001c4297824 */ /* 0x000fe200078e0a04 */
[----:B------:R-:W-:Y:S01]  /*0b80*/  SEL R4, R5, 0xfffffff0, !P1 ;  /* 0xfffffff005047807 */ /* 0x000fe20004800000 */
[----:B------:R-:W-:-:S04]  /*0b90*/  IMAD.WIDE R250, R250, 0x80, R248 ;  /* 0x00000080fafa7825 */ /* 0x000fc800078e02f8 */
[----:B------:R-:W-:Y:S02]  /*0ba0*/  IMAD.SHL.U32 R226, R226, 0x2, RZ ;  /* 0x00000002e2e27824 */ /* 0x000fe400078e00ff */
[----:B------:R-:W-:Y:S02]  /*0bb0*/  IMAD.IADD R11, R13, 0x1, R0 ;  /* 0x000000010d0b7824 */ /* 0x000fe400078e0200 */
[----:B------:R-:W-:Y:S02]  /*0bc0*/  IMAD.IADD R243, R247, 0x1, R9 ;  /* 0x00000001f7f37824 */ /* 0x000fe400078e0209 */
[----:B------:R-:W-:Y:S01]  /*0bd0*/  IMAD.IADD R239, R245, 0x1, R6 ;  /* 0x00000001f5ef7824 */ /* 0x000fe200078e0206 */
[----:B------:R-:W-:Y:S05]  /*0be0*/  @P0 BRA `(.L_x_86) ;  /* 0x0000020000000947 */ /* 0x000fea0003800000 */
[----:B-1----:R-:W-:Y:S01]  /*0bf0*/  ISETP.GE.AND P4, PT, R240, c[0x0][0x220], PT ;  /* 0x00008800f0007a0c */ /* 0x002fe20003f86270 */
[----:B------:R-:W-:Y:S01]  /*0c00*/  IMAD R0, R251, c[0x0][0x190], RZ ;  /* 0x00006400fb007a24 */ /* 0x000fe200078e02ff */
        /* <DEDUP_REMOVED lines=30> */
.L_x_86:
[----:B-1----:R-:W-:Y:S05]  /*0df0*/  BSYNC B0 ;  /* 0x0000000000007941 */ /* 0x002fea0003800000 */
.L_x_85:
[----:B------:R-:W-:Y:S01]  /*0e00*/  IADD3 R15, R248, 0x20, RZ ;  /* 0x00000020f80f7810 */ /* 0x000fe20007ffe0ff */
        /* <DEDUP_REMOVED lines=31> */
[----:B--2---:R-:W-:-:S04]  /*1000*/  LEA R6, P0, R2, c[0x0][0x160], 0x1 ;  /* 0x0000580002067a11 */ /* 0x004fc800078008ff */
[----:B------:R-:W-:-:S05]  /*1010*/  LEA.HI.X R7, R2, c[0x0][0x164], R0, 0x1, P0 ;  /* 0x0000590002077a11 */ /* 0x000fca00000f0c00 */
[----:B------:R-:W-:Y:S01]  /*1020*/  @!PT LDS RZ, [RZ] ;  /* 0x00000000fffff984 */ /* 0x000fe20000000800 */
[----:B------:R-:W-:Y:S01]  /*1030*/  @!PT LDS RZ, [RZ] ;  /* 0x00000000fffff984 */ /* 0x000fe20000000800 */
[----:B------:R-:W-:Y:S01]  /*1040*/  @!PT LDS RZ, [RZ] ;  /* 0x00000000fffff984 */ /* 0x000fe20000000800 */
[----:B------:R2:W-:Y:S04]  /*1050*/  LDGSTS.E.BYPASS.LTC128B.128 [R226+0x4800], [R6.64+0x80] ;  /* 0x0480008006e27fae */ /* 0x0005e8000b901d4a */
.L_x_88:
[----:B------:R-:W-:Y:S05]  /*1060*/  BSYNC B0 ;  /* 0x0000000000007941 */ /* 0x000fea0003800000 */
.L_x_87:
        /* <DEDUP_REMOVED lines=10> */
[----:B---3--:R-:W-:Y:S01]  /*1110*/  IMAD.X R0, RZ, RZ, R251, P0 ;  /* 0x000000ffff007224 */ /* 0x008fe200000e06fb */
[----:B------:R-:W-:Y:S01]  /*1120*/  ISETP.GE.AND P0, PT, R204, c[0x0][0x220], PT ;  /* 0x00008800cc007a0c */ /* 0x000fe20003f06270 */
[----:B------:R-:W-:-:S04]  /*1130*/  IMAD.WIDE.U32 R2, R5, c[0x0][0x190], R2 ;  /* 0x0000640005027a25 */ /* 0x000fc800078e0002 */
[----:B------:R-:W-:-:S04]  /*1140*/  IMAD R0, R0, c[0x0][0x190], RZ ;  /* 0x0000640000007a24 */ /* 0x000fc800078e02ff */
[----:B------:R-:W-:Y:S01]  /*1150*/  IMAD R0, R5, c[0x0][0x194], R0 ;  /* 0x0000650005007a24 */ /* 0x000fe200078e0200 */
[C---:B--2---:R-:W-:Y:S01]  /*1160*/  @!P3 LEA R8, P4, R2.reuse, c[0x0][0x160], 0x1 ;  /* 0x000058000208ba11 */ /* 0x044fe200078808ff */
        /* <DEDUP_REMOVED lines=22> */
.L_x_90:
[----:B------:R-:W-:Y:S05]  /*12d0*/  BSYNC B0 ;  /* 0x0000000000007941 */ /* 0x000fea0003800000 */
.L_x_89:
[----:B------:R-:W-:Y:S01]  /*12e0*/  IADD3 R2, R248, 0x60, RZ ;  /* 0x00000060f8027810 */ /* 0x000fe20007ffe0ff */
[----:B------:R-:W-:Y:S01]  /*12f0*/  UMOV UR7, 0x6 ;  /* 0x0000000600077882 */ /* 0x000fe20000000000 */
[----:B---3--:R-:W-:Y:S01]  /*1300*/  IADD3 R0, R132, 0x3f, RZ ;  /* 0x0000003f84007810 */ /* 0x008fe20007ffe0ff */
[----:B------:R-:W-:Y:S01]  /*1310*/  ULDC.64 UR4, c[0x0][0x198] ;  /* 0x0000660000047ab9 */ /* 0x000fe20000000a00 */
[----:B------:R-:W-:Y:S01]  /*1320*/  ISETP.GE.AND P0, PT, R2, R26, PT ;  /* 0x0000001a0200720c */ /* 0x000fe20003f06270 */
[----:B------:R3:W-:Y:S01]  /*1330*/  STL [R1+0x14], R2 ;  /* 0x0000140201007387 */ /* 0x0007e20000100800 */
[----:B------:R-:W-:Y:S01]  /*1340*/  USHF.L.U64.HI UR7, UR4, UR7, UR5 ;  /* 0x0000000704077299 */ /* 0x000fe20008010205 */
[----:B------:R-:W-:Y:S01]  /*1350*/  BSSY B0, `(.L_x_91) ;  /* 0x0000026000007945 */ /* 0x000fe20003800000 */
[----:B------:R-:W-:Y:S01]  /*1360*/  USHF.L.U32 UR8, UR4, 0x6, URZ ;  /* 0x0000000604087899 */ /* 0x000fe2000800063f */
[----:B---3--:R-:W-:-:S04]  /*1370*/  SHF.R.S32.HI R2, RZ, 0x1f, R0 ;  /* 0x0000001fff027819 */ /* 0x008fc80000011400 */
[----:B------:R-:W-:-:S04]  /*1380*/  LEA.HI R227, R2, R0, RZ, 0x6 ;  /* 0x0000000002e37211 */ /* 0x000fc800078f30ff */
        /* <DEDUP_REMOVED lines=8> */
[----:B--2---:R-:W-:-:S04]  /*1410*/  IMAD.WIDE.U32 R8, R5, c[0x0][0x190], R2 ;  /* 0x0000640005087a25 */ /* 0x004fc800078e0002 */
        /* <DEDUP_REMOVED lines=25> */
.L_x_92:
[----:B------:R-:W-:Y:S05]  /*15b0*/  BSYNC B0 ;  /* 0x0000000000007941 */ /* 0x000fea0003800000 */
.L_x_91:
[----:B------:R-:W-:Y:S01]  /*15c0*/  LEA.HI.SX32 R40, R227, 0xffffffff, 0x1a ;  /* 0xffffffffe3287811 */ /* 0x000fe200078fd2ff */
[----:B------:R-:W-:Y:S01]  /*15d0*/  BSSY B0, `(.L_x_93) ;  /* 0x0000025000007945 */ /* 0x000fe20003800000 */
[----:B------:R-:W-:Y:S02]  /*15e0*/  MOV R242, R246 ;  /* 0x000000f600f27202 */ /* 0x000fe40000000f00 */
[----:B------:R-:W-:Y:S01]  /*15f0*/  SHF.R.S32.HI R5, RZ, 0x1f, R40 ;  /* 0x0000001fff057819 */ /* 0x000fe20000011428 */
[C---:B------:R-:W-:Y:S02]  /*1600*/  IMAD R10, R40.reuse, -0x40, R132 ;  /* 0xffffffc0280a7824 */ /* 0x040fe400078e0284 */
[C---:B------:R-:W-:Y:S02]  /*1610*/  IMAD R0, R40.reuse, UR7, RZ ;  /* 0x0000000728007c24 */ /* 0x040fe4000f8e02ff */
[----:B--2---:R-:W-:Y:S01]  /*1620*/  IMAD.WIDE.U32 R2, R40, UR8, R242 ;  /* 0x0000000828027c25 */ /* 0x004fe2000f8e00f2 */
        /* <DEDUP_REMOVED lines=31> */
.L_x_94:
[----:B------:R-:W-:Y:S05]  /*1820*/  BSYNC B0 ;  /* 0x0000000000007941 */ /* 0x000fea0003800000 */
.L_x_93:
        /* <DEDUP_REMOVED lines=12> */
[C---:B--2---:R-:W-:Y:S01]  /*18f0*/  @!P3 LEA R8, P4, R2.reuse, c[0x0][0x168], 0x1 ;  /* 0x00005a000208ba11 */ /* 0x044fe200078808ff */
        /* <DEDUP_REMOVED lines=21> */
.L_x_96:
[----:B------:R-:W-:Y:S05]  /*1a50*/  BSYNC B0 ;  /* 0x0000000000007941 */ /* 0x000fea0003800000 */
.L_x_95:
[----:B------:R-:W-:Y:S01]  /*1a60*/  ISETP.NE.U32.AND P2, PT, RZ, c[0x0][0x318], PT ;  /* 0x0000c600ff007a0c */ /* 0x000fe20003f45070 */
[----:B------:R-:W0:Y:S03]  /*1a70*/  LDGDEPBAR ;  /* 0x00000000000079af */ /* 0x000e260000000000 */
[----:B------:R-:W-:-:S13]  /*1a80*/  ISETP.NE.AND.EX P2, PT, RZ, c[0x0][0x31c], PT, P2 ;  /* 0x0000c700ff007a0c */ /* 0x000fda0003f45320 */
[----:B------:R-:W-:Y:S01]  /*1a90*/  @P2 SHF.R.S32.HI R0, RZ, 0x1f, R25 ;  /* 0x0000001fff002819 */ /* 0x000fe20000011419 */
[----:B------:R-:W-:-:S04]  /*1aa0*/  @P2 IMAD.WIDE.U32 R2, R25, c[0x0][0x320], R18 ;  /* 0x0000c80019022a25 */ /* 0x000fc800078e0012 */
[----:B------:R-:W-:Y:S01]  /*1ab0*/  @P2 IMAD R0, R0, c[0x0][0x320], RZ ;  /* 0x0000c80000002a24 */ /* 0x000fe200078e02ff */
[----:B--2---:R-:W-:Y:S01]  /*1ac0*/  @P2 LEA R6, P0, R2, c[0x0][0x318], 0x2 ;  /* 0x0000c60002062a11 */ /* 0x004fe200078010ff */
[----:B------:R-:W-:-:S04]  /*1ad0*/  DEPBAR.LE SB0, 0x0 ;  /* 0x000080000000791a */ /* 0x000fc80000000000 */
[----:B------:R-:W-:-:S04]  /*1ae0*/  @P2 IMAD R0, R25, c[0x0][0x324], R0 ;  /* 0x0000c90019002a24 */ /* 0x000fc800078e0200 */
[----:B------:R-:W-:-:S05]  /*1af0*/  @P2 IMAD.IADD R0, R3, 0x1, R0 ;  /* 0x0000000103002824 */ /* 0x000fca00078e0200 */
[----:B------:R-:W-:-:S05]  /*1b00*/  @P2 LEA.HI.X R7, R2, c[0x0][0x31c], R0, 0x2, P0 ;  /* 0x0000c70002072a11 */ /* 0x000fca00000f1400 */
[----:B------:R2:W3:Y:S04]  /*1b10*/  @P2 LDG.E R6, [R6.64] ;  /* 0x0000000a06062981 */ /* 0x0004e8000c1e1900 */
[----:B------:R-:W-:Y:S01]  /*1b20*/  BAR.SYNC.DEFER_BLOCKING 0x0 ;  /* 0x0000000000007b1d */ /* 0x000fe20000010000 */
[----:B------:R-:W-:Y:S01]  /*1b30*/  ISETP.GE.AND P1, PT, R248, R10, PT ;  /* 0x0000000af800720c */ /* 0x000fe20003f26270 */
[----:B------:R-:W-:Y:S01]  /*1b40*/  IMAD R0, R5, c[0x0][0x1a0], RZ ;  /* 0x0000680005007a24 */ /* 0x000fe200078e02ff */
[----:B------:R-:W-:Y:S01]  /*1b50*/  MOV R133, RZ ;  /* 0x000000ff00857202 */ /* 0x000fe20000000f00 */
[C---:B------:R-:W-:Y:S02]  /*1b60*/  IMAD.WIDE.U32 R2, R40.reuse, c[0x0][0x1a0], RZ ;  /* 0x0000680028027a25 */ /* 0x040fe400078e00ff */
[----:B------:R-:W-:Y:S02]  /*1b70*/  BSSY B0, `(.L_x_97) ;  /* 0x0000028000007945 */ /* 0x000fe40003800000 */
[----:B------:R-:W-:Y:S01]  /*1b80*/  IMAD R5, R40, c[0x0][0x1a4], R0 ;  /* 0x0000690028057a24 */ /* 0x000fe200078e0200 */
[----:B------:R-:W-:-:S03]  /*1b90*/  LEA R0, P0, R2, R244, 0x6 ;  /* 0x000000f402007211 */ /* 0x000fc600078030ff */
[----:B------:R-:W-:-:S05]  /*1ba0*/  IMAD.IADD R5, R3, 0x1, R5 ;  /* 0x0000000103057824 */ /* 0x000fca00078e0205 */
[----:B------:R-:W-:Y:S01]  /*1bb0*/  LEA.HI.X R5, R2, R239, R5, 0x6, P0 ;  /* 0x000000ef02057211 */ /* 0x000fe200000f3405 */
[----:B--2---:R-:W3:Y:S01]  /*1bc0*/  @P2 MUFU.RCP R7, c[0x0][0x238] ;  /* 0x00008e0000072b08 */ /* 0x004ee20000001000 */
[----:B------:R2:W-:Y:S04]  /*1bd0*/  @P1 STS [R226+0x9000], RZ ;  /* 0x009000ffe2001388 */ /* 0x0005e80000000800 */
[----:B------:R2:W-:Y:S04]  /*1be0*/  @P1 STS [R226+0x9004], RZ ;  /* 0x009004ffe2001388 */ /* 0x0005e80000000800 */
[----:B------:R2:W-:Y:S04]  /*1bf0*/  @P1 STS.64 [R226+0x9008], RZ ;  /* 0x009008ffe2001388 */ /* 0x0005e80000000a00 */
[----:B------:R2:W-:Y:S04]  /*1c00*/  @P1 STS.128 [R226+0xa000], RZ ;  /* 0x00a000ffe2001388 */ /* 0x0005e80000000c00 */
[----:B------:R2:W-:Y:S01]  /*1c10*/  @P1 STS.128 [R226+0xb000], RZ ;  /* 0x00b000ffe2001388 */ /* 0x0005e20000000c00 */
[----:B---3--:R-:W-:Y:S01]  /*1c20*/  @P2 FMUL.FTZ R133, R6, R7 ;  /* 0x0000000706852220 */ /* 0x008fe20000410000 */
[----:B------:R-:W-:Y:S05]  /*1c30*/  @P1 BRA `(.L_x_98) ;  /* 0x000001b000001947 */ /* 0x000fea0003800000 */
[----:B--2---:R-:W-:Y:S02]  /*1c40*/  ISETP.GE.AND P3, PT, R240, c[0x0][0x220], PT ;  /* 0x00008800f0007a0c */ /* 0x004fe40003f66270 */
[----:B------:R-:W-:-:S02]  /*1c50*/  ISETP.GE.AND P2, PT, R205, c[0x0][0x220], PT ;  /* 0x00008800cd007a0c */ /* 0x000fc40003f46270 */
        /* <DEDUP_REMOVED lines=25> */
.L_x_98:
[----:B--2---:R-:W-:Y:S05]  /*1df0*/  BSYNC B0 ;  /* 0x0000000000007941 */ /* 0x004fea0003800000 */
.L_x_97:
        /* <DEDUP_REMOVED lines=8> */
[----:B------:R-:W-:Y:S01]  /*1e80*/  IMAD.WIDE.U32 R2, R36, c[0x0][0x1a0], RZ ;  /* 0x0000680024027a25 */ /* 0x000fe200078e00ff */
        /* <DEDUP_REMOVED lines=21> */
[----:B---3--:R-:W-:-:S04]  /*1fe0*/  LEA R2, P0, R0, c[0x0][0x170], 0x1 ;  /* 0x00005c0000027a11 */ /* 0x008fc800078008ff */
[----:B------:R-:W-:-:S05]  /*1ff0*/  LEA.HI.X R3, R0, c[0x0][0x174], R5, 0x1, P0 ;  /* 0x00005d0000037a11 */ /* 0x000fca00000f0c05 */
[----:B------:R-:W-:Y:S01]  /*2000*/  @!PT LDS RZ, [RZ] ;  /* 0x00000000fffff984 */ /* 0x000fe20000000800 */
[----:B------:R-:W-:Y:S01]  /*2010*/  @!PT LDS RZ, [RZ] ;  /* 0x00000000fffff984 */ /* 0x000fe20000000800 */
[----:B------:R-:W-:Y:S01]  /*2020*/  @!PT LDS RZ, [RZ] ;  /* 0x00000000fffff984 */ /* 0x000fe20000000800 */
[----:B------:R3:W-:Y:S04]  /*2030*/  LDGSTS.E.BYPASS.LTC128B.128 [R226+0xb800], [R2.64+0x80] ;  /* 0x0b80008002e27fae */ /* 0x0007e8000b901d4a */
.L_x_100:
[----:B------:R-:W-:Y:S05]  /*2040*/  BSYNC B0 ;  /* 0x0000000000007941 */ /* 0x000fea0003800000 */
.L_x_99:
[----:B---3--:R-:W-:Y:S01]  /*2050*/  LOP3.LUT R2, R24, 0xfffffff8, RZ, 0xc0, !PT ;  /* 0xfffffff818027812 */ /* 0x008fe200078ec0ff */
        /* <DEDUP_REMOVED lines=32> */
[----:B------:R-:W-:Y:S02]  /*2260*/  IMAD.SHL.U32 R6, R196, 0x2, RZ ;  /* 0x00000002c4067824 */ /* 0x000fe400078e00ff */
[----:B------:R-:W-:Y:S02]  /*2270*/  IMAD.IADD R2, R191, 0x1, R2 ;  /* 0x00000001bf027824 */ /* 0x000fe400078e0202 */
[----:B------:R-:W-:Y:S01]  /*2280*/  IMAD.U32 R0, R7, 0x20, R0 ;  /* 0x0000002007007824 */ /* 0x000fe200078e0000 */
[----:B------:R-:W-:Y:S01]  /*2290*/  LOP3.LUT R6, R6, 0x6, RZ, 0xc0, !PT ;  /* 0x0000000606067812 */ /* 0x000fe200078ec0ff */
[----:B------:R-:W-:Y:S02]  /*22a0*/  IMAD.SHL.U32 R224, R2, 0x2, RZ ;  /* 0x0000000202e07824 */ /* 0x000fe400078e00ff */
[----:B------:R-:W-:Y:S01]  /*22b0*/  IMAD.SHL.U32 R221, R0, 0x2, RZ ;  /* 0x0000000200dd7824 */ /* 0x000fe200078e00ff */
[----:B------:R-:W-:Y:S01]  /*22c0*/  SEL R0, R36, 0xffffffe0, !P0 ;  /* 0xffffffe024007807 */ /* 0x000fe20004000000 */
[----:B------:R-:W-:Y:S01]  /*22d0*/  IMAD R225, R4, 0x2, R224 ;  /* 0x0000000204e17824 */ /* 0x000fe200078e02e0 */
[----:B-1----:R-:W-:Y:S01]  /*22e0*/  LDSM.16.M88.4 R12, [R224] ;  /* 0x00000000e00c783b */ /* 0x002fe20000000200 */
[----:B------:R-:W-:-:S02]  /*22f0*/  IMAD R6, R40, 0x40, R6 ;  /* 0x0000004028067824 */ /* 0x000fc400078e0206 */
[----:B------:R-:W-:Y:S01]  /*2300*/  IMAD.IADD R223, R221, 0x1, R0 ;  /* 0x00000001dddf7824 */ /* 0x000fe200078e0200 */
[----:B------:R-:W1:Y:S01]  /*2310*/  LDSM.16.M88.4 R16, [R221+0x6000] ;  /* 0x00600000dd10783b */ /* 0x000e620000000200 */
[----:B------:R-:W-:Y:S02]  /*2320*/  SHF.R.S32.HI R0, RZ, 0x1f, R41 ;  /* 0x0000001fff007819 */ /* 0x000fe40000011429 */
[----:B------:R-:W-:Y:S01]  /*2330*/  IADD3 R134, R6, 0x11, RZ ;  /* 0x0000001106867810 */ /* 0x000fe20007ffe0ff */
[----:B------:R-:W3:Y:S01]  /*2340*/  LDSM.16.M88.4 R8, [R224+0x1000] ;  /* 0x00100000e008783b */ /* 0x000ee20000000200 */
[----:B------:R-:W-:Y:S02]  /*2350*/  LEA.HI R0, R0, R41, RZ, 0x2 ;  /* 0x0000002900007211 */ /* 0x000fe400078f10ff */
[----:B------:R-:W-:Y:S01]  /*2360*/  IADD3 R7, R6, 0x18, RZ ;  /* 0x0000001806077810 */ /* 0x000fe20007ffe0ff */
[----:B------:R-:W4:Y:S01]  /*2370*/  LDSM.16.M88.4 R28, [R221+0x6400] ;  /* 0x00640000dd1c783b */ /* 0x000f220000000200 */
[----:B------:R-:W-:-:S02]  /*2380*/  SHF.R.S32.HI R42, RZ, 0x2, R0 ;  /* 0x00000002ff2a7819 */ /* 0x000fc40000011400 */
[C---:B------:R-:W-:Y:S01]  /*2390*/  IADD3 R148, R6.reuse, 0x28, RZ ;  /* 0x0000002806947810 */ /* 0x040fe20007ffe0ff */
[----:B------:R-:W5:Y:S01]  /*23a0*/  LDSM.16.M88.4 R24, [R221+0x6800] ;  /* 0x00680000dd18783b */ /* 0x000f620000000200 */
[C---:B------:R-:W-:Y:S01]  /*23b0*/  IADD3 R149, R6.reuse, 0x29, RZ ;  /* 0x0000002906957810 */ /* 0x040fe20007ffe0ff */
[----:B------:R-:W-:Y:S01]  /*23c0*/  IMAD R0, R135, 0x10, R42 ;  /* 0x0000001087007824 */ /* 0x000fe200078e022a */
[C---:B------:R-:W-:Y:S01]  /*23d0*/  IADD3 R150, R6.reuse, 0x30, RZ ;  /* 0x0000003006967810 */ /* 0x040fe20007ffe0ff */
[----:B------:R-:W2:Y:S01]  /*23e0*/  LDSM.16.M88.4 R32, [R221+0x6c00] ;  /* 0x006c0000dd20783b */ /* 0x000ea20000000200 */
[----:B------:R-:W-:Y:S01]  /*23f0*/  IADD3 R157, R6, 0x31, RZ ;  /* 0x00000031069d7810 */ /* 0x000fe20007ffe0ff */
[----:B------:R-:W-:Y:S01]  /*2400*/  IMAD.IADD R234, R234, 0x1, R0 ;  /* 0x00000001eaea7824 */ /* 0x000fe200078e0200 */
[C---:B------:R-:W-:Y:S01]  /*2410*/  IADD3 R156, R6.reuse, 0x38, RZ ;  /* 0x00000038069c7810 */ /* 0x040fe20007ffe0ff */
[----:B------:R-:W-:Y:S01]  /*2420*/  LDSM.16.M88.4 R36, [R223+0x6000] ;  /* 0x00600000df24783b */ /* 0x000fe20000000200 */
[----:B------:R-:W-:-:S02]  /*2430*/  IADD3 R151, R6, 0x39, RZ ;  /* 0x0000003906977810 */ /* 0x000fc40007ffe0ff */
[----:B------:R-:W-:Y:S01]  /*2440*/  IADD3 R0, R132, R234, -R203 ;  /* 0x000000ea84007210 */ /* 0x000fe20007ffe8cb */
[----:B------:R-:W-:Y:S01]  /*2450*/  LDSM.16.M88.4 R44, [R223+0x6400] ;  /* 0x00640000df2c783b */ /* 0x000fe20000000200 */
[-C--:B------:R-:W-:Y:S02]  /*2460*/  ISETP.GE.AND P1, PT, R6, R132.reuse, PT ;  /* 0x000000840600720c */ /* 0x080fe40003f26270 */
[-C--:B------:R-:W-:Y:S01]  /*2470*/  ISETP.GE.AND P2, PT, R7, R132.reuse, PT ;  /* 0x000000840700720c */ /* 0x080fe20003f46270 */
[----:B------:R-:W-:Y:S01]  /*2480*/  LDSM.16.M88.4 R56, [R223+0x6800] ;  /* 0x00680000df38783b */ /* 0x000fe20000000200 */
[----:B------:R-:W-:Y:S01]  /*2490*/  IMAD.IADD R2, R0, 0x1, -R6 ;  /* 0x0000000100027824 */ /* 0x000fe200078e0a06 */
[----:B------:R-:W-:Y:S02]  /*24a0*/  ISETP.GE.AND P3, PT, R134, R132, PT ;  /* 0x000000848600720c */ /* 0x000fe40003f66270 */
[----:B------:R-:W-:Y:S02]  /*24b0*/  LDSM.16.M88.4 R52, [R223+0x6c00] ;  /* 0x006c0000df34783b */ /* 0x000fe40000000200 */
[----:B------:R-:W-:-:S02]  /*24c0*/  IABS R2, R2 ;  /* 0x0000000200027213 */ /* 0x000fc40000000000 */
[----:B------:R-:W-:Y:S03]  /*24d0*/  LDSM.16.M88.4 R20, [R225] ;  /* 0x00000000e114783b */ /* 0x000fe60000000200 */
[----:B------:R-:W-:Y:S01]  /*24e0*/  IMAD.MOV.U32 R3, RZ, RZ, R2 ;  /* 0x000000ffff037224 */ /* 0x000fe200078e0002 */
[-C--:B-1----:R-:W-:Y:S01]  /*24f0*/  HMMA.16816.F32 R116, R12, R16.reuse, RZ ;  /* 0x000000100c74723c */ /* 0x082fe200000018ff */
[----:B------:R-:W-:Y:S02]  /*2500*/  LDSM.16.M88.4 R60, [R221+0x7800] ;  /* 0x00780000dd3c783b */ /* 0x000fe40000000200 */
[----:B------:R1:W-:Y:S02]  /*2510*/  I2F R158, R3 ;  /* 0x00000003009e7306 */ /* 0x0003e40000201400 */
[----:B------:R-:W-:Y:S03]  /*2520*/  LDSM.16.M88.4 R48, [R221+0x7c00] ;  /* 0x007c0000dd30783b */ /* 0x000fe60000000200 */
[C---:B---3--:R-:W-:Y:S01]  /*2530*/  HMMA.16816.F32 R92, R8.reuse, R16, RZ ;  /* 0x00000010085c723c */ /* 0x048fe200000018ff */
[----:B------:R-:W-:Y:S07]  /*2540*/  STL [R1+0x10], R42 ;  /* 0x0000102a01007387 */ /* 0x000fee0000100800 */
[-C--:B------:R-:W-:Y:S08]  /*2550*/  HMMA.16816.F32 R88, R8, R18.reuse, RZ ;  /* 0x000000120858723c */ /* 0x080ff000000018ff */
[----:B------:R-:W-:Y:S01]  /*2560*/  HMMA.16816.F32 R136, R12, R18, RZ ;  /* 0x000000120c88723c */ /* 0x000fe200000018ff */
[----:B------:R-:W3:Y:S07]  /*2570*/  LDSM.16.M88.4 R16, [R225+0x1000] ;  /* 0x00100000e110783b */ /* 0x000eee0000000200 */
[C---:B----4-:R-:W-:Y:S08]  /*2580*/  HMMA.16816.F32 R84, R8.reuse, R28, RZ ;  /* 0x0000001c0854723c */ /* 0x050ff000000018ff */
[C---:B------:R-:W-:Y:S08]  /*2590*/  HMMA.16816.F32 R80, R8.reuse, R30, RZ ;  /* 0x0000001e0850723c */ /* 0x040ff000000018ff */
[C---:B-----5:R-:W-:Y:S08]  /*25a0*/  HMMA.16816.F32 R76, R8.reuse, R24, RZ ;  /* 0x00000018084c723c */ /* 0x060ff000000018ff */
[C---:B--2---:R-:W-:Y:S08]  /*25b0*/  HMMA.16816.F32 R64, R8.reuse, R32, RZ ;  /* 0x000000200840723c */ /* 0x044ff000000018ff */
[C---:B------:R-:W-:Y:S08]  /*25c0*/  HMMA.16816.F32 R68, R8.reuse, R26, RZ ;  /* 0x0000001a0844723c */ /* 0x040ff000000018ff */
[----:B------:R-:W-:Y:S01]  /*25d0*/  HMMA.16816.F32 R72, R8, R34, RZ ;  /* 0x000000220848723c */ /* 0x000fe200000018ff */
[----:B------:R-:W-:Y:S07]  /*25e0*/  LDSM.16.M88.4 R8, [R224+0x3000] ;  /* 0x00300000e008783b */ /* 0x000fee0000000200 */
[C---:B------:R-:W-:Y:S08]  /*25f0*/  HMMA.16816.F32 R96, R12.reuse, R28, RZ ;  /* 0x0000001c0c60723c */ /* 0x040ff000000018ff */
[C---:B------:R-:W-:Y:S01]  /*2600*/  HMMA.16816.F32 R104, R12.reuse, R30, RZ ;  /* 0x0000001e0c68723c */ /* 0x040fe200000018ff */
[----:B------:R-:W2:Y:S07]  /*2610*/  LDSM.16.M88.4 R28, [R221+0x7000] ;  /* 0x00700000dd1c783b */ /* 0x000eae0000000200 */
[C---:B------:R-:W-:Y:S08]  /*2620*/  HMMA.16816.F32 R112, R12.reuse, R24, RZ ;  /* 0x000000180c70723c */ /* 0x040ff000000018ff */
[C---:B------:R-:W-:Y:S01]  /*2630*/  HMMA.16816.F32 R140, R12.reuse, R26, RZ ;  /* 0x0000001a0c8c723c */ /* 0x040fe200000018ff */
[----:B------:R-:W4:Y:S07]  /*2640*/  LDSM.16.M88.4 R24, [R221+0x7400] ;  /* 0x00740000dd18783b */ /* 0x000f2e0000000200 */
[C---:B------:R-:W-:Y:S08]  /*2650*/  HMMA.16816.F32 R108, R12.reuse, R32, RZ ;  /* 0x000000200c6c723c */ /* 0x040ff000000018ff */
[----:B------:R-:W-:Y:S01]  /*2660*/  HMMA.16816.F32 R128, R12, R34, RZ ;  /* 0x000000220c80723c */ /* 0x000fe200000018ff */
[----:B------:R-:W5:Y:S07]  /*2670*/  LDSM.16.M88.4 R12, [R224+0x2000] ;  /* 0x00200000e00c783b */ /* 0x000f6e0000000200 */
[C---:B---3--:R-:W-:Y:S08]  /*2680*/  HMMA.16816.F32 R124, R16.reuse, R36, R92 ;  /* 0x00000024107c723c */ /* 0x048ff0000000185c */
        /* <DEDUP_REMOVED lines=9> */
[----:B------:R-:W-:Y:S08]  /*2720*/  HMMA.16816.F32 R44, R20, R56, R112 ;  /* 0x00000038142c723c */ /* 0x000ff00000001870 */
[C---:B--2---:R-:W-:Y:S08]  /*2730*/  HMMA.16816.F32 R76, R8.reuse, R28, R124 ;  /* 0x0000001c084c723c */ /* 0x044ff0000000187c */
[C---:B----4-:R-:W-:Y:S08]  /*2740*/  HMMA.16816.F32 R92, R8.reuse, R24, R92 ;  /* 0x00000018085c723c */ /* 0x050ff0000000185c */
[C---:B------:R-:W-:Y:S08]  /*2750*/  HMMA.16816.F32 R120, R8.reuse, R60, R120 ;  /* 0x0000003c0878723c */ /* 0x040ff00000001878 */
[C---:B------:R-:W-:Y:S08]  /*2760*/  HMMA.16816.F32 R100, R8.reuse, R48, R100 ;  /* 0x000000300864723c */ /* 0x040ff00000001864 */
[C---:B------:R-:W-:Y:S08]  /*2770*/  HMMA.16816.F32 R84, R8.reuse, R30, R84 ;  /* 0x0000001e0854723c */ /* 0x040ff00000001854 */
[C---:B------:R-:W-:Y:S08]  /*2780*/  HMMA.16816.F32 R88, R8.reuse, R26, R88 ;  /* 0x0000001a0858723c */ /* 0x040ff00000001858 */
[C---:B------:R-:W-:Y:S08]  /*2790*/  HMMA.16816.F32 R80, R8.reuse, R62, R80 ;  /* 0x0000003e0850723c */ /* 0x040ff00000001850 */
[----:B------:R-:W-:Y:S01]  /*27a0*/  HMMA.16816.F32 R72, R8, R50, R72 ;  /* 0x000000320848723c */ /* 0x000fe20000001848 */
[----:B------:R-:W-:Y:S07]  /*27b0*/  LDSM.16.M88.4 R8, [R225+0x3000] ;  /* 0x00300000e108783b */ /* 0x000fee0000000200 */
[C---:B-----5:R-:W-:Y:S08]  /*27c0*/  HMMA.16816.F32 R64, R12.reuse, R24, R64 ;  /* 0x000000180c40723c */ /* 0x060ff00000001840 */
[----:B------:R-:W-:Y:S01]  /*27d0*/  HMMA.16816.F32 R104, R12, R26, R16 ;  /* 0x0000001a0c68723c */ /* 0x000fe20000001810 */
[----:B------:R-:W2:Y:S04]  /*27e0*/  LDSM.16.M88.4 R24, [R223+0x7800] ;  /* 0x00780000df18783b */ /* 0x000ea80000000200 */
[----:B------:R-:W3:Y:S03]  /*27f0*/  LDSM.16.M88.4 R16, [R223+0x7000] ;  /* 0x00700000df10783b */ /* 0x000ee60000000200 */
[C---:B------:R-:W-:Y:S07]  /*2800*/  HMMA.16816.F32 R56, R20.reuse, R58, R140 ;  /* 0x0000003a1438723c */ /* 0x040fee000000188c */
[C---:B------:R-:W-:Y:S01]  /*2810*/  IADD3 R143, R6.reuse, 0x1, RZ ;  /* 0x00000001068f7810 */ /* 0x040fe20007ffe0ff */
[----:B------:R-:W-:Y:S01]  /*2820*/  HMMA.16816.F32 R68, R20, R36, R116 ;  /* 0x000000241444723c */ /* 0x000fe20000001874 */
[----:B------:R-:W-:-:S02]  /*2830*/  IADD3 R142, R6, 0x8, RZ ;  /* 0x00000008068e7810 */ /* 0x000fc40007ffe0ff */
[----:B------:R-:W-:Y:S01]  /*2840*/  IADD3 R141, R6, 0x9, RZ ;  /* 0x00000009068d7810 */ /* 0x000fe20007ffe0ff */
[----:B------:R-:W-:Y:S01]  /*2850*/  IMAD.IADD R5, R0, 0x1, -R143 ;  /* 0x0000000100057824 */ /* 0x000fe200078e0a8f */
[----:B------:R-:W-:Y:S02]  /*2860*/  IADD3 R140, R6, 0x10, RZ ;  /* 0x00000010068c7810 */ /* 0x000fe40007ffe0ff */
[-C--:B------:R-:W-:Y:S01]  /*2870*/  ISETP.GE.AND P0, PT, R143, R132.reuse, PT ;  /* 0x000000848f00720c */ /* 0x080fe20003f06270 */
[C---:B------:R-:W-:Y:S01]  /*2880*/  HMMA.16816.F32 R32, R20.reuse, R38, R136 ;  /* 0x000000261420723c */ /* 0x040fe20000001888 */
[----:B------:R-:W-:Y:S01]  /*2890*/  IABS R2, R5 ;  /* 0x0000000500027213 */ /* 0x000fe20000000000 */
[----:B------:R-:W-:Y:S01]  /*28a0*/  IMAD.IADD R5, R0, 0x1, -R142 ;  /* 0x0000000100057824 */ /* 0x000fe200078e0a8e */
[-C--:B------:R-:W-:Y:S02]  /*28b0*/  ISETP.GE.AND P5, PT, R142, R132.reuse, PT ;  /* 0x000000848e00720c */ /* 0x080fe40003fa6270 */
[-C--:B------:R-:W-:Y:S01]  /*28c0*/  ISETP.GE.AND P6, PT, R141, R132.reuse, PT ;  /* 0x000000848d00720c */ /* 0x080fe20003fc6270 */
[----:B-1----:R-:W-:Y:S01]  /*28d0*/  IMAD.MOV.U32 R3, RZ, RZ, R2 ;  /* 0x000000ffff037224 */ /* 0x002fe200078e0002 */
[----:B------:R-:W-:Y:S01]  /*28e0*/  IABS R2, R5 ;  /* 0x0000000500027213 */ /* 0x000fe20000000000 */
[----:B------:R-:W-:Y:S01]  /*28f0*/  IMAD.IADD R5, R0, 0x1, -R141 ;  /* 0x0000000100057824 */ /* 0x000fe200078e0a8d */
[----:B------:R-:W-:Y:S01]  /*2900*/  HMMA.16816.F32 R36, R20, R52, R108 ;  /* 0x000000341424723c */ /* 0x000fe2000000186c */
[----:B------:R1:W-:Y:S01]  /*2910*/  I2F R159, R3 ;  /* 0x00000003009f7306 */ /* 0x0003e20000201400 */
[----:B------:R-:W-:-:S06]  /*2920*/  ISETP.GE.AND P4, PT, R140, R132, PT ;  /* 0x000000848c00720c */ /* 0x000fcc0003f86270 */
[----:B------:R-:W-:Y:S01]  /*2930*/  HMMA.16816.F32 R52, R20, R54, R128 ;  /* 0x000000361434723c */ /* 0x000fe20000001880 */
[----:B------:R-:W-:Y:S07]  /*2940*/  LDSM.16.M88.4 R20, [R223+0x7400] ;  /* 0x00740000df14783b */ /* 0x000fee0000000200 */
[----:B------:R-:W-:Y:S01]  /*2950*/  HMMA.16816.F32 R96, R12, R62, R56 ;  /* 0x0000003e0c60723c */ /* 0x000fe20000001838 */
[----:B-1----:R-:W-:Y:S01]  /*2960*/  IMAD.MOV.U32 R3, RZ, RZ, R2 ;  /* 0x000000ffff037224 */ /* 0x002fe200078e0002 */
[----:B------:R-:W-:Y:S01]  /*2970*/  IABS R2, R5 ;  /* 0x0000000500027213 */ /* 0x000fe20000000000 */
[----:B------:R-:W-:-:S02]  /*2980*/  IMAD.IADD R5, R0, 0x1, -R140 ;  /* 0x0000000100057824 */ /* 0x000fc400078e0a8c */
[----:B------:R1:W-:Y:S03]  /*2990*/  I2F R176, R3 ;  /* 0x0000000300b07306 */ /* 0x0003e60000201400 */
[----:B--2---:R-:W-:Y:S07]  /*29a0*/  HMMA.16816.F32 R56, R8, R24, R120 ;  /* 0x000000180838723c */ /* 0x004fee0000001878 */
[C---:B------:R-:W-:Y:S01]  /*29b0*/  IADD3 R120, R6.reuse, 0x19, RZ ;  /* 0x0000001906787810 */ /* 0x040fe20007ffe0ff */
[----:B------:R-:W-:Y:S01]  /*29c0*/  HMMA.16816.F32 R68, R12, R28, R68 ;  /* 0x0000001c0c44723c */ /* 0x000fe20000001844 */
[----:B------:R-:W-:-:S02]  /*29d0*/  IADD3 R122, R6, 0x20, RZ ;  /* 0x00000020067a7810 */ /* 0x000fc40007ffe0ff */
[----:B------:R-:W-:Y:S01]  /*29e0*/  IADD3 R123, R6, 0x21, RZ ;  /* 0x00000021067b7810 */ /* 0x000fe20007ffe0ff */
[----:B-1----:R-:W-:Y:S01]  /*29f0*/  IMAD.MOV.U32 R3, RZ, RZ, R2 ;  /* 0x000000ffff037224 */ /* 0x002fe200078e0002 */
[----:B------:R-:W-:Y:S01]  /*2a00*/  IABS R2, R5 ;  /* 0x0000000500027213 */ /* 0x000fe20000000000 */
[C---:B------:R-:W-:Y:S02]  /*2a10*/  IMAD.IADD R5, R0.reuse, 0x1, -R134 ;  /* 0x0000000100057824 */ /* 0x040fe400078e0a86 */
[C---:B------:R-:W-:Y:S01]  /*2a20*/  HMMA.16816.F32 R28, R12.reuse, R30, R32 ;  /* 0x0000001e0c1c723c */ /* 0x040fe20000001820 */
[----:B------:R1:W-:Y:S01]  /*2a30*/  I2F R177, R3 ;  /* 0x0000000300b17306 */ /* 0x0003e20000201400 */
[----:B------:R-:W2:Y:S06]  /*2a40*/  LDSM.16.M88.4 R32, [R223+0x7c00] ;  /* 0x007c0000df20783b */ /* 0x000eac0000000200 */
[C---:B------:R-:W-:Y:S08]  /*2a50*/  HMMA.16816.F32 R136, R12.reuse, R48, R36 ;  /* 0x000000300c88723c */ /* 0x040ff00000001824 */
[----:B------:R-:W-:Y:S01]  /*2a60*/  HMMA.16816.F32 R36, R12, R60, R44 ;  /* 0x0000003c0c24723c */ /* 0x000fe2000000182c */
[----:B-1----:R-:W-:Y:S01]  /*2a70*/  IMAD.MOV.U32 R3, RZ, RZ, R2 ;  /* 0x000000ffff037224 */ /* 0x002fe200078e0002 */
[----:B------:R-:W-:Y:S01]  /*2a80*/  IABS R2, R5 ;  /* 0x0000000500027213 */ /* 0x000fe20000000000 */
[----:B------:R-:W-:-:S02]  /*2a90*/  IMAD.IADD R5, R0, 0x1, -R7 ;  /* 0x0000000100057824 */ /* 0x000fc400078e0a07 */
[----:B------:R1:W-:Y:S03]  /*2aa0*/  I2F R178, R3 ;  /* 0x0000000300b27306 */ /* 0x0003e60000201400 */
[----:B------:R-:W-:Y:S01]  /*2ab0*/  HMMA.16816.F32 R108, R12, R50, R52 ;  /* 0x000000320c6c723c */ /* 0x000fe20000001834 */
[----:B------:R-:W4:Y:S07]  /*2ac0*/  LDSM.16.M88.4 R12, [R225+0x2000] ;  /* 0x00200000e10c783b */ /* 0x000f2e0000000200 */
[----:B---3--:R-:W-:Y:S01]  /*2ad0*/  HMMA.16816.F32 R112, R8, R16, R76 ;  /* 0x000000100870723c */ /* 0x008fe2000000184c */
[----:B-1----:R-:W-:Y:S01]  /*2ae0*/  IMAD.MOV.U32 R3, RZ, RZ, R2 ;  /* 0x000000ffff037224 */ /* 0x002fe200078e0002 */
[----:B------:R-:W-:Y:S01]  /*2af0*/  IABS R2, R5 ;  /* 0x0000000500027213 */ /* 0x000fe20000000000 */
[----:B------:R-:W-:-:S05]  /*2b00*/  IMAD.IADD R5, R0, 0x1, -R123 ;  /* 0x0000000100057824 */ /* 0x000fca00078e0a7b */
[C---:B------:R-:W-:Y:S01]  /*2b10*/  HMMA.16816.F32 R128, R8.reuse, R18, R84 ;  /* 0x000000120880723c */ /* 0x040fe20000001854 */
[----:B------:R1:W-:Y:S07]  /*2b20*/  I2F R185, R3 ;  /* 0x0000000300b97306 */ /* 0x0003ee0000201400 */
[C---:B--2---:R-:W-:Y:S01]  /*2b30*/  HMMA.16816.F32 R48, R8.reuse, R34, R72 ;  /* 0x000000220830723c */ /* 0x044fe20000001848 */
[----:B------:R2:W-:Y:S07]  /*2b40*/  I2F R188, R2 ;  /* 0x0000000200bc7306 */ /* 0x0005ee0000201400 */
[----:B------:R-:W-:Y:S01]  /*2b50*/  HMMA.16816.F32 R124, R8, R20, R92 ;  /* 0x00000014087c723c */ /* 0x000fe2000000185c */
[----:B-1----:R-:W-:-:S05]  /*2b60*/  IMAD.IADD R3, R0, 0x1, -R120 ;  /* 0x0000000100037824 */ /* 0x002fca00078e0a78 */
[----:B------:R-:W-:Y:S02]  /*2b70*/  IABS R3, R3 ;  /* 0x0000000300037213 */ /* 0x000fe40000000000 */
[C---:B------:R-:W-:Y:S01]  /*2b80*/  HMMA.16816.F32 R116, R8.reuse, R22, R88 ;  /* 0x000000160874723c */ /* 0x040fe20000001858 */
[C---:B--2---:R-:W-:Y:S01]  /*2b90*/  IMAD.IADD R2, R0.reuse, 0x1, -R122 ;  /* 0x0000000100027824 */ /* 0x044fe200078e0a7a */
[----:B------:R1:W-:Y:S04]  /*2ba0*/  I2F R186, R3 ;  /* 0x0000000300ba7306 */ /* 0x0003e80000201400 */
[----:B------:R-:W-:Y:S02]  /*2bb0*/  IABS R2, R2 ;  /* 0x0000000200027213 */ /* 0x000fe40000000000 */
[C---:B------:R-:W-:Y:S08]  /*2bc0*/  HMMA.16816.F32 R100, R8.reuse, R32, R100 ;  /* 0x000000200864723c */ /* 0x040ff00000001864 */
[----:B------:R-:W-:Y:S01]  /*2bd0*/  HMMA.16816.F32 R52, R8, R26, R80 ;  /* 0x0000001a0834723c */ /* 0x000fe20000001850 */
[----:B------:R-:W-:Y:S01]  /*2be0*/  LDSM.16.M88.4 R8, [R224+0x5000] ;  /* 0x00500000e008783b */ /* 0x000fe20000000200 */
[----:B-1----:R-:W-:Y:S01]  /*2bf0*/  IMAD.MOV.U32 R3, RZ, RZ, R2 ;  /* 0x000000ffff037224 */ /* 0x002fe200078e0002 */
[----:B------:R-:W-:Y:S01]  /*2c00*/  IABS R2, R5 ;  /* 0x0000000500027213 */ /* 0x000fe20000000000 */
[----:B------:R-:W-:-:S02]  /*2c10*/  IMAD.IADD R5, R0, 0x1, -R148 ;  /* 0x0000000100057824 */ /* 0x000fc400078e0a94 */
[----:B------:R1:W-:Y:S02]  /*2c20*/  I2F R184, R3 ;  /* 0x0000000300b87306 */ /* 0x0003e40000201400 */
[C---:B----4-:R-:W-:Y:S08]  /*2c30*/  HMMA.16816.F32 R60, R12.reuse, R20, R64 ;  /* 0x000000140c3c723c */ /* 0x050ff00000001840 */
[----:B------:R-:W-:Y:S01]  /*2c40*/  HMMA.16816.F32 R72, R12, R22, R104 ;  /* 0x000000160c48723c */ /* 0x000fe20000001868 */
[----:B------:R-:W2:Y:S01]  /*2c50*/  LDSM.16.M88.4 R20, [R221+0x8400] ;  /* 0x00840000dd14783b */ /* 0x000ea20000000200 */
[----:B-1----:R-:W-:Y:S01]  /*2c60*/  IMAD.MOV.U32 R3, RZ, RZ, R2 ;  /* 0x000000ffff037224 */ /* 0x002fe200078e0002 */
[----:B------:R-:W-:Y:S01]  /*2c70*/  IABS R2, R5 ;  /* 0x0000000500027213 */ /* 0x000fe20000000000 */
[----:B------:R-:W-:-:S04]  /*2c80*/  IMAD.IADD R5, R0, 0x1, -R149 ;  /* 0x0000000100057824 */ /* 0x000fc800078e0a95 */
[C---:B------:R-:W-:Y:S01]  /*2c90*/  HMMA.16816.F32 R44, R12.reuse, R16, R68 ;  /* 0x000000100c2c723c */ /* 0x040fe20000001844 */
[----:B------:R1:W-:Y:S06]  /*2ca0*/  I2F R195, R3 ;  /* 0x0000000300c37306 */ /* 0x0003ec0000201400 */
[C---:B------:R-:W-:Y:S01]  /*2cb0*/  IADD3 R17, R0.reuse, 0x8, RZ ;  /* 0x0000000800117810 */ /* 0x040fe20007ffe0ff */
[C---:B------:R-:W-:Y:S01]  /*2cc0*/  HMMA.16816.F32 R40, R12.reuse, R18, R28 ;  /* 0x000000120c28723c */ /* 0x040fe2000000181c */
[C---:B------:R-:W-:Y:S01]  /*2cd0*/  IADD3 R16, R0.reuse, 0x40, RZ ;  /* 0x0000004000107810 */ /* 0x040fe20007ffe0ff */
[----:B------:R-:W3:Y:S05]  /*2ce0*/  LDSM.16.M88.4 R28, [R221+0x8000] ;  /* 0x00800000dd1c783b */ /* 0x000eea0000000200 */
[----:B------:R-:W-:Y:S01]  /*2cf0*/  IADD3 R18, R0, 0x48, RZ ;  /* 0x0000004800127810 */ /* 0x000fe20007ffe0ff */
[----:B------:R-:W-:Y:S01]  /*2d00*/  HMMA.16816.F32 R84, R12, R32, R136 ;  /* 0x000000200c54723c */ /* 0x000fe20000001888 */
[----:B-1----:R-:W-:Y:S01]  /*2d10*/  IMAD.MOV.U32 R3, RZ, RZ, R2 ;  /* 0x000000ffff037224 */ /* 0x002fe200078e0002 */
[----:B------:R-:W-:-:S02]  /*2d20*/  IABS R2, R5 ;  /* 0x0000000500027213 */ /* 0x000fc40000000000 */
[C---:B------:R-:W-:Y:S01]  /*2d30*/  IADD3 R5, R0.reuse, -R150, RZ ;  /* 0x8000009600057210 */ /* 0x040fe20007ffe0ff */
[----:B------:R1:W-:Y:S03]  /*2d40*/  I2F R194, R3 ;  /* 0x0000000300c27306 */ /* 0x0003e60000201400 */
[----:B------:R-:W-:Y:S01]  /*2d50*/  HMMA.16816.F32 R76, R12, R24, R36 ;  /* 0x000000180c4c723c */ /* 0x000fe20000001824 */
[----:B------:R-:W4:Y:S07]  /*2d60*/  LDSM.16.M88.4 R36, [R221+0x8800] ;  /* 0x00880000dd24783b */ /* 0x000f2e0000000200 */
[----:B--2---:R-:W-:Y:S01]  /*2d70*/  HMMA.16816.F32 R160, R8, R22, R116 ;  /* 0x0000001608a0723c */ /* 0x004fe20000001874 */
[----:B-1----:R-:W-:Y:S01]  /*2d80*/  IMAD.MOV.U32 R3, RZ, RZ, R2 ;  /* 0x000000ffff037224 */ /* 0x002fe200078e0002 */
[----:B------:R-:W-:Y:S01]  /*2d90*/  IABS R2, R5 ;  /* 0x0000000500027213 */ /* 0x000fe20000000000 */
[----:B------:R-:W-:-:S05]  /*2da0*/  IMAD.IADD R5, R0, 0x1, -R157 ;  /* 0x0000000100057824 */ /* 0x000fca00078e0a9d */
[C---:B------:R-:W-:Y:S01]  /*2db0*/  HMMA.16816.F32 R80, R12.reuse, R26, R96 ;  /* 0x0000001a0c50723c */ /* 0x040fe20000001860 */
[----:B------:R1:W-:Y:S01]  /*2dc0*/  I2F R193, R3 ;  /* 0x0000000300c17306 */ /* 0x0003e20000201400 */
[----:B------:R-:W-:Y:S06]  /*2dd0*/  LDSM.16.M88.4 R24, [R223+0x8000] ;  /* 0x00800000df18783b */ /* 0x000fec0000000200 */
[----:B------:R-:W-:Y:S01]  /*2de0*/  HMMA.16816.F32 R88, R12, R34, R108 ;  /* 0x000000220c58723c */ /* 0x000fe2000000186c */
[----:B------:R-:W2:Y:S04]  /*2df0*/  LDSM.16.M88.4 R12, [R224+0x4000] ;  /* 0x00400000e00c783b */ /* 0x000ea80000000200 */
[----:B------:R-:W5:Y:S03]  /*2e00*/  LDSM.16.M88.4 R32, [R221+0x8c00] ;  /* 0x008c0000dd20783b */ /* 0x000f660000000200 */
[----:B---3--:R-:W-:Y:S01]  /*2e10*/  HMMA.16816.F32 R92, R8, R28, R112 ;  /* 0x0000001c085c723c */ /* 0x008fe20000001870 */
[----:B-1----:R-:W-:Y:S01]  /*2e20*/  IMAD.MOV.U32 R3, RZ, RZ, R2 ;  /* 0x000000ffff037224 */ /* 0x002fe200078e0002 */
[----:B------:R-:W-:Y:S01]  /*2e30*/  IABS R2, R5 ;  /* 0x0000000500027213 */ /* 0x000fe20000000000 */
[----:B------:R-:W-:-:S02]  /*2e40*/  IMAD.IADD R5, R0, 0x1, -R156 ;  /* 0x0000000100057824 */ /* 0x000fc400078e0a9c */
[----:B------:R1:W-:Y:S03]  /*2e50*/  I2F R190, R3 ;  /* 0x0000000300be7306 */ /* 0x0003e60000201400 */
[C---:B------:R-:W-:Y:S08]  /*2e60*/  HMMA.16816.F32 R152, R8.reuse, R20, R124 ;  /* 0x000000140898723c */ /* 0x040ff0000000187c */
[----:B----4-:R-:W-:Y:S01]  /*2e70*/  HMMA.16816.F32 R164, R8, R36, R56 ;  /* 0x0000002408a4723c */ /* 0x010fe20000001838 */
[----:B-1----:R-:W-:Y:S01]  /*2e80*/  IMAD.MOV.U32 R3, RZ, RZ, R2 ;  /* 0x000000ffff037224 */ /* 0x002fe200078e0002 */
[----:B------:R-:W-:Y:S01]  /*2e90*/  IABS R2, R5 ;  /* 0x0000000500027213 */ /* 0x000fe20000000000 */
[----:B------:R-:W-:-:S05]  /*2ea0*/  IMAD.IADD R5, R18, 0x1, -R120 ;  /* 0x0000000112057824 */ /* 0x000fca00078e0a78 */
[C---:B------:R-:W-:Y:S01]  /*2eb0*/  HMMA.16816.F32 R128, R8.reuse, R30, R128 ;  /* 0x0000001e0880723c */ /* 0x040fe20000001880 */
[----:B------:R1:W-:Y:S07]  /*2ec0*/  I2F R189, R3 ;  /* 0x0000000300bd7306 */ /* 0x0003ee0000201400 */
[----:B------:R-:W-:Y:S01]  /*2ed0*/  HMMA.16816.F32 R168, R8, R38, R52 ;  /* 0x0000002608a8723c */ /* 0x000fe20000001834 */
[----:B------:R3:W-:Y:S07]  /*2ee0*/  I2F R139, R2 ;  /* 0x00000002008b7306 */ /* 0x0007ee0000201400 */
[----:B--2---:R-:W-:Y:S01]  /*2ef0*/  HMMA.16816.F32 R60, R12, R20, R60 ;  /* 0x000000140c3c723c */ /* 0x004fe2000000183c */
[----:B-1----:R-:W-:-:S05]  /*2f00*/  IMAD.IADD R3, R0, 0x1, -R151 ;  /* 0x0000000100037824 */ /* 0x002fca00078e0a97 */
[----:B------:R-:W-:Y:S02]  /*2f10*/  IABS R3, R3 ;  /* 0x0000000300037213 */ /* 0x000fe40000000000 */
[----:B------:R-:W-:Y:S01]  /*2f20*/  HMMA.16816.F32 R56, R12, R22, R72 ;  /* 0x000000160c38723c */ /* 0x000fe20000001848 */
[--C-:B---3--:R-:W-:Y:S01]  /*2f30*/  IMAD.IADD R2, R17, 0x1, -R6.reuse ;  /* 0x0000000111027824 */ /* 0x108fe200078e0a06 */
[----:B------:R1:W-:Y:S01]  /*2f40*/  I2F R137, R3 ;  /* 0x0000000300897306 */ /* 0x0003e20000201400 */
[----:B------:R-:W2:Y:S03]  /*2f50*/  LDSM.16.M88.4 R20, [R225+0x5000] ;  /* 0x00500000e114783b */ /* 0x000ea60000000200 */
[----:B------:R-:W-:Y:S02]  /*2f60*/  IABS R2, R2 ;  /* 0x0000000200027213 */ /* 0x000fe40000000000 */
[C---:B-----5:R-:W-:Y:S02]  /*2f70*/  HMMA.16816.F32 R172, R8.reuse, R32, R100 ;  /* 0x0000002008ac723c */ /* 0x060fe40000001864 */
[----:B------:R3:W-:Y:S06]  /*2f80*/  I2F R136, R2 ;  /* 0x0000000200887306 */ /* 0x0007ec0000201400 */
[----:B------:R-:W-:Y:S01]  /*2f90*/  HMMA.16816.F32 R180, R8, R34, R48 ;  /* 0x0000002208b4723c */ /* 0x000fe20000001830 */
[----:B------:R-:W4:Y:S01]  /*2fa0*/  LDSM.16.M88.4 R8, [R225+0x4000] ;  /* 0x00400000e108783b */ /* 0x000f220000000200 */
[----:B-1----:R-:W-:-:S05]  /*2fb0*/  IMAD.IADD R3, R16, 0x1, -R6 ;  /* 0x0000000110037824 */ /* 0x002fca00078e0a06 */
[----:B------:R-:W-:Y:S01]  /*2fc0*/  IABS R0, R3 ;  /* 0x0000000300007213 */ /* 0x000fe20000000000 */
[----:B------:R-:W-:Y:S01]  /*2fd0*/  IMAD.IADD R3, R18, 0x1, -R6 ;  /* 0x0000000112037824 */ /* 0x000fe200078e0a06 */
[C---:B------:R-:W-:Y:S03]  /*2fe0*/  HMMA.16816.F32 R68, R12.reuse, R28, R44 ;  /* 0x0000001c0c44723c */ /* 0x040fe6000000182c */
[----:B---3--:R-:W-:Y:S01]  /*2ff0*/  IMAD.MOV.U32 R2, RZ, RZ, R0 ;  /* 0x000000ffff027224 */ /* 0x008fe200078e0000 */
[----:B------:R-:W-:Y:S01]  /*3000*/  IABS R0, R3 ;  /* 0x0000000300007213 */ /* 0x000fe20000000000 */
[--C-:B------:R-:W-:Y:S02]  /*3010*/  IMAD.IADD R3, R17, 0x1, -R143.reuse ;  /* 0x0000000111037824 */ /* 0x100fe400078e0a8f */
[----:B------:R1:W3:Y:S01]  /*3020*/  I2F R121, R2 ;  /* 0x0000000200797306 */ /* 0x0002e20000201400 */
[C---:B------:R-:W-:Y:S08]  /*3030*/  HMMA.16816.F32 R52, R12.reuse, R36, R76 ;  /* 0x000000240c34723c */ /* 0x040ff0000000184c */
[----:B------:R-:W-:Y:S01]  /*3040*/  HMMA.16816.F32 R44, R12, R38, R80 ;  /* 0x000000260c2c723c */ /* 0x000fe20000001850 */
[----:B------:R-:W5:Y:S01]  /*3050*/  LDSM.16.M88.4 R36, [R223+0x8400] ;  /* 0x00840000df24783b */ /* 0x000f620000000200 */
[----:B-1----:R-:W-:Y:S01]  /*3060*/  IMAD.MOV.U32 R2, RZ, RZ, R0 ;  /* 0x000000ffff027224 */ /* 0x002fe200078e0000 */
[----:B------:R-:W-:Y:S01]  /*3070*/  IABS R0, R3 ;  /* 0x0000000300007213 */ /* 0x000fe20000000000 */
[----:B------:R-:W-:-:S04]  /*3080*/  IMAD.IADD R3, R16, 0x1, -R143 ;  /* 0x0000000110037824 */ /* 0x000fc800078e0a8f */
[----:B--2---:R-:W-:Y:S01]  /*3090*/  HMMA.16816.F32 R48, R20, R24, R92 ;  /* 0x000000181430723c */ /* 0x004fe2000000185c */
[----:B------:R1:W-:Y:S07]  /*30a0*/  I2F R105, R2 ;  /* 0x0000000200697306 */ /* 0x0003ee0000201400 */
[C---:B------:R-:W-:Y:S08]  /*30b0*/  HMMA.16816.F32 R64, R12.reuse, R30, R40 ;  /* 0x0000001e0c40723c */ /* 0x040ff00000001828 */
[----:B------:R-:W-:Y:S01]  /*30c0*/  HMMA.16816.F32 R40, R12, R32, R84 ;  /* 0x000000200c28723c */ /* 0x000fe20000001854 */
[----:B-1----:R-:W-:Y:S01]  /*30d0*/  IMAD.MOV.U32 R2, RZ, RZ, R0 ;  /* 0x000000ffff027224 */ /* 0x002fe200078e0000 */
[----:B------:R-:W-:Y:S01]  /*30e0*/  IABS R0, R3 ;  /* 0x0000000300007213 */ /* 0x000fe20000000000 */
[----:B------:R-:W-:-:S02]  /*30f0*/  IMAD.IADD R3, R18, 0x1, -R143 ;  /* 0x0000000112037824 */ /* 0x000fc400078e0a8f */
[----:B------:R1:W-:Y:S03]  /*3100*/  I2F R118, R2 ;  /* 0x0000000200767306 */ /* 0x0003e60000201400 */
[----:B------:R-:W-:Y:S01]  /*3110*/  HMMA.16816.F32 R12, R12, R34, R88 ;  /* 0x000000220c0c723c */ /* 0x000fe20000001858 */
[----:B------:R-:W2:Y:S01]  /*3120*/  LDSM.16.M88.4 R32, [R223+0x8800] ;  /* 0x00880000df20783b */ /* 0x000ea20000000200 */
[----:B---3--:R-:W-:-:S05]  /*3130*/  FFMA.FTZ R6, R121, -R133, R48 ;  /* 0x8000008579067223 */ /* 0x008fca0000010030 */
[----:B------:R-:W-:Y:S01]  /*3140*/  FSEL R88, R6, -INF , !P1 ;  /* 0xff80000006587808 */ /* 0x000fe20004800000 */
[----:B----4-:R-:W-:Y:S01]  /*3150*/  HMMA.16816.F32 R28, R8, R24, R68 ;  /* 0x00000018081c723c */ /* 0x010fe20000001844 */
[----:B------:R-:W3:Y:S01]  /*3160*/  LDSM.16.M88.4 R68, [R223+0x8c00] ;  /* 0x008c0000df44783b */ /* 0x000ee20000000200 */
[----:B------:R-:W-:-:S04]  /*3170*/  DEPBAR.LE SB0, 0x0 ;  /* 0x000080000000791a */ /* 0x000fc80000000000 */
[----:B-1----:R-:W-:Y:S01]  /*3180*/  IMAD.MOV.U32 R2, RZ, RZ, R0 ;  /* 0x000000ffff027224 */ /* 0x002fe200078e0000 */
[----:B------:R-:W-:Y:S01]  /*3190*/  IABS R0, R3 ;  /* 0x0000000300007213 */ /* 0x000fe20000000000 */
[C---:B------:R-:W-:Y:S01]  /*31a0*/  IMAD.IADD R3, R17.reuse, 0x1, -R142 ;  /* 0x0000000111037824 */ /* 0x040fe200078e0a8e */
[C---:B-----5:R-:W-:Y:S01]  /*31b0*/  HMMA.16816.F32 R72, R8.reuse, R36, R60 ;  /* 0x000000240848723c */ /* 0x060fe2000000183c */
[----:B------:R1:W4:Y:S07]  /*31c0*/  I2F R116, R2 ;  /* 0x0000000200747306 */ /* 0x00032e0000201400 */
[C---:B------:R-:W-:Y:S08]  /*31d0*/  HMMA.16816.F32 R64, R8.reuse, R26, R64 ;  /* 0x0000001a0840723c */ /* 0x040ff00000001840 */
[----:B------:R-:W-:Y:S01]  /*31e0*/  HMMA.16816.F32 R80, R8, R38, R56 ;  /* 0x000000260850723c */ /* 0x000fe20000001838 */
[----:B-1----:R-:W-:Y:S01]  /*31f0*/  IMAD.MOV.U32 R2, RZ, RZ, R0 ;  /* 0x000000ffff027224 */ /* 0x002fe200078e0000 */
[----:B------:R-:W-:Y:S01]  /*3200*/  IABS R0, R3 ;  /* 0x0000000300007213 */ /* 0x000fe20000000000 */
[----:B------:R-:W-:-:S02]  /*3210*/  IMAD.IADD R3, R17, 0x1, -R141 ;  /* 0x0000000111037824 */ /* 0x000fc400078e0a8d */
[----:B------:R1:W-:Y:S01]  /*3220*/  I2F R113, R2 ;  /* 0x0000000200717306 */ /* 0x0003e20000201400 */
[----:B----4-:R-:W-:Y:S02]  /*3230*/  FFMA.FTZ R6, R116, -R133, R49 ;  /* 0x8000008574067223 */ /* 0x010fe40000010031 */
[C---:B--2---:R-:W-:Y:S03]  /*3240*/  HMMA.16816.F32 R100, R8.reuse, R32, R52 ;  /* 0x000000200864723c */ /* 0x044fe60000001834 */
[----:B------:R-:W-:Y:S02]  /*3250*/  FSEL R84, R6, -INF , !P0 ;  /* 0xff80000006547808 */ /* 0x000fe40004000000 */
[----:B------:R2:W-:Y:S03]  /*3260*/  I2F R117, R0 ;  /* 0x0000000000757306 */ /* 0x0005e60000201400 */
[----:B---3--:R-:W-:Y:S01]  /*3270*/  HMMA.16816.F32 R108, R8, R70, R12 ;  /* 0x00000046086c723c */ /* 0x008fe2000000180c */
[----:B-1----:R-:W-:-:S07]  /*3280*/  IMAD.IADD R2, R16, 0x1, -R142 ;  /* 0x0000000110027824 */ /* 0x002fce00078e0a8e */
[----:B------:R-:W-:Y:S01]  /*3290*/  HMMA.16816.F32 R12, R20, R26, R128 ;  /* 0x0000001a140c723c */ /* 0x000fe20000001880 */
[----:B------:R-:W-:Y:S01]  /*32a0*/  IABS R2, R2 ;  /* 0x0000000200027213 */ /* 0x000fe20000000000 */
[----:B--2---:R-:W-:-:S03]  /*32b0*/  IMAD.IADD R0, R18, 0x1, -R142 ;  /* 0x0000000112007824 */ /* 0x004fc600078e0a8e */
[----:B------:R1:W-:Y:S03]  /*32c0*/  I2F R114, R2 ;  /* 0x0000000200727306 */ /* 0x0003e60000201400 */
[----:B------:R-:W-:Y:S01]  /*32d0*/  HMMA.16816.F32 R144, R8, R34, R44 ;  /* 0x000000220890723c */ /* 0x000fe2000000182c */
[----:B------:R-:W-:-:S07]  /*32e0*/  IABS R0, R0 ;  /* 0x0000000000007213 */ /* 0x000fce0000000000 */
[----:B------:R-:W-:Y:S01]  /*32f0*/  HMMA.16816.F32 R124, R8, R68, R40 ;  /* 0x00000044087c723c */ /* 0x000fe20000001828 */
[----:B-1----:R-:W-:Y:S01]  /*3300*/  IMAD.MOV.U32 R2, RZ, RZ, R0 ;  /* 0x000000ffff027224 */ /* 0x002fe200078e0000 */
[----:B------:R-:W-:Y:S01]  /*3310*/  IABS R0, R3 ;  /* 0x0000000300007213 */ /* 0x000fe20000000000 */
[----:B------:R-:W-:-:S05]  /*3320*/  IMAD.IADD R3, R16, 0x1, -R141 ;  /* 0x0000000110037824 */ /* 0x000fca00078e0a8d */
[----:B------:R-:W-:Y:S01]  /*3330*/  HMMA.16816.F32 R24, R20, R36, R152 ;  /* 0x000000241418723c */ /* 0x000fe20000001898 */
[----:B------:R1:W2:Y:S01]  /*3340*/  I2F R106, R2 ;  /* 0x00000002006a7306 */ /* 0x0002a20000201400 */
[-C--:B------:R-:W-:Y:S02]  /*3350*/  FFMA.FTZ R9, R176, -R133.reuse, R64 ;  /* 0x80000085b0097223 */ /* 0x080fe40000010040 */
[----:B------:R-:W-:-:S03]  /*3360*/  FFMA.FTZ R8, R158, -R133, R28 ;  /* 0x800000859e087223 */ /* 0x000fc6000001001c */
[----:B------:R-:W-:Y:S01]  /*3370*/  FSEL R95, R9, -INF , !P5 ;  /* 0xff800000095f7808 */ /* 0x000fe20006800000 */
[----:B------:R-:W-:Y:S01]  /*3380*/  HMMA.16816.F32 R44, R20, R32, R164 ;  /* 0x00000020142c723c */ /* 0x000fe200000018a4 */
[----:B------:R-:W-:-:S05]  /*3390*/  FFMA.FTZ R9, R178, -R133, R72 ;  /* 0x80000085b2097223 */ /* 0x000fca0000010048 */
[----:B------:R-:W-:Y:S02]  /*33a0*/  FSEL R143, R9, -INF , !P4 ;  /* 0xff800000098f7808 */ /* 0x000fe40006000000 */
[C---:B------:R-:W-:Y:S01]  /*33b0*/  HMMA.16816.F32 R52, R20.reuse, R34, R168 ;  /* 0x000000221434723c */ /* 0x040fe200000018a8 */
[----:B-1----:R-:W-:Y:S01]  /*33c0*/  IMAD.MOV.U32 R2, RZ, RZ, R0 ;  /* 0x000000ffff027224 */ /* 0x002fe200078e0000 */
[----:B------:R-:W-:Y:S01]  /*33d0*/  IABS R0, R3 ;  /* 0x0000000300007213 */ /* 0x000fe20000000000 */
[----:B------:R-:W-:Y:S02]  /*33e0*/  IMAD.IADD R3, R18, 0x1, -R141 ;  /* 0x0000000112037824 */ /* 0x000fe400078e0a8d */
[----:B------:R1:W3:Y:S01]  /*33f0*/  I2F R115, R2 ;  /* 0x0000000200737306 */ /* 0x0002e20000201400 */
[----:B--2---:R-:W-:Y:S02]  /*3400*/  FFMA.FTZ R6, R106, -R133, R14 ;  /* 0x800000856a067223 */ /* 0x004fe4000001000e */
[----:B------:R-:W-:Y:S03]  /*3410*/  HMMA.16816.F32 R32, R20, R70, R180 ;  /* 0x000000461420723c */ /* 0x000fe600000018b4 */
[----:B------:R-:W-:Y:S01]  /*3420*/  FSEL R86, R6, -INF , !P5 ;  /* 0xff80000006567808 */ /* 0x000fe20006800000 */
[----:B-1----:R-:W-:Y:S01]  /*3430*/  IMAD.MOV.U32 R2, RZ, RZ, R0 ;  /* 0x000000ffff027224 */ /* 0x002fe200078e0000 */
[----:B------:R-:W-:Y:S01]  /*3440*/  IABS R0, R3 ;  /* 0x0000000300007213 */ /* 0x000fe20000000000 */
[----:B------:R-:W-:-:S02]  /*3450*/  IMAD.IADD R3, R17, 0x1, -R140 ;  /* 0x0000000111037824 */ /* 0x000fc400078e0a8c */
[----:B------:R1:W-:Y:S01]  /*3460*/  I2F R107, R2 ;  /* 0x00000002006b7306 */ /* 0x0003e20000201400 */
[----:B---3--:R-:W-:-:S05]  /*3470*/  FFMA.FTZ R6, R115, -R133, R67 ;  /* 0x8000008573067223 */ /* 0x008fca0000010043 */
[----:B------:R-:W-:Y:S01]  /*3480*/  FSEL R116, R6, -INF , !P6 ;  /* 0xff80000006747808 */ /* 0x000fe20007000000 */
[----:B------:R-:W-:Y:S02]  /*3490*/  IMAD.IADD R6, R17, 0x1, -R150 ;  /* 0x0000000111067824 */ /* 0x000fe400078e0a96 */
[----:B-1----:R-:W-:Y:S01]  /*34a0*/  IMAD.MOV.U32 R2, RZ, RZ, R0 ;  /* 0x000000ffff027224 */ /* 0x002fe200078e0000 */
[----:B------:R-:W-:Y:S01]  /*34b0*/  IABS R0, R3 ;  /* 0x0000000300007213 */ /* 0x000fe20000000000 */
[--C-:B------:R-:W-:Y:S02]  /*34c0*/  IMAD.IADD R3, R16, 0x1, -R140.reuse ;  /* 0x0000000110037824 */ /* 0x100fe400078e0a8c */
[----:B------:R1:W-:Y:S02]  /*34d0*/  I2F R99, R2 ;  /* 0x0000000200637306 */ /* 0x0003e40000201400 */
[----:B-1----:R-:W-:Y:S02]  /*34e0*/  MOV R2, R0 ;  /* 0x0000000000027202 */ /* 0x002fe40000000f00 */
[----:B------:R-:W-:Y:S01]  /*34f0*/  IABS R0, R3 ;  /* 0x0000000300007213 */ /* 0x000fe20000000000 */
[----:B------:R-:W-:-:S03]  /*3500*/  IMAD.IADD R3, R18, 0x1, -R140 ;  /* 0x0000000112037824 */ /* 0x000fc600078e0a8c */
[----:B------:R1:W-:Y:S02]  /*3510*/  I2F R112, R2 ;  /* 0x0000000200707306 */ /* 0x0003e40000201400 */
[----:B-1----:R-:W-:Y:S01]  /*3520*/  IMAD.MOV.U32 R2, RZ, RZ, R0 ;  /* 0x000000ffff027224 */ /* 0x002fe200078e0000 */
[----:B------:R-:W-:Y:S01]  /*3530*/  IABS R0, R3 ;  /* 0x0000000300007213 */ /* 0x000fe20000000000 */
[----:B------:R-:W-:-:S04]  /*3540*/  IMAD.IADD R3, R17, 0x1, -R134 ;  /* 0x0000000111037824 */ /* 0x000fc800078e0a86 */
[----:B------:R1:W-:Y:S02]  /*3550*/  I2F R98, R2 ;  /* 0x0000000200627306 */ /* 0x0003e40000201400 */
[----:B-1----:R-:W-:Y:S01]  /*3560*/  IMAD.MOV.U32 R2, RZ, RZ, R0 ;  /* 0x000000ffff027224 */ /* 0x002fe200078e0000 */
[----:B------:R-:W-:Y:S01]  /*3570*/  IABS R0, R3 ;  /* 0x0000000300007213 */ /* 0x000fe20000000000 */
[----:B------:R-:W-:-:S04]  /*3580*/  IMAD.IADD R3, R17, 0x1, -R7 ;  /* 0x0000000111037824 */ /* 0x000fc800078e0a07 */
[----:B------:R1:W-:Y:S08]  /*3590*/  I2F R97, R2 ;  /* 0x0000000200617306 */ /* 0x0003f00000201400 */
[----:B------:R2:W-:Y:S01]  /*35a0*/  I2F R104, R0 ;  /* 0x0000000000687306 */ /* 0x0005e20000201400 */
[----:B-1----:R-:W-:-:S05]  /*35b0*/  IMAD.IADD R2, R16, 0x1, -R134 ;  /* 0x0000000110027824 */ /* 0x002fca00078e0a86 */
[----:B------:R-:W-:Y:S01]  /*35c0*/  IABS R2, R2 ;  /* 0x0000000200027213 */ /* 0x000fe20000000000 */
[----:B--2---:R-:W-:-:S03]  /*35d0*/  IMAD.IADD R0, R18, 0x1, -R134 ;  /* 0x0000000112007824 */ /* 0x004fc600078e0a86 */
[----:B------:R1:W-:Y:S02]  /*35e0*/  I2F R96, R2 ;  /* 0x0000000200607306 */ /* 0x0003e40000201400 */
[----:B------:R-:W-:-:S05]  /*35f0*/  IABS R0, R0 ;  /* 0x0000000000007213 */ /* 0x000fca0000000000 */
[----:B-1----:R-:W-:Y:S01]  /*3600*/  IMAD.MOV.U32 R2, RZ, RZ, R0 ;  /* 0x000000ffff027224 */ /* 0x002fe200078e0000 */
[----:B------:R-:W-:Y:S01]  /*3610*/  IABS R0, R3 ;  /* 0x0000000300007213 */ /* 0x000fe20000000000 */
[--C-:B------:R-:W-:Y:S02]  /*3620*/  IMAD.IADD R3, R16, 0x1, -R7.reuse ;  /* 0x0000000110037824 */ /* 0x100fe400078e0a07 */
[----:B------:R1:W-:Y:S02]  /*3630*/  I2F R19, R2 ;  /* 0x0000000200137306 */ /* 0x0003e40000201400 */
[----:B-1----:R-:W-:Y:S01]  /*3640*/  IMAD.MOV.U32 R2, RZ, RZ, R0 ;  /* 0x000000ffff027224 */ /* 0x002fe200078e0000 */
[----:B------:R-:W-:Y:S01]  /*3650*/  IABS R0, R3 ;  /* 0x0000000300007213 */ /* 0x000fe20000000000 */
[----:B------:R-:W-:-:S04]  /*3660*/  IMAD.IADD R3, R18, 0x1, -R7 ;  /* 0x0000000112037824 */ /* 0x000fc800078e0a07 */
[----:B------:R1:W-:Y:S01]  /*3670*/  I2F R92, R2 ;  /* 0x00000002005c7306 */ /* 0x0003e20000201400 */
[----:B------:R-:W-:-:S05]  /*3680*/  FFMA.FTZ R7, R136, -R133, R30 ;  /* 0x8000008588077223 */ /* 0x000fca000001001e */
[----:B------:R-:W-:Y:S01]  /*3690*/  FSEL R121, R7, -INF , !P1 ;  /* 0xff80000007797808 */ /* 0x000fe20004800000 */
[----:B------:R-:W-:-:S05]  /*36a0*/  FFMA.FTZ R7, R118, -R133, R31 ;  /* 0x8000008576077223 */ /* 0x000fca000001001f */
[----:B------:R-:W-:Y:S01]  /*36b0*/  FSEL R119, R7, -INF , !P0 ;  /* 0xff80000007777808 */ /* 0x000fe20004000000 */
[----:B------:R-:W-:Y:S02]  /*36c0*/  FFMA.FTZ R7, R114, -R133, R12 ;  /* 0x8000008572077223 */ /* 0x000fe4000001000c */
[----:B-1----:R-:W-:Y:S01]  /*36d0*/  IMAD.MOV.U32 R2, RZ, RZ, R0 ;  /* 0x000000ffff027224 */ /* 0x002fe200078e0000 */
[----:B------:R-:W-:Y:S01]  /*36e0*/  IABS R0, R3 ;  /* 0x0000000300007213 */ /* 0x000fe20000000000 */
[----:B------:R-:W-:Y:S02]  /*36f0*/  IMAD.IADD R3, R17, 0x1, -R120 ;  /* 0x0000000111037824 */ /* 0x000fe400078e0a78 */
[----:B------:R1:W-:Y:S02]  /*3700*/  I2F R91, R2 ;  /* 0x00000002005b7306 */ /* 0x0003e40000201400 */
[----:B-1----:R-:W-:Y:S01]  /*3710*/  IMAD.MOV.U32 R2, RZ, RZ, R0 ;  /* 0x000000ffff027224 */ /* 0x002fe200078e0000 */
[----:B------:R-:W-:-:S02]  /*3720*/  IABS R0, R3 ;  /* 0x0000000300007213 */ /* 0x000fc40000000000 */
[----:B------:R-:W-:-:S03]  /*3730*/  SHF.R.S32.HI R3, RZ, 0x1f, R135 ;  /* 0x0000001fff037819 */ /* 0x000fc60000011487 */
[----:B------:R1:W-:Y:S08]  /*3740*/  I2F R89, R2 ;  /* 0x0000000200597306 */ /* 0x0003f00000201400 */
[----:B------:R2:W3:Y:S01]  /*3750*/  I2F R85, R0 ;  /* 0x0000000000557306 */ /* 0x0004e20000201400 */
[----:B-1----:R-:W-:-:S05]  /*3760*/  IMAD.IADD R2, R16, 0x1, -R120 ;  /* 0x0000000110027824 */ /* 0x002fca00078e0a78 */
[----:B------:R-:W-:Y:S02]  /*3770*/  IABS R2, R2 ;  /* 0x0000000200027213 */ /* 0x000fe40000000000 */
[----:B--2---:R-:W-:Y:S01]  /*3780*/  LEA.HI R0, R3, R135, RZ, 0x2 ;  /* 0x0000008703007211 */ /* 0x004fe200078f10ff */
[----:B---3--:R-:W-:Y:S02]  /*3790*/  FFMA.FTZ R14, R85, -R133, R83 ;  /* 0x80000085550e7223 */ /* 0x008fe40000010053 */
[----:B------:R-:W-:Y:S01]  /*37a0*/  IMAD.MOV.U32 R3, RZ, RZ, R2 ;  /* 0x000000ffff037224 */ /* 0x000fe200078e0002 */
[----:B------:R-:W-:Y:S02]  /*37b0*/  LOP3.LUT R2, R0, 0xfffffffc, RZ, 0xc0, !PT ;  /* 0xfffffffc00027812 */ /* 0x000fe400078ec0ff */
[----:B------:R-:W-:Y:S01]  /*37c0*/  IABS R0, R5 ;  /* 0x0000000500007213 */ /* 0x000fe20000000000 */
[----:B------:R1:W-:Y:S01]  /*37d0*/  I2F R78, R3 ;  /* 0x00000003004e7306 */ /* 0x0003e20000201400 */
[----:B------:R-:W-:-:S02]  /*37e0*/  IMAD.IADD R5, R16, 0x1, -R123 ;  /* 0x0000000110057824 */ /* 0x000fc400078e0a7b */
[----:B------:R-:W-:-:S05]  /*37f0*/  IMAD.IADD R2, R135, 0x1, -R2 ;  /* 0x0000000187027824 */ /* 0x000fca00078e0a02 */
[----:B------:R2:W-:Y:S01]  /*3800*/  STL [R1+0x1c], R2 ;  /* 0x00001c0201007387 */ /* 0x0005e20000100800 */
[----:B-1----:R-:W-:Y:S02]  /*3810*/  IMAD.IADD R3, R17, 0x1, -R122 ;  /* 0x0000000111037824 */ /* 0x002fe400078e0a7a */
[----:B--2---:R-:W-:-:S03]  /*3820*/  IMAD.MOV.U32 R2, RZ, RZ, R0 ;  /* 0x000000ffff027224 */ /* 0x004fc600078e0000 */
[----:B------:R-:W-:Y:S01]  /*3830*/  IABS R0, R3 ;  /* 0x0000000300007213 */ /* 0x000fe20000000000 */
[----:B------:R-:W-:Y:S01]  /*3840*/  IMAD.IADD R3, R17, 0x1, -R123 ;  /* 0x0000000111037824 */ /* 0x000fe200078e0a7b */
[----:B------:R1:W2:Y:S08]  /*3850*/  I2F R76, R2 ;  /* 0x00000002004c7306 */ /* 0x0002b00000201400 */
[----:B------:R3:W-:Y:S01]  /*3860*/  I2F R63, R0 ;  /* 0x00000000003f7306 */ /* 0x0007e20000201400 */
[----:B-1----:R-:W-:-:S05]  /*3870*/  IMAD.IADD R2, R16, 0x1, -R122 ;  /* 0x0000000110027824 */ /* 0x002fca00078e0a7a */
[----:B------:R-:W-:Y:S01]  /*3880*/  IABS R2, R2 ;  /* 0x0000000200027213 */ /* 0x000fe20000000000 */
[----:B---3--:R-:W-:-:S03]  /*3890*/  IMAD.IADD R0, R18, 0x1, -R122 ;  /* 0x0000000112007824 */ /* 0x008fc600078e0a7a */
[----:B------:R1:W-:Y:S02]  /*38a0*/  I2F R61, R2 ;  /* 0x00000002003d7306 */ /* 0x0003e40000201400 */
[----:B------:R-:W-:-:S06]  /*38b0*/  IABS R0, R0 ;  /* 0x0000000000007213 */ /* 0x000fcc0000000000 */
[----:B------:R3:W-:Y:S01]  /*38c0*/  I2F R59, R0 ;  /* 0x00000000003b7306 */ /* 0x0007e20000201400 */
[----:B-1----:R-:W-:Y:S01]  /*38d0*/  IABS R2, R3 ;  /* 0x0000000300027213 */ /* 0x002fe20000000000 */
[-C--:B------:R-:W-:Y:S01]  /*38e0*/  FFMA.FTZ R3, R105, -R133.reuse, R50 ;  /* 0x8000008569037223 */ /* 0x080fe20000010032 */
[----:B------:R-:W-:Y:S01]  /*38f0*/  FSEL R105, R8, -INF , !P1 ;  /* 0xff80000008697808 */ /* 0x000fe20004800000 */
[----:B------:R-:W-:-:S04]  /*3900*/  FFMA.FTZ R8, R159, -R133, R29 ;  /* 0x800000859f087223 */ /* 0x000fc8000001001d */
[----:B------:R1:W4:Y:S01]  /*3910*/  I2F R79, R2 ;  /* 0x00000002004f7306 */ /* 0x0003220000201400 */
[C---:B------:R-:W-:Y:S01]  /*3920*/  HMMA.16816.F32 R28, R20.reuse, R38, R160 ;  /* 0x00000026141c723c */ /* 0x040fe200000018a0 */
[----:B------:R-:W-:Y:S01]  /*3930*/  FSEL R90, R3, -INF , !P1 ;  /* 0xff800000035a7808 */ /* 0x000fe20004800000 */
[----:B------:R-:W-:Y:S01]  /*3940*/  IMAD.IADD R3, R18, 0x1, -R123 ;  /* 0x0000000112037824 */ /* 0x000fe200078e0a7b */
[----:B---3--:R-:W-:Y:S01]  /*3950*/  IABS R0, R5 ;  /* 0x0000000500007213 */ /* 0x008fe20000000000 */
[-C--:B------:R-:W-:Y:S01]  /*3960*/  FFMA.FTZ R5, R113, -R133.reuse, R51 ;  /* 0x8000008571057223 */ /* 0x080fe20000010033 */
[----:B------:R-:W-:Y:S01]  /*3970*/  FSEL R94, R8, -INF , !P0 ;  /* 0xff800000085e7808 */ /* 0x000fe20004000000 */
[-C--:B------:R-:W-:Y:S01]  /*3980*/  FFMA.FTZ R8, R117, -R133.reuse, R66 ;  /* 0x8000008575087223 */ /* 0x080fe20000010042 */
[----:B------:R-:W-:Y:S01]  /*3990*/  FSEL R66, R7, -INF , !P5 ;  /* 0xff80000007427808 */ /* 0x000fe20006800000 */
[-C--:B------:R-:W-:Y:S01]  /*39a0*/  FFMA.FTZ R7, R177, -R133.reuse, R65 ;  /* 0x80000085b1077223 */ /* 0x080fe20000010041 */
[----:B------:R-:W-:Y:S01]  /*39b0*/  FSEL R87, R5, -INF , !P0 ;  /* 0xff80000005577808 */ /* 0x000fe20004000000 */
[----:B------:R-:W-:Y:S01]  /*39c0*/  IMAD.IADD R5, R18, 0x1, -R148 ;  /* 0x0000000112057824 */ /* 0x000fe200078e0a94 */
[----:B------:R-:W-:Y:S01]  /*39d0*/  FSEL R118, R8, -INF , !P5 ;  /* 0xff80000008767808 */ /* 0x000fe20006800000 */
[----:B------:R-:W-:Y:S01]  /*39e0*/  FFMA.FTZ R8, R112, -R133, R74 ;  /* 0x8000008570087223 */ /* 0x000fe2000001004a */
[----:B------:R-:W-:Y:S01]  /*39f0*/  HMMA.16816.F32 R48, R20, R68, R172 ;  /* 0x000000441430723c */ /* 0x000fe200000018ac */
[----:B------:R-:W-:Y:S01]  /*3a00*/  FSEL R93, R7, -INF , !P6 ;  /* 0xff800000075d7808 */ /* 0x000fe20007000000 */
[----:B-1----:R-:W-:Y:S01]  /*3a10*/  IMAD.MOV.U32 R2, RZ, RZ, R0 ;  /* 0x000000ffff027224 */ /* 0x002fe200078e0000 */
[----:B------:R-:W-:Y:S01]  /*3a20*/  IABS R0, R3 ;  /* 0x0000000300007213 */ /* 0x000fe20000000000 */
[----:B------:R-:W-:Y:S01]  /*3a30*/  IMAD.IADD R3, R17, 0x1, -R148 ;  /* 0x0000000111037824 */ /* 0x000fe200078e0a94 */
[----:B------:R-:W-:Y:S01]  /*3a40*/  FSEL R155, R8, -INF , !P4 ;  /* 0xff800000089b7808 */ /* 0x000fe20006000000 */
[----:B------:R1:W3:Y:S01]  /*3a50*/  I2F R77, R2 ;  /* 0x00000002004d7306 */ /* 0x0002e20000201400 */
[-C--:B------:R-:W-:Y:S01]  /*3a60*/  FFMA.FTZ R7, R98, -R133.reuse, R24 ;  /* 0x8000008562077223 */ /* 0x080fe20000010018 */
[-C--:B------:R-:W-:Y:S01]  /*3a70*/  ISETP.GE.AND P1, PT, R120, R132.reuse, PT ;  /* 0x000000847800720c */ /* 0x080fe20003f26270 */
[----:B------:R-:W-:Y:S01]  /*3a80*/  FFMA.FTZ R24, R186, -R133, R81 ;  /* 0x80000085ba187223 */ /* 0x000fe20000010051 */
[----:B------:R-:W-:Y:S01]  /*3a90*/  IABS R3, R3 ;  /* 0x0000000300037213 */ /* 0x000fe20000000000 */
[-C--:B------:R-:W-:Y:S01]  /*3aa0*/  FFMA.FTZ R10, R89, -R133.reuse, R30 ;  /* 0x80000085590a7223 */ /* 0x080fe2000001001e */
[----:B------:R-:W-:Y:S01]  /*3ab0*/  ISETP.GE.AND P5, PT, R123, R132, PT ;  /* 0x000000847b00720c */ /* 0x000fe20003fa6270 */
[-C--:B--2---:R-:W-:Y:S01]  /*3ac0*/  FFMA.FTZ R8, R76, -R133.reuse, R31 ;  /* 0x800000854c087223 */ /* 0x084fe2000001001f */
[----:B------:R-:W2:Y:S01]  /*3ad0*/  I2F R64, R0 ;  /* 0x0000000000407306 */ /* 0x000ea20000201400 */
[----:B------:R-:W-:Y:S01]  /*3ae0*/  FSEL R140, R24, -INF , !P1 ;  /* 0xff800000188c7808 */ /* 0x000fe20004800000 */
[-C--:B------:R-:W-:Y:S01]  /*3af0*/  FFMA.FTZ R31, R195, -R133.reuse, R101 ;  /* 0x80000085c31f7223 */ /* 0x080fe20000010065 */
[----:B------:R-:W-:Y:S01]  /*3b00*/  FSEL R134, R10, -INF , !P2 ;  /* 0xff8000000a867808 */ /* 0x000fe20005000000 */
[-C--:B----4-:R-:W-:Y:S01]  /*3b10*/  FFMA.FTZ R24, R79, -R133.reuse, R103 ;  /* 0x800000854f187223 */ /* 0x090fe20000010067 */
[----:B------:R-:W-:Y:S01]  /*3b20*/  FSEL R138, R8, -INF , !P1 ;  /* 0xff800000088a7808 */ /* 0x000fe20004800000 */
[-C--:B------:R-:W-:Y:S01]  /*3b30*/  FFMA.FTZ R11, R91, -R133.reuse, R28 ;  /* 0x800000855b0b7223 */ /* 0x080fe2000001001c */
[----:B------:R-:W-:Y:S01]  /*3b40*/  FSEL R120, R7, -INF , !P4 ;  /* 0xff80000007787808 */ /* 0x000fe20006000000 */
[----:B-1----:R-:W-:Y:S01]  /*3b50*/  IMAD.IADD R2, R16, 0x1, -R148 ;  /* 0x0000000110027824 */ /* 0x002fe200078e0a94 */
[----:B------:R1:W4:Y:S01]  /*3b60*/  I2F R62, R3 ;  /* 0x00000003003e7306 */ /* 0x0003220000201400 */
[-C--:B---3--:R-:W-:Y:S01]  /*3b70*/  FFMA.FTZ R23, R77, -R133.reuse, R45 ;  /* 0x800000854d177223 */ /* 0x088fe2000001002d */
[----:B------:R-:W-:Y:S01]  /*3b80*/  FSEL R173, R31, -INF , !P5 ;  /* 0xff8000001fad7808 */ /* 0x000fe20006800000 */
[-C--:B------:R-:W-:Y:S01]  /*3b90*/  FFMA.FTZ R7, R185, -R133.reuse, R73 ;  /* 0x80000085b9077223 */ /* 0x080fe20000010049 */
[----:B------:R-:W-:Y:S01]  /*3ba0*/  FSEL R177, R24, -INF , !P5 ;  /* 0xff80000018b17808 */ /* 0x000fe20006800000 */
[-C--:B------:R-:W-:Y:S01]  /*3bb0*/  FFMA.FTZ R12, R78, -R133.reuse, R29 ;  /* 0x800000854e0c7223 */ /* 0x080fe2000001001d */
[----:B------:R-:W-:Y:S01]  /*3bc0*/  FSEL R169, R23, -INF , !P5 ;  /* 0xff80000017a97808 */ /* 0x000fe20006800000 */
[-C--:B--2---:R-:W-:Y:S01]  /*3bd0*/  FFMA.FTZ R22, R64, -R133.reuse, R47 ;  /* 0x8000008540167223 */ /* 0x084fe2000001002f */
[----:B------:R-:W-:Y:S01]  /*3be0*/  IABS R0, R2 ;  /* 0x0000000200007213 */ /* 0x000fe20000000000 */
[-C--:B------:R-:W-:Y:S01]  /*3bf0*/  FFMA.FTZ R9, R61, -R133.reuse, R44 ;  /* 0x800000853d097223 */ /* 0x080fe2000001002c */
[----:B------:R-:W-:Y:S01]  /*3c00*/  FSEL R142, R7, -INF , !P3 ;  /* 0xff800000078e7808 */ /* 0x000fe20005800000 */
[-C--:B------:R-:W-:Y:S01]  /*3c10*/  FFMA.FTZ R7, R59, -R133.reuse, R46 ;  /* 0x800000853b077223 */ /* 0x080fe2000001002e */
[----:B------:R-:W-:Y:S01]  /*3c20*/  MOV R2, R0 ;  /* 0x0000000000027202 */ /* 0x000fe20000000f00 */
[----:B------:R-:W-:Y:S01]  /*3c30*/  FFMA.FTZ R30, R194, -R133, R144 ;  /* 0x80000085c21e7223 */ /* 0x000fe20000010090 */
[----:B------:R-:W-:Y:S01]  /*3c40*/  IABS R0, R5 ;  /* 0x0000000500007213 */ /* 0x000fe20000000000 */
[----:B------:R-:W-:Y:S01]  /*3c50*/  IMAD.IADD R5, R17, 0x1, -R149 ;  /* 0x0000000111057824 */ /* 0x000fe200078e0a95 */
[----:B------:R2:W-:Y:S01]  /*3c60*/  I2F R60, R2 ;  /* 0x00000002003c7306 */ /* 0x0005e20000201400 */
[-C--:B-1----:R-:W-:Y:S01]  /*3c70*/  FFMA.FTZ R3, R107, -R133.reuse, R13 ;  /* 0x800000856b037223 */ /* 0x082fe2000001000d */
[----:B------:R-:W-:Y:S01]  /*3c80*/  FSEL R170, R22, -INF , !P5 ;  /* 0xff80000016aa7808 */ /* 0x000fe20006800000 */
[----:B------:R-:W-:Y:S01]  /*3c90*/  FFMA.FTZ R13, R63, -R133, R102 ;  /* 0x800000853f0d7223 */ /* 0x000fe20000010066 */
[----:B------:R-:W-:Y:S01]  /*3ca0*/  IABS R5, R5 ;  /* 0x0000000500057213 */ /* 0x000fe20000000000 */
[-C--:B------:R-:W-:Y:S01]  /*3cb0*/  FFMA.FTZ R29, R193, -R133.reuse, R145 ;  /* 0x80000085c11d7223 */ /* 0x080fe20000010091 */
[----:B------:R-:W-:Y:S01]  /*3cc0*/  FSEL R65, R3, -INF , !P6 ;  /* 0xff80000003417808 */ /* 0x000fe20007000000 */
[-C--:B------:R-:W-:Y:S01]  /*3cd0*/  FFMA.FTZ R28, R190, -R133.reuse, R124 ;  /* 0x80000085be1c7223 */ /* 0x080fe2000001007c */
[----:B------:R1:W-:Y:S01]  /*3ce0*/  I2F R58, R0 ;  /* 0x00000000003a7306 */ /* 0x0003e20000201400 */
[----:B------:R-:W-:Y:S01]  /*3cf0*/  IMAD.MOV.U32 R3, RZ, RZ, R5 ;  /* 0x000000ffff037224 */ /* 0x000fe200078e0005 */
[----:B------:R-:W-:Y:S01]  /*3d00*/  ISETP.GE.AND P5, PT, R132, 0x41, PT ;  /* 0x000000418400780c */ /* 0x000fe20003fa6270 */
[----:B------:R-:W-:Y:S01]  /*3d10*/  IMAD.IADD R5, R18, 0x1, -R149 ;  /* 0x0000000112057824 */ /* 0x000fe200078e0a95 */
[----:B------:R-:W-:Y:S01]  /*3d20*/  ISETP.GE.AND P0, PT, R122, R132, PT ;  /* 0x000000847a00720c */ /* 0x000fe20003f06270 */
[-C--:B----4-:R-:W-:Y:S01]  /*3d30*/  FFMA.FTZ R20, R62, -R133.reuse, R146 ;  /* 0x800000853e147223 */ /* 0x090fe20000010092 */
[----:B------:R-:W-:Y:S01]  /*3d40*/  FSEL R46, R11, -INF , !P2 ;  /* 0xff8000000b2e7808 */ /* 0x000fe20005000000 */
[-C--:B--2---:R-:W-:Y:S01]  /*3d50*/  FFMA.FTZ R2, R99, -R133.reuse, R15 ;  /* 0x8000008563027223 */ /* 0x084fe2000001000f */
[----:B------:R2:W-:Y:S01]  /*3d60*/  I2F R57, R3 ;  /* 0x0000000300397306 */ /* 0x0005e20000201400 */
[----:B------:R-:W-:Y:S01]  /*3d70*/  FFMA.FTZ R15, R92, -R133, R82 ;  /* 0x800000855c0f7223 */ /* 0x000fe20000010052 */
[----:B------:R-:W-:-:S02]  /*3d80*/  FSEL R152, R14, -INF , !P1 ;  /* 0xff8000000e987808 */ /* 0x000fc40004800000 */
[----:B------:R-:W-:Y:S02]  /*3d90*/  FSEL R67, R2, -INF , !P6 ;  /* 0xff80000002437808 */ /* 0x000fe40007000000 */
[----:B------:R-:W-:Y:S01]  /*3da0*/  FSEL R153, R15, -INF , !P2 ;  /* 0xff8000000f997808 */ /* 0x000fe20005000000 */
[----:B-1----:R-:W-:Y:S01]  /*3db0*/  IMAD.IADD R0, R16, 0x1, -R149 ;  /* 0x0000000110007824 */ /* 0x002fe200078e0a95 */
[----:B------:R-:W-:Y:S02]  /*3dc0*/  FSEL R44, R12, -INF , !P1 ;  /* 0xff8000000c2c7808 */ /* 0x000fe40004800000 */
[----:B------:R-:W-:Y:S02]  /*3dd0*/  FSEL R192, R13, -INF , !P0 ;  /* 0xff8000000dc07808 */ /* 0x000fe40004000000 */
[----:B------:R-:W-:Y:S02]  /*3de0*/  IABS R2, R0 ;  /* 0x0000000000027213 */ /* 0x000fe40000000000 */
[----:B------:R-:W-:Y:S01]  /*3df0*/  IABS R0, R5 ;  /* 0x0000000500007213 */ /* 0x000fe20000000000 */
[-C--:B------:R-:W-:Y:S01]  /*3e00*/  FFMA.FTZ R5, R97, -R133.reuse, R26 ;  /* 0x8000008561057223 */ /* 0x080fe2000001001a */
[----:B------:R-:W-:Y:S01]  /*3e10*/  FSEL R176, R9, -INF , !P0 ;  /* 0xff80000009b07808 */ /* 0x000fe20004000000 */
[----:B--2---:R-:W-:Y:S01]  /*3e20*/  IMAD.MOV.U32 R3, RZ, RZ, R2 ;  /* 0x000000ffff037224 */ /* 0x004fe200078e0002 */
[----:B------:R-:W-:Y:S01]  /*3e30*/  BAR.SYNC.DEFER_BLOCKING 0x0 ;  /* 0x0000000000007b1d */ /* 0x000fe20000010000 */
[----:B------:R-:W-:Y:S01]  /*3e40*/  IMAD.MOV.U32 R2, RZ, RZ, R0 ;  /* 0x000000ffff027224 */ /* 0x000fe200078e0000 */
[----:B------:R-:W-:Y:S01]  /*3e50*/  IABS R0, R6 ;  /* 0x0000000600007213 */ /* 0x000fe20000000000 */
[-C--:B------:R-:W-:Y:S01]  /*3e60*/  FFMA.FTZ R6, R104, -R133.reuse, R75 ;  /* 0x8000008568067223 */ /* 0x080fe2000001004b */
[----:B------:R-:W-:Y:S01]  /*3e70*/  FSEL R129, R5, -INF , !P4 ;  /* 0xff80000005817808 */ /* 0x000fe20006000000 */
[-C--:B------:R-:W-:Y:S01]  /*3e80*/  FFMA.FTZ R5, R96, -R133.reuse, R25 ;  /* 0x8000008560057223 */ /* 0x080fe20000010019 */
[----:B------:R1:W2:Y:S01]  /*3e90*/  I2F R56, R3 ;  /* 0x0000000300387306 */ /* 0x0002a20000201400 */
[-C--:B------:R-:W-:Y:S01]  /*3ea0*/  FFMA.FTZ R25, R184, -R133.reuse, R100 ;  /* 0x80000085b8197223 */ /* 0x080fe20000010064 */
[----:B------:R-:W-:Y:S01]  /*3eb0*/  FSEL R154, R6, -INF , !P3 ;  /* 0xff800000069a7808 */ /* 0x000fe20005800000 */
[----:B------:R-:W-:Y:S01]  /*3ec0*/  IMAD.IADD R6, R16, 0x1, -R156 ;  /* 0x0000000110067824 */ /* 0x000fe200078e0a9c */
[----:B------:R-:W-:Y:S01]  /*3ed0*/  FSEL R117, R5, -INF , !P3 ;  /* 0xff80000005757808 */ /* 0x000fe20005800000 */
[----:B------:R-:W-:Y:S01]  /*3ee0*/  IMAD.IADD R5, R17, 0x1, -R151 ;  /* 0x0000000111057824 */ /* 0x000fe200078e0a97 */
[----:B------:R-:W-:Y:S01]  /*3ef0*/  FSEL R185, R25, -INF , !P0 ;  /* 0xff80000019b97808 */ /* 0x000fe20004000000 */
[----:B------:R-:W-:Y:S01]  /*3f00*/  IMAD R26, R187, 0x20, R179 ;  /* 0x00000020bb1a7824 */ /* 0x000fe200078e02b3 */
[----:B------:R3:W4:Y:S01]  /*3f10*/  I2F R43, R2 ;  /* 0x00000002002b7306 */ /* 0x0007220000201400 */
[----:B------:R-:W-:Y:S01]  /*3f20*/  FSEL R184, R7, -INF , !P0 ;  /* 0xff80000007b87808 */ /* 0x000fe20004000000 */
[----:B------:R-:W-:Y:S01]  /*3f30*/  FFMA.FTZ R25, R137, -R133, R109 ;  /* 0x8000008589197223 */ /* 0x000fe2000001006d */
[----:B------:R-:W-:-:S02]  /*3f40*/  ISETP.GE.AND P6, PT, R148, R132, PT ;  /* 0x000000849400720c */ /* 0x000fc40003fc6270 */
[-C--:B------:R-:W-:Y:S02]  /*3f50*/  ISETP.GE.AND P4, PT, R149, R132.reuse, PT ;  /* 0x000000849500720c */ /* 0x080fe40003f86270 */
[-C--:B------:R-:W-:Y:S01]  /*3f60*/  ISETP.GE.AND P1, PT, R156, R132.reuse, PT ;  /* 0x000000849c00720c */ /* 0x080fe20003f26270 */
[----:B-1----:R-:W-:Y:S01]  /*3f70*/  IMAD.IADD R3, R16, 0x1, -R150 ;  /* 0x0000000110037824 */ /* 0x002fe200078e0a96 */
[----:B------:R1:W-:Y:S01]  /*3f80*/  I2F R42, R0 ;  /* 0x00000000002a7306 */ /* 0x0003e20000201400 */
[----:B--2---:R-:W-:Y:S01]  /*3f90*/  FFMA.FTZ R12, R56, -R133, R53 ;  /* 0x80000085380c7223 */ /* 0x004fe20000010035 */
[-C--:B------:R-:W-:Y:S02]  /*3fa0*/  ISETP.GE.AND P0, PT, R151, R132.reuse, PT ;  /* 0x000000849700720c */ /* 0x080fe40003f06270 */
[----:B------:R-:W-:Y:S02]  /*3fb0*/  IABS R3, R3 ;  /* 0x0000000300037213 */ /* 0x000fe40000000000 */
[----:B------:R-:W-:Y:S01]  /*3fc0*/  FSEL R174, R30, -INF , !P6 ;  /* 0xff8000001eae7808 */ /* 0x000fe20007000000 */
[-C--:B---3--:R-:W-:Y:S01]  /*3fd0*/  FFMA.FTZ R2, R19, -R133.reuse, R27 ;  /* 0x8000008513027223 */ /* 0x088fe2000001001b */
[----:B------:R-:W-:Y:S01]  /*3fe0*/  FSEL R178, R20, -INF , !P6 ;  /* 0xff80000014b27808 */ /* 0x000fe20007000000 */
[-C--:B------:R-:W-:Y:S01]  /*3ff0*/  FFMA.FTZ R19, R188, -R133.reuse, R80 ;  /* 0x80000085bc137223 */ /* 0x080fe20000010050 */
[----:B------:R-:W-:Y:S01]  /*4000*/  FSEL R175, R29, -INF , !P4 ;  /* 0xff8000001daf7808 */ /* 0x000fe20006000000 */
[-C--:B------:R-:W-:Y:S01]  /*4010*/  FFMA.FTZ R27, R189, -R133.reuse, R125 ;  /* 0x80000085bd1b7223 */ /* 0x080fe2000001007d */
[----:B------:R-:W-:Y:S01]  /*4020*/  FSEL R128, R2, -INF , !P3 ;  /* 0xff80000002807808 */ /* 0x000fe20005800000 */
[----:B------:R-:W-:Y:S01]  /*4030*/  IMAD.MOV.U32 R2, RZ, RZ, R3 ;  /* 0x000000ffff027224 */ /* 0x000fe200078e0003 */
[----:B------:R-:W-:Y:S01]  /*4040*/  FSEL R141, R19, -INF , !P2 ;  /* 0xff800000138d7808 */ /* 0x000fe20005000000 */
[----:B------:R-:W-:Y:S01]  /*4050*/  IMAD.IADD R3, R17, 0x1, -R157 ;  /* 0x0000000111037824 */ /* 0x000fe200078e0a9d */
[-C--:B------:R-:W-:Y:S01]  /*4060*/  ISETP.GE.AND P3, PT, R150, R132.reuse, PT ;  /* 0x000000849600720c */ /* 0x080fe20003f66270 */
[----:B-1----:R-:W-:Y:S01]  /*4070*/  IMAD.IADD R0, R18, 0x1, -R150 ;  /* 0x0000000112007824 */ /* 0x002fe200078e0a96 */
[----:B------:R1:W2:Y:S01]  /*4080*/  I2F R41, R2 ;  /* 0x0000000200297306 */ /* 0x0002a20000201400 */
[-C--:B------:R-:W-:Y:S01]  /*4090*/  FFMA.FTZ R19, R60, -R133.reuse, R52 ;  /* 0x800000853c137223 */ /* 0x080fe20000010034 */
[----:B------:R-:W-:Y:S01]  /*40a0*/  ISETP.GE.AND P2, PT, R157, R132, PT ;  /* 0x000000849d00720c */ /* 0x000fe20003f46270 */
[----:B----4-:R-:W-:Y:S01]  /*40b0*/  FFMA.FTZ R7, R43, -R133, R55 ;  /* 0x800000852b077223 */ /* 0x010fe20000010037 */
[----:B------:R-:W-:-:S02]  /*40c0*/  IABS R0, R0 ;  /* 0x0000000000007213 */ /* 0x000fc40000000000 */
[----:B------:R-:W-:Y:S02]  /*40d0*/  FSEL R168, R12, -INF , !P4 ;  /* 0xff8000000ca87808 */ /* 0x000fe40006000000 */
[----:B------:R-:W-:Y:S02]  /*40e0*/  FSEL R172, R7, -INF , !P4 ;  /* 0xff80000007ac7808 */ /* 0x000fe40006000000 */
[----:B------:R-:W-:Y:S02]  /*40f0*/  FSEL R196, R28, -INF , !P3 ;  /* 0xff8000001cc47808 */ /* 0x000fe40005800000 */
[----:B------:R-:W-:Y:S02]  /*4100*/  FSEL R195, R27, -INF , !P2 ;  /* 0xff8000001bc37808 */ /* 0x000fe40005000000 */
[----:B------:R-:W-:Y:S01]  /*4110*/  FSEL R198, R25, -INF , !P0 ;  /* 0xff80000019c67808 */ /* 0x000fe20004000000 */
[----:B-1----:R-:W-:Y:S01]  /*4120*/  IMAD.MOV.U32 R2, RZ, RZ, R0 ;  /* 0x000000ffff027224 */ /* 0x002fe200078e0000 */
[----:B------:R-:W-:Y:S01]  /*4130*/  IABS R0, R3 ;  /* 0x0000000300007213 */ /* 0x000fe20000000000 */
[----:B------:R-:W-:-:S02]  /*4140*/  IMAD.IADD R3, R17, 0x1, -R156 ;  /* 0x0000000111037824 */ /* 0x000fc400078e0a9c */
[----:B------:R1:W-:Y:S01]  /*4150*/  I2F R40, R2 ;  /* 0x0000000200287306 */ /* 0x0003e20000201400 */
[-C--:B------:R-:W-:Y:S02]  /*4160*/  FFMA.FTZ R17, R57, -R133.reuse, R147 ;  /* 0x8000008539117223 */ /* 0x080fe40000010093 */
[----:B--2---:R-:W-:-:S03]  /*4170*/  FFMA.FTZ R11, R41, -R133, R48 ;  /* 0x80000085290b7223 */ /* 0x004fc60000010030 */
[----:B------:R-:W-:Y:S02]  /*4180*/  FSEL R179, R17, -INF , !P4 ;  /* 0xff80000011b37808 */ /* 0x000fe40006000000 */
[----:B------:R-:W-:Y:S01]  /*4190*/  FSEL R186, R11, -INF , !P3 ;  /* 0xff8000000bba7808 */ /* 0x000fe20005800000 */
[----:B-1----:R-:W-:Y:S01]  /*41a0*/  IMAD.MOV.U32 R2, RZ, RZ, R0 ;  /* 0x000000ffff027224 */ /* 0x002fe200078e0000 */
[----:B------:R-:W-:Y:S01]  /*41b0*/  IABS R0, R3 ;  /* 0x0000000300007213 */ /* 0x000fe20000000000 */
[----:B------:R-:W-:Y:S02]  /*41c0*/  IMAD.IADD R3, R16, 0x1, -R157 ;  /* 0x0000000110037824 */ /* 0x000fe400078e0a9d */
[----:B------:R1:W2:Y:S02]  /*41d0*/  I2F R39, R2 ;  /* 0x0000000200277306 */ /* 0x0002a40000201400 */
[----:B-1----:R-:W-:Y:S01]  /*41e0*/  IMAD.MOV.U32 R2, RZ, RZ, R0 ;  /* 0x000000ffff027224 */ /* 0x002fe200078e0000 */
[----:B------:R-:W-:Y:S01]  /*41f0*/  IABS R0, R5 ;  /* 0x0000000500007213 */ /* 0x000fe20000000000 */
[----:B--2---:R-:W-:Y:S01]  /*4200*/  FFMA.FTZ R15, R39, -R133, R127 ;  /* 0x80000085270f7223 */ /* 0x004fe2000001007f */
[----:B------:R-:W-:-:S03]  /*4210*/  IABS R5, R3 ;  /* 0x0000000300057213 */ /* 0x000fc60000000000 */
[----:B------:R1:W2:Y:S01]  /*4220*/  I2F R38, R2 ;  /* 0x0000000200267306 */ /* 0x0002a20000201400 */
[----:B------:R-:W-:Y:S01]  /*4230*/  IABS R3, R6 ;  /* 0x0000000600037213 */ /* 0x000fe20000000000 */
[----:B------:R-:W-:Y:S01]  /*4240*/  IMAD.IADD R6, R18, 0x1, -R156 ;  /* 0x0000000112067824 */ /* 0x000fe200078e0a9c */
[----:B------:R-:W-:-:S05]  /*4250*/  FSEL R200, R15, -INF , !P2 ;  /* 0xff8000000fc87808 */ /* 0x000fca0005000000 */
[----:B------:R-:W3:Y:S01]  /*4260*/  I2F R37, R0 ;  /* 0x0000000000257306 */ /* 0x000ee20000201400 */
[----:B-1----:R-:W-:-:S07]  /*4270*/  IMAD.IADD R2, R16, 0x1, -R151 ;  /* 0x0000000110027824 */ /* 0x002fce00078e0a97 */
[----:B------:R1:W4:Y:S01]  /*4280*/  I2F R10, R5 ;  /* 0x00000005000a7306 */ /* 0x0003220000201400 */
[-C--:B------:R-:W-:Y:S02]  /*4290*/  FFMA.FTZ R16, R42, -R133.reuse, R126 ;  /* 0x800000852a107223 */ /* 0x080fe4000001007e */
[----:B--2---:R-:W-:-:S03]  /*42a0*/  FFMA.FTZ R14, R38, -R133, R110 ;  /* 0x80000085260e7223 */ /* 0x004fc6000001006e */
[----:B------:R-:W-:Y:S01]  /*42b0*/  FSEL R199, R16, -INF , !P3 ;  /* 0xff80000010c77808 */ /* 0x000fe20005800000 */
[-C--:B---3--:R-:W-:Y:S01]  /*42c0*/  FFMA.FTZ R13, R37, -R133.reuse, R111 ;  /* 0x80000085250d7223 */ /* 0x088fe2000001006f */
[----:B------:R-:W-:Y:S01]  /*42d0*/  IABS R0, R2 ;  /* 0x0000000200007213 */ /* 0x000fe20000000000 */
[----:B------:R-:W-:Y:S01]  /*42e0*/  IMAD.MOV.U32 R2, RZ, RZ, R3 ;  /* 0x000000ffff027224 */ /* 0x000fe200078e0003 */
[----:B------:R-:W-:Y:S01]  /*42f0*/  FSEL R201, R14, -INF , !P1 ;  /* 0xff8000000ec97808 */ /* 0x000fe20004800000 */
[C---:B------:R-:W-:Y:S01]  /*4300*/  IMAD.IADD R3, R18.reuse, 0x1, -R157 ;  /* 0x0000000112037824 */ /* 0x040fe200078e0a9d */
[----:B------:R2:W3:Y:S01]  /*4310*/  I2F R8, R0 ;  /* 0x0000000000087306 */ /* 0x0004e20000201400 */
[----:B------:R-:W-:Y:S01]  /*4320*/  FSEL R202, R13, -INF , !P0 ;  /* 0xff8000000dca7808 */ /* 0x000fe20004000000 */
[----:B-1----:R-:W-:Y:S02]  /*4330*/  IMAD.IADD R5, R18, 0x1, -R151 ;  /* 0x0000000112057824 */ /* 0x002fe400078e0a97 */
[----:B------:R-:W-:-:S04]  /*4340*/  FFMA.FTZ R18, R58, -R133, R54 ;  /* 0x800000853a127223 */ /* 0x000fc80000010036 */
[----:B------:R-:W1:Y:S01]  /*4350*/  I2F R36, R2 ;  /* 0x0000000200247306 */ /* 0x000e620000201400 */
[----:B----4-:R-:W-:Y:S01]  /*4360*/  FFMA.FTZ R10, R10, -R133, R49 ;  /* 0x800000850a0a7223 */ /* 0x010fe20000010031 */
[----:B------:R-:W-:-:S04]  /*4370*/  FSEL R171, R18, -INF , !P6 ;  /* 0xff80000012ab7808 */ /* 0x000fc80007000000 */
[----:B------:R-:W-:Y:S01]  /*4380*/  FSEL R187, R10, -INF , !P2 ;  /* 0xff8000000abb7808 */ /* 0x000fe20005000000 */
[----:B--2---:R-:W-:Y:S02]  /*4390*/  IMAD.IADD R0, R191, 0x1, R26 ;  /* 0x00000001bf007824 */ /* 0x004fe400078e021a */
[-C--:B------:R-:W-:Y:S01]  /*43a0*/  FFMA.FTZ R26, R139, -R133.reuse, R108 ;  /* 0x800000858b1a7223 */ /* 0x080fe2000001006c */
[----:B------:R-:W-:Y:S01]  /*43b0*/  FSEL R139, R19, -INF , !P6 ;  /* 0xff800000138b7808 */ /* 0x000fe20007000000 */
[----:B---3--:R-:W-:-:S03]  /*43c0*/  FFMA.FTZ R8, R8, -R133, R33 ;  /* 0x8000008508087223 */ /* 0x008fc60000010021 */
[----:B------:R-:W-:Y:S01]  /*43d0*/  FSEL R197, R26, -INF , !P1 ;  /* 0xff8000001ac57808 */ /* 0x000fe20004800000 */
[----:B-1----:R-:W-:Y:S01]  /*43e0*/  FFMA.FTZ R9, R36, -R133, R32 ;  /* 0x8000008524097223 */ /* 0x002fe20000010020 */
[----:B------:R-:W-:Y:S02]  /*43f0*/  IABS R2, R3 ;  /* 0x0000000300027213 */ /* 0x000fe40000000000 */
[----:B------:R-:W-:Y:S02]  /*4400*/  FSEL R189, R8, -INF , !P0 ;  /* 0xff80000008bd7808 */ /* 0x000fe40004000000 */
[----:B------:R-:W-:Y:S01]  /*4410*/  FSEL R188, R9, -INF , !P1 ;  /* 0xff80000009bc7808 */ /* 0x000fe20004800000 */
[----:B------:R-:W-:Y:S01]  /*4420*/  IMAD.MOV.U32 R3, RZ, RZ, R2 ;  /* 0x000000ffff037224 */ /* 0x000fe200078e0002 */
[----:B------:R-:W-:Y:S01]  /*4430*/  IABS R2, R6 ;  /* 0x0000000600027213 */ /* 0x000fe20000000000 */
[----:B------:R-:W-:Y:S02]  /*4440*/  FFMA.FTZ R6, R40, -R133, R50 ;  /* 0x8000008528067223 */ /* 0x000fe40000010032 */
[----:B------:R1:W2:Y:S03]  /*4450*/  I2F R21, R3 ;  /* 0x0000000300157306 */ /* 0x0002a60000201400 */
[----:B------:R-:W-:Y:S01]  /*4460*/  FSEL R190, R6, -INF , !P3 ;  /* 0xff80000006be7808 */ /* 0x000fe20005800000 */
[----:B-1----:R-:W-:Y:S01]  /*4470*/  IMAD.MOV.U32 R3, RZ, RZ, R2 ;  /* 0x000000ffff037224 */ /* 0x002fe200078e0002 */
[----:B------:R-:W-:Y:S01]  /*4480*/  IABS R2, R5 ;  /* 0x0000000500027213 */ /* 0x000fe20000000000 */
[----:B--2---:R-:W-:-:S04]  /*4490*/  FFMA.FTZ R5, R21, -R133, R51 ;  /* 0x8000008515057223 */ /* 0x004fc80000010033 */
[----:B------:R-:W1:Y:S01]  /*44a0*/  I2F R3, R3 ;  /* 0x0000000300037306 */ /* 0x000e620000201400 */
[----:B------:R-:W-:-:S07]  /*44b0*/  FSEL R193, R5, -INF , !P2 ;  /* 0xff80000005c17808 */ /* 0x000fce0005000000 */
[----:B------:R-:W2:Y:S01]  /*44c0*/  I2F R2, R2 ;  /* 0x0000000200027306 */ /* 0x000ea20000201400 */
[----:B-1----:R-:W-:-:S05]  /*44d0*/  FFMA.FTZ R3, R3, -R133, R34 ;  /* 0x8000008503037223 */ /* 0x002fca0000010022 */
[----:B------:R-:W-:Y:S01]  /*44e0*/  FSEL R191, R3, -INF , !P1 ;  /* 0xff80000003bf7808 */ /* 0x000fe20004800000 */
[----:B--2---:R-:W-:-:S05]  /*44f0*/  FFMA.FTZ R2, R2, -R133, R35 ;  /* 0x8000008502027223 */ /* 0x004fca0000010023 */
[----:B------:R-:W-:Y:S01]  /*4500*/  FSEL R194, R2, -INF , !P0 ;  /* 0xff80000002c27808 */ /* 0x000fe20004000000 */
[----:B------:R-:W-:Y:S05]  /*4510*/  @!P5 BRA `(.L_x_101) ;  /* 0x000003b00000d947 */ /* 0x000fea0003800000 */
[----:B------:R-:W-:Y:S01]  /*4520*/  LEA.HI.SX32 R2, R227, 0xfffffffe, 0x1a ;  /* 0xfffffffee3027811 */ /* 0x000fe200078fd2ff */
[----:B------:R-:W-:Y:S01]  /*4530*/  BSSY B0, `(.L_x_102) ;  /* 0x0000038000007945 */ /* 0x000fe20003800000 */
[----:B------:R-:W-:Y:S02]  /*4540*/  ISETP.GE.AND P4, PT, R240, c[0x0][0x220], PT ;  /* 0x00008800f0007a0c */ /* 0x000fe40003f86270 */
        /* <DEDUP_REMOVED lines=48> */
[----:B------:R-:W-:-:S04]  /*4850*/  LEA R2, P0, R3, c[0x0][0x168], 0x1 ;  /* 0x00005a0003027a11 */ /* 0x000fc800078008ff */
[----:B------:R-:W-:-:S05]  /*4860*/  LEA.HI.X R3, R3, c[0x0][0x16c], R5, 0x1, P0 ;  /* 0x00005b0003037a11 */ /* 0x000fca00000f0c05 */
[----:B------:R-:W-:Y:S01]  /*4870*/  @!PT LDS RZ, [RZ] ;  /* 0x00000000fffff984 */ /* 0x000fe20000000800 */
[----:B------:R-:W-:Y:S01]  /*4880*/  @!PT LDS RZ, [RZ] ;  /* 0x00000000fffff984 */ /* 0x000fe20000000800 */
[----:B------:R-:W-:Y:S01]  /*4890*/  @!PT LDS RZ, [RZ] ;  /* 0x00000000fffff984 */ /* 0x000fe20000000800 */
[----:B------:R2:W-:Y:S04]  /*48a0*/  LDGSTS.E.BYPASS.LTC128B.128 [R226+0x8800], [R2.64+0x80] ;  /* 0x0880008002e27fae */ /* 0x0005e8000b901d4a */
.L_x_103:
[----:B------:R-:W-:Y:S05]  /*48b0*/  BSYNC B0 ;  /* 0x0000000000007941 */ /* 0x000fea0003800000 */
.L_x_102:
[----:B------:R-:W0:Y:S02]  /*48c0*/  LDGDEPBAR ;  /* 0x00000000000079af */ /* 0x000e240000000000 */
.L_x_101:
[----:B--2---:R-:W-:Y:S02]  /*48d0*/  FMNMX.FTZ R2, R88, R84, !PT ;  /* 0x0000005458027209 */ /* 0x004fe40007810000 */
        /* <DEDUP_REMOVED lines=20> */
[----:B------:R-:W-:Y:S01]  /*4a20*/  FMNMX.FTZ R2, R129, R2, !PT ;  /* 0x0000000281027209 */ /* 0x000fe20007810000 */
[----:B------:R-:W-:Y:S01]  /*4a30*/  LDSM.16.MT88.4 R36, [R222+0xb000] ;  /* 0x00b00000de24783b */ /* 0x000fe20000004200 */
        /* <DEDUP_REMOVED lines=67> */
[----:B--2---:R-:W-:-:S07]  /*4e70*/  FFMA.FTZ R6, R65, c[0x0][0x23c], -R12 ;  /* 0x00008f0041067a23 */ /* 0x004fce000001080c */
        /* <DEDUP_REMOVED lines=74> */
[----:B---3--:R-:W-:-:S04]  /*5320*/  FFMA.FTZ R4, R44, c[0x0][0x23c], -R12 ;  /* 0x00008f002c047a23 */ /* 0x008fc8000001080c */
[----:B------:R3:W5:Y:S03]  /*5330*/  MUFU.EX2 R204, R4 ;  /* 0x0000000400cc7308 */ /* 0x0007660000000800 */
[C---:B------:R-:W-:Y:S01]  /*5340*/  HMMA.16816.F32 R144, R8.reuse, R34, RZ ;  /* 0x000000220890723c */ /* 0x040fe200000018ff */
[----:B------:R-:W-:Y:S07]  /*5350*/  LDSM.16.MT88.4 R32, [R220+0xb400] ;  /* 0x00b40000dc20783b */ /* 0x000fee0000004200 */
[----:B------:R-:W-:Y:S01]  /*5360*/  HMMA.16816.F32 R44, R8, R36, RZ ;  /* 0x00000024082c723c */ /* 0x000fe200000018ff */
[----:B---3--:R-:W-:-:S07]  /*5370*/  FFMA.FTZ R4, R129, c[0x0][0x23c], -R2 ;  /* 0x00008f0081047a23 */ /* 0x008fce0000010802 */
[----:B------:R-:W-:Y:S01]  /*5380*/  HMMA.16816.F32 R148, R8, R38, RZ ;  /* 0x000000260894723c */ /* 0x000fe200000018ff */
[----:B------:R-:W-:Y:S01]  /*5390*/  MOV R37, R158 ;  /* 0x0000009e00257202 */ /* 0x000fe20000000f00 */
[----:B------:R3:W-:Y:S01]  /*53a0*/  MUFU.EX2 R231, R4 ;  /* 0x0000000400e77308 */ /* 0x0007e20000000800 */
[----:B------:R-:W-:-:S04]  /*53b0*/  MOV R36, R157 ;  /* 0x0000009d00247202 */ /* 0x000fc80000000f00 */
[----:B------:R-:W-:Y:S02]  /*53c0*/  IMAD.MOV.U32 R39, RZ, RZ, R156 ;  /* 0x000000ffff277224 */ /* 0x000fe400078e009c */
[----:B---3--:R-:W-:Y:S02]  /*53d0*/  FFMA.FTZ R4, R128, c[0x0][0x23c], -R2 ;  /* 0x00008f0080047a23 */ /* 0x008fe40000010802 */
[----:B------:R-:W-:Y:S01]  /*53e0*/  HMMA.16816.F32 R128, R8, R30, RZ ;  /* 0x0000001e0880723c */ /* 0x000fe200000018ff */
[----:B------:R-:W3:Y:S01]  /*53f0*/  LDSM.16.MT88.4 R28, [R222+0xa400] ;  /* 0x00a40000de1c783b */ /* 0x000ee20000004200 */
[----:B------:R1:W1:Y:S05]  /*5400*/  MUFU.EX2 R208, R4 ;  /* 0x0000000400d07308 */ /* 0x00026a0000000800 */
[----:B------:R-:W-:Y:S01]  /*5410*/  FFMA.FTZ R8, R141, c[0x0][0x23c], -R0 ;  /* 0x00008f008d087a23 */ /* 0x000fe20000010800 */
[----:B----4-:R-:W-:Y:S01]  /*5420*/  MOV R11, R161 ;  /* 0x000000a1000b7202 */ /* 0x010fe20000000f00 */
[----:B------:R-:W-:Y:S01]  /*5430*/  IMAD.MOV.U32 R10, RZ, RZ, R205 ;  /* 0x000000ffff0a7224 */ /* 0x000fe200078e00cd */
[----:B------:R-:W-:Y:S01]  /*5440*/  MOV R9, R160 ;  /* 0x000000a000097202 */ /* 0x000fe20000000f00 */
[----:B------:R4:W-:Y:S01]  /*5450*/  MUFU.EX2 R235, R8 ;  /* 0x0000000800eb7308 */ /* 0x0009e20000000800 */
[----:B-----5:R-:W-:Y:S01]  /*5460*/  F2FP.PACK_AB R6, R204, R11 ;  /* 0x0000000bcc06723e */ /* 0x020fe200000000ff */
[----:B-1----:R-:W-:Y:S01]  /*5470*/  FFMA.FTZ R4, R134, c[0x0][0x23c], -R2 ;  /* 0x00008f0086047a23 */ /* 0x002fe20000010802 */
[----:B------:R-:W-:Y:S01]  /*5480*/  F2FP.PACK_AB R5, R208, R231 ;  /* 0x000000e7d005723e */ /* 0x000fe200000000ff */
[----:B------:R-:W-:-:S02]  /*5490*/  IMAD.MOV.U32 R134, RZ, RZ, R40 ;  /* 0x000000ffff867224 */ /* 0x000fc400078e0028 */
[----:B------:R-:W1:Y:S02]  /*54a0*/  LDSM.16.MT88.4 R40, [R222+0xb400] ;  /* 0x00b40000de28783b */ /* 0x000e640000004200 */
[----:B------:R5:W-:Y:S01]  /*54b0*/  MUFU.EX2 R233, R4 ;  /* 0x0000000400e97308 */ /* 0x000be20000000800 */
[----:B----4-:R-:W-:-:S07]  /*54c0*/  FFMA.FTZ R8, R140, c[0x0][0x23c], -R0 ;  /* 0x00008f008c087a23 */ /* 0x010fce0000010800 */
[----:B------:R4:W-:Y:S01]  /*54d0*/  MUFU.EX2 R228, R8 ;  /* 0x0000000800e47308 */ /* 0x0009e20000000800 */
[----:B-----5:R-:W-:Y:S02]  /*54e0*/  FFMA.FTZ R4, R138, c[0x0][0x23c], -R2 ;  /* 0x00008f008a047a23 */ /* 0x020fe40000010802 */
[----:B------:R-:W-:-:S05]  /*54f0*/  IMAD.MOV.U32 R138, RZ, RZ, R159 ;  /* 0x000000ffff8a7224 */ /* 0x000fca00078e009f */
[----:B------:R5:W2:Y:S01]  /*5500*/  MUFU.EX2 R232, R4 ;  /* 0x0000000400e87308 */ /* 0x000aa20000000800 */
[----:B----4-:R-:W-:-:S07]  /*5510*/  FFMA.FTZ R8, R155, c[0x0][0x23c], -R13 ;  /* 0x00008f009b087a23 */ /* 0x010fce000001080d */
[----:B------:R4:W-:Y:S01]  /*5520*/  MUFU.EX2 R218, R8 ;  /* 0x0000000800da7308 */ /* 0x0009e20000000800 */
[----:B-----5:R-:W-:Y:S01]  /*5530*/  FFMA.FTZ R4, R143, c[0x0][0x23c], -R0 ;  /* 0x00008f008f047a23 */ /* 0x020fe20000010800 */
[----:B--2---:R-:W-:-:S06]  /*5540*/  F2FP.PACK_AB R7, R232, R233 ;  /* 0x000000e9e807723e */ /* 0x004fcc00000000ff */
[----:B------:R2:W-:Y:S01]  /*5550*/  MUFU.EX2 R230, R4 ;  /* 0x0000000400e67308 */ /* 0x0005e20000000800 */
[----:B----4-:R-:W-:-:S07]  /*5560*/  FFMA.FTZ R8, R154, c[0x0][0x23c], -R13 ;  /* 0x00008f009a087a23 */ /* 0x010fce000001080d */
[----:B------:R4:W-:Y:S01]  /*5570*/  MUFU.EX2 R219, R8 ;  /* 0x0000000800db7308 */ /* 0x0009e20000000800 */
[----:B--2---:R-:W-:-:S07]  /*5580*/  FFMA.FTZ R4, R142, c[0x0][0x23c], -R0 ;  /* 0x00008f008e047a23 */ /* 0x004fce0000010800 */
[----:B------:R2:W5:Y:S01]  /*5590*/  MUFU.EX2 R229, R4 ;  /* 0x0000000400e57308 */ /* 0x0005620000000800 */
[----:B----4-:R-:W-:-:S07]  /*55a0*/  FFMA.FTZ R8, R153, c[0x0][0x23c], -R13 ;  /* 0x00008f0099087a23 */ /* 0x010fce000001080d */
[----:B------:R4:W-:Y:S01]  /*55b0*/  MUFU.EX2 R217, R8 ;  /* 0x0000000800d97308 */ /* 0x0009e20000000800 */
[----:B--2---:R-:W-:-:S07]  /*55c0*/  F2FP.PACK_AB R4, R209, R134 ;  /* 0x00000086d104723e */ /* 0x004fce00000000ff */
[----:B------:R-:W-:Y:S01]  /*55d0*/  HMMA.16816.F32 R164, R4, R24, R112 ;  /* 0x0000001804a4723c */ /* 0x000fe20000001870 */
[----:B----4-:R-:W-:-:S04]  /*55e0*/  FFMA.FTZ R8, R152, c[0x0][0x23c], -R13 ;  /* 0x00008f0098087a23 */ /* 0x010fc8000001080d */
[----:B------:R2:W4:Y:S03]  /*55f0*/  MUFU.EX2 R216, R8 ;  /* 0x0000000800d87308 */ /* 0x0005260000000800 */
[C---:B------:R-:W-:Y:S08]  /*5600*/  HMMA.16816.F32 R160, R4.reuse, R20, R108 ;  /* 0x0000001404a0723c */ /* 0x040ff0000000186c */
[----:B------:R-:W-:Y:S01]  /*5610*/  HMMA.16816.F32 R156, R4, R16, R104 ;  /* 0x00000010049c723c */ /* 0x000fe20000001868 */
[----:B--2---:R-:W-:-:S07]  /*5620*/  FFMA.FTZ R8, R176, c[0x0][0x23c], -R12 ;  /* 0x00008f00b0087a23 */ /* 0x004fce000001080c */
[C---:B---3--:R-:W-:Y:S01]  /*5630*/  HMMA.16816.F32 R140, R4.reuse, R28, R100 ;  /* 0x0000001c048c723c */ /* 0x048fe20000001864 */
[----:B------:R2:W-:Y:S07]  /*5640*/  MUFU.EX2 R215, R8 ;  /* 0x0000000800d77308 */ /* 0x0005ee0000000800 */
[C---:B------:R-:W-:Y:S08]  /*5650*/  HMMA.16816.F32 R112, R4.reuse, R32, R96 ;  /* 0x000000200470723c */ /* 0x040ff00000001860 */
[----:B-1----:R-:W-:Y:S01]  /*5660*/  HMMA.16816.F32 R108, R4, R40, R92 ;  /* 0x00000028046c723c */ /* 0x002fe2000000185c */
[----:B--2---:R-:W-:Y:S01]  /*5670*/  FFMA.FTZ R8, R169, c[0x0][0x23c], -R12 ;  /* 0x00008f00a9087a23 */ /* 0x004fe2000001080c */
[----:B------:R-:W-:-:S03]  /*5680*/  MOV R169, R204 ;  /* 0x000000cc00a97202 */ /* 0x000fc60000000f00 */
[----:B------:R1:W2:Y:S03]  /*5690*/  MUFU.EX2 R214, R8 ;  /* 0x0000000800d67308 */ /* 0x0002a60000000800 */
[C---:B------:R-:W-:Y:S08]  /*56a0*/  HMMA.16816.F32 R152, R4.reuse, R26, R88 ;  /* 0x0000001a0498723c */ /* 0x040ff00000001858 */
[----:B------:R-:W-:Y:S01]  /*56b0*/  HMMA.16816.F32 R100, R4, R22, R84 ;  /* 0x000000160464723c */ /* 0x000fe20000001854 */
[----:B-1----:R-:W-:-:S07]  /*56c0*/  FFMA.FTZ R8, R139, c[0x0][0x23c], -R12 ;  /* 0x00008f008b087a23 */ /* 0x002fce000001080c */
[C---:B------:R-:W-:Y:S01]  /*56d0*/  HMMA.16816.F32 R104, R4.reuse, R18, R80 ;  /* 0x000000120468723c */ /* 0x040fe20000001850 */
[----:B------:R1:W-:Y:S07]  /*56e0*/  MUFU.EX2 R213, R8 ;  /* 0x0000000800d57308 */ /* 0x0003ee0000000800 */
[C---:B------:R-:W-:Y:S08]  /*56f0*/  HMMA.16816.F32 R96, R4.reuse, R30, R76 ;  /* 0x0000001e0460723c */ /* 0x040ff0000000184c */
[----:B------:R-:W-:Y:S01]  /*5700*/  HMMA.16816.F32 R92, R4, R34, R72 ;  /* 0x00000022045c723c */ /* 0x000fe20000001848 */
[----:B-1----:R-:W-:Y:S01]  /*5710*/  FFMA.FTZ R8, R168, c[0x0][0x23c], -R12 ;  /* 0x00008f00a8087a23 */ /* 0x002fe2000001080c */
[----:B------:R-:W-:-:S03]  /*5720*/  MOV R168, R212 ;  /* 0x000000d400a87202 */ /* 0x000fc60000000f00 */
[----:B------:R1:W-:Y:S03]  /*5730*/  MUFU.EX2 R212, R8 ;  /* 0x0000000800d47308 */ /* 0x0003e60000000800 */
[----:B------:R-:W-:Y:S07]  /*5740*/  HMMA.16816.F32 R88, R4, R42, R64 ;  /* 0x0000002a0458723c */ /* 0x000fee0000001840 */
[----:B-----5:R-:W-:-:S02]  /*5750*/  F2FP.PACK_AB R4, R229, R230 ;  /* 0x000000e6e504723e */ /* 0x020fc400000000ff */
[----:B------:R-:W-:Y:S02]  /*5760*/  F2FP.PACK_AB R5, R219, R218 ;  /* 0x000000dadb05723e */ /* 0x000fe400000000ff */
[----:B------:R-:W-:Y:S02]  /*5770*/  F2FP.PACK_AB R6, R228, R235 ;  /* 0x000000ebe406723e */ /* 0x000fe400000000ff */
[----:B----4-:R-:W-:Y:S01]  /*5780*/  F2FP.PACK_AB R7, R216, R217 ;  /* 0x000000d9d807723e */ /* 0x010fe200000000ff */
[----:B-1----:R-:W-:-:S06]  /*5790*/  FFMA.FTZ R8, R184, c[0x0][0x23c], -R2 ;  /* 0x00008f00b8087a23 */ /* 0x002fcc0000010802 */
[C---:B------:R-:W-:Y:S08]  /*57a0*/  HMMA.16816.F32 R84, R4.reuse, R24, R68 ;  /* 0x000000180454723c */ /* 0x040ff00000001844 */
[C---:B------:R-:W-:Y:S08]  /*57b0*/  HMMA.16816.F32 R68, R4.reuse, R28, R52 ;  /* 0x0000001c0444723c */ /* 0x040ff00000001834 */
[C---:B------:R-:W-:Y:S07]  /*57c0*/  HMMA.16816.F32 R52, R4.reuse, R22, R120 ;  /* 0x000000160434723c */ /* 0x040fee0000001878 */
[----:B------:R-:W-:Y:S01]  /*57d0*/  MOV R120, R211 ;  /* 0x000000d300787202 */ /* 0x000fe20000000f00 */
[----:B------:R-:W-:Y:S01]  /*57e0*/  HMMA.16816.F32 R180, R4, R40, R44 ;  /* 0x0000002804b4723c */ /* 0x000fe2000000182c */
[----:B------:R1:W-:Y:S01]  /*57f0*/  MUFU.EX2 R211, R8 ;  /* 0x0000000800d37308 */ /* 0x0003e20000000800 */
[----:B------:R-:W-:Y:S01]  /*5800*/  MOV R123, R39 ;  /* 0x00000027007b7202 */ /* 0x000fe20000000f00 */
[----:B------:R-:W-:Y:S01]  /*5810*/  IMAD.MOV.U32 R122, RZ, RZ, R36 ;  /* 0x000000ffff7a7224 */ /* 0x000fe200078e0024 */
[----:B------:R-:W-:-:S02]  /*5820*/  MOV R121, R37 ;  /* 0x0000002500797202 */ /* 0x000fc40000000f00 */
[----:B------:R-:W-:Y:S02]  /*5830*/  LDSM.16.MT88.4 R36, [R222+0xb800] ;  /* 0x00b80000de24783b */ /* 0x000fe40000004200 */
[C---:B------:R-:W-:Y:S02]  /*5840*/  HMMA.16816.F32 R44, R4.reuse, R30, R128 ;  /* 0x0000001e042c723c */ /* 0x040fe40000001880 */
[----:B------:R-:W-:Y:S05]  /*5850*/  LDSM.16.MT88.4 R28, [R222+0xa800] ;  /* 0x00a80000de1c783b */ /* 0x000fea0000004200 */
[----:B------:R-:W-:Y:S01]  /*5860*/  MOV R129, R208 ;  /* 0x000000d000817202 */ /* 0x000fe20000000f00 */
[----:B------:R-:W-:Y:S01]  /*5870*/  IMAD.MOV.U32 R130, RZ, RZ, R209 ;  /* 0x000000ffff827224 */ /* 0x000fe200078e00d1 */
[----:B------:R-:W-:Y:S01]  /*5880*/  MOV R131, R134 ;  /* 0x0000008600837202 */ /* 0x000fe20000000f00 */
[----:B-1----:R-:W-:Y:S01]  /*5890*/  FFMA.FTZ R8, R170, c[0x0][0x23c], -R2 ;  /* 0x00008f00aa087a23 */ /* 0x002fe20000010802 */
[----:B------:R-:W-:Y:S01]  /*58a0*/  MOV R134, R207 ;  /* 0x000000cf00867202 */ /* 0x000fe20000000f00 */
[----:B------:R-:W-:Y:S01]  /*58b0*/  IMAD.MOV.U32 R170, RZ, RZ, R210 ;  /* 0x000000ffffaa7224 */ /* 0x000fe200078e00d2 */
[C---:B------:R-:W-:Y:S01]  /*58c0*/  HMMA.16816.F32 R64, R4.reuse, R32, R48 ;  /* 0x000000200440723c */ /* 0x040fe20000001830 */
[----:B------:R1:W3:Y:S07]  /*58d0*/  MUFU.EX2 R210, R8 ;  /* 0x0000000800d27308 */ /* 0x0002ee0000000800 */
[C---:B------:R-:W-:Y:S01]  /*58e0*/  HMMA.16816.F32 R80, R4.reuse, R20, R60 ;  /* 0x000000140450723c */ /* 0x040fe2000000183c */
[----:B------:R-:W-:Y:S07]  /*58f0*/  LDSM.16.MT88.4 R20, [R220+0xa800] ;  /* 0x00a80000dc14783b */ /* 0x000fee0000004200 */
[----:B------:R-:W-:Y:S01]  /*5900*/  HMMA.16816.F32 R72, R4, R16, R56 ;  /* 0x000000100448723c */ /* 0x000fe20000001838 */
[----:B-1----:R-:W-:Y:S01]  /*5910*/  FFMA.FTZ R8, R171, c[0x0][0x23c], -R2 ;  /* 0x00008f00ab087a23 */ /* 0x002fe20000010802 */
[----:B------:R-:W-:-:S02]  /*5920*/  MOV R171, R138 ;  /* 0x0000008a00ab7202 */ /* 0x000fc40000000f00 */
[----:B------:R-:W-:Y:S01]  /*5930*/  MOV R138, R206 ;  /* 0x000000ce008a7202 */ /* 0x000fe20000000f00 */
[----:B------:R1:W-:Y:S03]  /*5940*/  MUFU.EX2 R208, R8 ;  /* 0x0000000800d07308 */ /* 0x0003e60000000800 */
[C---:B------:R-:W-:Y:S01]  /*5950*/  HMMA.16816.F32 R48, R4.reuse, R18, R116 ;  /* 0x000000120430723c */ /* 0x040fe20000001874 */
[----:B------:R-:W4:Y:S07]  /*5960*/  LDSM.16.MT88.4 R16, [R222+0x9800] ;  /* 0x00980000de10783b */ /* 0x000f2e0000004200 */
[----:B------:R-:W-:Y:S01]  /*5970*/  HMMA.16816.F32 R60, R4, R26, R124 ;  /* 0x0000001a043c723c */ /* 0x000fe2000000187c */
[----:B------:R-:W5:Y:S01]  /*5980*/  LDSM.16.MT88.4 R24, [R220+0x9800] ;  /* 0x00980000dc18783b */ /* 0x000f620000004200 */
[----:B-1----:R-:W-:-:S06]  /*5990*/  FFMA.FTZ R8, R172, c[0x0][0x23c], -R2 ;  /* 0x00008f00ac087a23 */ /* 0x002fcc0000010802 */
[C---:B------:R-:W-:Y:S01]  /*59a0*/  HMMA.16816.F32 R56, R4.reuse, R34, R144 ;  /* 0x000000220438723c */ /* 0x040fe20000001890 */
[----:B------:R1:W1:Y:S01]  /*59b0*/  MUFU.EX2 R209, R8 ;  /* 0x0000000800d17308 */ /* 0x0002620000000800 */
[----:B------:R-:W5:Y:S06]  /*59c0*/  LDSM.16.MT88.4 R32, [R220+0xb800] ;  /* 0x00b80000dc20783b */ /* 0x000f6c0000004200 */
[----:B------:R-:W-:Y:S07]  /*59d0*/  HMMA.16816.F32 R40, R4, R42, R148 ;  /* 0x0000002a0428723c */ /* 0x000fee0000001894 */
[----:B--2---:R-:W-:Y:S01]  /*59e0*/  F2FP.PACK_AB R4, R214, R215 ;  /* 0x000000d7d604723e */ /* 0x004fe200000000ff */
[----:B-1----:R-:W-:Y:S01]  /*59f0*/  FFMA.FTZ R8, R185, c[0x0][0x23c], -R0 ;  /* 0x00008f00b9087a23 */ /* 0x002fe20000010800 */
[----:B---3--:R-:W-:-:S02]  /*5a00*/  F2FP.PACK_AB R5, R210, R211 ;  /* 0x000000d3d205723e */ /* 0x008fc400000000ff */
[----:B------:R-:W-:Y:S01]  /*5a10*/  F2FP.PACK_AB R6, R212, R213 ;  /* 0x000000d5d406723e */ /* 0x000fe200000000ff */
[----:B------:R1:W-:Y:S01]  /*5a20*/  MUFU.EX2 R207, R8 ;  /* 0x0000000800cf7308 */ /* 0x0003e20000000800 */
[----:B------:R-:W-:-:S07]  /*5a30*/  F2FP.PACK_AB R7, R209, R208 ;  /* 0x000000d0d107723e */ /* 0x000fce00000000ff */
[----:B----4-:R-:W-:Y:S01]  /*5a40*/  HMMA.16816.F32 R124, R4, R16, R160 ;  /* 0x00000010047c723c */ /* 0x010fe200000018a0 */
[----:B-1----:R-:W-:-:S07]  /*5a50*/  FFMA.FTZ R8, R173, c[0x0][0x23c], -R0 ;  /* 0x00008f00ad087a23 */ /* 0x002fce0000010800 */
[C---:B-----5:R-:W-:Y:S01]  /*5a60*/  HMMA.16816.F32 R144, R4.reuse, R24, R164 ;  /* 0x000000180490723c */ /* 0x060fe200000018a4 */
[----:B------:R-:W-:Y:S01]  /*5a70*/  LDSM.16.MT88.4 R164, [R222+0xac00] ;  /* 0x00ac0000dea4783b */ /* 0x000fe20000004200 */
[----:B------:R1:W2:Y:S06]  /*5a80*/  MUFU.EX2 R206, R8 ;  /* 0x0000000800ce7308 */ /* 0x0002ac0000000800 */
[C---:B------:R-:W-:Y:S01]  /*5a90*/  HMMA.16816.F32 R160, R4.reuse, R20, R156 ;  /* 0x0000001404a0723c */ /* 0x040fe2000000189c */
[----:B------:R-:W-:Y:S07]  /*5aa0*/  LDSM.16.MT88.4 R156, [R220+0x9c00] ;  /* 0x009c0000dc9c783b */ /* 0x000fee0000004200 */
[----:B------:R-:W-:Y:S01]  /*5ab0*/  HMMA.16816.F32 R112, R4, R32, R112 ;  /* 0x000000200470723c */ /* 0x000fe20000001870 */
[----:B-1----:R-:W-:-:S04]  /*5ac0*/  FFMA.FTZ R8, R174, c[0x0][0x23c], -R0 ;  /* 0x00008f00ae087a23 */ /* 0x002fc80000010800 */
[----:B------:R1:W-:Y:S03]  /*5ad0*/  MUFU.EX2 R205, R8 ;  /* 0x0000000800cd7308 */ /* 0x0003e60000000800 */
[C---:B------:R-:W-:Y:S08]  /*5ae0*/  HMMA.16816.F32 R152, R4.reuse, R26, R152 ;  /* 0x0000001a0498723c */ /* 0x040ff00000001898 */
[----:B------:R-:W-:Y:S01]  /*5af0*/  HMMA.16816.F32 R76, R4, R18, R100 ;  /* 0x00000012044c723c */ /* 0x000fe20000001864 */
[----:B-1----:R-:W-:-:S07]  /*5b00*/  FFMA.FTZ R8, R175, c[0x0][0x23c], -R0 ;  /* 0x00008f00af087a23 */ /* 0x002fce0000010800 */
[C---:B------:R-:W-:Y:S01]  /*5b10*/  HMMA.16816.F32 R104, R4.reuse, R22, R104 ;  /* 0x000000160468723c */ /* 0x040fe20000001868 */
[----:B------:R1:W-:Y:S07]  /*5b20*/  MUFU.EX2 R204, R8 ;  /* 0x0000000800cc7308 */ /* 0x0003ee0000000800 */
[C---:B------:R-:W-:Y:S08]  /*5b30*/  HMMA.16816.F32 R172, R4.reuse, R28, R140 ;  /* 0x0000001c04ac723c */ /* 0x040ff0000000188c */
[----:B------:R-:W-:Y:S01]  /*5b40*/  HMMA.16816.F32 R116, R4, R34, R92 ;  /* 0x000000220474723c */ /* 0x000fe2000000185c */
[----:B-1----:R-:W-:-:S04]  /*5b50*/  FFMA.FTZ R8, R192, c[0x0][0x23c], -R13 ;  /* 0x00008f00c0087a23 */ /* 0x002fc8000001080d */
[----:B------:R1:W-:Y:S03]  /*5b60*/  MUFU.EX2 R192, R8 ;  /* 0x0000000800c07308 */ /* 0x0003e60000000800 */
[----:B------:R-:W-:Y:S01]  /*5b70*/  HMMA.16816.F32 R140, R4, R38, R88 ;  /* 0x00000026048c723c */ /* 0x000fe20000001858 */
[----:B-1----:R-:W-:-:S04]  /*5b80*/  FFMA.FTZ R8, R177, c[0x0][0x23c], -R13 ;  /* 0x00008f00b1087a23 */ /* 0x002fc8000001080d */
[----:B------:R1:W3:Y:S02]  /*5b90*/  MUFU.EX2 R185, R8 ;  /* 0x0000000800b97308 */ /* 0x0002e40000000800 */
[----:B-1----:R-:W-:-:S06]  /*5ba0*/  FFMA.FTZ R8, R178, c[0x0][0x23c], -R13 ;  /* 0x00008f00b2087a23 */ /* 0x002fcc000001080d */
[----:B------:R1:W-:Y:S02]  /*5bb0*/  MUFU.EX2 R184, R8 ;  /* 0x0000000800b87308 */ /* 0x0003e40000000800 */
[----:B-1----:R-:W-:Y:S02]  /*5bc0*/  FFMA.FTZ R8, R179, c[0x0][0x23c], -R13 ;  /* 0x00008f00b3087a23 */ /* 0x002fe4000001080d */
[C---:B------:R-:W-:Y:S04]  /*5bd0*/  HMMA.16816.F32 R176, R4.reuse, R36, R108 ;  /* 0x0000002404b0723c */ /* 0x040fe8000000186c */
[----:B------:R1:W4:Y:S04]  /*5be0*/  MUFU.EX2 R139, R8 ;  /* 0x00000008008b7308 */ /* 0x0003280000000800 */
[----:B------:R-:W-:Y:S01]  /*5bf0*/  HMMA.16816.F32 R108, R4, R30, R96 ;  /* 0x0000001e046c723c */ /* 0x000fe20000001860 */
[----:B------:R-:W5:Y:S06]  /*5c00*/  LDSM.16.MT88.4 R96, [R220+0xac00] ;  /* 0x00ac0000dc60783b */ /* 0x000f6c0000004200 */
[----:B--2---:R-:W-:-:S02]  /*5c10*/  F2FP.PACK_AB R4, R206, R207 ;  /* 0x000000cfce04723e */ /* 0x004fc400000000ff */
[----:B---3--:R-:W-:Y:S01]  /*5c20*/  F2FP.PACK_AB R5, R185, R192 ;  /* 0x000000c0b905723e */ /* 0x008fe200000000ff */
[----:B-1----:R-:W-:Y:S01]  /*5c30*/  FFMA.FTZ R8, R186, c[0x0][0x23c], -R12 ;  /* 0x00008f00ba087a23 */ /* 0x002fe2000001080c */
[----:B------:R-:W-:Y:S02]  /*5c40*/  MOV R186, R169 ;  /* 0x000000a900ba7202 */ /* 0x000fe40000000f00 */
[----:B------:R-:W-:Y:S02]  /*5c50*/  MOV R169, R138 ;  /* 0x0000008a00a97202 */ /* 0x000fe40000000f00 */
[----:B------:R1:W-:Y:S01]  /*5c60*/  MUFU.EX2 R138, R8 ;  /* 0x00000008008a7308 */ /* 0x0003e20000000800 */
[----:B------:R-:W-:Y:S02]  /*5c70*/  F2FP.PACK_AB R6, R204, R205 ;  /* 0x000000cdcc06723e */ /* 0x000fe400000000ff */
[----:B----4-:R-:W-:-:S07]  /*5c80*/  F2FP.PACK_AB R7, R139, R184 ;  /* 0x000000b88b07723e */ /* 0x010fce00000000ff */
[----:B------:R-:W-:Y:S01]  /*5c90*/  HMMA.16816.F32 R148, R4, R24, R84 ;  /* 0x000000180494723c */ /* 0x000fe20000001854 */
[----:B-1----:R-:W-:Y:S02]  /*5ca0*/  FFMA.FTZ R8, R187, c[0x0][0x23c], -R12 ;  /* 0x00008f00bb087a23 */ /* 0x002fe4000001080c */
[----:B------:R-:W-:Y:S01]  /*5cb0*/  IMAD.MOV.U32 R187, RZ, RZ, R11 ;  /* 0x000000ffffbb7224 */ /* 0x000fe200078e000b */
[----:B------:R-:W-:-:S04]  /*5cc0*/  MOV R11, R134 ;  /* 0x00000086000b7202 */ /* 0x000fc80000000f00 */
[C---:B------:R-:W-:Y:S01]  /*5cd0*/  HMMA.16816.F32 R84, R4.reuse, R20, R72 ;  /* 0x000000140454723c */ /* 0x040fe20000001848 */
[----:B------:R1:W2:Y:S07]  /*5ce0*/  MUFU.EX2 R134, R8 ;  /* 0x0000000800867308 */ /* 0x0002ae0000000800 */
[C---:B------:R-:W-:Y:S08]  /*5cf0*/  HMMA.16816.F32 R52, R4.reuse, R18, R52 ;  /* 0x000000120434723c */ /* 0x040ff00000001834 */
[----:B------:R-:W-:Y:S01]  /*5d00*/  HMMA.16816.F32 R56, R4, R34, R56 ;  /* 0x000000220438723c */ /* 0x000fe20000001838 */
[----:B-1----:R-:W-:Y:S01]  /*5d10*/  FFMA.FTZ R8, R188, c[0x0][0x23c], -R12 ;  /* 0x00008f00bc087a23 */ /* 0x002fe2000001080c */
[----:B--2---:R-:W-:Y:S01]  /*5d20*/  F2FP.PACK_AB R128, R134, R138 ;  /* 0x0000008a8680723e */ /* 0x004fe200000000ff */
[----:B------:R-:W-:-:S02]  /*5d30*/  IMAD.MOV.U32 R188, RZ, RZ, R131 ;  /* 0x000000ffffbc7224 */ /* 0x000fc400078e0083 */
[----:B------:R1:W-:Y:S02]  /*5d40*/  MUFU.EX2 R21, R8 ;  /* 0x0000000800157308 */ /* 0x0003e40000000800 */
[----:B------:R-:W-:Y:S01]  /*5d50*/  IMAD.MOV.U32 R34, RZ, RZ, R238 ;  /* 0x000000ffff227224 */ /* 0x000fe200078e00ee */
[----:B------:R-:W-:Y:S01]  /*5d60*/  HMMA.16816.F32 R60, R4, R26, R60 ;  /* 0x0000001a043c723c */ /* 0x000fe2000000183c */
[----:B------:R-:W-:-:S07]  /*5d70*/  MOV R35, R11 ;  /* 0x0000000b00237202 */ /* 0x000fce0000000f00 */
[----:B------:R-:W-:Y:S01]  /*5d80*/  HMMA.16816.F32 R24, R4, R16, R80 ;  /* 0x000000100418723c */ /* 0x000fe20000001850 */
[----:B------:R-:W2:Y:S01]  /*5d90*/  LDSM.16.MT88.4 R80, [R222+0x9c00] ;  /* 0x009c0000de50783b */ /* 0x000ea20000004200 */
[----:B-1----:R-:W-:Y:S01]  /*5da0*/  FFMA.FTZ R8, R189, c[0x0][0x23c], -R12 ;  /* 0x00008f00bd087a23 */ /* 0x002fe2000001080c */
[----:B------:R-:W-:-:S05]  /*5db0*/  MOV R189, R237 ;  /* 0x000000ed00bd7202 */ /* 0x000fca0000000f00 */
[C---:B------:R-:W-:Y:S01]  /*5dc0*/  HMMA.16816.F32 R44, R4.reuse, R30, R44 ;  /* 0x0000001e042c723c */ /* 0x040fe2000000182c */
[----:B------:R1:W3:Y:S06]  /*5dd0*/  MUFU.EX2 R237, R8 ;  /* 0x0000000800ed7308 */ /* 0x0002ec0000000800 */
[----:B------:R-:W-:Y:S01]  /*5de0*/  IMAD.MOV.U32 R31, RZ, RZ, R120 ;  /* 0x000000ffff1f7224 */ /* 0x000fe200078e0078 */
[----:B------:R-:W-:Y:S01]  /*5df0*/  HMMA.16816.F32 R64, R4, R32, R64 ;  /* 0x000000200440723c */ /* 0x000fe20000001840 */
[----:B------:R-:W-:-:S06]  /*5e00*/  MOV R30, R121 ;  /* 0x00000079001e7202 */ /* 0x000fcc0000000f00 */
[----:B------:R-:W-:Y:S01]  /*5e10*/  MOV R33, R123 ;  /* 0x0000007b00217202 */ /* 0x000fe20000000f00 */
[C---:B------:R-:W-:Y:S01]  /*5e20*/  HMMA.16816.F32 R48, R4.reuse, R22, R48 ;  /* 0x000000160430723c */ /* 0x040fe20000001830 */
[----:B-1----:R-:W-:Y:S01]  /*5e30*/  FFMA.FTZ R8, R190, c[0x0][0x23c], -R2 ;  /* 0x00008f00be087a23 */ /* 0x002fe20000010802 */
[----:B------:R-:W-:Y:S01]  /*5e40*/  MOV R190, R122 ;  /* 0x0000007a00be7202 */ /* 0x000fe20000000f00 */
[----:B------:R-:W-:Y:S02]  /*5e50*/  IMAD.MOV.U32 R32, RZ, RZ, R168 ;  /* 0x000000ffff207224 */ /* 0x000fe400078e00a8 */
[----:B------:R1:W-:Y:S02]  /*5e60*/  MUFU.EX2 R20, R8 ;  /* 0x0000000800147308 */ /* 0x0003e40000000800 */
[----:B------:R-:W-:Y:S01]  /*5e70*/  MOV R23, R129 ;  /* 0x0000008100177202 */ /* 0x000fe20000000f00 */
[----:B------:R-:W-:Y:S01]  /*5e80*/  HMMA.16816.F32 R120, R4, R36, R180 ;  /* 0x000000240478723c */ /* 0x000fe200000018b4 */
[----:B------:R-:W-:-:S02]  /*5e90*/  MOV R22, R130 ;  /* 0x0000008200167202 */ /* 0x000fc40000000f00 */
[----:B---3--:R-:W-:-:S04]  /*5ea0*/  F2FP.PACK_AB R130, R237, R21 ;  /* 0x00000015ed82723e */ /* 0x008fc800000000ff */
[----:B------:R-:W-:Y:S01]  /*5eb0*/  MOV R183, R14 ;  /* 0x0000000e00b77202 */ /* 0x000fe20000000f00 */
[----:B------:R-:W-:Y:S01]  /*5ec0*/  HMMA.16816.F32 R100, R4, R28, R68 ;  /* 0x0000001c0464723c */ /* 0x000fe20000001844 */
[----:B-1----:R-:W-:Y:S01]  /*5ed0*/  FFMA.FTZ R8, R193, c[0x0][0x23c], -R2 ;  /* 0x00008f00c1087a23 */ /* 0x002fe20000010802 */
[----:B------:R-:W-:-:S06]  /*5ee0*/  MOV R193, R169 ;  /* 0x000000a900c17202 */ /* 0x000fcc0000000f00 */
[----:B------:R-:W-:Y:S01]  /*5ef0*/  HMMA.16816.F32 R40, R4, R38, R40 ;  /* 0x000000260428723c */ /* 0x000fe20000001828 */
[----:B------:R1:W3:Y:S01]  /*5f00*/  MUFU.EX2 R19, R8 ;  /* 0x0000000800137308 */ /* 0x0002e20000000800 */
[----:B------:R-:W4:Y:S01]  /*5f10*/  LDSM.16.MT88.4 R4, [R222+0xbc00] ;  /* 0x00bc0000de04783b */ /* 0x000f220000004200 */
[----:B------:R-:W-:Y:S01]  /*5f20*/  FADD.FTZ R9, R9, R193 ;  /* 0x000000c109097221 */ /* 0x000fe20000010000 */
[----:B------:R-:W-:Y:S02]  /*5f30*/  MOV R28, R170 ;  /* 0x000000aa001c7202 */ /* 0x000fe40000000f00 */
[----:B------:R-:W-:Y:S01]  /*5f40*/  MOV R29, R171 ;  /* 0x000000ab001d7202 */ /* 0x000fe20000000f00 */
[----:B------:R-:W-:Y:S01]  /*5f50*/  FADD.FTZ R9, R30, R9 ;  /* 0x000000091e097221 */ /* 0x000fe20000010000 */
[----:B------:R-:W2:Y:S01]  /*5f60*/  LDSM.16.MT88.4 R168, [R220+0xbc00] ;  /* 0x00bc0000dca8783b */ /* 0x000ea20000004200 */
[--C-:B-1----:R-:W-:Y:S01]  /*5f70*/  FFMA.FTZ R8, R191, c[0x0][0x23c], -R2.reuse ;  /* 0x00008f00bf087a23 */ /* 0x102fe20000010802 */
[----:B------:R-:W-:Y:S01]  /*5f80*/  MOV R191, R10 ;  /* 0x0000000a00bf7202 */ /* 0x000fe20000000f00 */
[----:B------:R-:W-:Y:S01]  /*5f90*/  FFMA.FTZ R2, R194, c[0x0][0x23c], -R2 ;  /* 0x00008f00c2027a23 */ /* 0x000fe20000010802 */
[----:B------:R-:W-:Y:S01]  /*5fa0*/  MOV R194, R15 ;  /* 0x0000000f00c27202 */ /* 0x000fe20000000f00 */
[----:B------:R1:W-:Y:S01]  /*5fb0*/  MUFU.EX2 R18, R8 ;  /* 0x0000000800127308 */ /* 0x0003e20000000800 */
[----:B---3--:R-:W-:-:S07]  /*5fc0*/  F2FP.PACK_AB R129, R19, R20 ;  /* 0x000000141381723e */ /* 0x008fce00000000ff */
[----:B------:R3:W3:Y:S01]  /*5fd0*/  MUFU.EX2 R238, R2 ;  /* 0x0000000200ee7308 */ /* 0x0006e20000000800 */
[----:B-1----:R-:W-:Y:S01]  /*5fe0*/  MOV R8, R236 ;  /* 0x000000ec00087202 */ /* 0x002fe20000000f00 */
[----:B---3--:R-:W-:Y:S01]  /*5ff0*/  FFMA.FTZ R2, R196, c[0x0][0x23c], -R0 ;  /* 0x00008f00c4027a23 */ /* 0x008fe20000010800 */
[----:B------:R-:W-:-:S05]  /*6000*/  F2FP.PACK_AB R131, R238, R18 ;  /* 0x00000012ee83723e */ /* 0x000fca00000000ff */
[----:B------:R1:W-:Y:S02]  /*6010*/  MUFU.EX2 R17, R2 ;  /* 0x0000000200117308 */ /* 0x0003e40000000800 */
[C---:B-----5:R-:W-:Y:S08]  /*6020*/  HMMA.16816.F32 R88, R128.reuse, R96, R160 ;  /* 0x000000608058723c */ /* 0x060ff000000018a0 */
[----:B------:R-:W-:Y:S01]  /*6030*/  HMMA.16816.F32 R160, R128, R164, R172 ;  /* 0x000000a480a0723c */ /* 0x000fe200000018ac */
[----:B-1----:R-:W-:-:S04]  /*6040*/  FFMA.FTZ R2, R195, c[0x0][0x23c], -R0 ;  /* 0x00008f00c3027a23 */ /* 0x002fc80000010800 */
[----:B------:R1:W3:Y:S03]  /*6050*/  MUFU.EX2 R16, R2 ;  /* 0x0000000200107308 */ /* 0x0002e60000000800 */
[C---:B--2---:R-:W-:Y:S08]  /*6060*/  HMMA.16816.F32 R72, R128.reuse, R80, R124 ;  /* 0x000000508048723c */ /* 0x044ff0000000187c */
[----:B----4-:R-:W-:Y:S01]  /*6070*/  HMMA.16816.F32 R124, R128, R4, R176 ;  /* 0x00000004807c723c */ /* 0x010fe200000018b0 */
[--C-:B-1----:R-:W-:Y:S01]  /*6080*/  FFMA.FTZ R2, R197, c[0x0][0x23c], -R0.reuse ;  /* 0x00008f00c5027a23 */ /* 0x102fe20000010800 */
[----:B---3--:R-:W-:Y:S01]  /*6090*/  F2FP.PACK_AB R172, R16, R17 ;  /* 0x0000001110ac723e */ /* 0x008fe200000000ff */
[----:B------:R-:W-:-:S05]  /*60a0*/  FFMA.FTZ R0, R198, c[0x0][0x23c], -R0 ;  /* 0x00008f00c6007a23 */ /* 0x000fca0000010800 */
[C---:B------:R-:W-:Y:S01]  /*60b0*/  HMMA.16816.F32 R92, R128.reuse, R98, R104 ;  /* 0x00000062805c723c */ /* 0x040fe20000001868 */
[----:B------:R1:W-:Y:S07]  /*60c0*/  MUFU.EX2 R15, R2 ;  /* 0x00000002000f7308 */ /* 0x0003ee0000000800 */
[C---:B------:R-:W-:Y:S01]  /*60d0*/  HMMA.16816.F32 R104, R128.reuse, R166, R108 ;  /* 0x000000a68068723c */ /* 0x040fe2000000186c */
[----:B------:R2:W3:Y:S07]  /*60e0*/  MUFU.EX2 R14, R0 ;  /* 0x00000000000e7308 */ /* 0x0004ee0000000800 */
[----:B------:R-:W-:Y:S01]  /*60f0*/  HMMA.16816.F32 R144, R128, R156, R144 ;  /* 0x0000009c8090723c */ /* 0x000fe20000001890 */
[----:B-1----:R-:W-:-:S02]  /*6100*/  FADD.FTZ R2, R34, R8 ;  /* 0x0000000822027221 */ /* 0x002fc40000010000 */
[----:B------:R-:W-:Y:S02]  /*6110*/  FADD.FTZ R8, R191, R35 ;  /* 0x00000023bf087221 */ /* 0x000fe40000010000 */
[----:B------:R-:W-:Y:S02]  /*6120*/  FADD.FTZ R2, R33, R2 ;  /* 0x0000000221027221 */ /* 0x000fe40000010000 */
[----:B------:R-:W-:Y:S01]  /*6130*/  FADD.FTZ R8, R190, R8 ;  /* 0x00000008be087221 */ /* 0x000fe20000010000 */
        /* <DEDUP_REMOVED lines=19> */
[----:B--2---:R-:W-:-:S03]  /*6270*/  F2FP.PACK_AB R175, R236, R10 ;  /* 0x0000000aecaf723e */ /* 0x004fc600000000ff */
[----:B------:R-:W-:-:S04]  /*6280*/  FADD.FTZ R0, R32, R0 ;  /* 0x0000000020007221 */ /* 0x000fc80000010000 */
        /* <DEDUP_REMOVED lines=62> */
[----:B------:R-:W1:Y:S01]  /*6670*/  S2R R186, SR_TID.X ;  /* 0x0000000000ba7919 */ /* 0x000e620000002100 */
[----:B------:R-:W-:Y:S01]  /*6680*/  LEA.HI.SX32 R227, R227, 0xfffffffe, 0x1a ;  /* 0xfffffffee3e37811 */ /* 0x000fe200078fd2ff */
[----:B------:R-:W-:-:S02]  /*6690*/  IMAD.MOV.U32 R138, RZ, RZ, R136 ;  /* 0x000000ffff8a7224 */ /* 0x000fc400078e0088 */
[----:B------:R-:W2:Y:S01]  /*66a0*/  LDL R187, [R1] ;  /* 0x0000000001bb7983 */ /* 0x000ea20000100800 */
[----:B------:R-:W-:Y:S02]  /*66b0*/  IMAD.MOV.U32 R140, RZ, RZ, R3 ;  /* 0x000000ffff8c7224 */ /* 0x000fe400078e0003 */
[----:B------:R-:W-:Y:S01]  /*66c0*/  IMAD.MOV.U32 R139, RZ, RZ, R135 ;  /* 0x000000ffff8b7224 */ /* 0x000fe200078e0087 */
[----:B-1----:R-:W-:-:S05]  /*66d0*/  LOP3.LUT R186, R186, 0x3, RZ, 0xc0, !PT ;  /* 0x00000003baba7812 */ /* 0x002fca00078ec0ff */
[----:B------:R-:W-:Y:S02]  /*66e0*/  IMAD R234, R186, -0x2, R234 ;  /* 0xfffffffebaea7824 */ /* 0x000fe400078e02ea */
[----:B------:R-:W3:Y:S01]  /*66f0*/  LDL R186, [R1+0x4] ;  /* 0x0000040001ba7983 */ /* 0x000ee20000100800 */
[----:B------:R-:W-:Y:S02]  /*6700*/  ISETP.GE.AND P4, PT, R240, c[0x0][0x220], PT ;  /* 0x00008800f0007a0c */ /* 0x000fe40003f86270 */
[----:B------:R-:W-:Y:S01]  /*6710*/  IADD3 R234, R132, R234, -R203 ;  /* 0x000000ea84ea7210 */ /* 0x000fe20007ffe8cb */
[----:B------:R-:W-:Y:S01]  /*6720*/  IMAD.MOV.U32 R132, RZ, RZ, R137 ;  /* 0x000000ffff847224 */ /* 0x000fe200078e0089 */
[----:B--2---:R-:W-:Y:S02]  /*6730*/  ISETP.GE.AND P3, PT, R187, c[0x0][0x220], PT ;  /* 0x00008800bb007a0c */ /* 0x004fe40003f66270 */
[----:B---3--:R-:W-:Y:S01]  /*6740*/  ISETP.GE.AND P2, PT, R186, c[0x0][0x220], PT ;  /* 0x00008800ba007a0c */ /* 0x008fe20003f46270 */
[----:B------:R-:W-:Y:S05]  /*6750*/  BRA `(.L_x_105) ;  /* 0x0000038000007947 */ /* 0x000fea0003800000 */
.L_x_107:
[----:B------:R1:W-:Y:S01]  /*6760*/  @P4 STS [R226+0x6000], RZ ;  /* 0x006000ffe2004388 */ /* 0x0003e20000000800 */
[----:B------:R-:W-:Y:S03]  /*6770*/  IADD3 R0, R227, -0x1, RZ ;  /* 0xffffffffe3007810 */ /* 0x000fe60007ffe0ff */
[----:B------:R1:W-:Y:S01]  /*6780*/  @P4 STS [R226+0x6004], RZ ;  /* 0x006004ffe2004388 */ /* 0x0003e20000000800 */
[----:B------:R-:W-:Y:S01]  /*6790*/  SHF.R.S32.HI R134, RZ, 0x1f, R0 ;  /* 0x0000001fff867819 */ /* 0x000fe20000011400 */
[----:B------:R-:W-:Y:S02]  /*67a0*/  IMAD.WIDE.U32 R2, R0, c[0x0][0x198], RZ ;  /* 0x0000660000027a25 */ /* 0x000fe400078e00ff */
        /* <DEDUP_REMOVED lines=51> */
.L_x_105:
[----:B------:R-:W-:Y:S04]  /*6ae0*/  DEPBAR.LE SB0, 0x0 ;  /* 0x000080000000791a */ /* 0x000fe80000000000 */
[----:B------:R-:W-:Y:S01]  /*6af0*/  BAR.SYNC.DEFER_BLOCKING 0x0 ;  /* 0x0000000000007b1d */ /* 0x000fe20000010000 */
[----:B------:R-:W-:Y:S01]  /*6b00*/  SHF.R.S32.HI R0, RZ, 0x1f, R227 ;  /* 0x0000001fff007819 */ /* 0x000fe200000114e3 */
[C---:B------:R-:W-:Y:S04]  /*6b10*/  IMAD.WIDE.U32 R4, R227.reuse, c[0x0][0x1a0], RZ ;  /* 0x00006800e3047a25 */ /* 0x040fe800078e00ff */
[----:B------:R-:W-:Y:S02]  /*6b20*/  IMAD R0, R0, c[0x0][0x1a0], RZ ;  /* 0x0000680000007a24 */ /* 0x000fe400078e02ff */
[----:B------:R-:W-:Y:S02]  /*6b30*/  IMAD.MOV.U32 R6, RZ, RZ, c[0x0][0x1a0] ;  /* 0x00006800ff067624 */ /* 0x000fe400078e00ff */
[----:B------:R-:W-:Y:S01]  /*6b40*/  IMAD R2, R227, c[0x0][0x1a4], R0 ;  /* 0x00006900e3027a24 */ /* 0x000fe200078e0200 */
[----:B------:R-:W-:Y:S01]  /*6b50*/  LEA R0, P0, R4, R244, 0x6 ;  /* 0x000000f404007211 */ /* 0x000fe200078030ff */
[----:B------:R-:W-:Y:S02]  /*6b60*/  IMAD.MOV.U32 R7, RZ, RZ, c[0x0][0x1a4] ;  /* 0x00006900ff077624 */ /* 0x000fe400078e00ff */
        /* <DEDUP_REMOVED lines=185> */
.L_x_106:
[C---:B------:R-:W-:Y:S01]  /*7700*/  IMAD R2, R227.reuse, -0x40, R234 ;  /* 0xffffffc0e3027824 */ /* 0x040fe200078e02ea */
[----:B------:R-:W-:Y:S04]  /*7710*/  MOV R0, 0xffffffc0 ;  /* 0xffffffc000007802 */ /* 0x000fe80000000f00 */
[C---:B-1----:R-:W-:Y:S01]  /*7720*/  IADD3 R176, R2.reuse, -0x1, RZ ;  /* 0xffffffff02b07810 */ /* 0x042fe20007ffe0ff */
[----:B------:R-:W-:Y:S01]  /*7730*/  IMAD R0, R227, R0, 0x40 ;  /* 0x00000040e3007424 */ /* 0x000fe200078e0200 */
[----:B------:R-:W-:Y:S02]  /*7740*/  IADD3 R143, R2, -0x8, RZ ;  /* 0xfffffff8028f7810 */ /* 0x000fe40007ffe0ff */
[----:B------:R-:W-:Y:S02]  /*7750*/  ISETP.GE.AND P0, PT, R176, RZ, PT ;  /* 0x000000ffb000720c */ /* 0x000fe40003f06270 */
[----:B------:R-:W-:Y:S02]  /*7760*/  ISETP.GE.AND P1, PT, R143, RZ, PT ;  /* 0x000000ff8f00720c */ /* 0x000fe40003f26270 */
[C---:B------:R-:W-:Y:S02]  /*7770*/  IADD3 R141, R2.reuse, -0x10, RZ ;  /* 0xfffffff0028d7810 */ /* 0x040fe40007ffe0ff */
[C---:B------:R-:W-:Y:S02]  /*7780*/  IADD3 R137, R2.reuse, -0x11, RZ ;  /* 0xffffffef02897810 */ /* 0x040fe40007ffe0ff */
[C---:B------:R-:W-:Y:S02]  /*7790*/  IADD3 R135, R2.reuse, -0x19, RZ ;  /* 0xffffffe702877810 */ /* 0x040fe40007ffe0ff */
[C---:B------:R-:W-:Y:S02]  /*77a0*/  IADD3 R142, R2.reuse, -0x9, RZ ;  /* 0xfffffff7028e7810 */ /* 0x040fe40007ffe0ff */
[C---:B------:R-:W-:Y:S02]  /*77b0*/  IADD3 R178, R2.reuse, 0x48, RZ ;  /* 0x0000004802b27810 */ /* 0x040fe40007ffe0ff */
[C---:B------:R-:W-:Y:S02]  /*77c0*/  @!P0 IADD3 R176, -R2.reuse, 0x1, RZ ;  /* 0x0000000102b08810 */ /* 0x040fe40007ffe1ff */
[----:B------:R-:W-:Y:S02]  /*77d0*/  ISETP.GE.AND P0, PT, R141, RZ, PT ;  /* 0x000000ff8d00720c */ /* 0x000fe40003f06270 */
[----:B------:R1:W-:Y:S01]  /*77e0*/  I2F R198, R176 ;  /* 0x000000b000c67306 */ /* 0x0003e20000201400 */
[----:B------:R-:W-:Y:S02]  /*77f0*/  @!P1 IADD3 R143, -R2, 0x8, RZ ;  /* 0x00000008028f9810 */ /* 0x000fe40007ffe1ff */
[----:B------:R-:W-:Y:S02]  /*7800*/  ISETP.GE.AND P1, PT, R137, RZ, PT ;  /* 0x000000ff8900720c */ /* 0x000fe40003f26270 */
[----:B------:R-:W-:Y:S02]  /*7810*/  ISETP.GE.AND P6, PT, R142, RZ, PT ;  /* 0x000000ff8e00720c */ /* 0x000fe40003fc6270 */
[C---:B------:R-:W-:Y:S02]  /*7820*/  IADD3 R177, R2.reuse, 0x47, RZ ;  /* 0x0000004702b17810 */ /* 0x040fe40007ffe0ff */
[C---:B------:R-:W-:Y:S01]  /*7830*/  IADD3 R136, R2.reuse, -0x18, RZ ;  /* 0xffffffe802887810 */ /* 0x040fe20007ffe0ff */
[----:B------:R-:W-:Y:S01]  /*7840*/  I2F R197, R143 ;  /* 0x0000008f00c57306 */ /* 0x000fe20000201400 */
[----:B------:R-:W-:Y:S02]  /*7850*/  @!P0 IADD3 R141, -R2, 0x10, RZ ;  /* 0x00000010028d8810 */ /* 0x000fe40007ffe1ff */
[----:B------:R-:W-:Y:S02]  /*7860*/  ISETP.GE.AND P0, PT, R135, RZ, PT ;  /* 0x000000ff8700720c */ /* 0x000fe40003f06270 */
[----:B------:R-:W-:Y:S02]  /*7870*/  IADD3 R0, R234, R0, RZ ;  /* 0x00000000ea007210 */ /* 0x000fe40007ffe0ff */
[----:B------:R-:W-:Y:S02]  /*7880*/  @!P1 IADD3 R137, -R2, 0x11, RZ ;  /* 0x0000001102899810 */ /* 0x000fe40007ffe1ff */
[----:B------:R-:W-:Y:S01]  /*7890*/  ISETP.GE.AND P1, PT, R178, RZ, PT ;  /* 0x000000ffb200720c */ /* 0x000fe20003f26270 */
[----:B------:R2:W-:Y:S01]  /*78a0*/  I2F R195, R141 ;  /* 0x0000008d00c37306 */ /* 0x0005e20000201400 */
[C---:B------:R-:W-:Y:S02]  /*78b0*/  IADD3 R181, R2.reuse, -0x21, RZ ;  /* 0xffffffdf02b57810 */ /* 0x040fe40007ffe0ff */
[----:B------:R-:W-:Y:S02]  /*78c0*/  @!P6 IADD3 R142, -R2, 0x9, RZ ;  /* 0x00000009028ee810 */ /* 0x000fe40007ffe1ff */
[----:B------:R-:W-:Y:S02]  /*78d0*/  ISETP.GE.AND P6, PT, R136, RZ, PT ;  /* 0x000000ff8800720c */ /* 0x000fe40003fc6270 */
[C---:B------:R-:W-:Y:S02]  /*78e0*/  @!P0 IADD3 R135, -R2.reuse, 0x19, RZ ;  /* 0x0000001902878810 */ /* 0x040fe40007ffe1ff */
[----:B------:R-:W-:Y:S01]  /*78f0*/  ISETP.GE.AND P0, PT, R177, RZ, PT ;  /* 0x000000ffb100720c */ /* 0x000fe20003f06270 */
[----:B------:R-:W-:Y:S01]  /*7900*/  I2F R196, R142 ;  /* 0x0000008e00c47306 */ /* 0x000fe20000201400 */
[----:B------:R-:W-:Y:S02]  /*7910*/  IADD3 R183, R2, -0x38, RZ ;  /* 0xffffffc802b77810 */ /* 0x000fe40007ffe0ff */
[----:B------:R-:W-:Y:S02]  /*7920*/  @!P1 IADD3 R178, -R0, -0x8, RZ ;  /* 0xfffffff800b29810 */ /* 0x000fe40007ffe1ff */
[----:B------:R-:W-:Y:S02]  /*7930*/  ISETP.GE.AND P1, PT, R181, RZ, PT ;  /* 0x000000ffb500720c */ /* 0x000fe40003f26270 */
[C---:B------:R-:W-:Y:S02]  /*7940*/  IADD3 R179, R2.reuse, -0x20, RZ ;  /* 0xffffffe002b37810 */ /* 0x040fe40007ffe0ff */
[C---:B------:R-:W-:Y:S01]  /*7950*/  IADD3 R182, R2.reuse, 0x3f, RZ ;  /* 0x0000003f02b67810 */ /* 0x040fe20007ffe0ff */
[----:B------:R3:W-:Y:S01]  /*7960*/  I2F R194, R137 ;  /* 0x0000008900c27306 */ /* 0x0007e20000201400 */
[----:B------:R-:W-:Y:S02]  /*7970*/  @!P6 IADD3 R136, -R2, 0x18, RZ ;  /* 0x000000180288e810 */ /* 0x000fe40007ffe1ff */
[----:B------:R-:W-:Y:S02]  /*7980*/  @!P0 IADD3 R177, -R0, -0x7, RZ ;  /* 0xfffffff900b18810 */ /* 0x000fe40007ffe1ff */
[----:B------:R-:W-:Y:S02]  /*7990*/  ISETP.GE.AND P0, PT, R183, RZ, PT ;  /* 0x000000ffb700720c */ /* 0x000fe40003f06270 */
[----:B------:R-:W-:Y:S02]  /*79a0*/  ISETP.GE.AND P6, PT, R179, RZ, PT ;  /* 0x000000ffb300720c */ /* 0x000fe40003fc6270 */
[----:B------:R-:W-:Y:S01]  /*79b0*/  @!P1 IADD3 R181, -R2, 0x21, RZ ;  /* 0x0000002102b59810 */ /* 0x000fe20007ffe1ff */
[----:B------:R-:W-:Y:S01]  /*79c0*/  I2F R203, R178 ;  /* 0x000000b200cb7306 */ /* 0x000fe20000201400 */
[----:B------:R-:W-:Y:S02]  /*79d0*/  ISETP.GE.AND P1, PT, R182, RZ, PT ;  /* 0x000000ffb600720c */ /* 0x000fe40003f26270 */
[C---:B------:R-:W-:Y:S02]  /*79e0*/  IADD3 R186, R2.reuse, -0x39, RZ ;  /* 0xffffffc702ba7810 */ /* 0x040fe40007ffe0ff */
[C---:B------:R-:W-:Y:S02]  /*79f0*/  IADD3 R180, R2.reuse, -0x28, RZ ;  /* 0xffffffd802b47810 */ /* 0x040fe40007ffe0ff */
[C---:B------:R-:W-:Y:S02]  /*7a00*/  IADD3 R185, R2.reuse, 0x38, RZ ;  /* 0x0000003802b97810 */ /* 0x040fe40007ffe0ff */
[----:B------:R-:W-:Y:S01]  /*7a10*/  @!P0 IADD3 R183, -R2, 0x38, RZ ;  /* 0x0000003802b78810 */ /* 0x000fe20007ffe1ff */
[----:B------:R-:W-:Y:S01]  /*7a20*/  I2F R178, R177 ;  /* 0x000000b100b27306 */ /* 0x000fe20000201400 */
[----:B------:R-:W-:Y:S02]  /*7a30*/  ISETP.GE.AND P0, PT, R186, RZ, PT ;  /* 0x000000ffba00720c */ /* 0x000fe40003f06270 */
[----:B------:R-:W-:Y:S02]  /*7a40*/  @!P6 IADD3 R179, -R2, 0x20, RZ ;  /* 0x0000002002b3e810 */ /* 0x000fe40007ffe1ff */
[----:B------:R-:W-:Y:S02]  /*7a50*/  ISETP.GE.AND P6, PT, R180, RZ, PT ;  /* 0x000000ffb400720c */ /* 0x000fe40003fc6270 */
[----:B------:R-:W-:Y:S02]  /*7a60*/  @!P1 IADD3 R182, -R0, 0x1, RZ ;  /* 0x0000000100b69810 */ /* 0x000fe40007ffe1ff */
[----:B------:R-:W-:Y:S01]  /*7a70*/  ISETP.GE.AND P1, PT, R185, RZ, PT ;  /* 0x000000ffb900720c */ /* 0x000fe20003f26270 */
[----:B------:R-:W-:Y:S01]  /*7a80*/  I2F R202, R183 ;  /* 0x000000b700ca7306 */ /* 0x000fe20000201400 */
[C---:B------:R-:W-:Y:S02]  /*7a90*/  IADD3 R189, R2.reuse, 0x37, RZ ;  /* 0x0000003702bd7810 */ /* 0x040fe40007ffe0ff */
[C---:B------:R-:W-:Y:S02]  /*7aa0*/  IADD3 R184, R2.reuse, -0x29, RZ ;  /* 0xffffffd702b87810 */ /* 0x040fe40007ffe0ff */
[C---:B------:R-:W-:Y:S02]  /*7ab0*/  IADD3 R190, R2.reuse, -0x31, RZ ;  /* 0xffffffcf02be7810 */ /* 0x040fe40007ffe0ff */
[C---:B------:R-:W-:Y:S02]  /*7ac0*/  @!P0 IADD3 R186, -R2.reuse, 0x39, RZ ;  /* 0x0000003902ba8810 */ /* 0x040fe40007ffe1ff */
[----:B------:R-:W-:Y:S01]  /*7ad0*/  ISETP.GE.AND P0, PT, R189, RZ, PT ;  /* 0x000000ffbd00720c */ /* 0x000fe20003f06270 */
[----:B------:R-:W-:Y:S01]  /*7ae0*/  I2F R182, R182 ;  /* 0x000000b600b67306 */ /* 0x000fe20000201400 */
[----:B------:R-:W-:Y:S02]  /*7af0*/  @!P6 IADD3 R180, -R2, 0x28, RZ ;  /* 0x0000002802b4e810 */ /* 0x000fe40007ffe1ff */
[----:B------:R-:W-:Y:S02]  /*7b00*/  ISETP.GE.AND P6, PT, R184, RZ, PT ;  /* 0x000000ffb800720c */ /* 0x000fe40003fc6270 */
[----:B------:R-:W-:Y:S02]  /*7b10*/  @!P1 IADD3 R185, -R0, 0x8, RZ ;  /* 0x0000000800b99810 */ /* 0x000fe40007ffe1ff */
[----:B------:R-:W-:Y:S02]  /*7b20*/  ISETP.GE.AND P1, PT, R190, RZ, PT ;  /* 0x000000ffbe00720c */ /* 0x000fe40003f26270 */
[C---:B------:R-:W-:Y:S01]  /*7b30*/  IADD3 R134, R2.reuse, 0x8, RZ ;  /* 0x0000000802867810 */ /* 0x040fe20007ffe0ff */
[----:B------:R-:W-:Y:S01]  /*7b40*/  I2F R179, R179 ;  /* 0x000000b300b37306 */ /* 0x000fe20000201400 */
[C---:B------:R-:W-:Y:S02]  /*7b50*/  IADD3 R187, R2.reuse, -0x30, RZ ;  /* 0xffffffd002bb7810 */ /* 0x040fe40007ffe0ff */
[----:B------:R-:W-:Y:S02]  /*7b60*/  IADD3 R191, R2, 0x2f, RZ ;  /* 0x0000002f02bf7810 */ /* 0x000fe40007ffe0ff */
[----:B------:R-:W-:Y:S02]  /*7b70*/  @!P0 IADD3 R189, -R0, 0x9, RZ ;  /* 0x0000000900bd8810 */ /* 0x000fe40007ffe1ff */
[----:B------:R-:W-:Y:S02]  /*7b80*/  ISETP.GE.AND P0, PT, R134, RZ, PT ;  /* 0x000000ff8600720c */ /* 0x000fe40003f06270 */
[C---:B------:R-:W-:Y:S01]  /*7b90*/  IADD3 R192, -R2.reuse, -0x8, RZ ;  /* 0xfffffff802c07810 */ /* 0x040fe20007ffe1ff */
[----:B------:R-:W-:Y:S01]  /*7ba0*/  I2F R185, R185 ;  /* 0x000000b900b97306 */ /* 0x000fe20000201400 */
[C---:B------:R-:W-:Y:S02]  /*7bb0*/  @!P6 IADD3 R184, -R2.reuse, 0x29, RZ ;  /* 0x0000002902b8e810 */ /* 0x040fe40007ffe1ff */
[----:B------:R-:W-:Y:S02]  /*7bc0*/  ISETP.GE.AND P6, PT, R187, RZ, PT ;  /* 0x000000ffbb00720c */ /* 0x000fe40003fc6270 */
[----:B------:R-:W-:Y:S02]  /*7bd0*/  @!P1 IADD3 R190, -R2, 0x31, RZ ;  /* 0x0000003102be9810 */ /* 0x000fe40007ffe1ff */
[----:B------:R-:W-:Y:S02]  /*7be0*/  ISETP.GE.AND P1, PT, R191, RZ, PT ;  /* 0x000000ffbf00720c */ /* 0x000fe40003f26270 */
[----:B------:R-:W-:Y:S01]  /*7bf0*/  SEL R192, R192, R134, !P0 ;  /* 0x00000086c0c07207 */ /* 0x000fe20004000000 */
[----:B------:R-:W-:Y:S01]  /*7c00*/  I2F R189, R189 ;  /* 0x000000bd00bd7306 */ /* 0x000fe20000201400 */
[C---:B-1----:R-:W-:Y:S02]  /*7c10*/  IADD3 R176, R2.reuse, 0x28, RZ ;  /* 0x0000002802b07810 */ /* 0x042fe40007ffe0ff */
[C---:B------:R-:W-:Y:S02]  /*7c20*/  IADD3 R193, -R2.reuse, -0x7, RZ ;  /* 0xfffffff902c17810 */ /* 0x040fe40007ffe1ff */
[C---:B--2---:R-:W-:Y:S02]  /*7c30*/  IADD3 R141, R2.reuse, 0x1f, RZ ;  /* 0x0000001f028d7810 */ /* 0x044fe40007ffe0ff */
[C---:B------:R-:W-:Y:S02]  /*7c40*/  @!P6 IADD3 R187, -R2.reuse, 0x30, RZ ;  /* 0x0000003002bbe810 */ /* 0x040fe40007ffe1ff */
[C---:B---3--:R-:W-:Y:S01]  /*7c50*/  IADD3 R137, R2.reuse, 0x18, RZ ;  /* 0x0000001802897810 */ /* 0x048fe20007ffe0ff */
[----:B------:R1:W-:Y:S01]  /*7c60*/  I2F R205, R192 ;  /* 0x000000c000cd7306 */ /* 0x0003e20000201400 */
[----:B------:R-:W-:Y:S02]  /*7c70*/  IADD3 R188, R2, 0x30, RZ ;  /* 0x0000003002bc7810 */ /* 0x000fe40007ffe0ff */
[----:B------:R-:W-:Y:S02]  /*7c80*/  @!P1 IADD3 R191, -R0, 0x11, RZ ;  /* 0x0000001100bf9810 */ /* 0x000fe40007ffe1ff */
[----:B------:R-:W-:Y:S02]  /*7c90*/  ISETP.GE.AND P6, PT, R188, RZ, PT ;  /* 0x000000ffbc00720c */ /* 0x000fe40003fc6270 */
[----:B------:R-:W-:Y:S02]  /*7ca0*/  ISETP.GE.AND P1, PT, R176, RZ, PT ;  /* 0x000000ffb000720c */ /* 0x000fe40003f26270 */
[C---:B------:R-:W-:Y:S01]  /*7cb0*/  IADD3 R3, R2.reuse, 0x7, RZ ;  /* 0x0000000702037810 */ /* 0x040fe20007ffe0ff */
[----:B------:R-:W-:Y:S01]  /*7cc0*/  I2F R181, R181 ;  /* 0x000000b500b57306 */ /* 0x000fe20000201400 */
[C---:B------:R-:W-:Y:S02]  /*7cd0*/  IADD3 R143, R2.reuse, 0x27, RZ ;  /* 0x00000027028f7810 */ /* 0x040fe40007ffe0ff */
[----:B------:R-:W-:Y:S02]  /*7ce0*/  IADD3 R142, R2, 0x20, RZ ;  /* 0x00000020028e7810 */ /* 0x000fe40007ffe0ff */
[----:B------:R-:W-:Y:S02]  /*7cf0*/  IABS R206, R2 ;  /* 0x0000000200ce7213 */ /* 0x000fe40000000000 */
[C---:B------:R-:W-:Y:S02]  /*7d00*/  @!P0 IADD3 R134, -R0.reuse, 0x38, RZ ;  /* 0x0000003800868810 */ /* 0x040fe40007ffe1ff */
[C---:B------:R-:W-:Y:S01]  /*7d10*/  @!P6 IADD3 R188, -R0.reuse, 0x10, RZ ;  /* 0x0000001000bce810 */ /* 0x040fe20007ffe1ff */
[----:B------:R-:W-:Y:S01]  /*7d20*/  I2F R180, R180 ;  /* 0x000000b400b47306 */ /* 0x000fe20000201400 */
[----:B------:R-:W-:Y:S02]  /*7d30*/  ISETP.GE.AND P6, PT, R3, RZ, PT ;  /* 0x000000ff0300720c */ /* 0x000fe40003fc6270 */
[C---:B------:R-:W-:Y:S02]  /*7d40*/  @!P1 IADD3 R176, -R0.reuse, 0x18, RZ ;  /* 0x0000001800b09810 */ /* 0x040fe40007ffe1ff */
[----:B------:R-:W-:Y:S02]  /*7d50*/  ISETP.GE.AND P1, PT, R143, RZ, PT ;  /* 0x000000ff8f00720c */ /* 0x000fe40003f26270 */
[----:B-1----:R-:W-:Y:S03]  /*7d60*/  SEL R192, R193, R3, !P6 ;  /* 0x00000003c1c07207 */ /* 0x002fe60007000000 */
[----:B------:R1:W-:Y:S04]  /*7d70*/  I2F R193, R136 ;  /* 0x0000008800c17306 */ /* 0x0003e80000201400 */
[C---:B------:R-:W-:Y:S04]  /*7d80*/  @!P6 IADD3 R3, -R0.reuse, 0x39, RZ ;  /* 0x000000390003e810 */ /* 0x040fe80007ffe1ff */
[----:B------:R-:W-:Y:S02]  /*7d90*/  @!P1 IADD3 R143, -R0, 0x19, RZ ;  /* 0x00000019008f9810 */ /* 0x000fe40007ffe1ff */
[----:B------:R-:W-:Y:S01]  /*7da0*/  I2F R204, R192 ;  /* 0x000000c000cc7306 */ /* 0x000fe20000201400 */
[----:B------:R-:W-:Y:S09]  /*7db0*/  ISETP.GE.AND P1, PT, R142, RZ, PT ;  /* 0x000000ff8e00720c */ /* 0x000ff20003f26270 */
[----:B------:R2:W-:Y:S04]  /*7dc0*/  I2F R192, R135 ;  /* 0x0000008700c07306 */ /* 0x0005e80000201400 */
[----:B------:R-:W-:Y:S02]  /*7dd0*/  @!P1 IADD3 R142, -R0, 0x20, RZ ;  /* 0x00000020008e9810 */ /* 0x000fe40007ffe1ff */
[----:B------:R-:W-:Y:S02]  /*7de0*/  ISETP.GE.AND P1, PT, R141, RZ, PT ;  /* 0x000000ff8d00720c */ /* 0x000fe40003f26270 */
[----:B-1----:R-:W-:Y:S02]  /*7df0*/  IADD3 R136, R2, 0x17, RZ ;  /* 0x0000001702887810 */ /* 0x002fe40007ffe0ff */
[----:B------:R-:W-:Y:S09]  /*7e00*/  I2F R206, R206 ;  /* 0x000000ce00ce7306 */ /* 0x000ff20000201400 */
[C---:B------:R-:W-:Y:S01]  /*7e10*/  @!P1 IADD3 R141, -R0.reuse, 0x21, RZ ;  /* 0x00000021008d9810 */ /* 0x040fe20007ffe1ff */
[----:B------:R-:W-:Y:S01]  /*7e20*/  I2F R199, R176 ;  /* 0x000000b000c77306 */ /* 0x000fe20000201400 */
[----:B------:R-:W-:Y:S02]  /*7e30*/  ISETP.GE.AND P1, PT, R137, RZ, PT ;  /* 0x000000ff8900720c */ /* 0x000fe40003f26270 */
[----:B--2---:R-:W-:Y:S07]  /*7e40*/  IABS R135, R0 ;  /* 0x0000000000877213 */ /* 0x004fee0000000000 */
[----:B------:R1:W-:Y:S04]  /*7e50*/  I2F R177, R135 ;  /* 0x0000008700b17306 */ /* 0x0003e80000201400 */
[----:B------:R-:W-:Y:S02]  /*7e60*/  @!P1 IADD3 R137, -R0, 0x28, RZ ;  /* 0x0000002800899810 */ /* 0x000fe40007ffe1ff */
[----:B------:R-:W-:Y:S04]  /*7e70*/  ISETP.GE.AND P1, PT, R136, RZ, PT ;  /* 0x000000ff8800720c */ /* 0x000fe80003f26270 */
[----:B------:R-:W-:Y:S09]  /*7e80*/  I2F R183, R141 ;  /* 0x0000008d00b77306 */ /* 0x000ff20000201400 */
[----:B------:R-:W-:Y:S01]  /*7e90*/  @!P1 IADD3 R136, -R0, 0x29, RZ ;  /* 0x0000002900889810 */ /* 0x000fe20007ffe1ff */
[----:B------:R-:W-:Y:S01]  /*7ea0*/  I2F R188, R188 ;  /* 0x000000bc00bc7306 */ /* 0x000fe20000201400 */
[C---:B-1----:R-:W-:Y:S02]  /*7eb0*/  IADD3 R135, R2.reuse, 0x10, RZ ;  /* 0x0000001002877810 */ /* 0x042fe40007ffe0ff */
[----:B------:R-:W-:Y:S02]  /*7ec0*/  IADD3 R2, R2, 0xf, RZ ;  /* 0x0000000f02027810 */ /* 0x000fe40007ffe0ff */
[----:B------:R-:W-:Y:S05]  /*7ed0*/  ISETP.GE.AND P1, PT, R135, RZ, PT ;  /* 0x000000ff8700720c */ /* 0x000fea0003f26270 */
[----:B------:R-:W-:Y:S10]  /*7ee0*/  I2F R176, R136 ;  /* 0x0000008800b07306 */ /* 0x000ff40000201400 */
[----:B------:R-:W-:Y:S01]  /*7ef0*/  I2F R200, R143 ;  /* 0x0000008f00c87306 */ /* 0x000fe20000201400 */
[----:B------:R-:W-:Y:S02]  /*7f00*/  @!P1 IADD3 R135, -R0, 0x30, RZ ;  /* 0x0000003000879810 */ /* 0x000fe40007ffe1ff */
[----:B------:R-:W-:Y:S07]  /*7f10*/  ISETP.GE.AND P1, PT, R2, RZ, PT ;  /* 0x000000ff0200720c */ /* 0x000fee0003f26270 */
[----:B------:R-:W-:Y:S06]  /*7f20*/  I2F R141, R135 ;  /* 0x00000087008d7306 */ /* 0x000fec0000201400 */
[----:B------:R-:W-:Y:S04]  /*7f30*/  @!P1 IADD3 R2, -R0, 0x31, RZ ;  /* 0x0000003100029810 */ /* 0x000fe80007ffe1ff */
[----:B------:R-:W-:Y:S10]  /*7f40*/  I2F R0, R2 ;  /* 0x0000000200007306 */ /* 0x000ff40000201400 */
[----:B------:R-:W-:Y:S10]  /*7f50*/  I2F R143, R134 ;  /* 0x00000086008f7306 */ /* 0x000ff40000201400 */
[----:B------:R-:W-:Y:S10]  /*7f60*/  I2F R191, R191 ;  /* 0x000000bf00bf7306 */ /* 0x000ff40000201400 */
[----:B------:R-:W-:Y:S10]  /*7f70*/  I2F R184, R184 ;  /* 0x000000b800b87306 */ /* 0x000ff40000201400 */
[----:B------:R-:W-:Y:S10]  /*7f80*/  I2F R187, R187 ;  /* 0x000000bb00bb7306 */ /* 0x000ff40000201400 */
[----:B------:R-:W-:Y:S10]  /*7f90*/  I2F R201, R186 ;  /* 0x000000ba00c97306 */ /* 0x000ff40000201400 */
[----:B------:R-:W-:Y:S10]  /*7fa0*/  I2F R186, R142 ;  /* 0x0000008e00ba7306 */ /* 0x000ff40000201400 */
[----:B------:R-:W-:Y:S10]  /*7fb0*/  I2F R142, R3 ;  /* 0x00000003008e7306 */ /* 0x000ff40000201400 */
[----:B------:R-:W1:Y:S02]  /*7fc0*/  I2F R190, R190 ;  /* 0x000000be00be7306 */ /* 0x000e640000201400 */
[-C--:B-1----:R-:W-:Y:S02]  /*7fd0*/  FFMA.FTZ R53, R190, -R133.reuse, R53 ;  /* 0x80000085be357223 */ /* 0x082fe40000010035 */
[-C--:B------:R-:W-:Y:S02]  /*7fe0*/  FFMA.FTZ R4, R206, -R133.reuse, R4 ;  /* 0x80000085ce047223 */ /* 0x080fe40000010004 */
[-C--:B------:R-:W-:Y:S02]  /*7ff0*/  FFMA.FTZ R5, R198, -R133.reuse, R5 ;  /* 0x80000085c6057223 */ /* 0x080fe40000010005 */
[-C--:B------:R-:W-:Y:S01]  /*8000*/  FFMA.FTZ R6, R205, -R133.reuse, R6 ;  /* 0x80000085cd067223 */ /* 0x080fe20000010006 */
[----:B------:R-:W-:Y:S01]  /*8010*/  FMNMX.FTZ R136, R4, R132, !PT ;  /* 0x0000008404887209 */ /* 0x000fe20007810000 */
[-C--:B------:R-:W-:Y:S02]  /*8020*/  FFMA.FTZ R16, R197, -R133.reuse, R16 ;  /* 0x80000085c5107223 */ /* 0x080fe40000010010 */
[-C--:B------:R-:W-:Y:S01]  /*8030*/  FFMA.FTZ R7, R204, -R133.reuse, R7 ;  /* 0x80000085cc077223 */ /* 0x080fe20000010007 */
[----:B------:R-:W-:Y:S01]  /*8040*/  FMNMX.FTZ R136, R5, R136, !PT ;  /* 0x0000008805887209 */ /* 0x000fe20007810000 */
[-C--:B------:R-:W-:Y:S01]  /*8050*/  FFMA.FTZ R17, R196, -R133.reuse, R17 ;  /* 0x80000085c4117223 */ /* 0x080fe20000010011 */
[----:B------:R-:W-:Y:S01]  /*8060*/  FMNMX.FTZ R135, R6, R138, !PT ;  /* 0x0000008a06877209 */ /* 0x000fe20007810000 */
[-C--:B------:R-:W-:Y:S01]  /*8070*/  FFMA.FTZ R18, R206, -R133.reuse, R18 ;  /* 0x80000085ce127223 */ /* 0x080fe20000010012 */
[----:B------:R-:W-:Y:S01]  /*8080*/  FMNMX.FTZ R136, R16, R136, !PT ;  /* 0x0000008810887209 */ /* 0x000fe20007810000 */
[----:B------:R-:W-:Y:S01]  /*8090*/  FFMA.FTZ R20, R195, -R133, R20 ;  /* 0x80000085c3147223 */ /* 0x000fe20000010014 */
        /* <DEDUP_REMOVED lines=9> */
[----:B------:R-:W-:Y:S01]  /*8130*/  FFMA.FTZ R32, R193, -R133, R32 ;  /* 0x80000085c1207223 */ /* 0x000fe20000010020 */
[----:B------:R-:W-:Y:S01]  /*8140*/  FMNMX.FTZ R2, R8, R139, !PT ;  /* 0x0000008b08027209 */ /* 0x000fe20007810000 */
        /* <DEDUP_REMOVED lines=22> */
[----:B------:R-:W1:Y:S01]  /*82b0*/  I2F R178, R137 ;  /* 0x0000008900b27306 */ /* 0x000e620000201400 */
[-C--:B------:R-:W-:Y:S01]  /*82c0*/  FFMA.FTZ R48, R180, -R133.reuse, R48 ;  /* 0x80000085b4307223 */ /* 0x080fe20000010030 */
[----:B------:R-:W-:Y:S01]  /*82d0*/  FMNMX.FTZ R2, R24, R2, !PT ;  /* 0x0000000218027209 */ /* 0x000fe20007810000 */
        /* <DEDUP_REMOVED lines=22> */
[-C--:B------:R-:W-:Y:S02]  /*8440*/  FFMA.FTZ R54, R180, -R133.reuse, R54 ;  /* 0x80000085b4367223 */ /* 0x080fe40000010036 */
        /* <DEDUP_REMOVED lines=8> */
[----:B------:R-:W-:Y:S01]  /*84d0*/  FFMA.FTZ R65, R201, -R133, R65 ;  /* 0x80000085c9417223 */ /* 0x000fe20000010041 */
[----:B------:R-:W-:Y:S01]  /*84e0*/  FMNMX.FTZ R3, R54, R3, !PT ;  /* 0x0000000336037209 */ /* 0x000fe20007810000 */
[----:B------:R-:W-:Y:S01]  /*84f0*/  FFMA.FTZ R15, R182, -R133, R15 ;  /* 0x80000085b60f7223 */ /* 0x000fe2000001000f */
[----:B------:R-:W-:Y:S01]  /*8500*/  FMNMX.FTZ R135, R64, R135, !PT ;  /* 0x0000008740877209 */ /* 0x000fe20007810000 */
[-C--:B-1----:R-:W-:Y:S01]  /*8510*/  FFMA.FTZ R44, R178, -R133.reuse, R44 ;  /* 0x80000085b22c7223 */ /* 0x082fe2000001002c */
        /* <DEDUP_REMOVED lines=11> */
[----:B------:R-:W1:Y:S01]  /*85d0*/  SHFL.BFLY PT, R137, R3, 0x2, 0x1f ;  /* 0x0c401f0003897f89 */ /* 0x000e6200000e0000 */
        /* <DEDUP_REMOVED lines=14> */
[-C--:B------:R-:W-:Y:S02]  /*86c0*/  FFMA.FTZ R47, R183, -R133.reuse, R47 ;  /* 0x80000085b72f7223 */ /* 0x080fe4000001002f */
[----:B------:R-:W2:Y:S01]  /*86d0*/  SHFL.BFLY PT, R136, R2, 0x2, 0x1f ;  /* 0x0c401f0002887f89 */ /* 0x000ea200000e0000 */
[----:B------:R-:W-:Y:S01]  /*86e0*/  FMNMX.FTZ R134, R31, R134, !PT ;  /* 0x000000861f867209 */ /* 0x000fe20007810000 */
[-C--:B------:R-:W-:Y:S02]  /*86f0*/  FFMA.FTZ R58, R178, -R133.reuse, R58 ;  /* 0x80000085b23a7223 */ /* 0x080fe4000001003a */
[-C--:B------:R-:W-:Y:S01]  /*8700*/  FFMA.FTZ R57, R0, -R133.reuse, R57 ;  /* 0x8000008500397223 */ /* 0x080fe20000010039 */
[----:B------:R-:W-:Y:S01]  /*8710*/  FMNMX.FTZ R134, R42, R134, !PT ;  /* 0x000000862a867209 */ /* 0x000fe20007810000 */
[----:B------:R-:W-:Y:S01]  /*8720*/  FFMA.FTZ R59, R176, -R133, R59 ;  /* 0x80000085b03b7223 */ /* 0x000fe2000001003b */
[----:B-1----:R-:W-:Y:S01]  /*8730*/  FMNMX.FTZ R137, R3, R137, !PT ;  /* 0x0000008903897209 */ /* 0x002fe20007810000 */
[-C--:B------:R-:W-:Y:S01]  /*8740*/  FFMA.FTZ R60, R143, -R133.reuse, R60 ;  /* 0x800000858f3c7223 */ /* 0x080fe2000001003c */
[----:B------:R-:W-:Y:S01]  /*8750*/  FMNMX.FTZ R134, R43, R134, !PT ;  /* 0x000000862b867209 */ /* 0x000fe20007810000 */
[----:B------:R-:W-:Y:S01]  /*8760*/  FFMA.FTZ R62, R141, -R133, R62 ;  /* 0x800000858d3e7223 */ /* 0x000fe2000001003e */
[----:B------:R-:W-:Y:S01]  /*8770*/  FMNMX.FTZ R135, R57, R135, !PT ;  /* 0x0000008739877209 */ /* 0x000fe20007810000 */
[----:B------:R-:W1:Y:S01]  /*8780*/  SHFL.BFLY PT, R142, R137, 0x1, 0x1f ;  /* 0x0c201f00898e7f89 */ /* 0x000e6200000e0000 */
[----:B------:R-:W-:Y:S01]  /*8790*/  FMNMX.FTZ R3, R46, R134, !PT ;  /* 0x000000862e037209 */ /* 0x000fe20007810000 */
[----:B------:R-:W-:Y:S01]  /*87a0*/  FFMA.FTZ R63, R0, -R133, R63 ;  /* 0x80000085003f7223 */ /* 0x000fe2000001003f */
[----:B------:R-:W-:Y:S02]  /*87b0*/  FMNMX.FTZ R135, R60, R135, !PT ;  /* 0x000000873c877209 */ /* 0x000fe40007810000 */
[----:B------:R-:W-:Y:S02]  /*87c0*/  FMNMX.FTZ R3, R47, R3, !PT ;  /* 0x000000032f037209 */ /* 0x000fe40007810000 */
[----:B------:R-:W-:Y:S01]  /*87d0*/  FMNMX.FTZ R135, R61, R135, !PT ;  /* 0x000000873d877209 */ /* 0x000fe20007810000 */
[----:B------:R-:W-:Y:S01]  /*87e0*/  LDSM.16.MT88.4 R176, [R220+0x9000] ;  /* 0x00900000dcb0783b */ /* 0x000fe20000004200 */
[----:B--2---:R-:W-:Y:S02]  /*87f0*/  FMNMX.FTZ R136, R2, R136, !PT ;  /* 0x0000008802887209 */ /* 0x004fe40007810000 */
[----:B------:R-:W-:Y:S05]  /*8800*/  FMNMX.FTZ R2, R58, R3, !PT ;  /* 0x000000033a027209 */ /* 0x000fea0007810000 */
[----:B------:R-:W2:Y:S01]  /*8810*/  SHFL.BFLY PT, R143, R135, 0x2, 0x1f ;  /* 0x0c401f00878f7f89 */ /* 0x000ea200000e0000 */
[----:B------:R-:W-:Y:S04]  /*8820*/  FMNMX.FTZ R2, R59, R2, !PT ;  /* 0x000000023b027209 */ /* 0x000fe80007810000 */
[----:B------:R-:W-:Y:S03]  /*8830*/  FMNMX.FTZ R0, R62, R2, !PT ;  /* 0x000000023e007209 */ /* 0x000fe60007810000 */
[----:B------:R-:W3:Y:S01]  /*8840*/  SHFL.BFLY PT, R134, R136, 0x1, 0x1f ;  /* 0x0c201f0088867f89 */ /* 0x000ee200000e0000 */
[----:B-1----:R-:W-:Y:S02]  /*8850*/  FMNMX.FTZ R137, R137, R142, !PT ;  /* 0x0000008e89897209 */ /* 0x002fe40007810000 */
[----:B------:R-:W-:Y:S02]  /*8860*/  FMNMX.FTZ R2, R63, R0, !PT ;  /* 0x000000003f027209 */ /* 0x000fe40007810000 */
[C---:B------:R-:W-:Y:S01]  /*8870*/  FSETP.NEU.FTZ.AND P0, PT, R137.reuse, -INF , PT ;  /* 0xff8000008900780b */ /* 0x040fe20003f1d000 */
[----:B------:R-:W-:Y:S02]  /*8880*/  FADD.FTZ R0, -R137, R132 ;  /* 0x0000008489007221 */ /* 0x000fe40000010100 */
[----:B------:R-:W-:Y:S02]  /*8890*/  SHFL.BFLY PT, R3, R2, 0x2, 0x1f ;  /* 0x0c401f0002037f89 */ /* 0x000fe400000e0000 */
[----:B------:R-:W-:Y:S01]  /*88a0*/  FMUL.FTZ R0, R0, c[0x0][0x23c] ;  /* 0x00008f0000007a20 */ /* 0x000fe20000410000 */
[----:B--2---:R-:W-:Y:S05]  /*88b0*/  FMNMX.FTZ R135, R135, R143, !PT ;  /* 0x0000008f87877209 */ /* 0x004fea0007810000 */
[----:B------:R-:W-:Y:S01]  /*88c0*/  LDSM.16.MT88.4 R180, [R222+0x9000] ;  /* 0x00900000deb4783b */ /* 0x000fe20000004200 */
[----:B---3--:R-:W-:Y:S07]  /*88d0*/  FMNMX.FTZ R136, R136, R134, !PT ;  /* 0x0000008688887209 */ /* 0x008fee0007810000 */
[----:B------:R-:W1:Y:S01]  /*88e0*/  SHFL.BFLY PT, R141, R135, 0x1, 0x1f ;  /* 0x0c201f00878d7f89 */ /* 0x000e6200000e0000 */
[----:B------:R2:W-:Y:S01]  /*88f0*/  MUFU.EX2 R134, R0 ;  /* 0x0000000000867308 */ /* 0x0005e20000000800 */
[----:B-1----:R-:W-:Y:S01]  /*8900*/  FMNMX.FTZ R135, R135, R141, !PT ;  /* 0x0000008d87877209 */ /* 0x002fe20007810000 */
[----:B--2---:R-:W-:Y:S02]  /*8910*/  FADD.FTZ R0, -R136, R138 ;  /* 0x0000008a88007221 */ /* 0x004fe40000010100 */
[----:B------:R-:W-:Y:S02]  /*8920*/  FMUL.FTZ R138, R137, c[0x0][0x23c] ;  /* 0x00008f00898a7a20 */ /* 0x000fe40000410000 */
[----:B------:R-:W-:Y:S01]  /*8930*/  FMUL.FTZ R132, R0, c[0x0][0x23c] ;  /* 0x00008f0000847a20 */ /* 0x000fe20000410000 */
[----:B------:R-:W-:Y:S01]  /*8940*/  FMNMX.FTZ R0, R2, R3, !PT ;  /* 0x0000000302007209 */ /* 0x000fe20007810000 */
[C---:B------:R-:W-:Y:S01]  /*8950*/  FADD.FTZ R2, -R135.reuse, R139 ;  /* 0x0000008b87027221 */ /* 0x040fe20000010100 */
[----:B------:R-:W-:Y:S01]  /*8960*/  FSEL R138, R138, RZ, P0 ;  /* 0x000000ff8a8a7208 */ /* 0x000fe20000000000 */
[C---:B------:R-:W-:Y:S01]  /*8970*/  FMUL.FTZ R139, R136.reuse, c[0x0][0x23c] ;  /* 0x00008f00888b7a20 */ /* 0x040fe20000410000 */
[----:B------:R-:W-:Y:S01]  /*8980*/  FSETP.NEU.FTZ.AND P0, PT, R136, -INF , PT ;  /* 0xff8000008800780b */ /* 0x000fe20003f1d000 */
[----:B------:R-:W1:Y:S01]  /*8990*/  SHFL.BFLY PT, R3, R0, 0x1, 0x1f ;  /* 0x0c201f0000037f89 */ /* 0x000e6200000e0000 */
[----:B------:R-:W-:Y:S01]  /*89a0*/  FMUL.FTZ R184, R135, c[0x0][0x23c] ;  /* 0x00008f0087b87a20 */ /* 0x000fe20000410000 */
[----:B------:R-:W-:Y:S01]  /*89b0*/  MUFU.EX2 R132, R132 ;  /* 0x0000008400847308 */ /* 0x000fe20000000800 */
[----:B------:R-:W-:Y:S01]  /*89c0*/  FSEL R139, R139, RZ, P0 ;  /* 0x000000ff8b8b7208 */ /* 0x000fe20000000000 */
[--C-:B------:R-:W-:Y:S01]  /*89d0*/  FFMA.FTZ R4, R4, c[0x0][0x23c], -R138.reuse ;  /* 0x00008f0004047a23 */ /* 0x100fe2000001088a */
[----:B------:R-:W-:Y:S01]  /*89e0*/  FSETP.NEU.FTZ.AND P0, PT, R135, -INF , PT ;  /* 0xff8000008700780b */ /* 0x000fe20003f1d000 */
[--C-:B------:R-:W-:Y:S02]  /*89f0*/  FFMA.FTZ R5, R5, c[0x0][0x23c], -R138.reuse ;  /* 0x00008f0005057a23 */ /* 0x100fe4000001088a */
[--C-:B------:R-:W-:Y:S01]  /*8a00*/  FFMA.FTZ R16, R16, c[0x0][0x23c], -R138.reuse ;  /* 0x00008f0010107a23 */ /* 0x100fe2000001088a */
[----:B------:R-:W-:Y:S01]  /*8a10*/  FSEL R184, R184, RZ, P0 ;  /* 0x000000ffb8b87208 */ /* 0x000fe20000000000 */
[----:B------:R-:W-:Y:S02]  /*8a20*/  FFMA.FTZ R17, R17, c[0x0][0x23c], -R138 ;  /* 0x00008f0011117a23 */ /* 0x000fe4000001088a */
[--C-:B------:R-:W-:Y:S01]  /*8a30*/  FFMA.FTZ R6, R6, c[0x0][0x23c], -R139.reuse ;  /* 0x00008f0006067a23 */ /* 0x100fe2000001088b */
[----:B------:R-:W-:Y:S01]  /*8a40*/  MUFU.EX2 R230, R4 ;  /* 0x0000000400e67308 */ /* 0x000fe20000000800 */
[--C-:B------:R-:W-:Y:S02]  /*8a50*/  FFMA.FTZ R7, R7, c[0x0][0x23c], -R139.reuse ;  /* 0x00008f0007077a23 */ /* 0x100fe4000001088b */
[--C-:B------:R-:W-:Y:S02]  /*8a60*/  FFMA.FTZ R18, R18, c[0x0][0x23c], -R139.reuse ;  /* 0x00008f0012127a23 */ /* 0x100fe4000001088b */
[----:B------:R-:W-:Y:S02]  /*8a70*/  FFMA.FTZ R19, R19, c[0x0][0x23c], -R139 ;  /* 0x00008f0013137a23 */ /* 0x000fe4000001088b */
[----:B------:R-:W-:Y:S02]  /*8a80*/  FMUL.FTZ R2, R2, c[0x0][0x23c] ;  /* 0x00008f0002027a20 */ /* 0x000fe40000410000 */
[--C-:B------:R-:W-:Y:S01]  /*8a90*/  FFMA.FTZ R12, R12, c[0x0][0x23c], -R184.reuse ;  /* 0x00008f000c0c7a23 */ /* 0x100fe200000108b8 */
[----:B------:R-:W2:Y:S01]  /*8aa0*/  MUFU.EX2 R231, R5 ;  /* 0x0000000500e77308 */ /* 0x000ea20000000800 */
[----:B-1----:R-:W-:Y:S01]  /*8ab0*/  FMNMX.FTZ R3, R0, R3, !PT ;  /* 0x0000000300037209 */ /* 0x002fe20007810000 */
[--C-:B------:R-:W-:Y:S02]  /*8ac0*/  FFMA.FTZ R13, R13, c[0x0][0x23c], -R184.reuse ;  /* 0x00008f000d0d7a23 */ /* 0x100fe400000108b8 */
[----:B------:R-:W-:Y:S01]  /*8ad0*/  FFMA.FTZ R8, R8, c[0x0][0x23c], -R184 ;  /* 0x00008f0008087a23 */ /* 0x000fe200000108b8 */
[C---:B------:R-:W-:Y:S01]  /*8ae0*/  FSETP.NEU.FTZ.AND P0, PT, R3.reuse, -INF , PT ;  /* 0xff8000000300780b */ /* 0x040fe20003f1d000 */
[C---:B------:R-:W-:Y:S02]  /*8af0*/  FMUL.FTZ R185, R3.reuse, c[0x0][0x23c] ;  /* 0x00008f0003b97a20 */ /* 0x040fe40000410000 */
[----:B------:R-:W-:Y:S02]  /*8b00*/  FADD.FTZ R0, -R3, R140 ;  /* 0x0000008c03007221 */ /* 0x000fe40000010100 */
[----:B------:R1:W-:Y:S01]  /*8b10*/  MUFU.EX2 R233, R16 ;  /* 0x0000001000e97308 */ /* 0x0003e20000000800 */
[----:B------:R-:W-:Y:S01]  /*8b20*/  FSEL R185, R185, RZ, P0 ;  /* 0x000000ffb9b97208 */ /* 0x000fe20000000000 */
[----:B------:R-:W-:Y:S02]  /*8b30*/  FMUL.FTZ R0, R0, c[0x0][0x23c] ;  /* 0x00008f0000007a20 */ /* 0x000fe40000410000 */
[----:B------:R-:W-:Y:S02]  /*8b40*/  FFMA.FTZ R9, R9, c[0x0][0x23c], -R184 ;  /* 0x00008f0009097a23 */ /* 0x000fe400000108b8 */
[--C-:B------:R-:W-:Y:S02]  /*8b50*/  FFMA.FTZ R14, R14, c[0x0][0x23c], -R185.reuse ;  /* 0x00008f000e0e7a23 */ /* 0x100fe400000108b9 */
[--C-:B------:R-:W-:Y:S02]  /*8b60*/  FFMA.FTZ R15, R15, c[0x0][0x23c], -R185.reuse ;  /* 0x00008f000f0f7a23 */ /* 0x100fe400000108b9 */
[----:B------:R-:W3:Y:S01]  /*8b70*/  MUFU.EX2 R232, R17 ;  /* 0x0000001100e87308 */ /* 0x000ee20000000800 */
[--C-:B------:R-:W-:Y:S02]  /*8b80*/  FFMA.FTZ R10, R10, c[0x0][0x23c], -R185.reuse ;  /* 0x00008f000a0a7a23 */ /* 0x100fe400000108b9 */
[----:B------:R-:W-:Y:S01]  /*8b90*/  FFMA.FTZ R11, R11, c[0x0][0x23c], -R185 ;  /* 0x00008f000b0b7a23 */ /* 0x000fe200000108b9 */
[----:B--2---:R-:W-:Y:S01]  /*8ba0*/  F2FP.PACK_AB R140, R231, R230 ;  /* 0x000000e6e78c723e */ /* 0x004fe200000000ff */
[C---:B------:R-:W-:Y:S02]  /*8bb0*/  FMUL.FTZ R4, R134.reuse, R148 ;  /* 0x0000009486047220 */ /* 0x040fe40000410000 */
[----:B------:R-:W-:Y:S02]  /*8bc0*/  FMUL.FTZ R5, R134, R149 ;  /* 0x0000009586057220 */ /* 0x000fe40000410000 */
[--C-:B------:R-:W-:Y:S01]  /*8bd0*/  FFMA.FTZ R36, R36, c[0x0][0x23c], -R138.reuse ;  /* 0x00008f0024247a23 */ /* 0x100fe2000001088a */
[----:B------:R2:W-:Y:S01]  /*8be0*/  MUFU.EX2 R218, R6 ;  /* 0x0000000600da7308 */ /* 0x0005e20000000800 */
[--C-:B------:R-:W-:Y:S02]  /*8bf0*/  FFMA.FTZ R37, R37, c[0x0][0x23c], -R138.reuse ;  /* 0x00008f0025257a23 */ /* 0x100fe4000001088a */
[--C-:B------:R-:W-:Y:S02]  /*8c00*/  FFMA.FTZ R38, R38, c[0x0][0x23c], -R139.reuse ;  /* 0x00008f0026267a23 */ /* 0x100fe4000001088b */
[----:B-1----:R-:W-:Y:S02]  /*8c10*/  FMUL.FTZ R16, R134, R156 ;  /* 0x0000009c86107220 */ /* 0x002fe40000410000 */
[--C-:B------:R-:W-:Y:S02]  /*8c20*/  FFMA.FTZ R39, R39, c[0x0][0x23c], -R139.reuse ;  /* 0x00008f0027277a23 */ /* 0x100fe4000001088b */
[--C-:B------:R-:W-:Y:S01]  /*8c30*/  FFMA.FTZ R48, R48, c[0x0][0x23c], -R138.reuse ;  /* 0x00008f0030307a23 */ /* 0x100fe2000001088a */
[----:B------:R-:W1:Y:S01]  /*8c40*/  MUFU.EX2 R219, R7 ;  /* 0x0000000700db7308 */ /* 0x000e620000000800 */
[----:B------:R-:W-:Y:S02]  /*8c50*/  FFMA.FTZ R49, R49, c[0x0][0x23c], -R138 ;  /* 0x00008f0031317a23 */ /* 0x000fe4000001088a */
[--C-:B------:R-:W-:Y:S01]  /*8c60*/  FFMA.FTZ R50, R50, c[0x0][0x23c], -R139.reuse ;  /* 0x00008f0032327a23 */ /* 0x100fe2000001088b */
[----:B---3--:R-:W-:Y:S01]  /*8c70*/  F2FP.PACK_AB R142, R232, R233 ;  /* 0x000000e9e88e723e */ /* 0x008fe200000000ff */
[----:B------:R-:W-:Y:S02]  /*8c80*/  FMUL.FTZ R17, R134, R157 ;  /* 0x0000009d86117220 */ /* 0x000fe40000410000 */
[----:B------:R-:W-:Y:S02]  /*8c90*/  FFMA.FTZ R51, R51, c[0x0][0x23c], -R139 ;  /* 0x00008f0033337a23 */ /* 0x000fe4000001088b */
[--C-:B------:R-:W-:Y:S01]  /*8ca0*/  FFMA.FTZ R40, R40, c[0x0][0x23c], -R184.reuse ;  /* 0x00008f0028287a23 */ /* 0x100fe200000108b8 */
[----:B------:R3:W-:Y:S01]  /*8cb0*/  MUFU.EX2 R228, R18 ;  /* 0x0000001200e47308 */ /* 0x0007e20000000800 */
[--C-:B------:R-:W-:Y:S02]  /*8cc0*/  FFMA.FTZ R41, R41, c[0x0][0x23c], -R184.reuse ;  /* 0x00008f0029297a23 */ /* 0x100fe400000108b8 */
[--C-:B------:R-:W-:Y:S02]  /*8cd0*/  FFMA.FTZ R42, R42, c[0x0][0x23c], -R185.reuse ;  /* 0x00008f002a2a7a23 */ /* 0x100fe400000108b9 */
[----:B--2---:R-:W-:Y:S02]  /*8ce0*/  FMUL.FTZ R6, R132, R150 ;  /* 0x0000009684067220 */ /* 0x004fe40000410000 */
[--C-:B------:R-:W-:Y:S02]  /*8cf0*/  FFMA.FTZ R43, R43, c[0x0][0x23c], -R185.reuse ;  /* 0x00008f002b2b7a23 */ /* 0x100fe400000108b9 */
[--C-:B------:R-:W-:Y:S01]  /*8d00*/  FFMA.FTZ R44, R44, c[0x0][0x23c], -R184.reuse ;  /* 0x00008f002c2c7a23 */ /* 0x100fe200000108b8 */
[----:B------:R-:W2:Y:S01]  /*8d10*/  MUFU.EX2 R229, R19 ;  /* 0x0000001300e57308 */ /* 0x000ea20000000800 */
[----:B------:R-:W-:Y:S02]  /*8d20*/  FFMA.FTZ R45, R45, c[0x0][0x23c], -R184 ;  /* 0x00008f002d2d7a23 */ /* 0x000fe400000108b8 */
[--C-:B------:R-:W-:Y:S01]  /*8d30*/  FFMA.FTZ R46, R46, c[0x0][0x23c], -R185.reuse ;  /* 0x00008f002e2e7a23 */ /* 0x100fe200000108b9 */
[----:B-1----:R-:W-:Y:S01]  /*8d40*/  F2FP.PACK_AB R141, R219, R218 ;  /* 0x000000dadb8d723e */ /* 0x002fe200000000ff */
[----:B------:R-:W-:Y:S02]  /*8d50*/  FMUL.FTZ R7, R132, R151 ;  /* 0x0000009784077220 */ /* 0x000fe40000410000 */
[----:B------:R-:W1:Y:S01]  /*8d60*/  LDSM.16.MT88.4 R148, [R220+0xa000] ;  /* 0x00a00000dc94783b */ /* 0x000e620000004200 */
[----:B------:R-:W-:Y:S02]  /*8d70*/  FFMA.FTZ R47, R47, c[0x0][0x23c], -R185 ;  /* 0x00008f002f2f7a23 */ /* 0x000fe400000108b9 */
[----:B------:R-:W4:Y:S01]  /*8d80*/  MUFU.EX2 R2, R2 ;  /* 0x0000000200027308 */ /* 0x000f220000000800 */
[--C-:B------:R-:W-:Y:S02]  /*8d90*/  FFMA.FTZ R52, R52, c[0x0][0x23c], -R138.reuse ;  /* 0x00008f0034347a23 */ /* 0x100fe4000001088a */
[--C-:B------:R-:W-:Y:S02]  /*8da0*/  FFMA.FTZ R53, R53, c[0x0][0x23c], -R138.reuse ;  /* 0x00008f0035357a23 */ /* 0x100fe4000001088a */
[----:B---3--:R-:W-:Y:S02]  /*8db0*/  FMUL.FTZ R18, R132, R158 ;  /* 0x0000009e84127220 */ /* 0x008fe40000410000 */
[--C-:B------:R-:W-:Y:S02]  /*8dc0*/  FFMA.FTZ R54, R54, c[0x0][0x23c], -R139.reuse ;  /* 0x00008f0036367a23 */ /* 0x100fe4000001088b */
[--C-:B------:R-:W-:Y:S01]  /*8dd0*/  FFMA.FTZ R55, R55, c[0x0][0x23c], -R139.reuse ;  /* 0x00008f0037377a23 */ /* 0x100fe2000001088b */
[----:B------:R-:W3:Y:S01]  /*8de0*/  MUFU.EX2 R0, R0 ;  /* 0x0000000000007308 */ /* 0x000ee20000000800 */
[C---:B------:R-:W-:Y:S02]  /*8df0*/  FMUL.FTZ R84, R134.reuse, R84 ;  /* 0x0000005486547220 */ /* 0x040fe40000410000 */
[----:B------:R-:W-:Y:S01]  /*8e00*/  FMUL.FTZ R85, R134, R85 ;  /* 0x0000005586557220 */ /* 0x000fe20000410000 */
[----:B--2---:R-:W-:Y:S01]  /*8e10*/  F2FP.PACK_AB R143, R229, R228 ;  /* 0x000000e4e58f723e */ /* 0x004fe200000000ff */
[C---:B------:R-:W-:Y:S02]  /*8e20*/  FMUL.FTZ R19, R132.reuse, R159 ;  /* 0x0000009f84137220 */ /* 0x040fe40000410000 */
[----:B------:R-:W-:Y:S01]  /*8e30*/  LDSM.16.MT88.4 R156, [R222+0x9400] ;  /* 0x00940000de9c783b */ /* 0x000fe20000004200 */
[----:B------:R-:W-:Y:S02]  /*8e40*/  FMUL.FTZ R86, R132, R86 ;  /* 0x0000005684567220 */ /* 0x000fe40000410000 */
[----:B------:R2:W-:Y:S01]  /*8e50*/  MUFU.EX2 R214, R12 ;  /* 0x0000000c00d67308 */ /* 0x0005e20000000800 */
[-C--:B------:R-:W-:Y:S05]  /*8e60*/  HMMA.16816.F32 R4, R140, R176.reuse, R4 ;  /* 0x000000b08c04723c */ /* 0x080fea0000001804 */
[C---:B------:R-:W-:Y:S02]  /*8e70*/  FMUL.FTZ R68, R134.reuse, R68 ;  /* 0x0000004486447220 */ /* 0x040fe40000410000 */
[----:B------:R-:W-:Y:S02]  /*8e80*/  FMUL.FTZ R69, R134, R69 ;  /* 0x0000004586457220 */ /* 0x000fe40000410000 */
[----:B------:R5:W-:Y:S03]  /*8e90*/  MUFU.EX2 R216, R13 ;  /* 0x0000000d00d87308 */ /* 0x000be60000000800 */
[C---:B------:R-:W-:Y:S02]  /*8ea0*/  FMUL.FTZ R70, R132.reuse, R70 ;  /* 0x0000004684467220 */ /* 0x040fe40000410000 */
[C---:B------:R-:W-:Y:S02]  /*8eb0*/  FMUL.FTZ R71, R132.reuse, R71 ;  /* 0x0000004784477220 */ /* 0x040fe40000410000 */
[----:B------:R-:W-:Y:S02]  /*8ec0*/  FMUL.FTZ R87, R132, R87 ;  /* 0x0000005784577220 */ /* 0x000fe40000410000 */
[C---:B----4-:R-:W-:Y:S01]  /*8ed0*/  FMUL.FTZ R88, R2.reuse, R88 ;  /* 0x0000005802587220 */ /* 0x050fe20000410000 */
[----:B------:R4:W-:Y:S01]  /*8ee0*/  MUFU.EX2 R210, R14 ;  /* 0x0000000e00d27308 */ /* 0x0009e20000000800 */
[----:B------:R-:W-:Y:S02]  /*8ef0*/  FMUL.FTZ R89, R2, R89 ;  /* 0x0000005902597220 */ /* 0x000fe40000410000 */
[----:B---3--:R-:W-:Y:S02]  /*8f00*/  FMUL.FTZ R90, R0, R90 ;  /* 0x0000005a005a7220 */ /* 0x008fe40000410000 */
[----:B--2---:R-:W-:Y:S02]  /*8f10*/  FMUL.FTZ R12, R2, R152 ;  /* 0x00000098020c7220 */ /* 0x004fe40000410000 */
[----:B------:R-:W-:Y:S02]  /*8f20*/  FMUL.FTZ R91, R0, R91 ;  /* 0x0000005b005b7220 */ /* 0x000fe40000410000 */
[C---:B------:R-:W-:Y:S01]  /*8f30*/  FMUL.FTZ R92, R2.reuse, R92 ;  /* 0x0000005c025c7220 */ /* 0x040fe20000410000 */
[----:B------:R2:W-:Y:S01]  /*8f40*/  MUFU.EX2 R212, R15 ;  /* 0x0000000f00d47308 */ /* 0x0005e20000000800 */
[----:B------:R-:W-:Y:S02]  /*8f50*/  FMUL.FTZ R93, R2, R93 ;  /* 0x0000005d025d7220 */ /* 0x000fe40000410000 */
[----:B------:R-:W-:Y:S02]  /*8f60*/  FMUL.FTZ R94, R0, R94 ;  /* 0x0000005e005e7220 */ /* 0x000fe40000410000 */
[----:B-----5:R-:W-:Y:S02]  /*8f70*/  FMUL.FTZ R13, R2, R153 ;  /* 0x00000099020d7220 */ /* 0x020fe40000410000 */
[----:B------:R-:W-:Y:S02]  /*8f80*/  FMUL.FTZ R95, R0, R95 ;  /* 0x0000005f005f7220 */ /* 0x000fe40000410000 */
[C---:B------:R-:W-:Y:S01]  /*8f90*/  FMUL.FTZ R96, R134.reuse, R96 ;  /* 0x0000006086607220 */ /* 0x040fe20000410000 */
[----:B------:R3:W-:Y:S01]  /*8fa0*/  MUFU.EX2 R215, R8 ;  /* 0x0000000800d77308 */ /* 0x0007e20000000800 */
[----:B------:R-:W-:Y:S02]  /*8fb0*/  FMUL.FTZ R97, R134, R97 ;  /* 0x0000006186617220 */ /* 0x000fe40000410000 */
[----:B------:R-:W-:Y:S02]  /*8fc0*/  FMUL.FTZ R98, R132, R98 ;  /* 0x0000006284627220 */ /* 0x000fe40000410000 */
[----:B----4-:R-:W-:Y:S02]  /*8fd0*/  FMUL.FTZ R14, R0, R154 ;  /* 0x0000009a000e7220 */ /* 0x010fe40000410000 */
[----:B------:R-:W-:Y:S02]  /*8fe0*/  FMUL.FTZ R99, R132, R99 ;  /* 0x0000006384637220 */ /* 0x000fe40000410000 */
[--C-:B------:R-:W-:Y:S01]  /*8ff0*/  FFMA.FTZ R32, R32, c[0x0][0x23c], -R138.reuse ;  /* 0x00008f0020207a23 */ /* 0x100fe2000001088a */
[----:B------:R-:W4:Y:S01]  /*9000*/  MUFU.EX2 R217, R9 ;  /* 0x0000000900d97308 */ /* 0x000f220000000800 */
[----:B------:R-:W-:Y:S02]  /*9010*/  FFMA.FTZ R33, R33, c[0x0][0x23c], -R138 ;  /* 0x00008f0021217a23 */ /* 0x000fe4000001088a */
[--C-:B------:R-:W-:Y:S02]  /*9020*/  FFMA.FTZ R34, R34, c[0x0][0x23c], -R139.reuse ;  /* 0x00008f0022227a23 */ /* 0x100fe4000001088b */
[----:B--2---:R-:W-:Y:S02]  /*9030*/  FMUL.FTZ R15, R0, R155 ;  /* 0x0000009b000f7220 */ /* 0x004fe40000410000 */
[----:B------:R-:W2:Y:S01]  /*9040*/  LDSM.16.MT88.4 R152, [R222+0xa000] ;  /* 0x00a00000de98783b */ /* 0x000ea20000004200 */
[----:B------:R-:W-:Y:S02]  /*9050*/  FFMA.FTZ R35, R35, c[0x0][0x23c], -R139 ;  /* 0x00008f0023237a23 */ /* 0x000fe4000001088b */
[----:B------:R5:W-:Y:S01]  /*9060*/  MUFU.EX2 R211, R10 ;  /* 0x0000000a00d37308 */ /* 0x000be20000000800 */
[C---:B------:R-:W-:Y:S02]  /*9070*/  FMUL.FTZ R100, R134.reuse, R100 ;  /* 0x0000006486647220 */ /* 0x040fe40000410000 */
[----:B------:R-:W-:Y:S02]  /*9080*/  FMUL.FTZ R101, R134, R101 ;  /* 0x0000006586657220 */ /* 0x000fe40000410000 */
[----:B---3--:R-:W-:Y:S02]  /*9090*/  FMUL.FTZ R8, R2, R144 ;  /* 0x0000009002087220 */ /* 0x008fe40000410000 */
[C---:B------:R-:W-:Y:S02]  /*90a0*/  FMUL.FTZ R102, R132.reuse, R102 ;  /* 0x0000006684667220 */ /* 0x040fe40000410000 */
[----:B------:R-:W-:Y:S01]  /*90b0*/  FMUL.FTZ R103, R132, R103 ;  /* 0x0000006784677220 */ /* 0x000fe20000410000 */
[----:B------:R-:W3:Y:S01]  /*90c0*/  MUFU.EX2 R213, R11 ;  /* 0x0000000b00d57308 */ /* 0x000ee20000000800 */
[C---:B------:R-:W-:Y:S02]  /*90d0*/  FMUL.FTZ R104, R2.reuse, R104 ;  /* 0x0000006802687220 */ /* 0x040fe40000410000 */
[C---:B------:R-:W-:Y:S01]  /*90e0*/  FMUL.FTZ R105, R2.reuse, R105 ;  /* 0x0000006902697220 */ /* 0x040fe20000410000 */
[----:B----4-:R-:W-:Y:S01]  /*90f0*/  F2FP.PACK_AB R144, R217, R215 ;  /* 0x000000d7d990723e */ /* 0x010fe200000000ff */
[----:B------:R-:W-:Y:S02]  /*9100*/  FMUL.FTZ R9, R2, R145 ;  /* 0x0000009102097220 */ /* 0x000fe40000410000 */
[C---:B------:R-:W-:Y:S02]  /*9110*/  FMUL.FTZ R106, R0.reuse, R106 ;  /* 0x0000006a006a7220 */ /* 0x040fe40000410000 */
[----:B------:R-:W-:Y:S01]  /*9120*/  FMUL.FTZ R107, R0, R107 ;  /* 0x0000006b006b7220 */ /* 0x000fe20000410000 */
[----:B------:R-:W-:Y:S01]  /*9130*/  MUFU.EX2 R193, R36 ;  /* 0x0000002400c17308 */ /* 0x000fe20000000800 */
[--C-:B------:R-:W-:Y:S02]  /*9140*/  FFMA.FTZ R24, R24, c[0x0][0x23c], -R184.reuse ;  /* 0x00008f0018187a23 */ /* 0x100fe400000108b8 */
[----:B------:R-:W-:Y:S02]  /*9150*/  FFMA.FTZ R25, R25, c[0x0][0x23c], -R184 ;  /* 0x00008f0019197a23 */ /* 0x000fe400000108b8 */
[----:B-----5:R-:W-:Y:S01]  /*9160*/  FMUL.FTZ R10, R0, R146 ;  /* 0x00000092000a7220 */ /* 0x020fe20000410000 */
[----:B------:R-:W-:Y:S01]  /*9170*/  F2FP.PACK_AB R146, R216, R214 ;  /* 0x000000d6d892723e */ /* 0x000fe200000000ff */
[--C-:B------:R-:W-:Y:S02]  /*9180*/  FFMA.FTZ R26, R26, c[0x0][0x23c], -R185.reuse ;  /* 0x00008f001a1a7a23 */ /* 0x100fe400000108b9 */
[----:B------:R-:W-:Y:S01]  /*9190*/  FFMA.FTZ R27, R27, c[0x0][0x23c], -R185 ;  /* 0x00008f001b1b7a23 */ /* 0x000fe200000108b9 */
[----:B------:R-:W-:Y:S01]  /*91a0*/  MUFU.EX2 R191, R37 ;  /* 0x0000002500bf7308 */ /* 0x000fe20000000800 */
[C---:B------:R-:W-:Y:S02]  /*91b0*/  FMUL.FTZ R108, R134.reuse, R108 ;  /* 0x0000006c866c7220 */ /* 0x040fe40000410000 */
[----:B------:R-:W-:Y:S01]  /*91c0*/  FMUL.FTZ R109, R134, R109 ;  /* 0x0000006d866d7220 */ /* 0x000fe20000410000 */
[----:B---3--:R-:W-:Y:S01]  /*91d0*/  F2FP.PACK_AB R145, R213, R211 ;  /* 0x000000d3d591723e */ /* 0x008fe200000000ff */
[----:B------:R-:W-:Y:S01]  /*91e0*/  FMUL.FTZ R11, R0, R147 ;  /* 0x00000093000b7220 */ /* 0x000fe20000410000 */
[----:B------:R-:W-:Y:S01]  /*91f0*/  F2FP.PACK_AB R147, R212, R210 ;  /* 0x000000d2d493723e */ /* 0x000fe200000000ff */
[C---:B------:R-:W-:Y:S02]  /*9200*/  FMUL.FTZ R110, R132.reuse, R110 ;  /* 0x0000006e846e7220 */ /* 0x040fe40000410000 */
[----:B------:R-:W-:Y:S01]  /*9210*/  FMUL.FTZ R111, R132, R111 ;  /* 0x0000006f846f7220 */ /* 0x000fe20000410000 */
[----:B------:R-:W-:Y:S01]  /*9220*/  MUFU.EX2 R189, R38 ;  /* 0x0000002600bd7308 */ /* 0x000fe20000000800 */
[C---:B------:R-:W-:Y:S02]  /*9230*/  FMUL.FTZ R112, R2.reuse, R112 ;  /* 0x0000007002707220 */ /* 0x040fe40000410000 */
[C---:B------:R-:W-:Y:S04]  /*9240*/  HMMA.16816.F32 R8, R144.reuse, R176, R8 ;  /* 0x000000b09008723c */ /* 0x040fe80000001808 */
[----:B------:R-:W-:Y:S02]  /*9250*/  FMUL.FTZ R113, R2, R113 ;  /* 0x0000007102717220 */ /* 0x000fe40000410000 */
[C---:B------:R-:W-:Y:S01]  /*9260*/  FMUL.FTZ R114, R0.reuse, R114 ;  /* 0x0000007200727220 */ /* 0x040fe20000410000 */
[----:B------:R3:W-:Y:S01]  /*9270*/  MUFU.EX2 R188, R39 ;  /* 0x0000002700bc7308 */ /* 0x0007e20000000800 */
[-C--:B------:R-:W-:Y:S04]  /*9280*/  HMMA.16816.F32 R12, R144, R178.reuse, R12 ;  /* 0x000000b2900c723c */ /* 0x080fe8000000180c */
[----:B------:R-:W-:Y:S02]  /*9290*/  FMUL.FTZ R115, R0, R115 ;  /* 0x0000007300737220 */ /* 0x000fe40000410000 */
[C---:B------:R-:W-:Y:S02]  /*92a0*/  FMUL.FTZ R116, R2.reuse, R116 ;  /* 0x0000007402747220 */ /* 0x040fe40000410000 */
[C---:B------:R-:W-:Y:S01]  /*92b0*/  HMMA.16816.F32 R16, R140.reuse, R178, R16 ;  /* 0x000000b28c10723c */ /* 0x040fe20000001810 */
[----:B------:R-:W-:Y:S03]  /*92c0*/  MUFU.EX2 R192, R48 ;  /* 0x0000003000c07308 */ /* 0x000fe60000000800 */
[----:B------:R-:W-:Y:S02]  /*92d0*/  FMUL.FTZ R117, R2, R117 ;  /* 0x0000007502757220 */ /* 0x000fe40000410000 */
[----:B------:R-:W-:Y:S02]  /*92e0*/  FMUL.FTZ R118, R0, R118 ;  /* 0x0000007600767220 */ /* 0x000fe40000410000 */
[-C--:B------:R-:W-:Y:S03]  /*92f0*/  HMMA.16816.F32 R68, R140, R180.reuse, R68 ;  /* 0x000000b48c44723c */ /* 0x080fe60000001844 */
[----:B------:R-:W-:Y:S01]  /*9300*/  MUFU.EX2 R190, R49 ;  /* 0x0000003100be7308 */ /* 0x000fe20000000800 */
[C---:B------:R-:W-:Y:S02]  /*9310*/  FMUL.FTZ R72, R2.reuse, R72 ;  /* 0x0000004802487220 */ /* 0x040fe40000410000 */
[----:B------:R-:W-:Y:S01]  /*9320*/  FMUL.FTZ R73, R2, R73 ;  /* 0x0000004902497220 */ /* 0x000fe20000410000 */
[----:B---3--:R-:W-:Y:S01]  /*9330*/  LDSM.16.MT88.4 R36, [R222+0xa400] ;  /* 0x00a40000de24783b */ /* 0x008fe20000004200 */
[C---:B------:R-:W-:Y:S04]  /*9340*/  FMUL.FTZ R74, R0.reuse, R74 ;  /* 0x0000004a004a7220 */ /* 0x040fe80000410000 */
[C---:B------:R-:W-:Y:S01]  /*9350*/  FMUL.FTZ R75, R0.reuse, R75 ;  /* 0x0000004b004b7220 */ /* 0x040fe20000410000 */
[----:B------:R-:W-:Y:S01]  /*9360*/  MUFU.EX2 R187, R50 ;  /* 0x0000003200bb7308 */ /* 0x000fe20000000800 */
[----:B------:R-:W-:Y:S02]  /*9370*/  FMUL.FTZ R119, R0, R119 ;  /* 0x0000007700777220 */ /* 0x000fe40000410000 */
[C---:B------:R-:W-:Y:S02]  /*9380*/  FMUL.FTZ R120, R134.reuse, R120 ;  /* 0x0000007886787220 */ /* 0x040fe40000410000 */
[----:B------:R-:W-:Y:S01]  /*9390*/  FMUL.FTZ R121, R134, R121 ;  /* 0x0000007986797220 */ /* 0x000fe20000410000 */
[C---:B------:R-:W-:Y:S04]  /*93a0*/  HMMA.16816.F32 R72, R144.reuse, R180, R72 ;  /* 0x000000b49048723c */ /* 0x040fe80000001848 */
[C---:B------:R-:W-:Y:S01]  /*93b0*/  FMUL.FTZ R76, R2.reuse, R76 ;  /* 0x0000004c024c7220 */ /* 0x040fe20000410000 */
[----:B------:R3:W-:Y:S01]  /*93c0*/  MUFU.EX2 R186, R51 ;  /* 0x0000003300ba7308 */ /* 0x0007e20000000800 */
[----:B------:R-:W-:Y:S02]  /*93d0*/  FMUL.FTZ R77, R2, R77 ;  /* 0x0000004d024d7220 */ /* 0x000fe40000410000 */
[C---:B------:R-:W-:Y:S04]  /*93e0*/  FMUL.FTZ R78, R0.reuse, R78 ;  /* 0x0000004e004e7220 */ /* 0x040fe80000410000 */
[----:B------:R-:W-:Y:S02]  /*93f0*/  FMUL.FTZ R79, R0, R79 ;  /* 0x0000004f004f7220 */ /* 0x000fe40000410000 */
[C---:B------:R-:W-:Y:S01]  /*9400*/  FMUL.FTZ R122, R132.reuse, R122 ;  /* 0x0000007a847a7220 */ /* 0x040fe20000410000 */
[----:B------:R-:W-:Y:S01]  /*9410*/  MUFU.EX2 R181, R42 ;  /* 0x0000002a00b57308 */ /* 0x000fe20000000800 */
[----:B------:R-:W-:Y:S02]  /*9420*/  FMUL.FTZ R123, R132, R123 ;  /* 0x0000007b847b7220 */ /* 0x000fe40000410000 */
[----:B------:R-:W-:Y:S01]  /*9430*/  FMUL.FTZ R124, R2, R124 ;  /* 0x0000007c027c7220 */ /* 0x000fe20000410000 */
[-C--:B------:R-:W-:Y:S03]  /*9440*/  HMMA.16816.F32 R76, R144, R182.reuse, R76 ;  /* 0x000000b6904c723c */ /* 0x080fe6000000184c */
[C---:B------:R-:W-:Y:S02]  /*9450*/  FMUL.FTZ R80, R134.reuse, R80 ;  /* 0x0000005086507220 */ /* 0x040fe40000410000 */
[----:B------:R-:W-:Y:S01]  /*9460*/  FMUL.FTZ R81, R134, R81 ;  /* 0x0000005186517220 */ /* 0x000fe20000410000 */
[----:B------:R-:W-:Y:S01]  /*9470*/  MUFU.EX2 R179, R43 ;  /* 0x0000002b00b37308 */ /* 0x000fe20000000800 */
[C---:B------:R-:W-:Y:S02]  /*9480*/  FMUL.FTZ R82, R132.reuse, R82 ;  /* 0x0000005284527220 */ /* 0x040fe40000410000 */
[----:B------:R-:W-:Y:S01]  /*9490*/  FMUL.FTZ R83, R132, R83 ;  /* 0x0000005384537220 */ /* 0x000fe20000410000 */
[----:B---3--:R-:W-:Y:S02]  /*94a0*/  LDSM.16.MT88.4 R48, [R220+0xb400] ;  /* 0x00b40000dc30783b */ /* 0x008fe40000004200 */
[----:B------:R-:W-:Y:S02]  /*94b0*/  FMUL.FTZ R125, R2, R125 ;  /* 0x0000007d027d7220 */ /* 0x000fe40000410000 */
[C---:B------:R-:W-:Y:S02]  /*94c0*/  FMUL.FTZ R126, R0.reuse, R126 ;  /* 0x0000007e007e7220 */ /* 0x040fe40000410000 */
[C---:B------:R-:W-:Y:S01]  /*94d0*/  HMMA.16816.F32 R80, R140.reuse, R182, R80 ;  /* 0x000000b68c50723c */ /* 0x040fe20000001850 */
[----:B------:R-:W-:Y:S03]  /*94e0*/  MUFU.EX2 R183, R40 ;  /* 0x0000002800b77308 */ /* 0x000fe60000000800 */
[----:B------:R-:W-:Y:S02]  /*94f0*/  FMUL.FTZ R127, R0, R127 ;  /* 0x0000007f007f7220 */ /* 0x000fe40000410000 */
[----:B------:R-:W-:Y:S02]  /*9500*/  FMUL.FTZ R128, R2, R128 ;  /* 0x0000008002807220 */ /* 0x000fe40000410000 */
[-C--:B-1----:R-:W-:Y:S03]  /*9510*/  HMMA.16816.F32 R84, R140, R148.reuse, R84 ;  /* 0x000000948c54723c */ /* 0x082fe60000001854 */
[----:B------:R1:W-:Y:S01]  /*9520*/  MUFU.EX2 R182, R41 ;  /* 0x0000002900b67308 */ /* 0x0003e20000000800 */
[--C-:B------:R-:W-:Y:S02]  /*9530*/  FFMA.FTZ R20, R20, c[0x0][0x23c], -R138.reuse ;  /* 0x00008f0014147a23 */ /* 0x100fe4000001088a */
[--C-:B------:R-:W-:Y:S02]  /*9540*/  FFMA.FTZ R21, R21, c[0x0][0x23c], -R138.reuse ;  /* 0x00008f0015157a23 */ /* 0x100fe4000001088a */
[C---:B------:R-:W-:Y:S04]  /*9550*/  HMMA.16816.F32 R88, R144.reuse, R148, R88 ;  /* 0x000000949058723c */ /* 0x040fe80000001858 */
[--C-:B------:R-:W-:Y:S01]  /*9560*/  FFMA.FTZ R22, R22, c[0x0][0x23c], -R139.reuse ;  /* 0x00008f0016167a23 */ /* 0x100fe2000001088b */
[----:B------:R3:W-:Y:S01]  /*9570*/  MUFU.EX2 R209, R20 ;  /* 0x0000001400d17308 */ /* 0x0007e20000000800 */
[----:B------:R-:W-:Y:S02]  /*9580*/  FFMA.FTZ R23, R23, c[0x0][0x23c], -R139 ;  /* 0x00008f0017177a23 */ /* 0x000fe4000001088b */
[-C--:B------:R-:W-:Y:S04]  /*9590*/  HMMA.16816.F32 R92, R144, R150.reuse, R92 ;  /* 0x00000096905c723c */ /* 0x080fe8000000185c */
[----:B------:R-:W-:Y:S02]  /*95a0*/  FMUL.FTZ R129, R2, R129 ;  /* 0x0000008102817220 */ /* 0x000fe40000410000 */
[C---:B------:R-:W-:Y:S01]  /*95b0*/  FMUL.FTZ R130, R0.reuse, R130 ;  /* 0x0000008200827220 */ /* 0x040fe20000410000 */
[----:B------:R4:W-:Y:S01]  /*95c0*/  MUFU.EX2 R208, R21 ;  /* 0x0000001500d07308 */ /* 0x0009e20000000800 */
[C---:B------:R-:W-:Y:S01]  /*95d0*/  HMMA.16816.F32 R96, R140.reuse, R150, R96 ;  /* 0x000000968c60723c */ /* 0x040fe20000001860 */
[----:B------:R-:W5:Y:S03]  /*95e0*/  LDSM.16.MT88.4 R148, [R220+0xb000] ;  /* 0x00b00000dc94783b */ /* 0x000f660000004200 */
[----:B------:R-:W-:Y:S02]  /*95f0*/  FMUL.FTZ R131, R0, R131 ;  /* 0x0000008300837220 */ /* 0x000fe40000410000 */
[--C-:B------:R-:W-:Y:S02]  /*9600*/  FFMA.FTZ R64, R64, c[0x0][0x23c], -R138.reuse ;  /* 0x00008f0040407a23 */ /* 0x100fe4000001088a */
[-C--:B--2---:R-:W-:Y:S01]  /*9610*/  HMMA.16816.F32 R100, R140, R152.reuse, R100 ;  /* 0x000000988c64723c */ /* 0x084fe20000001864 */
[----:B------:R2:W-:Y:S01]  /*9620*/  MUFU.EX2 R204, R22 ;  /* 0x0000001600cc7308 */ /* 0x0005e20000000800 */
[----:B-1----:R-:W-:Y:S02]  /*9630*/  LDSM.16.MT88.4 R40, [R222+0xb400] ;  /* 0x00b40000de28783b */ /* 0x002fe40000004200 */
[----:B------:R-:W-:Y:S02]  /*9640*/  FFMA.FTZ R138, R65, c[0x0][0x23c], -R138 ;  /* 0x00008f00418a7a23 */ /* 0x000fe4000001088a */
[----:B---3--:R-:W-:Y:S02]  /*9650*/  FMUL.FTZ R20, R2, R160 ;  /* 0x000000a002147220 */ /* 0x008fe40000410000 */
[--C-:B------:R-:W-:Y:S03]  /*9660*/  FFMA.FTZ R28, R28, c[0x0][0x23c], -R184.reuse ;  /* 0x00008f001c1c7a23 */ /* 0x100fe600000108b8 */
[----:B------:R1:W-:Y:S01]  /*9670*/  MUFU.EX2 R205, R23 ;  /* 0x0000001700cd7308 */ /* 0x0003e20000000800 */
[--C-:B------:R-:W-:Y:S02]  /*9680*/  FFMA.FTZ R29, R29, c[0x0][0x23c], -R184.reuse ;  /* 0x00008f001d1d7a23 */ /* 0x100fe400000108b8 */
[--C-:B------:R-:W-:Y:S02]  /*9690*/  FFMA.FTZ R30, R30, c[0x0][0x23c], -R185.reuse ;  /* 0x00008f001e1e7a23 */ /* 0x100fe400000108b9 */
[----:B----4-:R-:W-:Y:S02]  /*96a0*/  FMUL.FTZ R21, R2, R161 ;  /* 0x000000a102157220 */ /* 0x010fe40000410000 */
[----:B------:R-:W-:Y:S02]  /*96b0*/  FFMA.FTZ R31, R31, c[0x0][0x23c], -R185 ;  /* 0x00008f001f1f7a23 */ /* 0x000fe400000108b9 */
[--C-:B------:R-:W-:Y:S01]  /*96c0*/  FFMA.FTZ R66, R66, c[0x0][0x23c], -R139.reuse ;  /* 0x00008f0042427a23 */ /* 0x100fe2000001088b */
[----:B------:R3:W-:Y:S01]  /*96d0*/  MUFU.EX2 R207, R32 ;  /* 0x0000002000cf7308 */ /* 0x0007e20000000800 */
[----:B------:R-:W-:Y:S02]  /*96e0*/  FFMA.FTZ R139, R67, c[0x0][0x23c], -R139 ;  /* 0x00008f00438b7a23 */ /* 0x000fe4000001088b */
[--C-:B------:R-:W-:Y:S02]  /*96f0*/  FFMA.FTZ R56, R56, c[0x0][0x23c], -R184.reuse ;  /* 0x00008f0038387a23 */ /* 0x100fe400000108b8 */
[----:B--2---:R-:W-:Y:S02]  /*9700*/  FMUL.FTZ R22, R0, R162 ;  /* 0x000000a200167220 */ /* 0x004fe40000410000 */
[--C-:B------:R-:W-:Y:S02]  /*9710*/  FFMA.FTZ R57, R57, c[0x0][0x23c], -R184.reuse ;  /* 0x00008f0039397a23 */ /* 0x100fe400000108b8 */
[--C-:B------:R-:W-:Y:S01]  /*9720*/  FFMA.FTZ R58, R58, c[0x0][0x23c], -R185.reuse ;  /* 0x00008f003a3a7a23 */ /* 0x100fe200000108b9 */
[----:B------:R2:W-:Y:S01]  /*9730*/  MUFU.EX2 R206, R33 ;  /* 0x0000002100ce7308 */ /* 0x0005e20000000800 */
[--C-:B------:R-:W-:Y:S02]  /*9740*/  FFMA.FTZ R59, R59, c[0x0][0x23c], -R185.reuse ;  /* 0x00008f003b3b7a23 */ /* 0x100fe400000108b9 */
[--C-:B------:R-:W-:Y:S02]  /*9750*/  FFMA.FTZ R60, R60, c[0x0][0x23c], -R184.reuse ;  /* 0x00008f003c3c7a23 */ /* 0x100fe400000108b8 */
[----:B-1----:R-:W-:Y:S02]  /*9760*/  FMUL.FTZ R23, R0, R163 ;  /* 0x000000a300177220 */ /* 0x002fe40000410000 */
[----:B------:R-:W-:Y:S02]  /*9770*/  FFMA.FTZ R184, R61, c[0x0][0x23c], -R184 ;  /* 0x00008f003db87a23 */ /* 0x000fe400000108b8 */
[--C-:B------:R-:W-:Y:S01]  /*9780*/  FFMA.FTZ R62, R62, c[0x0][0x23c], -R185.reuse ;  /* 0x00008f003e3e7a23 */ /* 0x100fe200000108b9 */
[----:B------:R1:W-:Y:S01]  /*9790*/  MUFU.EX2 R202, R34 ;  /* 0x0000002200ca7308 */ /* 0x0003e20000000800 */
[----:B------:R-:W-:Y:S01]  /*97a0*/  FFMA.FTZ R185, R63, c[0x0][0x23c], -R185 ;  /* 0x00008f003fb97a23 */ /* 0x000fe200000108b9 */
[C---:B------:R-:W-:Y:S04]  /*97b0*/  HMMA.16816.F32 R20, R144.reuse, R152, R20 ;  /* 0x000000989014723c */ /* 0x040fe80000001814 */
[----:B---3--:R-:W-:Y:S02]  /*97c0*/  FMUL.FTZ R32, R134, R164 ;  /* 0x000000a486207220 */ /* 0x008fe40000410000 */
[----:B------:R-:W-:Y:S02]  /*97d0*/  FFMA.FTZ R2, R2, R237, R215 ;  /* 0x000000ed02027223 */ /* 0x000fe400000100d7 */
[-C--:B------:R-:W-:Y:S01]  /*97e0*/  HMMA.16816.F32 R104, R144, R154.reuse, R104 ;  /* 0x0000009a9068723c */ /* 0x080fe20000001868 */
[----:B------:R3:W-:Y:S03]  /*97f0*/  MUFU.EX2 R203, R35 ;  /* 0x0000002300cb7308 */ /* 0x0007e60000000800 */
[----:B--2---:R-:W-:Y:S02]  /*9800*/  FMUL.FTZ R33, R134, R165 ;  /* 0x000000a586217220 */ /* 0x004fe40000410000 */
[----:B------:R-:W-:Y:S02]  /*9810*/  FFMA.FTZ R0, R0, R238, R211 ;  /* 0x000000ee00007223 */ /* 0x000fe400000100d3 */
[----:B------:R-:W-:Y:S03]  /*9820*/  FADD.FTZ R2, R217, R2 ;  /* 0x00000002d9027221 */ /* 0x000fe60000010000 */
[----:B------:R2:W-:Y:S01]  /*9830*/  MUFU.EX2 R200, R24 ;  /* 0x0000001800c87308 */ /* 0x0005e20000000800 */
[----:B------:R-:W-:Y:S02]  /*9840*/  FADD.FTZ R0, R213, R0 ;  /* 0x00000000d5007221 */ /* 0x000fe40000010000 */
[C---:B-1----:R-:W-:Y:S07]  /*9850*/  FMUL.FTZ R34, R132.reuse, R166 ;  /* 0x000000a684227220 */ /* 0x042fee0000410000 */
[----:B------:R1:W4:Y:S01]  /*9860*/  MUFU.EX2 R201, R25 ;  /* 0x0000001900c97308 */ /* 0x0003220000000800 */
[----:B---3--:R-:W-:Y:S02]  /*9870*/  FMUL.FTZ R35, R132, R167 ;  /* 0x000000a784237220 */ /* 0x008fe40000410000 */
[----:B------:R-:W-:Y:S07]  /*9880*/  LDSM.16.MT88.4 R164, [R222+0xac00] ;  /* 0x00ac0000dea4783b */ /* 0x000fee0000004200 */
[----:B------:R-:W-:Y:S01]  /*9890*/  MUFU.EX2 R180, R44 ;  /* 0x0000002c00b47308 */ /* 0x000fe20000000800 */
[C---:B------:R-:W-:Y:S01]  /*98a0*/  HMMA.16816.F32 R32, R140.reuse, R154, R32 ;  /* 0x0000009a8c20723c */ /* 0x040fe20000001820 */
[----:B------:R-:W3:Y:S03]  /*98b0*/  LDSM.16.MT88.4 R152, [R222+0xb000] ;  /* 0x00b00000de98783b */ /* 0x000ee60000004200 */
[C---:B--2---:R-:W-:Y:S04]  /*98c0*/  FMUL.FTZ R24, R134.reuse, R168 ;  /* 0x000000a886187220 */ /* 0x044fe80000410000 */
[-C--:B-----5:R-:W-:Y:S01]  /*98d0*/  HMMA.16816.F32 R108, R140, R148.reuse, R108 ;  /* 0x000000948c6c723c */ /* 0x0a0fe2000000186c */
[----:B------:R2:W-:Y:S03]  /*98e0*/  MUFU.EX2 R199, R26 ;  /* 0x0000001a00c77308 */ /* 0x0005e60000000800 */
[----:B-1----:R-:W-:Y:S04]  /*98f0*/  FMUL.FTZ R25, R134, R169 ;  /* 0x000000a986197220 */ /* 0x002fe80000410000 */
[C---:B------:R-:W-:Y:S03]  /*9900*/  HMMA.16816.F32 R112, R144.reuse, R148, R112 ;  /* 0x000000949070723c */ /* 0x040fe60000001870 */
[----:B------:R1:W5:Y:S05]  /*9910*/  MUFU.EX2 R198, R27 ;  /* 0x0000001b00c67308 */ /* 0x00036a0000000800 */
[-C--:B------:R-:W-:Y:S05]  /*9920*/  HMMA.16816.F32 R116, R144, R150.reuse, R116 ;  /* 0x000000969074723c */ /* 0x080fea0000001874 */
[----:B------:R3:W-:Y:S01]  /*9930*/  MUFU.EX2 R197, R28 ;  /* 0x0000001c00c57308 */ /* 0x0007e20000000800 */
[C---:B--2---:R-:W-:Y:S09]  /*9940*/  FMUL.FTZ R26, R132.reuse, R170 ;  /* 0x000000aa841a7220 */ /* 0x044ff20000410000 */
[----:B------:R2:W2:Y:S01]  /*9950*/  MUFU.EX2 R196, R29 ;  /* 0x0000001d00c47308 */ /* 0x0004a20000000800 */
[----:B-1----:R-:W-:Y:S02]  /*9960*/  FMUL.FTZ R27, R132, R171 ;  /* 0x000000ab841b7220 */ /* 0x002fe40000410000 */
[----:B------:R-:W-:Y:S07]  /*9970*/  LDSM.16.MT88.4 R168, [R220+0xbc00] ;  /* 0x00bc0000dca8783b */ /* 0x000fee0000004200 */
[----:B------:R-:W-:Y:S01]  /*9980*/  MUFU.EX2 R178, R45 ;  /* 0x0000002d00b27308 */ /* 0x000fe20000000800 */
[C---:B------:R-:W-:Y:S01]  /*9990*/  HMMA.16816.F32 R24, R140.reuse, R150, R24 ;  /* 0x000000968c18723c */ /* 0x040fe20000001818 */
[----:B------:R-:W1:Y:S03]  /*99a0*/  LDSM.16.MT88.4 R148, [R220+0x9400] ;  /* 0x00940000dc94783b */ /* 0x000e660000004200 */
[C---:B---3--:R-:W-:Y:S04]  /*99b0*/  FMUL.FTZ R28, R134.reuse, R172 ;  /* 0x000000ac861c7220 */ /* 0x048fe80000410000 */
[-C--:B------:R-:W-:Y:S01]  /*99c0*/  HMMA.16816.F32 R120, R140, R152.reuse, R120 ;  /* 0x000000988c78723c */ /* 0x080fe20000001878 */
[----:B------:R3:W-:Y:S03]  /*99d0*/  MUFU.EX2 R195, R30 ;  /* 0x0000001e00c37308 */ /* 0x0007e60000000800 */
[C---:B--2---:R-:W-:Y:S02]  /*99e0*/  FMUL.FTZ R29, R134.reuse, R173 ;  /* 0x000000ad861d7220 */ /* 0x044fe40000410000 */
[----:B------:R-:W-:Y:S02]  /*99f0*/  FFMA.FTZ R134, R134, R235, R230 ;  /* 0x000000eb86867223 */ /* 0x000fe400000100e6 */
[C---:B------:R-:W-:Y:S03]  /*9a00*/  HMMA.16816.F32 R124, R144.reuse, R152, R124 ;  /* 0x00000098907c723c */ /* 0x040fe6000000187c */
[----:B------:R2:W1:Y:S05]  /*9a10*/  MUFU.EX2 R194, R31 ;  /* 0x0000001f00c27308 */ /* 0x00046a0000000800 */
[-C--:B------:R-:W-:Y:S05]  /*9a20*/  HMMA.16816.F32 R128, R144, R154.reuse, R128 ;  /* 0x0000009a9080723c */ /* 0x080fea0000001880 */
[----:B------:R-:W-:Y:S02]  /*9a30*/  MUFU.EX2 R177, R46 ;  /* 0x0000002e00b17308 */ /* 0x000fe40000000800 */
[----:B----4-:R-:W-:Y:S01]  /*9a40*/  F2FP.PACK_AB R144, R201, R200 ;  /* 0x000000c8c990723e */ /* 0x010fe200000000ff */
[----:B---3--:R-:W-:Y:S01]  /*9a50*/  FMUL.FTZ R30, R132, R174 ;  /* 0x000000ae841e7220 */ /* 0x008fe20000410000 */
[----:B-----5:R-:W-:Y:S03]  /*9a60*/  F2FP.PACK_AB R145, R198, R199 ;  /* 0x000000c7c691723e */ /* 0x020fe600000000ff */
[----:B------:R-:W-:Y:S03]  /*9a70*/  F2FP.PACK_AB R146, R196, R197 ;  /* 0x000000c5c492723e */ /* 0x000fe600000000ff */
[----:B------:R3:W-:Y:S01]  /*9a80*/  MUFU.EX2 R176, R47 ;  /* 0x0000002f00b07308 */ /* 0x0007e20000000800 */
[----:B--2---:R-:W-:Y:S01]  /*9a90*/  FMUL.FTZ R31, R132, R175 ;  /* 0x000000af841f7220 */ /* 0x004fe20000410000 */
[----:B-1----:R-:W-:Y:S08]  /*9aa0*/  F2FP.PACK_AB R147, R194, R195 ;  /* 0x000000c3c293723e */ /* 0x002ff000000000ff */
[----:B------:R-:W-:Y:S01]  /*9ab0*/  MUFU.EX2 R65, R54 ;  /* 0x0000003600417308 */ /* 0x000fe20000000800 */
[----:B------:R-:W-:Y:S01]  /*9ac0*/  HMMA.16816.F32 R28, R140, R154, R28 ;  /* 0x0000009a8c1c723c */ /* 0x000fe2000000181c */
[----:B------:R-:W1:Y:S06]  /*9ad0*/  LDSM.16.MT88.4 R152, [R220+0xa400] ;  /* 0x00a40000dc98783b */ /* 0x000e6c0000004200 */
[----:B------:R-:W-:Y:S02]  /*9ae0*/  F2FP.PACK_AB R140, R208, R209 ;  /* 0x000000d1d08c723e */ /* 0x000fe400000000ff */
[----:B------:R-:W-:Y:S01]  /*9af0*/  F2FP.PACK_AB R142, R206, R207 ;  /* 0x000000cfce8e723e */ /* 0x000fe200000000ff */
[----:B------:R-:W-:Y:S02]  /*9b00*/  MUFU.EX2 R138, R138 ;  /* 0x0000008a008a7308 */ /* 0x000fe40000000800 */
[----:B------:R-:W-:Y:S01]  /*9b10*/  F2FP.PACK_AB R141, R205, R204 ;  /* 0x000000cccd8d723e */ /* 0x000fe200000000ff */
[----:B---3--:R-:W-:Y:S01]  /*9b20*/  LDSM.16.MT88.4 R44, [R220+0xa800] ;  /* 0x00a80000dc2c783b */ /* 0x008fe20000004200 */
[----:B------:R-:W-:Y:S06]  /*9b30*/  F2FP.PACK_AB R143, R203, R202 ;  /* 0x000000cacb8f723e */ /* 0x000fec00000000ff */
[----:B------:R-:W-:Y:S01]  /*9b40*/  MUFU.EX2 R66, R66 ;  /* 0x0000004200427308 */ /* 0x000fe20000000800 */
[-C--:B------:R-:W-:Y:S08]  /*9b50*/  HMMA.16816.F32 R4, R140, R148.reuse, R4 ;  /* 0x000000948c04723c */ /* 0x080ff00000001804 */
[C---:B------:R-:W-:Y:S01]  /*9b60*/  HMMA.16816.F32 R8, R144.reuse, R148, R8 ;  /* 0x000000949008723c */ /* 0x040fe20000001808 */
[----:B------:R-:W2:Y:S07]  /*9b70*/  MUFU.EX2 R139, R139 ;  /* 0x0000008b008b7308 */ /* 0x000eae0000000800 */
[-C--:B------:R-:W-:Y:S03]  /*9b80*/  HMMA.16816.F32 R12, R144, R150.reuse, R12 ;  /* 0x00000096900c723c */ /* 0x080fe6000000180c */
[----:B------:R-:W-:Y:S05]  /*9b90*/  MUFU.EX2 R56, R56 ;  /* 0x0000003800387308 */ /* 0x000fea0000000800 */
[C---:B------:R-:W-:Y:S01]  /*9ba0*/  HMMA.16816.F32 R16, R140.reuse, R150, R16 ;  /* 0x000000968c10723c */ /* 0x040fe20000001810 */
[----:B------:R-:W3:Y:S04]  /*9bb0*/  LDSM.16.MT88.4 R148, [R220+0x9800] ;  /* 0x00980000dc94783b */ /* 0x000ee80000004200 */
[----:B------:R-:W-:Y:S03]  /*9bc0*/  MUFU.EX2 R57, R57 ;  /* 0x0000003900397308 */ /* 0x000fe60000000800 */
[-C--:B------:R-:W-:Y:S04]  /*9bd0*/  HMMA.16816.F32 R68, R140, R156.reuse, R68 ;  /* 0x0000009c8c44723c */ /* 0x080fe80000001844 */
[----:B--2---:R-:W-:Y:S03]  /*9be0*/  F2FP.PACK_AB R175, R139, R66 ;  /* 0x000000428baf723e */ /* 0x004fe600000000ff */
[----:B------:R-:W-:Y:S01]  /*9bf0*/  MUFU.EX2 R58, R58 ;  /* 0x0000003a003a7308 */ /* 0x000fe20000000800 */
[C---:B------:R-:W-:Y:S08]  /*9c00*/  HMMA.16816.F32 R72, R144.reuse, R156, R72 ;  /* 0x0000009c9048723c */ /* 0x040ff00000001848 */
[-C--:B------:R-:W-:Y:S01]  /*9c10*/  HMMA.16816.F32 R76, R144, R158.reuse, R76 ;  /* 0x0000009e904c723c */ /* 0x080fe2000000184c */
[----:B------:R-:W-:Y:S07]  /*9c20*/  MUFU.EX2 R59, R59 ;  /* 0x0000003b003b7308 */ /* 0x000fee0000000800 */
[C---:B------:R-:W-:Y:S01]  /*9c30*/  HMMA.16816.F32 R80, R140.reuse, R158, R80 ;  /* 0x0000009e8c50723c */ /* 0x040fe20000001850 */
[----:B------:R-:W-:Y:S02]  /*9c40*/  LDSM.16.MT88.4 R156, [R220+0x9c00] ;  /* 0x009c0000dc9c783b */ /* 0x000fe40000004200 */
[----:B------:R-:W-:Y:S05]  /*9c50*/  MUFU.EX2 R60, R60 ;  /* 0x0000003c003c7308 */ /* 0x000fea0000000800 */
[-C--:B-1----:R-:W-:Y:S05]  /*9c60*/  HMMA.16816.F32 R84, R140, R152.reuse, R84 ;  /* 0x000000988c54723c */ /* 0x082fea0000001854 */
[----:B------:R-:W-:Y:S03]  /*9c70*/  MUFU.EX2 R184, R184 ;  /* 0x000000b800b87308 */ /* 0x000fe60000000800 */
[C---:B------:R-:W-:Y:S07]  /*9c80*/  HMMA.16816.F32 R88, R144.reuse, R152, R88 ;  /* 0x000000989058723c */ /* 0x040fee0000001858 */
[----:B------:R-:W-:Y:S01]  /*9c90*/  MUFU.EX2 R62, R62 ;  /* 0x0000003e003e7308 */ /* 0x000fe20000000800 */
[-C--:B------:R-:W-:Y:S08]  /*9ca0*/  HMMA.16816.F32 R92, R144, R154.reuse, R92 ;  /* 0x0000009a905c723c */ /* 0x080ff0000000185c */
[C---:B------:R-:W-:Y:S01]  /*9cb0*/  HMMA.16816.F32 R96, R140.reuse, R154, R96 ;  /* 0x0000009a8c60723c */ /* 0x040fe20000001860 */
[----:B------:R-:W1:Y:S01]  /*9cc0*/  LDSM.16.MT88.4 R152, [R222+0x9800] ;  /* 0x00980000de98783b */ /* 0x000e620000004200 */
[----:B------:R-:W-:Y:S06]  /*9cd0*/  MUFU.EX2 R185, R185 ;  /* 0x000000b900b97308 */ /* 0x000fec0000000800 */
[-C--:B------:R-:W-:Y:S08]  /*9ce0*/  HMMA.16816.F32 R100, R140, R36.reuse, R100 ;  /* 0x000000248c64723c */ /* 0x080ff00000001864 */
[C---:B------:R-:W-:Y:S07]  /*9cf0*/  HMMA.16816.F32 R20, R144.reuse, R36, R20 ;  /* 0x000000249014723c */ /* 0x040fee0000001814 */
[----:B------:R-:W-:Y:S01]  /*9d00*/  F2FP.PACK_AB R36, R191, R193 ;  /* 0x000000c1bf24723e */ /* 0x000fe200000000ff */
[-C--:B------:R-:W-:Y:S04]  /*9d10*/  HMMA.16816.F32 R104, R144, R38.reuse, R104 ;  /* 0x000000269068723c */ /* 0x080fe80000001868 */
[----:B------:R-:W-:Y:S04]  /*9d20*/  F2FP.PACK_AB R37, R188, R189 ;  /* 0x000000bdbc25723e */ /* 0x000fe800000000ff */
[C---:B------:R-:W-:Y:S07]  /*9d30*/  HMMA.16816.F32 R32, R140.reuse, R38, R32 ;  /* 0x000000268c20723c */ /* 0x040fee0000001820 */
[----:B------:R-:W-:Y:S01]  /*9d40*/  F2FP.PACK_AB R38, R190, R192 ;  /* 0x000000c0be26723e */ /* 0x000fe200000000ff */
[-C--:B------:R-:W-:Y:S04]  /*9d50*/  HMMA.16816.F32 R108, R140, R48.reuse, R108 ;  /* 0x000000308c6c723c */ /* 0x080fe8000000186c */
[----:B------:R-:W-:Y:S04]  /*9d60*/  F2FP.PACK_AB R39, R186, R187 ;  /* 0x000000bbba27723e */ /* 0x000fe800000000ff */
[C---:B------:R-:W-:Y:S08]  /*9d70*/  HMMA.16816.F32 R112, R144.reuse, R48, R112 ;  /* 0x000000309070723c */ /* 0x040ff00000001870 */
[-C--:B------:R-:W-:Y:S08]  /*9d80*/  HMMA.16816.F32 R116, R144, R50.reuse, R116 ;  /* 0x000000329074723c */ /* 0x080ff00000001874 */
[C---:B------:R-:W-:Y:S01]  /*9d90*/  HMMA.16816.F32 R24, R140.reuse, R50, R24 ;  /* 0x000000328c18723c */ /* 0x040fe20000001818 */
[----:B------:R-:W2:Y:S07]  /*9da0*/  LDSM.16.MT88.4 R48, [R222+0xa800] ;  /* 0x00a80000de30783b */ /* 0x000eae0000004200 */
[-C--:B------:R-:W-:Y:S08]  /*9db0*/  HMMA.16816.F32 R120, R140, R40.reuse, R120 ;  /* 0x000000288c78723c */ /* 0x080ff00000001878 */
[C---:B------:R-:W-:Y:S07]  /*9dc0*/  HMMA.16816.F32 R124, R144.reuse, R40, R124 ;  /* 0x00000028907c723c */ /* 0x040fee000000187c */
[----:B------:R-:W-:Y:S01]  /*9dd0*/  F2FP.PACK_AB R40, R182, R183 ;  /* 0x000000b7b628723e */ /* 0x000fe200000000ff */
[-C--:B------:R-:W-:Y:S04]  /*9de0*/  HMMA.16816.F32 R128, R144, R42.reuse, R128 ;  /* 0x0000002a9080723c */ /* 0x080fe80000001880 */
[----:B------:R-:W-:Y:S04]  /*9df0*/  F2FP.PACK_AB R41, R179, R181 ;  /* 0x000000b5b329723e */ /* 0x000fe800000000ff */
[----:B------:R-:W-:Y:S01]  /*9e00*/  HMMA.16816.F32 R28, R140, R42, R28 ;  /* 0x0000002a8c1c723c */ /* 0x000fe2000000181c */
[----:B------:R-:W-:Y:S06]  /*9e10*/  MUFU.EX2 R142, R52 ;  /* 0x00000034008e7308 */ /* 0x000fec0000000800 */
[----:B------:R-:W-:Y:S01]  /*9e20*/  F2FP.PACK_AB R42, R178, R180 ;  /* 0x000000b4b22a723e */ /* 0x000fe200000000ff */
[-C--:B---3--:R-:W-:Y:S03]  /*9e30*/  HMMA.16816.F32 R4, R36, R148.reuse, R4 ;  /* 0x000000942404723c */ /* 0x088fe60000001804 */
[----:B------:R-:W3:Y:S02]  /*9e40*/  MUFU.EX2 R140, R53 ;  /* 0x00000035008c7308 */ /* 0x000ee40000000800 */
[----:B------:R-:W-:Y:S07]  /*9e50*/  F2FP.PACK_AB R43, R176, R177 ;  /* 0x000000b1b02b723e */ /* 0x000fee00000000ff */
[C---:B------:R-:W-:Y:S01]  /*9e60*/  HMMA.16816.F32 R8, R40.reuse, R148, R8 ;  /* 0x000000942808723c */ /* 0x040fe20000001808 */
[----:B------:R-:W4:Y:S07]  /*9e70*/  MUFU.EX2 R141, R64 ;  /* 0x00000040008d7308 */ /* 0x000f2e0000000800 */
[-C--:B------:R-:W-:Y:S03]  /*9e80*/  HMMA.16816.F32 R12, R40, R150.reuse, R12 ;  /* 0x00000096280c723c */ /* 0x080fe6000000180c */
[----:B------:R5:W2:Y:S01]  /*9e90*/  MUFU.EX2 R64, R55 ;  /* 0x0000003700407308 */ /* 0x000aa20000000800 */
[----:B---3--:R-:W-:Y:S04]  /*9ea0*/  F2FP.PACK_AB R172, R140, R142 ;  /* 0x0000008e8cac723e */ /* 0x008fe800000000ff */
[C---:B------:R-:W-:Y:S08]  /*9eb0*/  HMMA.16816.F32 R16, R36.reuse, R150, R16 ;  /* 0x000000962410723c */ /* 0x040ff00000001810 */
[-C--:B-1----:R-:W-:Y:S04]  /*9ec0*/  HMMA.16816.F32 R68, R36, R152.reuse, R68 ;  /* 0x000000982444723c */ /* 0x082fe80000001844 */
[----:B----4-:R-:W-:Y:S04]  /*9ed0*/  F2FP.PACK_AB R174, R138, R141 ;  /* 0x0000008d8aae723e */ /* 0x010fe800000000ff */
[C---:B------:R-:W-:Y:S01]  /*9ee0*/  HMMA.16816.F32 R72, R40.reuse, R152, R72 ;  /* 0x000000982848723c */ /* 0x040fe20000001848 */
[----:B-----5:R-:W1:Y:S03]  /*9ef0*/  LDSM.16.MT88.4 R52, [R220+0xb800] ;  /* 0x00b80000dc34783b */ /* 0x020e660000004200 */
[----:B--2---:R-:W-:Y:S04]  /*9f00*/  F2FP.PACK_AB R173, R64, R65 ;  /* 0x0000004140ad723e */ /* 0x004fe800000000ff */
[-C--:B------:R-:W-:Y:S08]  /*9f10*/  HMMA.16816.F32 R76, R40, R154.reuse, R76 ;  /* 0x0000009a284c723c */ /* 0x080ff0000000184c */
[C---:B------:R-:W-:Y:S08]  /*9f20*/  HMMA.16816.F32 R80, R36.reuse, R154, R80 ;  /* 0x0000009a2450723c */ /* 0x040ff00000001850 */
[-C--:B------:R-:W-:Y:S08]  /*9f30*/  HMMA.16816.F32 R84, R36, R44.reuse, R84 ;  /* 0x0000002c2454723c */ /* 0x080ff00000001854 */
[C---:B------:R-:W-:Y:S08]  /*9f40*/  HMMA.16816.F32 R88, R40.reuse, R44, R88 ;  /* 0x0000002c2858723c */ /* 0x040ff00000001858 */
[-C--:B------:R-:W-:Y:S08]  /*9f50*/  HMMA.16816.F32 R92, R40, R46.reuse, R92 ;  /* 0x0000002e285c723c */ /* 0x080ff0000000185c */
[C---:B------:R-:W-:Y:S01]  /*9f60*/  HMMA.16816.F32 R96, R36.reuse, R46, R96 ;  /* 0x0000002e2460723c */ /* 0x040fe20000001860 */
[----:B------:R-:W2:Y:S07]  /*9f70*/  LDSM.16.MT88.4 R44, [R222+0xb800] ;  /* 0x00b80000de2c783b */ /* 0x000eae0000004200 */
[-C--:B------:R-:W-:Y:S08]  /*9f80*/  HMMA.16816.F32 R100, R36, R48.reuse, R100 ;  /* 0x000000302464723c */ /* 0x080ff00000001864 */
[C---:B------:R-:W-:Y:S08]  /*9f90*/  HMMA.16816.F32 R20, R40.reuse, R48, R20 ;  /* 0x000000302814723c */ /* 0x040ff00000001814 */
[-C--:B------:R-:W-:Y:S08]  /*9fa0*/  HMMA.16816.F32 R104, R40, R50.reuse, R104 ;  /* 0x000000322868723c */ /* 0x080ff00000001868 */
[C---:B------:R-:W-:Y:S01]  /*9fb0*/  HMMA.16816.F32 R32, R36.reuse, R50, R32 ;  /* 0x000000322420723c */ /* 0x040fe20000001820 */
[----:B------:R-:W3:Y:S07]  /*9fc0*/  LDSM.16.MT88.4 R48, [R222+0x9c00] ;  /* 0x009c0000de30783b */ /* 0x000eee0000004200 */
[-C--:B-1----:R-:W-:Y:S08]  /*9fd0*/  HMMA.16816.F32 R108, R36, R52.reuse, R108 ;  /* 0x00000034246c723c */ /* 0x082ff0000000186c */
[C---:B------:R-:W-:Y:S08]  /*9fe0*/  HMMA.16816.F32 R112, R40.reuse, R52, R112 ;  /* 0x000000342870723c */ /* 0x040ff00000001870 */
[-C--:B------:R-:W-:Y:S08]  /*9ff0*/  HMMA.16816.F32 R116, R40, R54.reuse, R116 ;  /* 0x000000362874723c */ /* 0x080ff00000001874 */
[C---:B------:R-:W-:Y:S01]  /*a000*/  HMMA.16816.F32 R24, R36.reuse, R54, R24 ;  /* 0x000000362418723c */ /* 0x040fe20000001818 */
[----:B------:R-:W1:Y:S07]  /*a010*/  LDSM.16.MT88.4 R52, [R220+0xac00] ;  /* 0x00ac0000dc34783b */ /* 0x000e6e0000004200 */
[-C--:B--2---:R-:W-:Y:S08]  /*a020*/  HMMA.16816.F32 R120, R36, R44.reuse, R120 ;  /* 0x0000002c2478723c */ /* 0x084ff00000001878 */
[C---:B------:R-:W-:Y:S08]  /*a030*/  HMMA.16816.F32 R124, R40.reuse, R44, R124 ;  /* 0x0000002c287c723c */ /* 0x040ff0000000187c */
[-C--:B------:R-:W-:Y:S08]  /*a040*/  HMMA.16816.F32 R128, R40, R46.reuse, R128 ;  /* 0x0000002e2880723c */ /* 0x080ff00000001880 */
[----:B------:R-:W-:Y:S07]  /*a050*/  HMMA.16816.F32 R28, R36, R46, R28 ;  /* 0x0000002e241c723c */ /* 0x000fee000000181c */
[----:B------:R-:W-:Y:S01]  /*a060*/  F2FP.PACK_AB R36, R57, R56 ;  /* 0x000000383924723e */ /* 0x000fe200000000ff */
[-C--:B------:R-:W-:Y:S01]  /*a070*/  HMMA.16816.F32 R148, R172, R156.reuse, R4 ;  /* 0x0000009cac94723c */ /* 0x080fe20000001804 */
[----:B------:R-:W2:Y:S04]  /*a080*/  LDSM.16.MT88.4 R4, [R222+0xbc00] ;  /* 0x00bc0000de04783b */ /* 0x000ea80000004200 */
[----:B------:R-:W-:Y:S02]  /*a090*/  F2FP.PACK_AB R37, R59, R58 ;  /* 0x0000003a3b25723e */ /* 0x000fe400000000ff */
[----:B------:R-:W-:Y:S02]  /*a0a0*/  F2FP.PACK_AB R38, R184, R60 ;  /* 0x0000003cb826723e */ /* 0x000fe400000000ff */
[----:B------:R-:W-:Y:S07]  /*a0b0*/  F2FP.PACK_AB R39, R185, R62 ;  /* 0x0000003eb927723e */ /* 0x000fee00000000ff */
[C---:B------:R-:W-:Y:S07]  /*a0c0*/  HMMA.16816.F32 R144, R36.reuse, R156, R8 ;  /* 0x0000009c2490723c */ /* 0x040fee0000001808 */
[----:B------:R-:W-:Y:S01]  /*a0d0*/  FFMA.FTZ R8, R132, R236, R218 ;  /* 0x000000ec84087223 */ /* 0x000fe200000100da */
[-C--:B------:R-:W-:Y:S04]  /*a0e0*/  HMMA.16816.F32 R152, R36, R158.reuse, R12 ;  /* 0x0000009e2498723c */ /* 0x080fe8000000180c */
[----:B------:R-:W-:Y:S01]  /*a0f0*/  FADD.FTZ R8, R219, R8 ;  /* 0x00000008db087221 */ /* 0x000fe20000010000 */
[----:B------:R-:W-:Y:S01]  /*a100*/  MOV R132, R137 ;  /* 0x0000008900847202 */ /* 0x000fe20000000f00 */
[----:B------:R-:W-:Y:S02]  /*a110*/  FADD.FTZ R10, R214, R2 ;  /* 0x00000002d60a7221 */ /* 0x000fe40000010000 */
[C---:B------:R-:W-:Y:S04]  /*a120*/  HMMA.16816.F32 R156, R172.reuse, R158, R16 ;  /* 0x0000009eac9c723c */ /* 0x040fe80000001810 */
[----:B------:R-:W-:Y:S02]  /*a130*/  FADD.FTZ R12, R231, R134 ;  /* 0x00000086e70c7221 */ /* 0x000fe40000010000 */
[----:B------:R-:W-:Y:S02]  /*a140*/  FADD.FTZ R11, R228, R8 ;  /* 0x00000008e40b7221 */ /* 0x000fe40000010000 */
[-C--:B---3--:R-:W-:Y:S04]  /*a150*/  HMMA.16816.F32 R68, R172, R48.reuse, R68 ;  /* 0x00000030ac44723c */ /* 0x088fe80000001844 */
        /* <DEDUP_REMOVED lines=11> */
[-C--:B-1----:R-:W-:Y:S04]  /*a210*/  HMMA.16816.F32 R84, R172, R52.reuse, R84 ;  /* 0x00000034ac54723c */ /* 0x082fe80000001854 */
        /* <DEDUP_REMOVED lines=29> */
[----:B------:R-:W-:Y:S01]  /*a3f0*/  FADD.FTZ R9, R182, R2 ;  /* 0x00000002b6097221 */ /* 0x000fe20000010000 */
[-C--:B------:R-:W-:Y:S03]  /*a400*/  HMMA.16816.F32 R116, R36, R170.reuse, R116 ;  /* 0x000000aa2474723c */ /* 0x080fe60000001874 */
[----:B------:R-:W-:Y:S02]  /*a410*/  FADD.FTZ R8, R179, R0 ;  /* 0x00000000b3087221 */ /* 0x000fe40000010000 */
[----:B------:R-:W-:Y:S02]  /*a420*/  FADD.FTZ R2, R187, R10 ;  /* 0x0000000abb027221 */ /* 0x000fe40000010000 */
[----:B------:R-:W-:Y:S01]  /*a430*/  FADD.FTZ R0, R180, R9 ;  /* 0x00000009b4007221 */ /* 0x000fe20000010000 */
[C---:B------:R-:W-:Y:S04]  /*a440*/  HMMA.16816.F32 R168, R172.reuse, R170, R24 ;  /* 0x000000aaaca8723c */ /* 0x040fe80000001818 */
[----:B------:R-:W-:Y:S04]  /*a450*/  FADD.FTZ R2, R186, R2 ;  /* 0x00000002ba027221 */ /* 0x000fe80000010000 */
[----:B------:R-:W-:Y:S01]  /*a460*/  FADD.FTZ R2, R65, R2 ;  /* 0x0000000241027221 */ /* 0x000fe20000010000 */
[-C--:B--2---:R-:W-:Y:S08]  /*a470*/  HMMA.16816.F32 R120, R172, R4.reuse, R120 ;  /* 0x00000004ac78723c */ /* 0x084ff00000001878 */
        /* <DEDUP_REMOVED lines=11> */
[----:B------:R-:W-:Y:S01]  /*a530*/  FADD.FTZ R8, R140, R4 ;  /* 0x000000048c087221 */ /* 0x000fe20000010000 */
[----:B------:R-:W-:Y:S01]  /*a540*/  MOV R140, R3 ;  /* 0x00000003008c7202 */ /* 0x000fe20000000f00 */
[----:B------:R-:W-:Y:S02]  /*a550*/  FADD.FTZ R4, R64, R2 ;  /* 0x0000000240047221 */ /* 0x000fe40000010000 */
[----:B------:R-:W-:Y:S02]  /*a560*/  FADD.FTZ R2, R57, R5 ;  /* 0x0000000539027221 */ /* 0x000fe40000010000 */
[----:B------:R-:W-:Y:S02]  /*a570*/  FADD.FTZ R0, R59, R0 ;  /* 0x000000003b007221 */ /* 0x000fe40000010000 */
[----:B------:R-:W-:Y:S02]  /*a580*/  FADD.FTZ R5, R141, R8 ;  /* 0x000000088d057221 */ /* 0x000fe40000010000 */
[----:B------:R-:W-:Y:S02]  /*a590*/  FADD.FTZ R6, R66, R4 ;  /* 0x0000000442067221 */ /* 0x000fe40000010000 */
[----:B------:R-:W-:Y:S02]  /*a5a0*/  FADD.FTZ R4, R60, R2 ;  /* 0x000000023c047221 */ /* 0x000fe40000010000 */
[----:B------:R-:W-:Y:S01]  /*a5b0*/  FADD.FTZ R2, R62, R0 ;  /* 0x000000003e027221 */ /* 0x000fe20000010000 */
[----:B------:R-:W-:Y:S01]  /*a5c0*/  IADD3 R0, R227, -0x1, RZ ;  /* 0xffffffffe3007810 */ /* 0x000fe20007ffe0ff */
[----:B------:R-:W-:Y:S01]  /*a5d0*/  FADD.FTZ R235, R138, R5 ;  /* 0x000000058aeb7221 */ /* 0x000fe20000010000 */
[----:B------:R-:W-:Y:S01]  /*a5e0*/  MOV R138, R136 ;  /* 0x00000088008a7202 */ /* 0x000fe20000000f00 */
[----:B------:R-:W-:Y:S01]  /*a5f0*/  FADD.FTZ R236, R139, R6 ;  /* 0x000000068bec7221 */ /* 0x000fe20000010000 */
[----:B------:R-:W-:Y:S01]  /*a600*/  MOV R227, R0 ;  /* 0x0000000000e37202 */ /* 0x000fe20000000f00 */
[----:B------:R-:W-:Y:S01]  /*a610*/  FADD.FTZ R237, R184, R4 ;  /* 0x00000004b8ed7221 */ /* 0x000fe20000010000 */
[----:B------:R-:W-:Y:S01]  /*a620*/  MOV R139, R135 ;  /* 0x00000087008b7202 */ /* 0x000fe20000000f00 */
[----:B------:R-:W-:Y:S01]  /*a630*/  FADD.FTZ R238, R185, R2 ;  /* 0x00000002b9ee7221 */ /* 0x000fe20000010000 */
[----:B------:R-:W-:-:S05]  /*a640*/  @P5 BRA `(.L_x_105) ;  /* 0xffffc49000005947 */ /* 0x000fca000383ffff */
.L_x_104:
[----:B------:R1:W5:Y:S01]  /*a650*/  LDL R141, [R1+0x8] ;  /* 0x00000800018d7983 */ /* 0x0003620000100800 */
[----:B------:R-:W-:Y:S01]  /*a660*/  ISETP.NE.AND P0, PT, R252, -0x1, PT ;  /* 0xfffffffffc00780c */ /* 0x000fe20003f05270 */
[----:B------:R-:W-:Y:S02]  /*a670*/  BSSY B0, `(.L_x_108) ;  /* 0x0000167000007945 */ /* 0x000fe40003800000 */
[----:B------:R-:W2:Y:S04]  /*a680*/  SHFL.BFLY PT, R2, R235, 0x2, 0x1f ;  /* 0x0c401f00eb027f89 */ /* 0x000ea800000e0000 */
[----:B------:R-:W3:Y:S04]  /*a690*/  SHFL.BFLY PT, R0, R236, 0x2, 0x1f ;  /* 0x0c401f00ec007f89 */ /* 0x000ee800000e0000 */
[----:B------:R-:W-:Y:S04]  /*a6a0*/  SHFL.BFLY PT, R5, R238, 0x2, 0x1f ;  /* 0x0c401f00ee057f89 */ /* 0x000fe800000e0000 */
[----:B------:R-:W4:Y:S04]  /*a6b0*/  SHFL.BFLY PT, R6, R237, 0x2, 0x1f ;  /* 0x0c401f00ed067f89 */ /* 0x000f2800000e0000 */
[----:B------:R-:W1:Y:S01]  /*a6c0*/  S2R R139, SR_TID.X ;  /* 0x00000000008b7919 */ /* 0x000e620000002100 */
[----:B--2---:R-:W-:-:S02]  /*a6d0*/  FADD.FTZ R2, R2, R235 ;  /* 0x000000eb02027221 */ /* 0x004fc40000010000 */
[----:B---3--:R-:W-:-:S03]  /*a6e0*/  FADD.FTZ R0, R0, R236 ;  /* 0x000000ec00007221 */ /* 0x008fc60000010000 */
[----:B------:R-:W2:Y:S04]  /*a6f0*/  SHFL.BFLY PT, R4, R2, 0x1, 0x1f ;  /* 0x0c201f0002047f89 */ /* 0x000ea800000e0000 */
[----:B------:R-:W3:Y:S01]  /*a700*/  SHFL.BFLY PT, R9, R0, 0x1, 0x1f ;  /* 0x0c201f0000097f89 */ /* 0x000ee200000e0000 */
[----:B----4-:R-:W-:Y:S01]  /*a710*/  FADD.FTZ R6, R6, R237 ;  /* 0x000000ed06067221 */ /* 0x010fe20000010000 */
[----:B-1----:R-:W-:-:S04]  /*a720*/  SHF.R.S32.HI R53, RZ, 0x1f, R139 ;  /* 0x0000001fff357819 */ /* 0x002fc8000001148b */
[----:B------:R-:W1:Y:S01]  /*a730*/  SHFL.BFLY PT, R8, R6, 0x1, 0x1f ;  /* 0x0c201f0006087f89 */ /* 0x000e6200000e0000 */
[CC--:B------:R-:W-:Y:S02]  /*a740*/  LEA.HI R52, R53.reuse, R139.reuse, RZ, 0x2 ;  /* 0x0000008b35347211 */ /* 0x0c0fe400078f10ff */
[----:B------:R-:W-:-:S04]  /*a750*/  LEA.HI R53, R53, R139, RZ, 0x5 ;  /* 0x0000008b35357211 */ /* 0x000fc800078f28ff */
[----:B------:R-:W-:Y:S01]  /*a760*/  SHF.R.S32.HI R10, RZ, 0x5, R53 ;  /* 0x00000005ff0a7819 */ /* 0x000fe20000011435 */
[----:B--2---:R-:W-:Y:S02]  /*a770*/  FADD.FTZ R50, R2, R4 ;  /* 0x0000000402327221 */ /* 0x004fe40000010000 */
[----:B------:R-:W-:Y:S02]  /*a780*/  FADD.FTZ R2, R5, R238 ;  /* 0x000000ee05027221 */ /* 0x000fe40000010000 */
[----:B---3--:R-:W-:Y:S01]  /*a790*/  FADD.FTZ R49, R0, R9 ;  /* 0x0000000900317221 */ /* 0x008fe20000010000 */
[----:B------:R-:W-:Y:S01]  /*a7a0*/  FSETP.NE.FTZ.AND P6, PT, R50, RZ, PT ;  /* 0x000000ff3200720b */ /* 0x000fe20003fd5000 */
[----:B------:R-:W-:Y:S01]  /*a7b0*/  @P0 IMAD.WIDE.U32 R4, R252, c[0x0][0x1e8], RZ ;  /* 0x00007a00fc040a25 */ /* 0x000fe200078e00ff */
[----:B------:R-:W2:Y:S01]  /*a7c0*/  SHFL.BFLY PT, R7, R2, 0x1, 0x1f ;  /* 0x0c201f0002077f89 */ /* 0x000ea200000e0000 */
[----:B------:R-:W-:Y:S02]  /*a7d0*/  MOV R0, 0x3f800000 ;  /* 0x3f80000000007802 */ /* 0x000fe40000000f00 */
[----:B------:R-:W-:Y:S01]  /*a7e0*/  LOP3.LUT R9, R52, 0xfffffffc, RZ, 0xc0, !PT ;  /* 0xfffffffc34097812 */ /* 0x000fe200078ec0ff */
[----:B------:R-:W-:Y:S01]  /*a7f0*/  @P0 IMAD R138, R252, c[0x0][0x1ec], R5 ;  /* 0x00007b00fc8a0a24 */ /* 0x000fe200078e0205 */
[----:B------:R-:W-:Y:S01]  /*a800*/  FSETP.NE.FTZ.AND P5, PT, R49, RZ, PT ;  /* 0x000000ff3100720b */ /* 0x000fe20003fb5000 */
[----:B-1----:R-:W-:Y:S01]  /*a810*/  FADD.FTZ R132, R6, R8 ;  /* 0x0000000806847221 */ /* 0x002fe20000010000 */
[----:B------:R-:W-:-:S02]  /*a820*/  IADD3 R5, -R9, R139, RZ ;  /* 0x0000008b09057210 */ /* 0x000fc40007ffe1ff */
[----:B------:R-:W-:Y:S02]  /*a830*/  @P0 MOV R134, R4 ;  /* 0x0000000400860202 */ /* 0x000fe40000000f00 */
[----:B------:R-:W1:Y:S01]  /*a840*/  @P6 MUFU.RCP R0, R50 ;  /* 0x0000003200006308 */ /* 0x000e620000001000 */
[----:B------:R-:W-:Y:S02]  /*a850*/  FSETP.NE.FTZ.AND P4, PT, R132, RZ, PT ;  /* 0x000000ff8400720b */ /* 0x000fe40003f95000 */
[----:B------:R-:W-:Y:S02]  /*a860*/  LEA R51, R10, R5, 0x8 ;  /* 0x000000050a337211 */ /* 0x000fe400078e40ff */
[----:B------:R-:W-:-:S06]  /*a870*/  MOV R4, 0x3f800000 ;  /* 0x3f80000000047802 */ /* 0x000fcc0000000f00 */
[----:B------:R-:W-:Y:S01]  /*a880*/  @P5 MUFU.RCP R4, R49 ;  /* 0x0000003100045308 */ /* 0x000fe20000001000 */
[----:B--2---:R-:W-:Y:S01]  /*a890*/  FADD.FTZ R133, R2, R7 ;  /* 0x0000000702857221 */ /* 0x004fe20000010000 */
[----:B------:R-:W-:Y:S01]  /*a8a0*/  MOV R2, 0x3f800000 ;  /* 0x3f80000000027802 */ /* 0x000fe20000000f00 */
[----:B-1----:R-:W-:-:S03]  /*a8b0*/  FMUL.FTZ R148, R0, R148 ;  /* 0x0000009400947220 */ /* 0x002fc60000410000 */
[----:B------:R-:W-:Y:S01]  /*a8c0*/  FSETP.NE.FTZ.AND P3, PT, R133, RZ, PT ;  /* 0x000000ff8500720b */ /* 0x000fe20003f75000 */
[C---:B------:R-:W-:Y:S01]  /*a8d0*/  FMUL.FTZ R47, R0.reuse, R149 ;  /* 0x00000095002f7220 */ /* 0x040fe20000410000 */
[----:B------:R-:W1:Y:S01]  /*a8e0*/  @P4 MUFU.RCP R2, R132 ;  /* 0x0000008400024308 */ /* 0x000e620000001000 */
        /* <DEDUP_REMOVED lines=9> */
[C---:B------:R-:W-:Y:S01]  /*a980*/  FMUL.FTZ R84, R0.reuse, R84 ;  /* 0x0000005400547220 */ /* 0x040fe20000410000 */
[----:B------:R-:W2:Y:S01]  /*a990*/  S2R R68, SR_CTAID.Y ;  /* 0x0000000000447919 */ /* 0x000ea20000002600 */
        /* <DEDUP_REMOVED lines=22> */
[----:B------:R-:W-:Y:S01]  /*ab00*/  MOV R0, 0x3f800000 ;  /* 0x3f80000000007802 */ /* 0x000fe20000000f00 */
[C---:B-1----:R-:W-:Y:S01]  /*ab10*/  FMUL.FTZ R144, R2.reuse, R144 ;  /* 0x0000009002907220 */ /* 0x042fe20000410000 */
        /* <DEDUP_REMOVED lines=82> */
[----:B------:R-:W-:Y:S01]  /*b040*/  FMUL.FTZ R70, R4, R70 ;  /* 0x0000004604467220 */ /* 0x000fe20000410000 */
[----:B------:R-:W-:Y:S01]  /*b050*/  F2FP.PACK_AB R46, R46, R150 ;  /* 0x000000962e2e723e */ /* 0x000fe200000000ff */
[----:B------:R-:W-:Y:S01]  /*b060*/  FMUL.FTZ R42, R4, R71 ;  /* 0x00000047042a7220 */ /* 0x000fe20000410000 */
[----:B------:R-:W-:Y:S01]  /*b070*/  IADD3 R2, R0, -R2, RZ ;  /* 0x8000000200027210 */ /* 0x000fe20007ffe0ff */
[----:B------:R-:W-:Y:S01]  /*b080*/  FMUL.FTZ R82, R4, R82 ;  /* 0x0000005204527220 */ /* 0x000fe20000410000 */
[----:B------:R-:W-:Y:S01]  /*b090*/  F2FP.PACK_AB R44, R44, R158 ;  /* 0x0000009e2c2c723e */ /* 0x000fe200000000ff */
[----:B------:R-:W-:Y:S01]  /*b0a0*/  FMUL.FTZ R38, R4, R83 ;  /* 0x0000005304267220 */ /* 0x000fe20000410000 */
[----:B------:R-:W-:Y:S01]  /*b0b0*/  LEA.HI R0, R2, R2, RZ, 0x1 ;  /* 0x0000000202007211 */ /* 0x000fe200078f08ff */
[----:B------:R-:W-:Y:S01]  /*b0c0*/  FMUL.FTZ R86, R4, R86 ;  /* 0x0000005604567220 */ /* 0x000fe20000410000 */
[----:B------:R-:W-:Y:S01]  /*b0d0*/  F2FP.PACK_AB R42, R42, R70 ;  /* 0x000000462a2a723e */ /* 0x000fe200000000ff */
[C---:B------:R-:W-:Y:S01]  /*b0e0*/  FMUL.FTZ R35, R4.reuse, R87 ;  /* 0x0000005704237220 */ /* 0x040fe20000410000 */
[----:B------:R-:W-:Y:S01]  /*b0f0*/  SHF.R.S32.HI R5, RZ, 0x1, R0 ;  /* 0x00000001ff057819 */ /* 0x000fe20000011400 */
[----:B------:R-:W-:Y:S01]  /*b100*/  FMUL.FTZ R98, R4, R98 ;  /* 0x0000006204627220 */ /* 0x000fe20000410000 */
[----:B------:R-:W-:Y:S01]  /*b110*/  LOP3.LUT R0, R0, 0x3fffffe, RZ, 0xc0, !PT ;  /* 0x03fffffe00007812 */ /* 0x000fe200078ec0ff */
[----:B------:R-:W-:Y:S01]  /*b120*/  FMUL.FTZ R32, R4, R99 ;  /* 0x0000006304207220 */ /* 0x000fe20000410000 */
[----:B------:R-:W-:Y:S01]  /*b130*/  F2FP.PACK_AB R38, R38, R82 ;  /* 0x000000522626723e */ /* 0x000fe200000000ff */
[----:B------:R-:W-:Y:S01]  /*b140*/  FMUL.FTZ R102, R4, R102 ;  /* 0x0000006604667220 */ /* 0x000fe20000410000 */
[----:B------:R-:W-:Y:S01]  /*b150*/  IADD3 R0, R2, -R0, RZ ;  /* 0x8000000002007210 */ /* 0x000fe20007ffe0ff */
[C---:B------:R-:W-:Y:S01]  /*b160*/  FMUL.FTZ R28, R4.reuse, R103 ;  /* 0x00000067041c7220 */ /* 0x040fe20000410000 */
[----:B------:R-:W-:Y:S01]  /*b170*/  F2FP.PACK_AB R35, R35, R86 ;  /* 0x000000562323723e */ /* 0x000fe200000000ff */
[----:B------:R-:W-:Y:S01]  /*b180*/  FMUL.FTZ R166, R4, R166 ;  /* 0x000000a604a67220 */ /* 0x000fe20000410000 */
[----:B------:R-:W-:Y:S01]  /*b190*/  LEA R0, R0, R51, 0x4 ;  /* 0x0000003300007211 */ /* 0x000fe200078e20ff */
[----:B------:R-:W-:Y:S01]  /*b1a0*/  FMUL.FTZ R24, R4, R167 ;  /* 0x000000a704187220 */ /* 0x000fe20000410000 */
[----:B------:R-:W-:Y:S01]  /*b1b0*/  F2FP.PACK_AB R32, R32, R98 ;  /* 0x000000622020723e */ /* 0x000fe200000000ff */
[----:B------:R-:W-:Y:S01]  /*b1c0*/  FMUL.FTZ R110, R4, R110 ;  /* 0x0000006e046e7220 */ /* 0x000fe20000410000 */
[----:B------:R-:W-:Y:S01]  /*b1d0*/  F2FP.PACK_AB R28, R28, R102 ;  /* 0x000000661c1c723e */ /* 0x000fe200000000ff */
        /* <DEDUP_REMOVED lines=10> */
[----:B------:R-:W-:Y:S02]  /*b280*/  SHF.L.U32 R4, R5, 0x6, RZ ;  /* 0x0000000605047819 */ /* 0x000fe400000006ff */
[----:B------:R-:W-:-:S02]  /*b290*/  F2FP.PACK_AB R12, R12, R122 ;  /* 0x0000007a0c0c723e */ /* 0x000fc400000000ff */
[----:B------:R-:W-:Y:S02]  /*b2a0*/  LOP3.LUT R2, R4, 0xc0, RZ, 0xc0, !PT ;  /* 0x000000c004027812 */ /* 0x000fe400078ec0ff */
[----:B------:R-:W-:Y:S02]  /*b2b0*/  LOP3.LUT R4, R5, 0x1, RZ, 0xc0, !PT ;  /* 0x0000000105047812 */ /* 0x000fe400078ec0ff */
[----:B------:R-:W-:Y:S02]  /*b2c0*/  LEA.HI R2, R2, R2, RZ, 0x1d ;  /* 0x0000000202027211 */ /* 0x000fe400078fe8ff */
[----:B------:R-:W-:Y:S02]  /*b2d0*/  ISETP.NE.U32.AND P1, PT, R4, 0x1, PT ;  /* 0x000000010400780c */ /* 0x000fe40003f25070 */
[----:B------:R-:W-:Y:S02]  /*b2e0*/  LEA R0, R0, R2, 0x1 ;  /* 0x0000000200007211 */ /* 0x000fe400078e08ff */
[----:B------:R-:W-:-:S02]  /*b2f0*/  MOV R4, 0x20 ;  /* 0x0000002000047802 */ /* 0x000fc40000000f00 */
[----:B------:R-:W-:Y:S02]  /*b300*/  SHF.L.U32 R0, R0, 0x1, RZ ;  /* 0x0000000100007819 */ /* 0x000fe400000006ff */
[----:B------:R-:W-:Y:S02]  /*b310*/  F2FP.PACK_AB R8, R8, R174 ;  /* 0x000000ae0808723e */ /* 0x000fe400000000ff */
[C---:B------:R-:W-:Y:S01]  /*b320*/  IADD3 R2, R0.reuse, -0x10, RZ ;  /* 0xfffffff000027810 */ /* 0x040fe20007ffe0ff */
[----:B------:R-:W-:Y:S02]  /*b330*/  STS [R0], R47 ;  /* 0x0000002f00007388 */ /* 0x000fe40000000800 */
[----:B------:R-:W-:Y:S02]  /*b340*/  @P1 IADD3 R2, R0, 0x10, RZ ;  /* 0x0000001000021810 */ /* 0x000fe40007ffe0ff */
[----:B------:R-:W-:Y:S01]  /*b350*/  LOP3.LUT P1, RZ, R5, 0x2, RZ, 0xc0, !PT ;  /* 0x0000000205ff7812 */ /* 0x000fe2000782c0ff */
[----:B------:R-:W-:Y:S03]  /*b360*/  STS [R0+0x200], R46 ;  /* 0x0002002e00007388 */ /* 0x000fe60000000800 */
[----:B------:R-:W-:Y:S01]  /*b370*/  SEL R4, R4, 0xffffffe0, !P1 ;  /* 0xffffffe004047807 */ /* 0x000fe20004800000 */
[----:B------:R1:W-:Y:S03]  /*b380*/  STS [R2], R40 ;  /* 0x0000002802007388 */ /* 0x0003e60000000800 */
[----:B------:R-:W-:Y:S01]  /*b390*/  IADD3 R5, R0, R4, RZ ;  /* 0x0000000400057210 */ /* 0x000fe20007ffe0ff */
[----:B------:R-:W-:Y:S01]  /*b3a0*/  STS [R2+0x200], R44 ;  /* 0x0002002c02007388 */ /* 0x000fe20000000800 */
[----:B------:R-:W-:-:S03]  /*b3b0*/  IADD3 R4, R4, R2, RZ ;  /* 0x0000000204047210 */ /* 0x000fc60007ffe0ff */
[----:B------:R-:W-:Y:S04]  /*b3c0*/  STS [R0+0x1000], R48 ;  /* 0x0010003000007388 */ /* 0x000fe80000000800 */
[----:B------:R-:W-:Y:S04]  /*b3d0*/  STS [R0+0x1200], R146 ;  /* 0x0012009200007388 */ /* 0x000fe80000000800 */
[----:B------:R-:W-:Y:S04]  /*b3e0*/  STS [R2+0x1000], R45 ;  /* 0x0010002d02007388 */ /* 0x000fe80000000800 */
[----:B------:R-:W-:Y:S04]  /*b3f0*/  STS [R2+0x1200], R154 ;  /* 0x0012009a02007388 */ /* 0x000fe80000000800 */
[----:B------:R-:W-:Y:S01]  /*b400*/  STS [R5], R43 ;  /* 0x0000002b05007388 */ /* 0x000fe20000000800 */
[----:B-1----:R-:W1:Y:S03]  /*b410*/  LDC.U8 R40, c[0x0][0x329] ;  /* 0x0000ca40ff287b82 */ /* 0x002e660000000000 */
[----:B------:R-:W-:Y:S04]  /*b420*/  STS [R5+0x200], R42 ;  /* 0x0002002a05007388 */ /* 0x000fe80000000800 */
[----:B------:R-:W-:Y:S04]  /*b430*/  STS [R4], R39 ;  /* 0x0000002704007388 */ /* 0x000fe80000000800 */
        /* <DEDUP_REMOVED lines=25> */
[----:B------:R3:W-:Y:S01]  /*b5d0*/  STS [R2+0x4000], R17 ;  /* 0x0040001102007388 */ /* 0x0007e20000000800 */
[----:B-1----:R-:W-:-:S03]  /*b5e0*/  ISETP.NE.AND P2, PT, R31, RZ, PT ;  /* 0x000000ff1f00720c */ /* 0x002fc60003f45270 */
[----:B------:R1:W-:Y:S04]  /*b5f0*/  STS [R2+0x4200], R16 ;  /* 0x0042001002007388 */ /* 0x0003e80000000800 */
[----:B------:R-:W-:Y:S04]  /*b600*/  STS [R0+0x5000], R19 ;  /* 0x0050001300007388 */ /* 0x000fe80000000800 */
[----:B------:R4:W-:Y:S04]  /*b610*/  STS [R0+0x5200], R18 ;  /* 0x0052001200007388 */ /* 0x0009e80000000800 */
[----:B------:R2:W-:Y:S04]  /*b620*/  STS [R2+0x5000], R15 ;  /* 0x0050000f02007388 */ /* 0x0005e80000000800 */
[----:B------:R2:W-:Y:S04]  /*b630*/  STS [R2+0x5200], R14 ;  /* 0x0052000e02007388 */ /* 0x0005e80000000800 */
[----:B------:R2:W-:Y:S01]  /*b640*/  STS [R5+0x4000], R13 ;  /* 0x0040000d05007388 */ /* 0x0005e20000000800 */
[----:B---3--:R-:W-:-:S03]  /*b650*/  MOV R17, 0x7f800000 ;  /* 0x7f80000000117802 */ /* 0x008fc60000000f00 */
[----:B------:R-:W-:Y:S01]  /*b660*/  STS [R5+0x4200], R12 ;  /* 0x0042000c05007388 */ /* 0x000fe20000000800 */
[----:B-1----:R-:W-:-:S03]  /*b670*/  MOV R16, 0x7f800000 ;  /* 0x7f80000000107802 */ /* 0x002fc60000000f00 */
[----:B------:R1:W-:Y:S04]  /*b680*/  STS [R4+0x4000], R9 ;  /* 0x0040000904007388 */ /* 0x0003e80000000800 */
[----:B------:R3:W-:Y:S01]  /*b690*/  STS [R4+0x4200], R8 ;  /* 0x0042000804007388 */ /* 0x0007e20000000800 */
[----:B----4-:R-:W-:-:S03]  /*b6a0*/  @P1 MOV R0, c[0x0][0x210] ;  /* 0x0000840000001a02 */ /* 0x010fc60000000f00 */
[----:B------:R-:W-:Y:S01]  /*b6b0*/  STS [R5+0x5000], R11 ;  /* 0x0050000b05007388 */ /* 0x000fe20000000800 */
[----:B--2---:R-:W-:-:S03]  /*b6c0*/  MOV R15, 0x7f800000 ;  /* 0x7f800000000f7802 */ /* 0x004fc60000000f00 */
[----:B------:R2:W-:Y:S01]  /*b6d0*/  STS [R5+0x5200], R10 ;  /* 0x0052000a05007388 */ /* 0x0005e20000000800 */
[----:B------:R-:W-:-:S03]  /*b6e0*/  LOP3.LUT R2, R53, 0xffffffe0, RZ, 0xc0, !PT ;  /* 0xffffffe035027812 */ /* 0x000fc600078ec0ff */
[----:B------:R-:W-:Y:S01]  /*b6f0*/  STS [R4+0x5000], R7 ;  /* 0x0050000704007388 */ /* 0x000fe20000000800 */
[----:B------:R-:W-:Y:S03]  /*b700*/  @P5 MUFU.LG2 R13, R49 ;  /* 0x00000031000d5308 */ /* 0x000fe60000000c00 */
[----:B------:R4:W-:Y:S04]  /*b710*/  STS [R4+0x5200], R6 ;  /* 0x0052000604007388 */ /* 0x0009e80000000800 */
[----:B------:R-:W-:Y:S01]  /*b720*/  BAR.SYNC.DEFER_BLOCKING 0x0 ;  /* 0x0000000000007b1d */ /* 0x000fe20000010000 */
[----:B-1----:R-:W-:Y:S01]  /*b730*/  @P1 IMAD R9, R0, c[0x0][0x214], RZ ;  /* 0x0000850000091a24 */ /* 0x002fe200078e02ff */
[----:B------:R-:W-:-:S02]  /*b740*/  @!P1 MOV R0, c[0x0][0x214] ;  /* 0x0000850000009a02 */ /* 0x000fc40000000f00 */
[----:B---3--:R-:W-:Y:S02]  /*b750*/  IADD3 R8, -R2, R139, RZ ;  /* 0x0000008b02087210 */ /* 0x008fe40007ffe1ff */
[----:B------:R-:W1:Y:S01]  /*b760*/  S2R R14, SR_CTAID.X ;  /* 0x00000000000e7919 */ /* 0x000e620000002500 */
[----:B------:R-:W-:Y:S01]  /*b770*/  @!P1 SEL R9, R0, c[0x0][0x234], !P2 ;  /* 0x00008d0000099a07 */ /* 0x000fe20005000000 */
[----:B------:R-:W-:Y:S01]  /*b780*/  @P4 MUFU.LG2 R12, R132 ;  /* 0x00000084000c4308 */ /* 0x000fe20000000c00 */
[----:B------:R-:W-:Y:S01]  /*b790*/  ISETP.NE.OR P2, PT, R40, RZ, !P2 ;  /* 0x000000ff2800720c */ /* 0x000fe20005745670 */
[----:B------:R-:W3:Y:S01]  /*b7a0*/  S2R R18, SR_CTAID.Z ;  /* 0x0000000000127919 */ /* 0x000ee20000002700 */
[----:B------:R-:W-:-:S05]  /*b7b0*/  @!P0 SHF.R.S32.HI R0, RZ, 0x1f, R68 ;  /* 0x0000001fff008819 */ /* 0x000fca0000011444 */
[----:B--2---:R-:W2:Y:S01]  /*b7c0*/  @P6 MUFU.LG2 R10, R50 ;  /* 0x00000032000a6308 */ /* 0x004ea20000000c00 */
[----:B----4-:R-:W-:Y:S01]  /*b7d0*/  @!P0 IMAD R4, R0, c[0x0][0x1e0], RZ ;  /* 0x0000780000048a24 */ /* 0x010fe200078e02ff */
[----:B------:R-:W-:Y:S01]  /*b7e0*/  @P1 MOV R0, 0x1 ;  /* 0x0000000100001802 */ /* 0x000fe20000000f00 */
[C---:B------:R-:W-:Y:S01]  /*b7f0*/  @!P0 IMAD.WIDE.U32 R6, R68.reuse, c[0x0][0x1e0], RZ ;  /* 0x0000780044068a25 */ /* 0x040fe200078e00ff */
[----:B------:R4:W4:Y:S04]  /*b800*/  LDS.128 R28, [R226] ;  /* 0x00000000e21c7984 */ /* 0x0009280000000c00 */
[----:B------:R-:W1:Y:S01]  /*b810*/  @P3 MUFU.LG2 R11, R133 ;  /* 0x00000085000b3308 */ /* 0x000e620000000c00 */
[----:B------:R-:W-:Y:S01]  /*b820*/  @!P2 IMAD R5, R68, c[0x0][0x214], RZ ;  /* 0x000085004405aa24 */ /* 0x000fe200078e02ff */
[----:B------:R3:W4:Y:S01]  /*b830*/  LDS.128 R40, [R226+0x800] ;  /* 0x00080000e2287984 */ /* 0x0007220000000c00 */
[----:B------:R-:W-:Y:S01]  /*b840*/  @!P1 IMAD R0, R9, c[0x0][0x1c0], RZ ;  /* 0x0000700009009a24 */ /* 0x000fe200078e02ff */
[----:B------:R-:W-:Y:S01]  /*b850*/  @!P0 MOV R134, R6 ;  /* 0x0000000600868202 */ /* 0x000fe20000000f00 */
[C---:B------:R-:W-:Y:S01]  /*b860*/  @!P0 IMAD R4, R68.reuse, c[0x0][0x1e4], R4 ;  /* 0x0000790044048a24 */ /* 0x040fe200078e0204 */
[----:B------:R4:W4:Y:S01]  /*b870*/  LDS.128 R52, [R226+0x1000] ;  /* 0x00100000e2347984 */ /* 0x0009220000000c00 */
[----:B------:R-:W-:Y:S01]  /*b880*/  IMAD R0, R68, R0, RZ ;  /* 0x0000000044007224 */ /* 0x000fe200078e02ff */
[----:B------:R-:W-:-:S02]  /*b890*/  @P1 MOV R6, c[0x0][0x210] ;  /* 0x0000840000061a02 */ /* 0x000fc40000000f00 */
[----:B------:R4:W4:Y:S01]  /*b8a0*/  LDS.128 R64, [R226+0x1800] ;  /* 0x00180000e2407984 */ /* 0x0009220000000c00 */
[----:B------:R-:W-:Y:S02]  /*b8b0*/  @!P2 SEL R2, R5, R252, !P0 ;  /* 0x000000fc0502a207 */ /* 0x000fe40004000000 */
[----:B------:R-:W-:Y:S01]  /*b8c0*/  @!P1 MOV R6, 0x1 ;  /* 0x0000000100069802 */ /* 0x000fe20000000f00 */
[----:B------:R4:W4:Y:S01]  /*b8d0*/  LDS.128 R24, [R226+0x2000] ;  /* 0x00200000e2187984 */ /* 0x0009220000000c00 */
[----:B------:R-:W-:Y:S01]  /*b8e0*/  @!P0 IADD3 R138, R7, R4, RZ ;  /* 0x00000004078a8210 */ /* 0x000fe20007ffe0ff */
[----:B--2---:R-:W-:Y:S01]  /*b8f0*/  @P6 FMUL.FTZ R7, R10, 0.69314718246459960938 ;  /* 0x3f3172180a076820 */ /* 0x004fe20000410000 */
[----:B------:R-:W-:Y:S01]  /*b900*/  CS2R R4, SRZ ;  /* 0x0000000000047805 */ /* 0x000fe2000001ff00 */
[----:B------:R2:W2:Y:S01]  /*b910*/  LDS.128 R36, [R226+0x2800] ;  /* 0x00280000e2247984 */ /* 0x0004a20000000c00 */
[----:B------:R-:W-:Y:S01]  /*b920*/  @!P2 SHF.R.S32.HI R5, RZ, 0x1f, R2 ;  /* 0x0000001fff05a819 */ /* 0x000fe20000011402 */
[----:B------:R-:W-:Y:S01]  /*b930*/  @P6 FFMA.FTZ R17, R137, c[0x0][0x238], R7 ;  /* 0x00008e0089116a23 */ /* 0x000fe20000010007 */
[----:B------:R-:W-:Y:S01]  /*b940*/  SEL R0, R0, RZ, P2 ;  /* 0x000000ff00007207 */ /* 0x000fe20001000000 */
[----:B------:R2:W2:Y:S01]  /*b950*/  LDS.128 R48, [R226+0x3000] ;  /* 0x00300000e2307984 */ /* 0x0004a20000000c00 */
[----:B------:R-:W-:Y:S01]  /*b960*/  @!P2 MOV R4, R2 ;  /* 0x000000020004a202 */ /* 0x000fe20000000f00 */
[----:B-1----:R-:W-:Y:S01]  /*b970*/  IMAD R2, R14, R6, RZ ;  /* 0x000000060e027224 */ /* 0x002fe200078e02ff */
[----:B------:R-:W-:Y:S01]  /*b980*/  LOP3.LUT P0, RZ, R8, 0x3, RZ, 0xc0, !PT ;  /* 0x0000000308ff7812 */ /* 0x000fe2000780c0ff */
[----:B------:R1:W1:Y:S01]  /*b990*/  LDS.128 R60, [R226+0x3800] ;  /* 0x00380000e23c7984 */ /* 0x0002620000000c00 */
[----:B---3--:R-:W-:Y:S01]  /*b9a0*/  IMAD R0, R18, R9, R0 ;  /* 0x0000000912007224 */ /* 0x008fe200078e0200 */
[----:B------:R-:W-:Y:S01]  /*b9b0*/  MOV R14, 0x7f800000 ;  /* 0x7f800000000e7802 */ /* 0x000fe20000000f00 */
[----:B------:R-:W-:Y:S01]  /*b9c0*/  @P5 FMUL.FTZ R10, R13, 0.69314718246459960938 ;  /* 0x3f3172180d0a5820 */ /* 0x000fe20000410000 */
[----:B------:R3:W1:Y:S01]  /*b9d0*/  LDS.128 R20, [R226+0x4000] ;  /* 0x00400000e2147984 */ /* 0x0006620000000c00 */
[----:B------:R-:W-:Y:S01]  /*b9e0*/  SHF.L.U32 R2, R2, 0x7, RZ ;  /* 0x0000000702027819 */ /* 0x000fe200000006ff */
[----:B------:R-:W-:-:S02]  /*b9f0*/  @P4 FMUL.FTZ R9, R12, 0.69314718246459960938 ;  /* 0x3f3172180c094820 */ /* 0x000fc40000410000 */
[----:B------:R3:W1:Y:S01]  /*ba00*/  LDS.128 R32, [R226+0x4800] ;  /* 0x00480000e2207984 */ /* 0x0006620000000c00 */
[----:B------:R-:W-:Y:S01]  /*ba10*/  IADD3 R7, P2, P1, R2, R4, R0 ;  /* 0x0000000402077210 */ /* 0x000fe2000795e000 */
[----:B------:R-:W-:Y:S01]  /*ba20*/  @P3 FMUL.FTZ R8, R11, 0.69314718246459960938 ;  /* 0x3f3172180b083820 */ /* 0x000fe20000410000 */
[----:B------:R-:W-:Y:S01]  /*ba30*/  SHF.R.S32.HI R4, RZ, 0x1f, R2 ;  /* 0x0000001fff047819 */ /* 0x000fe20000011402 */
[----:B------:R3:W1:Y:S01]  /*ba40*/  LDS.128 R44, [R226+0x5000] ;  /* 0x00500000e22c7984 */ /* 0x0006620000000c00 */
[----:B------:R-:W-:Y:S01]  /*ba50*/  SHF.R.S32.HI R2, RZ, 0x1f, R0 ;  /* 0x0000001fff027819 */ /* 0x000fe20000011400 */
[----:B------:R-:W-:Y:S02]  /*ba60*/  @P5 FFMA.FTZ R16, R136, c[0x0][0x238], R10 ;  /* 0x00008e0088105a23 */ /* 0x000fe4000001000a */
[----:B------:R3:W1:Y:S01]  /*ba70*/  LDS.128 R56, [R226+0x5800] ;  /* 0x00580000e2387984 */ /* 0x0006620000000c00 */
[----:B------:R-:W-:Y:S01]  /*ba80*/  @P4 FFMA.FTZ R14, R135, c[0x0][0x238], R9 ;  /* 0x00008e00870e4a23 */ /* 0x000fe20000010009 */
[----:B------:R-:W-:Y:S01]  /*ba90*/  IADD3.X R2, R4, R5, R2, P2, P1 ;  /* 0x0000000504027210 */ /* 0x000fe200017e2402 */
[----:B------:R-:W-:Y:S01]  /*baa0*/  @P3 FFMA.FTZ R15, R3, c[0x0][0x238], R8 ;  /* 0x00008e00030f3a23 */ /* 0x000fe20000010008 */
[----:B------:R-:W-:Y:S05]  /*bab0*/  @P0 BRA `(.L_x_109) ;  /* 0x0000022000000947 */ /* 0x000fea0003800000 */
[----:B---3--:R-:W3:Y:S04]  /*bac0*/  LDL.LU R143, [R1+0x10] ;  /* 0x00001000018f7983 */ /* 0x008ee80000300800 */
[----:B------:R-:W3:Y:S02]  /*bad0*/  LDL.LU R142, [R1+0x1c] ;  /* 0x00001c00018e7983 */ /* 0x000ee40000300800 */
[----:B---3--:R-:W-:-:S05]  /*bae0*/  IMAD R0, R142, 0x10, R143 ;  /* 0x000000108e007824 */ /* 0x008fca00078e028f */
[CC--:B-----5:R-:W-:Y:S02]  /*baf0*/  ISETP.GE.AND P6, PT, R0.reuse, R141.reuse, PT ;  /* 0x0000008d0000720c */ /* 0x0e0fe40003fc6270 */
[C---:B------:R-:W-:Y:S02]  /*bb00*/  IADD3 R4, R0.reuse, 0x8, RZ ;  /* 0x0000000800047810 */ /* 0x040fe40007ffe0ff */
[----:B------:R-:W-:Y:S02]  /*bb10*/  IADD3 R3, R0, 0x40, RZ ;  /* 0x0000004000037810 */ /* 0x000fe40007ffe0ff */
[-C--:B------:R-:W-:Y:S02]  /*bb20*/  ISETP.GE.AND P5, PT, R4, R141.reuse, PT ;  /* 0x0000008d0400720c */ /* 0x080fe40003fa6270 */
[----:B------:R-:W-:Y:S02]  /*bb30*/  IADD3 R5, R0, 0x48, RZ ;  /* 0x0000004800057810 */ /* 0x000fe40007ffe0ff */
[----:B------:R-:W-:-:S02]  /*bb40*/  ISETP.GE.AND P4, PT, R3, R141, PT ;  /* 0x0000008d0300720c */ /* 0x000fc40003f86270 */
[----:B------:R-:W-:Y:S01]  /*bb50*/  ISETP.GE.AND P3, PT, R5, R141, PT ;  /* 0x0000008d0500720c */ /* 0x000fe20003f66270 */
[----:B------:R-:W-:-:S05]  /*bb60*/  @!P6 IMAD R0, R0, R6, RZ ;  /* 0x000000060000e224 */ /* 0x000fca00078e02ff */
[----:B------:R-:W-:Y:S01]  /*bb70*/  @!P6 IADD3 R9, P0, R0, R7, RZ ;  /* 0x000000070009e210 */ /* 0x000fe20007f1e0ff */
[----:B------:R-:W-:-:S03]  /*bb80*/  @!P5 IMAD R4, R4, R6, RZ ;  /* 0x000000060404d224 */ /* 0x000fc600078e02ff */
[----:B------:R-:W-:Y:S01]  /*bb90*/  @!P6 LEA.HI.X.SX32 R10, R0, R2, 0x1, P0 ;  /* 0x00000002000ae211 */ /* 0x000fe200000f0eff */
[-C--:B------:R-:W-:Y:S01]  /*bba0*/  @!P4 IMAD R11, R3, R6.reuse, RZ ;  /* 0x00000006030bc224 */ /* 0x080fe200078e02ff */
[CC--:B------:R-:W-:Y:S01]  /*bbb0*/  @!P5 IADD3 R0, P2, R4.reuse, R7.reuse, RZ ;  /* 0x000000070400d210 */ /* 0x0c0fe20007f5e0ff */
[----:B------:R-:W-:Y:S01]  /*bbc0*/  @!P3 IMAD R3, R5, R6, RZ ;  /* 0x000000060503b224 */ /* 0x000fe200078e02ff */
[C---:B------:R-:W-:Y:S02]  /*bbd0*/  @!P6 LEA R8, P0, R9.reuse, c[0x0][0x200], 0x2 ;  /* 0x000080000908ea11 */ /* 0x040fe400078010ff */
[----:B------:R-:W-:Y:S02]  /*bbe0*/  @!P5 LEA.HI.X.SX32 R4, R4, R2, 0x1, P2 ;  /* 0x000000020404d211 */ /* 0x000fe400010f0eff */
[----:B------:R-:W-:Y:S02]  /*bbf0*/  @!P6 LEA.HI.X R9, R9, c[0x0][0x204], R10, 0x2, P0 ;  /* 0x000081000909ea11 */ /* 0x000fe400000f140a */
[----:B------:R-:W-:-:S02]  /*bc00*/  @!P4 IADD3 R5, P1, R11, R7, RZ ;  /* 0x000000070b05c210 */ /* 0x000fc40007f3e0ff */
[C---:B------:R-:W-:Y:S01]  /*bc10*/  @!P5 LEA R6, P2, R0.reuse, c[0x0][0x200], 0x2 ;  /* 0x000080000006da11 */ /* 0x040fe200078410ff */
[----:B------:R3:W-:Y:S01]  /*bc20*/  @!P6 STG.E [R8.64], R17 ;  /* 0x000000110800e986 */ /* 0x0007e2000c10190a */
[----:B------:R-:W-:Y:S02]  /*bc30*/  @!P3 IADD3 R10, P0, R3, R7, RZ ;  /* 0x00000007030ab210 */ /* 0x000fe40007f1e0ff */
[-C--:B------:R-:W-:Y:S02]  /*bc40*/  @!P4 LEA.HI.X.SX32 R11, R11, R2.reuse, 0x1, P1 ;  /* 0x000000020b0bc211 */ /* 0x080fe400008f0eff */
[----:B------:R-:W-:Y:S02]  /*bc50*/  @!P5 LEA.HI.X R7, R0, c[0x0][0x204], R4, 0x2, P2 ;  /* 0x000081000007da11 */ /* 0x000fe400010f1404 */
[----:B------:R-:W-:Y:S02]  /*bc60*/  @!P3 LEA.HI.X.SX32 R3, R3, R2, 0x1, P0 ;  /* 0x000000020303b211 */ /* 0x000fe400000f0eff */
[----:B------:R-:W-:Y:S01]  /*bc70*/  @!P4 LEA R4, P1, R5, c[0x0][0x200], 0x2 ;  /* 0x000080000504ca11 */ /* 0x000fe200078210ff */
[----:B------:R3:W-:Y:S01]  /*bc80*/  @!P5 STG.E [R6.64], R16 ;  /* 0x000000100600d986 */ /* 0x0007e2000c10190a */
[----:B------:R-:W-:-:S02]  /*bc90*/  @!P3 LEA R2, P0, R10, c[0x0][0x200], 0x2 ;  /* 0x000080000a02ba11 */ /* 0x000fc400078010ff */
[----:B------:R-:W-:Y:S02]  /*bca0*/  @!P4 LEA.HI.X R5, R5, c[0x0][0x204], R11, 0x2, P1 ;  /* 0x000081000505ca11 */ /* 0x000fe400008f140b */
[----:B------:R-:W-:-:S03]  /*bcb0*/  @!P3 LEA.HI.X R3, R10, c[0x0][0x204], R3, 0x2, P0 ;  /* 0x000081000a03ba11 */ /* 0x000fc600000f1403 */
[----:B------:R3:W-:Y:S04]  /*bcc0*/  @!P4 STG.E [R4.64], R14 ;  /* 0x0000000e0400c986 */ /* 0x0007e8000c10190a */
[----:B------:R3:W-:Y:S02]  /*bcd0*/  @!P3 STG.E [R2.64], R15 ;  /* 0x0000000f0200b986 */ /* 0x0007e4000c10190a */
.L_x_109:
[----:B------:R-:W-:Y:S05]  /*bce0*/  BSYNC B0 ;  /* 0x0000000000007941 */ /* 0x000fea0003800000 */
.L_x_108:
[----:B------:R3:W5:Y:S04]  /*bcf0*/  LDL R12, [R1] ;  /* 0x00000000010c7983 */ /* 0x0007680000100800 */
[----:B------:R3:W5:Y:S02]  /*bd00*/  LDL R11, [R1+0x4] ;  /* 0x00000400010b7983 */ /* 0x0007640000100800 */
[----:B---3--:R-:W-:Y:S01]  /*bd10*/  IADD3 R2, P0, R240, R134, RZ ;  /* 0x00000086f0027210 */ /* 0x008fe20007f1e0ff */
[----:B------:R-:W-:Y:S01]  /*bd20*/  BSSY B0, `(.L_x_110) ;  /* 0x0000016000007945 */ /* 0x000fe20003800000 */
[----:B------:R-:W-:-:S02]  /*bd30*/  SHF.R.S32.HI R0, RZ, 0x1f, R18 ;  /* 0x0000001fff007819 */ /* 0x000fc40000011412 */
[----:B------:R-:W-:Y:S02]  /*bd40*/  IADD3.X R3, R241, R138, RZ, P0, !PT ;  /* 0x0000008af1037210 */ /* 0x000fe400007fe4ff */
[----:B-----5:R-:W-:Y:S01]  /*bd50*/  ISETP.GE.AND P0, PT, R248, R141, PT ;  /* 0x0000008df800720c */ /* 0x020fe20003f06270 */
        /* <DEDUP_REMOVED lines=18> */
.L_x_111:
[----:B------:R-:W-:Y:S05]  /*be80*/  BSYNC B0 ;  /* 0x0000000000007941 */ /* 0x000fea0003800000 */
.L_x_110:
[----:B------:R-:W5:Y:S01]  /*be90*/  LDL.LU R0, [R1+0xc] ;  /* 0x00000c0001007983 */ /* 0x000f620000300800 */
[----:B------:R-:W-:Y:S01]  /*bea0*/  BSSY B0, `(.L_x_112) ;  /* 0x0000013000007945 */ /* 0x000fe20003800000 */
[----:B-----5:R-:W-:-:S13]  /*beb0*/  ISETP.GE.AND P0, PT, R0, R141, PT ;  /* 0x0000008d0000720c */ /* 0x020fda0003f06270 */
[----:B------:R-:W-:Y:S05]  /*bec0*/  @P0 BRA `(.L_x_113) ;  /* 0x0000010000000947 */ /* 0x000fea0003800000 */
[----:B------:R-:W-:Y:S01]  /*bed0*/  IADD3 R10, P0, R250, 0x20, RZ ;  /* 0x00000020fa0a7810 */ /* 0x000fe20007f1e0ff */
[----:B---3--:R-:W-:Y:S01]  /*bee0*/  IMAD.MOV.U32 R2, RZ, RZ, R8 ;  /* 0x000000ffff027224 */ /* 0x008fe200078e0008 */
        /* <DEDUP_REMOVED lines=12> */
[----:B--2---:R3:W-:Y:S04]  /*bfb0*/  @!P1 STG.E.128 [R2.64+0x40], R36 ;  /* 0x0000402402009986 */ /* 0x0047e8000c101d0a */
[----:B-1----:R3:W-:Y:S02]  /*bfc0*/  @!P0 STG.E.128 [R2.64+0x80], R32 ;  /* 0x0000802002008986 */ /* 0x0027e4000c101d0a */
.L_x_113:
[----:B------:R-:W-:Y:S05]  /*bfd0*/  BSYNC B0 ;  /* 0x0000000000007941 */ /* 0x000fea0003800000 */
.L_x_112:
        /* <DEDUP_REMOVED lines=20> */
.L_x_115:
[----:B------:R-:W-:Y:S05]  /*c120*/  BSYNC B0 ;  /* 0x0000000000007941 */ /* 0x000fea0003800000 */
.L_x_114:
[----:B------:R-:W5:Y:S02]  /*c130*/  LDL.LU R0, [R1+0x14] ;  /* 0x0000140001007983 */ /* 0x000f640000300800 */
[----:B-----5:R-:W-:-:S13]  /*c140*/  ISETP.GE.AND P0, PT, R0, R141, PT ;  /* 0x0000008d0000720c */ /* 0x020fda0003f06270 */
[----:B------:R-:W-:Y:S05]  /*c150*/  @P0 EXIT ;  /* 0x000000000000094d */ /* 0x000fea0003800000 */
[----:B------:R-:W-:Y:S01]  /*c160*/  IADD3 R6, P0, R250, 0x60, RZ ;  /* 0x00000060fa067810 */ /* 0x000fe20007f1e0ff */
[----:B---3--:R-:W-:Y:S01]  /*c170*/  IMAD.MOV.U32 R2, RZ, RZ, R8 ;  /* 0x000000ffff027224 */ /* 0x008fe200078e0008 */
        /* <DEDUP_REMOVED lines=16> */
.L_x_82:
        /* <DEDUP_REMOVED lines=11> */
[----:B------:R-:W-:-:S03]  /*c330*/  SHF.R.S32.HI R11, RZ, 0x1f, R10 ;  /* 0x0000001fff0b7819 */ /* 0x000fc6000001140a */
[----:B------:R-:W-:Y:S02]  /*c340*/  @!P3 IMAD R6, R5, c[0x0][0x1e0], RZ ;  /* 0x000078000506ba24 */ /* 0x000fe400078e02ff */
[----:B------:R-:W-:Y:S01]  /*c350*/  IMAD.SHL.U32 R14, R20, 0x8, RZ ;  /* 0x00000008140e7824 */ /* 0x000fe200078e00ff */
[----:B--2---:R-:W-:Y:S01]  /*c360*/  ISETP.NE.AND P1, PT, R2, RZ, PT ;  /* 0x000000ff0200720c */ /* 0x004fe20003f25270 */
[----:B------:R-:W-:-:S03]  /*c370*/  @!P3 IMAD R6, R25, c[0x0][0x1e4], R6 ;  /* 0x000079001906ba24 */ /* 0x000fc600078e0206 */
[C---:B------:R-:W-:Y:S02]  /*c380*/  IADD3 R24, R14.reuse, 0x20, RZ ;  /* 0x000000200e187810 */ /* 0x040fe40007ffe0ff */
[----:B------:R-:W-:Y:S02]  /*c390*/  IADD3 R23, R14, 0x40, RZ ;  /* 0x000000400e177810 */ /* 0x000fe40007ffe0ff */
        /* <DEDUP_REMOVED lines=14> */
[----:B------:R-:W-:Y:S01]  /*c480*/  @!P3 IMAD.IADD R7, R5, 0x1, R6 ;  /* 0x000000010507b824 */ /* 0x000fe200078e0206 */
[----:B------:R-:W-:Y:S01]  /*c490*/  @!P3 MOV R2, R4 ;  /* 0x000000040002b202 */ /* 0x000fe20000000f00 */
[----:B------:R-:W-:Y:S02]  /*c4a0*/  @!P0 IMAD R252, R25, c[0x0][0x214], RZ ;  /* 0x0000850019fc8a24 */ /* 0x000fe400078e02ff */
[----:B------:R-:W-:Y:S01]  /*c4b0*/  IMAD R6, R18, R0, R3 ;  /* 0x0000000012067224 */ /* 0x000fe200078e0203 */
[----:B------:R-:W-:Y:S01]  /*c4c0*/  SHF.R.S32.HI R0, RZ, 0x1f, R18 ;  /* 0x0000001fff007819 */ /* 0x000fe20000011412 */
[----:B------:R-:W-:Y:S01]  /*c4d0*/  @P1 IMAD.MOV.U32 R19, RZ, RZ, c[0x0][0x210] ;  /* 0x00008400ff131624 */ /* 0x000fe200078e00ff */
[----:B------:R-:W-:Y:S01]  /*c4e0*/  IADD3 R4, P0, R14, R2, RZ ;  /* 0x000000020e047210 */ /* 0x000fe20007f1e0ff */
[----:B------:R-:W-:Y:S01]  /*c4f0*/  @!P1 IMAD.MOV.U32 R19, RZ, RZ, 0x1 ;  /* 0x00000001ff139424 */ /* 0x000fe200078e00ff */
[----:B------:R-:W-:Y:S01]  /*c500*/  CS2R R2, SRZ ;  /* 0x0000000000027805 */ /* 0x000fe2000001ff00 */
[----:B------:R-:W-:Y:S01]  /*c510*/  IMAD R0, R0, c[0x0][0x1f0], RZ ;  /* 0x00007c0000007a24 */ /* 0x000fe200078e02ff */
[----:B------:R-:W-:-:S02]  /*c520*/  @!P2 SHF.R.S32.HI R3, RZ, 0x1f, R252 ;  /* 0x0000001fff03a819 */ /* 0x000fc400000114fc */
[----:B------:R-:W-:Y:S01]  /*c530*/  @!P2 MOV R2, R252 ;  /* 0x000000fc0002a202 */ /* 0x000fe20000000f00 */
[----:B------:R-:W-:Y:S01]  /*c540*/  IMAD R8, R18, c[0x0][0x1f4], R0 ;  /* 0x00007d0012087a24 */ /* 0x000fe200078e0200 */
[----:B------:R-:W-:Y:S01]  /*c550*/  ISETP.GE.AND P2, PT, R10, R16, PT ;  /* 0x000000100a00720c */ /* 0x000fe20003f46270 */
[----:B------:R-:W-:Y:S01]  /*c560*/  IMAD R0, R234, R19, RZ ;  /* 0x00000013ea007224 */ /* 0x000fe200078e02ff */
[----:B------:R-:W-:-:S04]  /*c570*/  LEA.HI.X.SX32 R5, R14, R7, 0x1, P0 ;  /* 0x000000070e057211 */ /* 0x000fc800000f0eff */
[----:B------:R-:W-:Y:S01]  /*c580*/  IADD3 R22, P1, P0, R0, R2, R6 ;  /* 0x0000000200167210 */ /* 0x000fe2000783e006 */
        /* <DEDUP_REMOVED lines=20> */
.L_x_117:
[----:B------:R-:W-:Y:S05]  /*c6d0*/  BSYNC B0 ;  /* 0x0000000000007941 */ /* 0x000fea0003800000 */
.L_x_116:
        /* <DEDUP_REMOVED lines=20> */
.L_x_119:
[----:B------:R-:W-:Y:S05]  /*c820*/  BSYNC B0 ;  /* 0x0000000000007941 */ /* 0x000fea0003800000 */
.L_x_118:
        /* <DEDUP_REMOVED lines=20> */
.L_x_121:
[----:B------:R-:W-:Y:S05]  /*c970*/  BSYNC B0 ;  /* 0x0000000000007941 */ /* 0x000fea0003800000 */
.L_x_120:
        /* <DEDUP_REMOVED lines=20> */
.L_x_123:
[----:B------:R-:W-:Y:S05]  /*cac0*/  BSYNC B0 ;  /* 0x0000000000007941 */ /* 0x000fea0003800000 */
.L_x_122:
        /* <DEDUP_REMOVED lines=35> */
.L_x_124:
        /* <DEDUP_REMOVED lines=16> */
.L_x_1028:


//--------------------- .text._ZN5flash16flash_fwd_kernelI23Flash_fwd_kernel_traitsILi96ELi128ELi64ELi4ELb0ELb0EN7cutlass6half_tE19Flash_kernel_traitsILi96ELi128ELi64ELi4ES3_EELb0ELb0ELb1ELb0ELb0ELb1ELb0ELb0EEEvNS_16Flash_fwd_paramsE --------------------------
	.section	.text._ZN5flash16flash_fwd_kernelI23Flash_fwd_kernel_traitsILi96ELi128ELi64ELi4ELb0ELb0EN7cutlass6half_tE19Flash_kernel_traitsILi96ELi128ELi64ELi4ES3_EELb0ELb0ELb1ELb0ELb0ELb1ELb0ELb0EEEvNS_16Flash_fwd_paramsE,"ax",@progbits
	.sectioninfo	@"SHI_REGISTERS=255"
	.align	128
        .global         _ZN5flash16flash_fwd_kernelI23Flash_fwd_kernel_traitsILi96ELi128ELi64ELi4ELb0ELb0EN7cutlass6half_tE19Flash_kernel_traitsILi96ELi128ELi64ELi4ES3_EELb0ELb0ELb1ELb0ELb0ELb1ELb0ELb0EEEvNS_16Flash_fwd_paramsE
        .type           _ZN5flash16flash_fwd_kernelI23Flash_fwd_kernel_traitsILi96ELi128ELi64ELi4ELb0ELb0EN7cutlass6half_tE19Flash_kernel_traitsILi96ELi128ELi64ELi4ES3_EELb0ELb0ELb1ELb0ELb0ELb1ELb0ELb0EEEvNS_16Flash_fwd_paramsE,@function
        .size           _ZN5flash16flash_fwd_kernelI23Flash_fwd_kernel_traitsILi96ELi128ELi64ELi4ELb0ELb0EN7cutlass6half_tE19Flash_kernel_traitsILi96ELi128ELi64ELi4ES3_EELb0ELb0ELb1ELb0ELb0ELb1ELb0ELb0EEEvNS_16Flash_fwd_paramsE,(.L_x_1029 - _ZN5flash16flash_fwd_kernelI23Flash_fwd_kernel_traitsILi96ELi128ELi64ELi4ELb0ELb0EN7cutlass6half_tE19Flash_kernel_traitsILi96ELi128ELi64ELi4ES3_EELb0ELb0ELb1ELb0ELb0ELb1ELb0ELb0EEEvNS_16Flash_fwd_paramsE)
        .other          _ZN5flash16flash_fwd_kernelI23Flash_fwd_kernel_traitsILi96ELi128ELi64ELi4ELb0ELb0EN7cutlass6half_tE19Flash_kernel_traitsILi96ELi128ELi64ELi4ES3_EELb0ELb0ELb1ELb0ELb0ELb1ELb0ELb0EEEvNS_16Flash_fwd_paramsE,@"STO_CUDA_ENTRY STV_DEFAULT"
_ZN5flash16flash_fwd_kernelI23Flash_fwd_kernel_traitsILi96ELi128ELi64ELi4ELb0ELb0EN7cutlass6half_tE19Flash_kernel_traitsILi96ELi128ELi64ELi4ES3_EELb0ELb0ELb1ELb0ELb0ELb1ELb0ELb0EEEvNS_16Flash_fwd_paramsE:
.text._ZN5flash16flash_fwd_kernelI23Flash_fwd_kernel_traitsILi96ELi128ELi64ELi4ELb0ELb0EN7cutlass6half_tE19Flash_kernel_traitsILi96ELi128ELi64ELi4ES3_EELb0ELb0ELb1ELb0ELb0ELb1ELb0ELb0EEEvNS_16Flash_fwd_paramsE:
[----:B------:R-:W-:Y:S02]  /*0000*/  MOV R1, c[0x0][0x28] ;  /* 0x00000a0000017a02 */ /* 0x000fe40000000f00 */
[----:B------:R-:W1:Y:S01]  /*0010*/  S2R R11, SR_CTAID.Y ;  /* 0x00000000000b7919 */ /* 0x000e620000002600 */
[----:B------:R-:W2:Y:S01]  /*0020*/  LDC.U8 R0, c[0x0][0x312] ;  /* 0x0000c480ff007b82 */ /* 0x000ea20000000000 */
[----:B------:R-:W-:Y:S01]  /*0030*/  ISETP.NE.U32.AND P2, PT, RZ, c[0x0][0x240], PT ;  /* 0x00009000ff007a0c */ /* 0x000fe20003f45070 */
[----:B------:R-:W-:Y:S01]  /*0040*/  IMAD.MOV.U32 R6, RZ, RZ, 0x4 ;  /* 0x00000004ff067424 */ /* 0x000fe200078e00ff */
[----:B------:R-:W-:Y:S01]  /*0050*/  ULDC.64 UR14, c[0x0][0x118] ;  /* 0x00004600000e7ab9 */ /* 0x000fe20000000a00 */
[----:B------:R-:W-:Y:S01]  /*0060*/  IMAD.MOV.U32 R21, RZ, RZ, -0x1 ;  /* 0xffffffffff157424 */ /* 0x000fe200078e00ff */
[----:B------:R-:W-:Y:S02]  /*0070*/  ISETP.NE.AND.EX P2, PT, RZ, c[0x0][0x244], PT, P2 ;  /* 0x00009100ff007a0c */ /* 0x000fe40003f45320 */
[----:B------:R-:W-:Y:S02]  /*0080*/  ISETP.EQ.U32.AND P1, PT, RZ, c[0x0][0x248], PT ;  /* 0x00009200ff007a0c */ /* 0x000fe40003f22070 */
[----:B------:R-:W-:Y:S01]  /*0090*/  ISETP.NE.U32.AND P0, PT, RZ, c[0x0][0x250], PT ;  /* 0x00009400ff007a0c */ /* 0x000fe20003f05070 */
[----:B------:R-:W-:Y:S01]  /*00a0*/  IMAD.MOV.U32 R8, RZ, RZ, -0x1 ;  /* 0xffffffffff087424 */ /* 0x000fe200078e00ff */
[----:B------:R-:W-:-:S02]  /*00b0*/  IADD3 R1, R1, -0x70, RZ ;  /* 0xffffff9001017810 */ /* 0x000fc40007ffe0ff */
[----:B------:R-:W-:Y:S01]  /*00c0*/  ISETP.NE.AND.EX P0, PT, RZ, c[0x0][0x254], PT, P0 ;  /* 0x00009500ff007a0c */ /* 0x000fe20003f05300 */
[----:B-1----:R-:W-:Y:S01]  /*00d0*/  IMAD.WIDE R2, R11, R6, c[0x0][0x240] ;  /* 0x000090000b027625 */ /* 0x002fe200078e0206 */
[----:B--2---:R-:W-:-:S04]  /*00e0*/  ISETP.NE.AND P3, PT, R0, RZ, PT ;  /* 0x000000ff0000720c */ /* 0x004fc80003f65270 */
[----:B------:R1:W2:Y:S01]  /*00f0*/  @P2 LDG.E R21, [R2.64] ;  /* 0x0000000e02152981 */ /* 0x0002a2000c1e1900 */
[----:B------:R-:W-:Y:S01]  /*0100*/  ISETP.EQ.OR.EX P1, PT, RZ, c[0x0][0x24c], !P3, P1 ;  /* 0x00009300ff007a0c */ /* 0x000fe20005f22710 */
[----:B------:R-:W-:Y:S02]  /*0110*/  IMAD.WIDE R4, R11, R6, c[0x0][0x248] ;  /* 0x000092000b047625 */ /* 0x000fe400078e0206 */
[----:B------:R1:W3:Y:S10]  /*0120*/  @P2 LDG.E R0, [R2.64+0x4] ;  /* 0x0000040e02002981 */ /* 0x0002f4000c1e1900 */
[----:B------:R4:W5:Y:S01]  /*0130*/  @!P1 LDG.E R8, [R4.64] ;  /* 0x0000000e04089981 */ /* 0x000962000c1e1900 */
[----:B------:R-:W-:-:S03]  /*0140*/  IMAD.MOV.U32 R7, RZ, RZ, RZ ;  /* 0x000000ffff077224 */ /* 0x000fc600078e00ff */
[----:B------:R-:W2:Y:S04]  /*0150*/  S2R R27, SR_CTAID.X ;  /* 0x00000000001b7919 */ /* 0x000ea80000002500 */
[----:B------:R-:W2:Y:S01]  /*0160*/  S2R R23, SR_CTAID.Z ;  /* 0x0000000000177919 */ /* 0x000ea20000002700 */
[----:B-1----:R-:W-:-:S05]  /*0170*/  @P0 IMAD.WIDE R2, R11, R6, c[0x0][0x250] ;  /* 0x000094000b020625 */ /* 0x002fca00078e0206 */
[----:B------:R4:W5:Y:S01]  /*0180*/  @P0 LDG.E R7, [R2.64] ;  /* 0x0000000e02070981 */ /* 0x000962000c1e1900 */
[----:B------:R-:W-:-:S04]  /*0190*/  ISETP.NE.U32.AND P0, PT, RZ, c[0x0][0x248], PT ;  /* 0x00009200ff007a0c */ /* 0x000fc80003f05070 */
[----:B------:R-:W-:Y:S01]  /*01a0*/  ISETP.NE.AND.EX P0, PT, RZ, c[0x0][0x24c], PT, P0 ;  /* 0x00009300ff007a0c */ /* 0x000fe20003f05300 */
[----:B--2---:R4:W-:Y:S01]  /*01b0*/  STL [R1+0x40], R21 ;  /* 0x0000401501007387 */ /* 0x0049e20000100800 */
[----:B---3--:R-:W-:Y:S02]  /*01c0*/  @P2 IMAD.IADD R65, R0, 0x1, -R21 ;  /* 0x0000000100412824 */ /* 0x008fe400078e0a15 */
[----:B------:R-:W-:-:S09]  /*01d0*/  @!P2 IMAD.MOV.U32 R65, RZ, RZ, c[0x0][0x214] ;  /* 0x00008500ff41a624 */ /* 0x000fd200078e00ff */
[----:B------:R-:W-:Y:S05]  /*01e0*/  @!P0 BRA `(.L_x_125) ;  /* 0x0000004000008947 */ /* 0x000fea0003800000 */
[----:B------:R-:W2:Y:S02]  /*01f0*/  @P3 LDG.E R0, [R4.64+0x4] ;  /* 0x0000040e04003981 */ /* 0x000ea4000c1e1900 */
[----:B--2--5:R-:W-:-:S06]  /*0200*/  @P3 IADD3 R0, R0, -R8, RZ ;  /* 0x8000000800003210 */ /* 0x024fcc0007ffe0ff */
[----:B------:R1:W5:Y:S01]  /*0210*/  @!P3 LDG.E R0, [R4.64] ;  /* 0x0000000e0400b981 */ /* 0x000362000c1e1900 */
[----:B------:R-:W-:Y:S05]  /*0220*/  BRA `(.L_x_126) ;  /* 0x0000001000007947 */ /* 0x000fea0003800000 */
.L_x_125:
[----:B------:R-:W-:Y:S02]  /*0230*/  MOV R0, c[0x0][0x218] ;  /* 0x0000860000007a02 */ /* 0x000fe40000000f00 */
.L_x_126:
[----:B------:R-:W-:-:S04]  /*0240*/  ISETP.NE.U32.AND P2, PT, RZ, c[0x0][0x258], PT ;  /* 0x00009600ff007a0c */ /* 0x000fc80003f45070 */
[----:B------:R-:W-:-:S13]  /*0250*/  ISETP.NE.AND.EX P2, PT, RZ, c[0x0][0x25c], PT, P2 ;  /* 0x00009700ff007a0c */ /* 0x000fda0003f45320 */
[----:B----4-:R-:W-:-:S06]  /*0260*/  @P2 IMAD.WIDE R2, R11, R6, c[0x0][0x258] ;  /* 0x000096000b022625 */ /* 0x010fcc00078e0206 */
        /* <DEDUP_REMOVED lines=9> */
[----:B------:R-:W-:Y:S01]  /*0300*/  IADD3 R0, R64, R157, -R65 ;  /* 0x0000009d40007210 */ /* 0x000fe20007ffe841 */
[----:B------:R-:W2:Y:S03]  /*0310*/  S2R R155, SR_TID.X ;  /* 0x00000000009b7919 */ /* 0x000ea60000002100 */
[----:B------:R-:W-:-:S04]  /*0320*/  IADD3 R0, R0, -c[0x0][0x2e4], RZ ;  /* 0x8000b90000007a10 */ /* 0x000fc80007ffe0ff */
[----:B------:R-:W-:-:S04]  /*0330*/  SHF.R.S32.HI R2, RZ, 0x1f, R0 ;  /* 0x0000001fff027819 */ /* 0x000fc80000011400 */
[----:B------:R-:W-:Y:S02]  /*0340*/  LEA.HI R0, R2, R0, RZ, 0x6 ;  /* 0x0000000002007211 */ /* 0x000fe400078f30ff */
[----:B------:R-:W-:Y:S02]  /*0350*/  IADD3 R2, R64, 0x3f, RZ ;  /* 0x0000003f40027810 */ /* 0x000fe40007ffe0ff */
[----:B------:R3:W4:Y:S02]  /*0360*/  R2UR UR8, R0 ;  /* 0x00000000000873c2 */ /* 0x00072400000e0000 */
[----:B------:R-:W-:-:S04]  /*0370*/  SHF.R.S32.HI R3, RZ, 0x1f, R2 ;  /* 0x0000001fff037819 */ /* 0x000fc80000011402 */
[----:B------:R-:W-:-:S04]  /*0380*/  LEA.HI R2, R3, R2, RZ, 0x6 ;  /* 0x0000000203027211 */ /* 0x000fc800078f30ff */
[----:B------:R-:W-:Y:S02]  /*0390*/  SHF.R.S32.HI R2, RZ, 0x6, R2 ;  /* 0x00000006ff027819 */ /* 0x000fe40000011402 */
[----:B---3--:R-:W-:Y:S01]  /*03a0*/  IADD3 R0, -R65, 0xbf, R157 ;  /* 0x000000bf41007810 */ /* 0x008fe20007ffe19d */
[----:B----4-:R-:W-:-:S03]  /*03b0*/  USHF.R.S32.HI UR8, URZ, 0x6, UR8 ;  /* 0x000000063f087899 */ /* 0x010fc60008011408 */
[----:B------:R-:W-:Y:S01]  /*03c0*/  IADD3 R0, R0, c[0x0][0x2e8], R64 ;  /* 0x0000ba0000007a10 */ /* 0x000fe20007ffe040 */
[----:B------:R-:W-:-:S03]  /*03d0*/  UISETP.LT.AND UP0, UPT, URZ, UR8, UPT ;  /* 0x000000083f00728c */ /* 0x000fc6000bf01270 */
[----:B-1----:R-:W-:Y:S01]  /*03e0*/  SHF.R.S32.HI R4, RZ, 0x1f, R0 ;  /* 0x0000001fff047819 */ /* 0x002fe20000011400 */
[----:B------:R-:W-:-:S03]  /*03f0*/  USEL UR8, URZ, UR8, !UP0 ;  /* 0x000000083f087287 */ /* 0x000fc6000c000000 */
[----:B------:R-:W-:-:S04]  /*0400*/  LEA.HI R0, R4, R0, RZ, 0x6 ;  /* 0x0000000004007211 */ /* 0x000fc800078f30ff */
[----:B------:R-:W-:-:S04]  /*0410*/  SHF.R.S32.HI R0, RZ, 0x6, R0 ;  /* 0x00000006ff007819 */ /* 0x000fc80000011400 */
[----:B------:R-:W-:-:S04]  /*0420*/  IMNMX R160, R2, R0, PT ;  /* 0x0000000002a07217 */ /* 0x000fc80003800200 */
[----:B------:R-:W-:Y:S01]  /*0430*/  ISETP.GT.AND P0, PT, R160, UR8, PT ;  /* 0x00000008a0007c0c */ /* 0x000fe2000bf04270 */
[----:B------:R1:W-:-:S12]  /*0440*/  STL [R1+0x8], R160 ;  /* 0x000008a001007387 */ /* 0x0003d80000100800 */
[----:B------:R-:W-:Y:S05]  /*0450*/  @P0 BRA `(.L_x_127) ;  /* 0x000009a000000947 */ /* 0x000fea0003800000 */
[----:B--2---:R-:W2:Y:S01]  /*0460*/  LDC.U8 R6, c[0x0][0x329] ;  /* 0x0000ca40ff067b82 */ /* 0x004ea20000000000 */
[----:B------:R-:W-:Y:S01]  /*0470*/  ISETP.NE.AND P0, PT, R21, -0x1, PT ;  /* 0xffffffff1500780c */ /* 0x000fe20003f05270 */
[----:B------:R-:W-:Y:S01]  /*0480*/  IMAD.IADD R15, R65, 0x1, -R157 ;  /* 0x00000001410f7824 */ /* 0x000fe200078e0a9d */
[----:B------:R-:W-:Y:S01]  /*0490*/  SHF.R.S32.HI R10, RZ, 0x1f, R155 ;  /* 0x0000001fff0a7819 */ /* 0x000fe2000001149b */
[----:B------:R-:W-:Y:S03]  /*04a0*/  BSSY B0, `(.L_x_128) ;  /* 0x000003c000007945 */ /* 0x000fe60003800000 */
[----:B------:R-:W-:Y:S01]  /*04b0*/  LEA.HI R10, R10, R155, RZ, 0x2 ;  /* 0x0000009b0a0a7211 */ /* 0x000fe200078f10ff */
[----:B------:R-:W3:Y:S03]  /*04c0*/  LDC.U8 R0, c[0x0][0x328] ;  /* 0x0000ca00ff007b82 */ /* 0x000ee60000000000 */
[----:B------:R-:W-:-:S02]  /*04d0*/  LOP3.LUT R4, R10, 0x1ffffffc, RZ, 0xc0, !PT ;  /* 0x1ffffffc0a047812 */ /* 0x000fc400078ec0ff */
[----:B------:R-:W-:Y:S01]  /*04e0*/  SHF.R.S32.HI R10, RZ, 0x2, R10 ;  /* 0x00000002ff0a7819 */ /* 0x000fe2000001140a */
[----:B------:R-:W-:-:S04]  /*04f0*/  @P0 IMAD.WIDE.U32 R2, R21, c[0x0][0x1e8], RZ ;  /* 0x00007a0015020a25 */ /* 0x000fc800078e00ff */
[----:B------:R-:W-:Y:S01]  /*0500*/  @P0 IMAD R5, R21, c[0x0][0x1ec], R3 ;  /* 0x00007b0015050a24 */ /* 0x000fe200078e0203 */
[----:B--2---:R-:W-:Y:S02]  /*0510*/  ISETP.NE.AND P2, PT, R6, RZ, PT ;  /* 0x000000ff0600720c */ /* 0x004fe40003f45270 */
[----:B---3--:R-:W-:Y:S02]  /*0520*/  ISETP.NE.AND P1, PT, R0, RZ, PT ;  /* 0x000000ff0000720c */ /* 0x008fe40003f25270 */
[----:B------:R-:W-:Y:S02]  /*0530*/  @!P0 SHF.R.S32.HI R0, RZ, 0x1f, R11 ;  /* 0x0000001fff008819 */ /* 0x000fe4000001140b */
[----:B------:R-:W-:-:S07]  /*0540*/  ISETP.NE.OR P3, PT, R6, RZ, !P1 ;  /* 0x000000ff0600720c */ /* 0x000fce0004f65670 */
[----:B------:R-:W-:Y:S02]  /*0550*/  @P2 IMAD.MOV.U32 R8, RZ, RZ, c[0x0][0x210] ;  /* 0x00008400ff082624 */ /* 0x000fe400078e00ff */
[----:B------:R-:W-:Y:S02]  /*0560*/  @!P0 IMAD R3, R0, c[0x0][0x1e0], RZ ;  /* 0x0000780000038a24 */ /* 0x000fe400078e02ff */
[----:B------:R-:W-:-:S04]  /*0570*/  @!P0 IMAD.WIDE.U32 R6, R11, c[0x0][0x1e0], RZ ;  /* 0x000078000b068a25 */ /* 0x000fc800078e00ff */
[----:B------:R-:W-:Y:S01]  /*0580*/  IMAD.IADD R0, R155, 0x1, -R4 ;  /* 0x000000019b007824 */ /* 0x000fe200078e0a04 */
[----:B------:R-:W-:Y:S01]  /*0590*/  @!P0 MOV R2, R6 ;  /* 0x0000000600028202 */ /* 0x000fe20000000f00 */
[----:B------:R-:W-:Y:S02]  /*05a0*/  @!P2 IMAD.MOV.U32 R9, RZ, RZ, c[0x0][0x214] ;  /* 0x00008500ff09a624 */ /* 0x000fe400078e00ff */
[----:B------:R-:W-:Y:S02]  /*05b0*/  @!P0 IMAD R4, R11, c[0x0][0x1e4], R3 ;  /* 0x000079000b048a24 */ /* 0x000fe400078e0203 */
[----:B------:R-:W-:Y:S01]  /*05c0*/  @P2 IMAD R8, R8, c[0x0][0x214], RZ ;  /* 0x0000850008082a24 */ /* 0x000fe200078e02ff */
[----:B------:R-:W-:Y:S01]  /*05d0*/  @!P2 SEL R8, R9, c[0x0][0x234], !P1 ;  /* 0x00008d000908aa07 */ /* 0x000fe20004800000 */
[----:B------:R-:W-:Y:S01]  /*05e0*/  IMAD.SHL.U32 R0, R0, 0x8, RZ ;  /* 0x0000000800007824 */ /* 0x000fe200078e00ff */
[----:B------:R-:W-:Y:S01]  /*05f0*/  @!P0 IADD3 R5, R7, R4, RZ ;  /* 0x0000000407058210 */ /* 0x000fe20007ffe0ff */
[----:B------:R-:W-:Y:S01]  /*0600*/  @P2 IMAD.MOV.U32 R3, RZ, RZ, 0x1 ;  /* 0x00000001ff032424 */ /* 0x000fe200078e00ff */
[----:B------:R-:W-:Y:S01]  /*0610*/  SHF.R.S32.HI R9, RZ, 0x1f, R23 ;  /* 0x0000001fff097819 */ /* 0x000fe20000011417 */
        /* <DEDUP_REMOVED lines=8> */
[----:B------:R-:W-:Y:S01]  /*06a0*/  @!P3 SEL R7, R7, R21, !P0 ;  /* 0x000000150707b207 */ /* 0x000fe20004000000 */
[----:B------:R-:W-:Y:S01]  /*06b0*/  IMAD R9, R9, c[0x0][0x1f0], RZ ;  /* 0x00007c0009097a24 */ /* 0x000fe200078e02ff */
[----:B------:R-:W-:Y:S01]  /*06c0*/  SEL R0, R0, RZ, P3 ;  /* 0x000000ff00007207 */ /* 0x000fe20001800000 */
[----:B------:R-:W-:Y:S01]  /*06d0*/  IMAD R6, R157, R18, RZ ;  /* 0x000000129d067224 */ /* 0x000fe200078e02ff */
[----:B------:R-:W-:Y:S01]  /*06e0*/  ISETP.GE.AND P2, PT, R10, R15, PT ;  /* 0x0000000f0a00720c */ /* 0x000fe20003f46270 */
[--C-:B------:R-:W-:Y:S01]  /*06f0*/  @!P3 IMAD.MOV.U32 R2, RZ, RZ, R7.reuse ;  /* 0x000000ffff02b224 */ /* 0x100fe200078e0007 */
[----:B------:R-:W-:Y:S01]  /*0700*/  SHF.R.S32.HI R11, RZ, 0x1f, R10 ;  /* 0x0000001fff0b7819 */ /* 0x000fe2000001140a */
[C---:B------:R-:W-:Y:S01]  /*0710*/  IMAD R0, R23.reuse, R8, R0 ;  /* 0x0000000817007224 */ /* 0x040fe200078e0200 */
[----:B------:R-:W-:Y:S01]  /*0720*/  @!P3 SHF.R.S32.HI R3, RZ, 0x1f, R7 ;  /* 0x0000001fff03b819 */ /* 0x000fe20000011407 */
[----:B------:R-:W-:-:S02]  /*0730*/  IMAD R9, R23, c[0x0][0x1f4], R9 ;  /* 0x00007d0017097a24 */ /* 0x000fc400078e0209 */
[----:B------:R-:W-:Y:S01]  /*0740*/  IMAD.WIDE.U32 R12, R23, c[0x0][0x1f0], R4 ;  /* 0x00007c00170c7a25 */ /* 0x000fe200078e0004 */
[----:B------:R-:W-:Y:S02]  /*0750*/  IADD3 R20, P1, P0, R6, R2, R0 ;  /* 0x0000000206147210 */ /* 0x000fe4000783e000 */
[----:B------:R-:W-:Y:S01]  /*0760*/  SHF.R.S32.HI R4, RZ, 0x1f, R6 ;  /* 0x0000001fff047819 */ /* 0x000fe20000011406 */
[----:B------:R-:W-:Y:S01]  /*0770*/  IMAD.WIDE R6, R27, 0x80, R10 ;  /* 0x000000801b067825 */ /* 0x000fe200078e020a */
[----:B------:R-:W-:Y:S02]  /*0780*/  SHF.R.S32.HI R0, RZ, 0x1f, R0 ;  /* 0x0000001fff007819 */ /* 0x000fe40000011400 */
[----:B------:R-:W-:Y:S02]  /*0790*/  IADD3 R9, R13, R9, RZ ;  /* 0x000000090d097210 */ /* 0x000fe40007ffe0ff */
        /* <DEDUP_REMOVED lines=12> */
.L_x_129:
[----:B------:R-:W-:Y:S05]  /*0860*/  BSYNC B0 ;  /* 0x0000000000007941 */ /* 0x000fea0003800000 */
.L_x_128:
[----:B------:R-:W-:Y:S01]  /*0870*/  IADD3 R17, R10, 0x20, RZ ;  /* 0x000000200a117810 */ /* 0x000fe20007ffe0ff */
[----:B------:R-:W-:Y:S03]  /*0880*/  BSSY B0, `(.L_x_130) ;  /* 0x0000010000007945 */ /* 0x000fe60003800000 */
[----:B------:R-:W-:-:S13]  /*0890*/  ISETP.GE.AND P0, PT, R17, R15, PT ;  /* 0x0000000f1100720c */ /* 0x000fda0003f06270 */
[----:B------:R-:W-:Y:S05]  /*08a0*/  @P0 BRA `(.L_x_131) ;  /* 0x000000d000000947 */ /* 0x000fea0003800000 */
[----:B------:R-:W-:Y:S01]  /*08b0*/  IADD3 R0, P0, R6, 0x20, RZ ;  /* 0x0000002006007810 */ /* 0x000fe20007f1e0ff */
[----:B------:R-:W-:Y:S01]  /*08c0*/  IMAD.MOV.U32 R4, RZ, RZ, R12 ;  /* 0x000000ffff047224 */ /* 0x000fe200078e000c */
[----:B------:R-:W-:-:S03]  /*08d0*/  MOV R5, R9 ;  /* 0x0000000900057202 */ /* 0x000fc60000000f00 */
[----:B--2---:R-:W-:Y:S02]  /*08e0*/  IMAD.X R2, RZ, RZ, R7, P0 ;  /* 0x000000ffff027224 */ /* 0x004fe400000e0607 */
        /* <DEDUP_REMOVED lines=9> */
.L_x_131:
[----:B------:R-:W-:Y:S05]  /*0980*/  BSYNC B0 ;  /* 0x0000000000007941 */ /* 0x000fea0003800000 */
.L_x_130:
        /* <DEDUP_REMOVED lines=17> */
.L_x_133:
[----:B------:R-:W-:Y:S05]  /*0aa0*/  BSYNC B0 ;  /* 0x0000000000007941 */ /* 0x000fea0003800000 */
.L_x_132:
[----:B------:R-:W-:Y:S01]  /*0ab0*/  IADD3 R16, R10, 0x60, RZ ;  /* 0x000000600a107810 */ /* 0x000fe20007ffe0ff */
[----:B------:R-:W-:Y:S03]  /*0ac0*/  BSSY B0, `(.L_x_134) ;  /* 0x0000010000007945 */ /* 0x000fe60003800000 */
[----:B------:R-:W-:-:S13]  /*0ad0*/  ISETP.GE.AND P0, PT, R16, R15, PT ;  /* 0x0000000f1000720c */ /* 0x000fda0003f06270 */
[----:B------:R-:W-:Y:S05]  /*0ae0*/  @P0 BRA `(.L_x_135) ;  /* 0x000000d000000947 */ /* 0x000fea0003800000 */
[----:B------:R-:W-:Y:S01]  /*0af0*/  IADD3 R0, P0, R6, 0x60, RZ ;  /* 0x0000006006007810 */ /* 0x000fe20007f1e0ff */
[----:B--2---:R-:W-:Y:S01]  /*0b00*/  IMAD.MOV.U32 R2, RZ, RZ, R12 ;  /* 0x000000ffff027224 */ /* 0x004fe200078e000c */
        /* <DEDUP_REMOVED lines=11> */
.L_x_135:
[----:B------:R-:W-:Y:S05]  /*0bc0*/  BSYNC B0 ;  /* 0x0000000000007941 */ /* 0x000fea0003800000 */
.L_x_134:
[----:B------:R-:W-:-:S04]  /*0bd0*/  LOP3.LUT P6, RZ, R155, 0x3, RZ, 0xc0, !PT ;  /* 0x000000039bff7812 */ /* 0x000fc800078cc0ff */
[-C--:B------:R-:W-:Y:S02]  /*0be0*/  ISETP.GE.OR P5, PT, R10, R15.reuse, P6 ;  /* 0x0000000f0a00720c */ /* 0x080fe400037a6670 */
[-C--:B------:R-:W-:Y:S02]  /*0bf0*/  ISETP.GE.OR P4, PT, R17, R15.reuse, P6 ;  /* 0x0000000f1100720c */ /* 0x080fe40003786670 */
[-C--:B------:R-:W-:Y:S02]  /*0c00*/  ISETP.GE.OR P3, PT, R14, R15.reuse, P6 ;  /* 0x0000000f0e00720c */ /* 0x080fe40003766670 */
[----:B------:R-:W-:-:S07]  /*0c10*/  ISETP.GE.OR P6, PT, R16, R15, P6 ;  /* 0x0000000f1000720c */ /* 0x000fce00037c6670 */
[-C--:B------:R-:W-:Y:S02]  /*0c20*/  @!P5 IMAD R0, R10, R18.reuse, RZ ;  /* 0x000000120a00d224 */ /* 0x080fe400078e02ff */
[-C--:B--2---:R-:W-:Y:S02]  /*0c30*/  @!P4 IMAD R3, R17, R18.reuse, RZ ;  /* 0x000000121103c224 */ /* 0x084fe400078e02ff */
        /* <DEDUP_REMOVED lines=20> */
[----:B--2---:R-:W-:-:S05]  /*0d80*/  IMAD R0, R16, R18, RZ ;  /* 0x0000001210007224 */ /* 0x004fca00078e02ff */
[----:B------:R-:W-:-:S04]  /*0d90*/  IADD3 R3, P0, R0, R20, RZ ;  /* 0x0000001400037210 */ /* 0x000fc80007f1e0ff */
[----:B------:R-:W-:Y:S02]  /*0da0*/  LEA.HI.X.SX32 R0, R0, R19, 0x1, P0 ;  /* 0x0000001300007211 */ /* 0x000fe400000f0eff */
[----:B------:R-:W-:-:S04]  /*0db0*/  LEA R2, P0, R3, c[0x0][0x200], 0x2 ;  /* 0x0000800003027a11 */ /* 0x000fc800078010ff */
[----:B------:R-:W-:Y:S01]  /*0dc0*/  LEA.HI.X R3, R3, c[0x0][0x204], R0, 0x2, P0 ;  /* 0x0000810003037a11 */ /* 0x000fe200000f1400 */
[----:B------:R-:W-:-:S05]  /*0dd0*/  IMAD.MOV.U32 R0, RZ, RZ, 0x7f800000 ;  /* 0x7f800000ff007424 */ /* 0x000fca00078e00ff */
[----:B------:R-:W-:Y:S01]  /*0de0*/  STG.E [R2.64], R0 ;  /* 0x0000000002007986 */ /* 0x000fe2000c10190e */
[----:B------:R-:W-:Y:S05]  /*0df0*/  EXIT ;  /* 0x000000000000794d */ /* 0x000fea0003800000 */
.L_x_127:
[----:B--2---:R-:W-:Y:S02]  /*0e00*/  ISETP.NE.AND P1, PT, R21, -0x1, PT ;  /* 0xffffffff1500780c */ /* 0x004fe40003f25270 */
[----:B------:R-:W-:-:S11]  /*0e10*/  ISETP.NE.AND P0, PT, R8, -0x1, PT ;  /* 0xffffffff0800780c */ /* 0x000fd60003f05270 */
[----:B------:R-:W-:Y:S01]  /*0e20*/  @!P1 SHF.R.S32.HI R4, RZ, 0x1f, R11 ;  /* 0x0000001fff049819 */ /* 0x000fe2000001140b */
        /* <DEDUP_REMOVED lines=24> */
.L_x_136:
[----:B------:R-:W-:Y:S02]  /*0fb0*/  IABS R4, c[0x0][0x1c8] ;  /* 0x0000720000047a13 */ /* 0x000fe40000000000 */
[----:B------:R-:W-:Y:S02]  /*0fc0*/  IABS R5, R23 ;  /* 0x0000001700057213 */ /* 0x000fe40000000000 */
[----:B------:R-:W2:Y:S08]  /*0fd0*/  I2F.RP R2, R4 ;  /* 0x0000000400027306 */ /* 0x000eb00000209400 */
[----:B--2---:R-:W2:Y:S02]  /*0fe0*/  MUFU.RCP R2, R2 ;  /* 0x0000000200027308 */ /* 0x004ea40000001000 */
[----:B--2---:R-:W-:-:S06]  /*0ff0*/  IADD3 R2, R2, 0xffffffe, RZ ;  /* 0x0ffffffe02027810 */ /* 0x004fcc0007ffe0ff */
[----:B------:R-:W2:Y:S02]  /*1000*/  F2I.FTZ.U32.TRUNC.NTZ R3, R2 ;  /* 0x0000000200037305 */ /* 0x000ea4000021f000 */
[----:B--2---:R-:W-:Y:S02]  /*1010*/  IMAD.MOV R0, RZ, RZ, -R3 ;  /* 0x000000ffff007224 */ /* 0x004fe400078e0a03 */
        /* <DEDUP_REMOVED lines=35> */
.L_x_137:
[----:B------:R-:W-:Y:S01]  /*1250*/  UMOV UR11, 0x6 ;  /* 0x00000006000b7882 */ /* 0x000fe20000000000 */
[----:B------:R-:W-:Y:S01]  /*1260*/  IADD3 R154, R160, -0x1, RZ ;  /* 0xffffffffa09a7810 */ /* 0x000fe20007ffe0ff */
[----:B------:R-:W-:Y:S01]  /*1270*/  ULDC.64 UR6, c[0x0][0x198] ;  /* 0x0000660000067ab9 */ /* 0x000fe20000000a00 */
[----:B------:R-:W-:Y:S01]  /*1280*/  SHF.R.S32.HI R17, RZ, 0x1f, R155 ;  /* 0x0000001fff117819 */ /* 0x000fe2000001149b */
[----:B------:R-:W-:Y:S01]  /*1290*/  ULDC.64 UR4, c[0x0][0x1a0] ;  /* 0x0000680000047ab9 */ /* 0x000fe20000000a00 */
[----:B------:R-:W-:Y:S01]  /*12a0*/  SHF.R.S32.HI R0, RZ, 0x1f, R154 ;  /* 0x0000001fff007819 */ /* 0x000fe2000001149a */
[----:B------:R-:W-:Y:S01]  /*12b0*/  USHF.L.U64.HI UR9, UR6, UR11, UR7 ;  /* 0x0000000b06097299 */ /* 0x000fe20008010207 */
[CC--:B------:R-:W-:Y:S01]  /*12c0*/  LEA.HI R8, R17.reuse, R155.reuse, RZ, 0x2 ;  /* 0x0000009b11087211 */ /* 0x0c0fe200078f10ff */
[----:B------:R-:W-:Y:S01]  /*12d0*/  USHF.L.U64.HI UR11, UR4, UR11, UR5 ;  /* 0x0000000b040b7299 */ /* 0x000fe20008010205 */
[-C--:B------:R-:W-:Y:S01]  /*12e0*/  LEA.HI R22, R17, R155.reuse, RZ, 0x3 ;  /* 0x0000009b11167211 */ /* 0x080fe200078f18ff */
[----:B------:R-:W-:Y:S01]  /*12f0*/  USHF.L.U32 UR10, UR6, 0x6, URZ ;  /* 0x00000006060a7899 */ /* 0x000fe2000800063f */
[----:B------:R-:W-:Y:S01]  /*1300*/  IMAD.IADD R29, R65, 0x1, -R157 ;  /* 0x00000001411d7824 */ /* 0x000fe200078e0a9d */
[----:B------:R-:W-:Y:S01]  /*1310*/  USHF.L.U32 UR12, UR4, 0x6, URZ ;  /* 0x00000006040c7899 */ /* 0x000fe2000800063f */
[C---:B------:R-:W-:Y:S01]  /*1320*/  IMAD R3, R154.reuse, UR9, RZ ;  /* 0x000000099a037c24 */ /* 0x040fe2000f8e02ff */
[----:B------:R-:W-:Y:S01]  /*1330*/  SHF.R.S32.HI R24, RZ, 0x3, R22 ;  /* 0x00000003ff187819 */ /* 0x000fe20000011416 */
[----:B------:R-:W-:Y:S01]  /*1340*/  IMAD R2, R154, UR11, RZ ;  /* 0x0000000b9a027c24 */ /* 0x000fe2000f8e02ff */
[----:B------:R-:W-:Y:S01]  /*1350*/  LEA.HI R156, R17, R155, RZ, 0x5 ;  /* 0x0000009b119c7211 */ /* 0x000fe200078f28ff */
[C---:B------:R-:W-:Y:S01]  /*1360*/  IMAD R25, R0.reuse, UR10, R3 ;  /* 0x0000000a00197c24 */ /* 0x040fe2000f8e0203 */
[----:B------:R-:W-:Y:S01]  /*1370*/  STL [R1+0x44], R29 ;  /* 0x0000441d01007387 */ /* 0x000fe20000100800 */
[----:B------:R-:W-:Y:S01]  /*1380*/  IMAD R26, R0, UR12, R2 ;  /* 0x0000000c001a7c24 */ /* 0x000fe2000f8e0202 */
[----:B------:R-:W-:Y:S01]  /*1390*/  LOP3.LUT R0, R8, 0xfffffffc, RZ, 0xc0, !PT ;  /* 0xfffffffc08007812 */ /* 0x000fe200078ec0ff */
[----:B------:R-:W-:Y:S01]  /*13a0*/  IMAD.SHL.U32 R4, R24, 0x40, RZ ;  /* 0x0000004018047824 */ /* 0x000fe200078e00ff */
[----:B------:R-:W-:Y:S01]  /*13b0*/  SHF.R.S32.HI R2, RZ, 0x2, R8 ;  /* 0x00000002ff027819 */ /* 0x000fe20000011408 */
[----:B------:R-:W-:Y:S01]  /*13c0*/  IMAD R7, R5, c[0x0][0x1a8], RZ ;  /* 0x00006a0005077a24 */ /* 0x000fe200078e02ff */
[----:B------:R-:W-:Y:S01]  /*13d0*/  SHF.R.S32.HI R152, RZ, 0x5, R156 ;  /* 0x00000005ff987819 */ /* 0x000fe2000001149c */
[----:B------:R-:W-:Y:S01]  /*13e0*/  IMAD.IADD R0, R155, 0x1, -R0 ;  /* 0x000000019b007824 */ /* 0x000fe200078e0a00 */
[----:B------:R-:W-:Y:S01]  /*13f0*/  IADD3 R14, R2, 0x20, RZ ;  /* 0x00000020020e7810 */ /* 0x000fe20007ffe0ff */
[----:B------:R-:W-:Y:S01]  /*1400*/  IMAD R7, R23, c[0x0][0x1ac], R7 ;  /* 0x00006b0017077a24 */ /* 0x000fe200078e0207 */
[--C-:B------:R-:W-:Y:S01]  /*1410*/  SHF.R.S32.HI R3, RZ, 0x1f, R2.reuse ;  /* 0x0000001fff037819 */ /* 0x100fe20000011402 */
[----:B------:R-:W-:Y:S01]  /*1420*/  IMAD.SHL.U32 R30, R0, 0x8, RZ ;  /* 0x00000008001e7824 */ /* 0x000fe200078e00ff */
[----:B------:R-:W-:Y:S01]  /*1430*/  ISETP.GE.AND P4, PT, R14, R29, PT ;  /* 0x0000001d0e00720c */ /* 0x000fe20003f86270 */
[----:B------:R-:W-:Y:S01]  /*1440*/  UMOV UR13, 0x5 ;  /* 0x00000005000d7882 */ /* 0x000fe20000000000 */
[----:B------:R-:W-:Y:S01]  /*1450*/  LOP3.LUT R0, R4, 0xc0, RZ, 0xc0, !PT ;  /* 0x000000c004007812 */ /* 0x000fe200078ec0ff */
[----:B------:R-:W-:Y:S01]  /*1460*/  IMAD.WIDE R32, R27, 0x80, R2 ;  /* 0x000000801b207825 */ /* 0x000fe200078e0202 */
[----:B------:R-:W-:Y:S01]  /*1470*/  IADD3 R4, P1, R30, R9, RZ ;  /* 0x000000091e047210 */ /* 0x000fe20007f3e0ff */
[----:B------:R-:W-:Y:S01]  /*1480*/  USHF.L.U64.HI UR7, UR6, UR13, UR7 ;  /* 0x0000000d06077299 */ /* 0x000fe20008010207 */
[--C-:B------:R-:W-:Y:S01]  /*1490*/  SHF.R.S32.HI R31, RZ, 0x1f, R30.reuse ;  /* 0x0000001fff1f7819 */ /* 0x100fe2000001141e */
[----:B------:R-:W-:Y:S01]  /*14a0*/  USHF.L.U32 UR6, UR6, 0x5, URZ ;  /* 0x0000000506067899 */ /* 0x000fe2000800063f */
[----:B------:R-:W-:Y:S01]  /*14b0*/  LOP3.LUT R6, R0, 0x18, R30, 0xf8, !PT ;  /* 0x0000001800067812 */ /* 0x000fe200078ef81e */
[----:B------:R-:W-:Y:S01]  /*14c0*/  USHF.L.U64.HI UR5, UR4, UR13, UR5 ;  /* 0x0000000d04057299 */ /* 0x000fe20008010205 */
[-C--:B------:R-:W-:Y:S01]  /*14d0*/  ISETP.GE.AND P0, PT, R2, R29.reuse, PT ;  /* 0x0000001d0200720c */ /* 0x080fe20003f06270 */
[----:B------:R-:W-:Y:S01]  /*14e0*/  IMAD.X R5, R31, 0x1, R10, P1 ;  /* 0x000000011f057824 */ /* 0x000fe200008e060a */
[----:B------:R-:W-:Y:S01]  /*14f0*/  SHF.R.U32.HI R0, RZ, 0x3, R0 ;  /* 0x00000003ff007819 */ /* 0x000fe20000011600 */
[----:B------:R-:W-:Y:S01]  /*1500*/  STL.64 [R1+0x48], R30 ;  /* 0x0000481e01007387 */ /* 0x000fe20000100a00 */
[----:B------:R-:W-:Y:S01]  /*1510*/  @!P4 IADD3 R12, P1, R32, 0x20, RZ ;  /* 0x00000020200cc810 */ /* 0x000fe20007f3e0ff */
[----:B------:R-:W-:Y:S01]  /*1520*/  IMAD.WIDE.U32 R4, R23, c[0x0][0x1a8], R4 ;  /* 0x00006a0017047a25 */ /* 0x000fe200078e0004 */
[----:B------:R-:W-:Y:S01]  /*1530*/  LOP3.LUT R230, R6, R0, RZ, 0x3c, !PT ;  /* 0x0000000006e67212 */ /* 0x000fe200078e3cff */
[----:B------:R-:W-:Y:S01]  /*1540*/  STL.64 [R1+0x38], R32 ;  /* 0x0000382001007387 */ /* 0x000fe20000100a00 */
[----:B------:R-:W-:Y:S01]  /*1550*/  LEA.HI R0, R8, R2, RZ, 0x1 ;  /* 0x0000000208007211 */ /* 0x000fe200078f08ff */
[----:B------:R-:W-:Y:S01]  /*1560*/  IMAD.IADD R5, R5, 0x1, R7 ;  /* 0x0000000105057824 */ /* 0x000fe200078e0207 */
[----:B------:R-:W-:Y:S01]  /*1570*/  IADD3 R13, R2, 0x40, RZ ;  /* 0x00000040020d7810 */ /* 0x000fe20007ffe0ff */
[----:B------:R-:W-:Y:S01]  /*1580*/  @!P4 IMAD.MOV.U32 R10, RZ, RZ, R4 ;  /* 0x000000ffff0ac224 */ /* 0x000fe200078e0004 */
[----:B------:R-:W-:Y:S01]  /*1590*/  LOP3.LUT R8, R0, 0x7fffffe, RZ, 0xc0, !PT ;  /* 0x07fffffe00087812 */ /* 0x000fe200078ec0ff */
[----:B------:R-:W-:Y:S01]  /*15a0*/  @!P4 IMAD.X R0, RZ, RZ, R33, P1 ;  /* 0x000000ffff00c224 */ /* 0x000fe200008e0621 */
[----:B------:R-:W-:Y:S01]  /*15b0*/  ISETP.GE.AND P3, PT, R13, R29, PT ;  /* 0x0000001d0d00720c */ /* 0x000fe20003f66270 */
[----:B------:R-:W-:Y:S01]  /*15c0*/  @!P0 IMAD R6, R33, c[0x0][0x190], RZ ;  /* 0x0000640021068a24 */ /* 0x000fe200078e02ff */
[----:B------:R-:W-:Y:S01]  /*15d0*/  USHF.L.U32 UR4, UR4, 0x5, URZ ;  /* 0x0000000504047899 */ /* 0x000fe2000800063f */
[----:B------:R-:W-:-:S02]  /*15e0*/  @!P4 IMAD R0, R0, c[0x0][0x190], RZ ;  /* 0x000064000000ca24 */ /* 0x000fc400078e02ff */
[--C-:B------:R-:W-:Y:S02]  /*15f0*/  @!P4 IMAD.MOV.U32 R11, RZ, RZ, R5.reuse ;  /* 0x000000ffff0bc224 */ /* 0x100fe400078e0005 */
[----:B------:R-:W-:Y:S02]  /*1600*/  IMAD.IADD R7, R2, 0x1, -R8 ;  /* 0x0000000102077824 */ /* 0x000fe400078e0a08 */
[C---:B------:R-:W-:Y:S02]  /*1610*/  @!P0 IMAD R6, R32.reuse, c[0x0][0x194], R6 ;  /* 0x0000650020068a24 */ /* 0x040fe400078e0206 */
[----:B------:R-:W-:-:S04]  /*1620*/  @!P0 IMAD.WIDE.U32 R8, R32, c[0x0][0x190], R4 ;  /* 0x0000640020088a25 */ /* 0x000fc800078e0004 */
[C---:B------:R-:W-:Y:S02]  /*1630*/  @!P4 IMAD R15, R12.reuse, c[0x0][0x194], R0 ;  /* 0x000065000c0fca24 */ /* 0x040fe400078e0200 */
[----:B------:R-:W-:Y:S01]  /*1640*/  @!P4 IMAD.WIDE.U32 R10, R12, c[0x0][0x190], R10 ;  /* 0x000064000c0aca25 */ /* 0x000fe200078e000a */
[----:B------:R-:W-:-:S03]  /*1650*/  IADD3 R12, R2, 0x60, RZ ;  /* 0x00000060020c7810 */ /* 0x000fc60007ffe0ff */
[----:B------:R-:W-:Y:S01]  /*1660*/  IMAD R7, R152, 0x8, R7 ;  /* 0x0000000898077824 */ /* 0x000fe200078e0207 */
[----:B------:R-:W-:Y:S01]  /*1670*/  ISETP.GE.AND P2, PT, R12, R29, PT ;  /* 0x0000001d0c00720c */ /* 0x000fe20003f46270 */
[----:B------:R-:W-:Y:S01]  /*1680*/  @!P0 IMAD.IADD R0, R9, 0x1, R6 ;  /* 0x0000000109008824 */ /* 0x000fe200078e0206 */
[C---:B------:R-:W-:Y:S01]  /*1690*/  @!P0 LEA R6, P1, R8.reuse, c[0x0][0x160], 0x1 ;  /* 0x0000580008068a11 */ /* 0x040fe200078208ff */
[----:B------:R-:W-:Y:S01]  /*16a0*/  IMAD.U32 R230, R7, 0x20, R230 ;  /* 0x0000002007e67824 */ /* 0x000fe200078e00e6 */
[----:B------:R2:W-:Y:S02]  /*16b0*/  STL [R1+0x58], R12 ;  /* 0x0000580c01007387 */ /* 0x0005e40000100800 */
[----:B------:R-:W-:Y:S01]  /*16c0*/  @!P0 LEA.HI.X R7, R8, c[0x0][0x164], R0, 0x1, P1 ;  /* 0x0000590008078a11 */ /* 0x000fe200008f0c00 */
[----:B------:R-:W-:Y:S01]  /*16d0*/  @!P4 IMAD.IADD R0, R11, 0x1, R15 ;  /* 0x000000010b00c824 */ /* 0x000fe200078e020f */
[----:B------:R-:W-:Y:S01]  /*16e0*/  LEA.HI R15, R17, R155, RZ, 0x4 ;  /* 0x0000009b110f7211 */ /* 0x000fe200078f20ff */
[----:B------:R-:W-:Y:S01]  /*16f0*/  IMAD.SHL.U32 R230, R230, 0x2, RZ ;  /* 0x00000002e6e67824 */ /* 0x000fe200078e00ff */
[----:B------:R-:W-:-:S02]  /*1700*/  @!P4 LEA R8, P1, R10, c[0x0][0x160], 0x1 ;  /* 0x000058000a08ca11 */ /* 0x000fc400078208ff */
[----:B------:R-:W-:Y:S02]  /*1710*/  SHF.R.S32.HI R13, RZ, 0x4, R15 ;  /* 0x00000004ff0d7819 */ /* 0x000fe4000001140f */
[----:B------:R-:W-:Y:S01]  /*1720*/  @!P4 LEA.HI.X R9, R10, c[0x0][0x164], R0, 0x1, P1 ;  /* 0x000059000a09ca11 */ /* 0x000fe200008f0c00 */
[----:B------:R-:W-:Y:S01]  /*1730*/  @!PT LDS RZ, [RZ] ;  /* 0x00000000fffff984 */ /* 0x000fe20000000800 */
[----:B------:R-:W-:Y:S01]  /*1740*/  @!PT LDS RZ, [RZ] ;  /* 0x00000000fffff984 */ /* 0x000fe20000000800 */
[----:B------:R-:W-:Y:S01]  /*1750*/  @!PT LDS RZ, [RZ] ;  /* 0x00000000fffff984 */ /* 0x000fe20000000800 */
[----:B------:R3:W-:Y:S01]  /*1760*/  @!P0 LDGSTS.E.BYPASS.LTC128B.128 [R230], [R6.64] ;  /* 0x0000000006e68fae */ /* 0x0007e2000b901d4e */
[----:B------:R-:W-:Y:S01]  /*1770*/  @!P3 IADD3 R10, P1, R32, 0x40, RZ ;  /* 0x00000040200ab810 */ /* 0x000fe20007f3e0ff */
[----:B------:R-:W-:Y:S01]  /*1780*/  IMAD R0, R154, -0x40, R64 ;  /* 0xffffffc09a007824 */ /* 0x000fe200078e0240 */
[----:B------:R-:W-:Y:S01]  /*1790*/  SHF.R.S32.HI R17, RZ, 0x1f, R18 ;  /* 0x0000001fff117819 */ /* 0x000fe20000011412 */
[----:B------:R3:W-:Y:S03]  /*17a0*/  @!P0 LDGSTS.E.BYPASS.LTC128B.128 [R230+0x2000], [R6.64+0x40] ;  /* 0x0200004006e68fae */ /* 0x0007e6000b901d4e */
[----:B------:R-:W-:Y:S01]  /*17b0*/  ISETP.GE.AND P6, PT, R2, R0, PT ;  /* 0x000000000200720c */ /* 0x000fe20003fc6270 */
[----:B------:R3:W-:Y:S01]  /*17c0*/  @!P0 LDGSTS.E.BYPASS.LTC128B.128 [R230+0x4000], [R6.64+0x80] ;  /* 0x0400008006e68fae */ /* 0x0007e2000b901d4e */
[----:B------:R-:W-:-:S02]  /*17d0*/  @!P2 IADD3 R11, P0, R32, 0x60, RZ ;  /* 0x00000060200ba810 */ /* 0x000fc40007f1e0ff */
[-C--:B------:R-:W-:Y:S01]  /*17e0*/  ISETP.GE.AND P5, PT, R2, R0.reuse, PT ;  /* 0x000000000200720c */ /* 0x080fe20003fa6270 */
[----:B------:R4:W-:Y:S02]  /*17f0*/  @!P4 LDGSTS.E.BYPASS.LTC128B.128 [R230+0x800], [R8.64] ;  /* 0x0080000008e6cfae */ /* 0x0009e4000b901d4e */
[--C-:B--2---:R-:W-:Y:S01]  /*1800*/  @!P2 IMAD.X R12, RZ, RZ, R33.reuse, P0 ;  /* 0x000000ffff0ca224 */ /* 0x104fe200000e0621 */
[-C--:B------:R-:W-:Y:S01]  /*1810*/  ISETP.GE.AND P0, PT, R14, R0.reuse, PT ;  /* 0x000000000e00720c */ /* 0x080fe20003f06270 */
[----:B------:R4:W-:Y:S02]  /*1820*/  @!P4 LDGSTS.E.BYPASS.LTC128B.128 [R230+0x2800], [R8.64+0x40] ;  /* 0x0280004008e6cfae */ /* 0x0009e4000b901d4e */
[----:B------:R-:W-:Y:S02]  /*1830*/  @!P2 IMAD R12, R12, c[0x0][0x190], RZ ;  /* 0x000064000c0caa24 */ /* 0x000fe400078e02ff */
[----:B------:R4:W-:Y:S01]  /*1840*/  @!P4 LDGSTS.E.BYPASS.LTC128B.128 [R230+0x4800], [R8.64+0x80] ;  /* 0x0480008008e6cfae */ /* 0x0009e2000b901d4e */
[----:B---3--:R-:W-:Y:S01]  /*1850*/  LEA.HI R7, R15, R13, RZ, 0x1 ;  /* 0x0000000d0f077211 */ /* 0x008fe200078f08ff */
[----:B------:R-:W-:Y:S01]  /*1860*/  @!P3 IMAD.X R6, RZ, RZ, R33, P1 ;  /* 0x000000ffff06b224 */ /* 0x000fe200008e0621 */
[----:B------:R-:W-:-:S02]  /*1870*/  ISETP.GE.AND P1, PT, R14, R0, PT ;  /* 0x000000000e00720c */ /* 0x000fc40003f26270 */
[----:B------:R-:W-:Y:S01]  /*1880*/  LOP3.LUT R7, R7, 0xfffffffe, RZ, 0xc0, !PT ;  /* 0xfffffffe07077812 */ /* 0x000fe200078ec0ff */
[----:B------:R-:W-:Y:S02]  /*1890*/  @!P3 IMAD R0, R6, c[0x0][0x190], RZ ;  /* 0x000064000600ba24 */ /* 0x000fe400078e02ff */
[----:B------:R-:W-:Y:S02]  /*18a0*/  @!P2 IMAD.MOV.U32 R6, RZ, RZ, R4 ;  /* 0x000000ffff06a224 */ /* 0x000fe400078e0004 */
[----:B------:R-:W-:Y:S02]  /*18b0*/  IMAD.IADD R23, R13, 0x1, -R7 ;  /* 0x000000010d177824 */ /* 0x000fe400078e0a07 */
[--C-:B------:R-:W-:Y:S02]  /*18c0*/  @!P2 IMAD.MOV.U32 R7, RZ, RZ, R5.reuse ;  /* 0x000000ffff07a224 */ /* 0x100fe400078e0005 */
[C---:B------:R-:W-:Y:S02]  /*18d0*/  @!P3 IMAD R0, R10.reuse, c[0x0][0x194], R0 ;  /* 0x000065000a00ba24 */ /* 0x040fe400078e0200 */
[----:B------:R-:W-:-:S04]  /*18e0*/  @!P3 IMAD.WIDE.U32 R4, R10, c[0x0][0x190], R4 ;  /* 0x000064000a04ba25 */ /* 0x000fc800078e0004 */
[----:B------:R-:W-:Y:S01]  /*18f0*/  @!P3 IMAD.IADD R5, R5, 0x1, R0 ;  /* 0x000000010505b824 */ /* 0x000fe200078e0200 */
[C---:B------:R-:W-:Y:S01]  /*1900*/  @!P3 LEA R10, P4, R4.reuse, c[0x0][0x160], 0x1 ;  /* 0x00005800040aba11 */ /* 0x040fe200078808ff */
[----:B------:R-:W-:Y:S02]  /*1910*/  IMAD R0, R3, c[0x0][0x198], RZ ;  /* 0x0000660003007a24 */ /* 0x000fe400078e02ff */
[----:B----4-:R-:W-:Y:S01]  /*1920*/  @!P2 IMAD R8, R11, c[0x0][0x194], R12 ;  /* 0x000065000b08aa24 */ /* 0x010fe200078e020c */
[----:B------:R-:W-:Y:S01]  /*1930*/  LOP3.LUT R12, R15, 0xfffffff0, RZ, 0xc0, !PT ;  /* 0xfffffff00f0c7812 */ /* 0x000fe200078ec0ff */
[----:B------:R-:W-:Y:S01]  /*1940*/  @!P2 IMAD.WIDE.U32 R6, R11, c[0x0][0x190], R6 ;  /* 0x000064000b06aa25 */ /* 0x000fe200078e0006 */
[----:B------:R-:W-:-:S03]  /*1950*/  @!P3 LEA.HI.X R11, R4, c[0x0][0x164], R5, 0x1, P4 ;  /* 0x00005900040bba11 */ /* 0x000fc600020f0c05 */
[----:B------:R-:W-:Y:S02]  /*1960*/  IMAD R13, R2, c[0x0][0x19c], R0 ;  /* 0x00006700020d7a24 */ /* 0x000fe400078e0200 */
[----:B------:R-:W-:Y:S01]  /*1970*/  @!P2 IMAD.IADD R0, R7, 0x1, R8 ;  /* 0x000000010700a824 */ /* 0x000fe200078e0208 */
[----:B------:R-:W-:Y:S01]  /*1980*/  @!P2 LEA R8, P4, R6, c[0x0][0x160], 0x1 ;  /* 0x000058000608aa11 */ /* 0x000fe200078808ff */
[----:B------:R-:W-:Y:S01]  /*1990*/  IMAD.WIDE.U32 R4, R2, c[0x0][0x198], R30 ;  /* 0x0000660002047a25 */ /* 0x000fe200078e001e */
[----:B------:R-:W-:Y:S01]  /*19a0*/  LOP3.LUT R7, R22, 0xfffffff8, RZ, 0xc0, !PT ;  /* 0xfffffff816077812 */ /* 0x000fe200078ec0ff */
[----:B------:R2:W-:Y:S01]  /*19b0*/  @!P3 LDGSTS.E.BYPASS.LTC128B.128 [R230+0x1000], [R10.64] ;  /* 0x010000000ae6bfae */ /* 0x0005e2000b901d4e */
[----:B------:R-:W-:Y:S01]  /*19c0*/  @!P2 LEA.HI.X R9, R6, c[0x0][0x164], R0, 0x1, P4 ;  /* 0x000059000609aa11 */ /* 0x000fe200020f0c00 */
[C---:B------:R-:W-:Y:S01]  /*19d0*/  IMAD.IADD R0, R155.reuse, 0x1, -R12 ;  /* 0x000000019b007824 */ /* 0x040fe200078e0a0c */
[----:B------:R-:W-:Y:S01]  /*19e0*/  IADD3 R4, P4, R16, R4, RZ ;  /* 0x0000000410047210 */ /* 0x000fe20007f9e0ff */
[----:B------:R-:W-:Y:S01]  /*19f0*/  IMAD.IADD R7, R155, 0x1, -R7 ;  /* 0x000000019b077824 */ /* 0x000fe200078e0a07 */
[----:B------:R2:W-:Y:S01]  /*1a00*/  @!P3 LDGSTS.E.BYPASS.LTC128B.128 [R230+0x3000], [R10.64+0x40] ;  /* 0x030000400ae6bfae */ /* 0x0005e2000b901d4e */
[----:B------:R-:W-:Y:S01]  /*1a10*/  IMAD R3, R3, c[0x0][0x1a0], RZ ;  /* 0x0000680003037a24 */ /* 0x000fe200078e02ff */
[-C--:B------:R-:W-:Y:S01]  /*1a20*/  LEA.HI R12, R0, R0.reuse, RZ, 0x1 ;  /* 0x00000000000c7211 */ /* 0x080fe200078f08ff */
[----:B------:R-:W-:Y:S01]  /*1a30*/  IMAD R6, R17, c[0x0][0x1b0], RZ ;  /* 0x00006c0011067a24 */ /* 0x000fe200078e02ff */
[----:B------:R-:W-:Y:S01]  /*1a40*/  IADD3.X R5, R21, R5, R13, P4, !PT ;  /* 0x0000000515057210 */ /* 0x000fe200027fe40d */
[----:B------:R-:W-:Y:S01]  /*1a50*/  IMAD R15, R2, c[0x0][0x1a4], R3 ;  /* 0x00006900020f7a24 */ /* 0x000fe200078e0203 */
[----:B------:R-:W-:Y:S01]  /*1a60*/  LOP3.LUT R14, R12, 0x7fffffe, RZ, 0xc0, !PT ;  /* 0x07fffffe0c0e7812 */ /* 0x000fe200078ec0ff */
[----:B------:R-:W-:Y:S01]  /*1a70*/  IMAD.WIDE.U32 R2, R2, c[0x0][0x1a0], R30 ;  /* 0x0000680002027a25 */ /* 0x000fe200078e001e */
[----:B------:R-:W-:Y:S01]  /*1a80*/  SHF.R.S32.HI R16, RZ, 0x1f, R0 ;  /* 0x0000001fff107819 */ /* 0x000fe20000011400 */
[----:B------:R2:W-:Y:S01]  /*1a90*/  @!P3 LDGSTS.E.BYPASS.LTC128B.128 [R230+0x5000], [R10.64+0x80] ;  /* 0x050000800ae6bfae */ /* 0x0005e2000b901d4e */
[----:B------:R-:W-:Y:S01]  /*1aa0*/  LEA.HI R13, R7, R7, RZ, 0x1 ;  /* 0x00000007070d7211 */ /* 0x000fe200078f08ff */
[----:B------:R-:W-:Y:S01]  /*1ab0*/  IMAD.IADD R67, R0, 0x1, -R14 ;  /* 0x0000000100437824 */ /* 0x000fe200078e0a0e */
[----:B------:R-:W-:Y:S01]  /*1ac0*/  LEA.HI R21, R16, R0, RZ, 0x3 ;  /* 0x0000000010157211 */ /* 0x000fe200078f18ff */
[C---:B------:R-:W-:Y:S01]  /*1ad0*/  IMAD R0, R18.reuse, c[0x0][0x1b4], R6 ;  /* 0x00006d0012007a24 */ /* 0x040fe200078e0206 */
[----:B------:R-:W-:Y:S01]  /*1ae0*/  LOP3.LUT R14, R13, 0x7fffffe, RZ, 0xc0, !PT ;  /* 0x07fffffe0d0e7812 */ /* 0x000fe200078ec0ff */
[----:B------:R-:W-:Y:S01]  /*1af0*/  IMAD.WIDE.U32 R30, R18, c[0x0][0x1b0], R4 ;  /* 0x00006c00121e7a25 */ /* 0x000fe200078e0004 */
[----:B------:R-:W-:Y:S01]  /*1b00*/  IADD3 R6, P4, R19, R2, RZ ;  /* 0x0000000213067210 */ /* 0x000fe20007f9e0ff */
[----:B------:R3:W-:Y:S01]  /*1b10*/  @!P2 LDGSTS.E.BYPASS.LTC128B.128 [R230+0x1800], [R8.64] ;  /* 0x0180000008e6afae */ /* 0x0007e2000b901d4e */
[----:B------:R-:W-:Y:S01]  /*1b20*/  SHF.R.S32.HI R22, RZ, 0x1, R13 ;  /* 0x00000001ff167819 */ /* 0x000fe2000001140d */
[----:B------:R-:W-:Y:S01]  /*1b30*/  IMAD.IADD R159, R31, 0x1, R0 ;  /* 0x000000011f9f7824 */ /* 0x000fe200078e0200 */
[----:B------:R-:W-:Y:S01]  /*1b40*/  SHF.R.S32.HI R13, RZ, 0x1, R12 ;  /* 0x00000001ff0d7819 */ /* 0x000fe2000001140c */
[----:B------:R-:W-:Y:S01]  /*1b50*/  IMAD.MOV.U32 R158, RZ, RZ, R30 ;  /* 0x000000ffff9e7224 */ /* 0x000fe200078e001e */
[----:B------:R-:W-:Y:S01]  /*1b60*/  SHF.R.S32.HI R12, RZ, 0x1f, R12 ;  /* 0x0000001fff0c7819 */ /* 0x000fe2000001140c */
[----:B------:R-:W-:Y:S01]  /*1b70*/  IMAD.IADD R19, R7, 0x1, -R14 ;  /* 0x0000000107137824 */ /* 0x000fe200078e0a0e */
[----:B------:R-:W-:Y:S01]  /*1b80*/  IADD3.X R7, R20, R3, R15, P4, !PT ;  /* 0x0000000314077210 */ /* 0x000fe200027fe40f */
[----:B------:R-:W-:Y:S01]  /*1b90*/  IMAD.WIDE.U32 R2, R154, UR10, R158 ;  /* 0x0000000a9a027c25 */ /* 0x000fe2000f8e009e */
[----:B------:R-:W-:Y:S01]  /*1ba0*/  LEA.HI R5, R12, R13, RZ, 0x2 ;  /* 0x0000000d0c057211 */ /* 0x000fe200078f10ff */
[----:B------:R3:W-:Y:S02]  /*1bb0*/  @!P2 LDGSTS.E.BYPASS.LTC128B.128 [R230+0x3800], [R8.64+0x40] ;  /* 0x0380004008e6afae */ /* 0x0007e4000b901d4e */
[----:B------:R-:W-:Y:S01]  /*1bc0*/  IMAD.IADD R12, R3, 0x1, R25 ;  /* 0x00000001030c7824 */ /* 0x000fe200078e0219 */
[----:B------:R-:W-:Y:S01]  /*1bd0*/  @!P6 LEA R4, P4, R2, c[0x0][0x168], 0x1 ;  /* 0x00005a000204ea11 */ /* 0x000fe200078808ff */
[----:B------:R3:W-:Y:S01]  /*1be0*/  @!P2 LDGSTS.E.BYPASS.LTC128B.128 [R230+0x5800], [R8.64+0x80] ;  /* 0x0580008008e6afae */ /* 0x0007e2000b901d4e */
[----:B------:R-:W-:Y:S01]  /*1bf0*/  LOP3.LUT R16, R5, 0xfffffffc, RZ, 0xc0, !PT ;  /* 0xfffffffc05107812 */ /* 0x000fe200078ec0ff */
[----:B------:R-:W-:Y:S01]  /*1c00*/  IMAD.SHL.U32 R0, R22, 0x40, RZ ;  /* 0x0000004016007824 */ /* 0x000fe200078e00ff */
[----:B------:R-:W-:Y:S01]  /*1c10*/  @!P6 LEA.HI.X R5, R2, c[0x0][0x16c], R12, 0x1, P4 ;  /* 0x00005b000205ea11 */ /* 0x000fe200020f0c0c */
[----:B------:R-:W-:Y:S01]  /*1c20*/  IMAD.SHL.U32 R15, R24, 0x8, RZ ;  /* 0x00000008180f7824 */ /* 0x000fe200078e00ff */
[----:B------:R-:W-:Y:S01]  /*1c30*/  @!P1 IADD3 R3, P4, R2, UR6, RZ ;  /* 0x0000000602039c10 */ /* 0x000fe2000ff9e0ff */
[----:B------:R-:W-:Y:S01]  /*1c40*/  IMAD.IADD R20, R13, 0x1, -R16 ;  /* 0x000000010d147824 */ /* 0x000fe200078e0a10 */
[----:B------:R-:W-:Y:S01]  /*1c50*/  LOP3.LUT R0, R0, 0xc0, RZ, 0xc0, !PT ;  /* 0x000000c000007812 */ /* 0x000fe200078ec0ff */
[----:B------:R4:W-:Y:S01]  /*1c60*/  @!P6 LDGSTS.E.BYPASS.LTC128B.128 [R230+0x6000], [R4.64] ;  /* 0x0600000004e6efae */ /* 0x0009e2000b901d4e */
[----:B------:R-:W-:-:S02]  /*1c70*/  @!P1 IADD3.X R13, R12, UR7, RZ, P4, !PT ;  /* 0x000000070c0d9c10 */ /* 0x000fc4000a7fe4ff */
[C---:B------:R-:W-:Y:S01]  /*1c80*/  @!P1 LEA R2, P4, R3.reuse, c[0x0][0x168], 0x1 ;  /* 0x00005a0003029a11 */ /* 0x040fe200078808ff */
[----:B------:R4:W-:Y:S01]  /*1c90*/  @!P6 LDGSTS.E.BYPASS.LTC128B.128 [R230+0x7000], [R4.64+0x40] ;  /* 0x0700004004e6efae */ /* 0x0009e2000b901d4e */
[----:B------:R-:W-:Y:S02]  /*1ca0*/  LOP3.LUT R15, R0, 0x8, R15, 0xf8, !PT ;  /* 0x00000008000f7812 */ /* 0x000fe400078ef80f */
[----:B------:R-:W-:Y:S01]  /*1cb0*/  @!P1 LEA.HI.X R3, R3, c[0x0][0x16c], R13, 0x1, P4 ;  /* 0x00005b0003039a11 */ /* 0x000fe200020f0c0d */
[----:B------:R4:W-:Y:S01]  /*1cc0*/  @!P6 LDGSTS.E.BYPASS.LTC128B.128 [R230+0x8000], [R4.64+0x80] ;  /* 0x0800008004e6efae */ /* 0x0009e2000b901d4e */
[----:B------:R-:W-:Y:S01]  /*1cd0*/  SHF.R.U32.HI R14, RZ, 0x3, R0 ;  /* 0x00000003ff0e7819 */ /* 0x000fe20000011600 */
[----:B------:R-:W-:Y:S02]  /*1ce0*/  IMAD R0, R17, c[0x0][0x1b8], RZ ;  /* 0x00006e0011007a24 */ /* 0x000fe400078e02ff */
[----:B------:R5:W-:Y:S01]  /*1cf0*/  @!P1 LDGSTS.E.BYPASS.LTC128B.128 [R230+0x6800], [R2.64] ;  /* 0x0680000002e69fae */ /* 0x000be2000b901d4e */
[----:B------:R-:W-:Y:S01]  /*1d00*/  LOP3.LUT R14, R15, R14, RZ, 0x3c, !PT ;  /* 0x0000000e0f0e7212 */ /* 0x000fe200078e3cff */
[----:B------:R-:W-:-:S02]  /*1d10*/  IMAD R12, R18, c[0x0][0x1bc], R0 ;  /* 0x00006f00120c7a24 */ /* 0x000fc400078e0200 */
[----:B------:R5:W-:Y:S01]  /*1d20*/  @!P1 LDGSTS.E.BYPASS.LTC128B.128 [R230+0x7800], [R2.64+0x40] ;  /* 0x0780004002e69fae */ /* 0x000be2000b901d4e */
[----:B------:R-:W-:-:S03]  /*1d30*/  IMAD.SHL.U32 R0, R20, 0x40, RZ ;  /* 0x0000004014007824 */ /* 0x000fc600078e00ff */
[----:B------:R5:W-:Y:S02]  /*1d40*/  @!P1 LDGSTS.E.BYPASS.LTC128B.128 [R230+0x8800], [R2.64+0x80] ;  /* 0x0880008002e69fae */ /* 0x000be4000b901d4e */
[----:B------:R-:W-:Y:S02]  /*1d50*/  LOP3.LUT R0, R0, 0xc0, RZ, 0xc0, !PT ;  /* 0x000000c000007812 */ /* 0x000fe400078ec0ff */
[----:B------:R-:W0:Y:S04]  /*1d60*/  LDGDEPBAR ;  /* 0x00000000000079af */ /* 0x000e280000000000 */
[----:B------:R1:W-:Y:S04]  /*1d70*/  STL.64 [R1+0x30], R30 ;  /* 0x0000301e01007387 */ /* 0x0003e80000100a00 */
[----:B------:R-:W-:Y:S01]  /*1d80*/  STL.64 [R1+0x28], R158 ;  /* 0x0000289e01007387 */ /* 0x000fe20000100a00 */
[----:B----4-:R-:W-:-:S02]  /*1d90*/  IMAD.SHL.U32 R5, R21, 0x20, RZ ;  /* 0x0000002015057824 */ /* 0x010fc400078e00ff */
[----:B------:R-:W-:-:S03]  /*1da0*/  IMAD.SHL.U32 R4, R23, 0x8, RZ ;  /* 0x0000000817047824 */ /* 0x000fc600078e00ff */
[----:B------:R-:W-:Y:S02]  /*1db0*/  LOP3.LUT R66, R5, 0xffffff00, RZ, 0xc0, !PT ;  /* 0xffffff0005427812 */ /* 0x000fe400078ec0ff */
[----:B------:R-:W-:-:S03]  /*1dc0*/  SHF.R.U32.HI R5, RZ, 0x3, R0 ;  /* 0x00000003ff057819 */ /* 0x000fc60000011600 */
[----:B---3--:R-:W-:Y:S01]  /*1dd0*/  IMAD R8, R152, 0x200, R66 ;  /* 0x0000020098087824 */ /* 0x008fe200078e0242 */
[----:B------:R-:W-:-:S04]  /*1de0*/  DEPBAR.LE SB0, 0x0 ;  /* 0x000080000000791a */ /* 0x000fc80000000000 */
[----:B------:R-:W-:Y:S01]  /*1df0*/  BAR.SYNC.DEFER_BLOCKING 0x0 ;  /* 0x0000000000007b1d */ /* 0x000fe20000010000 */
[----:B------:R-:W-:Y:S02]  /*1e00*/  IMAD R8, R67, 0x20, R8 ;  /* 0x0000002043087824 */ /* 0x000fe400078e0208 */
[----:B-1----:R-:W-:Y:S01]  /*1e10*/  IMAD.WIDE.U32 R30, R18, c[0x0][0x1b8], R6 ;  /* 0x00006e00121e7a25 */ /* 0x002fe200078e0006 */
[----:B------:R-:W-:-:S03]  /*1e20*/  LOP3.LUT R6, R0, 0x8, R4, 0xf8, !PT ;  /* 0x0000000800067812 */ /* 0x000fc600078ef804 */
[----:B------:R-:W-:Y:S01]  /*1e30*/  IMAD.IADD R29, R31, 0x1, R12 ;  /* 0x000000011f1d7824 */ /* 0x000fe200078e020c */
[----:B------:R-:W-:Y:S01]  /*1e40*/  LOP3.LUT R153, R6, R5, RZ, 0x3c, !PT ;  /* 0x0000000506997212 */ /* 0x000fe200078e3cff */
[----:B------:R-:W-:Y:S01]  /*1e50*/  IMAD.MOV.U32 R28, RZ, RZ, R30 ;  /* 0x000000ffff1c7224 */ /* 0x000fe200078e001e */
[----:B------:R-:W-:Y:S01]  /*1e60*/  STL.64 [R1+0x50], R30 ;  /* 0x0000501e01007387 */ /* 0x000fe20000100a00 */
[----:B------:R-:W-:Y:S02]  /*1e70*/  IMAD R7, R23, 0x8, R19 ;  /* 0x0000000817077824 */ /* 0x000fe400078e0213 */
[----:B-----5:R-:W-:Y:S01]  /*1e80*/  IMAD.WIDE.U32 R2, R154, UR12, R28 ;  /* 0x0000000c9a027c25 */ /* 0x020fe2000f8e001c */
[----:B------:R-:W-:Y:S03]  /*1e90*/  STL.64 [R1+0x20], R28 ;  /* 0x0000201c01007387 */ /* 0x000fe60000100a00 */
[----:B------:R-:W-:Y:S01]  /*1ea0*/  IMAD.IADD R0, R3, 0x1, R26 ;  /* 0x0000000103007824 */ /* 0x000fe200078e021a */
[----:B------:R-:W-:-:S02]  /*1eb0*/  @!P5 LEA R4, P2, R2, c[0x0][0x170], 0x1 ;  /* 0x00005c000204da11 */ /* 0x000fc400078408ff */
[C---:B------:R-:W-:Y:S02]  /*1ec0*/  @!P0 IADD3 R3, P1, R2.reuse, UR4, RZ ;  /* 0x0000000402038c10 */ /* 0x040fe4000ff3e0ff */
[----:B------:R-:W-:Y:S02]  /*1ed0*/  @!P5 LEA.HI.X R5, R2, c[0x0][0x174], R0, 0x1, P2 ;  /* 0x00005d000205da11 */ /* 0x000fe400010f0c00 */
[----:B------:R-:W-:Y:S01]  /*1ee0*/  @!P0 IADD3.X R2, R0, UR5, RZ, P1, !PT ;  /* 0x0000000500028c10 */ /* 0x000fe20008ffe4ff */
[----:B------:R-:W-:Y:S01]  /*1ef0*/  IMAD.U32 R0, R7, 0x20, R14 ;  /* 0x0000002007007824 */ /* 0x000fe200078e000e */
[C---:B------:R-:W-:Y:S01]  /*1f00*/  @!P0 LEA R6, P1, R3.reuse, c[0x0][0x170], 0x1 ;  /* 0x00005c0003068a11 */ /* 0x040fe200078208ff */
[----:B------:R-:W-:Y:S02]  /*1f10*/  @P5 STS [R230+0x9000], RZ ;  /* 0x009000ffe6005388 */ /* 0x000fe40000000800 */
[----:B------:R-:W-:Y:S01]  /*1f20*/  IMAD.SHL.U32 R217, R0, 0x2, RZ ;  /* 0x0000000200d97824 */ /* 0x000fe200078e00ff */
[----:B------:R-:W-:Y:S01]  /*1f30*/  @!P0 LEA.HI.X R7, R3, c[0x0][0x174], R2, 0x1, P1 ;  /* 0x00005d0003078a11 */ /* 0x000fe200008f0c02 */
[----:B------:R-:W-:Y:S01]  /*1f40*/  IMAD.IADD R2, R153, 0x1, R8 ;  /* 0x0000000199027824 */ /* 0x000fe200078e0208 */
[----:B------:R-:W-:Y:S01]  /*1f50*/  @P5 STS [R230+0x9004], RZ ;  /* 0x009004ffe6005388 */ /* 0x000fe20000000800 */
[----:B------:R-:W-:-:S02]  /*1f60*/  LOP3.LUT P1, RZ, R20, 0x2, RZ, 0xc0, !PT ;  /* 0x0000000214ff7812 */ /* 0x000fc4000782c0ff */
[----:B------:R-:W-:Y:S01]  /*1f70*/  IMAD.SHL.U32 R220, R2, 0x2, RZ ;  /* 0x0000000202dc7824 */ /* 0x000fe200078e00ff */
[----:B------:R-:W-:Y:S01]  /*1f80*/  @P5 STS.64 [R230+0x9008], RZ ;  /* 0x009008ffe6005388 */ /* 0x000fe20000000a00 */
[----:B------:R-:W-:-:S03]  /*1f90*/  IMAD.MOV.U32 R2, RZ, RZ, 0x10 ;  /* 0x00000010ff027424 */ /* 0x000fc600078e00ff */
        /* <DEDUP_REMOVED lines=16> */
[----:B------:R1:W-:Y:S01]  /*20a0*/  @!P0 LDGSTS.E.BYPASS.LTC128B.128 [R230+0xb800], [R6.64+0x80] ;  /* 0x0b80008006e68fae */ /* 0x0003e2000b901d4e */
[----:B------:R-:W-:-:S03]  /*20b0*/  LOP3.LUT P0, RZ, R22, 0x2, RZ, 0xc0, !PT ;  /* 0x0000000216ff7812 */ /* 0x000fc6000780c0ff */
[----:B--2---:R-:W-:Y:S01]  /*20c0*/  LDSM.16.M88.4 R8, [R220+0x1000] ;  /* 0x00100000dc08783b */ /* 0x004fe20000000200 */
[C---:B------:R-:W-:Y:S02]  /*20d0*/  SEL R0, R2.reuse, 0xfffffff0, !P0 ;  /* 0xfffffff002007807 */ /* 0x040fe40004000000 */
[----:B------:R-:W-:Y:S01]  /*20e0*/  SEL R2, R2, 0xfffffff0, !P1 ;  /* 0xfffffff002027807 */ /* 0x000fe20004800000 */
[----:B------:R-:W2:Y:S02]  /*20f0*/  LDSM.16.M88.4 R32, [R217+0x6400] ;  /* 0x00640000d920783b */ /* 0x000ea40000000200 */
[----:B------:R-:W-:Y:S01]  /*2100*/  IMAD R219, R0, 0x2, R217 ;  /* 0x0000000200db7824 */ /* 0x000fe200078e02d9 */
[----:B------:R-:W-:Y:S01]  /*2110*/  LOP3.LUT R0, R156, 0xffffffe0, RZ, 0xc0, !PT ;  /* 0xffffffe09c007812 */ /* 0x000fe200078ec0ff */
[----:B------:R-:W3:Y:S01]  /*2120*/  LDSM.16.M88.4 R24, [R217+0x6c00] ;  /* 0x006c0000d918783b */ /* 0x000ee20000000200 */
[----:B------:R-:W-:-:S03]  /*2130*/  IMAD R221, R2, 0x2, R220 ;  /* 0x0000000202dd7824 */ /* 0x000fc600078e02dc */
[----:B------:R-:W4:Y:S01]  /*2140*/  LDSM.16.M88.4 R16, [R217+0x6000] ;  /* 0x00600000d910783b */ /* 0x000f220000000200 */
[C---:B------:R-:W-:Y:S02]  /*2150*/  IMAD.IADD R0, R155.reuse, 0x1, -R0 ;  /* 0x000000019b007824 */ /* 0x040fe400078e0a00 */
[----:B------:R-:W-:Y:S01]  /*2160*/  IMAD.SHL.U32 R155, R155, 0x2, RZ ;  /* 0x000000029b9b7824 */ /* 0x000fe200078e00ff */
[----:B------:R-:W5:Y:S02]  /*2170*/  LDSM.16.M88.4 R28, [R217+0x6800] ;  /* 0x00680000d91c783b */ /* 0x000f640000000200 */
[----:B------:R-:W-:Y:S02]  /*2180*/  SHF.R.S32.HI R3, RZ, 0x1f, R0 ;  /* 0x0000001fff037819 */ /* 0x000fe40000011400 */
[----:B------:R-:W4:Y:S02]  /*2190*/  LDSM.16.M88.4 R12, [R220] ;  /* 0x00000000dc0c783b */ /* 0x000f240000000200 */
[----:B------:R-:W-:Y:S01]  /*21a0*/  LEA.HI R0, R3, R0, RZ, 0x2 ;  /* 0x0000000003007211 */ /* 0x000fe200078f10ff */
[----:B------:R-:W-:Y:S01]  /*21b0*/  IMAD R3, R152, 0x10, R157 ;  /* 0x0000001098037824 */ /* 0x000fe200078e029d */
[----:B-1----:R-:W-:Y:S02]  /*21c0*/  LDSM.16.M88.4 R4, [R221+0x1000] ;  /* 0x00100000dd04783b */ /* 0x002fe40000000200 */
[----:B------:R-:W-:-:S02]  /*21d0*/  SHF.R.S32.HI R161, RZ, 0x2, R0 ;  /* 0x00000002ffa17819 */ /* 0x000fc40000011400 */
[----:B------:R-:W1:Y:S03]  /*21e0*/  LDSM.16.M88.4 R40, [R219+0x6400] ;  /* 0x00640000db28783b */ /* 0x000e660000000200 */
[----:B------:R-:W-:Y:S01]  /*21f0*/  IMAD.IADD R0, R3, 0x1, R161 ;  /* 0x0000000103007824 */ /* 0x000fe200078e02a1 */
[----:B------:R-:W1:Y:S01]  /*2200*/  LDSM.16.M88.4 R52, [R219+0x6c00] ;  /* 0x006c0000db34783b */ /* 0x000e620000000200 */
[----:B------:R-:W-:-:S03]  /*2210*/  IADD3 R3, R64, -c[0x0][0x2e4], -R65 ;  /* 0x8000b90040037a10 */ /* 0x000fc60007ffe841 */
[----:B------:R-:W1:Y:S04]  /*2220*/  LDSM.16.M88.4 R44, [R219+0x6000] ;  /* 0x00600000db2c783b */ /* 0x000e680000000200 */
[----:B------:R-:W1:Y:S01]  /*2230*/  LDSM.16.M88.4 R48, [R219+0x6800] ;  /* 0x00680000db30783b */ /* 0x000e620000000200 */
[C---:B--2---:R-:W-:Y:S03]  /*2240*/  HMMA.16816.F32 R60, R8.reuse, R32, RZ ;  /* 0x00000020083c723c */ /* 0x044fe600000018ff */
[----:B------:R-:W2:Y:S04]  /*2250*/  LDSM.16.M88.4 R20, [R221] ;  /* 0x00000000dd14783b */ /* 0x000ea80000000200 */
[----:B------:R-:W0:Y:S01]  /*2260*/  LDGDEPBAR ;  /* 0x00000000000079af */ /* 0x000e220000000000 */
[C---:B---3--:R-:W-:Y:S03]  /*2270*/  HMMA.16816.F32 R36, R8.reuse, R24, RZ ;  /* 0x000000180824723c */ /* 0x048fe600000018ff */
[----:B------:R-:W-:Y:S05]  /*2280*/  STL [R1+0x5c], R161 ;  /* 0x00005ca101007387 */ /* 0x000fea0000100800 */
[C---:B------:R-:W-:Y:S08]  /*2290*/  HMMA.16816.F32 R100, R8.reuse, R34, RZ ;  /* 0x000000220864723c */ /* 0x040ff000000018ff */
[C---:B----4-:R-:W-:Y:S08]  /*22a0*/  HMMA.16816.F32 R68, R8.reuse, R16, RZ ;  /* 0x000000100844723c */ /* 0x050ff000000018ff */
[C---:B-----5:R-:W-:Y:S08]  /*22b0*/  HMMA.16816.F32 R56, R8.reuse, R28, RZ ;  /* 0x0000001c0838723c */ /* 0x060ff000000018ff */
[C---:B------:R-:W-:Y:S08]  /*22c0*/  HMMA.16816.F32 R92, R8.reuse, R18, RZ ;  /* 0x00000012085c723c */ /* 0x040ff000000018ff */
[C---:B------:R-:W-:Y:S08]  /*22d0*/  HMMA.16816.F32 R96, R8.reuse, R30, RZ ;  /* 0x0000001e0860723c */ /* 0x040ff000000018ff */
[----:B------:R-:W-:Y:S08]  /*22e0*/  HMMA.16816.F32 R84, R8, R26, RZ ;  /* 0x0000001a0854723c */ /* 0x000ff000000018ff */
[C---:B------:R-:W-:Y:S08]  /*22f0*/  HMMA.16816.F32 R108, R12.reuse, R16, RZ ;  /* 0x000000100c6c723c */ /* 0x040ff000000018ff */
[C---:B------:R-:W-:Y:S01]  /*2300*/  HMMA.16816.F32 R104, R12.reuse, R18, RZ ;  /* 0x000000120c68723c */ /* 0x040fe200000018ff */
[----:B------:R-:W-:Y:S07]  /*2310*/  LDSM.16.M88.4 R16, [R220+0x3000] ;  /* 0x00300000dc10783b */ /* 0x000fee0000000200 */
[C---:B------:R-:W-:Y:S08]  /*2320*/  HMMA.16816.F32 R8, R12.reuse, R24, RZ ;  /* 0x000000180c08723c */ /* 0x040ff000000018ff */
[----:B------:R-:W-:Y:S01]  /*2330*/  HMMA.16816.F32 R112, R12, R26, RZ ;  /* 0x0000001a0c70723c */ /* 0x000fe200000018ff */
[----:B------:R-:W3:Y:S07]  /*2340*/  LDSM.16.M88.4 R24, [R217+0x7c00] ;  /* 0x007c0000d918783b */ /* 0x000eee0000000200 */
[----:B-1----:R-:W-:Y:S08]  /*2350*/  HMMA.16816.F32 R128, R4, R40, R60 ;  /* 0x000000280480723c */ /* 0x002ff0000000183c */
[C---:B------:R-:W-:Y:S08]  /*2360*/  HMMA.16816.F32 R80, R12.reuse, R32, RZ ;  /* 0x000000200c50723c */ /* 0x040ff000000018ff */
[C---:B------:R-:W-:Y:S01]  /*2370*/  HMMA.16816.F32 R76, R12.reuse, R34, RZ ;  /* 0x000000220c4c723c */ /* 0x040fe200000018ff */
[----:B------:R-:W-:Y:S07]  /*2380*/  LDSM.16.M88.4 R32, [R217+0x7400] ;  /* 0x00740000d920783b */ /* 0x000fee0000000200 */
[C---:B------:R-:W-:Y:S08]  /*2390*/  HMMA.16816.F32 R72, R12.reuse, R28, RZ ;  /* 0x0000001c0c48723c */ /* 0x040ff000000018ff */
[----:B------:R-:W-:Y:S01]  /*23a0*/  HMMA.16816.F32 R88, R12, R30, RZ ;  /* 0x0000001e0c58723c */ /* 0x000fe200000018ff */
[----:B------:R-:W-:Y:S04]  /*23b0*/  LDSM.16.M88.4 R28, [R217+0x7800] ;  /* 0x00780000d91c783b */ /* 0x000fe80000000200 */
[----:B------:R-:W-:Y:S03]  /*23c0*/  LDSM.16.M88.4 R12, [R220+0x2000] ;  /* 0x00200000dc0c783b */ /* 0x000fe60000000200 */
[C---:B------:R-:W-:Y:S01]  /*23d0*/  HMMA.16816.F32 R60, R4.reuse, R52, R36 ;  /* 0x00000034043c723c */ /* 0x040fe20000001824 */
[----:B------:R-:W1:Y:S07]  /*23e0*/  LDSM.16.M88.4 R36, [R217+0x7000] ;  /* 0x00700000d924783b */ /* 0x000e6e0000000200 */
[C---:B------:R-:W-:Y:S08]  /*23f0*/  HMMA.16816.F32 R124, R4.reuse, R42, R100 ;  /* 0x0000002a047c723c */ /* 0x040ff00000001864 */
[C---:B------:R-:W-:Y:S01]  /*2400*/  HMMA.16816.F32 R140, R4.reuse, R44, R68 ;  /* 0x0000002c048c723c */ /* 0x040fe20000001844 */
[----:B------:R-:W-:Y:S07]  /*2410*/  LDSM.16.M88.4 R68, [R219+0x7400] ;  /* 0x00740000db44783b */ /* 0x000fee0000000200 */
[C---:B------:R-:W-:Y:S08]  /*2420*/  HMMA.16816.F32 R120, R4.reuse, R48, R56 ;  /* 0x000000300478723c */ /* 0x040ff00000001838 */
[C---:B------:R-:W-:Y:S08]  /*2430*/  HMMA.16816.F32 R136, R4.reuse, R46, R92 ;  /* 0x0000002e0488723c */ /* 0x040ff0000000185c */
[C---:B------:R-:W-:Y:S08]  /*2440*/  HMMA.16816.F32 R116, R4.reuse, R50, R96 ;  /* 0x000000320474723c */ /* 0x040ff00000001860 */
[----:B------:R-:W-:Y:S01]  /*2450*/  HMMA.16816.F32 R100, R4, R54, R84 ;  /* 0x000000360464723c */ /* 0x000fe20000001854 */
[----:B------:R-:W-:Y:S04]  /*2460*/  LDSM.16.M88.4 R4, [R221+0x3000] ;  /* 0x00300000dd04783b */ /* 0x000fe80000000200 */
[----:B------:R-:W-:Y:S03]  /*2470*/  LDSM.16.M88.4 R84, [R219+0x7800] ;  /* 0x00780000db54783b */ /* 0x000fe60000000200 */
[C---:B--2---:R-:W-:Y:S01]  /*2480*/  HMMA.16816.F32 R132, R20.reuse, R40, R80 ;  /* 0x000000281484723c */ /* 0x044fe20000001850 */
[----:B------:R-:W-:Y:S07]  /*2490*/  LDSM.16.M88.4 R80, [R219+0x7c00] ;  /* 0x007c0000db50783b */ /* 0x000fee0000000200 */
[C---:B------:R-:W-:Y:S01]  /*24a0*/  HMMA.16816.F32 R92, R20.reuse, R42, R76 ;  /* 0x0000002a145c723c */ /* 0x040fe2000000184c */
[----:B------:R-:W2:Y:S07]  /*24b0*/  LDSM.16.M88.4 R40, [R219+0x7000] ;  /* 0x00700000db28783b */ /* 0x000eae0000000200 */
[C---:B------:R-:W-:Y:S08]  /*24c0*/  HMMA.16816.F32 R108, R20.reuse, R44, R108 ;  /* 0x0000002c146c723c */ /* 0x040ff0000000186c */
[C---:B------:R-:W-:Y:S08]  /*24d0*/  HMMA.16816.F32 R144, R20.reuse, R48, R72 ;  /* 0x000000301490723c */ /* 0x040ff00000001848 */
[C---:B------:R-:W-:Y:S01]  /*24e0*/  HMMA.16816.F32 R148, R20.reuse, R52, R8 ;  /* 0x000000341494723c */ /* 0x040fe20000001808 */
[----:B------:R-:W4:Y:S07]  /*24f0*/  LDSM.16.M88.4 R8, [R221+0x2000] ;  /* 0x00200000dd08783b */ /* 0x000f2e0000000200 */
[C---:B------:R-:W-:Y:S08]  /*2500*/  HMMA.16816.F32 R96, R20.reuse, R46, R104 ;  /* 0x0000002e1460723c */ /* 0x040ff00000001868 */
[C---:B------:R-:W-:Y:S08]  /*2510*/  HMMA.16816.F32 R88, R20.reuse, R50, R88 ;  /* 0x000000321458723c */ /* 0x040ff00000001858 */
[----:B------:R-:W-:Y:S08]  /*2520*/  HMMA.16816.F32 R76, R20, R54, R112 ;  /* 0x00000036144c723c */ /* 0x000ff00000001870 */
[C---:B---3--:R-:W-:Y:S08]  /*2530*/  HMMA.16816.F32 R20, R16.reuse, R24, R60 ;  /* 0x000000181014723c */ /* 0x048ff0000000183c */
[C---:B-1----:R-:W-:Y:S08]  /*2540*/  HMMA.16816.F32 R72, R16.reuse, R36, R140 ;  /* 0x000000241048723c */ /* 0x042ff0000000188c */
        /* <DEDUP_REMOVED lines=15> */
[----:B------:R-:W-:Y:S04]  /*2640*/  LDSM.16.M88.4 R12, [R220+0x5000] ;  /* 0x00500000dc0c783b */ /* 0x000fe80000000200 */
[----:B------:R-:W-:Y:S03]  /*2650*/  LDSM.16.M88.4 R24, [R217+0x8800] ;  /* 0x00880000d918783b */ /* 0x000fe60000000200 */
[C---:B--2---:R-:W-:Y:S08]  /*2660*/  HMMA.16816.F32 R72, R4.reuse, R40, R72 ;  /* 0x000000280448723c */ /* 0x044ff00000001848 */
        /* <DEDUP_REMOVED lines=8> */
[----:B------:R-:W1:Y:S06]  /*26f0*/  LDSM.16.M88.4 R4, [R217+0x8400] ;  /* 0x00840000d904783b */ /* 0x000e6c0000000200 */
[----:B------:R-:W-:Y:S01]  /*2700*/  IMAD.MOV.U32 R101, RZ, RZ, R154 ;  /* 0x000000ffff657224 */ /* 0x000fe200078e009a */
[C---:B----4-:R-:W-:Y:S08]  /*2710*/  HMMA.16816.F32 R32, R8.reuse, R68, R124 ;  /* 0x000000440820723c */ /* 0x050ff0000000187c */
[C---:B------:R-:W-:Y:S08]  /*2720*/  HMMA.16816.F32 R28, R8.reuse, R70, R112 ;  /* 0x00000046081c723c */ /* 0x040ff00000001870 */
[C---:B------:R-:W-:Y:S08]  /*2730*/  HMMA.16816.F32 R36, R8.reuse, R40, R104 ;  /* 0x000000280824723c */ /* 0x040ff00000001868 */
[C---:B------:R-:W-:Y:S08]  /*2740*/  HMMA.16816.F32 R48, R8.reuse, R86, R108 ;  /* 0x000000560830723c */ /* 0x040ff0000000186c */
[----:B------:R-:W-:Y:S08]  /*2750*/  HMMA.16816.F32 R108, R8, R82, R76 ;  /* 0x00000052086c723c */ /* 0x000ff0000000184c */
[-C--:B-1----:R-:W-:Y:S07]  /*2760*/  HMMA.16816.F32 R56, R16, R4.reuse, R32 ;  /* 0x000000041038723c */ /* 0x082fee0000001820 */
[----:B------:R-:W-:Y:S01]  /*2770*/  IMAD.IADD R35, R0, 0x1, R3 ;  /* 0x0000000100237824 */ /* 0x000fe200078e0203 */
[----:B------:R-:W-:Y:S04]  /*2780*/  HMMA.16816.F32 R68, R12, R4, R92 ;  /* 0x000000040c44723c */ /* 0x000fe8000000185c */
[----:B------:R-:W-:-:S04]  /*2790*/  IMNMX R225, RZ, R35, !PT ;  /* 0x00000023ffe17217 */ /* 0x000fc80007800200 */
[-C--:B------:R-:W-:Y:S08]  /*27a0*/  HMMA.16816.F32 R88, R12, R6.reuse, R88 ;  /* 0x000000060c58723c */ /* 0x080ff00000001858 */
[----:B------:R-:W-:Y:S01]  /*27b0*/  HMMA.16816.F32 R76, R16, R6, R28 ;  /* 0x00000006104c723c */ /* 0x000fe2000000181c */
[----:B------:R-:W-:Y:S04]  /*27c0*/  LDSM.16.M88.4 R28, [R219+0x8000] ;  /* 0x00800000db1c783b */ /* 0x000fe80000000200 */
[----:B------:R-:W1:Y:S03]  /*27d0*/  LDSM.16.M88.4 R4, [R221+0x5000] ;  /* 0x00500000dd04783b */ /* 0x000e660000000200 */
[C---:B------:R-:W-:Y:S07]  /*27e0*/  HMMA.16816.F32 R40, R8.reuse, R42, R96 ;  /* 0x0000002a0828723c */ /* 0x040fee0000001860 */
[----:B------:R-:W-:Y:S01]  /*27f0*/  IMAD R99, R67, 0x20, R66 ;  /* 0x0000002043637824 */ /* 0x000fe200078e0242 */
[C---:B------:R-:W-:Y:S08]  /*2800*/  HMMA.16816.F32 R44, R8.reuse, R84, R120 ;  /* 0x00000054082c723c */ /* 0x040ff00000001878 */
[----:B------:R-:W-:Y:S01]  /*2810*/  HMMA.16816.F32 R116, R8, R80, R116 ;  /* 0x000000500874723c */ /* 0x000fe20000001874 */
[----:B------:R-:W2:Y:S07]  /*2820*/  LDSM.16.M88.4 R8, [R221+0x4000] ;  /* 0x00400000dd08783b */ /* 0x000eae0000000200 */
[-C--:B------:R-:W-:Y:S08]  /*2830*/  HMMA.16816.F32 R72, R12, R20.reuse, R72 ;  /* 0x000000140c48723c */ /* 0x080ff00000001848 */
[----:B------:R-:W-:Y:S07]  /*2840*/  HMMA.16816.F32 R36, R16, R20, R36 ;  /* 0x000000141024723c */ /* 0x000fee0000001824 */
[----:B------:R-:W-:Y:S01]  /*2850*/  IADD3 R20, R64, 0x1, -R65 ;  /* 0x0000000140147810 */ /* 0x000fe20007ffe841 */
[----:B------:R-:W-:Y:S01]  /*2860*/  HMMA.16816.F32 R60, R12, R22, R60 ;  /* 0x000000160c3c723c */ /* 0x000fe2000000183c */
[----:B------:R-:W-:-:S05]  /*2870*/  IADD3 R21, R0, 0x8, RZ ;  /* 0x0000000800157810 */ /* 0x000fca0007ffe0ff */
[----:B------:R-:W-:Y:S02]  /*2880*/  IMAD.IADD R34, R3, 0x1, R21 ;  /* 0x0000000103227824 */ /* 0x000fe400078e0215 */
[----:B------:R-:W-:Y:S03]  /*2890*/  HMMA.16816.F32 R52, R16, R22, R40 ;  /* 0x000000161034723c */ /* 0x000fe60000001828 */
[----:B------:R-:W-:-:S04]  /*28a0*/  IMNMX R224, RZ, R34, !PT ;  /* 0x00000022ffe07217 */ /* 0x000fc80007800200 */
[----:B------:R-:W-:Y:S01]  /*28b0*/  IADD3 R23, R20, c[0x0][0x2e8], RZ ;  /* 0x0000ba0014177a10 */ /* 0x000fe20007ffe0ff */
[----:B------:R-:W-:Y:S01]  /*28c0*/  HMMA.16816.F32 R80, R16, R24, R44 ;  /* 0x000000181050723c */ /* 0x000fe2000000182c */
[----:B------:R-:W-:-:S03]  /*28d0*/  IADD3 R20, R0, 0x40, RZ ;  /* 0x0000004000147810 */ /* 0x000fc60007ffe0ff */
[C---:B------:R-:W-:Y:S01]  /*28e0*/  IMAD.IADD R22, R0.reuse, 0x1, R23 ;  /* 0x0000000100167824 */ /* 0x040fe200078e0217 */
[----:B------:R-:W-:Y:S01]  /*28f0*/  IADD3 R0, R0, 0x48, RZ ;  /* 0x0000004800007810 */ /* 0x000fe20007ffe0ff */
[--C-:B------:R-:W-:Y:S01]  /*2900*/  IMAD.IADD R33, R3, 0x1, R20.reuse ;  /* 0x0000000103217824 */ /* 0x100fe200078e0214 */
[----:B------:R-:W-:Y:S01]  /*2910*/  LOP3.LUT R44, R155, 0x6, RZ, 0xc0, !PT ;  /* 0x000000069b2c7812 */ /* 0x000fe200078ec0ff */
[C---:B------:R-:W-:Y:S01]  /*2920*/  HMMA.16816.F32 R84, R12.reuse, R24, R128 ;  /* 0x000000180c54723c */ /* 0x040fe20000001880 */
[C---:B------:R-:W-:Y:S01]  /*2930*/  IMAD.IADD R21, R23.reuse, 0x1, R21 ;  /* 0x0000000117157824 */ /* 0x040fe200078e0215 */
[-C--:B------:R-:W-:Y:S01]  /*2940*/  IMNMX R229, R22, R64.reuse, PT ;  /* 0x0000004016e57217 */ /* 0x080fe20003800200 */
[----:B------:R-:W-:Y:S01]  /*2950*/  IMAD.IADD R20, R23, 0x1, R20 ;  /* 0x0000000117147824 */ /* 0x000fe200078e0214 */
[----:B------:R-:W-:Y:S01]  /*2960*/  IMNMX R223, RZ, R33, !PT ;  /* 0x00000021ffdf7217 */ /* 0x000fe20007800200 */
[--C-:B------:R-:W-:Y:S01]  /*2970*/  IMAD.IADD R32, R3, 0x1, R0.reuse ;  /* 0x0000000103207824 */ /* 0x100fe200078e0200 */
[-C--:B------:R-:W-:Y:S01]  /*2980*/  IMNMX R228, R21, R64.reuse, PT ;  /* 0x0000004015e47217 */ /* 0x080fe20003800200 */
[----:B------:R-:W-:Y:S01]  /*2990*/  IMAD.IADD R3, R23, 0x1, R0 ;  /* 0x0000000117037824 */ /* 0x000fe200078e0200 */
[----:B------:R-:W-:Y:S01]  /*29a0*/  HMMA.16816.F32 R132, R12, R26, R132 ;  /* 0x0000001a0c84723c */ /* 0x000fe20000001884 */
[----:B------:R-:W-:Y:S01]  /*29b0*/  IMNMX R227, R20, R64, PT ;  /* 0x0000004014e37217 */ /* 0x000fe20003800200 */
[----:B------:R-:W-:Y:S01]  /*29c0*/  IMAD R0, R154, 0x40, R44 ;  /* 0x000000409a007824 */ /* 0x000fe200078e022c */
[----:B------:R-:W-:-:S02]  /*29d0*/  IMNMX R222, RZ, R32, !PT ;  /* 0x00000020ffde7217 */ /* 0x000fc40007800200 */
[----:B------:R-:W-:Y:S02]  /*29e0*/  IMNMX R226, R3, R64, PT ;  /* 0x0000004003e27217 */ /* 0x000fe40003800200 */
[C---:B------:R-:W-:Y:S01]  /*29f0*/  IADD3 R3, R0.reuse, 0x1, RZ ;  /* 0x0000000100037810 */ /* 0x040fe20007ffe0ff */
[----:B------:R-:W-:Y:S01]  /*2a00*/  HMMA.16816.F32 R92, R16, R26, R48 ;  /* 0x0000001a105c723c */ /* 0x000fe20000001830 */
[----:B------:R-:W3:Y:S01]  /*2a10*/  LDSM.16.M88.4 R24, [R219+0x8400] ;  /* 0x00840000db18783b */ /* 0x000ee20000000200 */
[----:B------:R-:W-:Y:S02]  /*2a20*/  ISETP.GE.AND P1, PT, R0, R227, PT ;  /* 0x000000e30000720c */ /* 0x000fe40003f26270 */
[C---:B------:R-:W-:Y:S02]  /*2a30*/  ISETP.GE.AND P5, PT, R3.reuse, R229, PT ;  /* 0x000000e50300720c */ /* 0x040fe40003fa6270 */
[C---:B------:R-:W-:Y:S02]  /*2a40*/  ISETP.GE.AND P4, PT, R3.reuse, R228, PT ;  /* 0x000000e40300720c */ /* 0x040fe40003f86270 */
[----:B-1----:R-:W-:Y:S01]  /*2a50*/  HMMA.16816.F32 R20, R4, R28, R72 ;  /* 0x0000001c0414723c */ /* 0x002fe20000001848 */
[----:B------:R-:W-:-:S02]  /*2a60*/  ISETP.GE.AND P3, PT, R3, R227, PT ;  /* 0x000000e30300720c */ /* 0x000fc40003f66270 */
[C---:B------:R-:W-:Y:S02]  /*2a70*/  ISETP.GE.AND P0, PT, R3.reuse, R226, PT ;  /* 0x000000e20300720c */ /* 0x040fe40003f06270 */
[C---:B------:R-:W-:Y:S02]  /*2a80*/  ISETP.GE.AND P2, PT, R0.reuse, R228, PT ;  /* 0x000000e40000720c */ /* 0x040fe40003f46270 */
[----:B------:R-:W-:Y:S01]  /*2a90*/  ISETP.LT.OR P1, PT, R0, R223, P1 ;  /* 0x000000df0000720c */ /* 0x000fe20000f21670 */
[----:B--2---:R-:W-:Y:S01]  /*2aa0*/  HMMA.16816.F32 R40, R8, R28, R36 ;  /* 0x0000001c0828723c */ /* 0x004fe20000001824 */
[C---:B------:R-:W-:Y:S02]  /*2ab0*/  ISETP.LT.OR P5, PT, R3.reuse, R225, P5 ;  /* 0x000000e10300720c */ /* 0x040fe40002fa1670 */
[C---:B------:R-:W-:Y:S02]  /*2ac0*/  ISETP.LT.OR P4, PT, R3.reuse, R224, P4 ;  /* 0x000000e00300720c */ /* 0x040fe40002781670 */
[----:B------:R-:W-:-:S02]  /*2ad0*/  ISETP.LT.OR P3, PT, R3, R223, P3 ;  /* 0x000000df0300720c */ /* 0x000fc40001f61670 */
[----:B------:R-:W-:Y:S01]  /*2ae0*/  ISETP.LT.OR P0, PT, R3, R222, P0 ;  /* 0x000000de0300720c */ /* 0x000fe20000701670 */
[----:B------:R-:W-:Y:S01]  /*2af0*/  HMMA.16816.F32 R32, R8, R30, R52 ;  /* 0x0000001e0820723c */ /* 0x000fe20000001834 */
[C---:B------:R-:W-:Y:S02]  /*2b00*/  ISETP.LT.OR P2, PT, R0.reuse, R224, P2 ;  /* 0x000000e00000720c */ /* 0x040fe40001741670 */
[C---:B------:R-:W-:Y:S02]  /*2b10*/  IADD3 R3, R0.reuse, 0x8, RZ ;  /* 0x0000000800037810 */ /* 0x040fe40007ffe0ff */
[----:B------:R-:W-:-:S03]  /*2b20*/  ISETP.GE.AND P6, PT, R0, R229, PT ;  /* 0x000000e50000720c */ /* 0x000fc60003fc6270 */
[----:B------:R-:W-:Y:S01]  /*2b30*/  FSEL R72, R20, -INF , !P1 ;  /* 0xff80000014487808 */ /* 0x000fe20004800000 */
[C---:B------:R-:W-:Y:S01]  /*2b40*/  HMMA.16816.F32 R36, R4.reuse, R30, R60 ;  /* 0x0000001e0424723c */ /* 0x040fe2000000183c */
[C---:B------:R-:W-:Y:S01]  /*2b50*/  IADD3 R20, R0.reuse, 0x9, RZ ;  /* 0x0000000900147810 */ /* 0x040fe20007ffe0ff */
[----:B------:R-:W1:Y:S01]  /*2b60*/  LDSM.16.M88.4 R28, [R219+0x8800] ;  /* 0x00880000db1c783b */ /* 0x000e620000000200 */
[----:B------:R-:W-:Y:S02]  /*2b70*/  ISETP.GE.AND P1, PT, R3, R228, PT ;  /* 0x000000e40300720c */ /* 0x000fe40003f26270 */
[----:B------:R-:W-:Y:S02]  /*2b80*/  ISETP.LT.OR P6, PT, R0, R225, P6 ;  /* 0x000000e10000720c */ /* 0x000fe400037c1670 */
[----:B------:R-:W-:Y:S01]  /*2b90*/  FSEL R98, R42, -INF , !P2 ;  /* 0xff8000002a627808 */ /* 0x000fe20005000000 */
[----:B---3--:R-:W-:Y:S01]  /*2ba0*/  HMMA.16816.F32 R44, R4, R24, R68 ;  /* 0x00000018042c723c */ /* 0x008fe20000001844 */
[----:B------:R-:W-:-:S02]  /*2bb0*/  FSEL R96, R43, -INF , !P4 ;  /* 0xff8000002b607808 */ /* 0x000fc40006000000 */
[-C--:B------:R-:W-:Y:S02]  /*2bc0*/  ISETP.GE.AND P2, PT, R3, R229.reuse, PT ;  /* 0x000000e50300720c */ /* 0x080fe40003f46270 */
[C---:B------:R-:W-:Y:S02]  /*2bd0*/  ISETP.GE.AND P4, PT, R20.reuse, R228, PT ;  /* 0x000000e41400720c */ /* 0x040fe40003f86270 */
[----:B------:R-:W-:Y:S01]  /*2be0*/  FSEL R70, R41, -INF , !P5 ;  /* 0xff80000029467808 */ /* 0x000fe20006800000 */
[----:B------:R-:W-:Y:S01]  /*2bf0*/  HMMA.16816.F32 R52, R8, R24, R56 ;  /* 0x000000180834723c */ /* 0x000fe20000001838 */
[----:B------:R-:W-:Y:S02]  /*2c00*/  ISETP.GE.AND P5, PT, R20, R229, PT ;  /* 0x000000e51400720c */ /* 0x000fe40003fa6270 */
[C---:B------:R-:W-:Y:S02]  /*2c10*/  ISETP.LT.OR P2, PT, R3.reuse, R225, P2 ;  /* 0x000000e10300720c */ /* 0x040fe40001741670 */
[----:B------:R-:W-:-:S02]  /*2c20*/  ISETP.LT.OR P1, PT, R3, R224, P1 ;  /* 0x000000e00300720c */ /* 0x000fc40000f21670 */
[C---:B------:R-:W-:Y:S01]  /*2c30*/  ISETP.LT.OR P5, PT, R20.reuse, R225, P5 ;  /* 0x000000e11400720c */ /* 0x040fe20002fa1670 */
[-C--:B------:R-:W-:Y:S01]  /*2c40*/  HMMA.16816.F32 R48, R4, R26.reuse, R88 ;  /* 0x0000001a0430723c */ /* 0x080fe20000001858 */
[----:B------:R-:W-:Y:S02]  /*2c50*/  ISETP.LT.OR P4, PT, R20, R224, P4 ;  /* 0x000000e01400720c */ /* 0x000fe40002781670 */
[----:B------:R-:W-:Y:S02]  /*2c60*/  FSEL R74, R40, -INF , !P6 ;  /* 0xff800000284a7808 */ /* 0x000fe40007000000 */
[----:B------:R-:W-:Y:S02]  /*2c70*/  FSEL R75, R32, -INF , !P2 ;  /* 0xff800000204b7808 */ /* 0x000fe40005000000 */
[----:B------:R-:W-:Y:S01]  /*2c80*/  FSEL R97, R34, -INF , !P1 ;  /* 0xff80000022617808 */ /* 0x000fe20004800000 */
[----:B------:R-:W-:Y:S01]  /*2c90*/  HMMA.16816.F32 R40, R8, R26, R76 ;  /* 0x0000001a0828723c */ /* 0x000fe2000000184c */
[----:B------:R-:W-:Y:S01]  /*2ca0*/  FSEL R71, R33, -INF , !P5 ;  /* 0xff80000021477808 */ /* 0x000fe20006800000 */
[----:B------:R-:W-:Y:S01]  /*2cb0*/  LDSM.16.M88.4 R24, [R219+0x8c00] ;  /* 0x008c0000db18783b */ /* 0x000fe20000000200 */
[----:B------:R-:W-:-:S02]  /*2cc0*/  ISETP.GE.AND P6, PT, R0, R226, PT ;  /* 0x000000e20000720c */ /* 0x000fc40003fc6270 */
[----:B------:R-:W-:Y:S02]  /*2cd0*/  FSEL R66, R21, -INF , !P3 ;  /* 0xff80000015427808 */ /* 0x000fe40005800000 */
[----:B------:R-:W-:Y:S02]  /*2ce0*/  FSEL R76, R35, -INF , !P4 ;  /* 0xff800000234c7808 */ /* 0x000fe40006000000 */
[----:B------:R-:W2:Y:S01]  /*2cf0*/  LDSM.16.M88.4 R32, [R217+0x8c00] ;  /* 0x008c0000d920783b */ /* 0x000ea20000000200 */
[----:B------:R-:W-:Y:S01]  /*2d00*/  ISETP.LT.OR P6, PT, R0, R222, P6 ;  /* 0x000000de0000720c */ /* 0x000fe200037c1670 */
[----:B-1----:R-:W-:Y:S01]  /*2d10*/  HMMA.16816.F32 R60, R8, R28, R80 ;  /* 0x0000001c083c723c */ /* 0x002fe20000001850 */
[----:B------:R-:W-:Y:S01]  /*2d20*/  ISETP.GE.AND P3, PT, R3, R226, PT ;  /* 0x000000e20300720c */ /* 0x000fe20003f66270 */
[----:B------:R-:W-:-:S04]  /*2d30*/  DEPBAR.LE SB0, 0x0 ;  /* 0x000080000000791a */ /* 0x000fc80000000000 */
[----:B------:R-:W-:Y:S01]  /*2d40*/  FSEL R73, R22, -INF , !P6 ;  /* 0xff80000016497808 */ /* 0x000fe20007000000 */
[----:B------:R-:W-:Y:S01]  /*2d50*/  BAR.SYNC.DEFER_BLOCKING 0x0 ;  /* 0x0000000000007b1d */ /* 0x000fe20000010000 */
[-C--:B------:R-:W-:Y:S01]  /*2d60*/  ISETP.GE.AND P6, PT, R3, R227.reuse, PT ;  /* 0x000000e30300720c */ /* 0x080fe20003fc6270 */
[----:B------:R-:W-:Y:S01]  /*2d70*/  HMMA.16816.F32 R56, R4, R28, R84 ;  /* 0x0000001c0438723c */ /* 0x000fe20000001854 */
[----:B------:R-:W-:Y:S02]  /*2d80*/  FSEL R67, R23, -INF , !P0 ;  /* 0xff80000017437808 */ /* 0x000fe40004000000 */
[C---:B------:R-:W-:Y:S02]  /*2d90*/  ISETP.GE.AND P0, PT, R20.reuse, R227, PT ;  /* 0x000000e31400720c */ /* 0x040fe40003f06270 */
[----:B------:R-:W-:Y:S02]  /*2da0*/  ISETP.GE.AND P2, PT, R20, R226, PT ;  /* 0x000000e21400720c */ /* 0x000fe40003f46270 */
[----:B------:R-:W-:-:S02]  /*2db0*/  ISETP.LT.OR P6, PT, R3, R223, P6 ;  /* 0x000000df0300720c */ /* 0x000fc400037c1670 */
[-C--:B------:R-:W-:Y:S02]  /*2dc0*/  ISETP.LT.OR P3, PT, R3, R222.reuse, P3 ;  /* 0x000000de0300720c */ /* 0x080fe40001f61670 */
[----:B------:R-:W-:Y:S02]  /*2dd0*/  IADD3 R3, R0, 0x10, RZ ;  /* 0x0000001000037810 */ /* 0x000fe40007ffe0ff */
[C---:B------:R-:W-:Y:S02]  /*2de0*/  ISETP.LT.OR P0, PT, R20.reuse, R223, P0 ;  /* 0x000000df1400720c */ /* 0x040fe40000701670 */
[----:B------:R-:W-:Y:S02]  /*2df0*/  ISETP.LT.OR P2, PT, R20, R222, P2 ;  /* 0x000000de1400720c */ /* 0x000fe40001741670 */
[----:B------:R-:W-:Y:S02]  /*2e00*/  IADD3 R20, R0, 0x11, RZ ;  /* 0x0000001100147810 */ /* 0x000fe40007ffe0ff */
[----:B------:R-:W-:-:S02]  /*2e10*/  ISETP.GE.AND P1, PT, R3, R229, PT ;  /* 0x000000e50300720c */ /* 0x000fc40003f26270 */
[----:B------:R-:W-:Y:S02]  /*2e20*/  FSEL R65, R36, -INF , !P6 ;  /* 0xff80000024417808 */ /* 0x000fe40007000000 */
[----:B------:R-:W-:Y:S02]  /*2e30*/  ISETP.GE.AND P6, PT, R3, R228, PT ;  /* 0x000000e40300720c */ /* 0x000fe40003fc6270 */
[----:B------:R-:W-:Y:S02]  /*2e40*/  FSEL R68, R38, -INF , !P3 ;  /* 0xff80000026447808 */ /* 0x000fe40005800000 */
[----:B------:R-:W-:Y:S02]  /*2e50*/  FSEL R64, R37, -INF , !P0 ;  /* 0xff80000025407808 */ /* 0x000fe40004000000 */
[----:B------:R-:W-:Y:S02]  /*2e60*/  FSEL R69, R39, -INF , !P2 ;  /* 0xff80000027457808 */ /* 0x000fe40005000000 */
[C---:B------:R-:W-:Y:S01]  /*2e70*/  ISETP.GE.AND P3, PT, R3.reuse, R227, PT ;  /* 0x000000e30300720c */ /* 0x040fe20003f66270 */
[----:B--2---:R-:W-:Y:S01]  /*2e80*/  HMMA.16816.F32 R36, R16, R32, R116 ;  /* 0x000000201024723c */ /* 0x004fe20000001874 */
[----:B------:R-:W-:-:S02]  /*2e90*/  ISETP.GE.AND P0, PT, R3, R226, PT ;  /* 0x000000e20300720c */ /* 0x000fc40003f06270 */
[C---:B------:R-:W-:Y:S02]  /*2ea0*/  ISETP.GE.AND P2, PT, R20.reuse, R229, PT ;  /* 0x000000e51400720c */ /* 0x040fe40003f46270 */
[C---:B------:R-:W-:Y:S02]  /*2eb0*/  ISETP.LT.OR P1, PT, R3.reuse, R225, P1 ;  /* 0x000000e10300720c */ /* 0x040fe40000f21670 */
[C---:B------:R-:W-:Y:S01]  /*2ec0*/  ISETP.LT.OR P6, PT, R3.reuse, R224, P6 ;  /* 0x000000e00300720c */ /* 0x040fe200037c1670 */
[----:B------:R-:W-:Y:S01]  /*2ed0*/  HMMA.16816.F32 R16, R16, R34, R108 ;  /* 0x000000221010723c */ /* 0x000fe2000000186c */
[C---:B------:R-:W-:Y:S02]  /*2ee0*/  ISETP.LT.OR P3, PT, R3.reuse, R223, P3 ;  /* 0x000000df0300720c */ /* 0x040fe40001f61670 */
[----:B------:R-:W-:Y:S02]  /*2ef0*/  ISETP.LT.OR P0, PT, R3, R222, P0 ;  /* 0x000000de0300720c */ /* 0x000fe40000701670 */
[----:B------:R-:W-:-:S02]  /*2f00*/  ISETP.LT.OR P2, PT, R20, R225, P2 ;  /* 0x000000e11400720c */ /* 0x000fc40001741670 */
[----:B------:R-:W-:Y:S02]  /*2f10*/  IADD3 R3, R0, 0x18, RZ ;  /* 0x0000001800037810 */ /* 0x000fe40007ffe0ff */
[----:B------:R-:W-:Y:S02]  /*2f20*/  FSEL R137, R52, -INF , !P1 ;  /* 0xff80000034897808 */ /* 0x000fe40004800000 */
[C---:B------:R-:W-:Y:S02]  /*2f30*/  ISETP.GE.AND P5, PT, R20.reuse, R228, PT ;  /* 0x000000e41400720c */ /* 0x040fe40003fa6270 */
[C---:B------:R-:W-:Y:S02]  /*2f40*/  ISETP.GE.AND P4, PT, R20.reuse, R227, PT ;  /* 0x000000e31400720c */ /* 0x040fe40003f86270 */
[----:B------:R-:W-:Y:S01]  /*2f50*/  ISETP.GE.AND P1, PT, R20, R226, PT ;  /* 0x000000e21400720c */ /* 0x000fe20003f26270 */
[----:B------:R-:W-:Y:S01]  /*2f60*/  HMMA.16816.F32 R36, R8, R24, R36 ;  /* 0x000000180824723c */ /* 0x000fe20000001824 */
[----:B------:R-:W-:-:S02]  /*2f70*/  FSEL R152, R54, -INF , !P6 ;  /* 0xff80000036987808 */ /* 0x000fc40007000000 */
[----:B------:R-:W-:Y:S02]  /*2f80*/  FSEL R54, R44, -INF , !P3 ;  /* 0xff8000002c367808 */ /* 0x000fe40005800000 */
[----:B------:R-:W-:Y:S02]  /*2f90*/  FSEL R106, R46, -INF , !P0 ;  /* 0xff8000002e6a7808 */ /* 0x000fe40004000000 */
[----:B------:R-:W-:Y:S02]  /*2fa0*/  FSEL R139, R53, -INF , !P2 ;  /* 0xff800000358b7808 */ /* 0x000fe40005000000 */
[C---:B------:R-:W-:Y:S02]  /*2fb0*/  ISETP.GE.AND P6, PT, R3.reuse, R229, PT ;  /* 0x000000e50300720c */ /* 0x040fe40003fc6270 */
[C---:B------:R-:W-:Y:S02]  /*2fc0*/  ISETP.GE.AND P3, PT, R3.reuse, R228, PT ;  /* 0x000000e40300720c */ /* 0x040fe40003f66270 */
[----:B------:R-:W-:-:S02]  /*2fd0*/  ISETP.GE.AND P0, PT, R3, R227, PT ;  /* 0x000000e30300720c */ /* 0x000fc40003f06270 */
[C---:B------:R-:W-:Y:S02]  /*2fe0*/  ISETP.GE.AND P2, PT, R3.reuse, R226, PT ;  /* 0x000000e20300720c */ /* 0x040fe40003f46270 */
[C---:B------:R-:W-:Y:S02]  /*2ff0*/  ISETP.LT.OR P5, PT, R20.reuse, R224, P5 ;  /* 0x000000e01400720c */ /* 0x040fe40002fa1670 */
[C---:B------:R-:W-:Y:S02]  /*3000*/  ISETP.LT.OR P4, PT, R20.reuse, R223, P4 ;  /* 0x000000df1400720c */ /* 0x040fe40002781670 */
[----:B------:R-:W-:Y:S02]  /*3010*/  ISETP.LT.OR P1, PT, R20, R222, P1 ;  /* 0x000000de1400720c */ /* 0x000fe40000f21670 */
[----:B------:R-:W-:Y:S02]  /*3020*/  IADD3 R20, R0, 0x19, RZ ;  /* 0x0000001900147810 */ /* 0x000fe40007ffe0ff */
[----:B------:R-:W-:-:S02]  /*3030*/  ISETP.LT.OR P6, PT, R3, R225, P6 ;  /* 0x000000e10300720c */ /* 0x000fc400037c1670 */
[C---:B------:R-:W-:Y:S02]  /*3040*/  ISETP.LT.OR P3, PT, R3.reuse, R224, P3 ;  /* 0x000000e00300720c */ /* 0x040fe40001f61670 */
[C---:B------:R-:W-:Y:S02]  /*3050*/  ISETP.LT.OR P0, PT, R3.reuse, R223, P0 ;  /* 0x000000df0300720c */ /* 0x040fe40000701670 */
[----:B------:R-:W-:Y:S02]  /*3060*/  ISETP.LT.OR P2, PT, R3, R222, P2 ;  /* 0x000000de0300720c */ /* 0x000fe40001741670 */
[----:B------:R-:W-:Y:S02]  /*3070*/  FSEL R165, R55, -INF , !P5 ;  /* 0xff80000037a57808 */ /* 0x000fe40006800000 */
[----:B------:R-:W-:Y:S02]  /*3080*/  IADD3 R3, R0, 0x20, RZ ;  /* 0x0000002000037810 */ /* 0x000fe40007ffe0ff */
[----:B------:R-:W-:-:S02]  /*3090*/  FSEL R52, R45, -INF , !P4 ;  /* 0xff8000002d347808 */ /* 0x000fc40006000000 */
[CC--:B------:R-:W-:Y:S02]  /*30a0*/  ISETP.GE.AND P5, PT, R20.reuse, R229.reuse, PT ;  /* 0x000000e51400720c */ /* 0x0c0fe40003fa6270 */
[----:B------:R-:W-:Y:S02]  /*30b0*/  ISETP.GE.AND P4, PT, R20, R228, PT ;  /* 0x000000e41400720c */ /* 0x000fe40003f86270 */
[----:B------:R-:W-:Y:S02]  /*30c0*/  FSEL R100, R47, -INF , !P1 ;  /* 0xff8000002f647808 */ /* 0x000fe40004800000 */
[----:B------:R-:W-:Y:S01]  /*30d0*/  FSEL R138, R40, -INF , !P6 ;  /* 0xff800000288a7808 */ /* 0x000fe20007000000 */
[----:B------:R-:W-:Y:S01]  /*30e0*/  HMMA.16816.F32 R44, R12, R32, R140 ;  /* 0x000000200c2c723c */ /* 0x000fe2000000188c */
[----:B------:R-:W-:Y:S02]  /*30f0*/  FSEL R166, R42, -INF , !P3 ;  /* 0xff8000002aa67808 */ /* 0x000fe40005800000 */
[----:B------:R-:W-:-:S02]  /*3100*/  ISETP.GE.AND P1, PT, R3, R229, PT ;  /* 0x000000e50300720c */ /* 0x000fc40003f26270 */
[C---:B------:R-:W-:Y:S02]  /*3110*/  ISETP.GE.AND P6, PT, R20.reuse, R227, PT ;  /* 0x000000e31400720c */ /* 0x040fe40003fc6270 */
[C---:B------:R-:W-:Y:S02]  /*3120*/  ISETP.GE.AND P3, PT, R20.reuse, R226, PT ;  /* 0x000000e21400720c */ /* 0x040fe40003f66270 */
[C---:B------:R-:W-:Y:S02]  /*3130*/  ISETP.LT.OR P5, PT, R20.reuse, R225, P5 ;  /* 0x000000e11400720c */ /* 0x040fe40002fa1670 */
[C---:B------:R-:W-:Y:S02]  /*3140*/  ISETP.LT.OR P4, PT, R20.reuse, R224, P4 ;  /* 0x000000e01400720c */ /* 0x040fe40002781670 */
[C---:B------:R-:W-:Y:S02]  /*3150*/  ISETP.LT.OR P6, PT, R20.reuse, R223, P6 ;  /* 0x000000df1400720c */ /* 0x040fe400037c1670 */
[----:B------:R-:W-:-:S02]  /*3160*/  ISETP.LT.OR P3, PT, R20, R222, P3 ;  /* 0x000000de1400720c */ /* 0x000fc40001f61670 */
[----:B------:R-:W-:Y:S02]  /*3170*/  ISETP.LT.OR P1, PT, R3, R225, P1 ;  /* 0x000000e10300720c */ /* 0x000fe40000f21670 */
[----:B------:R-:W-:Y:S02]  /*3180*/  IADD3 R20, R0, 0x21, RZ ;  /* 0x0000002100147810 */ /* 0x000fe40007ffe0ff */
[----:B------:R-:W-:Y:S02]  /*3190*/  FSEL R136, R41, -INF , !P5 ;  /* 0xff80000029887808 */ /* 0x000fe40006800000 */
[----:B------:R-:W-:Y:S02]  /*31a0*/  FSEL R164, R43, -INF , !P4 ;  /* 0xff8000002ba47808 */ /* 0x000fe40006000000 */
[----:B------:R-:W-:Y:S01]  /*31b0*/  HMMA.16816.F32 R40, R8, R30, R92 ;  /* 0x0000001e0828723c */ /* 0x000fe2000000185c */
[----:B------:R-:W-:Y:S02]  /*31c0*/  FSEL R107, R51, -INF , !P3 ;  /* 0xff800000336b7808 */ /* 0x000fe40005800000 */
[----:B------:R-:W-:-:S02]  /*31d0*/  FSEL R181, R60, -INF , !P1 ;  /* 0xff8000003cb57808 */ /* 0x000fc40004800000 */
[C---:B------:R-:W-:Y:S02]  /*31e0*/  ISETP.GE.AND P4, PT, R20.reuse, R229, PT ;  /* 0x000000e51400720c */ /* 0x040fe40003f86270 */
[C---:B------:R-:W-:Y:S01]  /*31f0*/  ISETP.GE.AND P5, PT, R20.reuse, R228, PT ;  /* 0x000000e41400720c */ /* 0x040fe20003fa6270 */
[----:B------:R-:W-:Y:S01]  /*3200*/  HMMA.16816.F32 R28, R4, R30, R132 ;  /* 0x0000001e041c723c */ /* 0x000fe20000001884 */
[C---:B------:R-:W-:Y:S02]  /*3210*/  ISETP.GE.AND P3, PT, R20.reuse, R227, PT ;  /* 0x000000e31400720c */ /* 0x040fe40003f66270 */
[----:B------:R-:W-:Y:S02]  /*3220*/  ISETP.GE.AND P1, PT, R20, R226, PT ;  /* 0x000000e21400720c */ /* 0x000fe40003f26270 */
[----:B------:R-:W-:Y:S02]  /*3230*/  FSEL R48, R48, -INF , !P0 ;  /* 0xff80000030307808 */ /* 0x000fe40004000000 */
[----:B------:R-:W-:Y:S01]  /*3240*/  FSEL R50, R50, -INF , !P2 ;  /* 0xff80000032327808 */ /* 0x000fe20005000000 */
[----:B------:R-:W-:Y:S01]  /*3250*/  HMMA.16816.F32 R8, R8, R26, R16 ;  /* 0x0000001a0808723c */ /* 0x000fe20000001810 */
[----:B------:R-:W-:-:S02]  /*3260*/  FSEL R49, R49, -INF , !P6 ;  /* 0xff80000031317808 */ /* 0x000fc40007000000 */
[C---:B------:R-:W-:Y:S02]  /*3270*/  ISETP.GE.AND P0, PT, R3.reuse, R228, PT ;  /* 0x000000e40300720c */ /* 0x040fe40003f06270 */
[C---:B------:R-:W-:Y:S02]  /*3280*/  ISETP.GE.AND P2, PT, R3.reuse, R227, PT ;  /* 0x000000e30300720c */ /* 0x040fe40003f46270 */
[----:B------:R-:W-:Y:S02]  /*3290*/  ISETP.GE.AND P6, PT, R3, R226, PT ;  /* 0x000000e20300720c */ /* 0x000fe40003fc6270 */
[C---:B------:R-:W-:Y:S02]  /*32a0*/  ISETP.LT.OR P4, PT, R20.reuse, R225, P4 ;  /* 0x000000e11400720c */ /* 0x040fe40002781670 */
[C---:B------:R-:W-:Y:S02]  /*32b0*/  ISETP.LT.OR P5, PT, R20.reuse, R224, P5 ;  /* 0x000000e01400720c */ /* 0x040fe40002fa1670 */
[----:B------:R-:W-:-:S02]  /*32c0*/  ISETP.LT.OR P3, PT, R20, R223, P3 ;  /* 0x000000df1400720c */ /* 0x000fc40001f61670 */
[----:B------:R-:W-:Y:S02]  /*32d0*/  ISETP.LT.OR P1, PT, R20, R222, P1 ;  /* 0x000000de1400720c */ /* 0x000fe40000f21670 */
[----:B------:R-:W-:Y:S01]  /*32e0*/  HMMA.16816.F32 R20, R12, R34, R144 ;  /* 0x000000220c14723c */ /* 0x000fe20000001890 */
[C---:B------:R-:W-:Y:S02]  /*32f0*/  ISETP.LT.OR P0, PT, R3.reuse, R224, P0 ;  /* 0x000000e00300720c */ /* 0x040fe40000701670 */
[C---:B------:R-:W-:Y:S02]  /*3300*/  ISETP.LT.OR P2, PT, R3.reuse, R223, P2 ;  /* 0x000000df0300720c */ /* 0x040fe40001741670 */
[----:B------:R-:W-:Y:S02]  /*3310*/  ISETP.LT.OR P6, PT, R3, R222, P6 ;  /* 0x000000de0300720c */ /* 0x000fe400037c1670 */
[----:B------:R-:W-:Y:S02]  /*3320*/  IADD3 R3, R0, 0x28, RZ ;  /* 0x0000002800037810 */ /* 0x000fe40007ffe0ff */
[----:B------:R-:W-:-:S02]  /*3330*/  FSEL R185, R62, -INF , !P0 ;  /* 0xff8000003eb97808 */ /* 0x000fc40004000000 */
[----:B------:R-:W-:Y:S02]  /*3340*/  ISETP.GE.AND P0, PT, R3, R229, PT ;  /* 0x000000e50300720c */ /* 0x000fe40003f06270 */
[----:B------:R-:W-:Y:S02]  /*3350*/  IADD3 R12, R0, 0x29, RZ ;  /* 0x00000029000c7810 */ /* 0x000fe40007ffe0ff */
[----:B------:R-:W-:Y:S02]  /*3360*/  FSEL R169, R56, -INF , !P2 ;  /* 0xff80000038a97808 */ /* 0x000fe40005000000 */
[----:B------:R-:W-:Y:S02]  /*3370*/  FSEL R176, R58, -INF , !P6 ;  /* 0xff8000003ab07808 */ /* 0x000fe40007000000 */
[----:B------:R-:W-:Y:S02]  /*3380*/  FSEL R180, R61, -INF , !P4 ;  /* 0xff8000003db47808 */ /* 0x000fe40006000000 */
[----:B------:R-:W-:-:S02]  /*3390*/  ISETP.LT.OR P0, PT, R3, R225, P0 ;  /* 0x000000e10300720c */ /* 0x000fc40000701670 */
[----:B------:R-:W-:Y:S02]  /*33a0*/  FSEL R175, R59, -INF , !P1 ;  /* 0xff8000003baf7808 */ /* 0x000fe40004800000 */
[C---:B------:R-:W-:Y:S02]  /*33b0*/  ISETP.GE.AND P2, PT, R3.reuse, R228, PT ;  /* 0x000000e40300720c */ /* 0x040fe40003f46270 */
[CC--:B------:R-:W-:Y:S02]  /*33c0*/  ISETP.GE.AND P6, PT, R3.reuse, R227.reuse, PT ;  /* 0x000000e30300720c */ /* 0x0c0fe40003fc6270 */
[----:B------:R-:W-:Y:S02]  /*33d0*/  ISETP.GE.AND P4, PT, R3, R226, PT ;  /* 0x000000e20300720c */ /* 0x000fe40003f86270 */
[----:B------:R-:W-:Y:S02]  /*33e0*/  ISETP.GE.AND P1, PT, R12, R227, PT ;  /* 0x000000e30c00720c */ /* 0x000fe40003f26270 */
[----:B------:R-:W-:-:S02]  /*33f0*/  FSEL R183, R63, -INF , !P5 ;  /* 0xff8000003fb77808 */ /* 0x000fc40006800000 */
[----:B------:R-:W-:Y:S02]  /*3400*/  FSEL R168, R57, -INF , !P3 ;  /* 0xff80000039a87808 */ /* 0x000fe40005800000 */
[----:B------:R-:W-:Y:S02]  /*3410*/  FSEL R179, R40, -INF , !P0 ;  /* 0xff80000028b37808 */ /* 0x000fe40004000000 */
[C---:B------:R-:W-:Y:S02]  /*3420*/  ISETP.LT.OR P2, PT, R3.reuse, R224, P2 ;  /* 0x000000e00300720c */ /* 0x040fe40001741670 */
[C---:B------:R-:W-:Y:S02]  /*3430*/  ISETP.LT.OR P6, PT, R3.reuse, R223, P6 ;  /* 0x000000df0300720c */ /* 0x040fe400037c1670 */
[----:B------:R-:W-:Y:S02]  /*3440*/  ISETP.LT.OR P4, PT, R3, R222, P4 ;  /* 0x000000de0300720c */ /* 0x000fe40002781670 */
[----:B------:R-:W-:-:S02]  /*3450*/  ISETP.GE.AND P5, PT, R12, R229, PT ;  /* 0x000000e50c00720c */ /* 0x000fc40003fa6270 */
[C---:B------:R-:W-:Y:S02]  /*3460*/  ISETP.GE.AND P3, PT, R12.reuse, R228, PT ;  /* 0x000000e40c00720c */ /* 0x040fe40003f66270 */
[C---:B------:R-:W-:Y:S02]  /*3470*/  ISETP.GE.AND P0, PT, R12.reuse, R226, PT ;  /* 0x000000e20c00720c */ /* 0x040fe40003f06270 */
[----:B------:R-:W-:Y:S02]  /*3480*/  ISETP.LT.OR P1, PT, R12, R223, P1 ;  /* 0x000000df0c00720c */ /* 0x000fe40000f21670 */
[----:B------:R-:W-:Y:S02]  /*3490*/  IADD3 R3, R0, 0x30, RZ ;  /* 0x0000003000037810 */ /* 0x000fe40007ffe0ff */
[C---:B------:R-:W-:Y:S02]  /*34a0*/  ISETP.LT.OR P5, PT, R12.reuse, R225, P5 ;  /* 0x000000e10c00720c */ /* 0x040fe40002fa1670 */
[----:B------:R-:W-:-:S02]  /*34b0*/  ISETP.LT.OR P3, PT, R12, R224, P3 ;  /* 0x000000e00c00720c */ /* 0x000fc40001f61670 */
[----:B------:R-:W-:Y:S02]  /*34c0*/  ISETP.LT.OR P0, PT, R12, R222, P0 ;  /* 0x000000de0c00720c */ /* 0x000fe40000701670 */
[----:B------:R-:W-:Y:S01]  /*34d0*/  FSEL R182, R42, -INF , !P2 ;  /* 0xff8000002ab67808 */ /* 0x000fe20005000000 */
[C---:B------:R-:W-:Y:S01]  /*34e0*/  HMMA.16816.F32 R12, R4.reuse, R24, R44 ;  /* 0x00000018040c723c */ /* 0x040fe2000000182c */
[----:B------:R-:W-:Y:S02]  /*34f0*/  FSEL R167, R28, -INF , !P6 ;  /* 0xff8000001ca77808 */ /* 0x000fe40007000000 */
[----:B------:R-:W-:Y:S02]  /*3500*/  FSEL R174, R30, -INF , !P4 ;  /* 0xff8000001eae7808 */ /* 0x000fe40006000000 */
[----:B------:R-:W-:Y:S02]  /*3510*/  FSEL R172, R29, -INF , !P1 ;  /* 0xff8000001dac7808 */ /* 0x000fe40004800000 */
[C---:B------:R-:W-:Y:S01]  /*3520*/  ISETP.GE.AND P2, PT, R3.reuse, R229, PT ;  /* 0x000000e50300720c */ /* 0x040fe20003f46270 */
[----:B------:R-:W-:Y:S01]  /*3530*/  HMMA.16816.F32 R4, R4, R26, R20 ;  /* 0x0000001a0404723c */ /* 0x000fe20000001814 */
[----:B------:R-:W-:-:S02]  /*3540*/  ISETP.GE.AND P6, PT, R3, R228, PT ;  /* 0x000000e40300720c */ /* 0x000fc40003fc6270 */
[C---:B------:R-:W-:Y:S02]  /*3550*/  ISETP.GE.AND P4, PT, R3.reuse, R227, PT ;  /* 0x000000e30300720c */ /* 0x040fe40003f86270 */
[C---:B------:R-:W-:Y:S02]  /*3560*/  ISETP.GE.AND P1, PT, R3.reuse, R226, PT ;  /* 0x000000e20300720c */ /* 0x040fe40003f26270 */
[C---:B------:R-:W-:Y:S02]  /*3570*/  ISETP.LT.OR P2, PT, R3.reuse, R225, P2 ;  /* 0x000000e10300720c */ /* 0x040fe40001741670 */
[C---:B------:R-:W-:Y:S02]  /*3580*/  ISETP.LT.OR P6, PT, R3.reuse, R224, P6 ;  /* 0x000000e00300720c */ /* 0x040fe400037c1670 */
[C---:B------:R-:W-:Y:S02]  /*3590*/  ISETP.LT.OR P4, PT, R3.reuse, R223, P4 ;  /* 0x000000df0300720c */ /* 0x040fe40002781670 */
[----:B------:R-:W-:-:S02]  /*35a0*/  ISETP.LT.OR P1, PT, R3, R222, P1 ;  /* 0x000000de0300720c */ /* 0x000fc40000f21670 */
[----:B------:R-:W-:Y:S02]  /*35b0*/  IADD3 R3, R0, 0x31, RZ ;  /* 0x0000003100037810 */ /* 0x000fe40007ffe0ff */
[----:B------:R-:W-:Y:S02]  /*35c0*/  FSEL R173, R31, -INF , !P0 ;  /* 0xff8000001fad7808 */ /* 0x000fe40004000000 */
[----:B------:R-:W-:Y:S02]  /*35d0*/  FSEL R177, R41, -INF , !P5 ;  /* 0xff80000029b17808 */ /* 0x000fe40006800000 */
[----:B------:R-:W-:Y:S02]  /*35e0*/  FSEL R178, R43, -INF , !P3 ;  /* 0xff8000002bb27808 */ /* 0x000fe40005800000 */
[----:B------:R-:W-:Y:S02]  /*35f0*/  FSEL R194, R36, -INF , !P2 ;  /* 0xff80000024c27808 */ /* 0x000fe40005000000 */
[----:B------:R-:W-:-:S02]  /*3600*/  ISETP.GE.AND P0, PT, R3, R229, PT ;  /* 0x000000e50300720c */ /* 0x000fc40003f06270 */
[C---:B------:R-:W-:Y:S02]  /*3610*/  ISETP.GE.AND P5, PT, R3.reuse, R228, PT ;  /* 0x000000e40300720c */ /* 0x040fe40003fa6270 */
[C---:B------:R-:W-:Y:S02]  /*3620*/  ISETP.GE.AND P3, PT, R3.reuse, R227, PT ;  /* 0x000000e30300720c */ /* 0x040fe40003f66270 */
[C---:B------:R-:W-:Y:S02]  /*3630*/  ISETP.GE.AND P2, PT, R3.reuse, R226, PT ;  /* 0x000000e20300720c */ /* 0x040fe40003f46270 */
[C---:B------:R-:W-:Y:S02]  /*3640*/  ISETP.LT.OR P0, PT, R3.reuse, R225, P0 ;  /* 0x000000e10300720c */ /* 0x040fe40000701670 */
[C---:B------:R-:W-:Y:S02]  /*3650*/  ISETP.LT.OR P5, PT, R3.reuse, R224, P5 ;  /* 0x000000e00300720c */ /* 0x040fe40002fa1670 */
[----:B------:R-:W-:-:S02]  /*3660*/  ISETP.LT.OR P3, PT, R3, R223, P3 ;  /* 0x000000df0300720c */ /* 0x000fc40001f61670 */
[----:B------:R-:W-:Y:S02]  /*3670*/  ISETP.LT.OR P2, PT, R3, R222, P2 ;  /* 0x000000de0300720c */ /* 0x000fe40001741670 */
[----:B------:R-:W-:Y:S02]  /*3680*/  IADD3 R3, R0, 0x38, RZ ;  /* 0x0000003800037810 */ /* 0x000fe40007ffe0ff */
[----:B------:R-:W-:Y:S02]  /*3690*/  FSEL R192, R37, -INF , !P0 ;  /* 0xff80000025c07808 */ /* 0x000fe40004000000 */
[C---:B------:R-:W-:Y:S02]  /*36a0*/  ISETP.GE.AND P0, PT, R3.reuse, R226, PT ;  /* 0x000000e20300720c */ /* 0x040fe40003f06270 */
[----:B------:R-:W-:Y:S02]  /*36b0*/  FSEL R190, R14, -INF , !P1 ;  /* 0xff8000000ebe7808 */ /* 0x000fe40004800000 */
[----:B------:R-:W-:-:S02]  /*36c0*/  ISETP.LT.OR P0, PT, R3, R222, P0 ;  /* 0x000000de0300720c */ /* 0x000fc40000701670 */
[----:B------:R-:W-:Y:S02]  /*36d0*/  ISETP.GE.AND P1, PT, R3, R227, PT ;  /* 0x000000e30300720c */ /* 0x000fe40003f26270 */
[----:B------:R-:W-:Y:S02]  /*36e0*/  FSEL R187, R6, -INF , !P0 ;  /* 0xff80000006bb7808 */ /* 0x000fe40004000000 */
[----:B------:R-:W-:Y:S02]  /*36f0*/  ISETP.GT.AND P0, PT, R101, UR8, PT ;  /* 0x0000000865007c0c */ /* 0x000fe4000bf04270 */
[----:B------:R-:W-:Y:S02]  /*3700*/  ISETP.LT.OR P1, PT, R3, R223, P1 ;  /* 0x000000df0300720c */ /* 0x000fe40000f21670 */
[----:B------:R-:W-:Y:S02]  /*3710*/  IADD3 R0, R0, 0x39, RZ ;  /* 0x0000003900007810 */ /* 0x000fe40007ffe0ff */
[----:B------:R-:W-:-:S02]  /*3720*/  FSEL R188, R15, -INF , !P2 ;  /* 0xff8000000fbc7808 */ /* 0x000fc40005000000 */
[----:B------:R-:W-:Y:S02]  /*3730*/  FSEL R198, R38, -INF , !P6 ;  /* 0xff80000026c67808 */ /* 0x000fe40007000000 */
[----:B------:R-:W-:Y:S02]  /*3740*/  FSEL R186, R12, -INF , !P4 ;  /* 0xff8000000cba7808 */ /* 0x000fe40006000000 */
[----:B------:R-:W-:Y:S02]  /*3750*/  FSEL R197, R39, -INF , !P5 ;  /* 0xff80000027c57808 */ /* 0x000fe40006800000 */
[----:B------:R-:W-:Y:S02]  /*3760*/  FSEL R14, R13, -INF , !P3 ;  /* 0xff8000000d0e7808 */ /* 0x000fe40005800000 */
[----:B------:R-:W-:Y:S02]  /*3770*/  FSEL R15, R4, -INF , !P1 ;  /* 0xff800000040f7808 */ /* 0x000fe40004800000 */
[----:B------:R-:W-:-:S02]  /*3780*/  ISETP.GE.AND P6, PT, R3, R229, PT ;  /* 0x000000e50300720c */ /* 0x000fc40003fc6270 */
[CC--:B------:R-:W-:Y:S02]  /*3790*/  ISETP.GE.AND P4, PT, R3.reuse, R228.reuse, PT ;  /* 0x000000e40300720c */ /* 0x0c0fe40003f86270 */
[C---:B------:R-:W-:Y:S02]  /*37a0*/  ISETP.GE.AND P5, PT, R0.reuse, R229, PT ;  /* 0x000000e50000720c */ /* 0x040fe40003fa6270 */
[C---:B------:R-:W-:Y:S02]  /*37b0*/  ISETP.GE.AND P3, PT, R0.reuse, R228, PT ;  /* 0x000000e40000720c */ /* 0x040fe40003f66270 */
[C---:B------:R-:W-:Y:S02]  /*37c0*/  ISETP.GE.AND P2, PT, R0.reuse, R227, PT ;  /* 0x000000e30000720c */ /* 0x040fe40003f46270 */
[----:B------:R-:W-:Y:S02]  /*37d0*/  ISETP.GE.AND P1, PT, R0, R226, PT ;  /* 0x000000e20000720c */ /* 0x000fe40003f26270 */
[----:B------:R-:W-:-:S02]  /*37e0*/  ISETP.LT.OR P6, PT, R3, R225, P6 ;  /* 0x000000e10300720c */ /* 0x000fc400037c1670 */
[-C--:B------:R-:W-:Y:S02]  /*37f0*/  ISETP.LT.OR P4, PT, R3, R224.reuse, P4 ;  /* 0x000000e00300720c */ /* 0x080fe40002781670 */
[C---:B------:R-:W-:Y:S02]  /*3800*/  ISETP.LT.OR P5, PT, R0.reuse, R225, P5 ;  /* 0x000000e10000720c */ /* 0x040fe40002fa1670 */
[C---:B------:R-:W-:Y:S02]  /*3810*/  ISETP.LT.OR P3, PT, R0.reuse, R224, P3 ;  /* 0x000000e00000720c */ /* 0x040fe40001f61670 */
[C---:B------:R-:W-:Y:S02]  /*3820*/  ISETP.LT.OR P2, PT, R0.reuse, R223, P2 ;  /* 0x000000df0000720c */ /* 0x040fe40001741670 */
[----:B------:R-:W-:Y:S01]  /*3830*/  ISETP.LT.OR P1, PT, R0, R222, P1 ;  /* 0x000000de0000720c */ /* 0x000fe20000f21670 */
[----:B------:R-:W-:Y:S01]  /*3840*/  IMAD.IADD R0, R153, 0x1, R99 ;  /* 0x0000000199007824 */ /* 0x000fe200078e0263 */
[----:B------:R-:W-:-:S02]  /*3850*/  FSEL R184, R5, -INF , !P2 ;  /* 0xff80000005b87808 */ /* 0x000fc40005000000 */
[----:B------:R-:W-:Y:S02]  /*3860*/  FSEL R189, R7, -INF , !P1 ;  /* 0xff80000007bd7808 */ /* 0x000fe40004800000 */
[----:B------:R-:W-:Y:S02]  /*3870*/  FSEL R191, R8, -INF , !P6 ;  /* 0xff80000008bf7808 */ /* 0x000fe40007000000 */
[----:B------:R-:W-:Y:S02]  /*3880*/  FSEL R195, R10, -INF , !P4 ;  /* 0xff8000000ac37808 */ /* 0x000fe40006000000 */
[----:B------:R-:W-:Y:S02]  /*3890*/  FSEL R193, R9, -INF , !P5 ;  /* 0xff80000009c17808 */ /* 0x000fe40006800000 */
[----:B------:R-:W-:Y:S01]  /*38a0*/  FSEL R196, R11, -INF , !P3 ;  /* 0xff8000000bc47808 */ /* 0x000fe20005800000 */
[----:B------:R-:W-:Y:S05]  /*38b0*/  @!P0 BRA `(.L_x_138) ;  /* 0x0000016000008947 */ /* 0x000fea0003800000 */
[----:B------:R-:W-:Y:S01]  /*38c0*/  IADD3 R8, R160, -0x2, RZ ;  /* 0xfffffffea0087810 */ /* 0x000fe20007ffe0ff */
[----:B------:R-:W-:-:S02]  /*38d0*/  IMAD.U32 R10, RZ, RZ, UR6 ;  /* 0x00000006ff0a7e24 */ /* 0x000fc4000f8e00ff */
[----:B------:R-:W-:Y:S01]  /*38e0*/  IMAD.U32 R7, RZ, RZ, UR7 ;  /* 0x00000007ff077e24 */ /* 0x000fe2000f8e00ff */
[----:B------:R-:W-:Y:S01]  /*38f0*/  SHF.R.S32.HI R4, RZ, 0x1f, R8 ;  /* 0x0000001fff047819 */ /* 0x000fe20000011408 */
[C---:B------:R-:W-:Y:S02]  /*3900*/  IMAD R3, R8.reuse, UR9, RZ ;  /* 0x0000000908037c24 */ /* 0x040fe4000f8e02ff */
[----:B------:R-:W-:-:S04]  /*3910*/  IMAD.WIDE.U32 R8, R8, UR10, R158 ;  /* 0x0000000a08087c25 */ /* 0x000fc8000f8e009e */
[----:B------:R-:W-:Y:S01]  /*3920*/  IMAD R3, R4, UR10, R3 ;  /* 0x0000000a04037c24 */ /* 0x000fe2000f8e0203 */
        /* <DEDUP_REMOVED lines=15> */
.L_x_138:
        /* <DEDUP_REMOVED lines=49> */
[----:B-1----:R-:W-:Y:S02]  /*3d30*/  FMNMX.FTZ R103, R103, R6, !PT ;  /* 0x0000000667677209 */ /* 0x002fe40007810000 */
[----:B------:R-:W-:Y:S01]  /*3d40*/  FMNMX.FTZ R4, R180, R5, !PT ;  /* 0x00000005b4047209 */ /* 0x000fe20007810000 */
        /* <DEDUP_REMOVED lines=16> */
[----:B------:R-:W-:Y:S01]  /*3e50*/  SHFL.BFLY PT, R6, R3, 0x2, 0x1f ;  /* 0x0c401f0003067f89 */ /* 0x000fe200000e0000 */
[----:B--2---:R-:W-:-:S02]  /*3e60*/  FMNMX.FTZ R103, R103, R7, !PT ;  /* 0x0000000767677209 */ /* 0x004fc40007810000 */
[----:B------:R-:W-:Y:S01]  /*3e70*/  FMNMX.FTZ R4, R182, R4, !PT ;  /* 0x00000004b6047209 */ /* 0x000fe20007810000 */
[----:B------:R-:W1:Y:S01]  /*3e80*/  SHFL.BFLY PT, R7, R102, 0x1, 0x1f ;  /* 0x0c201f0066077f89 */ /* 0x000e6200000e0000 */
        /* <DEDUP_REMOVED lines=10> */
[----:B-1----:R-:W-:-:S03]  /*3f30*/  FMNMX.FTZ R102, R102, R7, !PT ;  /* 0x0000000766667209 */ /* 0x002fc60007810000 */
[----:B------:R-:W1:Y:S01]  /*3f40*/  SHFL.BFLY PT, R7, R4, 0x2, 0x1f ;  /* 0x0c401f0004077f89 */ /* 0x000e6200000e0000 */
[----:B------:R-:W-:Y:S02]  /*3f50*/  FSETP.NEU.FTZ.AND P1, PT, R102, -INF , PT ;  /* 0xff8000006600780b */ /* 0x000fe40003f3d000 */
[----:B--2---:R-:W-:Y:S01]  /*3f60*/  FMNMX.FTZ R5, R3, R6, !PT ;  /* 0x0000000603057209 */ /* 0x004fe20007810000 */
[--C-:B------:R-:W-:Y:S02]  /*3f70*/  FFMA.FTZ R3, R66, c[0x0][0x23c], -R12.reuse ;  /* 0x00008f0042037a23 */ /* 0x100fe4000001080c */
[----:B------:R-:W-:Y:S02]  /*3f80*/  FFMA.FTZ R6, R65, c[0x0][0x23c], -R12 ;  /* 0x00008f0041067a23 */ /* 0x000fe4000001080c */
[----:B------:R-:W2:Y:S01]  /*3f90*/  SHFL.BFLY PT, R8, R5, 0x1, 0x1f ;  /* 0x0c201f0005087f89 */ /* 0x000ea200000e0000 */
[----:B------:R3:W4:Y:S08]  /*3fa0*/  MUFU.EX2 R252, R3 ;  /* 0x0000000300fc7308 */ /* 0x0007300000000800 */
[----:B------:R5:W-:Y:S01]  /*3fb0*/  MUFU.EX2 R36, R6 ;  /* 0x0000000600247308 */ /* 0x000be20000000800 */
[----:B-1----:R-:W-:Y:S01]  /*3fc0*/  FMNMX.FTZ R4, R4, R7, !PT ;  /* 0x0000000704047209 */ /* 0x002fe20007810000 */
[----:B---3--:R-:W-:-:S05]  /*3fd0*/  FMUL.FTZ R3, R102, c[0x0][0x23c] ;  /* 0x00008f0066037a20 */ /* 0x008fca0000410000 */
[----:B------:R-:W-:Y:S02]  /*3fe0*/  FSEL R3, R3, RZ, P1 ;  /* 0x000000ff03037208 */ /* 0x000fe40000800000 */
[----:B--2---:R-:W-:Y:S01]  /*3ff0*/  FMNMX.FTZ R104, R5, R8, !PT ;  /* 0x0000000805687209 */ /* 0x004fe20007810000 */
[----:B-----5:R-:W-:Y:S01]  /*4000*/  FFMA.FTZ R6, R64, c[0x0][0x23c], -R12 ;  /* 0x00008f0040067a23 */ /* 0x020fe2000001080c */
[----:B------:R-:W1:Y:S01]  /*4010*/  SHFL.BFLY PT, R5, R4, 0x1, 0x1f ;  /* 0x0c201f0004057f89 */ /* 0x000e6200000e0000 */
[--C-:B------:R-:W-:Y:S01]  /*4020*/  FFMA.FTZ R0, R67, c[0x0][0x23c], -R3.reuse ;  /* 0x00008f0043007a23 */ /* 0x100fe20000010803 */
[----:B------:R-:W-:Y:S01]  /*4030*/  FSETP.NEU.FTZ.AND P1, PT, R104, -INF , PT ;  /* 0xff8000006800780b */ /* 0x000fe20003f3d000 */
[--C-:B------:R-:W-:Y:S01]  /*4040*/  FFMA.FTZ R2, R69, c[0x0][0x23c], -R3.reuse ;  /* 0x00008f0045027a23 */ /* 0x100fe20000010803 */
[----:B------:R2:W3:Y:S08]  /*4050*/  MUFU.EX2 R13, R6 ;  /* 0x00000006000d7308 */ /* 0x0004f00000000800 */
[----:B------:R5:W-:Y:S08]  /*4060*/  MUFU.EX2 R249, R0 ;  /* 0x0000000000f97308 */ /* 0x000bf00000000800 */
[----:B------:R-:W-:Y:S01]  /*4070*/  MUFU.EX2 R250, R2 ;  /* 0x0000000200fa7308 */ /* 0x000fe20000000800 */
[----:B--2---:R-:W-:Y:S01]  /*4080*/  FFMA.FTZ R6, R73, c[0x0][0x23c], -R3 ;  /* 0x00008f0049067a23 */ /* 0x004fe20000010803 */
[----:B-1----:R-:W-:-:S02]  /*4090*/  FMNMX.FTZ R105, R4, R5, !PT ;  /* 0x0000000504697209 */ /* 0x002fc40007810000 */
[----:B----4-:R-:W-:Y:S01]  /*40a0*/  F2FP.PACK_AB R4, R252, R37 ;  /* 0x00000025fc04723e */ /* 0x010fe200000000ff */
[----:B-----5:R-:W-:-:S03]  /*40b0*/  FFMA.FTZ R0, R68, c[0x0][0x23c], -R3 ;  /* 0x00008f0044007a23 */ /* 0x020fc60000010803 */
[----:B------:R3:W1:Y:S08]  /*40c0*/  MUFU.EX2 R251, R6 ;  /* 0x0000000600fb7308 */ /* 0x0006700000000800 */
[----:B------:R2:W4:Y:S01]  /*40d0*/  MUFU.EX2 R248, R0 ;  /* 0x0000000000f87308 */ /* 0x0005220000000800 */
[----:B---3--:R-:W-:Y:S02]  /*40e0*/  F2FP.PACK_AB R6, R13, R36 ;  /* 0x000000240d06723e */ /* 0x008fe400000000ff */
[----:B-1----:R-:W-:Y:S01]  /*40f0*/  F2FP.PACK_AB R5, R249, R251 ;  /* 0x000000fbf905723e */ /* 0x002fe200000000ff */
[----:B--2---:R-:W-:Y:S01]  /*4100*/  FMUL.FTZ R0, R104, c[0x0][0x23c] ;  /* 0x00008f0068007a20 */ /* 0x004fe20000410000 */
[----:B----4-:R-:W-:-:S04]  /*4110*/  F2FP.PACK_AB R7, R250, R248 ;  /* 0x000000f8fa07723e */ /* 0x010fc800000000ff */
[----:B------:R-:W-:Y:S02]  /*4120*/  FSEL R0, R0, RZ, P1 ;  /* 0x000000ff00007208 */ /* 0x000fe40000800000 */
[----:B------:R-:W-:Y:S01]  /*4130*/  FSETP.NEU.FTZ.AND P1, PT, R105, -INF , PT ;  /* 0xff8000006900780b */ /* 0x000fe20003f3d000 */
[C---:B------:R-:W-:Y:S02]  /*4140*/  HMMA.16816.F32 R120, R4.reuse, R28, RZ ;  /* 0x0000001c0478723c */ /* 0x040fe400000018ff */
[--C-:B------:R-:W-:Y:S02]  /*4150*/  FFMA.FTZ R2, R74, c[0x0][0x23c], -R0.reuse ;  /* 0x00008f004a027a23 */ /* 0x100fe40000010800 */
[--C-:B------:R-:W-:Y:S02]  /*4160*/  FFMA.FTZ R8, R75, c[0x0][0x23c], -R0.reuse ;  /* 0x00008f004b087a23 */ /* 0x100fe40000010800 */
[----:B------:R1:W-:Y:S02]  /*4170*/  MUFU.EX2 R245, R2 ;  /* 0x0000000200f57308 */ /* 0x0003e40000000800 */
[C---:B------:R-:W-:Y:S06]  /*4180*/  HMMA.16816.F32 R116, R4.reuse, R24, RZ ;  /* 0x000000180474723c */ /* 0x040fec00000018ff */
[----:B------:R2:W-:Y:S02]  /*4190*/  MUFU.EX2 R246, R8 ;  /* 0x0000000800f67308 */ /* 0x0005e40000000800 */
[----:B------:R-:W-:Y:S01]  /*41a0*/  HMMA.16816.F32 R112, R4, R20, RZ ;  /* 0x000000140470723c */ /* 0x000fe200000018ff */
[----:B-1----:R-:W-:-:S07]  /*41b0*/  FFMA.FTZ R2, R70, c[0x0][0x23c], -R0 ;  /* 0x00008f0046027a23 */ /* 0x002fce0000010800 */
[----:B------:R-:W-:Y:S01]  /*41c0*/  HMMA.16816.F32 R108, R4, R16, RZ ;  /* 0x00000010046c723c */ /* 0x000fe200000018ff */
[----:B------:R1:W-:Y:S01]  /*41d0*/  MUFU.EX2 R240, R2 ;  /* 0x0000000200f07308 */ /* 0x0003e20000000800 */
[----:B--2---:R-:W-:-:S06]  /*41e0*/  FFMA.FTZ R8, R71, c[0x0][0x23c], -R0 ;  /* 0x00008f0047087a23 */ /* 0x004fcc0000010800 */
[C---:B------:R-:W-:Y:S01]  /*41f0*/  HMMA.16816.F32 R92, R4.reuse, R40, RZ ;  /* 0x00000028045c723c */ /* 0x040fe200000018ff */
[----:B------:R-:W2:Y:S07]  /*4200*/  MUFU.EX2 R247, R8 ;  /* 0x0000000800f77308 */ /* 0x000eae0000000800 */
[----:B------:R-:W-:Y:S01]  /*4210*/  HMMA.16816.F32 R88, R4, R30, RZ ;  /* 0x0000001e0458723c */ /* 0x000fe200000018ff */
[----:B-1----:R-:W-:-:S05]  /*4220*/  FMUL.FTZ R2, R105, c[0x0][0x23c] ;  /* 0x00008f0069027a20 */ /* 0x002fca0000410000 */
[----:B------:R-:W-:Y:S02]  /*4230*/  FSEL R2, R2, RZ, P1 ;  /* 0x000000ff02027208 */ /* 0x000fe40000800000 */
[----:B------:R-:W-:Y:S01]  /*4240*/  HMMA.16816.F32 R84, R4, R26, RZ ;  /* 0x0000001a0454723c */ /* 0x000fe200000018ff */
[----:B--2---:R-:W-:Y:S02]  /*4250*/  F2FP.PACK_AB R10, R247, R246 ;  /* 0x000000f6f70a723e */ /* 0x004fe400000000ff */
[----:B------:R-:W-:-:S04]  /*4260*/  FFMA.FTZ R8, R98, c[0x0][0x23c], -R2 ;  /* 0x00008f0062087a23 */ /* 0x000fc80000010802 */
[----:B------:R1:W-:Y:S01]  /*4270*/  MUFU.EX2 R237, R8 ;  /* 0x0000000800ed7308 */ /* 0x0003e20000000800 */
[C---:B------:R-:W-:Y:S08]  /*4280*/  HMMA.16816.F32 R80, R4.reuse, R22, RZ ;  /* 0x000000160450723c */ /* 0x040ff000000018ff */
[----:B------:R-:W-:Y:S01]  /*4290*/  HMMA.16816.F32 R72, R4, R34, RZ ;  /* 0x000000220448723c */ /* 0x000fe200000018ff */
[----:B-1----:R-:W-:-:S07]  /*42a0*/  FFMA.FTZ R8, R96, c[0x0][0x23c], -R2 ;  /* 0x00008f0060087a23 */ /* 0x002fce0000010802 */
[----:B------:R-:W-:Y:S01]  /*42b0*/  HMMA.16816.F32 R64, R4, R42, RZ ;  /* 0x0000002a0440723c */ /* 0x000fe200000018ff */
[----:B------:R1:W2:Y:S02]  /*42c0*/  MUFU.EX2 R236, R8 ;  /* 0x0000000800ec7308 */ /* 0x0002a40000000800 */
[----:B-1----:R-:W-:Y:S01]  /*42d0*/  FFMA.FTZ R8, R97, c[0x0][0x23c], -R2 ;  /* 0x00008f0061087a23 */ /* 0x002fe20000010802 */
[----:B--2---:R-:W-:-:S04]  /*42e0*/  F2FP.PACK_AB R9, R236, R237 ;  /* 0x000000edec09723e */ /* 0x004fc800000000ff */
[----:B------:R-:W-:Y:S01]  /*42f0*/  HMMA.16816.F32 R96, R4, R32, RZ ;  /* 0x000000200460723c */ /* 0x000fe200000018ff */
[----:B------:R1:W-:Y:S02]  /*4300*/  MUFU.EX2 R239, R8 ;  /* 0x0000000800ef7308 */ /* 0x0003e40000000800 */
[----:B-1----:R-:W-:-:S05]  /*4310*/  FFMA.FTZ R8, R76, c[0x0][0x23c], -R2 ;  /* 0x00008f004c087a23 */ /* 0x002fca0000010802 */
[----:B------:R-:W-:Y:S01]  /*4320*/  HMMA.16816.F32 R76, R4, R18, RZ ;  /* 0x00000012044c723c */ /* 0x000fe200000018ff */
[----:B------:R1:W2:Y:S06]  /*4330*/  MUFU.EX2 R244, R8 ;  /* 0x0000000800f47308 */ /* 0x0002ac0000000800 */
[----:B------:R-:W-:-:S04]  /*4340*/  FFMA.FTZ R4, R54, c[0x0][0x23c], -R12 ;  /* 0x00008f0036047a23 */ /* 0x000fc8000001080c */
[----:B------:R3:W-:Y:S01]  /*4350*/  MUFU.EX2 R238, R4 ;  /* 0x0000000400ee7308 */ /* 0x0007e20000000800 */
[----:B-1----:R-:W-:Y:S02]  /*4360*/  F2FP.PACK_AB R8, R240, R245 ;  /* 0x000000f5f008723e */ /* 0x002fe400000000ff */
[----:B--2---:R-:W-:Y:S01]  /*4370*/  F2FP.PACK_AB R11, R244, R239 ;  /* 0x000000eff40b723e */ /* 0x004fe200000000ff */
[----:B---3--:R-:W-:-:S06]  /*4380*/  FFMA.FTZ R4, R52, c[0x0][0x23c], -R12 ;  /* 0x00008f0034047a23 */ /* 0x008fcc000001080c */
[C---:B------:R-:W-:Y:S01]  /*4390*/  HMMA.16816.F32 R68, R8.reuse, R28, RZ ;  /* 0x0000001c0844723c */ /* 0x040fe200000018ff */
[----:B------:R1:W-:Y:S07]  /*43a0*/  MUFU.EX2 R243, R4 ;  /* 0x0000000400f37308 */ /* 0x0003ee0000000800 */
[C---:B------:R-:W-:Y:S01]  /*43b0*/  HMMA.16816.F32 R132, R8.reuse, R30, RZ ;  /* 0x0000001e0884723c */ /* 0x040fe200000018ff */
[----:B------:R-:W-:Y:S07]  /*43c0*/  LDSM.16.MT88.4 R28, [R218+0xa400] ;  /* 0x00a40000da1c783b */ /* 0x000fee0000004200 */
        /* <DEDUP_REMOVED lines=8> */
[----:B------:R-:W-:Y:S01]  /*4450*/  LDSM.16.MT88.4 R20, [R218+0x9400] ;  /* 0x00940000da14783b */ /* 0x000fe20000004200 */
[----:B------:R1:W2:Y:S06]  /*4460*/  MUFU.EX2 R241, R4 ;  /* 0x0000000400f17308 */ /* 0x0002ac0000000800 */
[C---:B------:R-:W-:Y:S08]  /*4470*/  HMMA.16816.F32 R52, R8.reuse, R16, RZ ;  /* 0x000000100834723c */ /* 0x040ff000000018ff */
[----:B------:R-:W-:Y:S01]  /*4480*/  HMMA.16816.F32 R140, R8, R18, RZ ;  /* 0x00000012088c723c */ /* 0x000fe200000018ff */
[----:B------:R-:W3:Y:S01]  /*4490*/  LDSM.16.MT88.4 R16, [R216+0xa400] ;  /* 0x00a40000d810783b */ /* 0x000ee20000004200 */
[----:B-1----:R-:W-:Y:S01]  /*44a0*/  FFMA.FTZ R4, R106, c[0x0][0x23c], -R3 ;  /* 0x00008f006a047a23 */ /* 0x002fe20000010803 */
[----:B------:R-:W-:-:S02]  /*44b0*/  MOV R106, R37 ;  /* 0x00000025006a7202 */ /* 0x000fc40000000f00 */
[----:B--2---:R-:W-:Y:S01]  /*44c0*/  F2FP.PACK_AB R6, R241, R242 ;  /* 0x000000f2f106723e */ /* 0x004fe200000000ff */
[----:B------:R1:W-:Y:S02]  /*44d0*/  MUFU.EX2 R232, R4 ;  /* 0x0000000400e87308 */ /* 0x0003e40000000800 */
[C---:B------:R-:W-:Y:S08]  /*44e0*/  HMMA.16816.F32 R144, R8.reuse, R34, RZ ;  /* 0x000000220890723c */ /* 0x040ff000000018ff */
[----:B------:R-:W-:Y:S01]  /*44f0*/  HMMA.16816.F32 R44, R8, R40, RZ ;  /* 0x00000028082c723c */ /* 0x000fe200000018ff */
[----:B-1----:R-:W-:-:S07]  /*4500*/  FFMA.FTZ R4, R100, c[0x0][0x23c], -R3 ;  /* 0x00008f0064047a23 */ /* 0x002fce0000010803 */
[----:B------:R-:W-:Y:S01]  /*4510*/  HMMA.16816.F32 R148, R8, R42, RZ ;  /* 0x0000002a0894723c */ /* 0x000fe200000018ff */
[----:B------:R-:W-:Y:S01]  /*4520*/  MOV R100, R36 ;  /* 0x0000002400647202 */ /* 0x000fe20000000f00 */
[----:B------:R1:W2:Y:S01]  /*4530*/  MUFU.EX2 R235, R4 ;  /* 0x0000000400eb7308 */ /* 0x0002a20000000800 */
[----:B------:R-:W-:Y:S01]  /*4540*/  LDSM.16.MT88.4 R36, [R218+0xb400] ;  /* 0x00b40000da24783b */ /* 0x000fe20000004200 */
[----:B-1----:R-:W-:Y:S01]  /*4550*/  FFMA.FTZ R4, R50, c[0x0][0x23c], -R3 ;  /* 0x00008f0032047a23 */ /* 0x002fe20000010803 */
[----:B--2---:R-:W-:-:S03]  /*4560*/  F2FP.PACK_AB R5, R235, R232 ;  /* 0x000000e8eb05723e */ /* 0x004fc600000000ff */
[----:B------:R-:W-:Y:S01]  /*4570*/  HMMA.16816.F32 R48, R8, R32, RZ ;  /* 0x000000200830723c */ /* 0x000fe200000018ff */
[----:B------:R-:W1:Y:S01]  /*4580*/  LDSM.16.MT88.4 R32, [R216+0xb400] ;  /* 0x00b40000d820783b */ /* 0x000e620000004200 */
[----:B------:R2:W-:Y:S05]  /*4590*/  MUFU.EX2 R234, R4 ;  /* 0x0000000400ea7308 */ /* 0x0005ea0000000800 */
[----:B------:R-:W-:-:S04]  /*45a0*/  FFMA.FTZ R8, R138, c[0x0][0x23c], -R0 ;  /* 0x00008f008a087a23 */ /* 0x000fc80000010800 */
[----:B------:R4:W-:Y:S01]  /*45b0*/  MUFU.EX2 R214, R8 ;  /* 0x0000000800d67308 */ /* 0x0009e20000000800 */
[--C-:B--2---:R-:W-:Y:S01]  /*45c0*/  FFMA.FTZ R4, R107, c[0x0][0x23c], -R3.reuse ;  /* 0x00008f006b047a23 */ /* 0x104fe20000010803 */
[----:B------:R-:W-:Y:S01]  /*45d0*/  MOV R107, R13 ;  /* 0x0000000d006b7202 */ /* 0x000fe20000000f00 */
[----:B------:R-:W-:-:S05]  /*45e0*/  FFMA.FTZ R13, R174, c[0x0][0x23c], -R3 ;  /* 0x00008f00ae0d7a23 */ /* 0x000fca0000010803 */
[----:B------:R2:W5:Y:S01]  /*45f0*/  MUFU.EX2 R233, R4 ;  /* 0x0000000400e97308 */ /* 0x0005620000000800 */
[----:B----4-:R-:W-:-:S07]  /*4600*/  FFMA.FTZ R8, R136, c[0x0][0x23c], -R0 ;  /* 0x00008f0088087a23 */ /* 0x010fce0000010800 */
[----:B------:R4:W-:Y:S08]  /*4610*/  MUFU.EX2 R201, R13 ;  /* 0x0000000d00c97308 */ /* 0x0009f00000000800 */
[----:B------:R1:W-:Y:S01]  /*4620*/  MUFU.EX2 R213, R8 ;  /* 0x0000000800d57308 */ /* 0x0003e20000000800 */
[----:B--2---:R-:W-:Y:S01]  /*4630*/  FFMA.FTZ R4, R137, c[0x0][0x23c], -R0 ;  /* 0x00008f0089047a23 */ /* 0x004fe20000010800 */
[----:B-----5:R-:W-:-:S06]  /*4640*/  F2FP.PACK_AB R7, R233, R234 ;  /* 0x000000eae907723e */ /* 0x020fcc00000000ff */
[----:B------:R2:W-:Y:S01]  /*4650*/  MUFU.EX2 R231, R4 ;  /* 0x0000000400e77308 */ /* 0x0005e20000000800 */
[----:B----4-:R-:W-:Y:S02]  /*4660*/  FFMA.FTZ R13, R173, c[0x0][0x23c], -R3 ;  /* 0x00008f00ad0d7a23 */ /* 0x010fe40000010803 */
[----:B-1----:R-:W-:-:S05]  /*4670*/  FFMA.FTZ R8, R152, c[0x0][0x23c], -R2 ;  /* 0x00008f0098087a23 */ /* 0x002fca0000010802 */
[----:B------:R1:W-:Y:S01]  /*4680*/  MUFU.EX2 R202, R13 ;  /* 0x0000000d00ca7308 */ /* 0x0003e20000000800 */
[----:B--2---:R-:W-:-:S07]  /*4690*/  FFMA.FTZ R4, R139, c[0x0][0x23c], -R0 ;  /* 0x00008f008b047a23 */ /* 0x004fce0000010800 */
[----:B------:R2:W-:Y:S08]  /*46a0*/  MUFU.EX2 R211, R8 ;  /* 0x0000000800d37308 */ /* 0x0005f00000000800 */
[----:B------:R4:W5:Y:S01]  /*46b0*/  MUFU.EX2 R215, R4 ;  /* 0x0000000400d77308 */ /* 0x0009620000000800 */
[----:B-1----:R-:W-:Y:S02]  /*46c0*/  FFMA.FTZ R13, R181, c[0x0][0x23c], -R0 ;  /* 0x00008f00b50d7a23 */ /* 0x002fe40000010800 */
[----:B--2---:R-:W-:-:S05]  /*46d0*/  FFMA.FTZ R8, R165, c[0x0][0x23c], -R2 ;  /* 0x00008f00a5087a23 */ /* 0x004fca0000010802 */
[----:B------:R1:W-:Y:S01]  /*46e0*/  MUFU.EX2 R200, R13 ;  /* 0x0000000d00c87308 */ /* 0x0003e20000000800 */
[----:B----4-:R-:W-:-:S07]  /*46f0*/  F2FP.PACK_AB R4, R243, R238 ;  /* 0x000000eef304723e */ /* 0x010fce00000000ff */
[----:B------:R2:W4:Y:S01]  /*4700*/  MUFU.EX2 R212, R8 ;  /* 0x0000000800d47308 */ /* 0x0005220000000800 */
[----:B---3--:R-:W-:Y:S01]  /*4710*/  HMMA.16816.F32 R152, R4, R16, R112 ;  /* 0x000000100498723c */ /* 0x008fe20000001870 */
[----:B-1----:R-:W-:-:S06]  /*4720*/  FFMA.FTZ R13, R180, c[0x0][0x23c], -R0 ;  /* 0x00008f00b40d7a23 */ /* 0x002fcc0000010800 */
[----:B------:R1:W-:Y:S01]  /*4730*/  MUFU.EX2 R199, R13 ;  /* 0x0000000d00c77308 */ /* 0x0003e20000000800 */
[----:B------:R-:W-:Y:S01]  /*4740*/  HMMA.16816.F32 R112, R4, R28, R108 ;  /* 0x0000001c0470723c */ /* 0x000fe2000000186c */
[----:B--2---:R-:W-:-:S06]  /*4750*/  FFMA.FTZ R8, R166, c[0x0][0x23c], -R2 ;  /* 0x00008f00a6087a23 */ /* 0x004fcc0000010802 */
[----:B------:R2:W-:Y:S01]  /*4760*/  MUFU.EX2 R210, R8 ;  /* 0x0000000800d27308 */ /* 0x0005e20000000800 */
[----:B------:R-:W-:Y:S01]  /*4770*/  HMMA.16816.F32 R108, R4, R32, R96 ;  /* 0x00000020046c723c */ /* 0x000fe20000001860 */
[----:B-1----:R-:W-:-:S07]  /*4780*/  FFMA.FTZ R13, R179, c[0x0][0x23c], -R0 ;  /* 0x00008f00b30d7a23 */ /* 0x002fce0000010800 */
[----:B------:R-:W-:Y:S01]  /*4790*/  HMMA.16816.F32 R160, R4, R24, R120 ;  /* 0x0000001804a0723c */ /* 0x000fe20000001878 */
[----:B------:R1:W-:Y:S01]  /*47a0*/  MUFU.EX2 R181, R13 ;  /* 0x0000000d00b57308 */ /* 0x0003e20000000800 */
[----:B--2---:R-:W-:-:S06]  /*47b0*/  FFMA.FTZ R8, R164, c[0x0][0x23c], -R2 ;  /* 0x00008f00a4087a23 */ /* 0x004fcc0000010802 */
[C---:B------:R-:W-:Y:S01]  /*47c0*/  HMMA.16816.F32 R96, R4.reuse, R36, R92 ;  /* 0x000000240460723c */ /* 0x040fe2000000185c */
[----:B------:R2:W3:Y:S07]  /*47d0*/  MUFU.EX2 R209, R8 ;  /* 0x0000000800d17308 */ /* 0x0004ee0000000800 */
[----:B------:R-:W-:Y:S01]  /*47e0*/  HMMA.16816.F32 R120, R4, R26, R88 ;  /* 0x0000001a0478723c */ /* 0x000fe20000001858 */
[----:B-1----:R-:W-:-:S04]  /*47f0*/  FFMA.FTZ R13, R177, c[0x0][0x23c], -R0 ;  /* 0x00008f00b10d7a23 */ /* 0x002fc80000010800 */
[----:B------:R1:W-:Y:S03]  /*4800*/  MUFU.EX2 R180, R13 ;  /* 0x0000000d00b47308 */ /* 0x0003e60000000800 */
[----:B------:R-:W-:Y:S01]  /*4810*/  HMMA.16816.F32 R136, R4, R22, R84 ;  /* 0x000000160488723c */ /* 0x000fe20000001854 */
[----:B--2---:R-:W-:-:S04]  /*4820*/  FFMA.FTZ R8, R169, c[0x0][0x23c], -R12 ;  /* 0x00008f00a9087a23 */ /* 0x004fc8000001080c */
[----:B------:R2:W-:Y:S03]  /*4830*/  MUFU.EX2 R208, R8 ;  /* 0x0000000800d07308 */ /* 0x0005e60000000800 */
[----:B------:R-:W-:Y:S01]  /*4840*/  HMMA.16816.F32 R92, R4, R18, R80 ;  /* 0x00000012045c723c */ /* 0x000fe20000001850 */
[----:B-1----:R-:W-:Y:S01]  /*4850*/  FFMA.FTZ R13, R185, c[0x0][0x23c], -R2 ;  /* 0x00008f00b90d7a23 */ /* 0x002fe20000010802 */
[----:B------:R-:W-:-:S06]  /*4860*/  MOV R185, R107 ;  /* 0x0000006b00b97202 */ /* 0x000fcc0000000f00 */
[----:B------:R-:W-:Y:S01]  /*4870*/  HMMA.16816.F32 R156, R4, R20, R116 ;  /* 0x00000014049c723c */ /* 0x000fe20000001874 */
[----:B------:R1:W-:Y:S01]  /*4880*/  MUFU.EX2 R179, R13 ;  /* 0x0000000d00b37308 */ /* 0x0003e20000000800 */
[----:B--2---:R-:W-:-:S06]  /*4890*/  FFMA.FTZ R8, R168, c[0x0][0x23c], -R12 ;  /* 0x00008f00a8087a23 */ /* 0x004fcc000001080c */
[C---:B------:R-:W-:Y:S01]  /*48a0*/  HMMA.16816.F32 R88, R4.reuse, R30, R76 ;  /* 0x0000001e0458723c */ /* 0x040fe2000000184c */
[----:B------:R2:W2:Y:S07]  /*48b0*/  MUFU.EX2 R207, R8 ;  /* 0x0000000800cf7308 */ /* 0x0004ae0000000800 */
[----:B------:R-:W-:Y:S01]  /*48c0*/  HMMA.16816.F32 R84, R4, R34, R72 ;  /* 0x000000220454723c */ /* 0x000fe20000001848 */
[----:B-1----:R-:W-:Y:S01]  /*48d0*/  FFMA.FTZ R13, R183, c[0x0][0x23c], -R2 ;  /* 0x00008f00b70d7a23 */ /* 0x002fe20000010802 */
[----:B------:R-:W-:-:S03]  /*48e0*/  MOV R183, R100 ;  /* 0x0000006400b77202 */ /* 0x000fc60000000f00 */
[----:B------:R1:W-:Y:S03]  /*48f0*/  MUFU.EX2 R177, R13 ;  /* 0x0000000d00b17308 */ /* 0x0003e60000000800 */
[----:B------:R-:W-:Y:S01]  /*4900*/  HMMA.16816.F32 R80, R4, R38, R64 ;  /* 0x000000260450723c */ /* 0x000fe20000001840 */
[----:B--2---:R-:W-:-:S04]  /*4910*/  FFMA.FTZ R8, R167, c[0x0][0x23c], -R12 ;  /* 0x00008f00a7087a23 */ /* 0x004fc8000001080c */
[----:B------:R2:W-:Y:S02]  /*4920*/  MUFU.EX2 R206, R8 ;  /* 0x0000000800ce7308 */ /* 0x0005e40000000800 */
[----:B-----5:R-:W-:Y:S02]  /*4930*/  F2FP.PACK_AB R4, R215, R231 ;  /* 0x000000e7d704723e */ /* 0x020fe400000000ff */
[----:B----4-:R-:W-:Y:S02]  /*4940*/  F2FP.PACK_AB R5, R212, R211 ;  /* 0x000000d3d405723e */ /* 0x010fe400000000ff */
[----:B------:R-:W-:Y:S02]  /*4950*/  F2FP.PACK_AB R6, R213, R214 ;  /* 0x000000d6d506723e */ /* 0x000fe400000000ff */
[----:B---3--:R-:W-:Y:S01]  /*4960*/  F2FP.PACK_AB R7, R209, R210 ;  /* 0x000000d2d107723e */ /* 0x008fe200000000ff */
[----:B-1----:R-:W-:Y:S01]  /*4970*/  FFMA.FTZ R13, R182, c[0x0][0x23c], -R2 ;  /* 0x00008f00b60d7a23 */ /* 0x002fe20000010802 */
[----:B------:R-:W-:-:S05]  /*4980*/  MOV R182, R106 ;  /* 0x0000006a00b67202 */ /* 0x000fca0000000f00 */
[----:B------:R-:W-:Y:S01]  /*4990*/  HMMA.16816.F32 R76, R4, R24, R68 ;  /* 0x00000018044c723c */ /* 0x000fe20000001844 */
[----:B--2---:R-:W-:-:S04]  /*49a0*/  FFMA.FTZ R8, R172, c[0x0][0x23c], -R12 ;  /* 0x00008f00ac087a23 */ /* 0x004fc8000001080c */
[----:B------:R1:W-:Y:S03]  /*49b0*/  MUFU.EX2 R205, R8 ;  /* 0x0000000800cd7308 */ /* 0x0003e60000000800 */
[C---:B------:R-:W-:Y:S08]  /*49c0*/  HMMA.16816.F32 R72, R4.reuse, R20, R60 ;  /* 0x000000140448723c */ /* 0x040ff0000000183c */
[----:B------:R-:W-:Y:S01]  /*49d0*/  HMMA.16816.F32 R168, R4, R36, R44 ;  /* 0x0000002404a8723c */ /* 0x000fe2000000182c */
[----:B-1----:R-:W-:-:S07]  /*49e0*/  FFMA.FTZ R8, R176, c[0x0][0x23c], -R3 ;  /* 0x00008f00b0087a23 */ /* 0x002fce0000010803 */
[C---:B------:R-:W-:Y:S01]  /*49f0*/  HMMA.16816.F32 R68, R4.reuse, R16, R56 ;  /* 0x000000100444723c */ /* 0x040fe20000001838 */
[----:B------:R1:W-:Y:S07]  /*4a00*/  MUFU.EX2 R176, R13 ;  /* 0x0000000d00b07308 */ /* 0x0003ee0000000800 */
[C---:B------:R-:W-:Y:S01]  /*4a10*/  HMMA.16816.F32 R64, R4.reuse, R28, R52 ;  /* 0x0000001c0440723c */ /* 0x040fe20000001834 */
[----:B------:R2:W-:Y:S07]  /*4a20*/  MUFU.EX2 R204, R8 ;  /* 0x0000000800cc7308 */ /* 0x0005ee0000000800 */
[----:B------:R-:W-:Y:S01]  /*4a30*/  HMMA.16816.F32 R60, R4, R32, R48 ;  /* 0x00000020043c723c */ /* 0x000fe20000001830 */
[----:B-1----:R-:W-:-:S04]  /*4a40*/  FFMA.FTZ R13, R178, c[0x0][0x23c], -R2 ;  /* 0x00008f00b20d7a23 */ /* 0x002fc80000010802 */
[----:B------:R-:W-:Y:S03]  /*4a50*/  MUFU.EX2 R107, R13 ;  /* 0x0000000d006b7308 */ /* 0x000fe60000000800 */
[C---:B------:R-:W-:Y:S01]  /*4a60*/  HMMA.16816.F32 R44, R4.reuse, R18, R124 ;  /* 0x00000012042c723c */ /* 0x040fe2000000187c */
[----:B--2---:R-:W-:Y:S01]  /*4a70*/  FFMA.FTZ R8, R175, c[0x0][0x23c], -R3 ;  /* 0x00008f00af087a23 */ /* 0x004fe20000010803 */
[----:B------:R-:W1:Y:S03]  /*4a80*/  LDSM.16.MT88.4 R16, [R216+0x9800] ;  /* 0x00980000d810783b */ /* 0x000e660000004200 */
[----:B------:R2:W3:Y:S01]  /*4a90*/  MUFU.EX2 R203, R8 ;  /* 0x0000000800cb7308 */ /* 0x0004e20000000800 */
[----:B------:R-:W-:Y:S02]  /*4aa0*/  LDSM.16.MT88.4 R172, [R218+0xac00] ;  /* 0x00ac0000daac783b */ /* 0x000fe40000004200 */
[C---:B------:R-:W-:Y:S02]  /*4ab0*/  HMMA.16816.F32 R48, R4.reuse, R22, R128 ;  /* 0x000000160430723c */ /* 0x040fe40000001880 */
[----:B------:R-:W4:Y:S04]  /*4ac0*/  LDSM.16.MT88.4 R20, [R216+0xa800] ;  /* 0x00a80000d814783b */ /* 0x000f280000004200 */
[----:B------:R-:W-:Y:S02]  /*4ad0*/  LDSM.16.MT88.4 R124, [R216+0x9c00] ;  /* 0x009c0000d87c783b */ /* 0x000fe40000004200 */
[C---:B------:R-:W-:Y:S02]  /*4ae0*/  HMMA.16816.F32 R40, R4.reuse, R30, R140 ;  /* 0x0000001e0428723c */ /* 0x040fe4000000188c */
[----:B------:R-:W5:Y:S04]  /*4af0*/  LDSM.16.MT88.4 R28, [R216+0xb800] ;  /* 0x00b80000d81c783b */ /* 0x000f680000004200 */
[----:B--2---:R-:W-:Y:S02]  /*4b00*/  LDSM.16.MT88.4 R8, [R218+0x9800] ;  /* 0x00980000da08783b */ /* 0x004fe40000004200 */
[C---:B------:R-:W-:Y:S02]  /*4b10*/  HMMA.16816.F32 R52, R4.reuse, R34, R144 ;  /* 0x000000220434723c */ /* 0x040fe40000001890 */
[----:B------:R-:W2:Y:S04]  /*4b20*/  LDSM.16.MT88.4 R32, [R218+0xb800] ;  /* 0x00b80000da20783b */ /* 0x000ea80000004200 */
[----:B------:R-:W-:Y:S02]  /*4b30*/  LDSM.16.MT88.4 R140, [R218+0x9c00] ;  /* 0x009c0000da8c783b */ /* 0x000fe40000004200 */
[C---:B------:R-:W-:Y:S02]  /*4b40*/  HMMA.16816.F32 R56, R4.reuse, R26, R132 ;  /* 0x0000001a0438723c */ /* 0x040fe40000001884 */
[----:B------:R-:W2:Y:S06]  /*4b50*/  LDSM.16.MT88.4 R24, [R218+0xa800] ;  /* 0x00a80000da18783b */ /* 0x000eac0000004200 */
[----:B------:R-:W-:Y:S07]  /*4b60*/  HMMA.16816.F32 R36, R4, R38, R148 ;  /* 0x000000260424723c */ /* 0x000fee0000001894 */
[----:B------:R-:W-:-:S02]  /*4b70*/  F2FP.PACK_AB R4, R207, R208 ;  /* 0x000000d0cf04723e */ /* 0x000fc400000000ff */
[----:B---3--:R-:W-:Y:S02]  /*4b80*/  F2FP.PACK_AB R5, R203, R204 ;  /* 0x000000cccb05723e */ /* 0x008fe400000000ff */
[----:B------:R-:W-:Y:S02]  /*4b90*/  F2FP.PACK_AB R6, R205, R206 ;  /* 0x000000cecd06723e */ /* 0x000fe400000000ff */
[----:B------:R-:W-:-:S07]  /*4ba0*/  F2FP.PACK_AB R7, R202, R201 ;  /* 0x000000c9ca07723e */ /* 0x000fce00000000ff */
[C---:B-1----:R-:W-:Y:S08]  /*4bb0*/  HMMA.16816.F32 R116, R4.reuse, R16, R160 ;  /* 0x000000100474723c */ /* 0x042ff000000018a0 */
[C---:B----4-:R-:W-:Y:S08]  /*4bc0*/  HMMA.16816.F32 R148, R4.reuse, R20, R152 ;  /* 0x000000140494723c */ /* 0x050ff00000001898 */
[C---:B-----5:R-:W-:Y:S08]  /*4bd0*/  HMMA.16816.F32 R144, R4.reuse, R28, R108 ;  /* 0x0000001c0490723c */ /* 0x060ff0000000186c */
[C---:B--2---:R-:W-:Y:S08]  /*4be0*/  HMMA.16816.F32 R160, R4.reuse, R32, R96 ;  /* 0x0000002004a0723c */ /* 0x044ff00000001860 */
[C---:B------:R-:W-:Y:S01]  /*4bf0*/  HMMA.16816.F32 R132, R4.reuse, R8, R156 ;  /* 0x000000080484723c */ /* 0x040fe2000000189c */
[----:B------:R-:W1:Y:S07]  /*4c00*/  LDSM.16.MT88.4 R156, [R216+0xac00] ;  /* 0x00ac0000d89c783b */ /* 0x000e6e0000004200 */
[C---:B------:R-:W-:Y:S08]  /*4c10*/  HMMA.16816.F32 R164, R4.reuse, R24, R112 ;  /* 0x0000001804a4723c */ /* 0x040ff00000001870 */
[C---:B------:R-:W-:Y:S08]  /*4c20*/  HMMA.16816.F32 R120, R4.reuse, R18, R120 ;  /* 0x000000120478723c */ /* 0x040ff00000001878 */
[C---:B------:R-:W-:Y:S08]  /*4c30*/  HMMA.16816.F32 R136, R4.reuse, R10, R136 ;  /* 0x0000000a0488723c */ /* 0x040ff00000001888 */
[C---:B------:R-:W-:Y:S08]  /*4c40*/  HMMA.16816.F32 R152, R4.reuse, R22, R92 ;  /* 0x000000160498723c */ /* 0x040ff0000000185c */
[C---:B------:R-:W-:Y:S08]  /*4c50*/  HMMA.16816.F32 R88, R4.reuse, R26, R88 ;  /* 0x0000001a0458723c */ /* 0x040ff00000001858 */
[C---:B------:R-:W-:Y:S08]  /*4c60*/  HMMA.16816.F32 R108, R4.reuse, R30, R84 ;  /* 0x0000001e046c723c */ /* 0x040ff00000001854 */
[----:B------:R-:W-:Y:S01]  /*4c70*/  HMMA.16816.F32 R96, R4, R34, R80 ;  /* 0x000000220460723c */ /* 0x000fe20000001850 */
[----:B------:R-:W2:Y:S06]  /*4c80*/  LDSM.16.MT88.4 R80, [R216+0xbc00] ;  /* 0x00bc0000d850783b */ /* 0x000eac0000004200 */
[----:B------:R-:W-:-:S02]  /*4c90*/  F2FP.PACK_AB R4, R199, R200 ;  /* 0x000000c8c704723e */ /* 0x000fc400000000ff */
[----:B------:R-:W-:Y:S02]  /*4ca0*/  F2FP.PACK_AB R5, R177, R179 ;  /* 0x000000b3b105723e */ /* 0x000fe400000000ff */
[----:B------:R-:W-:Y:S02]  /*4cb0*/  F2FP.PACK_AB R6, R180, R181 ;  /* 0x000000b5b406723e */ /* 0x000fe400000000ff */
[----:B------:R-:W-:-:S07]  /*4cc0*/  F2FP.PACK_AB R7, R107, R176 ;  /* 0x000000b06b07723e */ /* 0x000fce00000000ff */
[C---:B------:R-:W-:Y:S07]  /*4cd0*/  HMMA.16816.F32 R128, R4.reuse, R8, R72 ;  /* 0x000000080480723c */ /* 0x040fee0000001848 */
[--C-:B------:R-:W-:Y:S01]  /*4ce0*/  FFMA.FTZ R8, R186, c[0x0][0x23c], -R12.reuse ;  /* 0x00008f00ba087a23 */ /* 0x100fe2000001080c */
[C---:B------:R-:W-:Y:S03]  /*4cf0*/  HMMA.16816.F32 R44, R4.reuse, R22, R44 ;  /* 0x00000016042c723c */ /* 0x040fe6000000182c */
[----:B------:R3:W-:Y:S05]  /*4d00*/  MUFU.EX2 R106, R8 ;  /* 0x00000008006a7308 */ /* 0x0007ea0000000800 */
[C---:B------:R-:W-:Y:S08]  /*4d10*/  HMMA.16816.F32 R68, R4.reuse, R20, R68 ;  /* 0x000000140444723c */ /* 0x040ff00000001844 */
[----:B------:R-:W-:Y:S01]  /*4d20*/  HMMA.16816.F32 R56, R4, R18, R56 ;  /* 0x000000120438723c */ /* 0x000fe20000001838 */
[----:B---3--:R-:W-:-:S04]  /*4d30*/  FFMA.FTZ R8, R14, c[0x0][0x23c], -R12 ;  /* 0x00008f000e087a23 */ /* 0x008fc8000001080c */
[----:B------:R3:W4:Y:S03]  /*4d40*/  MUFU.EX2 R100, R8 ;  /* 0x0000000800647308 */ /* 0x0007260000000800 */
[C---:B------:R-:W-:Y:S08]  /*4d50*/  HMMA.16816.F32 R112, R4.reuse, R16, R76 ;  /* 0x000000100470723c */ /* 0x040ff0000000184c */
[----:B------:R-:W-:Y:S01]  /*4d60*/  HMMA.16816.F32 R48, R4, R10, R48 ;  /* 0x0000000a0430723c */ /* 0x000fe20000001830 */
[----:B---3--:R-:W-:-:S07]  /*4d70*/  FFMA.FTZ R8, R15, c[0x0][0x23c], -R12 ;  /* 0x00008f000f087a23 */ /* 0x008fce000001080c */
[C---:B------:R-:W-:Y:S01]  /*4d80*/  HMMA.16816.F32 R64, R4.reuse, R24, R64 ;  /* 0x000000180440723c */ /* 0x040fe20000001840 */
[----:B----4-:R-:W-:Y:S01]  /*4d90*/  F2FP.PACK_AB R92, R100, R106 ;  /* 0x0000006a645c723e */ /* 0x010fe200000000ff */
[----:B------:R3:W-:Y:S06]  /*4da0*/  MUFU.EX2 R22, R8 ;  /* 0x0000000800167308 */ /* 0x0007ec0000000800 */
[C---:B------:R-:W-:Y:S08]  /*4db0*/  HMMA.16816.F32 R40, R4.reuse, R26, R40 ;  /* 0x0000001a0428723c */ /* 0x040ff00000001828 */
[----:B------:R-:W-:Y:S01]  /*4dc0*/  HMMA.16816.F32 R60, R4, R28, R60 ;  /* 0x0000001c043c723c */ /* 0x000fe2000000183c */
[----:B---3--:R-:W-:-:S04]  /*4dd0*/  FFMA.FTZ R8, R184, c[0x0][0x23c], -R12 ;  /* 0x00008f00b8087a23 */ /* 0x008fc8000001080c */
[----:B------:R3:W4:Y:S03]  /*4de0*/  MUFU.EX2 R21, R8 ;  /* 0x0000000800157308 */ /* 0x0007260000000800 */
[C---:B------:R-:W-:Y:S08]  /*4df0*/  HMMA.16816.F32 R52, R4.reuse, R30, R52 ;  /* 0x0000001e0434723c */ /* 0x040ff00000001834 */
[----:B------:R-:W-:Y:S01]  /*4e00*/  HMMA.16816.F32 R84, R4, R32, R168 ;  /* 0x000000200454723c */ /* 0x000fe200000018a8 */
[----:B---3--:R-:W-:-:S07]  /*4e10*/  FFMA.FTZ R8, R190, c[0x0][0x23c], -R3 ;  /* 0x00008f00be087a23 */ /* 0x008fce0000010803 */
[----:B------:R-:W-:Y:S01]  /*4e20*/  HMMA.16816.F32 R36, R4, R34, R36 ;  /* 0x000000220424723c */ /* 0x000fe20000001824 */
[----:B------:R-:W3:Y:S01]  /*4e30*/  LDSM.16.MT88.4 R4, [R218+0xbc00] ;  /* 0x00bc0000da04783b */ /* 0x000ee20000004200 */
[----:B----4-:R-:W-:Y:S01]  /*4e40*/  F2FP.PACK_AB R94, R21, R22 ;  /* 0x00000016155e723e */ /* 0x010fe200000000ff */
[----:B------:R4:W-:Y:S02]  /*4e50*/  MUFU.EX2 R20, R8 ;  /* 0x0000000800147308 */ /* 0x0009e40000000800 */
[----:B----4-:R-:W-:-:S06]  /*4e60*/  FFMA.FTZ R8, R188, c[0x0][0x23c], -R3 ;  /* 0x00008f00bc087a23 */ /* 0x010fcc0000010803 */
[----:B------:R4:W5:Y:S02]  /*4e70*/  MUFU.EX2 R19, R8 ;  /* 0x0000000800137308 */ /* 0x0009640000000800 */
[--C-:B----4-:R-:W-:Y:S01]  /*4e80*/  FFMA.FTZ R8, R187, c[0x0][0x23c], -R3.reuse ;  /* 0x00008f00bb087a23 */ /* 0x110fe20000010803 */
[----:B-----5:R-:W-:Y:S01]  /*4e90*/  F2FP.PACK_AB R93, R19, R20 ;  /* 0x00000014135d723e */ /* 0x020fe200000000ff */
[----:B------:R-:W-:-:S04]  /*4ea0*/  FFMA.FTZ R3, R189, c[0x0][0x23c], -R3 ;  /* 0x00008f00bd037a23 */ /* 0x000fc80000010803 */
[----:B------:R4:W-:Y:S08]  /*4eb0*/  MUFU.EX2 R17, R8 ;  /* 0x0000000800117308 */ /* 0x0009f00000000800 */
[----:B------:R5:W1:Y:S01]  /*4ec0*/  MUFU.EX2 R18, R3 ;  /* 0x0000000300127308 */ /* 0x000a620000000800 */
[----:B----4-:R-:W-:-:S04]  /*4ed0*/  FADD.FTZ R8, R251, R249 ;  /* 0x000000f9fb087221 */ /* 0x010fc80000010000 */
[----:B------:R-:W-:Y:S02]  /*4ee0*/  FADD.FTZ R8, R248, R8 ;  /* 0x00000008f8087221 */ /* 0x000fe40000010000 */
[----:B-----5:R-:W-:Y:S01]  /*4ef0*/  FFMA.FTZ R3, R194, c[0x0][0x23c], -R0 ;  /* 0x00008f00c2037a23 */ /* 0x020fe20000010800 */
[----:B-1----:R-:W-:-:S03]  /*4f00*/  F2FP.PACK_AB R95, R18, R17 ;  /* 0x00000011125f723e */ /* 0x002fc600000000ff */
[----:B------:R1:W-:Y:S04]  /*4f10*/  MUFU.EX2 R16, R3 ;  /* 0x0000000300107308 */ /* 0x0003e80000000800 */
[C---:B------:R-:W-:Y:S08]  /*4f20*/  HMMA.16816.F32 R168, R92.reuse, R174, R88 ;  /* 0x000000ae5ca8723c */ /* 0x040ff00000001858 */
[----:B------:R-:W-:Y:S01]  /*4f30*/  HMMA.16816.F32 R116, R92, R124, R116 ;  /* 0x0000007c5c74723c */ /* 0x000fe20000001874 */
[----:B-1----:R-:W-:-:S04]  /*4f40*/  FFMA.FTZ R3, R192, c[0x0][0x23c], -R0 ;  /* 0x00008f00c0037a23 */ /* 0x002fc80000010800 */
[----:B------:R1:W4:Y:S03]  /*4f50*/  MUFU.EX2 R15, R3 ;  /* 0x00000003000f7308 */ /* 0x0003260000000800 */
[C---:B------:R-:W-:Y:S08]  /*4f60*/  HMMA.16816.F32 R120, R92.reuse, R126, R120 ;  /* 0x0000007e5c78723c */ /* 0x040ff00000001878 */
[----:B------:R-:W-:Y:S01]  /*4f70*/  HMMA.16816.F32 R132, R92, R140, R132 ;  /* 0x0000008c5c84723c */ /* 0x000fe20000001884 */
[----:B-1----:R-:W-:-:S07]  /*4f80*/  FFMA.FTZ R3, R191, c[0x0][0x23c], -R0 ;  /* 0x00008f00bf037a23 */ /* 0x002fce0000010800 */
[C---:B------:R-:W-:Y:S01]  /*4f90*/  HMMA.16816.F32 R136, R92.reuse, R142, R136 ;  /* 0x0000008e5c88723c */ /* 0x040fe20000001888 */
[----:B------:R-:W-:Y:S01]  /*4fa0*/  FFMA.FTZ R0, R193, c[0x0][0x23c], -R0 ;  /* 0x00008f00c1007a23 */ /* 0x000fe20000010800 */
[----:B------:R1:W-:Y:S06]  /*4fb0*/  MUFU.EX2 R14, R3 ;  /* 0x00000003000e7308 */ /* 0x0003ec0000000800 */
[C---:B------:R-:W-:Y:S02]  /*4fc0*/  HMMA.16816.F32 R148, R92.reuse, R156, R148 ;  /* 0x0000009c5c94723c */ /* 0x040fe40000001894 */
[----:B------:R5:W2:Y:S06]  /*4fd0*/  MUFU.EX2 R13, R0 ;  /* 0x00000000000d7308 */ /* 0x000aac0000000800 */
[----:B------:R-:W-:Y:S01]  /*4fe0*/  HMMA.16816.F32 R152, R92, R158, R152 ;  /* 0x0000009e5c98723c */ /* 0x000fe20000001898 */
[----:B-1----:R-:W-:-:S04]  /*4ff0*/  FADD.FTZ R3, R245, R240 ;  /* 0x000000f0f5037221 */ /* 0x002fc80000010000 */
[----:B------:R-:W-:-:S03]  /*5000*/  FADD.FTZ R3, R246, R3 ;  /* 0x00000003f6037221 */ /* 0x000fc60000010000 */
[C---:B------:R-:W-:Y:S01]  /*5010*/  HMMA.16816.F32 R164, R92.reuse, R172, R164 ;  /* 0x000000ac5ca4723c */ /* 0x040fe200000018a4 */
[----:B-----5:R-:W-:Y:S02]  /*5020*/  FFMA.FTZ R0, R198, c[0x0][0x23c], -R2 ;  /* 0x00008f00c6007a23 */ /* 0x020fe40000010802 */
[----:B------:R-:W-:Y:S02]  /*5030*/  FADD.FTZ R3, R247, R3 ;  /* 0x00000003f7037221 */ /* 0x000fe40000010000 */
[----:B------:R1:W-:Y:S03]  /*5040*/  MUFU.EX2 R12, R0 ;  /* 0x00000000000c7308 */ /* 0x0003e60000000800 */
[----:B--2---:R-:W-:Y:S01]  /*5050*/  HMMA.16816.F32 R72, R92, R80, R144 ;  /* 0x000000505c48723c */ /* 0x004fe20000001890 */
[----:B------:R-:W-:-:S04]  /*5060*/  FADD.FTZ R3, R231, R3 ;  /* 0x00000003e7037221 */ /* 0x000fc80000010000 */
[----:B------:R-:W-:-:S03]  /*5070*/  FADD.FTZ R3, R215, R3 ;  /* 0x00000003d7037221 */ /* 0x000fc60000010000 */
[----:B------:R-:W-:Y:S01]  /*5080*/  HMMA.16816.F32 R76, R92, R82, R108 ;  /* 0x000000525c4c723c */ /* 0x000fe2000000186c */
[----:B-1----:R-:W-:-:S07]  /*5090*/  FFMA.FTZ R0, R197, c[0x0][0x23c], -R2 ;  /* 0x00008f00c5007a23 */ /* 0x002fce0000010802 */
[C---:B---3--:R-:W-:Y:S01]  /*50a0*/  HMMA.16816.F32 R88, R92.reuse, R4, R160 ;  /* 0x000000045c58723c */ /* 0x048fe200000018a0 */
[----:B------:R1:W2:Y:S07]  /*50b0*/  MUFU.EX2 R11, R0 ;  /* 0x00000000000b7308 */ /* 0x0002ae0000000800 */
[----:B------:R-:W-:Y:S07]  /*50c0*/  HMMA.16816.F32 R92, R92, R6, R96 ;  /* 0x000000065c5c723c */ /* 0x000fee0000001860 */
[----:B----4-:R-:W-:-:S02]  /*50d0*/  F2FP.PACK_AB R96, R15, R16 ;  /* 0x000000100f60723e */ /* 0x010fc400000000ff */
[----:B------:R-:W-:Y:S01]  /*50e0*/  F2FP.PACK_AB R98, R13, R14 ;  /* 0x0000000e0d62723e */ /* 0x000fe200000000ff */
[--C-:B-1----:R-:W-:Y:S01]  /*50f0*/  FFMA.FTZ R0, R195, c[0x0][0x23c], -R2.reuse ;  /* 0x00008f00c3007a23 */ /* 0x102fe20000010802 */
[----:B--2---:R-:W-:Y:S01]  /*5100*/  F2FP.PACK_AB R97, R11, R12 ;  /* 0x0000000c0b61723e */ /* 0x004fe200000000ff */
[----:B------:R-:W-:Y:S02]  /*5110*/  FFMA.FTZ R2, R196, c[0x0][0x23c], -R2 ;  /* 0x00008f00c4027a23 */ /* 0x000fe40000010802 */
[----:B------:R1:W-:Y:S08]  /*5120*/  MUFU.EX2 R10, R0 ;  /* 0x00000000000a7308 */ /* 0x0003f00000000800 */
        /* <DEDUP_REMOVED lines=65> */
[----:B------:R-:W-:Y:S01]  /*5540*/  FADD.FTZ R231, R9, R3 ;  /* 0x0000000309e77221 */ /* 0x000fe20000010000 */
[----:B------:R1:W-:Y:S01]  /*5550*/  STL [R1+0xc], R100 ;  /* 0x00000c6401007387 */ /* 0x0003e20000100800 */
[----:B------:R-:W-:-:S03]  /*5560*/  FADD.FTZ R106, R21, R2 ;  /* 0x00000002156a7221 */ /* 0x000fc60000010000 */
[----:B------:R1:W-:Y:S04]  /*5570*/  STL [R1+0x18], R107 ;  /* 0x0000186b01007387 */ /* 0x0003e80000100800 */
[----:B------:R1:W-:Y:S04]  /*5580*/  STL [R1+0x10], R231 ;  /* 0x000010e701007387 */ /* 0x0003e80000100800 */
[----:B------:R1:W-:Y:S01]  /*5590*/  STL [R1+0x14], R106 ;  /* 0x0000146a01007387 */ /* 0x0003e20000100800 */
[----:B------:R-:W-:Y:S05]  /*55a0*/  @!P0 BRA `(.L_x_139) ;  /* 0x000089b000008947 */ /* 0x000fea0003800000 */
[----:B------:R-:W2:Y:S01]  /*55b0*/  LDL R252, [R1+0x8] ;  /* 0x0000080001fc7983 */ /* 0x000ea20000100800 */
[----:B------:R-:W-:-:S04]  /*55c0*/  DEPBAR.LE SB0, 0x0 ;  /* 0x000080000000791a */ /* 0x000fc80000000000 */
[----:B------:R-:W3:Y:S01]  /*55d0*/  LDL.64 R182, [R1+0x20] ;  /* 0x0000200001b67983 */ /* 0x000ee20000100a00 */
[----:B------:R-:W-:-:S03]  /*55e0*/  IMAD.U32 R6, RZ, RZ, UR4 ;  /* 0x00000004ff067e24 */ /* 0x000fc6000f8e00ff */
[----:B------:R-:W-:Y:S06]  /*55f0*/  BAR.SYNC.DEFER_BLOCKING 0x0 ;  /* 0x0000000000007b1d */ /* 0x000fec0000010000 */
[----:B------:R-:W4:Y:S02]  /*5600*/  S2R R245, SR_TID.X ;  /* 0x0000000000f57919 */ /* 0x000f240000002100 */
[----:B----4-:R-:W-:-:S05]  /*5610*/  IMAD.SHL.U32 R245, R245, 0x2, RZ ;  /* 0x00000002f5f57824 */ /* 0x010fca00078e00ff */
[----:B------:R-:W-:Y:S02]  /*5620*/  LOP3.LUT R245, R245, 0x6, RZ, 0xc0, !PT ;  /* 0x00000006f5f57812 */ /* 0x000fe400078ec0ff */
[----:B--2---:R-:W-:-:S04]  /*5630*/  IADD3 R101, R252, -0x2, RZ ;  /* 0xfffffffefc657810 */ /* 0x004fc80007ffe0ff */
[----:B------:R-:W-:Y:S01]  /*5640*/  SHF.R.S32.HI R0, RZ, 0x1f, R101 ;  /* 0x0000001fff007819 */ /* 0x000fe20000011465 */
[C---:B------:R-:W-:Y:S02]  /*5650*/  IMAD R2, R101.reuse, UR11, RZ ;  /* 0x0000000b65027c24 */ /* 0x040fe4000f8e02ff */
[----:B---3--:R-:W-:-:S04]  /*5660*/  IMAD.WIDE.U32 R4, R101, UR12, R182 ;  /* 0x0000000c65047c25 */ /* 0x008fc8000f8e00b6 */
[----:B------:R-:W-:Y:S01]  /*5670*/  IMAD R0, R0, UR12, R2 ;  /* 0x0000000c00007c24 */ /* 0x000fe2000f8e0202 */
[----:B------:R-:W-:-:S03]  /*5680*/  LEA R2, P0, R4, c[0x0][0x170], 0x1 ;  /* 0x00005c0004027a11 */ /* 0x000fc600078008ff */
[----:B------:R-:W-:Y:S02]  /*5690*/  IMAD.IADD R0, R5, 0x1, R0 ;  /* 0x0000000105007824 */ /* 0x000fe400078e0200 */
[----:B------:R-:W-:-:S03]  /*56a0*/  IMAD.U32 R5, RZ, RZ, UR4 ;  /* 0x00000004ff057e24 */ /* 0x000fc6000f8e00ff */
[----:B------:R-:W-:Y:S01]  /*56b0*/  LEA.HI.X R3, R4, c[0x0][0x174], R0, 0x1, P0 ;  /* 0x00005d0004037a11 */ /* 0x000fe200000f0c00 */
[----:B------:R-:W-:Y:S01]  /*56c0*/  IMAD.U32 R0, RZ, RZ, UR5 ;  /* 0x00000005ff007e24 */ /* 0x000fe2000f8e00ff */
[----:B------:R-:W-:-:S03]  /*56d0*/  LEA R4, P0, R5, R2, 0x1 ;  /* 0x0000000205047211 */ /* 0x000fc600078008ff */
[----:B------:R-:W-:Y:S01]  /*56e0*/  @!PT LDS RZ, [RZ] ;  /* 0x00000000fffff984 */ /* 0x000fe20000000800 */
[----:B------:R-:W-:Y:S01]  /*56f0*/  @!PT LDS RZ, [RZ] ;  /* 0x00000000fffff984 */ /* 0x000fe20000000800 */
[----:B------:R-:W-:Y:S01]  /*5700*/  @!PT LDS RZ, [RZ] ;  /* 0x00000000fffff984 */ /* 0x000fe20000000800 */
[----:B------:R2:W-:Y:S01]  /*5710*/  LDGSTS.E.BYPASS.LTC128B.128 [R230+0x9000], [R2.64] ;  /* 0x0900000002e67fae */ /* 0x0005e2000b901d4e */
[----:B------:R-:W-:-:S03]  /*5720*/  LEA.HI.X R5, R6, R3, R0, 0x1, P0 ;  /* 0x0000000306057211 */ /* 0x000fc600000f0c00 */
[----:B------:R2:W-:Y:S04]  /*5730*/  LDGSTS.E.BYPASS.LTC128B.128 [R230+0xa000], [R2.64+0x40] ;  /* 0x0a00004002e67fae */ /* 0x0005e8000b901d4e */
[----:B------:R2:W-:Y:S04]  /*5740*/  LDGSTS.E.BYPASS.LTC128B.128 [R230+0xb000], [R2.64+0x80] ;  /* 0x0b00008002e67fae */ /* 0x0005e8000b901d4e */
[----:B------:R3:W-:Y:S04]  /*5750*/  LDGSTS.E.BYPASS.LTC128B.128 [R230+0x9800], [R4.64] ;  /* 0x0980000004e67fae */ /* 0x0007e8000b901d4e */
[----:B------:R3:W-:Y:S04]  /*5760*/  LDGSTS.E.BYPASS.LTC128B.128 [R230+0xa800], [R4.64+0x40] ;  /* 0x0a80004004e67fae */ /* 0x0007e8000b901d4e */
[----:B------:R3:W-:Y:S04]  /*5770*/  LDGSTS.E.BYPASS.LTC128B.128 [R230+0xb800], [R4.64+0x80] ;  /* 0x0b80008004e67fae */ /* 0x0007e8000b901d4e */
[----:B------:R-:W-:Y:S04]  /*5780*/  LDSM.16.M88.4 R32, [R217+0x6000] ;  /* 0x00600000d920783b */ /* 0x000fe80000000200 */
[----:B------:R-:W4:Y:S04]  /*5790*/  LDSM.16.M88.4 R8, [R220+0x1000] ;  /* 0x00100000dc08783b */ /* 0x000f280000000200 */
[----:B------:R-:W5:Y:S04]  /*57a0*/  LDSM.16.M88.4 R28, [R217+0x6400] ;  /* 0x00640000d91c783b */ /* 0x000f680000000200 */
[----:B------:R-:W1:Y:S04]  /*57b0*/  LDSM.16.M88.4 R24, [R217+0x6800] ;  /* 0x00680000d918783b */ /* 0x000e680000000200 */
[----:B------:R-:W1:Y:S04]  /*57c0*/  LDSM.16.M88.4 R20, [R217+0x6c00] ;  /* 0x006c0000d914783b */ /* 0x000e680000000200 */
[----:B------:R-:W1:Y:S04]  /*57d0*/  LDSM.16.M88.4 R12, [R220] ;  /* 0x00000000dc0c783b */ /* 0x000e680000000200 */
[----:B------:R-:W-:Y:S04]  /*57e0*/  LDSM.16.M88.4 R36, [R219+0x6000] ;  /* 0x00600000db24783b */ /* 0x000fe80000000200 */
[----:B---3--:R-:W3:Y:S04]  /*57f0*/  LDSM.16.M88.4 R4, [R221+0x1000] ;  /* 0x00100000dd04783b */ /* 0x008ee80000000200 */
[----:B------:R-:W3:Y:S04]  /*5800*/  LDSM.16.M88.4 R52, [R219+0x6400] ;  /* 0x00640000db34783b */ /* 0x000ee80000000200 */
[----:B------:R-:W3:Y:S04]  /*5810*/  LDSM.16.M88.4 R48, [R219+0x6800] ;  /* 0x00680000db30783b */ /* 0x000ee80000000200 */
[----:B------:R-:W3:Y:S01]  /*5820*/  LDSM.16.M88.4 R44, [R219+0x6c00] ;  /* 0x006c0000db2c783b */ /* 0x000ee20000000200 */
[----:B----4-:R-:W-:Y:S03]  /*5830*/  HMMA.16816.F32 R108, R8, R32, RZ ;  /* 0x00000020086c723c */ /* 0x010fe600000018ff */
[----:B------:R-:W4:Y:S01]  /*5840*/  LDSM.16.M88.4 R16, [R221] ;  /* 0x00000000dd10783b */ /* 0x000f220000000200 */
[----:B--2---:R-:W-:-:S03]  /*5850*/  IADD3 R2, R252, -0x2, RZ ;  /* 0xfffffffefc027810 */ /* 0x004fc60007ffe0ff */
[----:B------:R-:W0:Y:S01]  /*5860*/  LDGDEPBAR ;  /* 0x00000000000079af */ /* 0x000e220000000000 */
[C---:B-----5:R-:W-:Y:S08]  /*5870*/  HMMA.16816.F32 R60, R8.reuse, R28, RZ ;  /* 0x0000001c083c723c */ /* 0x060ff000000018ff */
[C---:B-1----:R-:W-:Y:S08]  /*5880*/  HMMA.16816.F32 R56, R8.reuse, R24, RZ ;  /* 0x000000180838723c */ /* 0x042ff000000018ff */
[C---:B------:R-:W-:Y:S08]  /*5890*/  HMMA.16816.F32 R40, R8.reuse, R20, RZ ;  /* 0x000000140828723c */ /* 0x040ff000000018ff */
[C---:B------:R-:W-:Y:S08]  /*58a0*/  HMMA.16816.F32 R64, R8.reuse, R34, RZ ;  /* 0x000000220840723c */ /* 0x040ff000000018ff */
[C---:B------:R-:W-:Y:S08]  /*58b0*/  HMMA.16816.F32 R176, R8.reuse, R30, RZ ;  /* 0x0000001e08b0723c */ /* 0x040ff000000018ff */
[C---:B------:R-:W-:Y:S08]  /*58c0*/  HMMA.16816.F32 R180, R8.reuse, R26, RZ ;  /* 0x0000001a08b4723c */ /* 0x040ff000000018ff */
[----:B------:R-:W-:Y:S08]  /*58d0*/  HMMA.16816.F32 R8, R8, R22, RZ ;  /* 0x000000160808723c */ /* 0x000ff000000018ff */
[C---:B------:R-:W-:Y:S08]  /*58e0*/  HMMA.16816.F32 R184, R12.reuse, R32, RZ ;  /* 0x000000200cb8723c */ /* 0x040ff000000018ff */
[C---:B------:R-:W-:Y:S01]  /*58f0*/  HMMA.16816.F32 R236, R12.reuse, R34, RZ ;  /* 0x000000220cec723c */ /* 0x040fe200000018ff */
[----:B------:R-:W-:Y:S07]  /*5900*/  LDSM.16.M88.4 R32, [R217+0x7c00] ;  /* 0x007c0000d920783b */ /* 0x000fee0000000200 */
[C---:B------:R-:W-:Y:S08]  /*5910*/  HMMA.16816.F32 R212, R12.reuse, R24, RZ ;  /* 0x000000180cd4723c */ /* 0x040ff000000018ff */
[----:B------:R-:W-:Y:S08]  /*5920*/  HMMA.16816.F32 R208, R12, R26, RZ ;  /* 0x0000001a0cd0723c */ /* 0x000ff000000018ff */
[C---:B---3--:R-:W-:Y:S08]  /*5930*/  HMMA.16816.F32 R196, R4.reuse, R36, R108 ;  /* 0x0000002404c4723c */ /* 0x048ff0000000186c */
[C---:B------:R-:W-:Y:S08]  /*5940*/  HMMA.16816.F32 R192, R4.reuse, R52, R60 ;  /* 0x0000003404c0723c */ /* 0x040ff0000000183c */
[----:B------:R-:W-:Y:S08]  /*5950*/  HMMA.16816.F32 R188, R4, R48, R56 ;  /* 0x0000003004bc723c */ /* 0x000ff00000001838 */
[C---:B------:R-:W-:Y:S08]  /*5960*/  HMMA.16816.F32 R240, R12.reuse, R28, RZ ;  /* 0x0000001c0cf0723c */ /* 0x040ff000000018ff */
[C---:B------:R-:W-:Y:S01]  /*5970*/  HMMA.16816.F32 R232, R12.reuse, R30, RZ ;  /* 0x0000001e0ce8723c */ /* 0x040fe200000018ff */
[----:B------:R-:W-:Y:S07]  /*5980*/  LDSM.16.M88.4 R28, [R217+0x7400] ;  /* 0x00740000d91c783b */ /* 0x000fee0000000200 */
[C---:B------:R-:W-:Y:S08]  /*5990*/  HMMA.16816.F32 R204, R12.reuse, R20, RZ ;  /* 0x000000140ccc723c */ /* 0x040ff000000018ff */
[----:B------:R-:W-:Y:S01]  /*59a0*/  HMMA.16816.F32 R200, R12, R22, RZ ;  /* 0x000000160cc8723c */ /* 0x000fe200000018ff */
[----:B------:R-:W-:Y:S07]  /*59b0*/  LDSM.16.M88.4 R12, [R217+0x7000] ;  /* 0x00700000d90c783b */ /* 0x000fee0000000200 */
[C---:B------:R-:W-:Y:S01]  /*59c0*/  HMMA.16816.F32 R108, R4.reuse, R44, R40 ;  /* 0x0000002c046c723c */ /* 0x040fe20000001828 */
[----:B------:R-:W-:Y:S07]  /*59d0*/  LDSM.16.M88.4 R40, [R217+0x7800] ;  /* 0x00780000d928783b */ /* 0x000fee0000000200 */
[C---:B------:R-:W-:Y:S08]  /*59e0*/  HMMA.16816.F32 R64, R4.reuse, R38, R64 ;  /* 0x000000260440723c */ /* 0x040ff00000001840 */
[C---:B------:R-:W-:Y:S08]  /*59f0*/  HMMA.16816.F32 R60, R4.reuse, R54, R176 ;  /* 0x00000036043c723c */ /* 0x040ff000000018b0 */
[C---:B------:R-:W-:Y:S08]  /*5a00*/  HMMA.16816.F32 R56, R4.reuse, R50, R180 ;  /* 0x000000320438723c */ /* 0x040ff000000018b4 */
[----:B------:R-:W-:Y:S01]  /*5a10*/  HMMA.16816.F32 R24, R4, R46, R8 ;  /* 0x0000002e0418723c */ /* 0x000fe20000001808 */
[----:B------:R-:W1:Y:S04]  /*5a20*/  LDSM.16.M88.4 R4, [R220+0x3000] ;  /* 0x00300000dc04783b */ /* 0x000e680000000200 */
[----:B------:R-:W2:Y:S03]  /*5a30*/  LDSM.16.M88.4 R8, [R220+0x2000] ;  /* 0x00200000dc08783b */ /* 0x000ea60000000200 */
[C---:B----4-:R-:W-:Y:S08]  /*5a40*/  HMMA.16816.F32 R20, R16.reuse, R36, R184 ;  /* 0x000000241014723c */ /* 0x050ff000000018b8 */
[C---:B------:R-:W-:Y:S08]  /*5a50*/  HMMA.16816.F32 R36, R16.reuse, R38, R236 ;  /* 0x000000261024723c */ /* 0x040ff000000018ec */
[C---:B------:R-:W-:Y:S08]  /*5a60*/  HMMA.16816.F32 R240, R16.reuse, R52, R240 ;  /* 0x0000003410f0723c */ /* 0x040ff000000018f0 */
[C---:B------:R-:W-:Y:S08]  /*5a70*/  HMMA.16816.F32 R236, R16.reuse, R44, R204 ;  /* 0x0000002c10ec723c */ /* 0x040ff000000018cc */
[----:B------:R-:W-:Y:S01]  /*5a80*/  HMMA.16816.F32 R204, R16, R46, R200 ;  /* 0x0000002e10cc723c */ /* 0x000fe200000018c8 */
[----:B------:R-:W-:Y:S07]  /*5a90*/  LDSM.16.M88.4 R44, [R219+0x7c00] ;  /* 0x007c0000db2c783b */ /* 0x000fee0000000200 */
[C---:B-1----:R-:W-:Y:S08]  /*5aa0*/  HMMA.16816.F32 R184, R4.reuse, R32, R108 ;  /* 0x0000002004b8723c */ /* 0x042ff0000000186c */
        /* <DEDUP_REMOVED lines=9> */
[----:B--2---:R-:W-:Y:S01]  /*5b40*/  HMMA.16816.F32 R60, R8, R12, R20 ;  /* 0x0000000c083c723c */ /* 0x004fe20000001814 */
[----:B------:R-:W1:Y:S07]  /*5b50*/  LDSM.16.M88.4 R20, [R219+0x7000] ;  /* 0x00700000db14783b */ /* 0x000e6e0000000200 */
[C---:B------:R-:W-:Y:S08]  /*5b60*/  HMMA.16816.F32 R212, R16.reuse, R48, R212 ;  /* 0x0000003010d4723c */ /* 0x040ff000000018d4 */
[C---:B------:R-:W-:Y:S08]  /*5b70*/  HMMA.16816.F32 R208, R16.reuse, R50, R208 ;  /* 0x0000003210d0723c */ /* 0x040ff000000018d0 */
[----:B------:R-:W-:Y:S01]  /*5b80*/  HMMA.16816.F32 R52, R16, R54, R232 ;  /* 0x000000361034723c */ /* 0x000fe200000018e8 */
[----:B------:R-:W-:Y:S07]  /*5b90*/  LDSM.16.M88.4 R16, [R219+0x7400] ;  /* 0x00740000db10783b */ /* 0x000fee0000000200 */
[C---:B------:R-:W-:Y:S01]  /*5ba0*/  HMMA.16816.F32 R48, R8.reuse, R14, R36 ;  /* 0x0000000e0830723c */ /* 0x040fe20000001824 */
[----:B------:R-:W2:Y:S07]  /*5bb0*/  LDSM.16.M88.4 R12, [R221+0x2000] ;  /* 0x00200000dd0c783b */ /* 0x000eae0000000200 */
[C---:B------:R-:W-:Y:S08]  /*5bc0*/  HMMA.16816.F32 R36, R8.reuse, R28, R240 ;  /* 0x0000001c0824723c */ /* 0x040ff000000018f0 */
[C---:B------:R-:W-:Y:S08]  /*5bd0*/  HMMA.16816.F32 R28, R8.reuse, R30, R52 ;  /* 0x0000001e081c723c */ /* 0x040ff00000001834 */
[C---:B------:R-:W-:Y:S08]  /*5be0*/  HMMA.16816.F32 R52, R8.reuse, R40, R212 ;  /* 0x000000280834723c */ /* 0x040ff000000018d4 */
[----:B------:R-:W-:Y:S08]  /*5bf0*/  HMMA.16816.F32 R56, R8, R42, R208 ;  /* 0x0000002a0838723c */ /* 0x000ff000000018d0 */
[C---:B-1----:R-:W-:Y:S08]  /*5c00*/  HMMA.16816.F32 R240, R4.reuse, R20, R200 ;  /* 0x0000001404f0723c */ /* 0x042ff000000018c8 */
[----:B------:R-:W-:Y:S08]  /*5c10*/  HMMA.16816.F32 R200, R4, R44, R184 ;  /* 0x0000002c04c8723c */ /* 0x000ff000000018b8 */
[C---:B------:R-:W-:Y:S08]  /*5c20*/  HMMA.16816.F32 R40, R8.reuse, R32, R236 ;  /* 0x000000200828723c */ /* 0x040ff000000018ec */
[----:B------:R-:W-:Y:S01]  /*5c30*/  HMMA.16816.F32 R196, R8, R34, R204 ;  /* 0x0000002208c4723c */ /* 0x000fe200000018cc */
[----:B------:R-:W-:Y:S04]  /*5c40*/  LDSM.16.M88.4 R8, [R220+0x4000] ;  /* 0x00400000dc08783b */ /* 0x000fe80000000200 */
[----:B------:R-:W-:Y:S03]  /*5c50*/  LDSM.16.M88.4 R32, [R217+0x8c00] ;  /* 0x008c0000d920783b */ /* 0x000fe60000000200 */
[-C--:B--2---:R-:W-:Y:S01]  /*5c60*/  HMMA.16816.F32 R184, R12, R16.reuse, R36 ;  /* 0x000000100cb8723c */ /* 0x084fe20000001824 */
[----:B------:R-:W1:Y:S07]  /*5c70*/  LDSM.16.M88.4 R36, [R217+0x8000] ;  /* 0x00800000d924783b */ /* 0x000e6e0000000200 */
[C---:B------:R-:W-:Y:S08]  /*5c80*/  HMMA.16816.F32 R232, R4.reuse, R16, R192 ;  /* 0x0000001004e8723c */ /* 0x040ff000000018c0 */
[C---:B------:R-:W-:Y:S08]  /*5c90*/  HMMA.16816.F32 R236, R4.reuse, R22, R180 ;  /* 0x0000001604ec723c */ /* 0x040ff000000018b4 */
[C---:B------:R-:W-:Y:S08]  /*5ca0*/  HMMA.16816.F32 R212, R4.reuse, R18, R176 ;  /* 0x0000001204d4723c */ /* 0x040ff000000018b0 */
[C---:B------:R-:W-:Y:S08]  /*5cb0*/  HMMA.16816.F32 R208, R4.reuse, R24, R188 ;  /* 0x0000001804d0723c */ /* 0x040ff000000018bc */
[C---:B------:R-:W-:Y:S08]  /*5cc0*/  HMMA.16816.F32 R204, R4.reuse, R26, R108 ;  /* 0x0000001a04cc723c */ /* 0x040ff0000000186c */
[----:B------:R-:W-:Y:S01]  /*5cd0*/  HMMA.16816.F32 R192, R4, R46, R64 ;  /* 0x0000002e04c0723c */ /* 0x000fe20000001840 */
[----:B------:R-:W2:Y:S07]  /*5ce0*/  LDSM.16.M88.4 R4, [R220+0x5000] ;  /* 0x00500000dc04783b */ /* 0x000eae0000000200 */
[C---:B------:R-:W-:Y:S08]  /*5cf0*/  HMMA.16816.F32 R64, R12.reuse, R20, R60 ;  /* 0x000000140c40723c */ /* 0x040ff0000000183c */
[C---:B------:R-:W-:Y:S01]  /*5d00*/  HMMA.16816.F32 R180, R12.reuse, R18, R28 ;  /* 0x000000120cb4723c */ /* 0x040fe2000000181c */
[----:B------:R-:W3:Y:S04]  /*5d10*/  LDSM.16.M88.4 R28, [R217+0x8400] ;  /* 0x00840000d91c783b */ /* 0x000ee80000000200 */
[----:B------:R-:W-:Y:S03]  /*5d20*/  LDSM.16.M88.4 R16, [R221+0x4000] ;  /* 0x00400000dd10783b */ /* 0x000fe60000000200 */
[C---:B------:R-:W-:Y:S08]  /*5d30*/  HMMA.16816.F32 R176, R12.reuse, R24, R52 ;  /* 0x000000180cb0723c */ /* 0x040ff00000001834 */
[C---:B------:R-:W-:Y:S01]  /*5d40*/  HMMA.16816.F32 R56, R12.reuse, R26, R56 ;  /* 0x0000001a0c38723c */ /* 0x040fe20000001838 */
[----:B------:R-:W4:Y:S07]  /*5d50*/  LDSM.16.M88.4 R24, [R217+0x8800] ;  /* 0x00880000d918783b */ /* 0x000f2e0000000200 */
[C---:B------:R-:W-:Y:S01]  /*5d60*/  HMMA.16816.F32 R188, R12.reuse, R22, R48 ;  /* 0x000000160cbc723c */ /* 0x040fe20000001830 */
[----:B------:R-:W5:Y:S07]  /*5d70*/  LDSM.16.M88.4 R20, [R219+0x8000] ;  /* 0x00800000db14783b */ /* 0x000f6e0000000200 */
[C---:B------:R-:W-:Y:S08]  /*5d80*/  HMMA.16816.F32 R48, R12.reuse, R44, R40 ;  /* 0x0000002c0c30723c */ /* 0x040ff00000001828 */
[----:B------:R-:W-:Y:S01]  /*5d90*/  HMMA.16816.F32 R60, R12, R46, R196 ;  /* 0x0000002e0c3c723c */ /* 0x000fe200000018c4 */
[----:B------:R-:W4:Y:S07]  /*5da0*/  LDSM.16.M88.4 R12, [R221+0x5000] ;  /* 0x00500000dd0c783b */ /* 0x000f2e0000000200 */
[-C--:B-1----:R-:W-:Y:S08]  /*5db0*/  HMMA.16816.F32 R40, R8, R36.reuse, R64 ;  /* 0x000000240828723c */ /* 0x082ff00000001840 */
[C---:B--2---:R-:W-:Y:S08]  /*5dc0*/  HMMA.16816.F32 R44, R4.reuse, R36, R240 ;  /* 0x00000024042c723c */ /* 0x044ff000000018f0 */
[C---:B------:R-:W-:Y:S08]  /*5dd0*/  HMMA.16816.F32 R108, R4.reuse, R38, R236 ;  /* 0x00000026046c723c */ /* 0x040ff000000018ec */
[C---:B---3--:R-:W-:Y:S08]  /*5de0*/  HMMA.16816.F32 R196, R4.reuse, R28, R232 ;  /* 0x0000001c04c4723c */ /* 0x048ff000000018e8 */
[C---:B------:R-:W-:Y:S08]  /*5df0*/  HMMA.16816.F32 R212, R4.reuse, R30, R212 ;  /* 0x0000001e04d4723c */ /* 0x040ff000000018d4 */
[C---:B----4-:R-:W-:Y:S08]  /*5e00*/  HMMA.16816.F32 R208, R4.reuse, R24, R208 ;  /* 0x0000001804d0723c */ /* 0x050ff000000018d0 */
[C---:B------:R-:W-:Y:S08]  /*5e10*/  HMMA.16816.F32 R204, R4.reuse, R26, R204 ;  /* 0x0000001a04cc723c */ /* 0x040ff000000018cc */
[C---:B------:R-:W-:Y:S08]  /*5e20*/  HMMA.16816.F32 R200, R4.reuse, R32, R200 ;  /* 0x0000002004c8723c */ /* 0x040ff000000018c8 */
[----:B------:R-:W-:Y:S01]  /*5e30*/  HMMA.16816.F32 R192, R4, R34, R192 ;  /* 0x0000002204c0723c */ /* 0x000fe200000018c0 */
[----:B------:R-:W1:Y:S07]  /*5e40*/  LDSM.16.M88.4 R4, [R219+0x8400] ;  /* 0x00840000db04783b */ /* 0x000e6e0000000200 */
[C---:B------:R-:W-:Y:S08]  /*5e50*/  HMMA.16816.F32 R52, R8.reuse, R38, R188 ;  /* 0x000000260834723c */ /* 0x040ff000000018bc */
[C---:B------:R-:W-:Y:S08]  /*5e60*/  HMMA.16816.F32 R64, R8.reuse, R28, R184 ;  /* 0x0000001c0840723c */ /* 0x040ff000000018b8 */
[----:B------:R-:W-:Y:S08]  /*5e70*/  HMMA.16816.F32 R180, R8, R30, R180 ;  /* 0x0000001e08b4723c */ /* 0x000ff000000018b4 */
[----:B-----5:R-:W-:Y:S01]  /*5e80*/  HMMA.16816.F32 R28, R16, R20, R40 ;  /* 0x00000014101c723c */ /* 0x020fe20000001828 */
[----:B------:R-:W-:-:S07]  /*5e90*/  IMAD R0, R2, 0x40, R245 ;  /* 0x0000004002007824 */ /* 0x000fce00078e02f5 */
[----:B------:R-:W-:Y:S01]  /*5ea0*/  HMMA.16816.F32 R36, R12, R20, R44 ;  /* 0x000000140c24723c */ /* 0x000fe2000000182c */
[C---:B------:R-:W-:Y:S02]  /*5eb0*/  ISETP.GE.AND P3, PT, R0.reuse, R229, PT ;  /* 0x000000e50000720c */ /* 0x040fe40003f66270 */
[----:B------:R-:W-:Y:S02]  /*5ec0*/  ISETP.GE.AND P2, PT, R0, R228, PT ;  /* 0x000000e40000720c */ /* 0x000fe40003f46270 */
[----:B------:R-:W-:Y:S02]  /*5ed0*/  ISETP.GT.AND P0, PT, R2, UR8, PT ;  /* 0x0000000802007c0c */ /* 0x000fe4000bf04270 */
[C---:B------:R-:W-:Y:S02]  /*5ee0*/  ISETP.LT.OR P3, PT, R0.reuse, R225, P3 ;  /* 0x000000e10000720c */ /* 0x040fe40001f61670 */
[C---:B------:R-:W-:Y:S01]  /*5ef0*/  ISETP.LT.OR P2, PT, R0.reuse, R224, P2 ;  /* 0x000000e00000720c */ /* 0x040fe20001741670 */
[----:B------:R-:W-:Y:S01]  /*5f00*/  HMMA.16816.F32 R176, R8, R24, R176 ;  /* 0x0000001808b0723c */ /* 0x000fe200000018b0 */
[----:B------:R-:W-:-:S04]  /*5f10*/  IADD3 R2, R0, 0x1, RZ ;  /* 0x0000000100027810 */ /* 0x000fc80007ffe0ff */
[----:B------:R-:W-:-:S03]  /*5f20*/  ISETP.GE.AND P4, PT, R2, R227, PT ;  /* 0x000000e30200720c */ /* 0x000fc60003f86270 */
[----:B------:R-:W-:Y:S01]  /*5f30*/  HMMA.16816.F32 R56, R8, R26, R56 ;  /* 0x0000001a0838723c */ /* 0x000fe20000001838 */
[----:B------:R-:W-:-:S07]  /*5f40*/  ISETP.GE.AND P1, PT, R2, R226, PT ;  /* 0x000000e20200720c */ /* 0x000fce0003f26270 */
[----:B------:R-:W-:Y:S01]  /*5f50*/  HMMA.16816.F32 R184, R8, R32, R48 ;  /* 0x0000002008b8723c */ /* 0x000fe20000001830 */
[----:B------:R-:W-:-:S06]  /*5f60*/  ISETP.LT.OR P4, PT, R2, R223, P4 ;  /* 0x000000df0200720c */ /* 0x000fcc0002781670 */
[----:B------:R-:W-:Y:S01]  /*5f70*/  FSEL R48, R28, -INF , !P3 ;  /* 0xff8000001c307808 */ /* 0x000fe20005800000 */
[----:B------:R-:W-:Y:S01]  /*5f80*/  HMMA.16816.F32 R24, R16, R22, R52 ;  /* 0x000000161018723c */ /* 0x000fe20000001834 */
[----:B------:R-:W-:-:S06]  /*5f90*/  ISETP.GE.AND P3, PT, R0, R227, PT ;  /* 0x000000e30000720c */ /* 0x000fcc0003f66270 */
[----:B------:R-:W-:Y:S01]  /*5fa0*/  FSEL R52, R30, -INF , !P2 ;  /* 0xff8000001e347808 */ /* 0x000fe20005000000 */
[----:B------:R-:W-:Y:S01]  /*5fb0*/  HMMA.16816.F32 R20, R12, R22, R108 ;  /* 0x000000160c14723c */ /* 0x000fe2000000186c */
[----:B------:R-:W-:Y:S02]  /*5fc0*/  ISETP.GE.AND P2, PT, R0, R226, PT ;  /* 0x000000e20000720c */ /* 0x000fe40003f46270 */
[----:B------:R-:W-:Y:S02]  /*5fd0*/  ISETP.LT.OR P1, PT, R2, R222, P1 ;  /* 0x000000de0200720c */ /* 0x000fe40000f21670 */
[----:B------:R-:W-:-:S03]  /*5fe0*/  ISETP.LT.OR P3, PT, R0, R223, P3 ;  /* 0x000000df0000720c */ /* 0x000fc60001f61670 */
[----:B------:R-:W-:Y:S01]  /*5ff0*/  HMMA.16816.F32 R60, R8, R34, R60 ;  /* 0x00000022083c723c */ /* 0x000fe2000000183c */
[----:B------:R-:W2:Y:S01]  /*6000*/  LDSM.16.M88.4 R8, [R219+0x8800] ;  /* 0x00880000db08783b */ /* 0x000ea20000000200 */
[----:B------:R-:W-:Y:S02]  /*6010*/  ISETP.LT.OR P2, PT, R0, R222, P2 ;  /* 0x000000de0000720c */ /* 0x000fe40001741670 */
[----:B------:R-:W-:Y:S02]  /*6020*/  ISETP.GE.AND P5, PT, R2, R229, PT ;  /* 0x000000e50200720c */ /* 0x000fe40003fa6270 */
[----:B------:R-:W-:Y:S02]  /*6030*/  FSEL R40, R36, -INF , !P3 ;  /* 0xff80000024287808 */ /* 0x000fe40005800000 */
[----:B------:R-:W-:Y:S02]  /*6040*/  FSEL R46, R38, -INF , !P2 ;  /* 0xff800000262e7808 */ /* 0x000fe40005000000 */
[----:B------:R-:W-:-:S02]  /*6050*/  FSEL R45, R37, -INF , !P4 ;  /* 0xff800000252d7808 */ /* 0x000fc40006000000 */
[----:B------:R-:W-:Y:S02]  /*6060*/  FSEL R47, R39, -INF , !P1 ;  /* 0xff800000272f7808 */ /* 0x000fe40004800000 */
[C---:B------:R-:W-:Y:S01]  /*6070*/  ISETP.GE.AND P6, PT, R2.reuse, R228, PT ;  /* 0x000000e40200720c */ /* 0x040fe20003fc6270 */
[----:B-1----:R-:W-:Y:S01]  /*6080*/  HMMA.16816.F32 R36, R16, R4, R64 ;  /* 0x000000041024723c */ /* 0x002fe20000001840 */
[----:B------:R-:W-:Y:S02]  /*6090*/  ISETP.LT.OR P5, PT, R2, R225, P5 ;  /* 0x000000e10200720c */ /* 0x000fe40002fa1670 */
[----:B------:R-:W-:Y:S02]  /*60a0*/  IADD3 R3, R0, 0x8, RZ ;  /* 0x0000000800037810 */ /* 0x000fe40007ffe0ff */
[----:B------:R-:W-:Y:S02]  /*60b0*/  ISETP.LT.OR P6, PT, R2, R224, P6 ;  /* 0x000000e00200720c */ /* 0x000fe400037c1670 */
[----:B------:R-:W-:-:S02]  /*60c0*/  IADD3 R2, R0, 0x9, RZ ;  /* 0x0000000900027810 */ /* 0x000fc40007ffe0ff */
[----:B------:R-:W-:Y:S02]  /*60d0*/  FSEL R50, R29, -INF , !P5 ;  /* 0xff8000001d327808 */ /* 0x000fe40006800000 */
[C---:B------:R-:W-:Y:S02]  /*60e0*/  ISETP.GE.AND P3, PT, R3.reuse, R229, PT ;  /* 0x000000e50300720c */ /* 0x040fe40003f66270 */
[C---:B------:R-:W-:Y:S02]  /*60f0*/  ISETP.GE.AND P2, PT, R3.reuse, R228, PT ;  /* 0x000000e40300720c */ /* 0x040fe40003f46270 */
[C---:B------:R-:W-:Y:S02]  /*6100*/  ISETP.GE.AND P5, PT, R3.reuse, R227, PT ;  /* 0x000000e30300720c */ /* 0x040fe40003fa6270 */
[----:B------:R-:W-:Y:S02]  /*6110*/  ISETP.GE.AND P4, PT, R3, R226, PT ;  /* 0x000000e20300720c */ /* 0x000fe40003f86270 */
[----:B------:R-:W-:-:S02]  /*6120*/  FSEL R55, R31, -INF , !P6 ;  /* 0xff8000001f377808 */ /* 0x000fc40007000000 */
[C---:B------:R-:W-:Y:S01]  /*6130*/  ISETP.GE.AND P1, PT, R2.reuse, R229, PT ;  /* 0x000000e50200720c */ /* 0x040fe20003f26270 */
[----:B------:R-:W-:Y:S01]  /*6140*/  HMMA.16816.F32 R28, R12, R4, R196 ;  /* 0x000000040c1c723c */ /* 0x000fe200000018c4 */
[----:B------:R-:W-:Y:S02]  /*6150*/  ISETP.GE.AND P6, PT, R2, R228, PT ;  /* 0x000000e40200720c */ /* 0x000fe40003fc6270 */
[C---:B------:R-:W-:Y:S02]  /*6160*/  ISETP.LT.OR P3, PT, R3.reuse, R225, P3 ;  /* 0x000000e10300720c */ /* 0x040fe40001f61670 */
[C---:B------:R-:W-:Y:S02]  /*6170*/  ISETP.LT.OR P2, PT, R3.reuse, R224, P2 ;  /* 0x000000e00300720c */ /* 0x040fe40001741670 */
[C---:B------:R-:W-:Y:S02]  /*6180*/  ISETP.LT.OR P5, PT, R3.reuse, R223, P5 ;  /* 0x000000df0300720c */ /* 0x040fe40002fa1670 */
[----:B------:R-:W-:-:S02]  /*6190*/  ISETP.LT.OR P4, PT, R3, R222, P4 ;  /* 0x000000de0300720c */ /* 0x000fc40002781670 */
[----:B------:R-:W-:Y:S02]  /*61a0*/  IADD3 R3, R0, 0x10, RZ ;  /* 0x0000001000037810 */ /* 0x000fe40007ffe0ff */
[C---:B------:R-:W-:Y:S02]  /*61b0*/  ISETP.LT.OR P1, PT, R2.reuse, R225, P1 ;  /* 0x000000e10200720c */ /* 0x040fe40000f21670 */
[----:B------:R-:W-:Y:S02]  /*61c0*/  ISETP.LT.OR P6, PT, R2, R224, P6 ;  /* 0x000000e00200720c */ /* 0x000fe400037c1670 */
[----:B------:R-:W-:Y:S02]  /*61d0*/  FSEL R51, R24, -INF , !P3 ;  /* 0xff80000018337808 */ /* 0x000fe40005800000 */
[----:B------:R-:W-:Y:S02]  /*61e0*/  FSEL R54, R26, -INF , !P2 ;  /* 0xff8000001a367808 */ /* 0x000fe40005000000 */
[----:B------:R-:W-:-:S02]  /*61f0*/  FSEL R42, R20, -INF , !P5 ;  /* 0xff800000142a7808 */ /* 0x000fc40006800000 */
[----:B------:R-:W-:Y:S02]  /*6200*/  FSEL R44, R22, -INF , !P4 ;  /* 0xff800000162c7808 */ /* 0x000fe40006000000 */
[C---:B------:R-:W-:Y:S02]  /*6210*/  ISETP.GE.AND P3, PT, R2.reuse, R227, PT ;  /* 0x000000e30200720c */ /* 0x040fe40003f66270 */
[----:B------:R-:W-:Y:S02]  /*6220*/  ISETP.GE.AND P2, PT, R2, R226, PT ;  /* 0x000000e20200720c */ /* 0x000fe40003f46270 */
[C---:B------:R-:W-:Y:S02]  /*6230*/  ISETP.GE.AND P5, PT, R3.reuse, R229, PT ;  /* 0x000000e50300720c */ /* 0x040fe40003fa6270 */
[----:B------:R-:W-:Y:S02]  /*6240*/  ISETP.GE.AND P4, PT, R3, R228, PT ;  /* 0x000000e40300720c */ /* 0x000fe40003f86270 */
[----:B------:R-:W-:-:S02]  /*6250*/  FSEL R49, R25, -INF , !P1 ;  /* 0xff80000019317808 */ /* 0x000fc40004800000 */
[----:B------:R-:W-:Y:S02]  /*6260*/  FSEL R53, R27, -INF , !P6 ;  /* 0xff8000001b357808 */ /* 0x000fe40007000000 */
[-C--:B------:R-:W-:Y:S01]  /*6270*/  HMMA.16816.F32 R24, R16, R6.reuse, R180 ;  /* 0x000000061018723c */ /* 0x080fe200000018b4 */
[C---:B------:R-:W-:Y:S02]  /*6280*/  ISETP.LT.OR P3, PT, R2.reuse, R223, P3 ;  /* 0x000000df0200720c */ /* 0x040fe40001f61670 */
[----:B------:R-:W-:Y:S02]  /*6290*/  ISETP.LT.OR P2, PT, R2, R222, P2 ;  /* 0x000000de0200720c */ /* 0x000fe40001741670 */
[C---:B------:R-:W-:Y:S02]  /*62a0*/  ISETP.LT.OR P5, PT, R3.reuse, R225, P5 ;  /* 0x000000e10300720c */ /* 0x040fe40002fa1670 */
[----:B------:R-:W-:Y:S02]  /*62b0*/  ISETP.LT.OR P4, PT, R3, R224, P4 ;  /* 0x000000e00300720c */ /* 0x000fe40002781670 */
[----:B------:R-:W-:Y:S01]  /*62c0*/  IADD3 R2, R0, 0x11, RZ ;  /* 0x0000001100027810 */ /* 0x000fe20007ffe0ff */
[----:B------:R-:W-:Y:S01]  /*62d0*/  HMMA.16816.F32 R32, R12, R6, R212 ;  /* 0x000000060c20723c */ /* 0x000fe200000018d4 */
[----:B------:R-:W-:Y:S01]  /*62e0*/  FSEL R41, R21, -INF , !P3 ;  /* 0xff80000015297808 */ /* 0x000fe20005800000 */
[----:B------:R-:W1:Y:S01]  /*62f0*/  LDSM.16.M88.4 R4, [R219+0x8c00] ;  /* 0x008c0000db04783b */ /* 0x000e620000000200 */
[----:B------:R-:W-:Y:S01]  /*6300*/  FSEL R43, R23, -INF , !P2 ;  /* 0xff800000172b7808 */ /* 0x000fe20005000000 */
[----:B------:R-:W-:-:S04]  /*6310*/  DEPBAR.LE SB0, 0x0 ;  /* 0x000080000000791a */ /* 0x000fc80000000000 */
[----:B------:R-:W-:Y:S02]  /*6320*/  FSEL R36, R36, -INF , !P5 ;  /* 0xff80000024247808 */ /* 0x000fe40006800000 */
[----:B------:R-:W-:Y:S01]  /*6330*/  FSEL R232, R38, -INF , !P4 ;  /* 0xff80000026e87808 */ /* 0x000fe20006000000 */
[----:B------:R-:W-:Y:S01]  /*6340*/  BAR.SYNC.DEFER_BLOCKING 0x0 ;  /* 0x0000000000007b1d */ /* 0x000fe20000010000 */
[CC--:B------:R-:W-:Y:S02]  /*6350*/  ISETP.GE.AND P1, PT, R3.reuse, R227.reuse, PT ;  /* 0x000000e30300720c */ /* 0x0c0fe40003f26270 */
[----:B------:R-:W-:Y:S02]  /*6360*/  ISETP.GE.AND P3, PT, R3, R226, PT ;  /* 0x000000e20300720c */ /* 0x000fe40003f66270 */
[C---:B------:R-:W-:Y:S02]  /*6370*/  ISETP.GE.AND P2, PT, R2.reuse, R228, PT ;  /* 0x000000e40200720c */ /* 0x040fe40003f46270 */
[----:B------:R-:W-:-:S02]  /*6380*/  ISETP.GE.AND P5, PT, R2, R227, PT ;  /* 0x000000e30200720c */ /* 0x000fc40003fa6270 */
[C---:B------:R-:W-:Y:S02]  /*6390*/  ISETP.GE.AND P4, PT, R2.reuse, R226, PT ;  /* 0x000000e20200720c */ /* 0x040fe40003f86270 */
[CC--:B------:R-:W-:Y:S02]  /*63a0*/  ISETP.LT.OR P1, PT, R3.reuse, R223.reuse, P1 ;  /* 0x000000df0300720c */ /* 0x0c0fe40000f21670 */
[----:B------:R-:W-:Y:S02]  /*63b0*/  ISETP.LT.OR P3, PT, R3, R222, P3 ;  /* 0x000000de0300720c */ /* 0x000fe40001f61670 */
[C---:B------:R-:W-:Y:S02]  /*63c0*/  ISETP.LT.OR P2, PT, R2.reuse, R224, P2 ;  /* 0x000000e00200720c */ /* 0x040fe40001741670 */
[C---:B------:R-:W-:Y:S02]  /*63d0*/  ISETP.LT.OR P5, PT, R2.reuse, R223, P5 ;  /* 0x000000df0200720c */ /* 0x040fe40002fa1670 */
[----:B------:R-:W-:-:S02]  /*63e0*/  ISETP.LT.OR P4, PT, R2, R222, P4 ;  /* 0x000000de0200720c */ /* 0x000fc40002781670 */
[----:B------:R-:W-:Y:S02]  /*63f0*/  IADD3 R3, R0, 0x18, RZ ;  /* 0x0000001800037810 */ /* 0x000fe40007ffe0ff */
[----:B------:R-:W-:Y:S02]  /*6400*/  ISETP.GE.AND P6, PT, R2, R229, PT ;  /* 0x000000e50200720c */ /* 0x000fe40003fc6270 */
[----:B------:R-:W-:Y:S02]  /*6410*/  FSEL R212, R39, -INF , !P2 ;  /* 0xff80000027d47808 */ /* 0x000fe40005000000 */
[----:B------:R-:W-:Y:S02]  /*6420*/  FSEL R64, R28, -INF , !P1 ;  /* 0xff8000001c407808 */ /* 0x000fe40004800000 */
[----:B------:R-:W-:Y:S02]  /*6430*/  FSEL R111, R30, -INF , !P3 ;  /* 0xff8000001e6f7808 */ /* 0x000fe40005800000 */
[----:B------:R-:W-:-:S02]  /*6440*/  FSEL R110, R29, -INF , !P5 ;  /* 0xff8000001d6e7808 */ /* 0x000fc40006800000 */
[----:B------:R-:W-:Y:S02]  /*6450*/  FSEL R181, R31, -INF , !P4 ;  /* 0xff8000001fb57808 */ /* 0x000fe40006000000 */
[C---:B------:R-:W-:Y:S01]  /*6460*/  ISETP.GE.AND P2, PT, R3.reuse, R229, PT ;  /* 0x000000e50300720c */ /* 0x040fe20003f46270 */
[----:B--2---:R-:W-:Y:S01]  /*6470*/  HMMA.16816.F32 R28, R16, R8, R176 ;  /* 0x00000008101c723c */ /* 0x004fe200000018b0 */
[C---:B------:R-:W-:Y:S02]  /*6480*/  ISETP.GE.AND P1, PT, R3.reuse, R228, PT ;  /* 0x000000e40300720c */ /* 0x040fe40003f26270 */
[-C--:B------:R-:W-:Y:S02]  /*6490*/  ISETP.LT.OR P6, PT, R2, R225.reuse, P6 ;  /* 0x000000e10200720c */ /* 0x080fe400037c1670 */
[C---:B------:R-:W-:Y:S02]  /*64a0*/  ISETP.LT.OR P2, PT, R3.reuse, R225, P2 ;  /* 0x000000e10300720c */ /* 0x040fe40001741670 */
[----:B------:R-:W-:-:S02]  /*64b0*/  ISETP.LT.OR P1, PT, R3, R224, P1 ;  /* 0x000000e00300720c */ /* 0x000fc40000f21670 */
[----:B------:R-:W-:Y:S02]  /*64c0*/  IADD3 R2, R0, 0x19, RZ ;  /* 0x0000001900027810 */ /* 0x000fe40007ffe0ff */
[----:B------:R-:W-:Y:S02]  /*64d0*/  FSEL R183, R37, -INF , !P6 ;  /* 0xff80000025b77808 */ /* 0x000fe40007000000 */
[C---:B------:R-:W-:Y:S02]  /*64e0*/  ISETP.GE.AND P6, PT, R3.reuse, R227, PT ;  /* 0x000000e30300720c */ /* 0x040fe40003fc6270 */
[----:B------:R-:W-:Y:S02]  /*64f0*/  ISETP.GE.AND P3, PT, R3, R226, PT ;  /* 0x000000e20300720c */ /* 0x000fe40003f66270 */
[----:B------:R-:W-:Y:S02]  /*6500*/  FSEL R196, R24, -INF , !P2 ;  /* 0xff80000018c47808 */ /* 0x000fe40005000000 */
[----:B------:R-:W-:-:S02]  /*6510*/  FSEL R199, R26, -INF , !P1 ;  /* 0xff8000001ac77808 */ /* 0x000fc40004800000 */
[C---:B------:R-:W-:Y:S02]  /*6520*/  ISETP.GE.AND P2, PT, R2.reuse, R227, PT ;  /* 0x000000e30200720c */ /* 0x040fe40003f46270 */
[----:B------:R-:W-:Y:S01]  /*6530*/  ISETP.GE.AND P1, PT, R2, R226, PT ;  /* 0x000000e20200720c */ /* 0x000fe20003f26270 */
[----:B------:R-:W-:Y:S01]  /*6540*/  HMMA.16816.F32 R20, R12, R8, R208 ;  /* 0x000000080c14723c */ /* 0x000fe200000018d0 */
[CC--:B------:R-:W-:Y:S02]  /*6550*/  ISETP.LT.OR P6, PT, R3.reuse, R223.reuse, P6 ;  /* 0x000000df0300720c */ /* 0x0c0fe400037c1670 */
[----:B------:R-:W-:Y:S02]  /*6560*/  ISETP.LT.OR P3, PT, R3, R222, P3 ;  /* 0x000000de0300720c */ /* 0x000fe40001f61670 */
[----:B------:R-:W-:Y:S02]  /*6570*/  IADD3 R3, R0, 0x20, RZ ;  /* 0x0000002000037810 */ /* 0x000fe40007ffe0ff */
[----:B------:R-:W-:-:S02]  /*6580*/  ISETP.LT.OR P2, PT, R2, R223, P2 ;  /* 0x000000df0200720c */ /* 0x000fc40001741670 */
[----:B------:R-:W-:Y:S02]  /*6590*/  ISETP.LT.OR P1, PT, R2, R222, P1 ;  /* 0x000000de0200720c */ /* 0x000fe40000f21670 */
[----:B------:R-:W-:Y:S02]  /*65a0*/  FSEL R108, R32, -INF , !P6 ;  /* 0xff800000206c7808 */ /* 0x000fe40007000000 */
[----:B------:R-:W-:Y:S02]  /*65b0*/  FSEL R180, R34, -INF , !P3 ;  /* 0xff80000022b47808 */ /* 0x000fe40005800000 */
[CC--:B------:R-:W-:Y:S02]  /*65c0*/  ISETP.GE.AND P4, PT, R2.reuse, R229.reuse, PT ;  /* 0x000000e50200720c */ /* 0x0c0fe40003f86270 */
[----:B------:R-:W-:Y:S02]  /*65d0*/  ISETP.GE.AND P5, PT, R2, R228, PT ;  /* 0x000000e40200720c */ /* 0x000fe40003fa6270 */
[----:B------:R-:W-:-:S02]  /*65e0*/  ISETP.GE.AND P6, PT, R3, R229, PT ;  /* 0x000000e50300720c */ /* 0x000fc40003fc6270 */
[----:B------:R-:W-:Y:S02]  /*65f0*/  ISETP.GE.AND P3, PT, R3, R228, PT ;  /* 0x000000e40300720c */ /* 0x000fe40003f66270 */
[----:B------:R-:W-:Y:S02]  /*6600*/  FSEL R109, R33, -INF , !P2 ;  /* 0xff800000216d7808 */ /* 0x000fe40005000000 */
[----:B------:R-:W-:Y:S02]  /*6610*/  FSEL R182, R35, -INF , !P1 ;  /* 0xff80000023b67808 */ /* 0x000fe40004800000 */
[----:B------:R-:W-:Y:S01]  /*6620*/  HMMA.16816.F32 R32, R16, R10, R56 ;  /* 0x0000000a1020723c */ /* 0x000fe20000001838 */
[CC--:B------:R-:W-:Y:S02]  /*6630*/  ISETP.LT.OR P4, PT, R2.reuse, R225.reuse, P4 ;  /* 0x000000e10200720c */ /* 0x0c0fe40002781670 */
[----:B------:R-:W-:Y:S02]  /*6640*/  ISETP.LT.OR P5, PT, R2, R224, P5 ;  /* 0x000000e00200720c */ /* 0x000fe40002fa1670 */
[----:B------:R-:W-:-:S02]  /*6650*/  ISETP.LT.OR P6, PT, R3, R225, P6 ;  /* 0x000000e10300720c */ /* 0x000fc400037c1670 */
[----:B------:R-:W-:Y:S02]  /*6660*/  ISETP.LT.OR P3, PT, R3, R224, P3 ;  /* 0x000000e00300720c */ /* 0x000fe40001f61670 */
[----:B------:R-:W-:Y:S02]  /*6670*/  IADD3 R2, R0, 0x21, RZ ;  /* 0x0000002100027810 */ /* 0x000fe40007ffe0ff */
[----:B------:R-:W-:Y:S02]  /*6680*/  FSEL R198, R27, -INF , !P5 ;  /* 0xff8000001bc67808 */ /* 0x000fe40006800000 */
[----:B------:R-:W-:Y:S02]  /*6690*/  FSEL R211, R28, -INF , !P6 ;  /* 0xff8000001cd37808 */ /* 0x000fe40007000000 */
[----:B------:R-:W-:Y:S02]  /*66a0*/  FSEL R233, R30, -INF , !P3 ;  /* 0xff8000001ee97808 */ /* 0x000fe40005800000 */
[----:B------:R-:W-:-:S02]  /*66b0*/  ISETP.GE.AND P5, PT, R2, R229, PT ;  /* 0x000000e50200720c */ /* 0x000fc40003fa6270 */
[C---:B------:R-:W-:Y:S02]  /*66c0*/  ISETP.GE.AND P1, PT, R2.reuse, R228, PT ;  /* 0x000000e40200720c */ /* 0x040fe40003f26270 */
[CC--:B------:R-:W-:Y:S02]  /*66d0*/  ISETP.GE.AND P6, PT, R2.reuse, R227.reuse, PT ;  /* 0x000000e30200720c */ /* 0x0c0fe40003fc6270 */
[-C--:B------:R-:W-:Y:S02]  /*66e0*/  ISETP.GE.AND P3, PT, R2, R226.reuse, PT ;  /* 0x000000e20200720c */ /* 0x080fe40003f66270 */
[----:B------:R-:W-:Y:S02]  /*66f0*/  FSEL R197, R25, -INF , !P4 ;  /* 0xff80000019c57808 */ /* 0x000fe40006000000 */
[C---:B------:R-:W-:Y:S01]  /*6700*/  ISETP.GE.AND P4, PT, R3.reuse, R227, PT ;  /* 0x000000e30300720c */ /* 0x040fe20003f86270 */
[----:B------:R-:W-:Y:S01]  /*6710*/  HMMA.16816.F32 R24, R12, R10, R204 ;  /* 0x0000000a0c18723c */ /* 0x000fe200000018cc */
[----:B------:R-:W-:-:S02]  /*6720*/  ISETP.GE.AND P2, PT, R3, R226, PT ;  /* 0x000000e20300720c */ /* 0x000fc40003f46270 */
[C---:B------:R-:W-:Y:S02]  /*6730*/  ISETP.LT.OR P5, PT, R2.reuse, R225, P5 ;  /* 0x000000e10200720c */ /* 0x040fe40002fa1670 */
[C---:B------:R-:W-:Y:S02]  /*6740*/  ISETP.LT.OR P1, PT, R2.reuse, R224, P1 ;  /* 0x000000e00200720c */ /* 0x040fe40000f21670 */
[CC--:B------:R-:W-:Y:S02]  /*6750*/  ISETP.LT.OR P6, PT, R2.reuse, R223.reuse, P6 ;  /* 0x000000df0200720c */ /* 0x0c0fe400037c1670 */
[----:B------:R-:W-:Y:S02]  /*6760*/  ISETP.LT.OR P3, PT, R2, R222, P3 ;  /* 0x000000de0200720c */ /* 0x000fe40001f61670 */
[----:B------:R-:W-:Y:S02]  /*6770*/  IADD3 R2, R0, 0x28, RZ ;  /* 0x0000002800027810 */ /* 0x000fe40007ffe0ff */
[----:B------:R-:W-:-:S02]  /*6780*/  ISETP.LT.OR P4, PT, R3, R223, P4 ;  /* 0x000000df0300720c */ /* 0x000fc40002781670 */
[----:B------:R-:W-:Y:S02]  /*6790*/  ISETP.LT.OR P2, PT, R3, R222, P2 ;  /* 0x000000de0300720c */ /* 0x000fe40001741670 */
[----:B------:R-:W-:Y:S02]  /*67a0*/  FSEL R215, R31, -INF , !P1 ;  /* 0xff8000001fd77808 */ /* 0x000fe40004800000 */
[----:B------:R-:W-:Y:S02]  /*67b0*/  ISETP.GE.AND P1, PT, R2, R229, PT ;  /* 0x000000e50200720c */ /* 0x000fe40003f26270 */
[----:B------:R-:W-:Y:S02]  /*67c0*/  FSEL R204, R20, -INF , !P4 ;  /* 0xff80000014cc7808 */ /* 0x000fe40006000000 */
[----:B------:R-:W-:Y:S02]  /*67d0*/  FSEL R206, R22, -INF , !P2 ;  /* 0xff80000016ce7808 */ /* 0x000fe40005000000 */
[----:B------:R-:W-:-:S02]  /*67e0*/  FSEL R205, R21, -INF , !P6 ;  /* 0xff80000015cd7808 */ /* 0x000fc40007000000 */
[----:B------:R-:W-:Y:S02]  /*67f0*/  FSEL R207, R23, -INF , !P3 ;  /* 0xff80000017cf7808 */ /* 0x000fe40005800000 */
[----:B-1----:R-:W-:Y:S01]  /*6800*/  HMMA.16816.F32 R20, R16, R4, R184 ;  /* 0x000000041014723c */ /* 0x002fe200000018b8 */
[----:B------:R-:W-:Y:S02]  /*6810*/  ISETP.LT.OR P1, PT, R2, R225, P1 ;  /* 0x000000e10200720c */ /* 0x000fe40000f21670 */
[----:B------:R-:W-:Y:S02]  /*6820*/  IADD3 R3, R0, 0x29, RZ ;  /* 0x0000002900037810 */ /* 0x000fe40007ffe0ff */
[----:B------:R-:W-:Y:S02]  /*6830*/  FSEL R209, R29, -INF , !P5 ;  /* 0xff8000001dd17808 */ /* 0x000fe40006800000 */
[----:B------:R-:W-:Y:S02]  /*6840*/  FSEL R208, R32, -INF , !P1 ;  /* 0xff80000020d07808 */ /* 0x000fe40004800000 */
[----:B------:R-:W-:-:S02]  /*6850*/  ISETP.GE.AND P4, PT, R2, R228, PT ;  /* 0x000000e40200720c */ /* 0x000fc40003f86270 */
[C---:B------:R-:W-:Y:S02]  /*6860*/  ISETP.GE.AND P5, PT, R2.reuse, R227, PT ;  /* 0x000000e30200720c */ /* 0x040fe40003fa6270 */
[C---:B------:R-:W-:Y:S02]  /*6870*/  ISETP.GE.AND P2, PT, R2.reuse, R226, PT ;  /* 0x000000e20200720c */ /* 0x040fe40003f46270 */
[C---:B------:R-:W-:Y:S02]  /*6880*/  ISETP.GE.AND P3, PT, R3.reuse, R229, PT ;  /* 0x000000e50300720c */ /* 0x040fe40003f66270 */
[----:B------:R-:W-:Y:S01]  /*6890*/  ISETP.GE.AND P1, PT, R3, R227, PT ;  /* 0x000000e30300720c */ /* 0x000fe20003f26270 */
[----:B------:R-:W-:Y:S01]  /*68a0*/  HMMA.16816.F32 R8, R12, R4, R200 ;  /* 0x000000040c08723c */ /* 0x000fe200000018c8 */
[C---:B------:R-:W-:Y:S02]  /*68b0*/  ISETP.LT.OR P4, PT, R2.reuse, R224, P4 ;  /* 0x000000e00200720c */ /* 0x040fe40002781670 */
[----:B------:R-:W-:-:S02]  /*68c0*/  ISETP.LT.OR P5, PT, R2, R223, P5 ;  /* 0x000000df0200720c */ /* 0x000fc40002fa1670 */
[----:B------:R-:W-:Y:S02]  /*68d0*/  ISETP.LT.OR P2, PT, R2, R222, P2 ;  /* 0x000000de0200720c */ /* 0x000fe40001741670 */
[C---:B------:R-:W-:Y:S02]  /*68e0*/  ISETP.LT.OR P3, PT, R3.reuse, R225, P3 ;  /* 0x000000e10300720c */ /* 0x040fe40001f61670 */
[----:B------:R-:W-:Y:S02]  /*68f0*/  ISETP.LT.OR P1, PT, R3, R223, P1 ;  /* 0x000000df0300720c */ /* 0x000fe40000f21670 */
[----:B------:R-:W-:Y:S02]  /*6900*/  IADD3 R2, R0, 0x30, RZ ;  /* 0x0000003000027810 */ /* 0x000fe40007ffe0ff */
[----:B------:R-:W-:Y:S02]  /*6910*/  FSEL R214, R34, -INF , !P4 ;  /* 0xff80000022d67808 */ /* 0x000fe40006000000 */
[----:B------:R-:W-:-:S02]  /*6920*/  FSEL R200, R24, -INF , !P5 ;  /* 0xff80000018c87808 */ /* 0x000fc40006800000 */
[----:B------:R-:W-:Y:S02]  /*6930*/  FSEL R203, R26, -INF , !P2 ;  /* 0xff8000001acb7808 */ /* 0x000fe40005000000 */
[----:B------:R-:W-:Y:S02]  /*6940*/  FSEL R210, R33, -INF , !P3 ;  /* 0xff80000021d27808 */ /* 0x000fe40005800000 */
[----:B------:R-:W-:Y:S02]  /*6950*/  FSEL R201, R25, -INF , !P1 ;  /* 0xff80000019c97808 */ /* 0x000fe40004800000 */
[C---:B------:R-:W-:Y:S02]  /*6960*/  ISETP.GE.AND P6, PT, R3.reuse, R228, PT ;  /* 0x000000e40300720c */ /* 0x040fe40003fc6270 */
[----:B------:R-:W-:Y:S02]  /*6970*/  ISETP.GE.AND P4, PT, R3, R226, PT ;  /* 0x000000e20300720c */ /* 0x000fe40003f86270 */
[----:B------:R-:W-:-:S02]  /*6980*/  ISETP.GE.AND P5, PT, R2, R229, PT ;  /* 0x000000e50200720c */ /* 0x000fc40003fa6270 */
[C---:B------:R-:W-:Y:S02]  /*6990*/  ISETP.GE.AND P2, PT, R2.reuse, R228, PT ;  /* 0x000000e40200720c */ /* 0x040fe40003f46270 */
[C---:B------:R-:W-:Y:S02]  /*69a0*/  ISETP.GE.AND P3, PT, R2.reuse, R227, PT ;  /* 0x000000e30200720c */ /* 0x040fe40003f66270 */
[C---:B------:R-:W-:Y:S01]  /*69b0*/  ISETP.GE.AND P1, PT, R2.reuse, R226, PT ;  /* 0x000000e20200720c */ /* 0x040fe20003f26270 */
[----:B------:R-:W-:Y:S01]  /*69c0*/  HMMA.16816.F32 R12, R12, R6, R192 ;  /* 0x000000060c0c723c */ /* 0x000fe200000018c0 */
[C---:B------:R-:W-:Y:S02]  /*69d0*/  ISETP.LT.OR P6, PT, R3.reuse, R224, P6 ;  /* 0x000000e00300720c */ /* 0x040fe400037c1670 */
[----:B------:R-:W-:Y:S02]  /*69e0*/  ISETP.LT.OR P4, PT, R3, R222, P4 ;  /* 0x000000de0300720c */ /* 0x000fe40002781670 */
[----:B------:R-:W-:-:S02]  /*69f0*/  ISETP.LT.OR P5, PT, R2, R225, P5 ;  /* 0x000000e10200720c */ /* 0x000fc40002fa1670 */
[C---:B------:R-:W-:Y:S02]  /*6a00*/  ISETP.LT.OR P2, PT, R2.reuse, R224, P2 ;  /* 0x000000e00200720c */ /* 0x040fe40001741670 */
[C---:B------:R-:W-:Y:S02]  /*6a10*/  ISETP.LT.OR P3, PT, R2.reuse, R223, P3 ;  /* 0x000000df0200720c */ /* 0x040fe40001f61670 */
[----:B------:R-:W-:Y:S02]  /*6a20*/  ISETP.LT.OR P1, PT, R2, R222, P1 ;  /* 0x000000de0200720c */ /* 0x000fe40000f21670 */
[----:B------:R-:W-:Y:S02]  /*6a30*/  IADD3 R2, R0, 0x31, RZ ;  /* 0x0000003100027810 */ /* 0x000fe40007ffe0ff */
[----:B------:R-:W-:Y:S02]  /*6a40*/  FSEL R202, R27, -INF , !P4 ;  /* 0xff8000001bca7808 */ /* 0x000fe40006000000 */
[----:B------:R-:W-:-:S02]  /*6a50*/  FSEL R213, R35, -INF , !P6 ;  /* 0xff80000023d57808 */ /* 0x000fc40007000000 */
[----:B------:R-:W-:Y:S02]  /*6a60*/  FSEL R245, R20, -INF , !P5 ;  /* 0xff80000014f57808 */ /* 0x000fe40006800000 */
[----:B------:R-:W-:Y:S02]  /*6a70*/  FSEL R249, R22, -INF , !P2 ;  /* 0xff80000016f97808 */ /* 0x000fe40005000000 */
[C---:B------:R-:W-:Y:S02]  /*6a80*/  ISETP.GE.AND P6, PT, R2.reuse, R229, PT ;  /* 0x000000e50200720c */ /* 0x040fe40003fc6270 */
[C---:B------:R-:W-:Y:S02]  /*6a90*/  ISETP.GE.AND P4, PT, R2.reuse, R228, PT ;  /* 0x000000e40200720c */ /* 0x040fe40003f86270 */
[C---:B------:R-:W-:Y:S02]  /*6aa0*/  ISETP.GE.AND P5, PT, R2.reuse, R227, PT ;  /* 0x000000e30200720c */ /* 0x040fe40003fa6270 */
[C---:B------:R-:W-:Y:S01]  /*6ab0*/  ISETP.GE.AND P2, PT, R2.reuse, R226, PT ;  /* 0x000000e20200720c */ /* 0x040fe20003f46270 */
[----:B------:R-:W-:Y:S01]  /*6ac0*/  HMMA.16816.F32 R16, R16, R6, R60 ;  /* 0x000000061010723c */ /* 0x000fe2000000183c */
[----:B------:R-:W-:-:S02]  /*6ad0*/  ISETP.LT.OR P6, PT, R2, R225, P6 ;  /* 0x000000e10200720c */ /* 0x000fc400037c1670 */
[C---:B------:R-:W-:Y:S02]  /*6ae0*/  ISETP.LT.OR P4, PT, R2.reuse, R224, P4 ;  /* 0x000000e00200720c */ /* 0x040fe40002781670 */
[C---:B------:R-:W-:Y:S02]  /*6af0*/  ISETP.LT.OR P5, PT, R2.reuse, R223, P5 ;  /* 0x000000df0200720c */ /* 0x040fe40002fa1670 */
[----:B------:R-:W-:Y:S02]  /*6b00*/  ISETP.LT.OR P2, PT, R2, R222, P2 ;  /* 0x000000de0200720c */ /* 0x000fe40001741670 */
[----:B------:R-:W-:Y:S02]  /*6b10*/  IADD3 R2, R0, 0x38, RZ ;  /* 0x0000003800027810 */ /* 0x000fe40007ffe0ff */
[----:B------:R-:W-:Y:S02]  /*6b20*/  FSEL R234, R8, -INF , !P3 ;  /* 0xff80000008ea7808 */ /* 0x000fe40005800000 */
[----:B------:R-:W-:-:S02]  /*6b30*/  FSEL R238, R10, -INF , !P1 ;  /* 0xff8000000aee7808 */ /* 0x000fc40004800000 */
[C---:B------:R-:W-:Y:S02]  /*6b40*/  ISETP.GE.AND P1, PT, R2.reuse, R227, PT ;  /* 0x000000e30200720c */ /* 0x040fe40003f26270 */
[C---:B------:R-:W-:Y:S02]  /*6b50*/  ISETP.GE.AND P3, PT, R2.reuse, R226, PT ;  /* 0x000000e20200720c */ /* 0x040fe40003f66270 */
[C---:B------:R-:W-:Y:S02]  /*6b60*/  ISETP.LT.OR P1, PT, R2.reuse, R223, P1 ;  /* 0x000000df0200720c */ /* 0x040fe40000f21670 */
        /* <DEDUP_REMOVED lines=9> */
[----:B------:R-:W-:Y:S02]  /*6c00*/  ISETP.GE.AND P4, PT, R2, R228, PT ;  /* 0x000000e40200720c */ /* 0x000fe40003f86270 */
[C---:B------:R-:W-:Y:S02]  /*6c10*/  ISETP.GE.AND P5, PT, R0.reuse, R229, PT ;  /* 0x000000e50000720c */ /* 0x040fe40003fa6270 */
[C---:B------:R-:W-:Y:S02]  /*6c20*/  ISETP.GE.AND P2, PT, R0.reuse, R227, PT ;  /* 0x000000e30000720c */ /* 0x040fe40003f46270 */
[C---:B------:R-:W-:Y:S02]  /*6c30*/  ISETP.GE.AND P1, PT, R0.reuse, R226, PT ;  /* 0x000000e20000720c */ /* 0x040fe40003f26270 */
[----:B------:R-:W-:Y:S02]  /*6c40*/  ISETP.GE.AND P3, PT, R0, R228, PT ;  /* 0x000000e40000720c */ /* 0x000fe40003f66270 */
[----:B------:R-:W-:-:S02]  /*6c50*/  ISETP.LT.OR P6, PT, R2, R225, P6 ;  /* 0x000000e10200720c */ /* 0x000fc400037c1670 */
[----:B------:R-:W-:Y:S02]  /*6c60*/  ISETP.LT.OR P4, PT, R2, R224, P4 ;  /* 0x000000e00200720c */ /* 0x000fe40002781670 */
[C---:B------:R-:W-:Y:S02]  /*6c70*/  ISETP.LT.OR P2, PT, R0.reuse, R223, P2 ;  /* 0x000000df0000720c */ /* 0x040fe40001741670 */
[C---:B------:R-:W-:Y:S02]  /*6c80*/  ISETP.LT.OR P1, PT, R0.reuse, R222, P1 ;  /* 0x000000de0000720c */ /* 0x040fe40000f21670 */
[C---:B------:R-:W-:Y:S02]  /*6c90*/  ISETP.LT.OR P5, PT, R0.reuse, R225, P5 ;  /* 0x000000e10000720c */ /* 0x040fe40002fa1670 */
[----:B------:R-:W-:Y:S02]  /*6ca0*/  ISETP.LT.OR P3, PT, R0, R224, P3 ;  /* 0x000000e00000720c */ /* 0x000fe40001f61670 */
[----:B------:R-:W-:-:S02]  /*6cb0*/  FSEL R237, R13, -INF , !P2 ;  /* 0xff8000000ded7808 */ /* 0x000fc40005000000 */
[----:B------:R-:W-:Y:S02]  /*6cc0*/  FSEL R240, R15, -INF , !P1 ;  /* 0xff8000000ff07808 */ /* 0x000fe40004800000 */
[----:B------:R-:W-:Y:S02]  /*6cd0*/  FSEL R243, R16, -INF , !P6 ;  /* 0xff80000010f37808 */ /* 0x000fe40007000000 */
[----:B------:R-:W-:Y:S02]  /*6ce0*/  FSEL R247, R18, -INF , !P4 ;  /* 0xff80000012f77808 */ /* 0x000fe40006000000 */
[----:B------:R-:W-:Y:S02]  /*6cf0*/  FSEL R244, R17, -INF , !P5 ;  /* 0xff80000011f47808 */ /* 0x000fe40006800000 */
[----:B------:R-:W-:Y:S01]  /*6d00*/  FSEL R246, R19, -INF , !P3 ;  /* 0xff80000013f67808 */ /* 0x000fe20005800000 */
[----:B------:R-:W-:Y:S05]  /*6d10*/  @!P0 BRA `(.L_x_140) ;  /* 0x0000018000008947 */ /* 0x000fea0003800000 */
[----:B------:R-:W2:Y:S04]  /*6d20*/  LDL.64 R190, [R1+0x30] ;  /* 0x0000300001be7983 */ /* 0x000ea80000100a00 */
[----:B------:R-:W3:Y:S01]  /*6d30*/  LDL.64 R250, [R1+0x28] ;  /* 0x0000280001fa7983 */ /* 0x000ee20000100a00 */
[----:B------:R-:W-:-:S04]  /*6d40*/  IADD3 R0, R252, -0x3, RZ ;  /* 0xfffffffdfc007810 */ /* 0x000fc80007ffe0ff */
[----:B------:R-:W-:Y:S01]  /*6d50*/  SHF.R.S32.HI R2, RZ, 0x1f, R0 ;  /* 0x0000001fff027819 */ /* 0x000fe20000011400 */
[----:B------:R-:W-:-:S04]  /*6d60*/  IMAD.WIDE.U32 R4, R0, c[0x0][0x198], RZ ;  /* 0x0000660000047a25 */ /* 0x000fc800078e00ff */
[----:B------:R-:W-:-:S04]  /*6d70*/  IMAD R2, R2, c[0x0][0x198], RZ ;  /* 0x0000660002027a24 */ /* 0x000fc800078e02ff */
[----:B------:R-:W-:-:S04]  /*6d80*/  IMAD R2, R0, c[0x0][0x19c], R2 ;  /* 0x0000670000027a24 */ /* 0x000fc800078e0202 */
[----:B------:R-:W-:Y:S01]  /*6d90*/  IMAD.IADD R3, R5, 0x1, R2 ;  /* 0x0000000105037824 */ /* 0x000fe200078e0202 */
[----:B--2---:R-:W-:-:S04]  /*6da0*/  LEA R0, P1, R4, R190, 0x6 ;  /* 0x000000be04007211 */ /* 0x004fc800078230ff */
[----:B------:R-:W-:Y:S02]  /*6db0*/  LEA R2, P2, R0, c[0x0][0x168], 0x1 ;  /* 0x00005a0000027a11 */ /* 0x000fe400078408ff */
[----:B---3--:R-:W-:Y:S02]  /*6dc0*/  LEA.HI.X R3, R4, R251, R3, 0x6, P1 ;  /* 0x000000fb04037211 */ /* 0x008fe400008f3403 */
[----:B------:R-:W-:Y:S02]  /*6dd0*/  IADD3 R4, P1, R2, UR10, RZ ;  /* 0x0000000a02047c10 */ /* 0x000fe4000ff3e0ff */
[----:B------:R-:W-:-:S04]  /*6de0*/  LEA.HI.X R3, R0, c[0x0][0x16c], R3, 0x1, P2 ;  /* 0x00005b0000037a11 */ /* 0x000fc800010f0c03 */
[----:B------:R-:W-:Y:S01]  /*6df0*/  IADD3.X R5, R3, UR9, RZ, P1, !PT ;  /* 0x0000000903057c10 */ /* 0x000fe20008ffe4ff */
        /* <DEDUP_REMOVED lines=10> */
.L_x_140:
[----:B------:R-:W-:Y:S01]  /*6ea0*/  FMNMX.FTZ R0, R103, R40, !PT ;  /* 0x0000002867007209 */ /* 0x000fe20007810000 */
[----:B------:R-:W-:Y:S01]  /*6eb0*/  LDSM.16.MT88.4 R20, [R218+0x9000] ;  /* 0x00900000da14783b */ /* 0x000fe20000004200 */
[----:B------:R-:W-:-:S02]  /*6ec0*/  MOV R30, R231 ;  /* 0x000000e7001e7202 */ /* 0x000fc40000000f00 */
[----:B------:R-:W-:Y:S01]  /*6ed0*/  FMNMX.FTZ R0, R45, R0, !PT ;  /* 0x000000002d007209 */ /* 0x000fe20007810000 */
[----:B------:R-:W-:Y:S01]  /*6ee0*/  LDSM.16.MT88.4 R16, [R216+0x9000] ;  /* 0x00900000d810783b */ /* 0x000fe20000004200 */
[----:B------:R-:W-:Y:S02]  /*6ef0*/  MOV R29, R100 ;  /* 0x00000064001d7202 */ /* 0x000fe40000000f00 */
[----:B------:R-:W-:Y:S01]  /*6f00*/  FMNMX.FTZ R0, R42, R0, !PT ;  /* 0x000000002a007209 */ /* 0x000fe20007810000 */
[----:B------:R-:W-:Y:S03]  /*6f10*/  LDSM.16.MT88.4 R24, [R216+0xa000] ;  /* 0x00a00000d818783b */ /* 0x000fe60000004200 */
[----:B------:R-:W-:Y:S01]  /*6f20*/  FMNMX.FTZ R0, R41, R0, !PT ;  /* 0x0000000029007209 */ /* 0x000fe20007810000 */
[----:B------:R-:W-:Y:S03]  /*6f30*/  LDSM.16.MT88.4 R32, [R216+0xb000] ;  /* 0x00b00000d820783b */ /* 0x000fe60000004200 */
[----:B------:R-:W-:Y:S01]  /*6f40*/  FMNMX.FTZ R0, R64, R0, !PT ;  /* 0x0000000040007209 */ /* 0x000fe20007810000 */
[----:B------:R-:W-:Y:S03]  /*6f50*/  LDSM.16.MT88.4 R12, [R218+0xb000] ;  /* 0x00b00000da0c783b */ /* 0x000fe60000004200 */
[----:B------:R-:W-:-:S04]  /*6f60*/  FMNMX.FTZ R0, R110, R0, !PT ;  /* 0x000000006e007209 */ /* 0x000fc80007810000 */
[----:B-1----:R-:W-:Y:S02]  /*6f70*/  FMNMX.FTZ R2, R108, R0, !PT ;  /* 0x000000006c027209 */ /* 0x002fe40007810000 */
        /* <DEDUP_REMOVED lines=36> */
[----:B------:R-:W-:-:S02]  /*71c0*/  FMNMX.FTZ R4, R183, R4, !PT ;  /* 0x00000004b7047209 */ /* 0x000fc40007810000 */
[----:B------:R-:W-:Y:S01]  /*71d0*/  FMNMX.FTZ R2, R53, R2, !PT ;  /* 0x0000000235027209 */ /* 0x000fe20007810000 */
[----:B------:R-:W2:Y:S01]  /*71e0*/  SHFL.BFLY PT, R6, R0, 0x1, 0x1f ;  /* 0x0c201f0000067f89 */ /* 0x000ea200000e0000 */
        /* <DEDUP_REMOVED lines=11> */
[----:B-1----:R-:W-:Y:S02]  /*72a0*/  FMNMX.FTZ R3, R3, R5, !PT ;  /* 0x0000000503037209 */ /* 0x002fe40007810000 */
[----:B--2---:R-:W-:Y:S02]  /*72b0*/  FMNMX.FTZ R8, R0, R6, !PT ;  /* 0x0000000600087209 */ /* 0x004fe40007810000 */
[----:B------:R-:W-:Y:S01]  /*72c0*/  FMNMX.FTZ R0, R215, R2, !PT ;  /* 0x00000002d7007209 */ /* 0x000fe20007810000 */
[----:B------:R-:W1:Y:S01]  /*72d0*/  SHFL.BFLY PT, R6, R3, 0x1, 0x1f ;  /* 0x0c201f0003067f89 */ /* 0x000e6200000e0000 */
[----:B------:R-:W-:Y:S02]  /*72e0*/  FMNMX.FTZ R2, R245, R4, !PT ;  /* 0x00000004f5027209 */ /* 0x000fe40007810000 */
[----:B------:R-:W-:Y:S01]  /*72f0*/  FMNMX.FTZ R0, R214, R0, !PT ;  /* 0x00000000d6007209 */ /* 0x000fe20007810000 */
[----:B------:R-:W-:Y:S01]  /*7300*/  STL [R1], R8 ;  /* 0x0000000801007387 */ /* 0x000fe20000100800 */
[----:B------:R-:W-:Y:S01]  /*7310*/  FMNMX.FTZ R4, R242, R2, !PT ;  /* 0x00000002f2047209 */ /* 0x000fe20007810000 */
[----:B------:R-:W-:Y:S01]  /*7320*/  FMUL.FTZ R2, R8, c[0x0][0x23c] ;  /* 0x00008f0008027a20 */ /* 0x000fe20000410000 */
[----:B------:R-:W-:-:S02]  /*7330*/  FMNMX.FTZ R0, R213, R0, !PT ;  /* 0x00000000d5007209 */ /* 0x000fc40007810000 */
[----:B------:R-:W-:Y:S02]  /*7340*/  FMNMX.FTZ R4, R243, R4, !PT ;  /* 0x00000004f3047209 */ /* 0x000fe40007810000 */
[----:B------:R-:W-:Y:S02]  /*7350*/  FMNMX.FTZ R5, R249, R0, !PT ;  /* 0x00000000f9057209 */ /* 0x000fe40007810000 */
[----:B------:R-:W-:Y:S02]  /*7360*/  FMNMX.FTZ R4, R244, R4, !PT ;  /* 0x00000004f4047209 */ /* 0x000fe40007810000 */
[----:B------:R-:W-:Y:S02]  /*7370*/  FSETP.NEU.FTZ.AND P2, PT, R8, -INF , PT ;  /* 0xff8000000800780b */ /* 0x000fe40003f5d000 */
[----:B------:R-:W-:Y:S01]  /*7380*/  FMNMX.FTZ R5, R248, R5, !PT ;  /* 0x00000005f8057209 */ /* 0x000fe20007810000 */
[----:B------:R-:W2:Y:S01]  /*7390*/  SHFL.BFLY PT, R7, R4, 0x2, 0x1f ;  /* 0x0c401f0004077f89 */ /* 0x000ea200000e0000 */
[----:B------:R-:W-:-:S02]  /*73a0*/  FSEL R2, R2, RZ, P2 ;  /* 0x000000ff02027208 */ /* 0x000fc40001000000 */
[----:B------:R-:W-:-:S03]  /*73b0*/  FMNMX.FTZ R5, R247, R5, !PT ;  /* 0x00000005f7057209 */ /* 0x000fc60007810000 */
[--C-:B------:R-:W-:Y:S01]  /*73c0*/  FFMA.FTZ R0, R40, c[0x0][0x23c], -R2.reuse ;  /* 0x00008f0028007a23 */ /* 0x100fe20000010802 */
[----:B------:R-:W-:Y:S02]  /*73d0*/  FMNMX.FTZ R5, R246, R5, !PT ;  /* 0x00000005f6057209 */ /* 0x000fe40007810000 */
[----:B-1----:R-:W-:Y:S01]  /*73e0*/  FMNMX.FTZ R252, R3, R6, !PT ;  /* 0x0000000603fc7209 */ /* 0x002fe20007810000 */
[----:B------:R1:W-:Y:S01]  /*73f0*/  MUFU.EX2 R251, R0 ;  /* 0x0000000000fb7308 */ /* 0x0003e20000000800 */
[--C-:B------:R-:W-:Y:S01]  /*7400*/  FFMA.FTZ R3, R42, c[0x0][0x23c], -R2.reuse ;  /* 0x00008f002a037a23 */ /* 0x100fe20000010802 */
[----:B------:R-:W-:Y:S01]  /*7410*/  SHFL.BFLY PT, R6, R5, 0x2, 0x1f ;  /* 0x0c401f0005067f89 */ /* 0x000fe200000e0000 */
[----:B------:R-:W-:Y:S02]  /*7420*/  FSETP.NEU.FTZ.AND P1, PT, R252, -INF , PT ;  /* 0xff800000fc00780b */ /* 0x000fe40003f3d000 */
[----:B--2---:R-:W-:Y:S01]  /*7430*/  FMNMX.FTZ R4, R4, R7, !PT ;  /* 0x0000000704047209 */ /* 0x004fe20007810000 */
[----:B-1----:R-:W-:-:S02]  /*7440*/  FFMA.FTZ R0, R45, c[0x0][0x23c], -R2 ;  /* 0x00008f002d007a23 */ /* 0x002fc40000010802 */
[----:B------:R1:W-:Y:S08]  /*7450*/  MUFU.EX2 R45, R3 ;  /* 0x00000003002d7308 */ /* 0x0003f00000000800 */
[----:B------:R2:W-:Y:S01]  /*7460*/  MUFU.EX2 R250, R0 ;  /* 0x0000000000fa7308 */ /* 0x0005e20000000800 */
[----:B-1----:R-:W-:-:S07]  /*7470*/  FFMA.FTZ R3, R41, c[0x0][0x23c], -R2 ;  /* 0x00008f0029037a23 */ /* 0x002fce0000010802 */
[----:B------:R1:W-:Y:S01]  /*7480*/  MUFU.EX2 R37, R3 ;  /* 0x0000000300257308 */ /* 0x0003e20000000800 */
[----:B--2---:R-:W-:-:S05]  /*7490*/  FMUL.FTZ R0, R252, c[0x0][0x23c] ;  /* 0x00008f00fc007a20 */ /* 0x004fca0000410000 */
[----:B------:R-:W-:-:S05]  /*74a0*/  FSEL R0, R0, RZ, P1 ;  /* 0x000000ff00007208 */ /* 0x000fca0000800000 */
[--C-:B-1----:R-:W-:Y:S01]  /*74b0*/  FFMA.FTZ R3, R46, c[0x0][0x23c], -R0.reuse ;  /* 0x00008f002e037a23 */ /* 0x102fe20000010800 */
[----:B------:R-:W-:Y:S02]  /*74c0*/  MOV R46, R8 ;  /* 0x00000008002e7202 */ /* 0x000fe40000000f00 */
[----:B------:R-:W1:Y:S01]  /*74d0*/  SHFL.BFLY PT, R8, R4, 0x1, 0x1f ;  /* 0x0c201f0004087f89 */ /* 0x000e6200000e0000 */
[----:B------:R2:W-:Y:S02]  /*74e0*/  MUFU.EX2 R56, R3 ;  /* 0x0000000300387308 */ /* 0x0005e40000000800 */
[----:B--2---:R-:W-:-:S06]  /*74f0*/  FFMA.FTZ R3, R47, c[0x0][0x23c], -R0 ;  /* 0x00008f002f037a23 */ /* 0x004fcc0000010800 */
[----:B------:R2:W-:Y:S01]  /*7500*/  MUFU.EX2 R57, R3 ;  /* 0x0000000300397308 */ /* 0x0005e20000000800 */
[----:B-1----:R-:W-:Y:S02]  /*7510*/  FMNMX.FTZ R231, R4, R8, !PT ;  /* 0x0000000804e77209 */ /* 0x002fe40007810000 */
[----:B--2---:R-:W-:Y:S01]  /*7520*/  FMNMX.FTZ R3, R5, R6, !PT ;  /* 0x0000000605037209 */ /* 0x004fe20007810000 */
[----:B------:R-:W-:Y:S01]  /*7530*/  FFMA.FTZ R5, R44, c[0x0][0x23c], -R0 ;  /* 0x00008f002c057a23 */ /* 0x000fe20000010800 */
[----:B------:R-:W-:-:S03]  /*7540*/  FSEL R6, R46, RZ, P2 ;  /* 0x000000ff2e067208 */ /* 0x000fc60001000000 */
[----:B------:R1:W-:Y:S01]  /*7550*/  MUFU.EX2 R39, R5 ;  /* 0x0000000500277308 */ /* 0x0003e20000000800 */
[----:B------:R-:W2:Y:S01]  /*7560*/  SHFL.BFLY PT, R7, R3, 0x1, 0x1f ;  /* 0x0c201f0003077f89 */ /* 0x000ea200000e0000 */
[----:B------:R-:W-:-:S04]  /*7570*/  FADD.FTZ R6, R103, -R6 ;  /* 0x8000000667067221 */ /* 0x000fc80000010000 */
[----:B------:R-:W-:Y:S02]  /*7580*/  FMUL.FTZ R6, R6, c[0x0][0x23c] ;  /* 0x00008f0006067a20 */ /* 0x000fe40000410000 */
[----:B-1----:R-:W-:Y:S02]  /*7590*/  FFMA.FTZ R5, R43, c[0x0][0x23c], -R0 ;  /* 0x00008f002b057a23 */ /* 0x002fe40000010800 */
[----:B------:R-:W1:Y:S02]  /*75a0*/  LDSM.16.MT88.4 R40, [R218+0xa000] ;  /* 0x00a00000da28783b */ /* 0x000e640000004200 */
[----:B------:R3:W4:Y:S01]  /*75b0*/  MUFU.EX2 R31, R5 ;  /* 0x00000005001f7308 */ /* 0x0007220000000800 */
[----:B--2---:R-:W-:-:S05]  /*75c0*/  FMNMX.FTZ R47, R3, R7, !PT ;  /* 0x00000007032f7209 */ /* 0x004fca0007810000 */
[----:B------:R2:W-:Y:S01]  /*75d0*/  STL [R1+0x4], R47 ;  /* 0x0000042f01007387 */ /* 0x0005e20000100800 */
[----:B---3--:R-:W-:Y:S02]  /*75e0*/  FSEL R5, R252, RZ, P1 ;  /* 0x000000fffc057208 */ /* 0x008fe40000800000 */
[----:B------:R-:W-:Y:S02]  /*75f0*/  FSETP.NEU.FTZ.AND P1, PT, R231, -INF , PT ;  /* 0xff800000e700780b */ /* 0x000fe40003f3d000 */
[----:B----4-:R-:W-:Y:S01]  /*7600*/  F2FP.PACK_AB R7, R31, R39 ;  /* 0x000000271f07723e */ /* 0x010fe200000000ff */
[----:B------:R-:W-:Y:S01]  /*7610*/  FADD.FTZ R4, R102, -R5 ;  /* 0x8000000566047221 */ /* 0x000fe20000010000 */
[----:B------:R-:W-:Y:S01]  /*7620*/  FSEL R5, R231, RZ, P1 ;  /* 0x000000ffe7057208 */ /* 0x000fe20000800000 */
[----:B------:R3:W4:Y:S02]  /*7630*/  MUFU.EX2 R102, R6 ;  /* 0x0000000600667308 */ /* 0x0007240000000800 */
[----:B------:R-:W-:-:S02]  /*7640*/  FMUL.FTZ R100, R4, c[0x0][0x23c] ;  /* 0x00008f0004647a20 */ /* 0x000fc40000410000 */
[----:B------:R-:W-:Y:S02]  /*7650*/  FMUL.FTZ R4, R231, c[0x0][0x23c] ;  /* 0x00008f00e7047a20 */ /* 0x000fe40000410000 */
[----:B------:R-:W-:Y:S01]  /*7660*/  FADD.FTZ R28, R104, -R5 ;  /* 0x80000005681c7221 */ /* 0x000fe20000010000 */
[----:B------:R-:W-:Y:S01]  /*7670*/  F2FP.PACK_AB R5, R57, R56 ;  /* 0x000000383905723e */ /* 0x000fe200000000ff */
[----:B------:R-:W5:Y:S01]  /*7680*/  MUFU.EX2 R100, R100 ;  /* 0x0000006400647308 */ /* 0x000f620000000800 */
[----:B------:R-:W-:Y:S01]  /*7690*/  FSEL R8, R4, RZ, P1 ;  /* 0x000000ff04087208 */ /* 0x000fe20000800000 */
[----:B------:R-:W-:Y:S01]  /*76a0*/  FMUL.FTZ R28, R28, c[0x0][0x23c] ;  /* 0x00008f001c1c7a20 */ /* 0x000fe20000410000 */
[C---:B------:R-:W-:Y:S02]  /*76b0*/  FSETP.NEU.FTZ.AND P1, PT, R47.reuse, -INF , PT ;  /* 0xff8000002f00780b */ /* 0x040fe40003f3d000 */
[----:B------:R-:W-:Y:S01]  /*76c0*/  F2FP.PACK_AB R4, R250, R251 ;  /* 0x000000fbfa04723e */ /* 0x000fe200000000ff */
[--C-:B------:R-:W-:Y:S01]  /*76d0*/  FFMA.FTZ R9, R50, c[0x0][0x23c], -R8.reuse ;  /* 0x00008f0032097a23 */ /* 0x100fe20000010808 */
[----:B------:R-:W-:Y:S01]  /*76e0*/  FSEL R10, R47, RZ, P1 ;  /* 0x000000ff2f0a7208 */ /* 0x000fe20000800000 */
[----:B------:R-:W-:Y:S01]  /*76f0*/  FFMA.FTZ R3, R48, c[0x0][0x23c], -R8 ;  /* 0x00008f0030037a23 */ /* 0x000fe20000010808 */
[----:B---3--:R-:W-:Y:S01]  /*7700*/  F2FP.PACK_AB R6, R37, R45 ;  /* 0x0000002d2506723e */ /* 0x008fe200000000ff */
[----:B------:R3:W-:Y:S01]  /*7710*/  MUFU.EX2 R58, R9 ;  /* 0x00000009003a7308 */ /* 0x0007e20000000800 */
[-C--:B----4-:R-:W-:Y:S01]  /*7720*/  FMUL.FTZ R136, R136, R102.reuse ;  /* 0x0000006688887220 */ /* 0x090fe20000410000 */
[----:B------:R-:W-:Y:S01]  /*7730*/  MOV R50, R57 ;  /* 0x0000003900327202 */ /* 0x000fe20000000f00 */
[----:B------:R-:W-:-:S02]  /*7740*/  FMUL.FTZ R137, R137, R102 ;  /* 0x0000006689897220 */ /* 0x000fc40000410000 */
[----:B------:R-:W-:Y:S02]  /*7750*/  FMUL.FTZ R120, R120, R102 ;  /* 0x0000006678787220 */ /* 0x000fe40000410000 */
[-C--:B-----5:R-:W-:Y:S01]  /*7760*/  FMUL.FTZ R138, R138, R100.reuse ;  /* 0x000000648a8a7220 */ /* 0x0a0fe20000410000 */
[----:B------:R4:W-:Y:S01]  /*7770*/  MUFU.EX2 R38, R3 ;  /* 0x0000000300267308 */ /* 0x0009e20000000800 */
[----:B------:R-:W-:Y:S02]  /*7780*/  FMUL.FTZ R139, R139, R100 ;  /* 0x000000648b8b7220 */ /* 0x000fe40000410000 */
[----:B------:R-:W-:Y:S02]  /*7790*/  FMUL.FTZ R121, R121, R102 ;  /* 0x0000006679797220 */ /* 0x000fe40000410000 */
[-C--:B------:R-:W-:Y:S02]  /*77a0*/  FMUL.FTZ R122, R122, R100.reuse ;  /* 0x000000647a7a7220 */ /* 0x080fe40000410000 */
[----:B------:R-:W-:Y:S01]  /*77b0*/  FMUL.FTZ R123, R123, R100 ;  /* 0x000000647b7b7220 */ /* 0x000fe20000410000 */
[----:B------:R-:W-:Y:S01]  /*77c0*/  HMMA.16816.F32 R184, R4, R22, R136 ;  /* 0x0000001604b8723c */ /* 0x000fe20000001888 */
[----:B---3--:R-:W-:Y:S01]  /*77d0*/  FFMA.FTZ R9, R51, c[0x0][0x23c], -R8 ;  /* 0x00008f0033097a23 */ /* 0x008fe20000010808 */
[----:B------:R-:W-:Y:S01]  /*77e0*/  MOV R51, R56 ;  /* 0x0000003800337202 */ /* 0x000fe20000000f00 */
[----:B------:R-:W-:-:S02]  /*77f0*/  FMUL.FTZ R152, R152, R102 ;  /* 0x0000006698987220 */ /* 0x000fc40000410000 */
[----:B------:R-:W3:Y:S01]  /*7800*/  MUFU.EX2 R11, R9 ;  /* 0x00000009000b7308 */ /* 0x000ee20000000800 */
[----:B------:R-:W-:Y:S02]  /*7810*/  FMUL.FTZ R153, R153, R102 ;  /* 0x0000006699997220 */ /* 0x000fe40000410000 */
[----:B----4-:R-:W-:Y:S01]  /*7820*/  FMUL.FTZ R3, R47, c[0x0][0x23c] ;  /* 0x00008f002f037a20 */ /* 0x010fe20000410000 */
[----:B------:R-:W-:Y:S01]  /*7830*/  HMMA.16816.F32 R188, R4, R18, R120 ;  /* 0x0000001204bc723c */ /* 0x000fe20000001878 */
[-C--:B------:R-:W-:Y:S02]  /*7840*/  FMUL.FTZ R154, R154, R100.reuse ;  /* 0x000000649a9a7220 */ /* 0x080fe40000410000 */
[----:B------:R-:W-:Y:S01]  /*7850*/  FMUL.FTZ R155, R155, R100 ;  /* 0x000000649b9b7220 */ /* 0x000fe20000410000 */
[----:B------:R-:W-:Y:S01]  /*7860*/  FSEL R3, R3, RZ, P1 ;  /* 0x000000ff03037208 */ /* 0x000fe20000800000 */
[-C--:B------:R-:W-:Y:S02]  /*7870*/  FMUL.FTZ R116, R116, R102.reuse ;  /* 0x0000006674747220 */ /* 0x080fe40000410000 */
[----:B------:R-:W-:-:S02]  /*7880*/  FMUL.FTZ R117, R117, R102 ;  /* 0x0000006675757220 */ /* 0x000fc40000410000 */
[-C--:B------:R-:W-:Y:S01]  /*7890*/  FMUL.FTZ R118, R118, R100.reuse ;  /* 0x0000006476767220 */ /* 0x080fe20000410000 */
[C---:B------:R-:W-:Y:S01]  /*78a0*/  HMMA.16816.F32 R120, R4.reuse, R26, R152 ;  /* 0x0000001a0478723c */ /* 0x040fe20000001898 */
[----:B------:R-:W-:Y:S01]  /*78b0*/  FMUL.FTZ R119, R119, R100 ;  /* 0x0000006477777220 */ /* 0x000fe20000410000 */
[----:B---3--:R-:W-:Y:S01]  /*78c0*/  MOV R137, R11 ;  /* 0x0000000b00897202 */ /* 0x008fe20000000f00 */
[----:B------:R-:W-:Y:S01]  /*78d0*/  FFMA.FTZ R9, R49, c[0x0][0x23c], -R8 ;  /* 0x00008f0031097a23 */ /* 0x000fe20000010808 */
[----:B------:R-:W-:Y:S01]  /*78e0*/  MOV R49, R39 ;  /* 0x0000002700317202 */ /* 0x000fe20000000f00 */
[----:B------:R-:W-:Y:S02]  /*78f0*/  FADD.FTZ R11, R105, -R10 ;  /* 0x8000000a690b7221 */ /* 0x000fe40000010000 */
[----:B------:R3:W4:Y:S01]  /*7900*/  MUFU.EX2 R59, R9 ;  /* 0x00000009003b7308 */ /* 0x0007220000000800 */
[----:B------:R-:W-:Y:S01]  /*7910*/  FFMA.FTZ R10, R54, c[0x0][0x23c], -R3 ;  /* 0x00008f00360a7a23 */ /* 0x000fe20000010803 */
[----:B------:R-:W-:Y:S01]  /*7920*/  HMMA.16816.F32 R192, R4, R16, R116 ;  /* 0x0000001004c0723c */ /* 0x000fe20000001874 */
[----:B------:R-:W-:-:S02]  /*7930*/  FMUL.FTZ R72, R72, R102 ;  /* 0x0000006648487220 */ /* 0x000fc40000410000 */
[----:B------:R-:W-:Y:S02]  /*7940*/  FMUL.FTZ R73, R73, R102 ;  /* 0x0000006649497220 */ /* 0x000fe40000410000 */
[-C--:B------:R-:W-:Y:S01]  /*7950*/  FMUL.FTZ R74, R74, R100.reuse ;  /* 0x000000644a4a7220 */ /* 0x080fe20000410000 */
[----:B------:R5:W-:Y:S01]  /*7960*/  MUFU.EX2 R138, R10 ;  /* 0x0000000a008a7308 */ /* 0x000be20000000800 */
[----:B------:R-:W-:Y:S02]  /*7970*/  FMUL.FTZ R75, R75, R100 ;  /* 0x000000644b4b7220 */ /* 0x000fe40000410000 */
[-C--:B------:R-:W-:Y:S02]  /*7980*/  FMUL.FTZ R164, R164, R102.reuse ;  /* 0x00000066a4a47220 */ /* 0x080fe40000410000 */
[----:B------:R-:W-:Y:S02]  /*7990*/  FMUL.FTZ R165, R165, R102 ;  /* 0x00000066a5a57220 */ /* 0x000fe40000410000 */
[----:B------:R-:W-:Y:S01]  /*79a0*/  FMUL.FTZ R166, R166, R100 ;  /* 0x00000064a6a67220 */ /* 0x000fe20000410000 */
[----:B------:R-:W-:Y:S01]  /*79b0*/  HMMA.16816.F32 R152, R4, R32, R72 ;  /* 0x000000200498723c */ /* 0x000fe20000001848 */
[----:B---3--:R-:W-:-:S02]  /*79c0*/  FFMA.FTZ R9, R52, c[0x0][0x23c], -R3 ;  /* 0x00008f0034097a23 */ /* 0x008fc40000010803 */
[----:B------:R-:W-:Y:S02]  /*79d0*/  FMUL.FTZ R167, R167, R100 ;  /* 0x00000064a7a77220 */ /* 0x000fe40000410000 */
[----:B------:R3:W-:Y:S01]  /*79e0*/  MUFU.EX2 R44, R9 ;  /* 0x00000009002c7308 */ /* 0x0007e20000000800 */
[-C--:B------:R-:W-:Y:S02]  /*79f0*/  FMUL.FTZ R92, R92, R102.reuse ;  /* 0x000000665c5c7220 */ /* 0x080fe40000410000 */
[----:B-----5:R-:W-:Y:S02]  /*7a00*/  FMUL.FTZ R10, R11, c[0x0][0x23c] ;  /* 0x00008f000b0a7a20 */ /* 0x020fe40000410000 */
[----:B------:R-:W-:Y:S01]  /*7a10*/  FMUL.FTZ R93, R93, R102 ;  /* 0x000000665d5d7220 */ /* 0x000fe20000410000 */
[----:B-1----:R-:W-:Y:S01]  /*7a20*/  HMMA.16816.F32 R116, R4, R40, R164 ;  /* 0x000000280474723c */ /* 0x002fe200000018a4 */
[-C--:B------:R-:W-:Y:S01]  /*7a30*/  FMUL.FTZ R94, R94, R100.reuse ;  /* 0x000000645e5e7220 */ /* 0x080fe20000410000 */
[----:B------:R-:W1:Y:S01]  /*7a40*/  MUFU.EX2 R11, R28 ;  /* 0x0000001c000b7308 */ /* 0x000e620000000800 */
[----:B------:R-:W-:-:S02]  /*7a50*/  FMUL.FTZ R95, R95, R100 ;  /* 0x000000645f5f7220 */ /* 0x000fc40000410000 */
[-C--:B------:R-:W-:Y:S02]  /*7a60*/  FMUL.FTZ R148, R148, R102.reuse ;  /* 0x0000006694947220 */ /* 0x080fe40000410000 */
[----:B------:R-:W-:Y:S01]  /*7a70*/  FMUL.FTZ R149, R149, R102 ;  /* 0x0000006695957220 */ /* 0x000fe20000410000 */
[----:B------:R-:W-:Y:S01]  /*7a80*/  MOV R167, R58 ;  /* 0x0000003a00a77202 */ /* 0x000fe20000000f00 */
[-C--:B------:R-:W-:Y:S01]  /*7a90*/  FMUL.FTZ R150, R150, R100.reuse ;  /* 0x0000006496967220 */ /* 0x080fe20000410000 */
[----:B------:R-:W5:Y:S01]  /*7aa0*/  MUFU.EX2 R10, R10 ;  /* 0x0000000a000a7308 */ /* 0x000f620000000800 */
[--C-:B---3--:R-:W-:Y:S01]  /*7ab0*/  FFMA.FTZ R9, R55, c[0x0][0x23c], -R3.reuse ;  /* 0x00008f0037097a23 */ /* 0x108fe20000010803 */
[C---:B------:R-:W-:Y:S01]  /*7ac0*/  HMMA.16816.F32 R72, R4.reuse, R14, R92 ;  /* 0x0000000e0448723c */ /* 0x040fe2000000185c */
[----:B------:R-:W-:Y:S01]  /*7ad0*/  FMUL.FTZ R151, R151, R100 ;  /* 0x0000006497977220 */ /* 0x000fe20000410000 */
[----:B------:R-:W-:Y:S01]  /*7ae0*/  MOV R166, R38 ;  /* 0x0000002600a67202 */ /* 0x000fe20000000f00 */
[----:B------:R-:W-:Y:S01]  /*7af0*/  FMUL.FTZ R132, R132, R102 ;  /* 0x0000006684847220 */ /* 0x000fe20000410000 */
[----:B------:R-:W-:Y:S01]  /*7b00*/  MOV R38, R30 ;  /* 0x0000001e00267202 */ /* 0x000fe20000000f00 */
[----:B------:R-:W-:Y:S01]  /*7b10*/  FMUL.FTZ R133, R133, R102 ;  /* 0x0000006685857220 */ /* 0x000fe20000410000 */
[----:B------:R3:W1:Y:S01]  /*7b20*/  MUFU.EX2 R48, R9 ;  /* 0x0000000900307308 */ /* 0x0006620000000800 */
[-C--:B------:R-:W-:Y:S01]  /*7b30*/  FMUL.FTZ R134, R134, R100.reuse ;  /* 0x0000006486867220 */ /* 0x080fe20000410000 */
[----:B----4-:R-:W-:Y:S01]  /*7b40*/  MOV R94, R59 ;  /* 0x0000003b005e7202 */ /* 0x010fe20000000f00 */
[----:B------:R-:W-:Y:S01]  /*7b50*/  FMUL.FTZ R135, R135, R100 ;  /* 0x0000006487877220 */ /* 0x000fe20000410000 */
[----:B------:R-:W-:Y:S01]  /*7b60*/  MOV R58, R29 ;  /* 0x0000001d003a7202 */ /* 0x000fe20000000f00 */
[-C--:B------:R-:W-:Y:S01]  /*7b70*/  FMUL.FTZ R168, R168, R102.reuse ;  /* 0x00000066a8a87220 */ /* 0x080fe20000410000 */
[C---:B------:R-:W-:Y:S01]  /*7b80*/  HMMA.16816.F32 R176, R4.reuse, R24, R148 ;  /* 0x0000001804b0723c */ /* 0x040fe20000001894 */
[----:B------:R-:W-:Y:S01]  /*7b90*/  FMUL.FTZ R169, R169, R102 ;  /* 0x00000066a9a97220 */ /* 0x000fe20000410000 */
[----:B------:R-:W-:Y:S01]  /*7ba0*/  MOV R30, R106 ;  /* 0x0000006a001e7202 */ /* 0x000fe20000000f00 */
[-C--:B------:R-:W-:Y:S01]  /*7bb0*/  FMUL.FTZ R170, R170, R100.reuse ;  /* 0x00000064aaaa7220 */ /* 0x080fe20000410000 */
[----:B------:R-:W-:Y:S01]  /*7bc0*/  MOV R29, R107 ;  /* 0x0000006b001d7202 */ /* 0x000fe20000000f00 */
[----:B------:R-:W-:Y:S01]  /*7bd0*/  FMUL.FTZ R171, R171, R100 ;  /* 0x00000064abab7220 */ /* 0x000fe20000410000 */
[----:B------:R-:W-:Y:S01]  /*7be0*/  MOV R165, R37 ;  /* 0x0000002500a57202 */ /* 0x000fe20000000f00 */
[-C--:B------:R-:W-:Y:S01]  /*7bf0*/  FMUL.FTZ R76, R76, R102.reuse ;  /* 0x000000664c4c7220 */ /* 0x080fe20000410000 */
[C---:B------:R-:W-:Y:S01]  /*7c00*/  HMMA.16816.F32 R132, R4.reuse, R20, R132 ;  /* 0x000000140484723c */ /* 0x040fe20000001884 */
[----:B------:R-:W-:Y:S01]  /*7c10*/  FMUL.FTZ R77, R77, R102 ;  /* 0x000000664d4d7220 */ /* 0x000fe20000410000 */
[----:B------:R-:W-:Y:S01]  /*7c20*/  MOV R103, R58 ;  /* 0x0000003a00677202 */ /* 0x000fe20000000f00 */
[----:B---3--:R-:W-:Y:S01]  /*7c30*/  FFMA.FTZ R9, R53, c[0x0][0x23c], -R3 ;  /* 0x00008f0035097a23 */ /* 0x008fe20000010803 */
[----:B------:R-:W-:Y:S01]  /*7c40*/  MOV R164, R165 ;  /* 0x000000a500a47202 */ /* 0x000fe20000000f00 */
[-C--:B------:R-:W-:Y:S01]  /*7c50*/  FMUL.FTZ R78, R78, R100.reuse ;  /* 0x000000644e4e7220 */ /* 0x080fe20000410000 */
[----:B------:R-:W-:Y:S01]  /*7c60*/  MOV R95, R31 ;  /* 0x0000001f005f7202 */ /* 0x000fe20000000f00 */
[----:B------:R3:W4:Y:S01]  /*7c70*/  MUFU.EX2 R139, R9 ;  /* 0x00000009008b7308 */ /* 0x0007220000000800 */
[----:B------:R-:W-:Y:S01]  /*7c80*/  FMUL.FTZ R79, R79, R100 ;  /* 0x000000644f4f7220 */ /* 0x000fe20000410000 */
[----:B------:R-:W-:Y:S01]  /*7c90*/  HMMA.16816.F32 R168, R4, R42, R168 ;  /* 0x0000002a04a8723c */ /* 0x000fe200000018a8 */
[-C--:B------:R-:W-:Y:S01]  /*7ca0*/  FMUL.FTZ R88, R88, R102.reuse ;  /* 0x0000006658587220 */ /* 0x080fe20000410000 */
[----:B------:R-:W-:Y:S01]  /*7cb0*/  MOV R165, R29 ;  /* 0x0000001d00a57202 */ /* 0x000fe20000000f00 */
[----:B------:R-:W-:Y:S01]  /*7cc0*/  FMUL.FTZ R89, R89, R102 ;  /* 0x0000006659597220 */ /* 0x000fe20000410000 */
[----:B------:R-:W-:Y:S01]  /*7cd0*/  MOV R136, R38 ;  /* 0x0000002600887202 */ /* 0x000fe20000000f00 */
[----:B------:R-:W-:-:S02]  /*7ce0*/  FMUL.FTZ R90, R90, R100 ;  /* 0x000000645a5a7220 */ /* 0x000fc40000410000 */
[----:B------:R-:W-:Y:S01]  /*7cf0*/  FMUL.FTZ R91, R91, R100 ;  /* 0x000000645b5b7220 */ /* 0x000fe20000410000 */
[C---:B------:R-:W-:Y:S01]  /*7d00*/  HMMA.16816.F32 R104, R4.reuse, R34, R76 ;  /* 0x000000220468723c */ /* 0x040fe2000000184c */
[-C--:B-1----:R-:W-:Y:S02]  /*7d10*/  FMUL.FTZ R124, R124, R11.reuse ;  /* 0x0000000b7c7c7220 */ /* 0x082fe40000410000 */
[----:B------:R-:W-:Y:S02]  /*7d20*/  FMUL.FTZ R125, R125, R11 ;  /* 0x0000000b7d7d7220 */ /* 0x000fe40000410000 */
[-C--:B-----5:R-:W-:Y:S02]  /*7d30*/  FMUL.FTZ R126, R126, R10.reuse ;  /* 0x0000000a7e7e7220 */ /* 0x0a0fe40000410000 */
[----:B------:R-:W-:Y:S01]  /*7d40*/  FMUL.FTZ R127, R127, R10 ;  /* 0x0000000a7f7f7220 */ /* 0x000fe20000410000 */
[----:B------:R-:W-:Y:S01]  /*7d50*/  HMMA.16816.F32 R148, R4, R12, R88 ;  /* 0x0000000c0494723c */ /* 0x000fe20000001858 */
[----:B---3--:R-:W-:-:S02]  /*7d60*/  FFMA.FTZ R9, R36, c[0x0][0x23c], -R8 ;  /* 0x00008f0024097a23 */ /* 0x008fc40000010808 */
[-C--:B------:R-:W-:Y:S02]  /*7d70*/  FMUL.FTZ R112, R112, R11.reuse ;  /* 0x0000000b70707220 */ /* 0x080fe40000410000 */
[----:B------:R-:W-:Y:S02]  /*7d80*/  FMUL.FTZ R113, R113, R11 ;  /* 0x0000000b71717220 */ /* 0x000fe40000410000 */
[----:B------:R-:W-:Y:S01]  /*7d90*/  F2FP.PACK_AB R4, R167, R166 ;  /* 0x000000a6a704723e */ /* 0x000fe200000000ff */
[----:B------:R-:W-:Y:S01]  /*7da0*/  FMUL.FTZ R114, R114, R10 ;  /* 0x0000000a72727220 */ /* 0x000fe20000410000 */
[----:B------:R-:W-:Y:S01]  /*7db0*/  F2FP.PACK_AB R5, R48, R44 ;  /* 0x0000002c3005723e */ /* 0x000fe200000000ff */
[----:B------:R-:W-:Y:S01]  /*7dc0*/  FMUL.FTZ R115, R115, R10 ;  /* 0x0000000a73737220 */ /* 0x000fe20000410000 */
[----:B------:R-:W-:Y:S01]  /*7dd0*/  F2FP.PACK_AB R6, R94, R137 ;  /* 0x000000895e06723e */ /* 0x000fe200000000ff */
[-C--:B------:R-:W-:Y:S01]  /*7de0*/  FMUL.FTZ R140, R140, R11.reuse ;  /* 0x0000000b8c8c7220 */ /* 0x080fe20000410000 */
[----:B----4-:R-:W-:Y:S01]  /*7df0*/  F2FP.PACK_AB R7, R139, R138 ;  /* 0x0000008a8b07723e */ /* 0x010fe200000000ff */
[----:B------:R-:W-:-:S02]  /*7e00*/  FMUL.FTZ R141, R141, R11 ;  /* 0x0000000b8d8d7220 */ /* 0x000fc40000410000 */
[-C--:B------:R-:W-:Y:S02]  /*7e10*/  FMUL.FTZ R142, R142, R10.reuse ;  /* 0x0000000a8e8e7220 */ /* 0x080fe40000410000 */
[-C--:B------:R-:W-:Y:S02]  /*7e20*/  FMUL.FTZ R143, R143, R10.reuse ;  /* 0x0000000a8f8f7220 */ /* 0x080fe40000410000 */
[C---:B------:R-:W-:Y:S01]  /*7e30*/  HMMA.16816.F32 R76, R4.reuse, R18, R124 ;  /* 0x00000012044c723c */ /* 0x040fe2000000187c */
[----:B------:R1:W-:Y:S01]  /*7e40*/  MUFU.EX2 R124, R9 ;  /* 0x00000009007c7308 */ /* 0x0003e20000000800 */
[-C--:B------:R-:W-:Y:S02]  /*7e50*/  FMUL.FTZ R156, R156, R11.reuse ;  /* 0x0000000b9c9c7220 */ /* 0x080fe40000410000 */
[----:B------:R-:W-:Y:S02]  /*7e60*/  FMUL.FTZ R157, R157, R11 ;  /* 0x0000000b9d9d7220 */ /* 0x000fe40000410000 */
[-C--:B------:R-:W-:Y:S01]  /*7e70*/  FMUL.FTZ R158, R158, R10.reuse ;  /* 0x0000000a9e9e7220 */ /* 0x080fe20000410000 */
[----:B------:R-:W-:Y:S01]  /*7e80*/  MOV R127, R47 ;  /* 0x0000002f007f7202 */ /* 0x000fe20000000f00 */
[----:B------:R-:W-:Y:S01]  /*7e90*/  HMMA.16816.F32 R88, R4, R16, R112 ;  /* 0x000000100458723c */ /* 0x000fe20000001870 */
[----:B------:R-:W-:Y:S01]  /*7ea0*/  FMUL.FTZ R159, R159, R10 ;  /* 0x0000000a9f9f7220 */ /* 0x000fe20000410000 */
[----:B------:R-:W-:Y:S01]  /*7eb0*/  MOV R126, R46 ;  /* 0x0000002e007e7202 */ /* 0x000fe20000000f00 */
[-C--:B------:R-:W-:Y:S01]  /*7ec0*/  FMUL.FTZ R160, R160, R11.reuse ;  /* 0x0000000ba0a07220 */ /* 0x080fe20000410000 */
[----:B------:R-:W-:Y:S01]  /*7ed0*/  MOV R125, R44 ;  /* 0x0000002c007d7202 */ /* 0x000fe20000000f00 */
[----:B------:R-:W-:-:S02]  /*7ee0*/  FMUL.FTZ R161, R161, R11 ;  /* 0x0000000ba1a17220 */ /* 0x000fc40000410000 */
[----:B------:R-:W-:Y:S01]  /*7ef0*/  MOV R115, R166 ;  /* 0x000000a600737202 */ /* 0x000fe20000000f00 */
[C---:B------:R-:W-:Y:S01]  /*7f00*/  HMMA.16816.F32 R56, R4.reuse, R26, R156 ;  /* 0x0000001a0438723c */ /* 0x040fe2000000189c */
[--C-:B-1----:R-:W-:Y:S01]  /*7f10*/  FFMA.FTZ R9, R64, c[0x0][0x23c], -R2.reuse ;  /* 0x00008f0040097a23 */ /* 0x102fe20000010802 */
[----:B------:R-:W-:Y:S01]  /*7f20*/  MOV R166, R30 ;  /* 0x0000001e00a67202 */ /* 0x000fe20000000f00 */
[-C--:B------:R-:W-:Y:S01]  /*7f30*/  FMUL.FTZ R162, R162, R10.reuse ;  /* 0x0000000aa2a27220 */ /* 0x080fe20000410000 */
[----:B------:R-:W-:Y:S01]  /*7f40*/  MOV R114, R167 ;  /* 0x000000a700727202 */ /* 0x000fe20000000f00 */
[----:B------:R1:W-:Y:S01]  /*7f50*/  MUFU.EX2 R93, R9 ;  /* 0x00000009005d7308 */ /* 0x0003e20000000800 */
[----:B------:R-:W-:Y:S01]  /*7f60*/  FMUL.FTZ R163, R163, R10 ;  /* 0x0000000aa3a37220 */ /* 0x000fe20000410000 */
[----:B------:R-:W-:Y:S01]  /*7f70*/  MOV R113, R136 ;  /* 0x0000008800717202 */ /* 0x000fe20000000f00 */
[C---:B------:R-:W-:Y:S01]  /*7f80*/  HMMA.16816.F32 R64, R4.reuse, R22, R140 ;  /* 0x000000160440723c */ /* 0x040fe2000000188c */
[----:B------:R-:W-:Y:S01]  /*7f90*/  FMUL.FTZ R172, R172, R11 ;  /* 0x0000000bacac7220 */ /* 0x000fe20000410000 */
[----:B------:R-:W-:Y:S01]  /*7fa0*/  MOV R112, R49 ;  /* 0x0000003100707202 */ /* 0x000fe20000000f00 */
[----:B------:R-:W-:Y:S01]  /*7fb0*/  FMUL.FTZ R173, R173, R11 ;  /* 0x0000000badad7220 */ /* 0x000fe20000410000 */
[----:B------:R-:W-:Y:S01]  /*7fc0*/  MOV R167, R51 ;  /* 0x0000003300a77202 */ /* 0x000fe20000000f00 */
[----:B------:R-:W-:Y:S01]  /*7fd0*/  FMUL.FTZ R174, R174, R10 ;  /* 0x0000000aaeae7220 */ /* 0x000fe20000410000 */
[----:B------:R-:W-:Y:S01]  /*7fe0*/  MOV R17, R50 ;  /* 0x0000003200117202 */ /* 0x000fe20000000f00 */
[-C--:B------:R-:W-:Y:S01]  /*7ff0*/  FMUL.FTZ R175, R175, R10.reuse ;  /* 0x0000000aafaf7220 */ /* 0x080fe20000410000 */
[C---:B------:R-:W-:Y:S01]  /*8000*/  HMMA.16816.F32 R52, R4.reuse, R40, R160 ;  /* 0x000000280434723c */ /* 0x040fe200000018a0 */
[----:B------:R-:W-:Y:S01]  /*8010*/  FMUL.FTZ R144, R144, R11 ;  /* 0x0000000b90907220 */ /* 0x000fe20000410000 */
[----:B------:R-:W-:Y:S01]  /*8020*/  MOV R136, R45 ;  /* 0x0000002d00887202 */ /* 0x000fe20000000f00 */
[----:B------:R-:W-:Y:S01]  /*8030*/  FMUL.FTZ R145, R145, R11 ;  /* 0x0000000b91917220 */ /* 0x000fe20000410000 */
[----:B------:R-:W-:Y:S01]  /*8040*/  MOV R141, R125 ;  /* 0x0000007d008d7202 */ /* 0x000fe20000000f00 */
[--C-:B-1----:R-:W-:Y:S01]  /*8050*/  FFMA.FTZ R9, R110, c[0x0][0x23c], -R2.reuse ;  /* 0x00008f006e097a23 */ /* 0x102fe20000010802 */
[----:B------:R-:W-:Y:S01]  /*8060*/  MOV R158, R127 ;  /* 0x0000007f009e7202 */ /* 0x000fe20000000f00 */
[-C--:B------:R-:W-:Y:S01]  /*8070*/  FMUL.FTZ R146, R146, R10.reuse ;  /* 0x0000000a92927220 */ /* 0x080fe20000410000 */
[C---:B------:R-:W-:Y:S01]  /*8080*/  HMMA.16816.F32 R40, R4.reuse, R42, R172 ;  /* 0x0000002a0428723c */ /* 0x040fe200000018ac */
[----:B------:R-:W1:Y:S01]  /*8090*/  MUFU.EX2 R28, R9 ;  /* 0x00000009001c7308 */ /* 0x000e620000000800 */
        /* <DEDUP_REMOVED lines=9> */
[----:B------:R-:W-:Y:S01]  /*8130*/  LDSM.16.MT88.4 R24, [R218+0x9400] ;  /* 0x00940000da18783b */ /* 0x000fe20000004200 */
[-C--:B------:R-:W-:Y:S01]  /*8140*/  FMUL.FTZ R68, R68, R11.reuse ;  /* 0x0000000b44447220 */ /* 0x080fe20000410000 */
[----:B------:R-:W-:Y:S01]  /*8150*/  MOV R175, R138 ;  /* 0x0000008a00af7202 */ /* 0x000fe20000000f00 */
[----:B------:R-:W-:Y:S01]  /*8160*/  FMUL.FTZ R69, R69, R11 ;  /* 0x0000000b45457220 */ /* 0x000fe20000410000 */
[----:B------:R-:W-:Y:S01]  /*8170*/  MOV R140, R113 ;  /* 0x00000071008c7202 */ /* 0x000fe20000000f00 */
[----:B------:R-:W-:Y:S01]  /*8180*/  FMUL.FTZ R70, R70, R10 ;  /* 0x0000000a46467220 */ /* 0x000fe20000410000 */
[----:B-1----:R-:W-:Y:S01]  /*8190*/  MOV R159, R28 ;  /* 0x0000001c009f7202 */ /* 0x002fe20000000f00 */
[--C-:B------:R-:W-:Y:S01]  /*81a0*/  FFMA.FTZ R9, R108, c[0x0][0x23c], -R2.reuse ;  /* 0x00008f006c097a23 */ /* 0x100fe20000010802 */
[----:B------:R-:W1:Y:S01]  /*81b0*/  LDSM.16.MT88.4 R28, [R216+0x9400] ;  /* 0x00940000d81c783b */ /* 0x000e620000004200 */
[----:B------:R-:W-:Y:S01]  /*81c0*/  FMUL.FTZ R71, R71, R10 ;  /* 0x0000000a47477220 */ /* 0x000fe20000410000 */
[----:B------:R-:W-:Y:S01]  /*81d0*/  MOV R145, R250 ;  /* 0x000000fa00917202 */ /* 0x000fe20000000f00 */
[----:B------:R-:W3:Y:S01]  /*81e0*/  MUFU.EX2 R16, R9 ;  /* 0x0000000900107308 */ /* 0x000ee20000000800 */
[-C--:B------:R-:W-:Y:S01]  /*81f0*/  FMUL.FTZ R80, R80, R11.reuse ;  /* 0x0000000b50507220 */ /* 0x080fe20000410000 */
[C---:B------:R-:W-:Y:S01]  /*8200*/  HMMA.16816.F32 R36, R4.reuse, R20, R128 ;  /* 0x000000140424723c */ /* 0x040fe20000001880 */
[-C--:B------:R-:W-:Y:S01]  /*8210*/  FMUL.FTZ R81, R81, R11.reuse ;  /* 0x0000000b51517220 */ /* 0x080fe20000410000 */
[----:B------:R-:W4:Y:S01]  /*8220*/  LDSM.16.MT88.4 R20, [R216+0xa400] ;  /* 0x00a40000d814783b */ /* 0x000f220000004200 */
[----:B------:R-:W-:Y:S01]  /*8230*/  FMUL.FTZ R82, R82, R10 ;  /* 0x0000000a52527220 */ /* 0x000fe20000410000 */
[----:B------:R-:W-:Y:S01]  /*8240*/  MOV R147, R136 ;  /* 0x0000008800937202 */ /* 0x000fe20000000f00 */
        /* <DEDUP_REMOVED lines=9> */
[----:B---3--:R-:W-:Y:S01]  /*82e0*/  MOV R163, R16 ;  /* 0x0000001000a37202 */ /* 0x008fe20000000f00 */
[----:B------:R-:W-:Y:S01]  /*82f0*/  FFMA.FTZ R9, R109, c[0x0][0x23c], -R2 ;  /* 0x00008f006d097a23 */ /* 0x000fe20000010802 */
[----:B------:R-:W-:Y:S01]  /*8300*/  MOV R16, R48 ;  /* 0x0000003000107202 */ /* 0x000fe20000000f00 */
[-C--:B------:R-:W-:Y:S01]  /*8310*/  FMUL.FTZ R96, R96, R11.reuse ;  /* 0x0000000b60607220 */ /* 0x080fe20000410000 */
[----:B------:R-:W-:Y:S01]  /*8320*/  MOV R172, R94 ;  /* 0x0000005e00ac7202 */ /* 0x000fe20000000f00 */
[----:B------:R3:W5:Y:S01]  /*8330*/  MUFU.EX2 R142, R9 ;  /* 0x00000009008e7308 */ /* 0x0007620000000800 */
[----:B------:R-:W-:Y:S01]  /*8340*/  FMUL.FTZ R97, R97, R11 ;  /* 0x0000000b61617220 */ /* 0x000fe20000410000 */
[C---:B------:R-:W-:Y:S01]  /*8350*/  HMMA.16816.F32 R48, R4.reuse, R32, R68 ;  /* 0x000000200430723c */ /* 0x040fe20000001844 */
[----:B------:R-:W-:Y:S01]  /*8360*/  FMUL.FTZ R98, R98, R10 ;  /* 0x0000000a62627220 */ /* 0x000fe20000410000 */
[----:B------:R-:W-:Y:S01]  /*8370*/  MOV R157, R16 ;  /* 0x00000010009d7202 */ /* 0x000fe20000000f00 */
[----:B------:R-:W-:Y:S01]  /*8380*/  FMUL.FTZ R99, R99, R10 ;  /* 0x0000000a63637220 */ /* 0x000fe20000410000 */
[----:B------:R-:W1:Y:S04]  /*8390*/  LDSM.16.MT88.4 R16, [R218+0xa400] ;  /* 0x00a40000da10783b */ /* 0x000e680000004200 */
[----:B--2---:R-:W-:Y:S01]  /*83a0*/  HMMA.16816.F32 R44, R4, R12, R84 ;  /* 0x0000000c042c723c */ /* 0x004fe20000001854 */
[----:B------:R-:W-:Y:S01]  /*83b0*/  LDSM.16.MT88.4 R32, [R218+0xb400] ;  /* 0x00b40000da20783b */ /* 0x000fe20000004200 */
[----:B---3--:R-:W-:-:S06]  /*83c0*/  FFMA.FTZ R9, R111, c[0x0][0x23c], -R0 ;  /* 0x00008f006f097a23 */ /* 0x008fcc0000010800 */
[----:B------:R-:W-:Y:S01]  /*83d0*/  HMMA.16816.F32 R96, R4, R14, R96 ;  /* 0x0000000e0460723c */ /* 0x000fe20000001860 */
[----:B------:R-:W2:Y:S01]  /*83e0*/  LDSM.16.MT88.4 R12, [R216+0xb400] ;  /* 0x00b40000d80c783b */ /* 0x000ea20000004200 */
[----:B------:R3:W-:Y:S05]  /*83f0*/  MUFU.EX2 R92, R9 ;  /* 0x00000009005c7308 */ /* 0x0007ea0000000800 */
[----:B------:R-:W-:Y:S02]  /*8400*/  F2FP.PACK_AB R4, R159, R93 ;  /* 0x0000005d9f04723e */ /* 0x000fe400000000ff */
[----:B-----5:R-:W-:Y:S01]  /*8410*/  F2FP.PACK_AB R6, R142, R163 ;  /* 0x000000a38e06723e */ /* 0x020fe200000000ff */
[----:B---3--:R-:W-:Y:S01]  /*8420*/  FFMA.FTZ R9, R181, c[0x0][0x23c], -R0 ;  /* 0x00008f00b5097a23 */ /* 0x008fe20000010800 */
[----:B------:R-:W-:-:S03]  /*8430*/  MOV R181, R139 ;  /* 0x0000008b00b57202 */ /* 0x000fc60000000f00 */
[----:B------:R3:W5:Y:S02]  /*8440*/  MUFU.EX2 R156, R9 ;  /* 0x00000009009c7308 */ /* 0x0007640000000800 */
[----:B---3--:R-:W-:Y:S01]  /*8450*/  FFMA.FTZ R9, R180, c[0x0][0x23c], -R0 ;  /* 0x00008f00b4097a23 */ /* 0x008fe20000010800 */
[----:B------:R-:W-:Y:S02]  /*8460*/  MOV R180, R164 ;  /* 0x000000a400b47202 */ /* 0x000fe40000000f00 */
[----:B------:R-:W-:-:S03]  /*8470*/  MOV R164, R251 ;  /* 0x000000fb00a47202 */ /* 0x000fc60000000f00 */
[----:B------:R3:W-:Y:S01]  /*8480*/  MUFU.EX2 R160, R9 ;  /* 0x0000000900a07308 */ /* 0x0007e20000000800 */
[----:B-----5:R-:W-:Y:S01]  /*8490*/  F2FP.PACK_AB R5, R156, R92 ;  /* 0x0000005c9c05723e */ /* 0x020fe200000000ff */
[----:B---3--:R-:W-:Y:S01]  /*84a0*/  FFMA.FTZ R9, R182, c[0x0][0x23c], -R0 ;  /* 0x00008f00b6097a23 */ /* 0x008fe20000010800 */
[----:B------:R-:W-:-:S05]  /*84b0*/  MOV R182, R95 ;  /* 0x0000005f00b67202 */ /* 0x000fca0000000f00 */
[----:B------:R3:W5:Y:S02]  /*84c0*/  MUFU.EX2 R174, R9 ;  /* 0x0000000900ae7308 */ /* 0x0007640000000800 */
[----:B---3--:R-:W-:Y:S01]  /*84d0*/  FFMA.FTZ R9, R183, c[0x0][0x23c], -R8 ;  /* 0x00008f00b7097a23 */ /* 0x008fe20000010808 */
[----:B-----5:R-:W-:Y:S02]  /*84e0*/  F2FP.PACK_AB R7, R174, R160 ;  /* 0x000000a0ae07723e */ /* 0x020fe400000000ff */
[----:B------:R-:W-:-:S03]  /*84f0*/  MOV R183, R124 ;  /* 0x0000007c00b77202 */ /* 0x000fc60000000f00 */
[----:B------:R3:W5:Y:S02]  /*8500*/  MUFU.EX2 R250, R9 ;  /* 0x0000000900fa7308 */ /* 0x0007640000000800 */
[C---:B-1----:R-:W-:Y:S08]  /*8510*/  HMMA.16816.F32 R84, R4.reuse, R28, R192 ;  /* 0x0000001c0454723c */ /* 0x042ff000000018c0 */
[----:B------:R-:W-:Y:S01]  /*8520*/  HMMA.16816.F32 R136, R4, R30, R188 ;  /* 0x0000001e0488723c */ /* 0x000fe200000018bc */
[----:B---3--:R-:W-:-:S06]  /*8530*/  FFMA.FTZ R9, R196, c[0x0][0x23c], -R8 ;  /* 0x00008f00c4097a23 */ /* 0x008fcc0000010808 */
[----:B------:R-:W-:Y:S01]  /*8540*/  MOV R188, R92 ;  /* 0x0000005c00bc7202 */ /* 0x000fe20000000f00 */
[----:B------:R1:W-:Y:S01]  /*8550*/  MUFU.EX2 R251, R9 ;  /* 0x0000000900fb7308 */ /* 0x0003e20000000800 */
[C---:B------:R-:W-:Y:S08]  /*8560*/  HMMA.16816.F32 R128, R4.reuse, R26, R184 ;  /* 0x0000001a0480723c */ /* 0x040ff000000018b8 */
[----:B------:R-:W-:Y:S01]  /*8570*/  HMMA.16816.F32 R132, R4, R24, R132 ;  /* 0x000000180484723c */ /* 0x000fe20000001884 */
[----:B-1----:R-:W-:Y:S01]  /*8580*/  FFMA.FTZ R9, R197, c[0x0][0x23c], -R8 ;  /* 0x00008f00c5097a23 */ /* 0x002fe20000010808 */
[----:B------:R-:W-:-:S06]  /*8590*/  MOV R197, R93 ;  /* 0x0000005d00c57202 */ /* 0x000fcc0000000f00 */
[C---:B----4-:R-:W-:Y:S01]  /*85a0*/  HMMA.16816.F32 R124, R4.reuse, R20, R176 ;  /* 0x00000014047c723c */ /* 0x050fe200000018b0 */
[----:B------:R1:W-:Y:S07]  /*85b0*/  MUFU.EX2 R196, R9 ;  /* 0x0000000900c47308 */ /* 0x0003ee0000000800 */
[C---:B------:R-:W-:Y:S08]  /*85c0*/  HMMA.16816.F32 R120, R4.reuse, R22, R120 ;  /* 0x000000160478723c */ /* 0x040ff00000001878 */
[----:B------:R-:W-:Y:S01]  /*85d0*/  HMMA.16816.F32 R116, R4, R16, R116 ;  /* 0x000000100474723c */ /* 0x000fe20000001874 */
[----:B-1----:R-:W-:-:S04]  /*85e0*/  FFMA.FTZ R9, R232, c[0x0][0x23c], -R3 ;  /* 0x00008f00e8097a23 */ /* 0x002fc80000010803 */
[----:B------:R1:W-:Y:S03]  /*85f0*/  MUFU.EX2 R195, R9 ;  /* 0x0000000900c37308 */ /* 0x0003e60000000800 */
[C---:B------:R-:W-:Y:S08]  /*8600*/  HMMA.16816.F32 R112, R4.reuse, R18, R168 ;  /* 0x000000120470723c */ /* 0x040ff000000018a8 */
[----:B--2---:R-:W-:Y:S01]  /*8610*/  HMMA.16816.F32 R108, R4, R12, R152 ;  /* 0x0000000c046c723c */ /* 0x004fe20000001898 */
[----:B-1----:R-:W-:Y:S01]  /*8620*/  FFMA.FTZ R9, R212, c[0x0][0x23c], -R3 ;  /* 0x00008f00d4097a23 */ /* 0x002fe20000010803 */
[----:B------:R-:W-:-:S06]  /*8630*/  MOV R212, R174 ;  /* 0x000000ae00d47202 */ /* 0x000fcc0000000f00 */
[C---:B------:R-:W-:Y:S01]  /*8640*/  HMMA.16816.F32 R104, R4.reuse, R14, R104 ;  /* 0x0000000e0468723c */ /* 0x040fe20000001868 */
[----:B------:R1:W2:Y:S07]  /*8650*/  MUFU.EX2 R194, R9 ;  /* 0x0000000900c27308 */ /* 0x0002ae0000000800 */
[C---:B------:R-:W-:Y:S08]  /*8660*/  HMMA.16816.F32 R92, R4.reuse, R32, R148 ;  /* 0x00000020045c723c */ /* 0x040ff00000001894 */
[----:B------:R-:W-:Y:S01]  /*8670*/  HMMA.16816.F32 R72, R4, R34, R72 ;  /* 0x000000220448723c */ /* 0x000fe20000001848 */
[----:B-1----:R-:W-:Y:S01]  /*8680*/  FFMA.FTZ R9, R199, c[0x0][0x23c], -R3 ;  /* 0x00008f00c7097a23 */ /* 0x002fe20000010803 */
[----:B------:R-:W-:-:S02]  /*8690*/  MOV R199, R142 ;  /* 0x0000008e00c77202 */ /* 0x000fc40000000f00 */
[----:B------:R-:W-:Y:S01]  /*86a0*/  MOV R142, R103 ;  /* 0x00000067008e7202 */ /* 0x000fe20000000f00 */
[----:B------:R1:W-:Y:S02]  /*86b0*/  MUFU.EX2 R193, R9 ;  /* 0x0000000900c17308 */ /* 0x0003e40000000800 */
[----:B-----5:R-:W-:Y:S02]  /*86c0*/  F2FP.PACK_AB R4, R250, R183 ;  /* 0x000000b7fa04723e */ /* 0x020fe400000000ff */
[----:B--2---:R-:W-:Y:S02]  /*86d0*/  F2FP.PACK_AB R5, R194, R195 ;  /* 0x000000c3c205723e */ /* 0x004fe400000000ff */
[----:B------:R-:W-:Y:S01]  /*86e0*/  F2FP.PACK_AB R6, R196, R251 ;  /* 0x000000fbc406723e */ /* 0x000fe200000000ff */
[----:B-1----:R-:W-:Y:S01]  /*86f0*/  FFMA.FTZ R9, R198, c[0x0][0x23c], -R3 ;  /* 0x00008f00c6097a23 */ /* 0x002fe20000010803 */
[----:B------:R-:W-:-:S03]  /*8700*/  MOV R198, R160 ;  /* 0x000000a000c67202 */ /* 0x000fc60000000f00 */
[----:B------:R1:W2:Y:S02]  /*8710*/  MUFU.EX2 R192, R9 ;  /* 0x0000000900c07308 */ /* 0x0002a40000000800 */
[----:B-1----:R-:W-:Y:S01]  /*8720*/  FFMA.FTZ R9, R204, c[0x0][0x23c], -R2 ;  /* 0x00008f00cc097a23 */ /* 0x002fe20000010802 */
[----:B--2---:R-:W-:Y:S02]  /*8730*/  F2FP.PACK_AB R7, R192, R193 ;  /* 0x000000c1c007723e */ /* 0x004fe400000000ff */
[----:B------:R-:W-:-:S03]  /*8740*/  MOV R204, R163 ;  /* 0x000000a300cc7202 */ /* 0x000fc60000000f00 */
[----:B------:R1:W-:Y:S02]  /*8750*/  MUFU.EX2 R191, R9 ;  /* 0x0000000900bf7308 */ /* 0x0003e40000000800 */
[C---:B------:R-:W-:Y:S01]  /*8760*/  HMMA.16816.F32 R68, R4.reuse, R24, R36 ;  /* 0x000000180444723c */ /* 0x040fe20000001824 */
[----:B------:R-:W2:Y:S07]  /*8770*/  LDSM.16.MT88.4 R36, [R216+0x9800] ;  /* 0x00980000d824783b */ /* 0x000eae0000004200 */
[----:B------:R-:W-:Y:S01]  /*8780*/  HMMA.16816.F32 R88, R4, R28, R88 ;  /* 0x0000001c0458723c */ /* 0x000fe20000001858 */
[----:B-1----:R-:W-:Y:S01]  /*8790*/  FFMA.FTZ R9, R205, c[0x0][0x23c], -R2 ;  /* 0x00008f00cd097a23 */ /* 0x002fe20000010802 */
[----:B------:R-:W-:-:S03]  /*87a0*/  MOV R205, R156 ;  /* 0x0000009c00cd7202 */ /* 0x000fc60000000f00 */
[----:B------:R1:W3:Y:S03]  /*87b0*/  MUFU.EX2 R190, R9 ;  /* 0x0000000900be7308 */ /* 0x0002e60000000800 */
[C---:B------:R-:W-:Y:S01]  /*87c0*/  HMMA.16816.F32 R76, R4.reuse, R30, R76 ;  /* 0x0000001e044c723c */ /* 0x040fe2000000184c */
[----:B------:R-:W4:Y:S07]  /*87d0*/  LDSM.16.MT88.4 R28, [R218+0x9800] ;  /* 0x00980000da1c783b */ /* 0x000f2e0000004200 */
[----:B------:R-:W-:Y:S01]  /*87e0*/  HMMA.16816.F32 R48, R4, R12, R48 ;  /* 0x0000000c0430723c */ /* 0x000fe20000001830 */
[----:B-1----:R-:W-:-:S07]  /*87f0*/  FFMA.FTZ R9, R200, c[0x0][0x23c], -R2 ;  /* 0x00008f00c8097a23 */ /* 0x002fce0000010802 */
[C---:B------:R-:W-:Y:S01]  /*8800*/  HMMA.16816.F32 R80, R4.reuse, R14, R80 ;  /* 0x0000000e0450723c */ /* 0x040fe20000001850 */
[----:B------:R-:W-:Y:S01]  /*8810*/  LDSM.16.MT88.4 R12, [R216+0xb800] ;  /* 0x00b80000d80c783b */ /* 0x000fe20000004200 */
[----:B------:R-:W-:Y:S01]  /*8820*/  MOV R200, R159 ;  /* 0x0000009f00c87202 */ /* 0x000fe20000000f00 */
[----:B------:R1:W-:Y:S05]  /*8830*/  MUFU.EX2 R189, R9 ;  /* 0x0000000900bd7308 */ /* 0x0003ea0000000800 */
[C---:B------:R-:W-:Y:S01]  /*8840*/  HMMA.16816.F32 R64, R4.reuse, R26, R64 ;  /* 0x0000001a0440723c */ /* 0x040fe20000001840 */
[----:B------:R-:W5:Y:S07]  /*8850*/  LDSM.16.MT88.4 R24, [R216+0xa800] ;  /* 0x00a80000d818783b */ /* 0x000f6e0000004200 */
[----:B------:R-:W-:Y:S01]  /*8860*/  HMMA.16816.F32 R60, R4, R20, R60 ;  /* 0x00000014043c723c */ /* 0x000fe2000000183c */
[----:B-1----:R-:W-:Y:S01]  /*8870*/  FFMA.FTZ R9, R201, c[0x0][0x23c], -R2 ;  /* 0x00008f00c9097a23 */ /* 0x002fe20000010802 */
[----:B------:R-:W-:-:S03]  /*8880*/  MOV R201, R188 ;  /* 0x000000bc00c97202 */ /* 0x000fc60000000f00 */
[----:B------:R1:W1:Y:S03]  /*8890*/  MUFU.EX2 R188, R9 ;  /* 0x0000000900bc7308 */ /* 0x0002660000000800 */
[C---:B------:R-:W-:Y:S01]  /*88a0*/  HMMA.16816.F32 R56, R4.reuse, R22, R56 ;  /* 0x000000160438723c */ /* 0x040fe20000001838 */
[----:B------:R-:W-:Y:S07]  /*88b0*/  LDSM.16.MT88.4 R20, [R218+0xb800] ;  /* 0x00b80000da14783b */ /* 0x000fee0000004200 */
[----:B------:R-:W-:Y:S01]  /*88c0*/  HMMA.16816.F32 R52, R4, R16, R52 ;  /* 0x000000100434723c */ /* 0x000fe20000001834 */
[----:B-1----:R-:W-:-:S07]  /*88d0*/  FFMA.FTZ R9, R206, c[0x0][0x23c], -R0 ;  /* 0x00008f00ce097a23 */ /* 0x002fce0000010800 */
[C---:B------:R-:W-:Y:S01]  /*88e0*/  HMMA.16816.F32 R40, R4.reuse, R18, R40 ;  /* 0x000000120428723c */ /* 0x040fe20000001828 */
[----:B------:R-:W1:Y:S01]  /*88f0*/  LDSM.16.MT88.4 R16, [R218+0xa800] ;  /* 0x00a80000da10783b */ /* 0x000e620000004200 */
[----:B------:R-:W-:Y:S01]  /*8900*/  MOV R206, R197 ;  /* 0x000000c500ce7202 */ /* 0x000fe20000000f00 */
[----:B------:R2:W-:Y:S01]  /*8910*/  MUFU.EX2 R187, R9 ;  /* 0x0000000900bb7308 */ /* 0x0005e20000000800 */
[----:B------:R-:W-:Y:S02]  /*8920*/  MOV R197, R175 ;  /* 0x000000af00c57202 */ /* 0x000fe40000000f00 */
[----:B------:R-:W-:Y:S02]  /*8930*/  MOV R175, R157 ;  /* 0x0000009d00af7202 */ /* 0x000fe40000000f00 */
[----:B------:R-:W-:Y:S01]  /*8940*/  HMMA.16816.F32 R44, R4, R32, R44 ;  /* 0x00000020042c723c */ /* 0x000fe2000000182c */
[----:B------:R-:W-:-:S07]  /*8950*/  MOV R157, R145 ;  /* 0x00000091009d7202 */ /* 0x000fce0000000f00 */
[----:B------:R-:W-:Y:S01]  /*8960*/  HMMA.16816.F32 R32, R4, R34, R96 ;  /* 0x000000220420723c */ /* 0x000fe20000001860 */
[----:B--2---:R-:W-:Y:S01]  /*8970*/  FFMA.FTZ R9, R207, c[0x0][0x23c], -R0 ;  /* 0x00008f00cf097a23 */ /* 0x004fe20000010800 */
[----:B------:R-:W-:-:S03]  /*8980*/  MOV R207, R183 ;  /* 0x000000b700cf7202 */ /* 0x000fc60000000f00 */
[----:B------:R2:W1:Y:S02]  /*8990*/  MUFU.EX2 R186, R9 ;  /* 0x0000000900ba7308 */ /* 0x0004640000000800 */
[----:B---3--:R-:W-:Y:S02]  /*89a0*/  F2FP.PACK_AB R4, R190, R191 ;  /* 0x000000bfbe04723e */ /* 0x008fe400000000ff */
[----:B------:R-:W-:Y:S01]  /*89b0*/  F2FP.PACK_AB R6, R188, R189 ;  /* 0x000000bdbc06723e */ /* 0x000fe200000000ff */
[--C-:B--2---:R-:W-:Y:S01]  /*89c0*/  FFMA.FTZ R9, R203, c[0x0][0x23c], -R0.reuse ;  /* 0x00008f00cb097a23 */ /* 0x104fe20000010800 */
[----:B------:R-:W-:Y:S02]  /*89d0*/  MOV R203, R182 ;  /* 0x000000b600cb7202 */ /* 0x000fe40000000f00 */
[----:B-1----:R-:W-:Y:S01]  /*89e0*/  F2FP.PACK_AB R5, R186, R187 ;  /* 0x000000bbba05723e */ /* 0x002fe200000000ff */
[----:B------:R1:W-:Y:S02]  /*89f0*/  MUFU.EX2 R185, R9 ;  /* 0x0000000900b97308 */ /* 0x0003e40000000800 */
[----:B-1----:R-:W-:Y:S01]  /*8a00*/  FFMA.FTZ R9, R202, c[0x0][0x23c], -R0 ;  /* 0x00008f00ca097a23 */ /* 0x002fe20000010800 */
[----:B------:R-:W-:-:S05]  /*8a10*/  MOV R202, R180 ;  /* 0x000000b400ca7202 */ /* 0x000fca0000000f00 */
[----:B------:R1:W2:Y:S02]  /*8a20*/  MUFU.EX2 R184, R9 ;  /* 0x0000000900b87308 */ /* 0x0002a40000000800 */
[----:B-1----:R-:W-:Y:S01]  /*8a30*/  FFMA.FTZ R9, R211, c[0x0][0x23c], -R8 ;  /* 0x00008f00d3097a23 */ /* 0x002fe20000010808 */
[----:B------:R-:W-:Y:S02]  /*8a40*/  MOV R211, R181 ;  /* 0x000000b500d37202 */ /* 0x000fe40000000f00 */
[----:B--2---:R-:W-:-:S03]  /*8a50*/  F2FP.PACK_AB R7, R184, R185 ;  /* 0x000000b9b807723e */ /* 0x004fc600000000ff */
[----:B------:R1:W-:Y:S04]  /*8a60*/  MUFU.EX2 R183, R9 ;  /* 0x0000000900b77308 */ /* 0x0003e80000000800 */
[C---:B------:R-:W-:Y:S08]  /*8a70*/  HMMA.16816.F32 R96, R4.reuse, R36, R84 ;  /* 0x000000240460723c */ /* 0x040ff00000001854 */
[----:B----4-:R-:W-:Y:S01]  /*8a80*/  HMMA.16816.F32 R132, R4, R28, R132 ;  /* 0x0000001c0484723c */ /* 0x010fe20000001884 */
[----:B-1----:R-:W-:Y:S01]  /*8a90*/  FFMA.FTZ R9, R209, c[0x0][0x23c], -R8 ;  /* 0x00008f00d1097a23 */ /* 0x002fe20000010808 */
[----:B------:R-:W-:-:S02]  /*8aa0*/  MOV R209, R172 ;  /* 0x000000ac00d17202 */ /* 0x000fc40000000f00 */
[----:B------:R-:W-:Y:S01]  /*8ab0*/  MOV R172, R173 ;  /* 0x000000ad00ac7202 */ /* 0x000fe20000000f00 */
[----:B------:R1:W2:Y:S01]  /*8ac0*/  MUFU.EX2 R181, R9 ;  /* 0x0000000900b57308 */ /* 0x0002a20000000800 */
[----:B------:R-:W-:Y:S02]  /*8ad0*/  MOV R173, R162 ;  /* 0x000000a200ad7202 */ /* 0x000fe40000000f00 */
[C---:B-----5:R-:W-:Y:S01]  /*8ae0*/  HMMA.16816.F32 R148, R4.reuse, R24, R124 ;  /* 0x000000180494723c */ /* 0x060fe2000000187c */
[----:B------:R-:W-:Y:S01]  /*8af0*/  MOV R162, R144 ;  /* 0x0000009000a27202 */ /* 0x000fe20000000f00 */
[----:B------:R-:W3:Y:S06]  /*8b00*/  LDSM.16.MT88.4 R124, [R216+0x9c00] ;  /* 0x009c0000d87c783b */ /* 0x000eec0000004200 */
[----:B------:R-:W-:Y:S01]  /*8b10*/  HMMA.16816.F32 R152, R4, R26, R120 ;  /* 0x0000001a0498723c */ /* 0x000fe20000001878 */
[----:B-1----:R-:W-:Y:S01]  /*8b20*/  FFMA.FTZ R9, R208, c[0x0][0x23c], -R8 ;  /* 0x00008f00d0097a23 */ /* 0x002fe20000010808 */
[----:B------:R-:W-:-:S06]  /*8b30*/  MOV R208, R161 ;  /* 0x000000a100d07202 */ /* 0x000fcc0000000f00 */
[----:B------:R-:W-:Y:S01]  /*8b40*/  HMMA.16816.F32 R168, R4, R18, R112 ;  /* 0x0000001204a8723c */ /* 0x000fe20000001870 */
[----:B------:R-:W-:Y:S01]  /*8b50*/  MOV R161, R158 ;  /* 0x0000009e00a17202 */ /* 0x000fe20000000f00 */
[----:B------:R1:W-:Y:S01]  /*8b60*/  MUFU.EX2 R182, R9 ;  /* 0x0000000900b67308 */ /* 0x0003e20000000800 */
[----:B------:R-:W-:-:S05]  /*8b70*/  MOV R158, R146 ;  /* 0x00000092009e7202 */ /* 0x000fca0000000f00 */
[----:B------:R-:W-:Y:S01]  /*8b80*/  HMMA.16816.F32 R84, R4, R22, R72 ;  /* 0x000000160454723c */ /* 0x000fe20000001848 */
[----:B-1----:R-:W-:Y:S01]  /*8b90*/  FFMA.FTZ R9, R210, c[0x0][0x23c], -R8 ;  /* 0x00008f00d2097a23 */ /* 0x002fe20000010808 */
[----:B------:R-:W-:-:S06]  /*8ba0*/  MOV R210, R147 ;  /* 0x0000009300d27202 */ /* 0x000fcc0000000f00 */
[C---:B------:R-:W-:Y:S01]  /*8bb0*/  HMMA.16816.F32 R144, R4.reuse, R38, R136 ;  /* 0x000000260490723c */ /* 0x040fe20000001888 */
[----:B------:R1:W-:Y:S07]  /*8bc0*/  MUFU.EX2 R180, R9 ;  /* 0x0000000900b47308 */ /* 0x0003ee0000000800 */
[C---:B------:R-:W-:Y:S08]  /*8bd0*/  HMMA.16816.F32 R136, R4.reuse, R30, R128 ;  /* 0x0000001e0488723c */ /* 0x040ff00000001880 */
[----:B------:R-:W-:Y:S01]  /*8be0*/  HMMA.16816.F32 R128, R4, R12, R108 ;  /* 0x0000000c0480723c */ /* 0x000fe2000000186c */
[----:B-1----:R-:W-:Y:S01]  /*8bf0*/  FFMA.FTZ R9, R233, c[0x0][0x23c], -R3 ;  /* 0x00008f00e9097a23 */ /* 0x002fe20000010803 */
[----:B------:R-:W-:-:S02]  /*8c00*/  MOV R233, R197 ;  /* 0x000000c500e97202 */ /* 0x000fc40000000f00 */
[----:B------:R-:W-:Y:S01]  /*8c10*/  MOV R197, R175 ;  /* 0x000000af00c57202 */ /* 0x000fe20000000f00 */
[----:B------:R1:W-:Y:S01]  /*8c20*/  MUFU.EX2 R179, R9 ;  /* 0x0000000900b37308 */ /* 0x0003e20000000800 */
[----:B------:R-:W-:Y:S02]  /*8c30*/  MOV R175, R158 ;  /* 0x0000009e00af7202 */ /* 0x000fe40000000f00 */
[----:B------:R-:W-:Y:S01]  /*8c40*/  MOV R158, R164 ;  /* 0x000000a4009e7202 */ /* 0x000fe20000000f00 */
[C---:B------:R-:W-:Y:S08]  /*8c50*/  HMMA.16816.F32 R108, R4.reuse, R14, R104 ;  /* 0x0000000e046c723c */ /* 0x040ff00000001868 */
[----:B------:R-:W-:Y:S01]  /*8c60*/  HMMA.16816.F32 R104, R4, R20, R92 ;  /* 0x000000140468723c */ /* 0x000fe2000000185c */
[----:B-1----:R-:W-:Y:S01]  /*8c70*/  FFMA.FTZ R9, R215, c[0x0][0x23c], -R3 ;  /* 0x00008f00d7097a23 */ /* 0x002fe20000010803 */
[----:B------:R-:W-:-:S02]  /*8c80*/  MOV R215, R172 ;  /* 0x000000ac00d77202 */ /* 0x000fc40000000f00 */
[----:B------:R-:W-:Y:S01]  /*8c90*/  MOV R172, R161 ;  /* 0x000000a100ac7202 */ /* 0x000fe20000000f00 */
[----:B------:R1:W4:Y:S01]  /*8ca0*/  MUFU.EX2 R178, R9 ;  /* 0x0000000900b27308 */ /* 0x0003220000000800 */
[----:B------:R-:W-:Y:S02]  /*8cb0*/  MOV R161, R165 ;  /* 0x000000a500a17202 */ /* 0x000fe40000000f00 */
[----:B------:R-:W-:Y:S01]  /*8cc0*/  MOV R232, R172 ;  /* 0x000000ac00e87202 */ /* 0x000fe20000000f00 */
[--C-:B-1----:R-:W-:Y:S01]  /*8cd0*/  FFMA.FTZ R9, R214, c[0x0][0x23c], -R3.reuse ;  /* 0x00008f00d6097a23 */ /* 0x102fe20000010803 */
[----:B------:R-:W-:Y:S02]  /*8ce0*/  MOV R214, R173 ;  /* 0x000000ad00d67202 */ /* 0x000fe40000000f00 */
[----:B------:R-:W-:Y:S01]  /*8cf0*/  MOV R173, R162 ;  /* 0x000000a200ad7202 */ /* 0x000fe20000000f00 */
[----:B------:R1:W-:Y:S01]  /*8d00*/  MUFU.EX2 R177, R9 ;  /* 0x0000000900b17308 */ /* 0x0003e20000000800 */
[----:B------:R-:W-:Y:S01]  /*8d10*/  MOV R162, R167 ;  /* 0x000000a700a27202 */ /* 0x000fe20000000f00 */
[----:B-1----:R-:W-:Y:S01]  /*8d20*/  FFMA.FTZ R9, R213, c[0x0][0x23c], -R3 ;  /* 0x00008f00d5097a23 */ /* 0x002fe20000010803 */
[----:B------:R-:W-:-:S02]  /*8d30*/  MOV R213, R157 ;  /* 0x0000009d00d57202 */ /* 0x000fc40000000f00 */
[----:B------:R-:W-:-:S03]  /*8d40*/  MOV R157, R166 ;  /* 0x000000a6009d7202 */ /* 0x000fc60000000f00 */
[----:B------:R1:W5:Y:S01]  /*8d50*/  MUFU.EX2 R176, R9 ;  /* 0x0000000900b07308 */ /* 0x0003620000000800 */
[----:B------:R-:W-:Y:S07]  /*8d60*/  HMMA.16816.F32 R164, R4, R16, R116 ;  /* 0x0000001004a4723c */ /* 0x000fee0000001874 */
[----:B--2---:R-:W-:Y:S02]  /*8d70*/  F2FP.PACK_AB R4, R181, R183 ;  /* 0x000000b7b504723e */ /* 0x004fe400000000ff */
[----:B----4-:R-:W-:-:S02]  /*8d80*/  F2FP.PACK_AB R5, R178, R179 ;  /* 0x000000b3b205723e */ /* 0x010fc400000000ff */
[----:B------:R-:W-:Y:S01]  /*8d90*/  F2FP.PACK_AB R6, R180, R182 ;  /* 0x000000b6b406723e */ /* 0x000fe200000000ff */
[----:B-1----:R-:W-:Y:S01]  /*8da0*/  FFMA.FTZ R9, R234, c[0x0][0x23c], -R2 ;  /* 0x00008f00ea097a23 */ /* 0x002fe20000010802 */
[----:B-----5:R-:W-:Y:S02]  /*8db0*/  F2FP.PACK_AB R7, R176, R177 ;  /* 0x000000b1b007723e */ /* 0x020fe400000000ff */
[----:B------:R-:W-:Y:S01]  /*8dc0*/  MOV R234, R197 ;  /* 0x000000c500ea7202 */ /* 0x000fe20000000f00 */
[----:B------:R1:W-:Y:S01]  /*8dd0*/  MUFU.EX2 R103, R9 ;  /* 0x0000000900677308 */ /* 0x0003e20000000800 */
[----:B------:R-:W-:-:S03]  /*8de0*/  MOV R197, R173 ;  /* 0x000000ad00c57202 */ /* 0x000fc60000000f00 */
[C---:B------:R-:W-:Y:S07]  /*8df0*/  HMMA.16816.F32 R64, R4.reuse, R30, R64 ;  /* 0x0000001e0440723c */ /* 0x040fee0000001840 */
[----:B------:R-:W-:Y:S01]  /*8e00*/  MOV R31, R175 ;  /* 0x000000af001f7202 */ /* 0x000fe20000000f00 */
[----:B------:R-:W-:Y:S01]  /*8e10*/  HMMA.16816.F32 R68, R4, R28, R68 ;  /* 0x0000001c0444723c */ /* 0x000fe20000001844 */
[----:B------:R-:W-:Y:S01]  /*8e20*/  LDSM.16.MT88.4 R172, [R218+0xac00] ;  /* 0x00ac0000daac783b */ /* 0x000fe20000004200 */
[----:B-1----:R-:W-:Y:S01]  /*8e30*/  FFMA.FTZ R9, R235, c[0x0][0x23c], -R2 ;  /* 0x00008f00eb097a23 */ /* 0x002fe20000010802 */
[----:B------:R-:W-:-:S03]  /*8e40*/  MOV R235, R161 ;  /* 0x000000a100eb7202 */ /* 0x000fc60000000f00 */
[----:B------:R1:W2:Y:S02]  /*8e50*/  MUFU.EX2 R30, R9 ;  /* 0x00000009001e7308 */ /* 0x0002a40000000800 */
[C---:B------:R-:W-:Y:S08]  /*8e60*/  HMMA.16816.F32 R56, R4.reuse, R26, R56 ;  /* 0x0000001a0438723c */ /* 0x040ff00000001838 */
[----:B------:R-:W-:Y:S01]  /*8e70*/  HMMA.16816.F32 R60, R4, R24, R60 ;  /* 0x00000018043c723c */ /* 0x000fe2000000183c */
[----:B-1----:R-:W-:-:S07]  /*8e80*/  FFMA.FTZ R9, R236, c[0x0][0x23c], -R2 ;  /* 0x00008f00ec097a23 */ /* 0x002fce0000010802 */
[C---:B------:R-:W-:Y:S01]  /*8e90*/  HMMA.16816.F32 R32, R4.reuse, R22, R32 ;  /* 0x000000160420723c */ /* 0x040fe20000001820 */
[----:B------:R-:W-:Y:S01]  /*8ea0*/  FFMA.FTZ R2, R237, c[0x0][0x23c], -R2 ;  /* 0x00008f00ed027a23 */ /* 0x000fe20000010802 */
[----:B------:R-:W-:Y:S01]  /*8eb0*/  MOV R237, R158 ;  /* 0x0000009e00ed7202 */ /* 0x000fe20000000f00 */
[----:B------:R1:W-:Y:S01]  /*8ec0*/  MUFU.EX2 R29, R9 ;  /* 0x00000009001d7308 */ /* 0x0003e20000000800 */
[----:B--2---:R-:W-:Y:S02]  /*8ed0*/  F2FP.PACK_AB R92, R30, R103 ;  /* 0x000000671e5c723e */ /* 0x004fe400000000ff */
[----:B------:R-:W-:Y:S02]  /*8ee0*/  MOV R236, R162 ;  /* 0x000000a200ec7202 */ /* 0x000fe40000000f00 */
[C---:B------:R-:W-:Y:S03]  /*8ef0*/  HMMA.16816.F32 R112, R4.reuse, R36, R88 ;  /* 0x000000240470723c */ /* 0x040fe60000001858 */
[----:B------:R2:W4:Y:S05]  /*8f00*/  MUFU.EX2 R28, R2 ;  /* 0x00000002001c7308 */ /* 0x00052a0000000800 */
[----:B------:R-:W-:Y:S01]  /*8f10*/  HMMA.16816.F32 R48, R4, R12, R48 ;  /* 0x0000000c0430723c */ /* 0x000fe20000001830 */
[----:B-1----:R-:W-:-:S02]  /*8f20*/  MOV R9, R157 ;  /* 0x0000009d00097202 */ /* 0x002fc40000000f00 */
[----:B------:R-:W-:Y:S05]  /*8f30*/  LDSM.16.MT88.4 R156, [R216+0xac00] ;  /* 0x00ac0000d89c783b */ /* 0x000fea0000004200 */
[C---:B------:R-:W-:Y:S01]  /*8f40*/  HMMA.16816.F32 R36, R4.reuse, R38, R76 ;  /* 0x000000260424723c */ /* 0x040fe2000000184c */
[--C-:B--2---:R-:W-:Y:S01]  /*8f50*/  FFMA.FTZ R2, R238, c[0x0][0x23c], -R0.reuse ;  /* 0x00008f00ee027a23 */ /* 0x104fe20000010800 */
[----:B------:R-:W-:Y:S02]  /*8f60*/  MOV R238, R140 ;  /* 0x0000008c00ee7202 */ /* 0x000fe40000000f00 */
[----:B----4-:R-:W-:Y:S01]  /*8f70*/  F2FP.PACK_AB R94, R28, R29 ;  /* 0x0000001d1c5e723e */ /* 0x010fe200000000ff */
[----:B------:R1:W-:Y:S03]  /*8f80*/  MUFU.EX2 R27, R2 ;  /* 0x00000002001b7308 */ /* 0x0003e60000000800 */
[C---:B------:R-:W-:Y:S08]  /*8f90*/  HMMA.16816.F32 R52, R4.reuse, R16, R52 ;  /* 0x000000100434723c */ /* 0x040ff00000001834 */
[----:B------:R-:W-:Y:S01]  /*8fa0*/  HMMA.16816.F32 R40, R4, R18, R40 ;  /* 0x000000120428723c */ /* 0x000fe20000001828 */
[----:B-1----:R-:W-:Y:S01]  /*8fb0*/  FFMA.FTZ R2, R239, c[0x0][0x23c], -R0 ;  /* 0x00008f00ef027a23 */ /* 0x002fe20000010800 */
[----:B------:R-:W-:-:S06]  /*8fc0*/  MOV R239, R141 ;  /* 0x0000008d00ef7202 */ /* 0x000fcc0000000f00 */
[C---:B------:R-:W-:Y:S01]  /*8fd0*/  HMMA.16816.F32 R12, R4.reuse, R14, R80 ;  /* 0x0000000e040c723c */ /* 0x040fe20000001850 */
[----:B------:R-:W-:Y:S01]  /*8fe0*/  LDSM.16.MT88.4 R80, [R216+0xbc00] ;  /* 0x00bc0000d850783b */ /* 0x000fe20000004200 */
[----:B------:R1:W2:Y:S06]  /*8ff0*/  MUFU.EX2 R26, R2 ;  /* 0x00000002001a7308 */ /* 0x0002ac0000000800 */
[----:B------:R-:W-:Y:S01]  /*9000*/  HMMA.16816.F32 R44, R4, R20, R44 ;  /* 0x00000014042c723c */ /* 0x000fe2000000182c */
[----:B------:R-:W-:Y:S01]  /*9010*/  LDSM.16.MT88.4 R4, [R218+0xbc00] ;  /* 0x00bc0000da04783b */ /* 0x000fe20000004200 */
[--C-:B-1----:R-:W-:Y:S01]  /*9020*/  FFMA.FTZ R2, R241, c[0x0][0x23c], -R0.reuse ;  /* 0x00008f00f1027a23 */ /* 0x102fe20000010800 */
[----:B------:R-:W-:Y:S01]  /*9030*/  MOV R241, R142 ;  /* 0x0000008e00f17202 */ /* 0x000fe20000000f00 */
[----:B------:R-:W-:Y:S01]  /*9040*/  FFMA.FTZ R0, R240, c[0x0][0x23c], -R0 ;  /* 0x00008f00f0007a23 */ /* 0x000fe20000010800 */
[----:B------:R-:W-:Y:S01]  /*9050*/  MOV R240, R143 ;  /* 0x0000008f00f07202 */ /* 0x000fe20000000f00 */
[----:B------:R1:W-:Y:S01]  /*9060*/  MUFU.EX2 R25, R2 ;  /* 0x0000000200197308 */ /* 0x0003e20000000800 */
[----:B------:R-:W4:Y:S01]  /*9070*/  LDSM.16.MT88.4 R140, [R218+0x9c00] ;  /* 0x009c0000da8c783b */ /* 0x000f220000004200 */
[----:B--2---:R-:W-:-:S06]  /*9080*/  F2FP.PACK_AB R93, R26, R27 ;  /* 0x0000001b1a5d723e */ /* 0x004fcc00000000ff */
[----:B------:R2:W5:Y:S01]  /*9090*/  MUFU.EX2 R24, R0 ;  /* 0x0000000000187308 */ /* 0x0005620000000800 */
[----:B-1----:R-:W-:-:S07]  /*90a0*/  FFMA.FTZ R2, R245, c[0x0][0x23c], -R8 ;  /* 0x00008f00f5027a23 */ /* 0x002fce0000010808 */
[----:B------:R1:W-:Y:S01]  /*90b0*/  MUFU.EX2 R21, R2 ;  /* 0x0000000200157308 */ /* 0x0003e20000000800 */
[----:B--2---:R-:W-:Y:S01]  /*90c0*/  FFMA.FTZ R0, R242, c[0x0][0x23c], -R8 ;  /* 0x00008f00f2007a23 */ /* 0x004fe20000010808 */
[----:B-----5:R-:W-:-:S06]  /*90d0*/  F2FP.PACK_AB R95, R24, R25 ;  /* 0x00000019185f723e */ /* 0x020fcc00000000ff */
[----:B------:R2:W5:Y:S01]  /*90e0*/  MUFU.EX2 R23, R0 ;  /* 0x0000000000177308 */ /* 0x0005620000000800 */
[----:B---3--:R-:W-:Y:S01]  /*90f0*/  HMMA.16816.F32 R116, R92, R124, R96 ;  /* 0x0000007c5c74723c */ /* 0x008fe20000001860 */
[----:B-1----:R-:W-:Y:S01]  /*9100*/  FFMA.FTZ R2, R9, R102, R237 ;  /* 0x0000006609027223 */ /* 0x002fe200000100ed */
[----:B------:R-:W-:-:S06]  /*9110*/  MOV R102, R252 ;  /* 0x000000fc00667202 */ /* 0x000fcc0000000f00 */
[----:B------:R-:W-:Y:S01]  /*9120*/  HMMA.16816.F32 R120, R92, R126, R144 ;  /* 0x0000007e5c78723c */ /* 0x000fe20000001890 */
[----:B--2---:R-:W-:Y:S01]  /*9130*/  FFMA.FTZ R0, R243, c[0x0][0x23c], -R8 ;  /* 0x00008f00f3007a23 */ /* 0x004fe20000010808 */
[----:B-----5:R-:W-:-:S03]  /*9140*/  F2FP.PACK_AB R96, R23, R21 ;  /* 0x000000151760723e */ /* 0x020fc600000000ff */
[----:B------:R1:W-:Y:S03]  /*9150*/  MUFU.EX2 R22, R0 ;  /* 0x0000000000167308 */ /* 0x0003e60000000800 */
[C---:B----4-:R-:W-:Y:S08]  /*9160*/  HMMA.16816.F32 R132, R92.reuse, R140, R132 ;  /* 0x0000008c5c84723c */ /* 0x050ff00000001884 */
[----:B------:R-:W-:Y:S01]  /*9170*/  HMMA.16816.F32 R136, R92, R142, R136 ;  /* 0x0000008e5c88723c */ /* 0x000fe20000001888 */
[----:B-1----:R-:W-:-:S07]  /*9180*/  FFMA.FTZ R0, R244, c[0x0][0x23c], -R8 ;  /* 0x00008f00f4007a23 */ /* 0x002fce0000010808 */
[----:B------:R-:W-:Y:S01]  /*9190*/  HMMA.16816.F32 R148, R92, R156, R148 ;  /* 0x0000009c5c94723c */ /* 0x000fe20000001894 */
[----:B------:R-:W-:Y:S01]  /*91a0*/  FFMA.FTZ R8, R241, R11, R240 ;  /* 0x0000000bf1087223 */ /* 0x000fe200000100f0 */
[----:B------:R1:W2:Y:S03]  /*91b0*/  MUFU.EX2 R20, R0 ;  /* 0x0000000000147308 */ /* 0x0002a60000000800 */
[----:B------:R-:W-:-:S03]  /*91c0*/  FADD.FTZ R8, R31, R8 ;  /* 0x000000081f087221 */ /* 0x000fc60000010000 */
[C---:B------:R-:W-:Y:S08]  /*91d0*/  HMMA.16816.F32 R152, R92.reuse, R158, R152 ;  /* 0x0000009e5c98723c */ /* 0x040ff00000001898 */
[----:B------:R-:W-:Y:S01]  /*91e0*/  HMMA.16816.F32 R164, R92, R172, R164 ;  /* 0x000000ac5ca4723c */ /* 0x000fe200000018a4 */
[----:B-1----:R-:W-:Y:S01]  /*91f0*/  FFMA.FTZ R0, R249, c[0x0][0x23c], -R3 ;  /* 0x00008f00f9007a23 */ /* 0x002fe20000010803 */
[----:B--2---:R-:W-:-:S03]  /*9200*/  F2FP.PACK_AB R98, R20, R22 ;  /* 0x000000161462723e */ /* 0x004fc600000000ff */
[----:B------:R1:W-:Y:S03]  /*9210*/  MUFU.EX2 R19, R0 ;  /* 0x0000000000137308 */ /* 0x0003e60000000800 */
[C---:B------:R-:W-:Y:S08]  /*9220*/  HMMA.16816.F32 R168, R92.reuse, R174, R168 ;  /* 0x000000ae5ca8723c */ /* 0x040ff000000018a8 */
[----:B------:R-:W-:Y:S01]  /*9230*/  HMMA.16816.F32 R72, R92, R80, R128 ;  /* 0x000000505c48723c */ /* 0x000fe20000001880 */
[----:B-1----:R-:W-:-:S07]  /*9240*/  FFMA.FTZ R0, R248, c[0x0][0x23c], -R3 ;  /* 0x00008f00f8007a23 */ /* 0x002fce0000010803 */
[C---:B------:R-:W-:Y:S01]  /*9250*/  HMMA.16816.F32 R76, R92.reuse, R82, R108 ;  /* 0x000000525c4c723c */ /* 0x040fe2000000186c */
[----:B------:R1:W2:Y:S07]  /*9260*/  MUFU.EX2 R18, R0 ;  /* 0x0000000000127308 */ /* 0x0002ae0000000800 */
[C---:B------:R-:W-:Y:S07]  /*9270*/  HMMA.16816.F32 R88, R92.reuse, R4, R104 ;  /* 0x000000045c58723c */ /* 0x040fee0000001868 */
[----:B------:R-:W-:Y:S01]  /*9280*/  MOV R105, R232 ;  /* 0x000000e800697202 */ /* 0x000fe20000000f00 */
[----:B------:R-:W-:Y:S01]  /*9290*/  HMMA.16816.F32 R92, R92, R6, R84 ;  /* 0x000000065c5c723c */ /* 0x000fe20000001854 */
[----:B------:R-:W-:Y:S01]  /*92a0*/  MOV R104, R231 ;  /* 0x000000e700687202 */ /* 0x000fe20000000f00 */
[--C-:B-1----:R-:W-:Y:S01]  /*92b0*/  FFMA.FTZ R0, R247, c[0x0][0x23c], -R3.reuse ;  /* 0x00008f00f7007a23 */ /* 0x102fe20000010803 */
[----:B--2---:R-:W-:Y:S01]  /*92c0*/  F2FP.PACK_AB R97, R18, R19 ;  /* 0x000000131261723e */ /* 0x004fe200000000ff */
[----:B------:R-:W-:-:S02]  /*92d0*/  FFMA.FTZ R3, R246, c[0x0][0x23c], -R3 ;  /* 0x00008f00f6037a23 */ /* 0x000fc40000010803 */
[----:B------:R1:W-:Y:S08]  /*92e0*/  MUFU.EX2 R17, R0 ;  /* 0x0000000000117308 */ /* 0x0003f00000000800 */
[----:B------:R2:W3:Y:S01]  /*92f0*/  MUFU.EX2 R16, R3 ;  /* 0x0000000300107308 */ /* 0x0004e20000000800 */
[----:B-1----:R-:W-:-:S04]  /*9300*/  FFMA.FTZ R0, R235, R100, R236 ;  /* 0x00000064eb007223 */ /* 0x002fc800000100ec */
[----:B------:R-:W-:Y:S02]  /*9310*/  FADD.FTZ R9, R214, R0 ;  /* 0x00000000d6097221 */ /* 0x000fe40000010000 */
[----:B--2---:R-:W-:Y:S01]  /*9320*/  FFMA.FTZ R3, R238, R10, R239 ;  /* 0x0000000aee037223 */ /* 0x004fe200000100ef */
        /* <DEDUP_REMOVED lines=56> */
[----:B------:R-:W-:Y:S01]  /*96b0*/  FADD.FTZ R3, R19, R3 ;  /* 0x0000000313037221 */ /* 0x000fe20000010000 */
[----:B------:R-:W-:Y:S01]  /*96c0*/  MOV R103, R197 ;  /* 0x000000c500677202 */ /* 0x000fe20000000f00 */
[----:B------:R-:W-:Y:S02]  /*96d0*/  FADD.FTZ R0, R27, R0 ;  /* 0x000000001b007221 */ /* 0x000fe40000010000 */
[----:B------:R-:W-:-:S02]  /*96e0*/  FADD.FTZ R4, R23, R4 ;  /* 0x0000000417047221 */ /* 0x000fc40000010000 */
[----:B------:R-:W-:Y:S01]  /*96f0*/  FADD.FTZ R2, R30, R2 ;  /* 0x000000021e027221 */ /* 0x000fe20000010000 */
[----:B------:R-:W-:Y:S01]  /*9700*/  HMMA.16816.F32 R96, R96, R6, R32 ;  /* 0x000000066060723c */ /* 0x000fe20000001820 */
[----:B------:R-:W-:Y:S02]  /*9710*/  FADD.FTZ R3, R18, R3 ;  /* 0x0000000312037221 */ /* 0x000fe40000010000 */
[----:B------:R-:W-:Y:S02]  /*9720*/  FADD.FTZ R0, R26, R0 ;  /* 0x000000001a007221 */ /* 0x000fe40000010000 */
[----:B------:R-:W-:Y:S02]  /*9730*/  FADD.FTZ R4, R22, R4 ;  /* 0x0000000416047221 */ /* 0x000fe40000010000 */
[----:B------:R-:W-:Y:S02]  /*9740*/  FADD.FTZ R2, R29, R2 ;  /* 0x000000021d027221 */ /* 0x000fe40000010000 */
[----:B------:R-:W-:-:S02]  /*9750*/  FADD.FTZ R3, R17, R3 ;  /* 0x0000000311037221 */ /* 0x000fc40000010000 */
[----:B------:R-:W-:Y:S02]  /*9760*/  FADD.FTZ R0, R25, R0 ;  /* 0x0000000019007221 */ /* 0x000fe40000010000 */
[----:B------:R-:W-:Y:S02]  /*9770*/  FADD.FTZ R4, R20, R4 ;  /* 0x0000000414047221 */ /* 0x000fe40000010000 */
[----:B------:R-:W-:Y:S02]  /*9780*/  FADD.FTZ R2, R28, R2 ;  /* 0x000000021c027221 */ /* 0x000fe40000010000 */
        /* <DEDUP_REMOVED lines=9> */
[----:B------:R-:W3:Y:S04]  /*9820*/  LDL.64 R204, [R1+0x50] ;  /* 0x0000500001cc7983 */ /* 0x000ee80000100a00 */
[----:B------:R-:W4:Y:S04]  /*9830*/  LDL.64 R198, [R1+0x20] ;  /* 0x0000200001c67983 */ /* 0x000f280000100a00 */
[----:B------:R-:W-:Y:S01]  /*9840*/  BAR.SYNC.DEFER_BLOCKING 0x0 ;  /* 0x0000000000007b1d */ /* 0x000fe20000010000 */
[----:B--2---:R-:W-:-:S04]  /*9850*/  IADD3 R101, R102, -0x3, RZ ;  /* 0xfffffffd66657810 */ /* 0x004fc80007ffe0ff */
[----:B-1----:R-:W-:Y:S01]  /*9860*/  SHF.R.S32.HI R0, RZ, 0x1f, R101 ;  /* 0x0000001fff007819 */ /* 0x002fe20000011465 */
[----:B------:R-:W-:-:S04]  /*9870*/  IMAD.WIDE.U32 R4, R101, c[0x0][0x1a0], RZ ;  /* 0x0000680065047a25 */ /* 0x000fc800078e00ff */
[----:B------:R-:W-:-:S04]  /*9880*/  IMAD R0, R0, c[0x0][0x1a0], RZ ;  /* 0x0000680000007a24 */ /* 0x000fc800078e02ff */
[----:B------:R-:W-:Y:S01]  /*9890*/  IMAD R2, R101, c[0x0][0x1a4], R0 ;  /* 0x0000690065027a24 */ /* 0x000fe200078e0200 */
[----:B---3--:R-:W-:-:S03]  /*98a0*/  LEA R0, P0, R4, R204, 0x6 ;  /* 0x000000cc04007211 */ /* 0x008fc600078030ff */
[----:B------:R-:W-:Y:S01]  /*98b0*/  IMAD.IADD R5, R5, 0x1, R2 ;  /* 0x0000000105057824 */ /* 0x000fe200078e0202 */
[----:B------:R-:W-:-:S04]  /*98c0*/  LEA R2, P1, R0, c[0x0][0x170], 0x1 ;  /* 0x00005c0000027a11 */ /* 0x000fc800078208ff */
[----:B----4-:R-:W-:Y:S02]  /*98d0*/  LEA.HI.X R5, R4, R199, R5, 0x6, P0 ;  /* 0x000000c704057211 */ /* 0x010fe400000f3405 */
        /* <DEDUP_REMOVED lines=13> */
[----:B------:R-:W3:Y:S04]  /*99b0*/  LDSM.16.M88.4 R28, [R217+0x6000] ;  /* 0x00600000d91c783b */ /* 0x000ee80000000200 */
[----:B------:R-:W4:Y:S04]  /*99c0*/  LDSM.16.M88.4 R24, [R217+0x6400] ;  /* 0x00640000d918783b */ /* 0x000f280000000200 */
[----:B------:R-:W5:Y:S04]  /*99d0*/  LDSM.16.M88.4 R20, [R217+0x6800] ;  /* 0x00680000d914783b */ /* 0x000f680000000200 */
[----:B------:R-:W1:Y:S04]  /*99e0*/  LDSM.16.M88.4 R16, [R217+0x6c00] ;  /* 0x006c0000d910783b */ /* 0x000e680000000200 */
[----:B------:R-:W1:Y:S04]  /*99f0*/  LDSM.16.M88.4 R8, [R220+0x1000] ;  /* 0x00100000dc08783b */ /* 0x000e680000000200 */
[----:B--2---:R-:W-:Y:S04]  /*9a00*/  LDSM.16.M88.4 R4, [R221+0x1000] ;  /* 0x00100000dd04783b */ /* 0x004fe80000000200 */
[----:B------:R-:W2:Y:S04]  /*9a10*/  LDSM.16.M88.4 R40, [R219+0x6400] ;  /* 0x00640000db28783b */ /* 0x000ea80000000200 */
[----:B------:R-:W1:Y:S04]  /*9a20*/  LDSM.16.M88.4 R36, [R219+0x6800] ;  /* 0x00680000db24783b */ /* 0x000e680000000200 */
[----:B------:R-:W1:Y:S04]  /*9a30*/  LDSM.16.M88.4 R32, [R219+0x6c00] ;  /* 0x006c0000db20783b */ /* 0x000e680000000200 */
[----:B------:R-:W1:Y:S01]  /*9a40*/  LDSM.16.M88.4 R44, [R219+0x6000] ;  /* 0x00600000db2c783b */ /* 0x000e620000000200 */
[C---:B---3--:R-:W-:Y:S03]  /*9a50*/  HMMA.16816.F32 R232, R12.reuse, R28, RZ ;  /* 0x0000001c0ce8723c */ /* 0x048fe600000018ff */
[----:B------:R-:W0:Y:S05]  /*9a60*/  LDGDEPBAR ;  /* 0x00000000000079af */ /* 0x000e2a0000000000 */
[C---:B------:R-:W-:Y:S08]  /*9a70*/  HMMA.16816.F32 R212, R12.reuse, R30, RZ ;  /* 0x0000001e0cd4723c */ /* 0x040ff000000018ff */
[C---:B----4-:R-:W-:Y:S08]  /*9a80*/  HMMA.16816.F32 R200, R12.reuse, R24, RZ ;  /* 0x000000180cc8723c */ /* 0x050ff000000018ff */
[C---:B------:R-:W-:Y:S08]  /*9a90*/  HMMA.16816.F32 R208, R12.reuse, R26, RZ ;  /* 0x0000001a0cd0723c */ /* 0x040ff000000018ff */
[C---:B-----5:R-:W-:Y:S08]  /*9aa0*/  HMMA.16816.F32 R184, R12.reuse, R20, RZ ;  /* 0x000000140cb8723c */ /* 0x060ff000000018ff */
[C---:B------:R-:W-:Y:S08]  /*9ab0*/  HMMA.16816.F32 R204, R12.reuse, R22, RZ ;  /* 0x000000160ccc723c */ /* 0x040ff000000018ff */
[C---:B-1----:R-:W-:Y:S08]  /*9ac0*/  HMMA.16816.F32 R108, R12.reuse, R16, RZ ;  /* 0x000000100c6c723c */ /* 0x042ff000000018ff */
[----:B------:R-:W-:Y:S01]  /*9ad0*/  HMMA.16816.F32 R192, R12, R18, RZ ;  /* 0x000000120cc0723c */ /* 0x000fe200000018ff */
[----:B------:R-:W1:Y:S07]  /*9ae0*/  LDSM.16.M88.4 R12, [R221] ;  /* 0x00000000dd0c783b */ /* 0x000e6e0000000200 */
[C---:B------:R-:W-:Y:S08]  /*9af0*/  HMMA.16816.F32 R60, R8.reuse, R28, RZ ;  /* 0x0000001c083c723c */ /* 0x040ff000000018ff */
[C---:B------:R-:W-:Y:S08]  /*9b00*/  HMMA.16816.F32 R104, R8.reuse, R30, RZ ;  /* 0x0000001e0868723c */ /* 0x040ff000000018ff */
[C---:B------:R-:W-:Y:S08]  /*9b10*/  HMMA.16816.F32 R56, R8.reuse, R24, RZ ;  /* 0x000000180838723c */ /* 0x040ff000000018ff */
[C---:B------:R-:W-:Y:S08]  /*9b20*/  HMMA.16816.F32 R52, R8.reuse, R20, RZ ;  /* 0x000000140834723c */ /* 0x040ff000000018ff */
[C---:B------:R-:W-:Y:S08]  /*9b30*/  HMMA.16816.F32 R48, R8.reuse, R16, RZ ;  /* 0x000000100830723c */ /* 0x040ff000000018ff */
[C---:B------:R-:W-:Y:S01]  /*9b40*/  HMMA.16816.F32 R64, R8.reuse, R26, RZ ;  /* 0x0000001a0840723c */ /* 0x040fe200000018ff */
[----:B------:R-:W-:Y:S07]  /*9b50*/  LDSM.16.M88.4 R24, [R217+0x7400] ;  /* 0x00740000d918783b */ /* 0x000fee0000000200 */
[C---:B------:R-:W-:Y:S01]  /*9b60*/  HMMA.16816.F32 R28, R8.reuse, R22, RZ ;  /* 0x00000016081c723c */ /* 0x040fe200000018ff */
[----:B------:R-:W-:Y:S07]  /*9b70*/  LDSM.16.M88.4 R20, [R217+0x7800] ;  /* 0x00780000d914783b */ /* 0x000fee0000000200 */
[----:B------:R-:W-:Y:S01]  /*9b80*/  HMMA.16816.F32 R8, R8, R18, RZ ;  /* 0x000000120808723c */ /* 0x000fe200000018ff */
[----:B------:R-:W-:Y:S07]  /*9b90*/  LDSM.16.M88.4 R16, [R217+0x7c00] ;  /* 0x007c0000d910783b */ /* 0x000fee0000000200 */
        /* <DEDUP_REMOVED lines=9> */
[----:B------:R-:W2:Y:S04]  /*9c30*/  LDSM.16.M88.4 R4, [R220+0x3000] ;  /* 0x00300000dc04783b */ /* 0x000ea80000000200 */
[----:B------:R-:W3:Y:S03]  /*9c40*/  LDSM.16.M88.4 R8, [R220+0x2000] ;  /* 0x00200000dc08783b */ /* 0x000ee60000000200 */
[C---:B-1----:R-:W-:Y:S08]  /*9c50*/  HMMA.16816.F32 R236, R12.reuse, R32, R108 ;  /* 0x000000200cec723c */ /* 0x042ff0000000186c */
[C---:B------:R-:W-:Y:S08]  /*9c60*/  HMMA.16816.F32 R232, R12.reuse, R44, R232 ;  /* 0x0000002c0ce8723c */ /* 0x040ff000000018e8 */
[C---:B------:R-:W-:Y:S08]  /*9c70*/  HMMA.16816.F32 R200, R12.reuse, R40, R200 ;  /* 0x000000280cc8723c */ /* 0x040ff000000018c8 */
[C---:B------:R-:W-:Y:S07]  /*9c80*/  HMMA.16816.F32 R184, R12.reuse, R36, R184 ;  /* 0x000000240cb8723c */ /* 0x040fee00000018b8 */
[----:B------:R-:W-:Y:S01]  /*9c90*/  IMAD.MOV.U32 R36, RZ, RZ, R236 ;  /* 0x000000ffff247224 */ /* 0x000fe200078e00ec */
[C---:B------:R-:W-:Y:S08]  /*9ca0*/  HMMA.16816.F32 R108, R12.reuse, R46, R212 ;  /* 0x0000002e0c6c723c */ /* 0x040ff000000018d4 */
[C---:B------:R-:W-:Y:S01]  /*9cb0*/  HMMA.16816.F32 R104, R12.reuse, R42, R208 ;  /* 0x0000002a0c68723c */ /* 0x040fe200000018d0 */
[----:B------:R-:W-:Y:S07]  /*9cc0*/  LDSM.16.M88.4 R40, [R219+0x7800] ;  /* 0x00780000db28783b */ /* 0x000fee0000000200 */
[C---:B------:R-:W-:Y:S08]  /*9cd0*/  HMMA.16816.F32 R64, R12.reuse, R38, R204 ;  /* 0x000000260c40723c */ /* 0x040ff000000018cc */
[----:B------:R-:W-:Y:S01]  /*9ce0*/  HMMA.16816.F32 R32, R12, R34, R192 ;  /* 0x000000220c20723c */ /* 0x000fe200000018c0 */
[----:B------:R-:W-:Y:S07]  /*9cf0*/  LDSM.16.M88.4 R12, [R221+0x3000] ;  /* 0x00300000dd0c783b */ /* 0x000fee0000000200 */
[----:B--2---:R-:W-:Y:S01]  /*9d00*/  HMMA.16816.F32 R208, R4, R20, R188 ;  /* 0x0000001404d0723c */ /* 0x004fe200000018bc */
[----:B------:R-:W-:-:S07]  /*9d10*/  IMAD.MOV.U32 R3, RZ, RZ, R237 ;  /* 0x000000ffff037224 */ /* 0x000fce00078e00ed */
[----:B------:R-:W-:Y:S01]  /*9d20*/  HMMA.16816.F32 R212, R4, R16, R180 ;  /* 0x0000001004d4723c */ /* 0x000fe200000018b4 */
[----:B------:R-:W-:-:S06]  /*9d30*/  MOV R2, R238 ;  /* 0x000000ee00027202 */ /* 0x000fcc0000000f00 */
[----:B------:R-:W-:Y:S01]  /*9d40*/  IMAD.MOV.U32 R180, RZ, RZ, R36 ;  /* 0x000000ffffb47224 */ /* 0x000fe200078e0024 */
[C---:B------:R-:W-:Y:S01]  /*9d50*/  HMMA.16816.F32 R188, R4.reuse, R26, R56 ;  /* 0x0000001a04bc723c */ /* 0x040fe20000001838 */
[----:B------:R-:W1:Y:S04]  /*9d60*/  LDSM.16.M88.4 R56, [R219+0x7000] ;  /* 0x00700000db38783b */ /* 0x000e680000000200 */
[----:B------:R-:W2:Y:S03]  /*9d70*/  LDSM.16.M88.4 R36, [R219+0x7c00] ;  /* 0x007c0000db24783b */ /* 0x000ea60000000200 */
[----:B------:R-:W-:Y:S01]  /*9d80*/  HMMA.16816.F32 R192, R4, R22, R52 ;  /* 0x0000001604c0723c */ /* 0x000fe20000001834 */
[----:B------:R-:W4:Y:S01]  /*9d90*/  LDSM.16.M88.4 R52, [R219+0x7400] ;  /* 0x00740000db34783b */ /* 0x000f220000000200 */
[----:B------:R-:W-:Y:S01]  /*9da0*/  IMAD.MOV.U32 R0, RZ, RZ, R239 ;  /* 0x000000ffff007224 */ /* 0x000fe200078e00ef */
[----:B------:R-:W-:Y:S01]  /*9db0*/  MOV R181, R3 ;  /* 0x0000000300b57202 */ /* 0x000fe20000000f00 */
[----:B------:R-:W-:-:S02]  /*9dc0*/  IMAD.MOV.U32 R182, RZ, RZ, R2 ;  /* 0x000000ffffb67224 */ /* 0x000fc400078e0002 */
[----:B------:R-:W-:Y:S02]  /*9dd0*/  IMAD.MOV.U32 R183, RZ, RZ, R0 ;  /* 0x000000ffffb77224 */ /* 0x000fe400078e0000 */
[-C--:B---3--:R-:W-:Y:S08]  /*9de0*/  HMMA.16816.F32 R248, R8, R28.reuse, R232 ;  /* 0x0000001c08f8723c */ /* 0x088ff000000018e8 */
[C---:B------:R-:W-:Y:S08]  /*9df0*/  HMMA.16816.F32 R60, R4.reuse, R28, R60 ;  /* 0x0000001c043c723c */ /* 0x040ff0000000183c */
[----:B------:R-:W-:Y:S08]  /*9e00*/  HMMA.16816.F32 R48, R4, R18, R48 ;  /* 0x000000120430723c */ /* 0x000ff00000001830 */
[C---:B------:R-:W-:Y:S08]  /*9e10*/  HMMA.16816.F32 R244, R8.reuse, R24, R200 ;  /* 0x0000001808f4723c */ /* 0x040ff000000018c8 */
[----:B------:R-:W-:Y:S08]  /*9e20*/  HMMA.16816.F32 R232, R8, R20, R184 ;  /* 0x0000001408e8723c */ /* 0x000ff000000018b8 */
[C---:B------:R-:W-:Y:S08]  /*9e30*/  HMMA.16816.F32 R196, R4.reuse, R24, R196 ;  /* 0x0000001804c4723c */ /* 0x040ff000000018c4 */
[-C--:B------:R-:W-:Y:S01]  /*9e40*/  HMMA.16816.F32 R44, R4, R30.reuse, R176 ;  /* 0x0000001e042c723c */ /* 0x080fe200000018b0 */
[----:B------:R-:W-:Y:S07]  /*9e50*/  LDSM.16.M88.4 R4, [R220+0x5000] ;  /* 0x00500000dc04783b */ /* 0x000fee0000000200 */
[C---:B------:R-:W-:Y:S08]  /*9e60*/  HMMA.16816.F32 R240, R8.reuse, R30, R108 ;  /* 0x0000001e08f0723c */ /* 0x040ff0000000186c */
[C---:B------:R-:W-:Y:S08]  /*9e70*/  HMMA.16816.F32 R236, R8.reuse, R26, R104 ;  /* 0x0000001a08ec723c */ /* 0x040ff00000001868 */
[C---:B------:R-:W-:Y:S08]  /*9e80*/  HMMA.16816.F32 R204, R8.reuse, R22, R64 ;  /* 0x0000001608cc723c */ /* 0x040ff00000001840 */
[C---:B------:R-:W-:Y:S08]  /*9e90*/  HMMA.16816.F32 R200, R8.reuse, R16, R180 ;  /* 0x0000001008c8723c */ /* 0x040ff000000018b4 */
[----:B------:R-:W-:Y:S01]  /*9ea0*/  HMMA.16816.F32 R184, R8, R18, R32 ;  /* 0x0000001208b8723c */ /* 0x000fe20000001820 */
[----:B------:R-:W3:Y:S04]  /*9eb0*/  LDSM.16.M88.4 R8, [R221+0x2000] ;  /* 0x00200000dd08783b */ /* 0x000ee80000000200 */
[----:B------:R-:W5:Y:S03]  /*9ec0*/  LDSM.16.M88.4 R16, [R217+0x8000] ;  /* 0x00800000d910783b */ /* 0x000f660000000200 */
[C---:B-1----:R-:W-:Y:S01]  /*9ed0*/  HMMA.16816.F32 R180, R12.reuse, R56, R60 ;  /* 0x000000380cb4723c */ /* 0x042fe2000000183c */
[----:B------:R-:W1:Y:S07]  /*9ee0*/  LDSM.16.M88.4 R32, [R217+0x8400] ;  /* 0x00840000d920783b */ /* 0x000e6e0000000200 */
[C---:B--2---:R-:W-:Y:S01]  /*9ef0*/  HMMA.16816.F32 R24, R12.reuse, R38, R48 ;  /* 0x000000260c18723c */ /* 0x044fe20000001830 */
[----:B------:R-:W2:Y:S07]  /*9f00*/  LDSM.16.M88.4 R48, [R217+0x8800] ;  /* 0x00880000d930783b */ /* 0x000eae0000000200 */
[C---:B------:R-:W-:Y:S01]  /*9f10*/  HMMA.16816.F32 R176, R12.reuse, R58, R44 ;  /* 0x0000003a0cb0723c */ /* 0x040fe2000000182c */
[----:B------:R-:W1:Y:S07]  /*9f20*/  LDSM.16.M88.4 R44, [R217+0x8c00] ;  /* 0x008c0000d92c783b */ /* 0x000e6e0000000200 */
[C---:B----4-:R-:W-:Y:S08]  /*9f30*/  HMMA.16816.F32 R108, R12.reuse, R52, R196 ;  /* 0x000000340c6c723c */ /* 0x050ff000000018c4 */
[C---:B------:R-:W-:Y:S08]  /*9f40*/  HMMA.16816.F32 R104, R12.reuse, R54, R188 ;  /* 0x000000360c68723c */ /* 0x040ff000000018bc */
[C---:B------:R-:W-:Y:S08]  /*9f50*/  HMMA.16816.F32 R64, R12.reuse, R40, R208 ;  /* 0x000000280c40723c */ /* 0x040ff000000018d0 */
[C---:B------:R-:W-:Y:S08]  /*9f60*/  HMMA.16816.F32 R60, R12.reuse, R42, R192 ;  /* 0x0000002a0c3c723c */ /* 0x040ff000000018c0 */
[----:B------:R-:W-:Y:S01]  /*9f70*/  HMMA.16816.F32 R28, R12, R36, R212 ;  /* 0x000000240c1c723c */ /* 0x000fe200000018d4 */
[----:B------:R-:W4:Y:S07]  /*9f80*/  LDSM.16.M88.4 R12, [R220+0x4000] ;  /* 0x00400000dc0c783b */ /* 0x000f2e0000000200 */
[C---:B---3--:R-:W-:Y:S08]  /*9f90*/  HMMA.16816.F32 R20, R8.reuse, R56, R248 ;  /* 0x000000380814723c */ /* 0x048ff000000018f8 */
        /* <DEDUP_REMOVED lines=9> */
[C---:B------:R-:W-:Y:S08]  /*a030*/  HMMA.16816.F32 R188, R4.reuse, R18, R176 ;  /* 0x0000001204bc723c */ /* 0x040ff000000018b0 */
[C---:B-1----:R-:W-:Y:S08]  /*a040*/  HMMA.16816.F32 R184, R4.reuse, R32, R108 ;  /* 0x0000002004b8723c */ /* 0x042ff0000000186c */
[C---:B------:R-:W-:Y:S08]  /*a050*/  HMMA.16816.F32 R180, R4.reuse, R34, R104 ;  /* 0x0000002204b4723c */ /* 0x040ff00000001868 */
[C---:B--2---:R-:W-:Y:S08]  /*a060*/  HMMA.16816.F32 R176, R4.reuse, R48, R64 ;  /* 0x0000003004b0723c */ /* 0x044ff00000001840 */
[C---:B------:R-:W-:Y:S08]  /*a070*/  HMMA.16816.F32 R108, R4.reuse, R50, R60 ;  /* 0x00000032046c723c */ /* 0x040ff0000000183c */
[C---:B------:R-:W-:Y:S01]  /*a080*/  HMMA.16816.F32 R104, R4.reuse, R44, R28 ;  /* 0x0000002c0468723c */ /* 0x040fe2000000181c */
[----:B------:R-:W-:Y:S07]  /*a090*/  LDSM.16.M88.4 R28, [R219+0x8000] ;  /* 0x00800000db1c783b */ /* 0x000fee0000000200 */
[----:B------:R-:W-:Y:S01]  /*a0a0*/  HMMA.16816.F32 R64, R4, R46, R24 ;  /* 0x0000002e0440723c */ /* 0x000fe20000001818 */
[----:B------:R-:W1:Y:S04]  /*a0b0*/  LDSM.16.M88.4 R4, [R221+0x5000] ;  /* 0x00500000dd04783b */ /* 0x000e680000000200 */
[----:B------:R-:W-:Y:S03]  /*a0c0*/  LDSM.16.M88.4 R24, [R219+0x8400] ;  /* 0x00840000db18783b */ /* 0x000fe60000000200 */
[C---:B----4-:R-:W-:Y:S01]  /*a0d0*/  HMMA.16816.F32 R60, R12.reuse, R16, R20 ;  /* 0x000000100c3c723c */ /* 0x050fe20000001814 */
[----:B------:R-:W2:Y:S07]  /*a0e0*/  LDSM.16.M88.4 R20, [R219+0x8800] ;  /* 0x00880000db14783b */ /* 0x000eae0000000200 */
[----:B------:R-:W-:Y:S01]  /*a0f0*/  HMMA.16816.F32 R56, R12, R18, R56 ;  /* 0x000000120c38723c */ /* 0x000fe20000001838 */
[----:B------:R-:W3:Y:S01]  /*a100*/  LDSM.16.M88.4 R16, [R219+0x8c00] ;  /* 0x008c0000db10783b */ /* 0x000ee20000000200 */
[----:B------:R-:W-:Y:S01]  /*a110*/  MOV R3, R102 ;  /* 0x0000006600037202 */ /* 0x000fe20000000f00 */
[----:B------:R-:W-:-:S05]  /*a120*/  DEPBAR.LE SB0, 0x0 ;  /* 0x000080000000791a */ /* 0x000fca0000000000 */
[C---:B------:R-:W-:Y:S08]  /*a130*/  HMMA.16816.F32 R52, R12.reuse, R32, R208 ;  /* 0x000000200c34723c */ /* 0x040ff000000018d0 */
[C---:B------:R-:W-:Y:S08]  /*a140*/  HMMA.16816.F32 R40, R12.reuse, R34, R236 ;  /* 0x000000220c28723c */ /* 0x040ff000000018ec */
[C---:B------:R-:W-:Y:S08]  /*a150*/  HMMA.16816.F32 R36, R12.reuse, R48, R232 ;  /* 0x000000300c24723c */ /* 0x040ff000000018e8 */
[C---:B------:R-:W-:Y:S08]  /*a160*/  HMMA.16816.F32 R48, R12.reuse, R50, R204 ;  /* 0x000000320c30723c */ /* 0x040ff000000018cc */
[C---:B------:R-:W-:Y:S08]  /*a170*/  HMMA.16816.F32 R32, R12.reuse, R44, R200 ;  /* 0x0000002c0c20723c */ /* 0x040ff000000018c8 */
[----:B------:R-:W-:Y:S01]  /*a180*/  HMMA.16816.F32 R12, R12, R46, R196 ;  /* 0x0000002e0c0c723c */ /* 0x000fe200000018c4 */
[----:B------:R-:W-:-:S04]  /*a190*/  IADD3 R0, R3, -0x3, RZ ;  /* 0xfffffffd03007810 */ /* 0x000fc80007ffe0ff */
[----:B------:R-:W-:-:S03]  /*a1a0*/  ISETP.GT.AND P0, PT, R0, UR8, PT ;  /* 0x0000000800007c0c */ /* 0x000fc6000bf04270 */
[C---:B-1----:R-:W-:Y:S08]  /*a1b0*/  HMMA.16816.F32 R44, R4.reuse, R28, R192 ;  /* 0x0000001c042c723c */ /* 0x042ff000000018c0 */
[C---:B------:R-:W-:Y:S08]  /*a1c0*/  HMMA.16816.F32 R188, R4.reuse, R30, R188 ;  /* 0x0000001e04bc723c */ /* 0x040ff000000018bc */
[C---:B--2---:R-:W-:Y:S08]  /*a1d0*/  HMMA.16816.F32 R176, R4.reuse, R20, R176 ;  /* 0x0000001404b0723c */ /* 0x044ff000000018b0 */
[----:B------:R-:W-:Y:S08]  /*a1e0*/  HMMA.16816.F32 R108, R4, R22, R108 ;  /* 0x00000016046c723c */ /* 0x000ff0000000186c */
[C---:B------:R-:W-:Y:S08]  /*a1f0*/  HMMA.16816.F32 R60, R8.reuse, R28, R60 ;  /* 0x0000001c083c723c */ /* 0x040ff0000000183c */
[C---:B------:R-:W-:Y:S08]  /*a200*/  HMMA.16816.F32 R56, R8.reuse, R30, R56 ;  /* 0x0000001e0838723c */ /* 0x040ff00000001838 */
[C---:B------:R-:W-:Y:S08]  /*a210*/  HMMA.16816.F32 R36, R8.reuse, R20, R36 ;  /* 0x000000140824723c */ /* 0x040ff00000001824 */
[----:B------:R-:W-:Y:S08]  /*a220*/  HMMA.16816.F32 R48, R8, R22, R48 ;  /* 0x000000160830723c */ /* 0x000ff00000001830 */
[C---:B------:R-:W-:Y:S08]  /*a230*/  HMMA.16816.F32 R184, R4.reuse, R24, R184 ;  /* 0x0000001804b8723c */ /* 0x040ff000000018b8 */
[C---:B------:R-:W-:Y:S08]  /*a240*/  HMMA.16816.F32 R180, R4.reuse, R26, R180 ;  /* 0x0000001a04b4723c */ /* 0x040ff000000018b4 */
[C---:B---3--:R-:W-:Y:S08]  /*a250*/  HMMA.16816.F32 R192, R4.reuse, R16, R104 ;  /* 0x0000001004c0723c */ /* 0x048ff00000001868 */
[----:B------:R-:W-:Y:S08]  /*a260*/  HMMA.16816.F32 R64, R4, R18, R64 ;  /* 0x000000120440723c */ /* 0x000ff00000001840 */
[C---:B------:R-:W-:Y:S08]  /*a270*/  HMMA.16816.F32 R52, R8.reuse, R24, R52 ;  /* 0x000000180834723c */ /* 0x040ff00000001834 */
[C---:B------:R-:W-:Y:S08]  /*a280*/  HMMA.16816.F32 R40, R8.reuse, R26, R40 ;  /* 0x0000001a0828723c */ /* 0x040ff00000001828 */
[C---:B------:R-:W-:Y:S08]  /*a290*/  HMMA.16816.F32 R20, R8.reuse, R16, R32 ;  /* 0x000000100814723c */ /* 0x040ff00000001820 */
[----:B------:R-:W-:Y:S01]  /*a2a0*/  HMMA.16816.F32 R28, R8, R18, R12 ;  /* 0x00000012081c723c */ /* 0x000fe2000000180c */
[----:B------:R-:W-:Y:S06]  /*a2b0*/  BAR.SYNC.DEFER_BLOCKING 0x0 ;  /* 0x0000000000007b1d */ /* 0x000fec0000010000 */
        /* <DEDUP_REMOVED lines=25> */
.L_x_141:
[----:B-1----:R-:W2:Y:S04]  /*a450*/  LDL.LU R3, [R1+0x18] ;  /* 0x0000180001037983 */ /* 0x002ea80000300800 */
[----:B------:R-:W3:Y:S04]  /*a460*/  LDL.LU R2, [R1+0xc] ;  /* 0x00000c0001027983 */ /* 0x000ee80000300800 */
[----:B------:R-:W-:Y:S04]  /*a470*/  STL [R1+0x68], R220 ;  /* 0x000068dc01007387 */ /* 0x000fe80000100800 */
[----:B------:R1:W-:Y:S04]  /*a480*/  STL [R1+0x64], R219 ;  /* 0x000064db01007387 */ /* 0x0003e80000100800 */
[----:B------:R-:W-:Y:S04]  /*a490*/  STL [R1+0x60], R217 ;  /* 0x000060d901007387 */ /* 0x000fe80000100800 */
[----:B------:R-:W4:Y:S04]  /*a4a0*/  LDL.LU R19, [R1] ;  /* 0x0000000001137983 */ /* 0x000f280000300800 */
[----:B------:R-:W4:Y:S04]  /*a4b0*/  LDL.LU R251, [R1+0x4] ;  /* 0x0000040001fb7983 */ /* 0x000f280000300800 */
[----:B------:R-:W1:Y:S02]  /*a4c0*/  S2R R0, SR_TID.X ;  /* 0x0000000000007919 */ /* 0x000e640000002100 */
[----:B-1----:R-:W-:-:S05]  /*a4d0*/  IMAD.SHL.U32 R0, R0, 0x2, RZ ;  /* 0x0000000200007824 */ /* 0x002fca00078e00ff */
[----:B------:R-:W-:-:S05]  /*a4e0*/  LOP3.LUT R0, R0, 0x6, RZ, 0xc0, !PT ;  /* 0x0000000600007812 */ /* 0x000fca00078ec0ff */
[----:B------:R-:W-:-:S05]  /*a4f0*/  IMAD R0, R101, 0x40, R0 ;  /* 0x0000004065007824 */ /* 0x000fca00078e0200 */
[C---:B------:R-:W-:Y:S02]  /*a500*/  ISETP.GE.AND P2, PT, R0.reuse, R229, PT ;  /* 0x000000e50000720c */ /* 0x040fe40003f46270 */
[C---:B------:R-:W-:Y:S02]  /*a510*/  ISETP.GE.AND P4, PT, R0.reuse, R228, PT ;  /* 0x000000e40000720c */ /* 0x040fe40003f86270 */
[C---:B------:R-:W-:Y:S02]  /*a520*/  ISETP.LT.OR P2, PT, R0.reuse, R225, P2 ;  /* 0x000000e10000720c */ /* 0x040fe40001741670 */
[----:B------:R-:W-:Y:S02]  /*a530*/  ISETP.LT.OR P4, PT, R0, R224, P4 ;  /* 0x000000e00000720c */ /* 0x000fe40002781670 */
[----:B------:R-:W-:Y:S02]  /*a540*/  FSEL R24, R60, -INF , !P2 ;  /* 0xff8000003c187808 */ /* 0x000fe40005000000 */
[----:B------:R-:W-:-:S02]  /*a550*/  ISETP.GE.AND P1, PT, R0, R227, PT ;  /* 0x000000e30000720c */ /* 0x000fc40003f26270 */
[----:B------:R-:W-:Y:S02]  /*a560*/  ISETP.GE.AND P2, PT, R0, R226, PT ;  /* 0x000000e20000720c */ /* 0x000fe40003f46270 */
[----:B------:R-:W-:Y:S02]  /*a570*/  FSEL R32, R62, -INF , !P4 ;  /* 0xff8000003e207808 */ /* 0x000fe40006000000 */
[C---:B------:R-:W-:Y:S02]  /*a580*/  ISETP.LT.OR P1, PT, R0.reuse, R223, P1 ;  /* 0x000000df0000720c */ /* 0x040fe40000f21670 */
[----:B------:R-:W-:Y:S02]  /*a590*/  ISETP.LT.OR P2, PT, R0, R222, P2 ;  /* 0x000000de0000720c */ /* 0x000fe40001741670 */
[----:B------:R-:W-:Y:S02]  /*a5a0*/  FSEL R8, R44, -INF , !P1 ;  /* 0xff8000002c087808 */ /* 0x000fe40004800000 */
[----:B------:R-:W-:-:S02]  /*a5b0*/  FSEL R12, R46, -INF , !P2 ;  /* 0xff8000002e0c7808 */ /* 0x000fc40005000000 */
[----:B------:R-:W-:Y:S02]  /*a5c0*/  IADD3 R4, R0, 0x30, RZ ;  /* 0x0000003000047810 */ /* 0x000fe40007ffe0ff */
[----:B------:R-:W-:Y:S01]  /*a5d0*/  FMNMX.FTZ R5, R252, R12, !PT ;  /* 0x0000000cfc057209 */ /* 0x000fe20007810000 */
[----:B--2---:R-:W-:Y:S01]  /*a5e0*/  IMAD.MOV.U32 R17, RZ, RZ, R3 ;  /* 0x000000ffff117224 */ /* 0x004fe200078e0003 */
[----:B---3--:R-:W-:Y:S02]  /*a5f0*/  MOV R18, R2 ;  /* 0x0000000200127202 */ /* 0x008fe40000000f00 */
[----:B------:R-:W-:-:S04]  /*a600*/  IADD3 R2, R0, 0x1, RZ ;  /* 0x0000000100027810 */ /* 0x000fc80007ffe0ff */
[C---:B------:R-:W-:Y:S02]  /*a610*/  ISETP.GE.AND P3, PT, R2.reuse, R229, PT ;  /* 0x000000e50200720c */ /* 0x040fe40003f66270 */
[C---:B------:R-:W-:Y:S02]  /*a620*/  ISETP.GE.AND P6, PT, R2.reuse, R228, PT ;  /* 0x000000e40200720c */ /* 0x040fe40003fc6270 */
[C---:B------:R-:W-:Y:S02]  /*a630*/  ISETP.GE.AND P5, PT, R2.reuse, R227, PT ;  /* 0x000000e30200720c */ /* 0x040fe40003fa6270 */
[C---:B------:R-:W-:Y:S02]  /*a640*/  ISETP.GE.AND P0, PT, R2.reuse, R226, PT ;  /* 0x000000e20200720c */ /* 0x040fe40003f06270 */
[C---:B------:R-:W-:Y:S02]  /*a650*/  ISETP.LT.OR P3, PT, R2.reuse, R225, P3 ;  /* 0x000000e10200720c */ /* 0x040fe40001f61670 */
[----:B------:R-:W-:-:S02]  /*a660*/  ISETP.LT.OR P6, PT, R2, R224, P6 ;  /* 0x000000e00200720c */ /* 0x000fc400037c1670 */
[C---:B------:R-:W-:Y:S02]  /*a670*/  ISETP.LT.OR P5, PT, R2.reuse, R223, P5 ;  /* 0x000000df0200720c */ /* 0x040fe40002fa1670 */
[----:B------:R-:W-:Y:S02]  /*a680*/  ISETP.LT.OR P0, PT, R2, R222, P0 ;  /* 0x000000de0200720c */ /* 0x000fe40000701670 */
[----:B------:R-:W-:-:S04]  /*a690*/  IADD3 R2, R0, 0x8, RZ ;  /* 0x0000000800027810 */ /* 0x000fc80007ffe0ff */
[----:B------:R-:W-:Y:S02]  /*a6a0*/  ISETP.GE.AND P4, PT, R2, R229, PT ;  /* 0x000000e50200720c */ /* 0x000fe40003f86270 */
[----:B------:R-:W-:Y:S02]  /*a6b0*/  IADD3 R3, R0, 0x9, RZ ;  /* 0x0000000900037810 */ /* 0x000fe40007ffe0ff */
[C---:B------:R-:W-:Y:S02]  /*a6c0*/  ISETP.LT.OR P4, PT, R2.reuse, R225, P4 ;  /* 0x000000e10200720c */ /* 0x040fe40002781670 */
[----:B------:R-:W-:Y:S02]  /*a6d0*/  FSEL R25, R61, -INF , !P3 ;  /* 0xff8000003d197808 */ /* 0x000fe40005800000 */
[C---:B------:R-:W-:Y:S02]  /*a6e0*/  ISETP.GE.AND P1, PT, R2.reuse, R228, PT ;  /* 0x000000e40200720c */ /* 0x040fe40003f26270 */
[----:B------:R-:W-:-:S02]  /*a6f0*/  ISETP.GE.AND P2, PT, R2, R227, PT ;  /* 0x000000e30200720c */ /* 0x000fc40003f46270 */
[----:B------:R-:W-:Y:S02]  /*a700*/  ISETP.GE.AND P3, PT, R2, R226, PT ;  /* 0x000000e20200720c */ /* 0x000fe40003f66270 */
[----:B------:R-:W-:Y:S02]  /*a710*/  FSEL R34, R63, -INF , !P6 ;  /* 0xff8000003f227808 */ /* 0x000fe40007000000 */
[----:B------:R-:W-:Y:S02]  /*a720*/  FSEL R10, R45, -INF , !P5 ;  /* 0xff8000002d0a7808 */ /* 0x000fe40006800000 */
[----:B------:R-:W-:Y:S02]  /*a730*/  FSEL R14, R47, -INF , !P0 ;  /* 0xff8000002f0e7808 */ /* 0x000fe40004000000 */
[----:B------:R-:W-:Y:S01]  /*a740*/  FSEL R26, R56, -INF , !P4 ;  /* 0xff800000381a7808 */ /* 0x000fe20006000000 */
[----:B------:R-:W-:Y:S01]  /*a750*/  IMAD.MOV.U32 R203, RZ, RZ, R18 ;  /* 0x000000ffffcb7224 */ /* 0x000fe200078e0012 */
[C---:B------:R-:W-:Y:S01]  /*a760*/  ISETP.GE.AND P0, PT, R3.reuse, R229, PT ;  /* 0x000000e50300720c */ /* 0x040fe20003f06270 */
[----:B------:R-:W-:Y:S01]  /*a770*/  IMAD.MOV.U32 R201, RZ, RZ, R17 ;  /* 0x000000ffffc97224 */ /* 0x000fe200078e0011 */
[C---:B------:R-:W-:Y:S01]  /*a780*/  ISETP.GE.AND P6, PT, R3.reuse, R228, PT ;  /* 0x000000e40300720c */ /* 0x040fe20003fc6270 */
[----:B------:R-:W-:Y:S01]  /*a790*/  LDSM.16.MT88.4 R44, [R218+0xa000] ;  /* 0x00a00000da2c783b */ /* 0x000fe20000004200 */
        /* <DEDUP_REMOVED lines=10> */
[----:B------:R-:W-:Y:S02]  /*a840*/  IADD3 R3, R0, 0x11, RZ ;  /* 0x0000001100037810 */ /* 0x000fe40007ffe0ff */
[----:B------:R-:W-:Y:S02]  /*a850*/  FSEL R11, R188, -INF , !P2 ;  /* 0xff800000bc0b7808 */ /* 0x000fe40005000000 */
[----:B------:R-:W-:-:S02]  /*a860*/  FSEL R35, R58, -INF , !P1 ;  /* 0xff8000003a237808 */ /* 0x000fc40004800000 */
[----:B------:R-:W-:Y:S02]  /*a870*/  ISETP.GE.AND P2, PT, R2, R228, PT ;  /* 0x000000e40200720c */ /* 0x000fe40003f46270 */
[----:B------:R-:W-:Y:S02]  /*a880*/  FSEL R15, R190, -INF , !P3 ;  /* 0xff800000be0f7808 */ /* 0x000fe40005800000 */
[C---:B------:R-:W-:Y:S02]  /*a890*/  ISETP.GE.AND P1, PT, R2.reuse, R229, PT ;  /* 0x000000e50200720c */ /* 0x040fe40003f26270 */
[----:B------:R-:W-:Y:S02]  /*a8a0*/  ISETP.GE.AND P3, PT, R2, R227, PT ;  /* 0x000000e30200720c */ /* 0x000fe40003f66270 */
[----:B------:R-:W-:Y:S02]  /*a8b0*/  FSEL R27, R57, -INF , !P0 ;  /* 0xff800000391b7808 */ /* 0x000fe40004000000 */
[----:B------:R-:W-:-:S02]  /*a8c0*/  FSEL R16, R191, -INF , !P4 ;  /* 0xff800000bf107808 */ /* 0x000fc40006000000 */
[C---:B------:R-:W-:Y:S02]  /*a8d0*/  ISETP.GE.AND P0, PT, R2.reuse, R226, PT ;  /* 0x000000e20200720c */ /* 0x040fe40003f06270 */
[----:B------:R-:W-:Y:S02]  /*a8e0*/  ISETP.GE.AND P4, PT, R3, R229, PT ;  /* 0x000000e50300720c */ /* 0x000fe40003f86270 */
        /* <DEDUP_REMOVED lines=8> */
[----:B------:R-:W-:Y:S02]  /*a970*/  FSEL R13, R189, -INF , !P5 ;  /* 0xff800000bd0d7808 */ /* 0x000fe40006800000 */
[----:B------:R-:W-:-:S02]  /*a980*/  ISETP.GE.AND P6, PT, R3, R228, PT ;  /* 0x000000e40300720c */ /* 0x000fc40003fc6270 */
[----:B------:R-:W-:Y:S02]  /*a990*/  FSEL R52, R52, -INF , !P1 ;  /* 0xff80000034347808 */ /* 0x000fe40004800000 */
[----:B------:R-:W-:Y:S02]  /*a9a0*/  FSEL R54, R184, -INF , !P3 ;  /* 0xff800000b8367808 */ /* 0x000fe40005800000 */
[C---:B------:R-:W-:Y:S02]  /*a9b0*/  ISETP.GE.AND P5, PT, R3.reuse, R227, PT ;  /* 0x000000e30300720c */ /* 0x040fe40003fa6270 */
[----:B------:R-:W-:Y:S02]  /*a9c0*/  ISETP.GE.AND P1, PT, R3, R226, PT ;  /* 0x000000e20300720c */ /* 0x000fe40003f26270 */
[----:B------:R-:W-:Y:S02]  /*a9d0*/  FSEL R107, R186, -INF , !P0 ;  /* 0xff800000ba6b7808 */ /* 0x000fe40004000000 */
[----:B------:R-:W-:-:S02]  /*a9e0*/  FSEL R184, R53, -INF , !P4 ;  /* 0xff80000035b87808 */ /* 0x000fc40006000000 */
[C---:B------:R-:W-:Y:S02]  /*a9f0*/  ISETP.GE.AND P2, PT, R2.reuse, R229, PT ;  /* 0x000000e50200720c */ /* 0x040fe40003f46270 */
[C---:B------:R-:W-:Y:S02]  /*aa00*/  ISETP.GE.AND P3, PT, R2.reuse, R228, PT ;  /* 0x000000e40200720c */ /* 0x040fe40003f66270 */
[C---:B------:R-:W-:Y:S02]  /*aa10*/  ISETP.GE.AND P0, PT, R2.reuse, R227, PT ;  /* 0x000000e30200720c */ /* 0x040fe40003f06270 */
[----:B------:R-:W-:Y:S02]  /*aa20*/  ISETP.GE.AND P4, PT, R2, R226, PT ;  /* 0x000000e20200720c */ /* 0x000fe40003f86270 */
[C---:B------:R-:W-:Y:S02]  /*aa30*/  ISETP.LT.OR P6, PT, R3.reuse, R224, P6 ;  /* 0x000000e00300720c */ /* 0x040fe400037c1670 */
[----:B------:R-:W-:-:S02]  /*aa40*/  ISETP.LT.OR P5, PT, R3, R223, P5 ;  /* 0x000000df0300720c */ /* 0x000fc40002fa1670 */
[----:B------:R-:W-:Y:S02]  /*aa50*/  ISETP.LT.OR P1, PT, R3, R222, P1 ;  /* 0x000000de0300720c */ /* 0x000fe40000f21670 */
[C---:B------:R-:W-:Y:S02]  /*aa60*/  ISETP.LT.OR P2, PT, R2.reuse, R225, P2 ;  /* 0x000000e10200720c */ /* 0x040fe40001741670 */
[C---:B------:R-:W-:Y:S02]  /*aa70*/  ISETP.LT.OR P3, PT, R2.reuse, R224, P3 ;  /* 0x000000e00200720c */ /* 0x040fe40001f61670 */
[C---:B------:R-:W-:Y:S02]  /*aa80*/  ISETP.LT.OR P0, PT, R2.reuse, R223, P0 ;  /* 0x000000df0200720c */ /* 0x040fe40000701670 */
[----:B------:R-:W-:Y:S02]  /*aa90*/  ISETP.LT.OR P4, PT, R2, R222, P4 ;  /* 0x000000de0200720c */ /* 0x000fe40002781670 */
[----:B------:R-:W-:-:S02]  /*aaa0*/  IADD3 R3, R0, 0x19, RZ ;  /* 0x0000001900037810 */ /* 0x000fc40007ffe0ff */
[----:B------:R-:W-:Y:S02]  /*aab0*/  IADD3 R2, R0, 0x20, RZ ;  /* 0x0000002000027810 */ /* 0x000fe40007ffe0ff */
[----:B------:R-:W-:Y:S02]  /*aac0*/  FSEL R196, R55, -INF , !P6 ;  /* 0xff80000037c47808 */ /* 0x000fe40007000000 */
[----:B------:R-:W-:Y:S02]  /*aad0*/  FSEL R53, R185, -INF , !P5 ;  /* 0xff800000b9357808 */ /* 0x000fe40006800000 */
[----:B------:R-:W-:Y:S02]  /*aae0*/  FSEL R55, R187, -INF , !P1 ;  /* 0xff800000bb377808 */ /* 0x000fe40004800000 */
[----:B------:R-:W-:Y:S02]  /*aaf0*/  ISETP.GE.AND P1, PT, R3, R229, PT ;  /* 0x000000e50300720c */ /* 0x000fe40003f26270 */
[----:B------:R-:W-:-:S02]  /*ab00*/  FSEL R185, R40, -INF , !P2 ;  /* 0xff80000028b97808 */ /* 0x000fc40005000000 */
[----:B------:R-:W-:Y:S02]  /*ab10*/  FSEL R186, R42, -INF , !P3 ;  /* 0xff8000002aba7808 */ /* 0x000fe40005800000 */
[C---:B------:R-:W-:Y:S02]  /*ab20*/  ISETP.GE.AND P6, PT, R3.reuse, R228, PT ;  /* 0x000000e40300720c */ /* 0x040fe40003fc6270 */
[C---:B------:R-:W-:Y:S02]  /*ab30*/  ISETP.GE.AND P5, PT, R3.reuse, R227, PT ;  /* 0x000000e30300720c */ /* 0x040fe40003fa6270 */
[C---:B------:R-:W-:Y:S02]  /*ab40*/  ISETP.GE.AND P2, PT, R3.reuse, R226, PT ;  /* 0x000000e20300720c */ /* 0x040fe40003f46270 */
[----:B------:R-:W-:Y:S02]  /*ab50*/  ISETP.GE.AND P3, PT, R2, R229, PT ;  /* 0x000000e50200720c */ /* 0x000fe40003f66270 */
[----:B------:R-:W-:-:S02]  /*ab60*/  ISETP.LT.OR P1, PT, R3, R225, P1 ;  /* 0x000000e10300720c */ /* 0x000fc40000f21670 */
[C---:B------:R-:W-:Y:S02]  /*ab70*/  ISETP.LT.OR P6, PT, R3.reuse, R224, P6 ;  /* 0x000000e00300720c */ /* 0x040fe400037c1670 */
[C---:B------:R-:W-:Y:S02]  /*ab80*/  ISETP.LT.OR P5, PT, R3.reuse, R223, P5 ;  /* 0x000000df0300720c */ /* 0x040fe40002fa1670 */
[----:B------:R-:W-:Y:S02]  /*ab90*/  ISETP.LT.OR P2, PT, R3, R222, P2 ;  /* 0x000000de0300720c */ /* 0x000fe40001741670 */
        /* <DEDUP_REMOVED lines=9> */
[C---:B------:R-:W-:Y:S02]  /*ac30*/  ISETP.GE.AND P6, PT, R3.reuse, R228, PT ;  /* 0x000000e40300720c */ /* 0x040fe40003fc6270 */
[CC--:B------:R-:W-:Y:S02]  /*ac40*/  ISETP.GE.AND P5, PT, R3.reuse, R227.reuse, PT ;  /* 0x000000e30300720c */ /* 0x0c0fe40003fa6270 */
[----:B------:R-:W-:Y:S02]  /*ac50*/  ISETP.GE.AND P3, PT, R3, R226, PT ;  /* 0x000000e20300720c */ /* 0x000fe40003f66270 */
[----:B------:R-:W-:Y:S02]  /*ac60*/  FSEL R182, R182, -INF , !P4 ;  /* 0xff800000b6b67808 */ /* 0x000fe40006000000 */
[C---:B------:R-:W-:Y:S02]  /*ac70*/  ISETP.GE.AND P0, PT, R2.reuse, R228, PT ;  /* 0x000000e40200720c */ /* 0x040fe40003f06270 */
[----:B------:R-:W-:-:S02]  /*ac80*/  ISETP.GE.AND P4, PT, R2, R227, PT ;  /* 0x000000e30200720c */ /* 0x000fc40003f86270 */
[----:B------:R-:W-:Y:S02]  /*ac90*/  ISETP.GE.AND P1, PT, R2, R226, PT ;  /* 0x000000e20200720c */ /* 0x000fe40003f26270 */
[C---:B------:R-:W-:Y:S02]  /*aca0*/  ISETP.LT.OR P2, PT, R3.reuse, R225, P2 ;  /* 0x000000e10300720c */ /* 0x040fe40001741670 */
[C---:B------:R-:W-:Y:S02]  /*acb0*/  ISETP.LT.OR P6, PT, R3.reuse, R224, P6 ;  /* 0x000000e00300720c */ /* 0x040fe400037c1670 */
[C---:B------:R-:W-:Y:S02]  /*acc0*/  ISETP.LT.OR P5, PT, R3.reuse, R223, P5 ;  /* 0x000000df0300720c */ /* 0x040fe40002fa1670 */
[----:B------:R-:W-:Y:S02]  /*acd0*/  ISETP.LT.OR P3, PT, R3, R222, P3 ;  /* 0x000000de0300720c */ /* 0x000fe40001f61670 */
[----:B----4-:R-:W-:-:S02]  /*ace0*/  FMNMX.FTZ R3, R19, R8, !PT ;  /* 0x0000000813037209 */ /* 0x010fc40007810000 */
[C---:B------:R-:W-:Y:S02]  /*acf0*/  ISETP.LT.OR P0, PT, R2.reuse, R224, P0 ;  /* 0x000000e00200720c */ /* 0x040fe40000701670 */
[C---:B------:R-:W-:Y:S02]  /*ad00*/  ISETP.LT.OR P4, PT, R2.reuse, R223, P4 ;  /* 0x000000df0200720c */ /* 0x040fe40002781670 */
[----:B------:R-:W-:Y:S02]  /*ad10*/  ISETP.LT.OR P1, PT, R2, R222, P1 ;  /* 0x000000de0200720c */ /* 0x000fe40000f21670 */
[----:B------:R-:W-:Y:S02]  /*ad20*/  IADD3 R2, R0, 0x28, RZ ;  /* 0x0000002800027810 */ /* 0x000fe40007ffe0ff */
[----:B------:R-:W-:Y:S02]  /*ad30*/  FMNMX.FTZ R3, R10, R3, !PT ;  /* 0x000000030a037209 */ /* 0x000fe40007810000 */
        /* <DEDUP_REMOVED lines=8> */
[----:B------:R-:W-:Y:S02]  /*adc0*/  FMNMX.FTZ R3, R11, R3, !PT ;  /* 0x000000030b037209 */ /* 0x000fe40007810000 */
[C---:B------:R-:W-:Y:S02]  /*add0*/  ISETP.LT.OR P0, PT, R2.reuse, R225, P0 ;  /* 0x000000e10200720c */ /* 0x040fe40000701670 */
[C---:B------:R-:W-:Y:S02]  /*ade0*/  ISETP.LT.OR P4, PT, R2.reuse, R224, P4 ;  /* 0x000000e00200720c */ /* 0x040fe40002781670 */
[C---:B------:R-:W-:Y:S02]  /*adf0*/  ISETP.LT.OR P1, PT, R2.reuse, R223, P1 ;  /* 0x000000df0200720c */ /* 0x040fe40000f21670 */
[----:B------:R-:W-:-:S02]  /*ae00*/  ISETP.LT.OR P2, PT, R2, R222, P2 ;  /* 0x000000de0200720c */ /* 0x000fc40001741670 */
[----:B------:R-:W-:Y:S02]  /*ae10*/  IADD3 R2, R0, 0x29, RZ ;  /* 0x0000002900027810 */ /* 0x000fe40007ffe0ff */
[----:B------:R-:W-:Y:S02]  /*ae20*/  FMNMX.FTZ R3, R13, R3, !PT ;  /* 0x000000030d037209 */ /* 0x000fe40007810000 */
[----:B------:R-:W-:Y:S02]  /*ae30*/  FSEL R232, R39, -INF , !P6 ;  /* 0xff80000027e87808 */ /* 0x000fe40007000000 */
[----:B------:R-:W-:Y:S02]  /*ae40*/  FSEL R181, R177, -INF , !P5 ;  /* 0xff800000b1b57808 */ /* 0x000fe40006800000 */
[----:B------:R-:W-:Y:S02]  /*ae50*/  FSEL R239, R179, -INF , !P3 ;  /* 0xff800000b3ef7808 */ /* 0x000fe40005800000 */
[----:B------:R-:W-:-:S02]  /*ae60*/  FSEL R234, R108, -INF , !P1 ;  /* 0xff8000006cea7808 */ /* 0x000fc40004800000 */
[C---:B------:R-:W-:Y:S02]  /*ae70*/  ISETP.GE.AND P6, PT, R2.reuse, R229, PT ;  /* 0x000000e50200720c */ /* 0x040fe40003fc6270 */
[C---:B------:R-:W-:Y:S02]  /*ae80*/  ISETP.GE.AND P3, PT, R2.reuse, R228, PT ;  /* 0x000000e40200720c */ /* 0x040fe40003f66270 */
[C---:B------:R-:W-:Y:S02]  /*ae90*/  ISETP.GE.AND P5, PT, R2.reuse, R227, PT ;  /* 0x000000e30200720c */ /* 0x040fe40003fa6270 */
[----:B------:R-:W-:Y:S02]  /*aea0*/  ISETP.GE.AND P1, PT, R2, R226, PT ;  /* 0x000000e20200720c */ /* 0x000fe40003f26270 */
[----:B------:R-:W-:Y:S02]  /*aeb0*/  FMNMX.FTZ R3, R54, R3, !PT ;  /* 0x0000000336037209 */ /* 0x000fe40007810000 */
[----:B------:R-:W-:-:S02]  /*aec0*/  ISETP.LT.OR P6, PT, R2, R225, P6 ;  /* 0x000000e10200720c */ /* 0x000fc400037c1670 */
[C---:B------:R-:W-:Y:S02]  /*aed0*/  ISETP.LT.OR P3, PT, R2.reuse, R224, P3 ;  /* 0x000000e00200720c */ /* 0x040fe40001f61670 */
[C---:B------:R-:W-:Y:S02]  /*aee0*/  ISETP.LT.OR P5, PT, R2.reuse, R223, P5 ;  /* 0x000000df0200720c */ /* 0x040fe40002fa1670 */
[----:B------:R-:W-:Y:S02]  /*aef0*/  ISETP.LT.OR P1, PT, R2, R222, P1 ;  /* 0x000000de0200720c */ /* 0x000fe40000f21670 */
[----:B------:R-:W-:-:S04]  /*af00*/  FMNMX.FTZ R2, R53, R3, !PT ;  /* 0x0000000335027209 */ /* 0x000fc80007810000 */
[----:B------:R-:W-:-:S04]  /*af10*/  FMNMX.FTZ R6, R40, R2, !PT ;  /* 0x0000000228067209 */ /* 0x000fc80007810000 */
[----:B------:R-:W-:Y:S02]  /*af20*/  FMNMX.FTZ R6, R41, R6, !PT ;  /* 0x0000000629067209 */ /* 0x000fe40007810000 */
[----:B------:R-:W-:Y:S02]  /*af30*/  FSEL R242, R111, -INF , !P1 ;  /* 0xff8000006ff27808 */ /* 0x000fe40004800000 */
[----:B------:R-:W-:Y:S02]  /*af40*/  FMNMX.FTZ R6, R198, R6, !PT ;  /* 0x00000006c6067209 */ /* 0x000fe40007810000 */
[----:B------:R-:W-:Y:S02]  /*af50*/  IADD3 R3, R0, 0x31, RZ ;  /* 0x0000003100037810 */ /* 0x000fe40007ffe0ff */
[----:B------:R-:W-:Y:S02]  /*af60*/  ISETP.GE.AND P1, PT, R4, R227, PT ;  /* 0x000000e30400720c */ /* 0x000fe40003f26270 */
[----:B------:R-:W-:-:S02]  /*af70*/  FMNMX.FTZ R5, R14, R5, !PT ;  /* 0x000000050e057209 */ /* 0x000fc40007810000 */
[----:B------:R-:W-:Y:S02]  /*af80*/  FMNMX.FTZ R7, R181, R6, !PT ;  /* 0x00000006b5077209 */ /* 0x000fe40007810000 */
[----:B------:R-:W-:Y:S02]  /*af90*/  FSEL R233, R109, -INF , !P5 ;  /* 0xff8000006de97808 */ /* 0x000fe40006800000 */
[----:B------:R-:W-:Y:S02]  /*afa0*/  ISETP.GE.AND P5, PT, R3, R227, PT ;  /* 0x000000e30300720c */ /* 0x000fe40003fa6270 */
[----:B------:R-:W-:Y:S02]  /*afb0*/  ISETP.LT.OR P1, PT, R4, R223, P1 ;  /* 0x000000df0400720c */ /* 0x000fe40000f21670 */
[----:B------:R-:W-:Y:S02]  /*afc0*/  FMNMX.FTZ R5, R15, R5, !PT ;  /* 0x000000050f057209 */ /* 0x000fe40007810000 */
[----:B------:R-:W-:-:S02]  /*afd0*/  IADD3 R2, R0, 0x38, RZ ;  /* 0x0000003800027810 */ /* 0x000fc40007ffe0ff */
[----:B------:R-:W-:Y:S02]  /*afe0*/  FMNMX.FTZ R7, R234, R7, !PT ;  /* 0x00000007ea077209 */ /* 0x000fe40007810000 */
[----:B------:R-:W-:Y:S02]  /*aff0*/  ISETP.LT.OR P5, PT, R3, R223, P5 ;  /* 0x000000df0300720c */ /* 0x000fe40002fa1670 */
[----:B------:R-:W-:Y:S02]  /*b000*/  FSEL R42, R192, -INF , !P1 ;  /* 0xff800000c02a7808 */ /* 0x000fe40004800000 */
[----:B------:R-:W-:Y:S02]  /*b010*/  FMNMX.FTZ R5, R16, R5, !PT ;  /* 0x0000000510057209 */ /* 0x000fe40007810000 */
[----:B------:R-:W-:Y:S02]  /*b020*/  IADD3 R0, R0, 0x39, RZ ;  /* 0x0000003900007810 */ /* 0x000fe40007ffe0ff */
[----:B------:R-:W-:-:S02]  /*b030*/  ISETP.GE.AND P1, PT, R2, R227, PT ;  /* 0x000000e30200720c */ /* 0x000fc40003f26270 */
[----:B------:R-:W-:Y:S02]  /*b040*/  FMNMX.FTZ R7, R233, R7, !PT ;  /* 0x00000007e9077209 */ /* 0x000fe40007810000 */
[----:B------:R-:W-:Y:S02]  /*b050*/  FSEL R241, R193, -INF , !P5 ;  /* 0xff800000c1f17808 */ /* 0x000fe40006800000 */
[----:B------:R-:W-:Y:S02]  /*b060*/  FMNMX.FTZ R5, R107, R5, !PT ;  /* 0x000000056b057209 */ /* 0x000fe40007810000 */
[----:B------:R-:W-:Y:S02]  /*b070*/  ISETP.GE.AND P5, PT, R0, R227, PT ;  /* 0x000000e30000720c */ /* 0x000fe40003fa6270 */
[----:B------:R-:W-:Y:S02]  /*b080*/  ISETP.LT.OR P1, PT, R2, R223, P1 ;  /* 0x000000df0200720c */ /* 0x000fe40000f21670 */
[----:B------:R-:W-:-:S02]  /*b090*/  FMNMX.FTZ R7, R42, R7, !PT ;  /* 0x000000072a077209 */ /* 0x000fc40007810000 */
[----:B------:R-:W-:Y:S02]  /*b0a0*/  FMNMX.FTZ R5, R55, R5, !PT ;  /* 0x0000000537057209 */ /* 0x000fe40007810000 */
[----:B------:R-:W-:Y:S02]  /*b0b0*/  ISETP.LT.OR P5, PT, R0, R223, P5 ;  /* 0x000000df0000720c */ /* 0x000fe40002fa1670 */
[----:B------:R-:W-:Y:S02]  /*b0c0*/  FSEL R207, R64, -INF , !P1 ;  /* 0xff80000040cf7808 */ /* 0x000fe40004800000 */
[----:B------:R-:W-:Y:S02]  /*b0d0*/  FMNMX.FTZ R7, R241, R7, !PT ;  /* 0x00000007f1077209 */ /* 0x000fe40007810000 */
[----:B------:R-:W-:Y:S02]  /*b0e0*/  FMNMX.FTZ R5, R182, R5, !PT ;  /* 0x00000005b6057209 */ /* 0x000fe40007810000 */
[----:B------:R-:W-:-:S02]  /*b0f0*/  FSEL R219, R65, -INF , !P5 ;  /* 0xff80000041db7808 */ /* 0x000fc40006800000 */
[----:B------:R-:W-:Y:S02]  /*b100*/  FMNMX.FTZ R7, R207, R7, !PT ;  /* 0x00000007cf077209 */ /* 0x000fe40007810000 */
[----:B------:R-:W-:Y:S02]  /*b110*/  FMNMX.FTZ R6, R183, R5, !PT ;  /* 0x00000005b7067209 */ /* 0x000fe40007810000 */
[----:B------:R-:W-:Y:S02]  /*b120*/  FMNMX.FTZ R5, R219, R7, !PT ;  /* 0x00000007db057209 */ /* 0x000fe40007810000 */
[----:B------:R-:W-:Y:S02]  /*b130*/  FSEL R238, R110, -INF , !P2 ;  /* 0xff8000006eee7808 */ /* 0x000fe40005000000 */
[----:B------:R-:W-:Y:S01]  /*b140*/  ISETP.GE.AND P2, PT, R4, R226, PT ;  /* 0x000000e20400720c */ /* 0x000fe20003f46270 */
[----:B------:R-:W1:Y:S01]  /*b150*/  SHFL.BFLY PT, R9, R5, 0x2, 0x1f ;  /* 0x0c401f0005097f89 */ /* 0x000e6200000e0000 */
[----:B------:R-:W-:-:S02]  /*b160*/  FMNMX.FTZ R6, R236, R6, !PT ;  /* 0x00000006ec067209 */ /* 0x000fc40007810000 */
[----:B------:R-:W-:Y:S02]  /*b170*/  ISETP.GE.AND P1, PT, R3, R226, PT ;  /* 0x000000e20300720c */ /* 0x000fe40003f26270 */
[----:B------:R-:W-:Y:S02]  /*b180*/  ISETP.LT.OR P2, PT, R4, R222, P2 ;  /* 0x000000de0400720c */ /* 0x000fe40001741670 */
[----:B------:R-:W-:Y:S02]  /*b190*/  FMNMX.FTZ R6, R239, R6, !PT ;  /* 0x00000006ef067209 */ /* 0x000fe40007810000 */
[----:B------:R-:W-:Y:S02]  /*b1a0*/  ISETP.LT.OR P1, PT, R3, R222, P1 ;  /* 0x000000de0300720c */ /* 0x000fe40000f21670 */
[----:B------:R-:W-:Y:S02]  /*b1b0*/  FSEL R63, R194, -INF , !P2 ;  /* 0xff800000c23f7808 */ /* 0x000fe40005000000 */
[----:B------:R-:W-:-:S02]  /*b1c0*/  ISETP.GE.AND P5, PT, R4, R229, PT ;  /* 0x000000e50400720c */ /* 0x000fc40003fa6270 */
[----:B------:R-:W-:Y:S02]  /*b1d0*/  ISETP.GE.AND P2, PT, R4, R228, PT ;  /* 0x000000e40400720c */ /* 0x000fe40003f46270 */
[----:B------:R-:W-:Y:S02]  /*b1e0*/  FMNMX.FTZ R6, R238, R6, !PT ;  /* 0x00000006ee067209 */ /* 0x000fe40007810000 */
[----:B------:R-:W-:Y:S02]  /*b1f0*/  FSEL R56, R195, -INF , !P1 ;  /* 0xff800000c3387808 */ /* 0x000fe40004800000 */
[----:B------:R-:W-:Y:S02]  /*b200*/  FSEL R243, R48, -INF , !P0 ;  /* 0xff80000030f37808 */ /* 0x000fe40004000000 */
[-C--:B------:R-:W-:Y:S02]  /*b210*/  ISETP.GE.AND P1, PT, R2, R226.reuse, PT ;  /* 0x000000e20200720c */ /* 0x080fe40003f26270 */
[----:B------:R-:W-:-:S02]  /*b220*/  ISETP.GE.AND P0, PT, R0, R226, PT ;  /* 0x000000e20000720c */ /* 0x000fc40003f06270 */
[C---:B------:R-:W-:Y:S02]  /*b230*/  ISETP.LT.OR P5, PT, R4.reuse, R225, P5 ;  /* 0x000000e10400720c */ /* 0x040fe40002fa1670 */
[----:B------:R-:W-:Y:S02]  /*b240*/  ISETP.LT.OR P2, PT, R4, R224, P2 ;  /* 0x000000e00400720c */ /* 0x000fe40001741670 */
[----:B------:R-:W-:Y:S02]  /*b250*/  FMNMX.FTZ R4, R242, R6, !PT ;  /* 0x00000006f2047209 */ /* 0x000fe40007810000 */
[-C--:B------:R-:W-:Y:S02]  /*b260*/  ISETP.LT.OR P1, PT, R2, R222.reuse, P1 ;  /* 0x000000de0200720c */ /* 0x080fe40000f21670 */
[----:B------:R-:W-:Y:S02]  /*b270*/  ISETP.LT.OR P0, PT, R0, R222, P0 ;  /* 0x000000de0000720c */ /* 0x000fe40000701670 */
[----:B------:R-:W-:-:S02]  /*b280*/  FMNMX.FTZ R4, R63, R4, !PT ;  /* 0x000000043f047209 */ /* 0x000fc40007810000 */
[----:B------:R-:W-:Y:S02]  /*b290*/  FSEL R235, R66, -INF , !P1 ;  /* 0xff80000042eb7808 */ /* 0x000fe40004800000 */
[----:B------:R-:W-:Y:S02]  /*b2a0*/  FSEL R67, R67, -INF , !P0 ;  /* 0xff80000043437808 */ /* 0x000fe40004000000 */
[C---:B------:R-:W-:Y:S02]  /*b2b0*/  ISETP.GE.AND P1, PT, R3.reuse, R229, PT ;  /* 0x000000e50300720c */ /* 0x040fe40003f26270 */
[----:B------:R-:W-:Y:S02]  /*b2c0*/  ISETP.GE.AND P0, PT, R3, R228, PT ;  /* 0x000000e40300720c */ /* 0x000fe40003f06270 */
[----:B------:R-:W-:Y:S02]  /*b2d0*/  FMNMX.FTZ R7, R231, R24, !PT ;  /* 0x00000018e7077209 */ /* 0x000fe40007810000 */
[----:B------:R-:W-:-:S02]  /*b2e0*/  FMNMX.FTZ R4, R56, R4, !PT ;  /* 0x0000000438047209 */ /* 0x000fc40007810000 */
[----:B------:R-:W-:Y:S02]  /*b2f0*/  FMNMX.FTZ R6, R251, R32, !PT ;  /* 0x00000020fb067209 */ /* 0x000fe40007810000 */
[C---:B------:R-:W-:Y:S02]  /*b300*/  ISETP.LT.OR P1, PT, R3.reuse, R225, P1 ;  /* 0x000000e10300720c */ /* 0x040fe40000f21670 */
[----:B------:R-:W-:Y:S02]  /*b310*/  ISETP.LT.OR P0, PT, R3, R224, P0 ;  /* 0x000000e00300720c */ /* 0x000fe40000701670 */
[----:B------:R-:W-:Y:S02]  /*b320*/  FMNMX.FTZ R7, R25, R7, !PT ;  /* 0x0000000719077209 */ /* 0x000fe40007810000 */
[----:B------:R-:W-:Y:S02]  /*b330*/  FMNMX.FTZ R3, R235, R4, !PT ;  /* 0x00000004eb037209 */ /* 0x000fe40007810000 */
[----:B-1----:R-:W-:-:S02]  /*b340*/  FMNMX.FTZ R4, R5, R9, !PT ;  /* 0x0000000905047209 */ /* 0x002fc40007810000 */
[----:B------:R-:W-:Y:S02]  /*b350*/  FMNMX.FTZ R5, R34, R6, !PT ;  /* 0x0000000622057209 */ /* 0x000fe40007810000 */
[----:B------:R-:W-:Y:S02]  /*b360*/  FMNMX.FTZ R6, R26, R7, !PT ;  /* 0x000000071a067209 */ /* 0x000fe40007810000 */
[----:B------:R-:W-:Y:S02]  /*b370*/  FMNMX.FTZ R3, R67, R3, !PT ;  /* 0x0000000343037209 */ /* 0x000fe40007810000 */
[----:B------:R-:W-:Y:S02]  /*b380*/  FMNMX.FTZ R6, R27, R6, !PT ;  /* 0x000000061b067209 */ /* 0x000fe40007810000 */
[----:B------:R-:W-:Y:S01]  /*b390*/  FMNMX.FTZ R5, R35, R5, !PT ;  /* 0x0000000523057209 */ /* 0x000fe20007810000 */
[----:B------:R-:W1:Y:S01]  /*b3a0*/  SHFL.BFLY PT, R7, R3, 0x2, 0x1f ;  /* 0x0c401f0003077f89 */ /* 0x000e6200000e0000 */
[----:B------:R-:W-:-:S02]  /*b3b0*/  FMNMX.FTZ R6, R52, R6, !PT ;  /* 0x0000000634067209 */ /* 0x000fc40007810000 */
[----:B------:R-:W-:Y:S02]  /*b3c0*/  FMNMX.FTZ R5, R59, R5, !PT ;  /* 0x000000053b057209 */ /* 0x000fe40007810000 */
[----:B------:R-:W-:Y:S02]  /*b3d0*/  FMNMX.FTZ R6, R184, R6, !PT ;  /* 0x00000006b8067209 */ /* 0x000fe40007810000 */
[----:B------:R-:W-:Y:S02]  /*b3e0*/  FSEL R247, R50, -INF , !P4 ;  /* 0xff80000032f77808 */ /* 0x000fe40006000000 */
[----:B------:R-:W-:Y:S02]  /*b3f0*/  FSEL R240, R49, -INF , !P6 ;  /* 0xff80000031f07808 */ /* 0x000fe40007000000 */
[C---:B------:R-:W-:Y:S02]  /*b400*/  ISETP.GE.AND P4, PT, R2.reuse, R229, PT ;  /* 0x000000e50200720c */ /* 0x040fe40003f86270 */
[----:B------:R-:W-:-:S02]  /*b410*/  ISETP.GE.AND P6, PT, R2, R228, PT ;  /* 0x000000e40200720c */ /* 0x000fc40003fc6270 */
[----:B------:R-:W-:Y:S02]  /*b420*/  FMNMX.FTZ R5, R197, R5, !PT ;  /* 0x00000005c5057209 */ /* 0x000fe40007810000 */
[----:B------:R-:W-:Y:S01]  /*b430*/  FMNMX.FTZ R6, R185, R6, !PT ;  /* 0x00000006b9067209 */ /* 0x000fe20007810000 */
[----:B------:R-:W2:Y:S01]  /*b440*/  SHFL.BFLY PT, R9, R4, 0x1, 0x1f ;  /* 0x0c201f0004097f89 */ /* 0x000ea200000e0000 */
[C---:B------:R-:W-:Y:S02]  /*b450*/  ISETP.LT.OR P4, PT, R2.reuse, R225, P4 ;  /* 0x000000e10200720c */ /* 0x040fe40002781670 */
[----:B------:R-:W-:Y:S02]  /*b460*/  ISETP.LT.OR P6, PT, R2, R224, P6 ;  /* 0x000000e00200720c */ /* 0x000fe400037c1670 */
[----:B------:R-:W-:Y:S02]  /*b470*/  FMNMX.FTZ R2, R196, R5, !PT ;  /* 0x00000005c4027209 */ /* 0x000fe40007810000 */
[----:B------:R-:W-:-:S02]  /*b480*/  FMNMX.FTZ R5, R180, R6, !PT ;  /* 0x00000006b4057209 */ /* 0x000fc40007810000 */
[----:B------:R-:W-:Y:S02]  /*b490*/  FMNMX.FTZ R2, R186, R2, !PT ;  /* 0x00000002ba027209 */ /* 0x000fe40007810000 */
[----:B------:R-:W-:Y:S02]  /*b4a0*/  FMNMX.FTZ R5, R248, R5, !PT ;  /* 0x00000005f8057209 */ /* 0x000fe40007810000 */
[----:B------:R-:W-:Y:S02]  /*b4b0*/  FSEL R246, R51, -INF , !P3 ;  /* 0xff80000033f67808 */ /* 0x000fe40005800000 */
[----:B------:R-:W-:Y:S01]  /*b4c0*/  FSEL R244, R20, -INF , !P5 ;  /* 0xff80000014f47808 */ /* 0x000fe20006800000 */
[----:B------:R-:W-:Y:S01]  /*b4d0*/  IMAD.MOV.U32 R250, RZ, RZ, R100 ;  /* 0x000000fffffa7224 */ /* 0x000fe200078e0064 */
[C---:B------:R-:W-:Y:S01]  /*b4e0*/  ISETP.GE.AND P3, PT, R0.reuse, R229, PT ;  /* 0x000000e50000720c */ /* 0x040fe20003f66270 */
[----:B------:R-:W-:Y:S01]  /*b4f0*/  LDSM.16.MT88.4 R48, [R216+0xb000] ;  /* 0x00b00000d830783b */ /* 0x000fe20000004200 */
[----:B------:R-:W-:-:S02]  /*b500*/  ISETP.GE.AND P5, PT, R0, R228, PT ;  /* 0x000000e40000720c */ /* 0x000fc40003fa6270 */
[----:B------:R-:W-:Y:S02]  /*b510*/  FMNMX.FTZ R2, R187, R2, !PT ;  /* 0x00000002bb027209 */ /* 0x000fe40007810000 */
[----:B------:R-:W-:Y:S02]  /*b520*/  FMNMX.FTZ R5, R249, R5, !PT ;  /* 0x00000005f9057209 */ /* 0x000fe40007810000 */
[C---:B------:R-:W-:Y:S02]  /*b530*/  ISETP.LT.OR P3, PT, R0.reuse, R225, P3 ;  /* 0x000000e10000720c */ /* 0x040fe40001f61670 */
[----:B------:R-:W-:Y:S02]  /*b540*/  ISETP.LT.OR P5, PT, R0, R224, P5 ;  /* 0x000000e00000720c */ /* 0x000fe40002fa1670 */
[----:B------:R-:W-:Y:S02]  /*b550*/  FMNMX.FTZ R2, R199, R2, !PT ;  /* 0x00000002c7027209 */ /* 0x000fe40007810000 */
[----:B-1----:R-:W-:-:S02]  /*b560*/  FMNMX.FTZ R0, R3, R7, !PT ;  /* 0x0000000703007209 */ /* 0x002fc40007810000 */
[----:B------:R-:W-:Y:S02]  /*b570*/  FMNMX.FTZ R3, R243, R5, !PT ;  /* 0x00000005f3037209 */ /* 0x000fe40007810000 */
[----:B------:R-:W-:Y:S02]  /*b580*/  FMNMX.FTZ R2, R232, R2, !PT ;  /* 0x00000002e8027209 */ /* 0x000fe40007810000 */
[----:B------:R-:W-:Y:S02]  /*b590*/  FMNMX.FTZ R3, R240, R3, !PT ;  /* 0x00000003f0037209 */ /* 0x000fe40007810000 */
[----:B------:R-:W-:Y:S02]  /*b5a0*/  FMNMX.FTZ R2, R247, R2, !PT ;  /* 0x00000002f7027209 */ /* 0x000fe40007810000 */
[----:B------:R-:W-:Y:S02]  /*b5b0*/  FSEL R60, R21, -INF , !P1 ;  /* 0xff800000153c7808 */ /* 0x000fe40004800000 */
[----:B------:R-:W-:-:S02]  /*b5c0*/  FMNMX.FTZ R3, R244, R3, !PT ;  /* 0x00000003f4037209 */ /* 0x000fc40007810000 */
[----:B------:R-:W-:Y:S02]  /*b5d0*/  FSEL R245, R22, -INF , !P2 ;  /* 0xff80000016f57808 */ /* 0x000fe40005000000 */
[----:B--2---:R-:W-:Y:S02]  /*b5e0*/  FMNMX.FTZ R103, R4, R9, !PT ;  /* 0x0000000904677209 */ /* 0x004fe40007810000 */
[----:B------:R-:W-:Y:S02]  /*b5f0*/  FMNMX.FTZ R2, R246, R2, !PT ;  /* 0x00000002f6027209 */ /* 0x000fe40007810000 */
[----:B------:R-:W-:Y:S02]  /*b600*/  FSEL R206, R28, -INF , !P4 ;  /* 0xff8000001cce7808 */ /* 0x000fe40006000000 */
[----:B------:R-:W-:Y:S01]  /*b610*/  FMNMX.FTZ R4, R60, R3, !PT ;  /* 0x000000033c047209 */ /* 0x000fe20007810000 */
[----:B------:R-:W1:Y:S01]  /*b620*/  SHFL.BFLY PT, R6, R0, 0x1, 0x1f ;  /* 0x0c201f0000067f89 */ /* 0x000e6200000e0000 */
[----:B------:R-:W-:-:S02]  /*b630*/  FSEL R36, R23, -INF , !P0 ;  /* 0xff80000017247808 */ /* 0x000fc40004000000 */
[----:B------:R-:W-:Y:S01]  /*b640*/  FMNMX.FTZ R3, R245, R2, !PT ;  /* 0x00000002f5037209 */ /* 0x000fe20007810000 */
[----:B------:R-:W-:Y:S01]  /*b650*/  LDSM.16.MT88.4 R20, [R218+0x9000] ;  /* 0x00900000da14783b */ /* 0x000fe20000004200 */
[----:B------:R-:W-:Y:S02]  /*b660*/  FSEL R38, R29, -INF , !P3 ;  /* 0xff8000001d267808 */ /* 0x000fe40005800000 */
[----:B------:R-:W-:Y:S02]  /*b670*/  FMNMX.FTZ R4, R206, R4, !PT ;  /* 0x00000004ce047209 */ /* 0x000fe40007810000 */
[----:B------:R-:W-:Y:S02]  /*b680*/  FMNMX.FTZ R5, R36, R3, !PT ;  /* 0x0000000324057209 */ /* 0x000fe40007810000 */
[----:B------:R-:W-:Y:S01]  /*b690*/  FMNMX.FTZ R3, R38, R4, !PT ;  /* 0x0000000426037209 */ /* 0x000fe20007810000 */
[C---:B------:R-:W-:Y:S01]  /*b6a0*/  FMUL.FTZ R2, R103.reuse, c[0x0][0x23c] ;  /* 0x00008f0067027a20 */ /* 0x040fe20000410000 */
[----:B------:R-:W-:-:S03]  /*b6b0*/  FSETP.NEU.FTZ.AND P0, PT, R103, -INF , PT ;  /* 0xff8000006700780b */ /* 0x000fc60003f1d000 */
[----:B------:R-:W2:Y:S01]  /*b6c0*/  SHFL.BFLY PT, R7, R3, 0x2, 0x1f ;  /* 0x0c401f0003077f89 */ /* 0x000ea200000e0000 */
[----:B------:R-:W-:Y:S02]  /*b6d0*/  FSEL R2, R2, RZ, P0 ;  /* 0x000000ff02027208 */ /* 0x000fe40000000000 */
[----:B------:R-:W-:Y:S02]  /*b6e0*/  FSEL R57, R30, -INF , !P6 ;  /* 0xff8000001e397808 */ /* 0x000fe40007000000 */
[----:B------:R-:W-:Y:S01]  /*b6f0*/  FSEL R58, R31, -INF , !P5 ;  /* 0xff8000001f3a7808 */ /* 0x000fe20006800000 */
[----:B------:R-:W-:Y:S01]  /*b700*/  FFMA.FTZ R4, R8, c[0x0][0x23c], -R2 ;  /* 0x00008f0008047a23 */ /* 0x000fe20000010802 */
[----:B------:R-:W-:Y:S01]  /*b710*/  FMNMX.FTZ R5, R57, R5, !PT ;  /* 0x0000000539057209 */ /* 0x000fe20007810000 */
[----:B------:R-:W-:Y:S02]  /*b720*/  LDSM.16.MT88.4 R28, [R216+0xa000] ;  /* 0x00a00000d81c783b */ /* 0x000fe40000004200 */
[----:B------:R3:W-:Y:S01]  /*b730*/  MUFU.EX2 R237, R4 ;  /* 0x0000000400ed7308 */ /* 0x0007e20000000800 */
[----:B-1----:R-:W-:-:S04]  /*b740*/  FMNMX.FTZ R102, R0, R6, !PT ;  /* 0x0000000600667209 */ /* 0x002fc80007810000 */
[C---:B------:R-:W-:Y:S01]  /*b750*/  FSETP.NEU.FTZ.AND P1, PT, R102.reuse, -INF , PT ;  /* 0xff8000006600780b */ /* 0x040fe20003f3d000 */
[----:B------:R-:W-:Y:S01]  /*b760*/  FMUL.FTZ R0, R102, c[0x0][0x23c] ;  /* 0x00008f0066007a20 */ /* 0x000fe20000410000 */
[----:B---3--:R-:W-:Y:S01]  /*b770*/  FMNMX.FTZ R4, R58, R5, !PT ;  /* 0x000000053a047209 */ /* 0x008fe20007810000 */
[----:B------:R-:W-:-:S04]  /*b780*/  FFMA.FTZ R5, R10, c[0x0][0x23c], -R2 ;  /* 0x00008f000a057a23 */ /* 0x000fc80000010802 */
[----:B------:R1:W3:Y:S01]  /*b790*/  MUFU.EX2 R62, R5 ;  /* 0x00000005003e7308 */ /* 0x0002e20000000800 */
[----:B------:R-:W4:Y:S01]  /*b7a0*/  SHFL.BFLY PT, R6, R4, 0x2, 0x1f ;  /* 0x0c401f0004067f89 */ /* 0x000f2200000e0000 */
[----:B------:R-:W-:Y:S02]  /*b7b0*/  FSEL R0, R0, RZ, P1 ;  /* 0x000000ff00007208 */ /* 0x000fe40000800000 */
[----:B--2---:R-:W-:Y:S01]  /*b7c0*/  FMNMX.FTZ R3, R3, R7, !PT ;  /* 0x0000000703037209 */ /* 0x004fe20007810000 */
[----:B-1----:R-:W-:-:S04]  /*b7d0*/  FFMA.FTZ R5, R11, c[0x0][0x23c], -R2 ;  /* 0x00008f000b057a23 */ /* 0x002fc80000010802 */
[----:B------:R1:W-:Y:S01]  /*b7e0*/  MUFU.EX2 R220, R5 ;  /* 0x0000000500dc7308 */ /* 0x0003e20000000800 */
[----:B------:R-:W2:Y:S01]  /*b7f0*/  SHFL.BFLY PT, R8, R3, 0x1, 0x1f ;  /* 0x0c201f0003087f89 */ /* 0x000ea200000e0000 */
[----:B-1----:R-:W-:-:S06]  /*b800*/  FFMA.FTZ R5, R13, c[0x0][0x23c], -R2 ;  /* 0x00008f000d057a23 */ /* 0x002fcc0000010802 */
[----:B------:R1:W-:Y:S01]  /*b810*/  MUFU.EX2 R205, R5 ;  /* 0x0000000500cd7308 */ /* 0x0003e20000000800 */
[----:B----4-:R-:W-:Y:S01]  /*b820*/  FMNMX.FTZ R4, R4, R6, !PT ;  /* 0x0000000604047209 */ /* 0x010fe20007810000 */
[----:B-1----:R-:W-:-:S06]  /*b830*/  FFMA.FTZ R5, R12, c[0x0][0x23c], -R0 ;  /* 0x00008f000c057a23 */ /* 0x002fcc0000010800 */
[----:B------:R1:W-:Y:S01]  /*b840*/  MUFU.EX2 R61, R5 ;  /* 0x00000005003d7308 */ /* 0x0003e20000000800 */
[----:B------:R-:W-:Y:S01]  /*b850*/  FSEL R6, R103, RZ, P0 ;  /* 0x000000ff67067208 */ /* 0x000fe20000000000 */
[----:B-1----:R-:W-:-:S06]  /*b860*/  FFMA.FTZ R5, R14, c[0x0][0x23c], -R0 ;  /* 0x00008f000e057a23 */ /* 0x002fcc0000010800 */
[----:B------:R1:W-:Y:S01]  /*b870*/  MUFU.EX2 R200, R5 ;  /* 0x0000000500c87308 */ /* 0x0003e20000000800 */
[----:B------:R-:W4:Y:S01]  /*b880*/  SHFL.BFLY PT, R7, R4, 0x1, 0x1f ;  /* 0x0c201f0004077f89 */ /* 0x000f2200000e0000 */
[----:B--2---:R-:W-:Y:S01]  /*b890*/  FMNMX.FTZ R104, R3, R8, !PT ;  /* 0x0000000803687209 */ /* 0x004fe20007810000 */
[----:B-1----:R-:W-:Y:S02]  /*b8a0*/  FFMA.FTZ R5, R15, c[0x0][0x23c], -R0 ;  /* 0x00008f000f057a23 */ /* 0x002fe40000010800 */
[----:B------:R-:W-:Y:S01]  /*b8b0*/  FADD.FTZ R6, R19, -R6 ;  /* 0x8000000613067221 */ /* 0x000fe20000010000 */
[C---:B------:R-:W-:Y:S02]  /*b8c0*/  FSETP.NEU.FTZ.AND P0, PT, R104.reuse, -INF , PT ;  /* 0xff8000006800780b */ /* 0x040fe40003f1d000 */
[----:B------:R1:W-:Y:S01]  /*b8d0*/  MUFU.EX2 R202, R5 ;  /* 0x0000000500ca7308 */ /* 0x0003e20000000800 */
[----:B------:R-:W-:Y:S01]  /*b8e0*/  FMUL.FTZ R3, R104, c[0x0][0x23c] ;  /* 0x00008f0068037a20 */ /* 0x000fe20000410000 */
[----:B------:R-:W-:Y:S01]  /*b8f0*/  LDSM.16.MT88.4 R12, [R218+0xb000] ;  /* 0x00b00000da0c783b */ /* 0x000fe20000004200 */
[----:B-1----:R-:W-:-:S03]  /*b900*/  FFMA.FTZ R5, R16, c[0x0][0x23c], -R0 ;  /* 0x00008f0010057a23 */ /* 0x002fc60000010800 */
[----:B------:R-:W1:Y:S02]  /*b910*/  LDSM.16.MT88.4 R16, [R216+0x9000] ;  /* 0x00900000d810783b */ /* 0x000e640000004200 */
[----:B------:R2:W-:Y:S01]  /*b920*/  MUFU.EX2 R43, R5 ;  /* 0x00000005002b7308 */ /* 0x0005e20000000800 */
[----:B------:R-:W-:Y:S01]  /*b930*/  FMUL.FTZ R6, R6, c[0x0][0x23c] ;  /* 0x00008f0006067a20 */ /* 0x000fe20000410000 */
[----:B------:R-:W-:Y:S02]  /*b940*/  FSEL R8, R3, RZ, P0 ;  /* 0x000000ff03087208 */ /* 0x000fe40000000000 */
[----:B--2---:R-:W-:-:S05]  /*b950*/  FSEL R5, R102, RZ, P1 ;  /* 0x000000ff66057208 */ /* 0x004fca0000800000 */
[----:B------:R-:W-:-:S04]  /*b960*/  FADD.FTZ R5, R252, -R5 ;  /* 0x80000005fc057221 */ /* 0x000fc80000010000 */
[----:B------:R-:W-:Y:S01]  /*b970*/  FMUL.FTZ R5, R5, c[0x0][0x23c] ;  /* 0x00008f0005057a20 */ /* 0x000fe20000410000 */
[----:B------:R-:W2:Y:S01]  /*b980*/  MUFU.EX2 R106, R6 ;  /* 0x00000006006a7308 */ /* 0x000ea20000000800 */
[----:B------:R-:W-:-:S07]  /*b990*/  FFMA.FTZ R9, R24, c[0x0][0x23c], -R8 ;  /* 0x00008f0018097a23 */ /* 0x000fce0000010808 */
[----:B------:R1:W1:Y:S01]  /*b9a0*/  MUFU.EX2 R100, R5 ;  /* 0x0000000500647308 */ /* 0x0002620000000800 */
[----:B----4-:R-:W-:-:S07]  /*b9b0*/  FMNMX.FTZ R105, R4, R7, !PT ;  /* 0x0000000704697209 */ /* 0x010fce0007810000 */
[----:B------:R4:W-:Y:S01]  /*b9c0*/  MUFU.EX2 R37, R9 ;  /* 0x0000000900257308 */ /* 0x0009e20000000800 */
[----:B---3--:R-:W-:Y:S01]  /*b9d0*/  F2FP.PACK_AB R4, R62, R237 ;  /* 0x000000ed3e04723e */ /* 0x008fe200000000ff */
[----:B------:R-:W-:Y:S01]  /*b9e0*/  FMUL.FTZ R3, R105, c[0x0][0x23c] ;  /* 0x00008f0069037a20 */ /* 0x000fe20000410000 */
[----:B-1----:R-:W-:Y:S01]  /*b9f0*/  FSEL R5, R104, RZ, P0 ;  /* 0x000000ff68057208 */ /* 0x002fe20000000000 */
[----:B--2---:R-:W-:Y:S01]  /*ba00*/  FMUL.FTZ R132, R132, R106 ;  /* 0x0000006a84847220 */ /* 0x004fe20000410000 */
[----:B------:R-:W-:Y:S01]  /*ba10*/  F2FP.PACK_AB R6, R205, R220 ;  /* 0x000000dccd06723e */ /* 0x000fe200000000ff */
[----:B------:R-:W-:Y:S02]  /*ba20*/  FMUL.FTZ R133, R133, R106 ;  /* 0x0000006a85857220 */ /* 0x000fe40000410000 */
[----:B----4-:R-:W-:Y:S01]  /*ba30*/  FFMA.FTZ R9, R25, c[0x0][0x23c], -R8 ;  /* 0x00008f0019097a23 */ /* 0x010fe20000010808 */
[----:B------:R-:W-:Y:S01]  /*ba40*/  F2FP.PACK_AB R7, R43, R202 ;  /* 0x000000ca2b07723e */ /* 0x000fe200000000ff */
[----:B------:R-:W-:Y:S01]  /*ba50*/  FADD.FTZ R33, R231, -R5 ;  /* 0x80000005e7217221 */ /* 0x000fe20000010000 */
[----:B------:R-:W-:Y:S01]  /*ba60*/  F2FP.PACK_AB R5, R200, R61 ;  /* 0x0000003dc805723e */ /* 0x000fe200000000ff */
[----:B------:R1:W-:Y:S01]  /*ba70*/  MUFU.EX2 R217, R9 ;  /* 0x0000000900d97308 */ /* 0x0003e20000000800 */
[-C--:B------:R-:W-:Y:S01]  /*ba80*/  FMUL.FTZ R134, R134, R100.reuse ;  /* 0x0000006486867220 */ /* 0x080fe20000410000 */
[----:B------:R-:W-:Y:S01]  /*ba90*/  FSETP.NEU.FTZ.AND P0, PT, R105, -INF , PT ;  /* 0xff8000006900780b */ /* 0x000fe20003f1d000 */
[----:B------:R-:W-:-:S02]  /*baa0*/  FMUL.FTZ R135, R135, R100 ;  /* 0x0000006487877220 */ /* 0x000fc40000410000 */
[-C--:B------:R-:W-:Y:S02]  /*bab0*/  FMUL.FTZ R136, R136, R106.reuse ;  /* 0x0000006a88887220 */ /* 0x080fe40000410000 */
[----:B------:R-:W-:Y:S02]  /*bac0*/  FMUL.FTZ R137, R137, R106 ;  /* 0x0000006a89897220 */ /* 0x000fe40000410000 */
[-C--:B------:R-:W-:Y:S02]  /*bad0*/  FMUL.FTZ R138, R138, R100.reuse ;  /* 0x000000648a8a7220 */ /* 0x080fe40000410000 */
[----:B------:R-:W-:Y:S02]  /*bae0*/  FMUL.FTZ R139, R139, R100 ;  /* 0x000000648b8b7220 */ /* 0x000fe40000410000 */
[----:B-1----:R-:W-:Y:S01]  /*baf0*/  FFMA.FTZ R9, R26, c[0x0][0x23c], -R8 ;  /* 0x00008f001a097a23 */ /* 0x002fe20000010808 */
[----:B------:R-:W-:Y:S02]  /*bb00*/  FSEL R3, R3, RZ, P0 ;  /* 0x000000ff03037208 */ /* 0x000fe40000000000 */
[----:B------:R-:W-:Y:S01]  /*bb10*/  FSEL R10, R105, RZ, P0 ;  /* 0x000000ff690a7208 */ /* 0x000fe20000000000 */
[----:B------:R1:W-:Y:S01]  /*bb20*/  MUFU.EX2 R204, R9 ;  /* 0x0000000900cc7308 */ /* 0x0003e20000000800 */
[----:B------:R-:W-:Y:S01]  /*bb30*/  HMMA.16816.F32 R192, R4, R20, R132 ;  /* 0x0000001404c0723c */ /* 0x000fe20000001884 */
[----:B------:R-:W-:-:S02]  /*bb40*/  FMUL.FTZ R116, R116, R106 ;  /* 0x0000006a74747220 */ /* 0x000fc40000410000 */
[----:B------:R-:W-:Y:S02]  /*bb50*/  FADD.FTZ R24, R251, -R10 ;  /* 0x8000000afb187221 */ /* 0x000fe40000010000 */
[----:B------:R-:W-:-:S03]  /*bb60*/  FMUL.FTZ R117, R117, R106 ;  /* 0x0000006a75757220 */ /* 0x000fc60000410000 */
[----:B------:R-:W-:Y:S01]  /*bb70*/  HMMA.16816.F32 R132, R4, R22, R136 ;  /* 0x000000160484723c */ /* 0x000fe20000001888 */
[-C--:B------:R-:W-:Y:S02]  /*bb80*/  FMUL.FTZ R118, R118, R100.reuse ;  /* 0x0000006476767220 */ /* 0x080fe40000410000 */
[----:B-1----:R-:W-:Y:S02]  /*bb90*/  FFMA.FTZ R9, R27, c[0x0][0x23c], -R8 ;  /* 0x00008f001b097a23 */ /* 0x002fe40000010808 */
[----:B------:R-:W-:Y:S02]  /*bba0*/  FMUL.FTZ R119, R119, R100 ;  /* 0x0000006477777220 */ /* 0x000fe40000410000 */
[----:B------:R1:W-:Y:S01]  /*bbb0*/  MUFU.EX2 R136, R9 ;  /* 0x0000000900887308 */ /* 0x0003e20000000800 */
[--C-:B------:R-:W-:Y:S02]  /*bbc0*/  FFMA.FTZ R11, R34, c[0x0][0x23c], -R3.reuse ;  /* 0x00008f00220b7a23 */ /* 0x100fe40000010803 */
[----:B------:R-:W-:-:S02]  /*bbd0*/  FFMA.FTZ R10, R35, c[0x0][0x23c], -R3 ;  /* 0x00008f00230a7a23 */ /* 0x000fc40000010803 */
[-C--:B------:R-:W-:Y:S02]  /*bbe0*/  FMUL.FTZ R168, R168, R106.reuse ;  /* 0x0000006aa8a87220 */ /* 0x080fe40000410000 */
[----:B------:R-:W-:Y:S02]  /*bbf0*/  FMUL.FTZ R169, R169, R106 ;  /* 0x0000006aa9a97220 */ /* 0x000fe40000410000 */
[-C--:B------:R-:W-:Y:S02]  /*bc00*/  FMUL.FTZ R170, R170, R100.reuse ;  /* 0x00000064aaaa7220 */ /* 0x080fe40000410000 */
[----:B------:R-:W-:Y:S02]  /*bc10*/  FMUL.FTZ R171, R171, R100 ;  /* 0x00000064abab7220 */ /* 0x000fe40000410000 */
[----:B-1----:R-:W-:Y:S01]  /*bc20*/  FFMA.FTZ R9, R32, c[0x0][0x23c], -R3 ;  /* 0x00008f0020097a23 */ /* 0x002fe20000010803 */
[----:B------:R1:W-:Y:S01]  /*bc30*/  MUFU.EX2 R252, R11 ;  /* 0x0000000b00fc7308 */ /* 0x0003e20000000800 */
[C---:B------:R-:W-:Y:S07]  /*bc40*/  HMMA.16816.F32 R212, R4.reuse, R16, R116 ;  /* 0x0000001004d4723c */ /* 0x040fee0000001874 */
[----:B------:R2:W3:Y:S01]  /*bc50*/  MUFU.EX2 R25, R9 ;  /* 0x0000000900197308 */ /* 0x0004e20000000800 */
[----:B------:R-:W-:Y:S01]  /*bc60*/  HMMA.16816.F32 R116, R4, R46, R168 ;  /* 0x0000002e0474723c */ /* 0x000fe200000018a8 */
[----:B------:R-:W-:-:S06]  /*bc70*/  FMUL.FTZ R76, R76, R106 ;  /* 0x0000006a4c4c7220 */ /* 0x000fcc0000410000 */
[----:B------:R4:W-:Y:S01]  /*bc80*/  MUFU.EX2 R251, R10 ;  /* 0x0000000a00fb7308 */ /* 0x0009e20000000800 */
[----:B-1----:R-:W-:Y:S01]  /*bc90*/  FMUL.FTZ R11, R33, c[0x0][0x23c] ;  /* 0x00008f00210b7a20 */ /* 0x002fe20000410000 */
[----:B------:R-:W-:Y:S01]  /*bca0*/  MOV R168, R62 ;  /* 0x0000003e00a87202 */ /* 0x000fe20000000f00 */
[----:B------:R-:W-:Y:S02]  /*bcb0*/  IMAD.MOV.U32 R62, RZ, RZ, R250 ;  /* 0x000000ffff3e7224 */ /* 0x000fe400078e00fa */
[----:B------:R-:W-:Y:S02]  /*bcc0*/  FMUL.FTZ R77, R77, R106 ;  /* 0x0000006a4d4d7220 */ /* 0x000fe40000410000 */
[----:B--2---:R-:W-:Y:S01]  /*bcd0*/  FFMA.FTZ R9, R59, c[0x0][0x23c], -R3 ;  /* 0x00008f003b097a23 */ /* 0x004fe20000010803 */
[----:B------:R-:W1:Y:S01]  /*bce0*/  MUFU.EX2 R11, R11 ;  /* 0x0000000b000b7308 */ /* 0x000e620000000800 */
[----:B------:R-:W-:Y:S02]  /*bcf0*/  FMUL.FTZ R78, R78, R100 ;  /* 0x000000644e4e7220 */ /* 0x000fe40000410000 */
[----:B----4-:R-:W-:-:S05]  /*bd00*/  FMUL.FTZ R10, R24, c[0x0][0x23c] ;  /* 0x00008f00180a7a20 */ /* 0x010fca0000410000 */
[----:B------:R2:W-:Y:S01]  /*bd10*/  MUFU.EX2 R250, R9 ;  /* 0x0000000900fa7308 */ /* 0x0005e20000000800 */
[----:B------:R-:W-:Y:S02]  /*bd20*/  FMUL.FTZ R79, R79, R100 ;  /* 0x000000644f4f7220 */ /* 0x000fe40000410000 */
[-C--:B------:R-:W-:Y:S02]  /*bd30*/  FMUL.FTZ R92, R92, R106.reuse ;  /* 0x0000006a5c5c7220 */ /* 0x080fe40000410000 */
[----:B------:R-:W-:Y:S02]  /*bd40*/  FMUL.FTZ R93, R93, R106 ;  /* 0x0000006a5d5d7220 */ /* 0x000fe40000410000 */
[-C--:B------:R-:W-:Y:S01]  /*bd50*/  FMUL.FTZ R94, R94, R100.reuse ;  /* 0x000000645e5e7220 */ /* 0x080fe20000410000 */
[----:B------:R-:W4:Y:S01]  /*bd60*/  MUFU.EX2 R10, R10 ;  /* 0x0000000a000a7308 */ /* 0x000f220000000800 */
[----:B------:R-:W-:Y:S01]  /*bd70*/  FMUL.FTZ R95, R95, R100 ;  /* 0x000000645f5f7220 */ /* 0x000fe20000410000 */
[----:B------:R-:W-:Y:S01]  /*bd80*/  HMMA.16816.F32 R108, R4, R50, R76 ;  /* 0x00000032046c723c */ /* 0x000fe2000000184c */
[----:B------:R-:W-:-:S02]  /*bd90*/  FMUL.FTZ R120, R120, R106 ;  /* 0x0000006a78787220 */ /* 0x000fc40000410000 */
[----:B------:R-:W-:Y:S02]  /*bda0*/  FMUL.FTZ R121, R121, R106 ;  /* 0x0000006a79797220 */ /* 0x000fe40000410000 */
[-C--:B------:R-:W-:Y:S02]  /*bdb0*/  FMUL.FTZ R122, R122, R100.reuse ;  /* 0x000000647a7a7220 */ /* 0x080fe40000410000 */
[----:B------:R-:W-:Y:S01]  /*bdc0*/  FMUL.FTZ R123, R123, R100 ;  /* 0x000000647b7b7220 */ /* 0x000fe20000410000 */
[----:B------:R-:W-:Y:S01]  /*bdd0*/  HMMA.16816.F32 R76, R4, R14, R92 ;  /* 0x0000000e044c723c */ /* 0x000fe2000000185c */
[----:B--2---:R-:W-:Y:S02]  /*bde0*/  FFMA.FTZ R9, R52, c[0x0][0x23c], -R8 ;  /* 0x00008f0034097a23 */ /* 0x004fe40000010808 */
[-C--:B------:R-:W-:Y:S02]  /*bdf0*/  FMUL.FTZ R152, R152, R106.reuse ;  /* 0x0000006a98987220 */ /* 0x080fe40000410000 */
[----:B------:R-:W-:-:S02]  /*be00*/  FMUL.FTZ R153, R153, R106 ;  /* 0x0000006a99997220 */ /* 0x000fc40000410000 */
[-C--:B------:R-:W-:Y:S02]  /*be10*/  FMUL.FTZ R154, R154, R100.reuse ;  /* 0x000000649a9a7220 */ /* 0x080fe40000410000 */
[----:B------:R-:W-:Y:S02]  /*be20*/  FMUL.FTZ R155, R155, R100 ;  /* 0x000000649b9b7220 */ /* 0x000fe40000410000 */
[-C--:B------:R-:W-:Y:S02]  /*be30*/  FMUL.FTZ R164, R164, R106.reuse ;  /* 0x0000006aa4a47220 */ /* 0x080fe40000410000 */
[----:B------:R-:W-:Y:S02]  /*be40*/  FMUL.FTZ R165, R165, R106 ;  /* 0x0000006aa5a57220 */ /* 0x000fe40000410000 */
        /* <DEDUP_REMOVED lines=14> */
[----:B---3--:R-:W-:Y:S01]  /*bf30*/  IMAD.MOV.U32 R95, RZ, RZ, R25 ;  /* 0x000000ffff5f7224 */ /* 0x008fe200078e0019 */
[----:B------:R-:W-:Y:S01]  /*bf40*/  MOV R25, R245 ;  /* 0x000000f500197202 */ /* 0x000fe20000000f00 */
[----:B------:R-:W-:Y:S01]  /*bf50*/  IMAD.MOV.U32 R94, RZ, RZ, R37 ;  /* 0x000000ffff5e7224 */ /* 0x000fe200078e0025 */
[----:B------:R2:W-:Y:S01]  /*bf60*/  MUFU.EX2 R245, R9 ;  /* 0x0000000900f57308 */ /* 0x0005e20000000800 */
[----:B------:R-:W-:Y:S01]  /*bf70*/  HMMA.16816.F32 R208, R4, R18, R120 ;  /* 0x0000001204d0723c */ /* 0x000fe20000001878 */
[----:B------:R-:W-:Y:S02]  /*bf80*/  IMAD.MOV.U32 R26, RZ, RZ, R244 ;  /* 0x000000ffff1a7224 */ /* 0x000fe400078e00f4 */
[-C--:B-1----:R-:W-:Y:S02]  /*bf90*/  FMUL.FTZ R156, R156, R11.reuse ;  /* 0x0000000b9c9c7220 */ /* 0x082fe40000410000 */
[----:B------:R-:W-:-:S03]  /*bfa0*/  FMUL.FTZ R157, R157, R11 ;  /* 0x0000000b9d9d7220 */ /* 0x000fc60000410000 */
[----:B------:R-:W-:Y:S01]  /*bfb0*/  HMMA.16816.F32 R176, R4, R30, R152 ;  /* 0x0000001e04b0723c */ /* 0x000fe20000001898 */
[----:B----4-:R-:W-:Y:S02]  /*bfc0*/  FMUL.FTZ R158, R158, R10 ;  /* 0x0000000a9e9e7220 */ /* 0x010fe40000410000 */
[----:B--2---:R-:W-:-:S05]  /*bfd0*/  FFMA.FTZ R9, R54, c[0x0][0x23c], -R2 ;  /* 0x00008f0036097a23 */ /* 0x004fca0000010802 */
[----:B------:R-:W-:Y:S01]  /*bfe0*/  HMMA.16816.F32 R120, R4, R44, R164 ;  /* 0x0000002c0478723c */ /* 0x000fe200000018a4 */
[----:B------:R-:W-:Y:S01]  /*bff0*/  FMUL.FTZ R159, R159, R10 ;  /* 0x0000000a9f9f7220 */ /* 0x000fe20000410000 */
[----:B------:R1:W-:Y:S01]  /*c000*/  MUFU.EX2 R244, R9 ;  /* 0x0000000900f47308 */ /* 0x0003e20000000800 */
[----:B------:R-:W-:-:S05]  /*c010*/  IMAD.MOV.U32 R27, RZ, RZ, R241 ;  /* 0x000000ffff1b7224 */ /* 0x000fca00078e00f1 */
[----:B------:R-:W-:Y:S01]  /*c020*/  HMMA.16816.F32 R188, R4, R28, R148 ;  /* 0x0000001c04bc723c */ /* 0x000fe20000001894 */
[----:B------:R-:W-:-:S07]  /*c030*/  IMAD.MOV.U32 R35, RZ, RZ, R56 ;  /* 0x000000ffff237224 */ /* 0x000fce00078e0038 */
[----:B------:R-:W-:Y:S01]  /*c040*/  HMMA.16816.F32 R164, R4, R48, R72 ;  /* 0x0000003004a4723c */ /* 0x000fe20000001848 */
[----:B-1----:R-:W-:-:S07]  /*c050*/  FFMA.FTZ R9, R53, c[0x0][0x23c], -R2 ;  /* 0x00008f0035097a23 */ /* 0x002fce0000010802 */
[----:B------:R-:W-:Y:S01]  /*c060*/  HMMA.16816.F32 R152, R4, R12, R88 ;  /* 0x0000000c0498723c */ /* 0x000fe20000001858 */
[----:B------:R1:W2:Y:S01]  /*c070*/  MUFU.EX2 R241, R9 ;  /* 0x0000000900f17308 */ /* 0x0002a20000000800 */
[----:B------:R-:W-:-:S05]  /*c080*/  FMUL.FTZ R160, R160, R11 ;  /* 0x0000000ba0a07220 */ /* 0x000fca0000410000 */
[----:B------:R-:W-:Y:S02]  /*c090*/  F2FP.PACK_AB R4, R217, R94 ;  /* 0x0000005ed904723e */ /* 0x000fe400000000ff */
[----:B------:R-:W-:Y:S02]  /*c0a0*/  F2FP.PACK_AB R5, R252, R95 ;  /* 0x0000005ffc05723e */ /* 0x000fe400000000ff */
[----:B------:R-:W-:Y:S02]  /*c0b0*/  F2FP.PACK_AB R6, R136, R204 ;  /* 0x000000cc8806723e */ /* 0x000fe400000000ff */
[----:B------:R-:W-:Y:S01]  /*c0c0*/  F2FP.PACK_AB R7, R250, R251 ;  /* 0x000000fbfa07723e */ /* 0x000fe200000000ff */
[----:B------:R-:W-:Y:S01]  /*c0d0*/  FMUL.FTZ R161, R161, R11 ;  /* 0x0000000ba1a17220 */ /* 0x000fe20000410000 */
[----:B------:R-:W-:Y:S01]  /*c0e0*/  MOV R171, R63 ;  /* 0x0000003f00ab7202 */ /* 0x000fe20000000f00 */
[----:B------:R-:W-:Y:S02]  /*c0f0*/  FMUL.FTZ R162, R162, R10 ;  /* 0x0000000aa2a27220 */ /* 0x000fe40000410000 */
[----:B-1----:R-:W-:-:S02]  /*c100*/  FFMA.FTZ R9, R40, c[0x0][0x23c], -R2 ;  /* 0x00008f0028097a23 */ /* 0x002fc40000010802 */
[----:B------:R-:W-:Y:S02]  /*c110*/  FMUL.FTZ R163, R163, R10 ;  /* 0x0000000aa3a37220 */ /* 0x000fe40000410000 */
[----:B------:R-:W-:Y:S02]  /*c120*/  IMAD.MOV.U32 R170, RZ, RZ, R61 ;  /* 0x000000ffffaa7224 */ /* 0x000fe400078e003d */
[----:B------:R-:W-:Y:S02]  /*c130*/  IMAD.MOV.U32 R56, RZ, RZ, R62 ;  /* 0x000000ffff387224 */ /* 0x000fe400078e003e */
[----:B------:R-:W-:Y:S02]  /*c140*/  IMAD.MOV.U32 R231, RZ, RZ, R60 ;  /* 0x000000ffffe77224 */ /* 0x000fe400078e003c */
[----:B------:R-:W-:Y:S01]  /*c150*/  HMMA.16816.F32 R60, R4, R30, R156 ;  /* 0x0000001e043c723c */ /* 0x000fe2000000189c */
[-C--:B------:R-:W-:Y:S01]  /*c160*/  FMUL.FTZ R144, R144, R11.reuse ;  /* 0x0000000b90907220 */ /* 0x080fe20000410000 */
[----:B------:R-:W-:Y:S01]  /*c170*/  MOV R138, R26 ;  /* 0x0000001a008a7202 */ /* 0x000fe20000000f00 */
[----:B------:R-:W-:-:S02]  /*c180*/  FMUL.FTZ R145, R145, R11 ;  /* 0x0000000b91917220 */ /* 0x000fc40000410000 */
[-C--:B------:R-:W-:Y:S02]  /*c190*/  FMUL.FTZ R146, R146, R10.reuse ;  /* 0x0000000a92927220 */ /* 0x080fe40000410000 */
[----:B------:R-:W-:Y:S02]  /*c1a0*/  IMAD.MOV.U32 R156, RZ, RZ, R237 ;  /* 0x000000ffff9c7224 */ /* 0x000fe400078e00ed */
[----:B------:R-:W-:Y:S01]  /*c1b0*/  FMUL.FTZ R147, R147, R10 ;  /* 0x0000000a93937220 */ /* 0x000fe20000410000 */
[----:B------:R1:W-:Y:S01]  /*c1c0*/  MUFU.EX2 R237, R9 ;  /* 0x0000000900ed7308 */ /* 0x0003e20000000800 */
[----:B------:R-:W-:Y:S02]  /*c1d0*/  IMAD.MOV.U32 R157, RZ, RZ, R27 ;  /* 0x000000ffff9d7224 */ /* 0x000fe400078e001b */
[----:B------:R-:W-:Y:S01]  /*c1e0*/  IMAD.MOV.U32 R139, RZ, RZ, R25 ;  /* 0x000000ffff8b7224 */ /* 0x000fe200078e0019 */
[----:B------:R-:W-:Y:S01]  /*c1f0*/  MOV R25, R43 ;  /* 0x0000002b00197202 */ /* 0x000fe20000000f00 */
[----:B------:R-:W-:-:S02]  /*c200*/  IMAD.MOV.U32 R27, RZ, RZ, R231 ;  /* 0x000000ffff1b7224 */ /* 0x000fc400078e00e7 */
[----:B------:R-:W-:Y:S02]  /*c210*/  IMAD.MOV.U32 R26, RZ, RZ, R57 ;  /* 0x000000ffff1a7224 */ /* 0x000fe400078e0039 */
[----:B------:R-:W-:Y:S02]  /*c220*/  IMAD.MOV.U32 R231, RZ, RZ, R58 ;  /* 0x000000ffffe77224 */ /* 0x000fe400078e003a */
[----:B------:R-:W-:Y:S02]  /*c230*/  IMAD.MOV.U32 R43, RZ, RZ, R56 ;  /* 0x000000ffff2b7224 */ /* 0x000fe400078e0038 */
[----:B------:R-:W-:Y:S01]  /*c240*/  HMMA.16816.F32 R56, R4, R44, R160 ;  /* 0x0000002c0438723c */ /* 0x000fe200000018a0 */
[----:B-1----:R-:W-:Y:S02]  /*c250*/  FFMA.FTZ R9, R41, c[0x0][0x23c], -R2 ;  /* 0x00008f0029097a23 */ /* 0x002fe40000010802 */
[----:B------:R-:W-:-:S04]  /*c260*/  IMAD.MOV.U32 R34, RZ, RZ, R67 ;  /* 0x000000ffff227224 */ /* 0x000fc800078e0043 */
[----:B------:R-:W-:Y:S02]  /*c270*/  IMAD.MOV.U32 R160, RZ, RZ, R235 ;  /* 0x000000ffffa07224 */ /* 0x000fe400078e00eb */
[----:B------:R1:W3:Y:S01]  /*c280*/  MUFU.EX2 R235, R9 ;  /* 0x0000000900eb7308 */ /* 0x0002e20000000800 */
[-C--:B------:R-:W-:Y:S02]  /*c290*/  FMUL.FTZ R172, R172, R11.reuse ;  /* 0x0000000bacac7220 */ /* 0x080fe40000410000 */
[----:B------:R-:W-:Y:S02]  /*c2a0*/  FMUL.FTZ R173, R173, R11 ;  /* 0x0000000badad7220 */ /* 0x000fe40000410000 */
[-C--:B------:R-:W-:Y:S02]  /*c2b0*/  FMUL.FTZ R174, R174, R10.reuse ;  /* 0x0000000aaeae7220 */ /* 0x080fe40000410000 */
[----:B------:R-:W-:Y:S01]  /*c2c0*/  FMUL.FTZ R175, R175, R10 ;  /* 0x0000000aafaf7220 */ /* 0x000fe20000410000 */
[----:B------:R-:W-:Y:S01]  /*c2d0*/  HMMA.16816.F32 R64, R4, R28, R144 ;  /* 0x0000001c0440723c */ /* 0x000fe20000001890 */
[----:B------:R-:W-:Y:S01]  /*c2e0*/  IMAD.MOV.U32 R159, RZ, RZ, R34 ;  /* 0x000000ffff9f7224 */ /* 0x000fe200078e0022 */
[----:B------:R-:W4:Y:S01]  /*c2f0*/  LDSM.16.MT88.4 R28, [R216+0x9400] ;  /* 0x00940000d81c783b */ /* 0x000f220000004200 */
[----:B------:R-:W-:-:S02]  /*c300*/  IMAD.MOV.U32 R34, RZ, RZ, R232 ;  /* 0x000000ffff227224 */ /* 0x000fc400078e00e8 */
[----:B-1----:R-:W-:-:S03]  /*c310*/  FFMA.FTZ R9, R107, c[0x0][0x23c], -R0 ;  /* 0x00008f006b097a23 */ /* 0x002fc60000010800 */
[----:B------:R-:W-:Y:S01]  /*c320*/  HMMA.16816.F32 R44, R4, R46, R172 ;  /* 0x0000002e042c723c */ /* 0x000fe200000018ac */
[----:B------:R1:W-:Y:S01]  /*c330*/  MUFU.EX2 R232, R9 ;  /* 0x0000000900e87308 */ /* 0x0003e20000000800 */
[-C--:B------:R-:W-:Y:S02]  /*c340*/  FMUL.FTZ R128, R128, R11.reuse ;  /* 0x0000000b80807220 */ /* 0x080fe40000410000 */
[-C--:B------:R-:W-:Y:S02]  /*c350*/  FMUL.FTZ R129, R129, R11.reuse ;  /* 0x0000000b81817220 */ /* 0x080fe40000410000 */
[-C--:B------:R-:W-:Y:S02]  /*c360*/  FMUL.FTZ R130, R130, R10.reuse ;  /* 0x0000000a82827220 */ /* 0x080fe40000410000 */
[----:B------:R-:W-:Y:S02]  /*c370*/  FMUL.FTZ R131, R131, R10 ;  /* 0x0000000a83837220 */ /* 0x000fe40000410000 */
[----:B------:R-:W-:-:S02]  /*c380*/  FMUL.FTZ R140, R140, R11 ;  /* 0x0000000b8c8c7220 */ /* 0x000fc40000410000 */
[----:B------:R-:W-:Y:S02]  /*c390*/  FMUL.FTZ R141, R141, R11 ;  /* 0x0000000b8d8d7220 */ /* 0x000fe40000410000 */
[-C--:B------:R-:W-:Y:S02]  /*c3a0*/  FMUL.FTZ R142, R142, R10.reuse ;  /* 0x0000000a8e8e7220 */ /* 0x080fe40000410000 */
[----:B-1----:R-:W-:Y:S02]  /*c3b0*/  FFMA.FTZ R9, R55, c[0x0][0x23c], -R0 ;  /* 0x00008f0037097a23 */ /* 0x002fe40000010800 */
[----:B------:R-:W-:Y:S02]  /*c3c0*/  FMUL.FTZ R143, R143, R10 ;  /* 0x0000000a8f8f7220 */ /* 0x000fe40000410000 */
[----:B------:R-:W-:Y:S01]  /*c3d0*/  IMAD.MOV.U32 R175, RZ, RZ, R138 ;  /* 0x000000ffffaf7224 */ /* 0x000fe200078e008a */
[----:B------:R-:W-:Y:S02]  /*c3e0*/  MOV R138, R231 ;  /* 0x000000e7008a7202 */ /* 0x000fe40000000f00 */
[----:B------:R1:W1:Y:S01]  /*c3f0*/  MUFU.EX2 R231, R9 ;  /* 0x0000000900e77308 */ /* 0x0002620000000800 */
[----:B------:R-:W-:Y:S01]  /*c400*/  IMAD.MOV.U32 R161, RZ, RZ, R35 ;  /* 0x000000ffffa17224 */ /* 0x000fe200078e0023 */
[----:B------:R-:W-:Y:S01]  /*c410*/  MOV R137, R38 ;  /* 0x0000002600897202 */ /* 0x000fe20000000f00 */
[----:B------:R-:W-:Y:S01]  /*c420*/  IMAD.MOV.U32 R32, RZ, RZ, R36 ;  /* 0x000000ffff207224 */ /* 0x000fe200078e0024 */
[----:B------:R-:W-:Y:S01]  /*c430*/  MOV R35, R207 ;  /* 0x000000cf00237202 */ /* 0x000fe20000000f00 */
[----:B------:R-:W-:Y:S01]  /*c440*/  HMMA.16816.F32 R72, R4, R20, R128 ;  /* 0x000000140448723c */ /* 0x000fe20000001880 */
[----:B------:R-:W-:-:S02]  /*c450*/  IMAD.MOV.U32 R162, RZ, RZ, R171 ;  /* 0x000000ffffa27224 */ /* 0x000fc400078e00ab */
[----:B------:R-:W-:Y:S02]  /*c460*/  IMAD.MOV.U32 R171, RZ, RZ, R206 ;  /* 0x000000ffffab7224 */ /* 0x000fe400078e00ce */
[----:B-1----:R-:W-:-:S03]  /*c470*/  FFMA.FTZ R9, R182, c[0x0][0x23c], -R0 ;  /* 0x00008f00b6097a23 */ /* 0x002fc60000010800 */
[----:B------:R-:W-:Y:S01]  /*c480*/  HMMA.16816.F32 R36, R4, R22, R140 ;  /* 0x000000160424723c */ /* 0x000fe2000000188c */
[----:B------:R-:W1:Y:S01]  /*c490*/  LDSM.16.MT88.4 R20, [R216+0xa400] ;  /* 0x00a40000d814783b */ /* 0x000e620000004200 */
[----:B------:R2:W-:Y:S01]  /*c4a0*/  MUFU.EX2 R207, R9 ;  /* 0x0000000900cf7308 */ /* 0x0005e20000000800 */
[-C--:B------:R-:W-:Y:S02]  /*c4b0*/  FMUL.FTZ R68, R68, R11.reuse ;  /* 0x0000000b44447220 */ /* 0x080fe40000410000 */
[----:B------:R-:W-:Y:S02]  /*c4c0*/  FMUL.FTZ R69, R69, R11 ;  /* 0x0000000b45457220 */ /* 0x000fe40000410000 */
[----:B------:R-:W-:Y:S02]  /*c4d0*/  FMUL.FTZ R70, R70, R10 ;  /* 0x0000000a46467220 */ /* 0x000fe40000410000 */
[----:B--2---:R-:W-:-:S04]  /*c4e0*/  FFMA.FTZ R9, R183, c[0x0][0x23c], -R0 ;  /* 0x00008f00b7097a23 */ /* 0x004fc80000010800 */
[----:B------:R2:W1:Y:S01]  /*c4f0*/  MUFU.EX2 R206, R9 ;  /* 0x0000000900ce7308 */ /* 0x0004620000000800 */
[-C--:B------:R-:W-:Y:S02]  /*c500*/  FMUL.FTZ R71, R71, R10.reuse ;  /* 0x0000000a47477220 */ /* 0x080fe40000410000 */
[-C--:B------:R-:W-:Y:S02]  /*c510*/  FMUL.FTZ R112, R112, R11.reuse ;  /* 0x0000000b70707220 */ /* 0x080fe40000410000 */
[-C--:B------:R-:W-:Y:S02]  /*c520*/  FMUL.FTZ R113, R113, R11.reuse ;  /* 0x0000000b71717220 */ /* 0x080fe40000410000 */
[-C--:B------:R-:W-:Y:S02]  /*c530*/  FMUL.FTZ R114, R114, R10.reuse ;  /* 0x0000000a72727220 */ /* 0x080fe40000410000 */
[----:B------:R-:W-:Y:S02]  /*c540*/  FMUL.FTZ R115, R115, R10 ;  /* 0x0000000a73737220 */ /* 0x000fe40000410000 */
[----:B------:R-:W-:-:S02]  /*c550*/  FMUL.FTZ R124, R124, R11 ;  /* 0x0000000b7c7c7220 */ /* 0x000fc40000410000 */
        /* <DEDUP_REMOVED lines=12> */
[----:B------:R-:W-:Y:S02]  /*c620*/  FMUL.FTZ R97, R97, R11 ;  /* 0x0000000b61617220 */ /* 0x000fe40000410000 */
[-C--:B------:R-:W-:Y:S02]  /*c630*/  FMUL.FTZ R98, R98, R10.reuse ;  /* 0x0000000a62627220 */ /* 0x080fe40000410000 */
[----:B------:R-:W-:Y:S01]  /*c640*/  FMUL.FTZ R99, R99, R10 ;  /* 0x0000000a63637220 */ /* 0x000fe20000410000 */
[----:B------:R-:W-:Y:S01]  /*c650*/  MOV R158, R32 ;  /* 0x00000020009e7202 */ /* 0x000fe20000000f00 */
[----:B--2---:R-:W-:Y:S02]  /*c660*/  FFMA.FTZ R9, R184, c[0x0][0x23c], -R8 ;  /* 0x00008f00b8097a23 */ /* 0x004fe40000010808 */
[----:B------:R-:W-:Y:S02]  /*c670*/  IMAD.MOV.U32 R107, RZ, RZ, R137 ;  /* 0x000000ffff6b7224 */ /* 0x000fe400078e0089 */
[----:B------:R-:W-:-:S02]  /*c680*/  IMAD.MOV.U32 R137, RZ, RZ, R43 ;  /* 0x000000ffff897224 */ /* 0x000fc400078e002b */
[----:B------:R-:W-:Y:S01]  /*c690*/  IMAD.MOV.U32 R32, RZ, RZ, R42 ;  /* 0x000000ffff207224 */ /* 0x000fe200078e002a */
[C---:B------:R-:W-:Y:S01]  /*c6a0*/  HMMA.16816.F32 R88, R4.reuse, R16, R112 ;  /* 0x000000100458723c */ /* 0x040fe20000001870 */
[----:B------:R-:W-:Y:S02]  /*c6b0*/  IMAD.MOV.U32 R93, RZ, RZ, R203 ;  /* 0x000000ffff5d7224 */ /* 0x000fe400078e00cb */
[----:B------:R2:W1:Y:S05]  /*c6c0*/  MUFU.EX2 R203, R9 ;  /* 0x0000000900cb7308 */ /* 0x00046a0000000800 */
[----:B------:R-:W-:Y:S01]  /*c6d0*/  HMMA.16816.F32 R40, R4, R48, R68 ;  /* 0x000000300428723c */ /* 0x000fe20000001844 */
[----:B------:R-:W-:-:S07]  /*c6e0*/  MOV R174, R139 ;  /* 0x0000008b00ae7202 */ /* 0x000fce0000000f00 */
[----:B------:R-:W-:Y:S01]  /*c6f0*/  HMMA.16816.F32 R148, R4, R18, R124 ;  /* 0x000000120494723c */ /* 0x000fe2000000187c */
[----:B--2---:R-:W-:Y:S01]  /*c700*/  FFMA.FTZ R9, R185, c[0x0][0x23c], -R8 ;  /* 0x00008f00b9097a23 */ /* 0x004fe20000010808 */
[----:B------:R-:W-:-:S06]  /*c710*/  MOV R185, R204 ;  /* 0x000000cc00b97202 */ /* 0x000fcc0000000f00 */
[C---:B------:R-:W-:Y:S01]  /*c720*/  HMMA.16816.F32 R48, R4.reuse, R50, R80 ;  /* 0x000000320430723c */ /* 0x040fe20000001850 */
[----:B------:R2:W-:Y:S07]  /*c730*/  MUFU.EX2 R204, R9 ;  /* 0x0000000900cc7308 */ /* 0x0005ee0000000800 */
[C---:B------:R-:W-:Y:S08]  /*c740*/  HMMA.16816.F32 R52, R4.reuse, R12, R84 ;  /* 0x0000000c0434723c */ /* 0x040ff00000001854 */
[----:B------:R-:W-:Y:S01]  /*c750*/  HMMA.16816.F32 R96, R4, R14, R96 ;  /* 0x0000000e0460723c */ /* 0x000fe20000001860 */
[----:B--2---:R-:W-:Y:S01]  /*c760*/  FFMA.FTZ R9, R180, c[0x0][0x23c], -R8 ;  /* 0x00008f00b4097a23 */ /* 0x004fe20000010808 */
[----:B------:R-:W-:Y:S01]  /*c770*/  MOV R163, R170 ;  /* 0x000000aa00a37202 */ /* 0x000fe20000000f00 */
[----:B------:R-:W-:Y:S01]  /*c780*/  IMAD.MOV.U32 R173, RZ, RZ, R27 ;  /* 0x000000ffffad7224 */ /* 0x000fe200078e001b */
[----:B------:R-:W-:Y:S01]  /*c790*/  MOV R169, R34 ;  /* 0x0000002200a97202 */ /* 0x000fe20000000f00 */
[----:B------:R-:W-:Y:S01]  /*c7a0*/  IMAD.MOV.U32 R172, RZ, RZ, R26 ;  /* 0x000000ffffac7224 */ /* 0x000fe200078e001a */
[----:B------:R-:W-:Y:S01]  /*c7b0*/  LDSM.16.MT88.4 R16, [R218+0xa400] ;  /* 0x00a40000da10783b */ /* 0x000fe20000004200 */
[----:B------:R-:W-:-:S02]  /*c7c0*/  F2FP.PACK_AB R4, R241, R244 ;  /* 0x000000f4f104723e */ /* 0x000fc400000000ff */
[----:B---3--:R-:W-:Y:S02]  /*c7d0*/  F2FP.PACK_AB R6, R235, R237 ;  /* 0x000000edeb06723e */ /* 0x008fe400000000ff */
[----:B------:R-:W-:Y:S02]  /*c7e0*/  F2FP.PACK_AB R5, R231, R232 ;  /* 0x000000e8e705723e */ /* 0x000fe400000000ff */
[----:B-1----:R-:W-:Y:S01]  /*c7f0*/  F2FP.PACK_AB R7, R206, R207 ;  /* 0x000000cfce07723e */ /* 0x002fe200000000ff */
[----:B------:R-:W-:Y:S01]  /*c800*/  IMAD.MOV.U32 R139, RZ, RZ, R25 ;  /* 0x000000ffff8b7224 */ /* 0x000fe200078e0019 */
[----:B------:R-:W-:Y:S04]  /*c810*/  LDSM.16.MT88.4 R12, [R216+0xb400] ;  /* 0x00b40000d80c783b */ /* 0x000fe80000004200 */
[----:B------:R-:W1:Y:S01]  /*c820*/  LDSM.16.MT88.4 R24, [R218+0x9400] ;  /* 0x00940000da18783b */ /* 0x000e620000004200 */
[----:B----4-:R-:W-:Y:S07]  /*c830*/  HMMA.16816.F32 R84, R4, R28, R212 ;  /* 0x0000001c0454723c */ /* 0x010fee00000018d4 */
[----:B------:R-:W-:-:S02]  /*c840*/  IMAD.MOV.U32 R214, RZ, RZ, R205 ;  /* 0x000000ffffd67224 */ /* 0x000fc400078e00cd */
[----:B------:R2:W-:Y:S01]  /*c850*/  MUFU.EX2 R205, R9 ;  /* 0x0000000900cd7308 */ /* 0x0005e20000000800 */
[----:B------:R-:W-:Y:S01]  /*c860*/  IMAD.MOV.U32 R212, RZ, RZ, R202 ;  /* 0x000000ffffd47224 */ /* 0x000fe200078e00ca */
[----:B------:R-:W-:Y:S01]  /*c870*/  HMMA.16816.F32 R140, R4, R30, R208 ;  /* 0x0000001e048c723c */ /* 0x000fe200000018d0 */
[----:B------:R-:W-:Y:S02]  /*c880*/  IMAD.MOV.U32 R170, RZ, RZ, R35 ;  /* 0x000000ffffaa7224 */ /* 0x000fe400078e0023 */
[----:B------:R-:W-:Y:S02]  /*c890*/  IMAD.MOV.U32 R184, RZ, RZ, R171 ;  /* 0x000000ffffb87224 */ /* 0x000fe400078e00ab */
[----:B--2---:R-:W-:-:S04]  /*c8a0*/  FFMA.FTZ R9, R197, c[0x0][0x23c], -R3 ;  /* 0x00008f00c5097a23 */ /* 0x004fc80000010803 */
[----:B------:R2:W-:Y:S01]  /*c8b0*/  MUFU.EX2 R202, R9 ;  /* 0x0000000900ca7308 */ /* 0x0005e20000000800 */
[----:B------:R-:W-:Y:S01]  /*c8c0*/  IMAD.MOV.U32 R210, RZ, RZ, R201 ;  /* 0x000000ffffd27224 */ /* 0x000fe200078e00c9 */
[----:B------:R-:W-:Y:S01]  /*c8d0*/  HMMA.16816.F32 R128, R4, R20, R188 ;  /* 0x000000140480723c */ /* 0x000fe200000018bc */
[----:B------:R-:W-:Y:S02]  /*c8e0*/  IMAD.MOV.U32 R171, RZ, RZ, R32 ;  /* 0x000000ffffab7224 */ /* 0x000fe400078e0020 */
[----:B------:R-:W3:Y:S04]  /*c8f0*/  LDSM.16.MT88.4 R32, [R218+0xb400] ;  /* 0x00b40000da20783b */ /* 0x000ee80000004200 */
[----:B------:R-:W-:Y:S02]  /*c900*/  IMAD.MOV.U32 R190, RZ, RZ, R169 ;  /* 0x000000ffffbe7224 */ /* 0x000fe400078e00a9 */
[----:B--2---:R-:W-:Y:S01]  /*c910*/  FFMA.FTZ R9, R196, c[0x0][0x23c], -R3 ;  /* 0x00008f00c4097a23 */ /* 0x004fe20000010803 */
[----:B------:R-:W-:-:S03]  /*c920*/  MOV R169, R170 ;  /* 0x000000aa00a97202 */ /* 0x000fc60000000f00 */
[----:B------:R2:W4:Y:S01]  /*c930*/  MUFU.EX2 R201, R9 ;  /* 0x0000000900c97308 */ /* 0x0005220000000800 */
[----:B------:R-:W-:Y:S02]  /*c940*/  IMAD.MOV.U32 R170, RZ, RZ, R200 ;  /* 0x000000ffffaa7224 */ /* 0x000fe400078e00c8 */
[----:B------:R-:W-:Y:S02]  /*c950*/  IMAD.MOV.U32 R189, RZ, RZ, R199 ;  /* 0x000000ffffbd7224 */ /* 0x000fe400078e00c7 */
[----:B--2---:R-:W-:-:S04]  /*c960*/  FFMA.FTZ R9, R186, c[0x0][0x23c], -R3 ;  /* 0x00008f00ba097a23 */ /* 0x004fc80000010803 */
[----:B------:R2:W-:Y:S02]  /*c970*/  MUFU.EX2 R200, R9 ;  /* 0x0000000900c87308 */ /* 0x0005e40000000800 */
[----:B--2---:R-:W-:-:S06]  /*c980*/  FFMA.FTZ R9, R187, c[0x0][0x23c], -R3 ;  /* 0x00008f00bb097a23 */ /* 0x004fcc0000010803 */
[----:B------:R2:W1:Y:S02]  /*c990*/  MUFU.EX2 R199, R9 ;  /* 0x0000000900c77308 */ /* 0x0004640000000800 */
[----:B--2---:R-:W-:-:S06]  /*c9a0*/  FFMA.FTZ R9, R198, c[0x0][0x23c], -R2 ;  /* 0x00008f00c6097a23 */ /* 0x004fcc0000010802 */
[----:B------:R2:W-:Y:S01]  /*c9b0*/  MUFU.EX2 R198, R9 ;  /* 0x0000000900c67308 */ /* 0x0005e20000000800 */
[----:B------:R-:W-:Y:S01]  /*c9c0*/  IMAD.MOV.U32 R92, RZ, RZ, R137 ;  /* 0x000000ffff5c7224 */ /* 0x000fe200078e0089 */
[----:B------:R-:W-:Y:S01]  /*c9d0*/  MOV R213, R136 ;  /* 0x0000008800d57202 */ /* 0x000fe20000000f00 */
[----:B------:R-:W-:Y:S02]  /*c9e0*/  IMAD.MOV.U32 R211, RZ, RZ, R138 ;  /* 0x000000ffffd37224 */ /* 0x000fe400078e008a */
[----:B--2---:R-:W-:-:S04]  /*c9f0*/  FFMA.FTZ R9, R181, c[0x0][0x23c], -R2 ;  /* 0x00008f00b5097a23 */ /* 0x004fc80000010802 */
[----:B------:R2:W2:Y:S01]  /*ca00*/  MUFU.EX2 R197, R9 ;  /* 0x0000000900c57308 */ /* 0x0004a20000000800 */
[----:B------:R-:W-:Y:S02]  /*ca10*/  IMAD.MOV.U32 R215, RZ, RZ, R139 ;  /* 0x000000ffffd77224 */ /* 0x000fe400078e008b */
[----:B-1----:R-:W-:Y:S01]  /*ca20*/  HMMA.16816.F32 R136, R4, R24, R192 ;  /* 0x000000180488723c */ /* 0x002fe200000018c0 */
[----:B--2---:R-:W-:-:S04]  /*ca30*/  FFMA.FTZ R9, R234, c[0x0][0x23c], -R2 ;  /* 0x00008f00ea097a23 */ /* 0x004fc80000010802 */
[----:B------:R1:W-:Y:S02]  /*ca40*/  MUFU.EX2 R196, R9 ;  /* 0x0000000900c47308 */ /* 0x0003e40000000800 */
[----:B-1----:R-:W-:-:S06]  /*ca50*/  FFMA.FTZ R9, R233, c[0x0][0x23c], -R2 ;  /* 0x00008f00e9097a23 */ /* 0x002fcc0000010802 */
[----:B------:R1:W2:Y:S01]  /*ca60*/  MUFU.EX2 R195, R9 ;  /* 0x0000000900c37308 */ /* 0x0002a20000000800 */
[----:B------:R-:W-:Y:S01]  /*ca70*/  IMAD.MOV.U32 R186, RZ, RZ, R92 ;  /* 0x000000ffffba7224 */ /* 0x000fe200078e005c */
[----:B------:R-:W-:Y:S01]  /*ca80*/  MOV R191, R93 ;  /* 0x0000005d00bf7202 */ /* 0x000fe20000000f00 */
[----:B------:R-:W-:Y:S01]  /*ca90*/  IMAD.MOV.U32 R208, RZ, RZ, R94 ;  /* 0x000000ffffd07224 */ /* 0x000fe200078e005e */
[----:B------:R-:W-:Y:S01]  /*caa0*/  HMMA.16816.F32 R132, R4, R26, R132 ;  /* 0x0000001a0484723c */ /* 0x000fe20000001884 */
[----:B------:R-:W-:Y:S02]  /*cab0*/  IMAD.MOV.U32 R209, RZ, RZ, R95 ;  /* 0x000000ffffd17224 */ /* 0x000fe400078e005f */
[----:B-1----:R-:W-:-:S04]  /*cac0*/  FFMA.FTZ R9, R236, c[0x0][0x23c], -R0 ;  /* 0x00008f00ec097a23 */ /* 0x002fc80000010800 */
[----:B------:R1:W-:Y:S01]  /*cad0*/  MUFU.EX2 R194, R9 ;  /* 0x0000000900c27308 */ /* 0x0003e20000000800 */
[C---:B------:R-:W-:Y:S08]  /*cae0*/  HMMA.16816.F32 R124, R4.reuse, R22, R176 ;  /* 0x00000016047c723c */ /* 0x040ff000000018b0 */
[----:B------:R-:W-:Y:S01]  /*caf0*/  HMMA.16816.F32 R120, R4, R16, R120 ;  /* 0x000000100478723c */ /* 0x000fe20000001878 */
[----:B-1----:R-:W-:-:S07]  /*cb00*/  FFMA.FTZ R9, R239, c[0x0][0x23c], -R0 ;  /* 0x00008f00ef097a23 */ /* 0x002fce0000010800 */
[C---:B------:R-:W-:Y:S01]  /*cb10*/  HMMA.16816.F32 R116, R4.reuse, R18, R116 ;  /* 0x000000120474723c */ /* 0x040fe20000001874 */
[----:B------:R1:W1:Y:S07]  /*cb20*/  MUFU.EX2 R193, R9 ;  /* 0x0000000900c17308 */ /* 0x00026e0000000800 */
[C---:B------:R-:W-:Y:S08]  /*cb30*/  HMMA.16816.F32 R112, R4.reuse, R12, R164 ;  /* 0x0000000c0470723c */ /* 0x040ff000000018a4 */
[----:B------:R-:W-:Y:S01]  /*cb40*/  HMMA.16816.F32 R108, R4, R14, R108 ;  /* 0x0000000e046c723c */ /* 0x000fe2000000186c */
[----:B-1----:R-:W-:-:S07]  /*cb50*/  FFMA.FTZ R9, R238, c[0x0][0x23c], -R0 ;  /* 0x00008f00ee097a23 */ /* 0x002fce0000010800 */
[C---:B---3--:R-:W-:Y:S01]  /*cb60*/  HMMA.16816.F32 R92, R4.reuse, R32, R152 ;  /* 0x00000020045c723c */ /* 0x048fe20000001898 */
[----:B------:R1:W-:Y:S07]  /*cb70*/  MUFU.EX2 R192, R9 ;  /* 0x0000000900c07308 */ /* 0x0003ee0000000800 */
[----:B------:R-:W-:Y:S07]  /*cb80*/  HMMA.16816.F32 R76, R4, R34, R76 ;  /* 0x00000022044c723c */ /* 0x000fee000000184c */
[----:B------:R-:W-:-:S02]  /*cb90*/  F2FP.PACK_AB R4, R203, R245 ;  /* 0x000000f5cb04723e */ /* 0x000fc400000000ff */
[----:B----4-:R-:W-:Y:S02]  /*cba0*/  F2FP.PACK_AB R5, R201, R202 ;  /* 0x000000cac905723e */ /* 0x010fe400000000ff */
[----:B------:R-:W-:Y:S02]  /*cbb0*/  F2FP.PACK_AB R6, R205, R204 ;  /* 0x000000cccd06723e */ /* 0x000fe400000000ff */
[----:B------:R-:W-:Y:S01]  /*cbc0*/  F2FP.PACK_AB R7, R199, R200 ;  /* 0x000000c8c707723e */ /* 0x000fe200000000ff */
[----:B-1----:R-:W-:-:S04]  /*cbd0*/  FFMA.FTZ R9, R242, c[0x0][0x23c], -R0 ;  /* 0x00008f00f2097a23 */ /* 0x002fc80000010800 */
[----:B------:R1:W3:Y:S02]  /*cbe0*/  MUFU.EX2 R183, R9 ;  /* 0x0000000900b77308 */ /* 0x0002e40000000800 */
[C---:B------:R-:W-:Y:S08]  /*cbf0*/  HMMA.16816.F32 R88, R4.reuse, R28, R88 ;  /* 0x0000001c0458723c */ /* 0x040ff00000001858 */
[----:B------:R-:W-:Y:S01]  /*cc00*/  HMMA.16816.F32 R80, R4, R30, R148 ;  /* 0x0000001e0450723c */ /* 0x000fe20000001894 */
[----:B------:R-:W-:Y:S01]  /*cc10*/  LDSM.16.MT88.4 R28, [R218+0x9800] ;  /* 0x00980000da1c783b */ /* 0x000fe20000004200 */
[----:B-1----:R-:W-:-:S06]  /*cc20*/  FFMA.FTZ R9, R248, c[0x0][0x23c], -R8 ;  /* 0x00008f00f8097a23 */ /* 0x002fcc0000010808 */
[----:B------:R-:W-:Y:S01]  /*cc30*/  HMMA.16816.F32 R68, R4, R26, R36 ;  /* 0x0000001a0444723c */ /* 0x000fe20000001824 */
[----:B------:R-:W1:Y:S01]  /*cc40*/  LDSM.16.MT88.4 R36, [R216+0x9800] ;  /* 0x00980000d824783b */ /* 0x000e620000004200 */
[----:B------:R4:W-:Y:S02]  /*cc50*/  MUFU.EX2 R182, R9 ;  /* 0x0000000900b67308 */ /* 0x0009e40000000800 */
[----:B----4-:R-:W-:-:S06]  /*cc60*/  FFMA.FTZ R9, R249, c[0x0][0x23c], -R8 ;  /* 0x00008f00f9097a23 */ /* 0x010fcc0000010808 */
[----:B------:R4:W1:Y:S02]  /*cc70*/  MUFU.EX2 R180, R9 ;  /* 0x0000000900b47308 */ /* 0x0008640000000800 */
[----:B----4-:R-:W-:-:S06]  /*cc80*/  FFMA.FTZ R9, R243, c[0x0][0x23c], -R8 ;  /* 0x00008f00f3097a23 */ /* 0x010fcc0000010808 */
[----:B------:R4:W-:Y:S02]  /*cc90*/  MUFU.EX2 R181, R9 ;  /* 0x0000000900b57308 */ /* 0x0009e40000000800 */
[----:B----4-:R-:W-:-:S06]  /*cca0*/  FFMA.FTZ R9, R240, c[0x0][0x23c], -R8 ;  /* 0x00008f00f0097a23 */ /* 0x010fcc0000010808 */
[----:B------:R4:W-:Y:S01]  /*ccb0*/  MUFU.EX2 R179, R9 ;  /* 0x0000000900b37308 */ /* 0x0009e20000000800 */
[----:B------:R-:W-:Y:S01]  /*ccc0*/  HMMA.16816.F32 R52, R4, R32, R52 ;  /* 0x000000200434723c */ /* 0x000fe20000001834 */
[----:B----4-:R-:W-:Y:S02]  /*ccd0*/  FFMA.FTZ R9, R189, c[0x0][0x23c], -R3 ;  /* 0x00008f00bd097a23 */ /* 0x010fe40000010803 */
[----:B------:R-:W-:Y:S01]  /*cce0*/  IMAD.MOV.U32 R189, RZ, RZ, R190 ;  /* 0x000000ffffbd7224 */ /* 0x000fe200078e00be */
[----:B------:R-:W-:Y:S01]  /*ccf0*/  MOV R190, R191 ;  /* 0x000000bf00be7202 */ /* 0x000fe20000000f00 */
[----:B------:R-:W-:Y:S02]  /*cd00*/  IMAD.MOV.U32 R191, RZ, RZ, R186 ;  /* 0x000000ffffbf7224 */ /* 0x000fe400078e00ba */
[----:B------:R-:W-:Y:S02]  /*cd10*/  IMAD.MOV.U32 R186, RZ, RZ, R210 ;  /* 0x000000ffffba7224 */ /* 0x000fe400078e00d2 */
[----:B------:R-:W-:Y:S01]  /*cd20*/  IMAD.MOV.U32 R210, RZ, RZ, R211 ;  /* 0x000000ffffd27224 */ /* 0x000fe200078e00d3 */
[----:B------:R-:W-:Y:S01]  /*cd30*/  MOV R211, R185 ;  /* 0x000000b900d37202 */ /* 0x000fe20000000f00 */
[----:B------:R-:W-:-:S02]  /*cd40*/  IMAD.MOV.U32 R185, RZ, RZ, R184 ;  /* 0x000000ffffb97224 */ /* 0x000fc400078e00b8 */
[----:B------:R-:W-:Y:S01]  /*cd50*/  IMAD.MOV.U32 R184, RZ, RZ, R172 ;  /* 0x000000ffffb87224 */ /* 0x000fe200078e00ac */
[----:B------:R4:W-:Y:S01]  /*cd60*/  MUFU.EX2 R178, R9 ;  /* 0x0000000900b27308 */ /* 0x0009e20000000800 */
[----:B------:R-:W-:Y:S01]  /*cd70*/  IMAD.MOV.U32 R172, RZ, RZ, R173 ;  /* 0x000000ffffac7224 */ /* 0x000fe200078e00ad */
[----:B------:R-:W-:Y:S01]  /*cd80*/  MOV R173, R175 ;  /* 0x000000af00ad7202 */ /* 0x000fe20000000f00 */
[----:B------:R-:W-:Y:S01]  /*cd90*/  IMAD.MOV.U32 R175, RZ, RZ, R107 ;  /* 0x000000ffffaf7224 */ /* 0x000fe200078e006b */
[----:B------:R-:W-:Y:S01]  /*cda0*/  HMMA.16816.F32 R72, R4, R24, R72 ;  /* 0x000000180448723c */ /* 0x000fe20000001848 */
[----:B------:R-:W-:-:S07]  /*cdb0*/  IMAD.MOV.U32 R107, RZ, RZ, R160 ;  /* 0x000000ffff6b7224 */ /* 0x000fce00078e00a0 */
[----:B------:R-:W-:Y:S01]  /*cdc0*/  HMMA.16816.F32 R64, R4, R20, R64 ;  /* 0x000000140440723c */ /* 0x000fe20000001840 */
[----:B------:R-:W-:Y:S02]  /*cdd0*/  IMAD.MOV.U32 R160, RZ, RZ, R161 ;  /* 0x000000ffffa07224 */ /* 0x000fe400078e00a1 */
[----:B----4-:R-:W-:Y:S01]  /*cde0*/  FFMA.FTZ R9, R189, c[0x0][0x23c], -R3 ;  /* 0x00008f00bd097a23 */ /* 0x010fe20000010803 */
[----:B------:R-:W-:Y:S01]  /*cdf0*/  MOV R161, R162 ;  /* 0x000000a200a17202 */ /* 0x000fe20000000f00 */
[----:B------:R-:W-:-:S03]  /*ce00*/  IMAD.MOV.U32 R162, RZ, RZ, R163 ;  /* 0x000000ffffa27224 */ /* 0x000fc600078e00a3 */
[----:B------:R-:W-:Y:S01]  /*ce10*/  HMMA.16816.F32 R60, R4, R22, R60 ;  /* 0x00000016043c723c */ /* 0x000fe2000000183c */
[----:B------:R4:W1:Y:S01]  /*ce20*/  MUFU.EX2 R177, R9 ;  /* 0x0000000900b17308 */ /* 0x0008620000000800 */
[----:B------:R-:W-:-:S06]  /*ce30*/  IMAD.MOV.U32 R163, RZ, RZ, R156 ;  /* 0x000000ffffa37224 */ /* 0x000fcc00078e009c */
[----:B------:R-:W-:Y:S01]  /*ce40*/  HMMA.16816.F32 R56, R4, R16, R56 ;  /* 0x000000100438723c */ /* 0x000fe20000001838 */
[----:B------:R-:W-:-:S07]  /*ce50*/  IMAD.MOV.U32 R156, RZ, RZ, R157 ;  /* 0x000000ffff9c7224 */ /* 0x000fce00078e009d */
[----:B------:R-:W-:Y:S01]  /*ce60*/  HMMA.16816.F32 R44, R4, R18, R44 ;  /* 0x00000012042c723c */ /* 0x000fe2000000182c */
[----:B----4-:R-:W-:-:S07]  /*ce70*/  FFMA.FTZ R9, R247, c[0x0][0x23c], -R3 ;  /* 0x00008f00f7097a23 */ /* 0x010fce0000010803 */
[C---:B------:R-:W-:Y:S01]  /*ce80*/  HMMA.16816.F32 R40, R4.reuse, R12, R40 ;  /* 0x0000000c0428723c */ /* 0x040fe20000001828 */
[----:B------:R4:W-:Y:S07]  /*ce90*/  MUFU.EX2 R176, R9 ;  /* 0x0000000900b07308 */ /* 0x0009ee0000000800 */
[C---:B------:R-:W-:Y:S08]  /*cea0*/  HMMA.16816.F32 R48, R4.reuse, R14, R48 ;  /* 0x0000000e0430723c */ /* 0x040ff00000001830 */
[----:B------:R-:W-:Y:S01]  /*ceb0*/  HMMA.16816.F32 R32, R4, R34, R96 ;  /* 0x000000220420723c */ /* 0x000fe20000001860 */
[----:B----4-:R-:W-:Y:S01]  /*cec0*/  FFMA.FTZ R9, R246, c[0x0][0x23c], -R3 ;  /* 0x00008f00f6097a23 */ /* 0x010fe20000010803 */
[----:B------:R-:W-:Y:S01]  /*ced0*/  MOV R242, R184 ;  /* 0x000000b800f27202 */ /* 0x000fe20000000f00 */
[----:B------:R-:W-:Y:S01]  /*cee0*/  IMAD.MOV.U32 R243, RZ, RZ, R107 ;  /* 0x000000fffff37224 */ /* 0x000fe200078e006b */
[----:B------:R-:W-:Y:S01]  /*cef0*/  MOV R240, R160 ;  /* 0x000000a000f07202 */ /* 0x000fe20000000f00 */
[----:B------:R-:W-:-:S02]  /*cf00*/  IMAD.MOV.U32 R249, RZ, RZ, R173 ;  /* 0x000000fffff97224 */ /* 0x000fc400078e00ad */
[----:B------:R-:W-:Y:S01]  /*cf10*/  IMAD.MOV.U32 R248, RZ, RZ, R172 ;  /* 0x000000fffff87224 */ /* 0x000fe200078e00ac */
[----:B------:R-:W-:Y:S01]  /*cf20*/  F2FP.PACK_AB R4, R197, R198 ;  /* 0x000000c6c504723e */ /* 0x000fe200000000ff */
[----:B------:R-:W-:Y:S01]  /*cf30*/  IMAD.MOV.U32 R238, RZ, RZ, R185 ;  /* 0x000000ffffee7224 */ /* 0x000fe200078e00b9 */
[----:B--2---:R-:W-:Y:S01]  /*cf40*/  F2FP.PACK_AB R6, R195, R196 ;  /* 0x000000c4c306723e */ /* 0x004fe200000000ff */
[----:B------:R-:W-:Y:S01]  /*cf50*/  IMAD.MOV.U32 R239, RZ, RZ, R210 ;  /* 0x000000ffffef7224 */ /* 0x000fe200078e00d2 */
[----:B------:R-:W-:Y:S01]  /*cf60*/  F2FP.PACK_AB R5, R193, R194 ;  /* 0x000000c2c105723e */ /* 0x000fe200000000ff */
[----:B------:R-:W-:Y:S01]  /*cf70*/  IMAD.MOV.U32 R236, RZ, RZ, R191 ;  /* 0x000000ffffec7224 */ /* 0x000fe200078e00bf */
[----:B---3--:R-:W-:Y:S01]  /*cf80*/  F2FP.PACK_AB R7, R183, R192 ;  /* 0x000000c0b707723e */ /* 0x008fe200000000ff */
[----:B------:R2:W3:Y:S01]  /*cf90*/  MUFU.EX2 R107, R9 ;  /* 0x00000009006b7308 */ /* 0x0004e20000000800 */
[----:B------:R-:W-:Y:S01]  /*cfa0*/  IMAD.MOV.U32 R234, RZ, RZ, R190 ;  /* 0x000000ffffea7224 */ /* 0x000fe200078e00be */
[----:B------:R-:W-:Y:S01]  /*cfb0*/  MOV R157, R168 ;  /* 0x000000a8009d7202 */ /* 0x000fe20000000f00 */
[----:B------:R-:W4:Y:S03]  /*cfc0*/  LDSM.16.MT88.4 R12, [R216+0xb800] ;  /* 0x00b80000d80c783b */ /* 0x000f260000004200 */
[C---:B-1----:R-:W-:Y:S01]  /*cfd0*/  HMMA.16816.F32 R144, R4.reuse, R38, R140 ;  /* 0x000000260490723c */ /* 0x042fe2000000188c */
[----:B------:R-:W1:Y:S04]  /*cfe0*/  LDSM.16.MT88.4 R24, [R216+0xa800] ;  /* 0x00a80000d818783b */ /* 0x000e680000004200 */
[----:B------:R-:W1:Y:S02]  /*cff0*/  LDSM.16.MT88.4 R16, [R218+0xa800] ;  /* 0x00a80000da10783b */ /* 0x000e640000004200 */
[----:B------:R-:W-:Y:S01]  /*d000*/  MOV R140, R156 ;  /* 0x0000009c008c7202 */ /* 0x000fe20000000f00 */
[----:B------:R-:W-:Y:S01]  /*d010*/  HMMA.16816.F32 R148, R4, R30, R132 ;  /* 0x0000001e0494723c */ /* 0x000fe20000001884 */
[----:B------:R-:W-:Y:S01]  /*d020*/  IMAD.MOV.U32 R141, RZ, RZ, R169 ;  /* 0x000000ffff8d7224 */ /* 0x000fe200078e00a9 */
[----:B------:R-:W1:Y:S01]  /*d030*/  LDSM.16.MT88.4 R20, [R218+0xb800] ;  /* 0x00b80000da14783b */ /* 0x000e620000004200 */
[----:B------:R-:W-:-:S04]  /*d040*/  IMAD.MOV.U32 R142, RZ, RZ, R219 ;  /* 0x000000ffff8e7224 */ /* 0x000fc800078e00db */
[----:B------:R-:W-:Y:S02]  /*d050*/  IMAD.MOV.U32 R135, RZ, RZ, R171 ;  /* 0x000000ffff877224 */ /* 0x000fe400078e00ab */
[----:B------:R-:W-:Y:S02]  /*d060*/  IMAD.MOV.U32 R143, RZ, RZ, R161 ;  /* 0x000000ffff8f7224 */ /* 0x000fe400078e00a1 */
[----:B--2---:R-:W-:Y:S02]  /*d070*/  FFMA.FTZ R9, R135, c[0x0][0x23c], -R2 ;  /* 0x00008f0087097a23 */ /* 0x004fe40000010802 */
[----:B------:R-:W-:Y:S01]  /*d080*/  IMAD.MOV.U32 R135, RZ, RZ, R140 ;  /* 0x000000ffff877224 */ /* 0x000fe200078e008c */
[----:B------:R-:W-:Y:S01]  /*d090*/  MOV R140, R141 ;  /* 0x0000008d008c7202 */ /* 0x000fe20000000f00 */
[----:B------:R-:W-:Y:S02]  /*d0a0*/  IMAD.MOV.U32 R141, RZ, RZ, R142 ;  /* 0x000000ffff8d7224 */ /* 0x000fe400078e008e */
[----:B------:R-:W-:-:S02]  /*d0b0*/  IMAD.MOV.U32 R142, RZ, RZ, R143 ;  /* 0x000000ffff8e7224 */ /* 0x000fc400078e008f */
[----:B------:R-:W-:Y:S01]  /*d0c0*/  IMAD.MOV.U32 R143, RZ, RZ, R240 ;  /* 0x000000ffff8f7224 */ /* 0x000fe200078e00f0 */
[----:B------:R-:W-:Y:S01]  /*d0d0*/  MOV R240, R243 ;  /* 0x000000f300f07202 */ /* 0x000fe20000000f00 */
[----:B------:R-:W-:Y:S02]  /*d0e0*/  IMAD.MOV.U32 R243, RZ, RZ, R249 ;  /* 0x000000fffff37224 */ /* 0x000fe400078e00f9 */
[----:B------:R-:W-:Y:S02]  /*d0f0*/  IMAD.MOV.U32 R249, RZ, RZ, R248 ;  /* 0x000000fffff97224 */ /* 0x000fe400078e00f8 */
[----:B------:R-:W-:Y:S01]  /*d100*/  IMAD.MOV.U32 R248, RZ, RZ, R242 ;  /* 0x000000fffff87224 */ /* 0x000fe200078e00f2 */
[----:B------:R-:W-:Y:S01]  /*d110*/  MOV R242, R238 ;  /* 0x000000ee00f27202 */ /* 0x000fe20000000f00 */
[----:B------:R-:W-:Y:S02]  /*d120*/  IMAD.MOV.U32 R238, RZ, RZ, R239 ;  /* 0x000000ffffee7224 */ /* 0x000fe400078e00ef */
[----:B------:R-:W-:-:S02]  /*d130*/  IMAD.MOV.U32 R239, RZ, RZ, R236 ;  /* 0x000000ffffef7224 */ /* 0x000fc400078e00ec */
[----:B------:R-:W-:Y:S02]  /*d140*/  IMAD.MOV.U32 R168, RZ, RZ, R220 ;  /* 0x000000ffffa87224 */ /* 0x000fe400078e00dc */
[----:B------:R-:W-:Y:S01]  /*d150*/  IMAD.MOV.U32 R236, RZ, RZ, R234 ;  /* 0x000000ffffec7224 */ /* 0x000fe200078e00ea */
[----:B------:R2:W5:Y:S01]  /*d160*/  LDL.LU R220, [R1+0x68] ;  /* 0x0000680001dc7983 */ /* 0x0005620000300800 */
[----:B------:R-:W-:Y:S01]  /*d170*/  MOV R234, R208 ;  /* 0x000000d000ea7202 */ /* 0x000fe20000000f00 */
[----:B------:R-:W-:Y:S02]  /*d180*/  IMAD.MOV.U32 R208, RZ, RZ, R209 ;  /* 0x000000ffffd07224 */ /* 0x000fe400078e00d1 */
[----:B------:R2:W5:Y:S04]  /*d190*/  LDL.LU R219, [R1+0x64] ;  /* 0x0000640001db7983 */ /* 0x0005680000300800 */
[----:B------:R-:W2:Y:S01]  /*d1a0*/  LDL.LU R209, [R1+0x14] ;  /* 0x0000140001d17983 */ /* 0x000ea20000300800 */
[----:B------:R-:W-:Y:S01]  /*d1b0*/  IMAD.MOV.U32 R210, RZ, RZ, R211 ;  /* 0x000000ffffd27224 */ /* 0x000fe200078e00d3 */
[----:B------:R-:W-:Y:S01]  /*d1c0*/  MOV R233, R186 ;  /* 0x000000ba00e97202 */ /* 0x000fe20000000f00 */
[----:B------:R-:W-:-:S02]  /*d1d0*/  IMAD.MOV.U32 R172, RZ, RZ, R162 ;  /* 0x000000ffffac7224 */ /* 0x000fc400078e00a2 */
[----:B------:R-:W-:Y:S02]  /*d1e0*/  IMAD.MOV.U32 R211, RZ, RZ, R163 ;  /* 0x000000ffffd37224 */ /* 0x000fe400078e00a3 */
[----:B------:R-:W-:Y:S01]  /*d1f0*/  IMAD.MOV.U32 R156, RZ, RZ, R157 ;  /* 0x000000ffff9c7224 */ /* 0x000fe200078e009d */
[----:B------:R-:W-:Y:S01]  /*d200*/  MOV R157, R170 ;  /* 0x000000aa009d7202 */ /* 0x000fe20000000f00 */
[----:B------:R-:W-:Y:S01]  /*d210*/  IMAD.MOV.U32 R173, RZ, RZ, R168 ;  /* 0x000000ffffad7224 */ /* 0x000fe200078e00a8 */
[C---:B----4-:R-:W-:Y:S08]  /*d220*/  HMMA.16816.F32 R160, R4.reuse, R14, R108 ;  /* 0x0000000e04a0723c */ /* 0x050ff0000000186c */
[C---:B------:R-:W-:Y:S08]  /*d230*/  HMMA.16816.F32 R84, R4.reuse, R36, R84 ;  /* 0x000000240454723c */ /* 0x040ff00000001854 */
[C---:B------:R-:W-:Y:S08]  /*d240*/  HMMA.16816.F32 R136, R4.reuse, R28, R136 ;  /* 0x0000001c0488723c */ /* 0x040ff00000001888 */
[C---:B-1----:R-:W-:Y:S08]  /*d250*/  HMMA.16816.F32 R152, R4.reuse, R24, R128 ;  /* 0x000000180498723c */ /* 0x042ff00000001880 */
[C---:B------:R-:W-:Y:S01]  /*d260*/  HMMA.16816.F32 R188, R4.reuse, R26, R124 ;  /* 0x0000001a04bc723c */ /* 0x040fe2000000187c */
[----:B------:R-:W-:Y:S07]  /*d270*/  LDSM.16.MT88.4 R124, [R216+0x9c00] ;  /* 0x009c0000d87c783b */ /* 0x000fee0000004200 */
[C---:B------:R-:W-:Y:S08]  /*d280*/  HMMA.16816.F32 R164, R4.reuse, R16, R120 ;  /* 0x0000001004a4723c */ /* 0x040ff00000001878 */
[C---:B------:R-:W-:Y:S08]  /*d290*/  HMMA.16816.F32 R168, R4.reuse, R18, R116 ;  /* 0x0000001204a8723c */ /* 0x040ff00000001874 */
[C---:B------:R-:W-:Y:S08]  /*d2a0*/  HMMA.16816.F32 R184, R4.reuse, R12, R112 ;  /* 0x0000000c04b8723c */ /* 0x040ff00000001870 */
[C---:B------:R-:W-:Y:S08]  /*d2b0*/  HMMA.16816.F32 R108, R4.reuse, R20, R92 ;  /* 0x00000014046c723c */ /* 0x040ff0000000185c */
[----:B------:R-:W-:Y:S07]  /*d2c0*/  HMMA.16816.F32 R96, R4, R22, R76 ;  /* 0x000000160460723c */ /* 0x000fee000000184c */
[----:B------:R-:W-:-:S02]  /*d2d0*/  F2FP.PACK_AB R4, R180, R182 ;  /* 0x000000b6b404723e */ /* 0x000fc400000000ff */
[----:B------:R-:W-:Y:S02]  /*d2e0*/  F2FP.PACK_AB R5, R177, R178 ;  /* 0x000000b2b105723e */ /* 0x000fe400000000ff */
[----:B------:R-:W-:Y:S02]  /*d2f0*/  F2FP.PACK_AB R6, R179, R181 ;  /* 0x000000b5b306723e */ /* 0x000fe400000000ff */
[----:B---3--:R-:W-:-:S07]  /*d300*/  F2FP.PACK_AB R7, R107, R176 ;  /* 0x000000b06b07723e */ /* 0x008fce00000000ff */
[C---:B------:R-:W-:Y:S01]  /*d310*/  HMMA.16816.F32 R68, R4.reuse, R30, R68 ;  /* 0x0000001e0444723c */ /* 0x040fe20000001844 */
[----:B------:R1:W-:Y:S07]  /*d320*/  MUFU.EX2 R31, R9 ;  /* 0x00000009001f7308 */ /* 0x0003ee0000000800 */
[----:B------:R-:W-:Y:S01]  /*d330*/  HMMA.16816.F32 R128, R4, R28, R72 ;  /* 0x0000001c0480723c */ /* 0x000fe20000001848 */
[----:B-1----:R-:W-:Y:S02]  /*d340*/  FFMA.FTZ R9, R135, c[0x0][0x23c], -R2 ;  /* 0x00008f0087097a23 */ /* 0x002fe40000010802 */
[----:B------:R-:W-:-:S02]  /*d350*/  IMAD.MOV.U32 R135, RZ, RZ, R140 ;  /* 0x000000ffff877224 */ /* 0x000fc400078e008c */
[----:B------:R-:W-:Y:S01]  /*d360*/  IMAD.MOV.U32 R140, RZ, RZ, R141 ;  /* 0x000000ffff8c7224 */ /* 0x000fe200078e008d */
[----:B------:R1:W3:Y:S01]  /*d370*/  MUFU.EX2 R30, R9 ;  /* 0x00000009001e7308 */ /* 0x0002e20000000800 */
[----:B------:R-:W-:Y:S01]  /*d380*/  MOV R141, R142 ;  /* 0x0000008e008d7202 */ /* 0x000fe20000000f00 */
[----:B------:R-:W-:Y:S02]  /*d390*/  IMAD.MOV.U32 R142, RZ, RZ, R143 ;  /* 0x000000ffff8e7224 */ /* 0x000fe400078e008f */
[----:B------:R-:W-:Y:S02]  /*d3a0*/  IMAD.MOV.U32 R143, RZ, RZ, R240 ;  /* 0x000000ffff8f7224 */ /* 0x000fe400078e00f0 */
[----:B------:R-:W-:Y:S01]  /*d3b0*/  IMAD.MOV.U32 R240, RZ, RZ, R243 ;  /* 0x000000fffff07224 */ /* 0x000fe200078e00f3 */
[----:B------:R-:W-:Y:S01]  /*d3c0*/  MOV R243, R249 ;  /* 0x000000f900f37202 */ /* 0x000fe20000000f00 */
[--C-:B-1----:R-:W-:Y:S02]  /*d3d0*/  FFMA.FTZ R9, R135, c[0x0][0x23c], -R2.reuse ;  /* 0x00008f0087097a23 */ /* 0x102fe40000010802 */
[----:B------:R-:W-:-:S04]  /*d3e0*/  FFMA.FTZ R2, R140, c[0x0][0x23c], -R2 ;  /* 0x00008f008c027a23 */ /* 0x000fc80000010802 */
[----:B------:R1:W-:Y:S01]  /*d3f0*/  MUFU.EX2 R28, R2 ;  /* 0x00000002001c7308 */ /* 0x0003e20000000800 */
[----:B------:R-:W-:Y:S01]  /*d400*/  IMAD.MOV.U32 R249, RZ, RZ, R248 ;  /* 0x000000fffff97224 */ /* 0x000fe200078e00f8 */
[----:B------:R-:W-:Y:S01]  /*d410*/  HMMA.16816.F32 R60, R4, R26, R60 ;  /* 0x0000001a043c723c */ /* 0x000fe2000000183c */
[----:B------:R-:W-:Y:S02]  /*d420*/  IMAD.MOV.U32 R248, RZ, RZ, R242 ;  /* 0x000000fffff87224 */ /* 0x000fe400078e00f2 */
[----:B------:R-:W-:Y:S01]  /*d430*/  IMAD.MOV.U32 R242, RZ, RZ, R238 ;  /* 0x000000fffff27224 */ /* 0x000fe200078e00ee */
[----:B------:R-:W-:Y:S01]  /*d440*/  MOV R238, R239 ;  /* 0x000000ef00ee7202 */ /* 0x000fe20000000f00 */
[----:B------:R-:W-:Y:S02]  /*d450*/  IMAD.MOV.U32 R239, RZ, RZ, R236 ;  /* 0x000000ffffef7224 */ /* 0x000fe400078e00ec */
[----:B-1----:R-:W-:-:S04]  /*d460*/  FFMA.FTZ R2, R141, c[0x0][0x23c], -R0 ;  /* 0x00008f008d027a23 */ /* 0x002fc80000010800 */
[----:B------:R1:W-:Y:S01]  /*d470*/  MUFU.EX2 R27, R2 ;  /* 0x00000002001b7308 */ /* 0x0003e20000000800 */
[----:B------:R-:W-:Y:S02]  /*d480*/  IMAD.MOV.U32 R236, RZ, RZ, R234 ;  /* 0x000000ffffec7224 */ /* 0x000fe400078e00ea */
[----:B------:R-:W-:Y:S01]  /*d490*/  IMAD.MOV.U32 R234, RZ, RZ, R208 ;  /* 0x000000ffffea7224 */ /* 0x000fe200078e00d0 */
[----:B------:R-:W-:Y:S01]  /*d4a0*/  MOV R133, R240 ;  /* 0x000000f000857202 */ /* 0x000fe20000000f00 */
[----:B------:R-:W-:Y:S01]  /*d4b0*/  IMAD.MOV.U32 R134, RZ, RZ, R243 ;  /* 0x000000ffff867224 */ /* 0x000fe200078e00f3 */
[----:B------:R-:W-:Y:S01]  /*d4c0*/  MOV R243, R242 ;  /* 0x000000f200f37202 */ /* 0x000fe20000000f00 */
[----:B------:R-:W-:Y:S02]  /*d4d0*/  IMAD.MOV.U32 R240, RZ, RZ, R248 ;  /* 0x000000fffff07224 */ /* 0x000fe400078e00f8 */
[----:B-1----:R-:W-:-:S04]  /*d4e0*/  FFMA.FTZ R2, R142, c[0x0][0x23c], -R0 ;  /* 0x00008f008e027a23 */ /* 0x002fc80000010800 */
[----:B------:R1:W4:Y:S01]  /*d4f0*/  MUFU.EX2 R26, R2 ;  /* 0x00000002001a7308 */ /* 0x0003220000000800 */
[----:B------:R-:W-:Y:S01]  /*d500*/  HMMA.16816.F32 R64, R4, R24, R64 ;  /* 0x000000180440723c */ /* 0x000fe20000001840 */
[----:B------:R-:W-:Y:S01]  /*d510*/  IMAD.MOV.U32 R242, RZ, RZ, R238 ;  /* 0x000000fffff27224 */ /* 0x000fe200078e00ee */
[----:B------:R-:W-:Y:S01]  /*d520*/  MOV R238, R234 ;  /* 0x000000ea00ee7202 */ /* 0x000fe20000000f00 */
[----:B------:R-:W-:Y:S02]  /*d530*/  IMAD.MOV.U32 R135, RZ, RZ, R249 ;  /* 0x000000ffff877224 */ /* 0x000fe400078e00f9 */
[----:B------:R-:W-:Y:S02]  /*d540*/  IMAD.MOV.U32 R248, RZ, RZ, R236 ;  /* 0x000000fffff87224 */ /* 0x000fe400078e00ec */
[----:B------:R-:W-:Y:S02]  /*d550*/  IMAD.MOV.U32 R249, RZ, RZ, R239 ;  /* 0x000000fffff97224 */ /* 0x000fe400078e00ef */
[----:B-1----:R-:W-:-:S02]  /*d560*/  FFMA.FTZ R2, R143, c[0x0][0x23c], -R0 ;  /* 0x00008f008f027a23 */ /* 0x002fc40000010800 */
[----:B------:R-:W-:Y:S01]  /*d570*/  FFMA.FTZ R0, R159, c[0x0][0x23c], -R0 ;  /* 0x00008f009f007a23 */ /* 0x000fe20000010800 */
[----:B------:R-:W-:Y:S01]  /*d580*/  HMMA.16816.F32 R44, R4, R18, R44 ;  /* 0x00000012042c723c */ /* 0x000fe2000000182c */
[----:B------:R-:W1:Y:S02]  /*d590*/  LDSM.16.MT88.4 R140, [R218+0x9c00] ;  /* 0x009c0000da8c783b */ /* 0x000e640000004200 */
[----:B------:R3:W-:Y:S01]  /*d5a0*/  MUFU.EX2 R24, R0 ;  /* 0x0000000000187308 */ /* 0x0007e20000000800 */
[----:B------:R-:W-:Y:S01]  /*d5b0*/  IMAD.MOV.U32 R247, RZ, RZ, R135 ;  /* 0x000000fffff77224 */ /* 0x000fe200078e0087 */
[----:B------:R-:W-:-:S03]  /*d5c0*/  MOV R135, R174 ;  /* 0x000000ae00877202 */ /* 0x000fc60000000f00 */
[C---:B------:R-:W-:Y:S01]  /*d5d0*/  HMMA.16816.F32 R112, R4.reuse, R36, R88 ;  /* 0x000000240470723c */ /* 0x040fe20000001858 */
[----:B---3--:R-:W-:Y:S02]  /*d5e0*/  FFMA.FTZ R0, R133, c[0x0][0x23c], -R8 ;  /* 0x00008f0085007a23 */ /* 0x008fe40000010808 */
[----:B------:R-:W-:Y:S01]  /*d5f0*/  IMAD.MOV.U32 R133, RZ, RZ, R240 ;  /* 0x000000ffff857224 */ /* 0x000fe200078e00f0 */
[----:B------:R-:W-:Y:S01]  /*d600*/  MOV R240, R243 ;  /* 0x000000f300f07202 */ /* 0x000fe20000000f00 */
[----:B------:R-:W-:Y:S01]  /*d610*/  IMAD.MOV.U32 R243, RZ, RZ, R248 ;  /* 0x000000fffff37224 */ /* 0x000fe200078e00f8 */
[----:B------:R3:W-:Y:S01]  /*d620*/  MUFU.EX2 R19, R0 ;  /* 0x0000000000137308 */ /* 0x0007e20000000800 */
[----:B------:R-:W-:Y:S01]  /*d630*/  IMAD.MOV.U32 R248, RZ, RZ, R238 ;  /* 0x000000fffff87224 */ /* 0x000fe200078e00ee */
[C---:B------:R-:W-:Y:S01]  /*d640*/  HMMA.16816.F32 R36, R4.reuse, R38, R80 ;  /* 0x000000260424723c */ /* 0x040fe20000001850 */
[----:B------:R-:W-:Y:S07]  /*d650*/  LDSM.16.MT88.4 R80, [R216+0xbc00] ;  /* 0x00bc0000d850783b */ /* 0x000fee0000004200 */
[----:B------:R-:W-:Y:S01]  /*d660*/  HMMA.16816.F32 R56, R4, R16, R56 ;  /* 0x000000100438723c */ /* 0x000fe20000001838 */
[----:B---3--:R-:W-:-:S07]  /*d670*/  FFMA.FTZ R0, R134, c[0x0][0x23c], -R8 ;  /* 0x00008f0086007a23 */ /* 0x008fce0000010808 */
[C---:B------:R-:W-:Y:S01]  /*d680*/  HMMA.16816.F32 R40, R4.reuse, R12, R40 ;  /* 0x0000000c0428723c */ /* 0x040fe20000001828 */
[----:B------:R-:W-:Y:S01]  /*d690*/  IMAD.MOV.U32 R134, RZ, RZ, R175 ;  /* 0x000000ffff867224 */ /* 0x000fe200078e00af */
[----:B------:R3:W-:Y:S06]  /*d6a0*/  MUFU.EX2 R16, R0 ;  /* 0x0000000000107308 */ /* 0x0007ec0000000800 */
[C---:B------:R-:W-:Y:S08]  /*d6b0*/  HMMA.16816.F32 R48, R4.reuse, R14, R48 ;  /* 0x0000000e0430723c */ /* 0x040ff00000001830 */
[----:B------:R-:W-:Y:S01]  /*d6c0*/  HMMA.16816.F32 R52, R4, R20, R52 ;  /* 0x000000140434723c */ /* 0x000fe20000001834 */
[----:B---3--:R-:W-:-:S07]  /*d6d0*/  FFMA.FTZ R0, R133, c[0x0][0x23c], -R8 ;  /* 0x00008f0085007a23 */ /* 0x008fce0000010808 */
[----:B------:R-:W-:Y:S01]  /*d6e0*/  HMMA.16816.F32 R32, R4, R22, R32 ;  /* 0x000000160420723c */ /* 0x000fe20000001820 */
[----:B------:R-:W-:Y:S01]  /*d6f0*/  LDSM.16.MT88.4 R4, [R218+0xbc00] ;  /* 0x00bc0000da04783b */ /* 0x000fe20000004200 */
[----:B------:R3:W-:Y:S01]  /*d700*/  MUFU.EX2 R17, R0 ;  /* 0x0000000000117308 */ /* 0x0007e20000000800 */
[----:B--2---:R-:W-:Y:S01]  /*d710*/  MOV R208, R209 ;  /* 0x000000d100d07202 */ /* 0x004fe20000000f00 */
[----:B------:R-:W-:Y:S02]  /*d720*/  IMAD.MOV.U32 R209, RZ, RZ, R211 ;  /* 0x000000ffffd17224 */ /* 0x000fe400078e00d3 */
[----:B------:R-:W-:Y:S02]  /*d730*/  IMAD.MOV.U32 R211, RZ, RZ, R172 ;  /* 0x000000ffffd37224 */ /* 0x000fe400078e00ac */
[----:B------:R-:W-:Y:S02]  /*d740*/  IMAD.MOV.U32 R172, RZ, RZ, R217 ;  /* 0x000000ffffac7224 */ /* 0x000fe400078e00d9 */
[----:B------:R-:W-:Y:S01]  /*d750*/  IMAD.MOV.U32 R236, RZ, RZ, R209 ;  /* 0x000000ffffec7224 */ /* 0x000fe200078e00d1 */
[----:B------:R-:W2:Y:S01]  /*d760*/  MUFU.EX2 R29, R9 ;  /* 0x00000009001d7308 */ /* 0x000ea20000000800 */
[----:B------:R-:W-:Y:S01]  /*d770*/  IMAD.MOV.U32 R239, RZ, RZ, R208 ;  /* 0x000000ffffef7224 */ /* 0x000fe200078e00d0 */
[----:B------:R-:W-:Y:S01]  /*d780*/  MOV R208, R172 ;  /* 0x000000ac00d07202 */ /* 0x000fe20000000f00 */
[----:B------:R-:W-:Y:S01]  /*d790*/  IMAD.MOV.U32 R234, RZ, RZ, R211 ;  /* 0x000000ffffea7224 */ /* 0x000fe200078e00d3 */
[----:B------:R-:W-:Y:S01]  /*d7a0*/  F2FP.PACK_AB R92, R30, R31 ;  /* 0x0000001f1e5c723e */ /* 0x000fe200000000ff */
[----:B------:R-:W-:Y:S01]  /*d7b0*/  IMAD.MOV.U32 R211, RZ, RZ, R173 ;  /* 0x000000ffffd37224 */ /* 0x000fe200078e00ad */
[----:B------:R-:W-:Y:S01]  /*d7c0*/  MOV R173, R158 ;  /* 0x0000009e00ad7202 */ /* 0x000fe20000000f00 */
[----:B------:R-:W-:Y:S01]  /*d7d0*/  IMAD.MOV.U32 R209, RZ, RZ, R156 ;  /* 0x000000ffffd17224 */ /* 0x000fe200078e009c */
[----:B------:R-:W-:Y:S01]  /*d7e0*/  MOV R238, R236 ;  /* 0x000000ec00ee7202 */ /* 0x000fe20000000f00 */
[----:B------:R-:W-:Y:S01]  /*d7f0*/  IMAD.MOV.U32 R172, RZ, RZ, R157 ;  /* 0x000000ffffac7224 */ /* 0x000fe200078e009d */
[----:B------:R-:W1:Y:S01]  /*d800*/  MUFU.EX2 R25, R2 ;  /* 0x0000000200197308 */ /* 0x000e620000000800 */
[----:B------:R-:W-:Y:S01]  /*d810*/  IMAD.MOV.U32 R236, RZ, RZ, R234 ;  /* 0x000000ffffec7224 */ /* 0x000fe200078e00ea */
[----:B------:R-:W1:Y:S01]  /*d820*/  LDSM.16.MT88.4 R156, [R216+0xac00] ;  /* 0x00ac0000d89c783b */ /* 0x000e620000004200 */
[----:B------:R-:W-:Y:S01]  /*d830*/  IMAD.MOV.U32 R234, RZ, RZ, R208 ;  /* 0x000000ffffea7224 */ /* 0x000fe200078e00d0 */
[----:B------:R-:W-:Y:S01]  /*d840*/  MOV R208, R209 ;  /* 0x000000d100d07202 */ /* 0x000fe20000000f00 */
[----:B------:R-:W-:Y:S01]  /*d850*/  IMAD.MOV.U32 R209, RZ, RZ, R172 ;  /* 0x000000ffffd17224 */ /* 0x000fe200078e00ac */
[----:B----4-:R-:W-:Y:S01]  /*d860*/  F2FP.PACK_AB R93, R26, R27 ;  /* 0x0000001b1a5d723e */ /* 0x010fe200000000ff */
[----:B------:R-:W-:Y:S01]  /*d870*/  IMAD.MOV.U32 R246, RZ, RZ, R173 ;  /* 0x000000fffff67224 */ /* 0x000fe200078e00ad */
[----:B------:R4:W5:Y:S04]  /*d880*/  LDL.LU R217, [R1+0x60] ;  /* 0x0000600001d97983 */ /* 0x0009680000300800 */
[----:B------:R-:W1:Y:S01]  /*d890*/  LDSM.16.MT88.4 R172, [R218+0xac00] ;  /* 0x00ac0000daac783b */ /* 0x000e620000004200 */
[----:B---3--:R-:W-:-:S04]  /*d8a0*/  FFMA.FTZ R0, R134, c[0x0][0x23c], -R8 ;  /* 0x00008f0086007a23 */ /* 0x008fc80000010808 */
[----:B------:R3:W-:Y:S02]  /*d8b0*/  MUFU.EX2 R18, R0 ;  /* 0x0000000000127308 */ /* 0x0007e40000000800 */
[----:B---3--:R-:W-:-:S06]  /*d8c0*/  FFMA.FTZ R0, R135, c[0x0][0x23c], -R3 ;  /* 0x00008f0087007a23 */ /* 0x008fcc0000010803 */
[----:B------:R3:W-:Y:S01]  /*d8d0*/  MUFU.EX2 R12, R0 ;  /* 0x00000000000c7308 */ /* 0x0007e20000000800 */
[----:B--2---:R-:W-:Y:S01]  /*d8e0*/  F2FP.PACK_AB R94, R28, R29 ;  /* 0x0000001d1c5e723e */ /* 0x004fe200000000ff */
[----:B---3--:R-:W-:-:S06]  /*d8f0*/  FFMA.FTZ R0, R246, c[0x0][0x23c], -R3 ;  /* 0x00008f00f6007a23 */ /* 0x008fcc0000010803 */
[----:B------:R2:W3:Y:S01]  /*d900*/  MUFU.EX2 R13, R0 ;  /* 0x00000000000d7308 */ /* 0x0004e20000000800 */
[----:B-1----:R-:W-:Y:S01]  /*d910*/  F2FP.PACK_AB R95, R24, R25 ;  /* 0x00000019185f723e */ /* 0x002fe200000000ff */
[--C-:B--2---:R-:W-:Y:S02]  /*d920*/  FFMA.FTZ R0, R247, c[0x0][0x23c], -R3.reuse ;  /* 0x00008f00f7007a23 */ /* 0x104fe40000010803 */
[----:B------:R-:W-:-:S04]  /*d930*/  FFMA.FTZ R3, R240, c[0x0][0x23c], -R3 ;  /* 0x00008f00f0037a23 */ /* 0x000fc80000010803 */
[----:B------:R1:W-:Y:S08]  /*d940*/  MUFU.EX2 R14, R0 ;  /* 0x00000000000e7308 */ /* 0x0003f00000000800 */
[----:B------:R2:W2:Y:S01]  /*d950*/  MUFU.EX2 R15, R3 ;  /* 0x00000003000f7308 */ /* 0x0004a20000000800 */
[----:B------:R-:W-:Y:S01]  /*d960*/  HMMA.16816.F32 R132, R92, R140, R136 ;  /* 0x0000008c5c84723c */ /* 0x000fe20000001888 */
[----:B------:R-:W-:-:S02]  /*d970*/  FFMA.FTZ R10, R242, R10, R248 ;  /* 0x0000000af20a7223 */ /* 0x000fc400000100f8 */
[----:B------:R-:W-:Y:S02]  /*d980*/  FFMA.FTZ R2, R239, R106, R238 ;  /* 0x0000006aef027223 */ /* 0x000fe400000100ee */
[----:B------:R-:W-:Y:S02]  /*d990*/  FADD.FTZ R10, R252, R10 ;  /* 0x0000000afc0a7221 */ /* 0x000fe40000010000 */
[----:B-1----:R-:W-:Y:S01]  /*d9a0*/  FFMA.FTZ R0, R233, R100, R236 ;  /* 0x00000064e9007223 */ /* 0x002fe200000100ec */
[----:B------:R-:W-:Y:S01]  /*d9b0*/  HMMA.16816.F32 R136, R92, R142, R148 ;  /* 0x0000008e5c88723c */ /* 0x000fe20000001894 */
[----:B------:R-:W-:Y:S02]  /*d9c0*/  FADD.FTZ R2, R208, R2 ;  /* 0x00000002d0027221 */ /* 0x000fe40000010000 */
[----:B--2---:R-:W-:-:S05]  /*d9d0*/  FFMA.FTZ R3, R249, R11, R243 ;  /* 0x0000000bf9037223 */ /* 0x004fca00000100f3 */
[----:B------:R-:W-:Y:S01]  /*d9e0*/  HMMA.16816.F32 R148, R92, R156, R152 ;  /* 0x0000009c5c94723c */ /* 0x000fe20000001898 */
[----:B------:R-:W-:Y:S02]  /*d9f0*/  FADD.FTZ R3, R234, R3 ;  /* 0x00000003ea037221 */ /* 0x000fe40000010000 */
[----:B------:R-:W-:-:S05]  /*da00*/  FADD.FTZ R0, R209, R0 ;  /* 0x00000000d1007221 */ /* 0x000fca0000010000 */
[----:B------:R-:W-:Y:S01]  /*da10*/  HMMA.16816.F32 R116, R92, R124, R84 ;  /* 0x0000007c5c74723c */ /* 0x000fe20000001854 */
[----:B------:R-:W-:Y:S02]  /*da20*/  FADD.FTZ R8, R210, R3 ;  /* 0x00000003d2087221 */ /* 0x000fe40000010000 */
[----:B------:R-:W-:-:S05]  /*da30*/  FADD.FTZ R3, R251, R10 ;  /* 0x0000000afb037221 */ /* 0x000fca0000010000 */
[----:B------:R-:W-:Y:S01]  /*da40*/  HMMA.16816.F32 R120, R92, R126, R144 ;  /* 0x0000007e5c78723c */ /* 0x000fe20000001890 */
[----:B------:R-:W-:-:S07]  /*da50*/  FADD.FTZ R2, R211, R2 ;  /* 0x00000002d3027221 */ /* 0x000fce0000010000 */
[----:B------:R-:W-:Y:S01]  /*da60*/  HMMA.16816.F32 R152, R92, R158, R188 ;  /* 0x0000009e5c98723c */ /* 0x000fe200000018bc */
[----:B------:R-:W-:-:S07]  /*da70*/  FADD.FTZ R0, R212, R0 ;  /* 0x00000000d4007221 */ /* 0x000fce0000010000 */
[C---:B------:R-:W-:Y:S08]  /*da80*/  HMMA.16816.F32 R164, R92.reuse, R172, R164 ;  /* 0x000000ac5ca4723c */ /* 0x040ff000000018a4 */
[C---:B------:R-:W-:Y:S08]  /*da90*/  HMMA.16816.F32 R168, R92.reuse, R174, R168 ;  /* 0x000000ae5ca8723c */ /* 0x040ff000000018a8 */
[C---:B------:R-:W-:Y:S08]  /*daa0*/  HMMA.16816.F32 R72, R92.reuse, R80, R184 ;  /* 0x000000505c48723c */ /* 0x040ff000000018b8 */
[C---:B------:R-:W-:Y:S08]  /*dab0*/  HMMA.16816.F32 R76, R92.reuse, R82, R160 ;  /* 0x000000525c4c723c */ /* 0x040ff000000018a0 */
[----:B------:R-:W-:Y:S01]  /*dac0*/  HMMA.16816.F32 R88, R92, R4, R108 ;  /* 0x000000045c58723c */ /* 0x000fe2000000186c */
[----:B------:R-:W-:-:S07]  /*dad0*/  FADD.FTZ R9, R213, R8 ;  /* 0x00000008d5097221 */ /* 0x000fce0000010000 */
[----:B------:R-:W-:Y:S07]  /*dae0*/  HMMA.16816.F32 R92, R92, R6, R96 ;  /* 0x000000065c5c723c */ /* 0x000fee0000001860 */
[----:B------:R-:W-:Y:S02]  /*daf0*/  F2FP.PACK_AB R96, R16, R19 ;  /* 0x000000131060723e */ /* 0x000fe400000000ff */
[----:B---3--:R-:W-:Y:S02]  /*db00*/  F2FP.PACK_AB R97, R13, R12 ;  /* 0x0000000c0d61723e */ /* 0x008fe400000000ff */
[----:B------:R-:W-:-:S02]  /*db10*/  F2FP.PACK_AB R98, R18, R17 ;  /* 0x000000111262723e */ /* 0x000fc400000000ff */
[----:B------:R-:W-:Y:S01]  /*db20*/  F2FP.PACK_AB R99, R15, R14 ;  /* 0x0000000e0f63723e */ /* 0x000fe200000000ff */
[----:B------:R-:W-:Y:S02]  /*db30*/  FADD.FTZ R8, R250, R3 ;  /* 0x00000003fa087221 */ /* 0x000fe40000010000 */
[----:B------:R-:W-:-:S04]  /*db40*/  FADD.FTZ R3, R245, R9 ;  /* 0x00000009f5037221 */ /* 0x000fc80000010000 */
[----:B------:R-:W-:Y:S07]  /*db50*/  HMMA.16816.F32 R84, R96, R4, R52 ;  /* 0x000000046054723c */ /* 0x000fee0000001834 */
[----:B------:R-:W-:Y:S02]  /*db60*/  FADD.FTZ R5, R214, R2 ;  /* 0x00000002d6057221 */ /* 0x000fe40000010000 */
[----:B------:R-:W-:Y:S02]  /*db70*/  FADD.FTZ R4, R215, R0 ;  /* 0x00000000d7047221 */ /* 0x000fe40000010000 */
[----:B------:R-:W-:-:S02]  /*db80*/  FADD.FTZ R2, R202, R8 ;  /* 0x00000008ca027221 */ /* 0x000fc40000010000 */
[----:B------:R-:W-:Y:S02]  /*db90*/  FADD.FTZ R0, R244, R5 ;  /* 0x00000005f4007221 */ /* 0x000fe40000010000 */
        /* <DEDUP_REMOVED lines=46> */
[C---:B------:R-:W-:Y:S03]  /*de80*/  HMMA.16816.F32 R128, R96.reuse, R140, R128 ;  /* 0x0000008c6080723c */ /* 0x040fe60000001880 */
[----:B------:R4:W-:Y:S04]  /*de90*/  STL [R1+0x10], R3 ;  /* 0x0000100301007387 */ /* 0x0009e80000100800 */
[----:B------:R4:W-:Y:S01]  /*dea0*/  STL [R1+0x18], R0 ;  /* 0x0000180001007387 */ /* 0x0009e20000100800 */
[C---:B------:R-:W-:Y:S03]  /*deb0*/  HMMA.16816.F32 R140, R96.reuse, R142, R68 ;  /* 0x0000008e608c723c */ /* 0x040fe60000001844 */
[----:B------:R4:W-:Y:S05]  /*dec0*/  STL [R1+0x14], R2 ;  /* 0x0000140201007387 */ /* 0x0009ea0000100800 */
        /* <DEDUP_REMOVED lines=9> */
.L_x_139:
[----:B----4-:R-:W-:-:S13]  /*df60*/  ISETP.GT.AND P0, PT, R101, UR8, PT ;  /* 0x0000000865007c0c */ /* 0x010fda000bf04270 */
[----:B------:R-:W-:Y:S05]  /*df70*/  @!P0 BRA `(.L_x_142) ;  /* 0x0000410000008947 */ /* 0x000fea0003800000 */
[----:B------:R-:W2:Y:S01]  /*df80*/  LDL.LU.64 R6, [R1+0x20] ;  /* 0x0000200001067983 */ /* 0x000ea20000300a00 */
[----:B------:R-:W-:Y:S01]  /*df90*/  UMOV UR6, 0x5 ;  /* 0x0000000500067882 */ /* 0x000fe20000000000 */
[----:B-1----:R-:W-:Y:S01]  /*dfa0*/  MOV R100, R105 ;  /* 0x0000006900647202 */ /* 0x002fe20000000f00 */
[----:B------:R-:W-:Y:S01]  /*dfb0*/  ULDC.64 UR4, c[0x0][0x1a0] ;  /* 0x0000680000047ab9 */ /* 0x000fe20000000a00 */
[----:B------:R-:W2:Y:S01]  /*dfc0*/  LDL.LU.64 R4, [R1+0x50] ;  /* 0x0000500001047983 */ /* 0x000ea20000300a00 */
[----:B------:R-:W-:Y:S01]  /*dfd0*/  USHF.L.U32 UR7, UR4, 0x5, URZ ;  /* 0x0000000504077899 */ /* 0x000fe2000800063f */
[----:B------:R-:W-:Y:S01]  /*dfe0*/  MOV R3, R104 ;  /* 0x0000006800037202 */ /* 0x000fe20000000f00 */
[----:B------:R-:W-:Y:S01]  /*dff0*/  USHF.L.U64.HI UR5, UR4, UR6, UR5 ;  /* 0x0000000604057299 */ /* 0x000fe20008010205 */
[----:B------:R-:W-:Y:S01]  /*e000*/  IMAD.MOV.U32 R107, RZ, RZ, R102 ;  /* 0x000000ffff6b7224 */ /* 0x000fe200078e0066 */
[----:B------:R-:W-:Y:S02]  /*e010*/  MOV R106, R103 ;  /* 0x00000067006a7202 */ /* 0x000fe40000000f00 */
[----:B------:R-:W-:-:S02]  /*e020*/  USHF.L.U64.HI UR5, UR7, 0x1, UR5 ;  /* 0x0000000107057899 */ /* 0x000fc40008010205 */
[----:B------:R-:W-:Y:S01]  /*e030*/  USHF.L.U32 UR7, UR7, 0x1, URZ ;  /* 0x0000000107077899 */ /* 0x000fe2000800063f */
[----:B--2---:R-:W-:-:S05]  /*e040*/  IMAD.MOV.U32 R5, RZ, RZ, R7 ;  /* 0x000000ffff057224 */ /* 0x004fca00078e0007 */
[----:B------:R1:W-:Y:S01]  /*e050*/  STL.64 [R1+0x20], R4 ;  /* 0x0000200401007387 */ /* 0x0003e20000100a00 */
[----:B------:R-:W-:Y:S05]  /*e060*/  BRA `(.L_x_143) ;  /* 0x0000019000007947 */ /* 0x000fea0003800000 */
.L_x_145:
[----:B------:R-:W2:Y:S01]  /*e070*/  LDL.64 R234, [R1+0x30] ;  /* 0x0000300001ea7983 */ /* 0x000ea20000100a00 */
[----:B------:R-:W-:Y:S03]  /*e080*/  IADD3 R0, R101, -0x2, RZ ;  /* 0xfffffffe65007810 */ /* 0x000fe60007ffe0ff */
[----:B------:R-:W3:Y:S01]  /*e090*/  LDL.64 R232, [R1+0x28] ;  /* 0x0000280001e87983 */ /* 0x000ee20000100a00 */
[----:B------:R-:W-:Y:S01]  /*e0a0*/  SHF.R.S32.HI R2, RZ, 0x1f, R0 ;  /* 0x0000001fff027819 */ /* 0x000fe20000011400 */
[----:B------:R-:W-:Y:S04]  /*e0b0*/  IMAD.WIDE.U32 R104, R0, c[0x0][0x198], RZ ;  /* 0x0000660000687a25 */ /* 0x000fe800078e00ff */
[----:B------:R-:W-:Y:S04]  /*e0c0*/  IMAD R2, R2, c[0x0][0x198], RZ ;  /* 0x0000660002027a24 */ /* 0x000fe800078e02ff */
[----:B------:R-:W-:Y:S04]  /*e0d0*/  IMAD R2, R0, c[0x0][0x19c], R2 ;  /* 0x0000670000027a24 */ /* 0x000fe800078e0202 */
[----:B------:R-:W-:Y:S01]  /*e0e0*/  IMAD.IADD R2, R105, 0x1, R2 ;  /* 0x0000000169027824 */ /* 0x000fe200078e0202 */
[----:B--2---:R-:W-:Y:S04]  /*e0f0*/  LEA R0, P0, R104, R234, 0x6 ;  /* 0x000000ea68007211 */ /* 0x004fe800078030ff */
[----:B------:R-:W-:Y:S02]  /*e100*/  LEA R102, P1, R0, c[0x0][0x168], 0x1 ;  /* 0x00005a0000667a11 */ /* 0x000fe400078208ff */
[----:B---3--:R-:W-:Y:S02]  /*e110*/  LEA.HI.X R2, R104, R233, R2, 0x6, P0 ;  /* 0x000000e968027211 */ /* 0x008fe400000f3402 */
[----:B------:R-:W-:Y:S02]  /*e120*/  IADD3 R104, P0, R102, UR10, RZ ;  /* 0x0000000a66687c10 */ /* 0x000fe4000ff1e0ff */
[----:B------:R-:W-:Y:S04]  /*e130*/  LEA.HI.X R103, R0, c[0x0][0x16c], R2, 0x1, P1 ;  /* 0x00005b0000677a11 */ /* 0x000fe800008f0c02 */
        /* <DEDUP_REMOVED lines=12> */
.L_x_143:
[----:B------:R-:W2:Y:S01]  /*e200*/  LDL.64 R6, [R1+0x20] ;  /* 0x0000200001067983 */ /* 0x000ea20000100a00 */
[----:B------:R-:W-:Y:S04]  /*e210*/  DEPBAR.LE SB0, 0x0 ;  /* 0x000080000000791a */ /* 0x000fe80000000000 */
[----:B------:R-:W-:Y:S01]  /*e220*/  IADD3 R231, R101, -0x1, RZ ;  /* 0xffffffff65e77810 */ /* 0x000fe20007ffe0ff */
[----:B------:R-:W-:Y:S03]  /*e230*/  BAR.SYNC.DEFER_BLOCKING 0x0 ;  /* 0x0000000000007b1d */ /* 0x000fe60000010000 */
[----:B------:R-:W-:Y:S01]  /*e240*/  SHF.R.S32.HI R2, RZ, 0x1f, R231 ;  /* 0x0000001fff027819 */ /* 0x000fe200000114e7 */
[C---:B------:R-:W-:Y:S04]  /*e250*/  IMAD R0, R231.reuse, UR11, RZ ;  /* 0x0000000be7007c24 */ /* 0x040fe8000f8e02ff */
[----:B------:R-:W-:Y:S02]  /*e260*/  IMAD R0, R2, UR12, R0 ;  /* 0x0000000c02007c24 */ /* 0x000fe4000f8e0200 */
[----:B--2---:R-:W-:Y:S04]  /*e270*/  IMAD.WIDE.U32 R8, R231, UR12, R6 ;  /* 0x0000000ce7087c25 */ /* 0x004fe8000f8e0006 */
[----:B------:R-:W-:Y:S01]  /*e280*/  IMAD.IADD R0, R9, 0x1, R0 ;  /* 0x0000000109007824 */ /* 0x000fe200078e0200 */
[C---:B-1----:R-:W-:Y:S04]  /*e290*/  LEA R4, P1, R8.reuse, c[0x0][0x170], 0x1 ;  /* 0x00005c0008047a11 */ /* 0x042fe800078208ff */
[----:B------:R-:W-:Y:S02]  /*e2a0*/  LEA.HI.X R5, R8, c[0x0][0x174], R0, 0x1, P1 ;  /* 0x00005d0008057a11 */ /* 0x000fe400008f0c00 */
[----:B------:R-:W-:Y:S03]  /*e2b0*/  IADD3 R6, P0, R4, UR7, RZ ;  /* 0x0000000704067c10 */ /* 0x000fe6000ff1e0ff */
[----:B------:R-:W-:Y:S01]  /*e2c0*/  @!PT LDS RZ, [RZ] ;  /* 0x00000000fffff984 */ /* 0x000fe20000000800 */
[----:B------:R-:W-:Y:S01]  /*e2d0*/  @!PT LDS RZ, [RZ] ;  /* 0x00000000fffff984 */ /* 0x000fe20000000800 */
[----:B------:R-:W-:Y:S01]  /*e2e0*/  @!PT LDS RZ, [RZ] ;  /* 0x00000000fffff984 */ /* 0x000fe20000000800 */
[----:B------:R1:W-:Y:S01]  /*e2f0*/  LDGSTS.E.BYPASS.LTC128B.128 [R230+0x9000], [R4.64] ;  /* 0x0900000004e67fae */ /* 0x0003e2000b901d4e */
[----:B------:R-:W-:Y:S02]  /*e300*/  IADD3.X R7, R5, UR5, RZ, P0, !PT ;  /* 0x0000000505077c10 */ /* 0x000fe400087fe4ff */
[----:B------:R-:W-:Y:S03]  /*e310*/  ISETP.GT.AND P0, PT, R231, UR8, PT ;  /* 0x00000008e7007c0c */ /* 0x000fe6000bf04270 */
[----:B------:R1:W-:Y:S06]  /*e320*/  LDGSTS.E.BYPASS.LTC128B.128 [R230+0xa000], [R4.64+0x40] ;  /* 0x0a00004004e67fae */ /* 0x0003ec000b901d4e */
[----:B------:R1:W-:Y:S06]  /*e330*/  LDGSTS.E.BYPASS.LTC128B.128 [R230+0xb000], [R4.64+0x80] ;  /* 0x0b00008004e67fae */ /* 0x0003ec000b901d4e */
[----:B------:R1:W-:Y:S06]  /*e340*/  LDGSTS.E.BYPASS.LTC128B.128 [R230+0x9800], [R6.64] ;  /* 0x0980000006e67fae */ /* 0x0003ec000b901d4e */
[----:B------:R1:W-:Y:S06]  /*e350*/  LDGSTS.E.BYPASS.LTC128B.128 [R230+0xa800], [R6.64+0x40] ;  /* 0x0a80004006e67fae */ /* 0x0003ec000b901d4e */
[----:B------:R1:W-:Y:S06]  /*e360*/  LDGSTS.E.BYPASS.LTC128B.128 [R230+0xb800], [R6.64+0x80] ;  /* 0x0b80008006e67fae */ /* 0x0003ec000b901d4e */
[----:B-----5:R-:W-:Y:S06]  /*e370*/  LDSM.16.M88.4 R64, [R220] ;  /* 0x00000000dc40783b */ /* 0x020fec0000000200 */
[----:B------:R-:W1:Y:S06]  /*e380*/  LDSM.16.M88.4 R16, [R217+0x6000] ;  /* 0x00600000d910783b */ /* 0x000e6c0000000200 */
[----:B------:R-:W2:Y:S06]  /*e390*/  LDSM.16.M88.4 R60, [R220+0x1000] ;  /* 0x00100000dc3c783b */ /* 0x000eac0000000200 */
[----:B------:R-:W3:Y:S06]  /*e3a0*/  LDSM.16.M88.4 R32, [R217+0x6400] ;  /* 0x00640000d920783b */ /* 0x000eec0000000200 */
[----:B------:R-:W0:Y:S06]  /*e3b0*/  LDGDEPBAR ;  /* 0x00000000000079af */ /* 0x000e2c0000000000 */
[----:B------:R-:W4:Y:S06]  /*e3c0*/  LDSM.16.M88.4 R48, [R217+0x6800] ;  /* 0x00680000d930783b */ /* 0x000f2c0000000200 */
[----:B------:R-:W3:Y:S06]  /*e3d0*/  LDSM.16.M88.4 R108, [R217+0x6c00] ;  /* 0x006c0000d96c783b */ /* 0x000eec0000000200 */
[----:B------:R-:W-:Y:S01]  /*e3e0*/  LDSM.16.M88.4 R176, [R221] ;  /* 0x00000000ddb0783b */ /* 0x000fe20000000200 */
[-C--:B-1----:R-:W-:Y:S05]  /*e3f0*/  HMMA.16816.F32 R4, R64, R16.reuse, RZ ;  /* 0x000000104004723c */ /* 0x082fea00000018ff */
[----:B------:R-:W1:Y:S03]  /*e400*/  LDSM.16.M88.4 R180, [R219+0x6000] ;  /* 0x00600000dbb4783b */ /* 0x000e660000000200 */
[C---:B--2---:R-:W-:Y:S03]  /*e410*/  HMMA.16816.F32 R8, R60.reuse, R16, RZ ;  /* 0x000000103c08723c */ /* 0x044fe600000018ff */
[----:B------:R-:W2:Y:S06]  /*e420*/  LDSM.16.M88.4 R184, [R221+0x1000] ;  /* 0x00100000ddb8783b */ /* 0x000eac0000000200 */
[----:B------:R-:W1:Y:S01]  /*e430*/  LDSM.16.M88.4 R188, [R219+0x6400] ;  /* 0x00640000dbbc783b */ /* 0x000e620000000200 */
[-C--:B------:R-:W-:Y:S05]  /*e440*/  HMMA.16816.F32 R12, R60, R18.reuse, RZ ;  /* 0x000000123c0c723c */ /* 0x080fea00000018ff */
[----:B------:R-:W1:Y:S03]  /*e450*/  LDSM.16.M88.4 R192, [R219+0x6800] ;  /* 0x00680000dbc0783b */ /* 0x000e660000000200 */
[C---:B------:R-:W-:Y:S03]  /*e460*/  HMMA.16816.F32 R16, R64.reuse, R18, RZ ;  /* 0x000000124010723c */ /* 0x040fe600000018ff */
[----:B------:R-:W1:Y:S05]  /*e470*/  LDSM.16.M88.4 R196, [R219+0x6c00] ;  /* 0x006c0000dbc4783b */ /* 0x000e6a0000000200 */
[-C--:B---3--:R-:W-:Y:S01]  /*e480*/  HMMA.16816.F32 R20, R64, R32.reuse, RZ ;  /* 0x000000204014723c */ /* 0x088fe200000018ff */
[----:B------:R-:W-:Y:S06]  /*e490*/  LDSM.16.M88.4 R200, [R217+0x7000] ;  /* 0x00700000d9c8783b */ /* 0x000fec0000000200 */
[----:B------:R-:W-:Y:S01]  /*e4a0*/  LDSM.16.M88.4 R204, [R220+0x3000] ;  /* 0x00300000dccc783b */ /* 0x000fe20000000200 */
[C---:B------:R-:W-:Y:S05]  /*e4b0*/  HMMA.16816.F32 R24, R60.reuse, R32, RZ ;  /* 0x000000203c18723c */ /* 0x040fea00000018ff */
[----:B------:R-:W-:Y:S03]  /*e4c0*/  LDSM.16.M88.4 R208, [R219+0x7800] ;  /* 0x00780000dbd0783b */ /* 0x000fe60000000200 */
[-C--:B------:R-:W-:Y:S03]  /*e4d0*/  HMMA.16816.F32 R28, R60, R34.reuse, RZ ;  /* 0x000000223c1c723c */ /* 0x080fe600000018ff */
[----:B------:R-:W-:Y:S05]  /*e4e0*/  LDSM.16.M88.4 R212, [R219+0x7c00] ;  /* 0x007c0000dbd4783b */ /* 0x000fea0000000200 */
[C---:B------:R-:W-:Y:S08]  /*e4f0*/  HMMA.16816.F32 R32, R64.reuse, R34, RZ ;  /* 0x000000224020723c */ /* 0x040ff000000018ff */
[-C--:B----4-:R-:W-:Y:S08]  /*e500*/  HMMA.16816.F32 R36, R64, R48.reuse, RZ ;  /* 0x000000304024723c */ /* 0x090ff000000018ff */
[C---:B------:R-:W-:Y:S08]  /*e510*/  HMMA.16816.F32 R40, R60.reuse, R48, RZ ;  /* 0x000000303c28723c */ /* 0x040ff000000018ff */
[-C--:B------:R-:W-:Y:S08]  /*e520*/  HMMA.16816.F32 R44, R60, R50.reuse, RZ ;  /* 0x000000323c2c723c */ /* 0x080ff000000018ff */
[C---:B------:R-:W-:Y:S08]  /*e530*/  HMMA.16816.F32 R48, R64.reuse, R50, RZ ;  /* 0x000000324030723c */ /* 0x040ff000000018ff */
[-C--:B------:R-:W-:Y:S08]  /*e540*/  HMMA.16816.F32 R52, R64, R108.reuse, RZ ;  /* 0x0000006c4034723c */ /* 0x080ff000000018ff */
[C---:B------:R-:W-:Y:S08]  /*e550*/  HMMA.16816.F32 R56, R60.reuse, R108, RZ ;  /* 0x0000006c3c38723c */ /* 0x040ff000000018ff */
[-C--:B------:R-:W-:Y:S08]  /*e560*/  HMMA.16816.F32 R60, R60, R110.reuse, RZ ;  /* 0x0000006e3c3c723c */ /* 0x080ff000000018ff */
[----:B------:R-:W-:Y:S01]  /*e570*/  HMMA.16816.F32 R64, R64, R110, RZ ;  /* 0x0000006e4040723c */ /* 0x000fe200000018ff */
[----:B------:R-:W3:Y:S07]  /*e580*/  LDSM.16.M88.4 R108, [R220+0x2000] ;  /* 0x00200000dc6c783b */ /* 0x000eee0000000200 */
[-C--:B-1----:R-:W-:Y:S08]  /*e590*/  HMMA.16816.F32 R4, R176, R180.reuse, R4 ;  /* 0x000000b4b004723c */ /* 0x082ff00000001804 */
[C---:B--2---:R-:W-:Y:S08]  /*e5a0*/  HMMA.16816.F32 R8, R184.reuse, R180, R8 ;  /* 0x000000b4b808723c */ /* 0x044ff00000001808 */
        /* <DEDUP_REMOVED lines=19> */
[----:B------:R-:W2:Y:S01]  /*e6e0*/  LDSM.16.M88.4 R196, [R221+0x3000] ;  /* 0x00300000ddc4783b */ /* 0x000ea20000000200 */
[-C--:B---3--:R-:W-:Y:S08]  /*e6f0*/  HMMA.16816.F32 R4, R108, R200.reuse, R4 ;  /* 0x000000c86c04723c */ /* 0x088ff00000001804 */
[C---:B------:R-:W-:Y:S08]  /*e700*/  HMMA.16816.F32 R8, R204.reuse, R200, R8 ;  /* 0x000000c8cc08723c */ /* 0x040ff00000001808 */
[-C--:B------:R-:W-:Y:S08]  /*e710*/  HMMA.16816.F32 R12, R204, R202.reuse, R12 ;  /* 0x000000cacc0c723c */ /* 0x080ff0000000180c */
[C---:B------:R-:W-:Y:S01]  /*e720*/  HMMA.16816.F32 R16, R108.reuse, R202, R16 ;  /* 0x000000ca6c10723c */ /* 0x040fe20000001810 */
[----:B------:R-:W3:Y:S07]  /*e730*/  LDSM.16.M88.4 R200, [R219+0x7400] ;  /* 0x00740000dbc8783b */ /* 0x000eee0000000200 */
[-C--:B-1----:R-:W-:Y:S08]  /*e740*/  HMMA.16816.F32 R20, R108, R180.reuse, R20 ;  /* 0x000000b46c14723c */ /* 0x082ff00000001814 */
        /* <DEDUP_REMOVED lines=14> */
[----:B------:R-:W1:Y:S06]  /*e830*/  LDSM.16.M88.4 R108, [R220+0x4000] ;  /* 0x00400000dc6c783b */ /* 0x000e6c0000000200 */
[----:B------:R-:W2:Y:S01]  /*e840*/  LDSM.16.M88.4 R188, [R217+0x8400] ;  /* 0x00840000d9bc783b */ /* 0x000ea20000000200 */
[-C--:B----4-:R-:W-:Y:S08]  /*e850*/  HMMA.16816.F32 R4, R176, R192.reuse, R4 ;  /* 0x000000c0b004723c */ /* 0x090ff00000001804 */
[C---:B------:R-:W-:Y:S08]  /*e860*/  HMMA.16816.F32 R8, R196.reuse, R192, R8 ;  /* 0x000000c0c408723c */ /* 0x040ff00000001808 */
[-C--:B------:R-:W-:Y:S08]  /*e870*/  HMMA.16816.F32 R12, R196, R194.reuse, R12 ;  /* 0x000000c2c40c723c */ /* 0x080ff0000000180c */
[C---:B------:R-:W-:Y:S01]  /*e880*/  HMMA.16816.F32 R16, R176.reuse, R194, R16 ;  /* 0x000000c2b010723c */ /* 0x040fe20000001810 */
[----:B------:R-:W4:Y:S07]  /*e890*/  LDSM.16.M88.4 R192, [R217+0x8800] ;  /* 0x00880000d9c0783b */ /* 0x000f2e0000000200 */
[-C--:B---3--:R-:W-:Y:S08]  /*e8a0*/  HMMA.16816.F32 R20, R176, R200.reuse, R20 ;  /* 0x000000c8b014723c */ /* 0x088ff00000001814 */
        /* <DEDUP_REMOVED lines=14> */
[----:B------:R-:W3:Y:S06]  /*e990*/  LDSM.16.M88.4 R176, [R221+0x4000] ;  /* 0x00400000ddb0783b */ /* 0x000eec0000000200 */
[----:B------:R-:W3:Y:S01]  /*e9a0*/  LDSM.16.M88.4 R212, [R219+0x8800] ;  /* 0x00880000dbd4783b */ /* 0x000ee20000000200 */
[-C--:B-1----:R-:W-:Y:S08]  /*e9b0*/  HMMA.16816.F32 R4, R108, R180.reuse, R4 ;  /* 0x000000b46c04723c */ /* 0x082ff00000001804 */
[C---:B------:R-:W-:Y:S08]  /*e9c0*/  HMMA.16816.F32 R8, R184.reuse, R180, R8 ;  /* 0x000000b4b808723c */ /* 0x040ff00000001808 */
[-C--:B------:R-:W-:Y:S08]  /*e9d0*/  HMMA.16816.F32 R12, R184, R182.reuse, R12 ;  /* 0x000000b6b80c723c */ /* 0x080ff0000000180c */
[C---:B------:R-:W-:Y:S01]  /*e9e0*/  HMMA.16816.F32 R16, R108.reuse, R182, R16 ;  /* 0x000000b66c10723c */ /* 0x040fe20000001810 */
[----:B------:R-:W1:Y:S01]  /*e9f0*/  LDSM.16.M88.4 R180, [R219+0x8c00] ;  /* 0x008c0000dbb4783b */ /* 0x000e620000000200 */
[----:B------:R-:W-:Y:S05]  /*ea00*/  DEPBAR.LE SB0, 0x0 ;  /* 0x000080000000791a */ /* 0x000fea0000000000 */
[----:B------:R-:W-:Y:S01]  /*ea10*/  BAR.SYNC.DEFER_BLOCKING 0x0 ;  /* 0x0000000000007b1d */ /* 0x000fe20000010000 */
[-C--:B--2---:R-:W-:Y:S08]  /*ea20*/  HMMA.16816.F32 R20, R108, R188.reuse, R20 ;  /* 0x000000bc6c14723c */ /* 0x084ff00000001814 */
[C---:B------:R-:W-:Y:S08]  /*ea30*/  HMMA.16816.F32 R24, R184.reuse, R188, R24 ;  /* 0x000000bcb818723c */ /* 0x040ff00000001818 */
[-C--:B------:R-:W-:Y:S08]  /*ea40*/  HMMA.16816.F32 R28, R184, R190.reuse, R28 ;  /* 0x000000beb81c723c */ /* 0x080ff0000000181c */
[C---:B------:R-:W-:Y:S08]  /*ea50*/  HMMA.16816.F32 R32, R108.reuse, R190, R32 ;  /* 0x000000be6c20723c */ /* 0x040ff00000001820 */
[-C--:B----4-:R-:W-:Y:S08]  /*ea60*/  HMMA.16816.F32 R36, R108, R192.reuse, R36 ;  /* 0x000000c06c24723c */ /* 0x090ff00000001824 */
[C---:B------:R-:W-:Y:S08]  /*ea70*/  HMMA.16816.F32 R40, R184.reuse, R192, R40 ;  /* 0x000000c0b828723c */ /* 0x040ff00000001828 */
[-C--:B------:R-:W-:Y:S08]  /*ea80*/  HMMA.16816.F32 R44, R184, R194.reuse, R44 ;  /* 0x000000c2b82c723c */ /* 0x080ff0000000182c */
[C---:B------:R-:W-:Y:S08]  /*ea90*/  HMMA.16816.F32 R48, R108.reuse, R194, R48 ;  /* 0x000000c26c30723c */ /* 0x040ff00000001830 */
[-C--:B---3--:R-:W-:Y:S08]  /*eaa0*/  HMMA.16816.F32 R52, R108, R196.reuse, R52 ;  /* 0x000000c46c34723c */ /* 0x088ff00000001834 */
[C---:B------:R-:W-:Y:S08]  /*eab0*/  HMMA.16816.F32 R56, R184.reuse, R196, R56 ;  /* 0x000000c4b838723c */ /* 0x040ff00000001838 */
[-C--:B------:R-:W-:Y:S08]  /*eac0*/  HMMA.16816.F32 R60, R184, R198.reuse, R60 ;  /* 0x000000c6b83c723c */ /* 0x080ff0000000183c */
[----:B------:R-:W-:Y:S08]  /*ead0*/  HMMA.16816.F32 R64, R108, R198, R64 ;  /* 0x000000c66c40723c */ /* 0x000ff00000001840 */
        /* <DEDUP_REMOVED lines=17> */
.L_x_144:
[----:B------:R-:W2:Y:S02]  /*ebf0*/  S2R R0, SR_TID.X ;  /* 0x0000000000007919 */ /* 0x000ea40000002100 */
[----:B--2---:R-:W-:Y:S05]  /*ec00*/  IMAD.SHL.U32 R0, R0, 0x2, RZ ;  /* 0x0000000200007824 */ /* 0x004fea00078e00ff */
[----:B------:R-:W-:Y:S05]  /*ec10*/  LOP3.LUT R0, R0, 0x6, RZ, 0xc0, !PT ;  /* 0x0000000600007812 */ /* 0x000fea00078ec0ff */
[----:B------:R-:W-:Y:S05]  /*ec20*/  IMAD R0, R231, 0x40, R0 ;  /* 0x00000040e7007824 */ /* 0x000fea00078e0200 */
[C---:B------:R-:W-:Y:S02]  /*ec30*/  ISETP.GE.AND P3, PT, R0.reuse, R225, PT ;  /* 0x000000e10000720c */ /* 0x040fe40003f66270 */
[C---:B-1----:R-:W-:Y:S02]  /*ec40*/  IADD3 R104, R0.reuse, 0x8, RZ ;  /* 0x0000000800687810 */ /* 0x042fe40007ffe0ff */
[C---:B------:R-:W-:Y:S02]  /*ec50*/  IADD3 R2, R0.reuse, 0x1, RZ ;  /* 0x0000000100027810 */ /* 0x040fe40007ffe0ff */
[CC--:B------:R-:W-:Y:S02]  /*ec60*/  ISETP.GE.AND P0, PT, R0.reuse, R224.reuse, PT ;  /* 0x000000e00000720c */ /* 0x0c0fe40003f06270 */
[----:B------:R-:W-:Y:S02]  /*ec70*/  ISETP.GE.OR P3, PT, R0, R229, !P3 ;  /* 0x000000e50000720c */ /* 0x000fe40005f66670 */
[----:B------:R-:W-:Y:S02]  /*ec80*/  ISETP.GE.AND P5, PT, R2, R225, PT ;  /* 0x000000e10200720c */ /* 0x000fe40003fa6270 */
[----:B------:R-:W-:Y:S02]  /*ec90*/  FSEL R108, R4, -INF , !P3 ;  /* 0xff800000046c7808 */ /* 0x000fe40005800000 */
[----:B------:R-:W-:Y:S02]  /*eca0*/  ISETP.GE.AND P3, PT, R104, R224, PT ;  /* 0x000000e06800720c */ /* 0x000fe40003f66270 */
[CC--:B------:R-:W-:Y:S02]  /*ecb0*/  ISETP.GE.OR P0, PT, R0.reuse, R228.reuse, !P0 ;  /* 0x000000e40000720c */ /* 0x0c0fe40004706670 */
[----:B------:R-:W-:Y:S02]  /*ecc0*/  IADD3 R103, R0, 0x9, RZ ;  /* 0x0000000900677810 */ /* 0x000fe40007ffe0ff */
[----:B------:R-:W-:Y:S02]  /*ecd0*/  ISETP.GE.OR P3, PT, R104, R228, !P3 ;  /* 0x000000e46800720c */ /* 0x000fe40005f66670 */
[----:B------:R-:W-:Y:S02]  /*ece0*/  IADD3 R102, R0, 0x10, RZ ;  /* 0x0000001000667810 */ /* 0x000fe40007ffe0ff */
[CC--:B------:R-:W-:Y:S02]  /*ecf0*/  ISETP.GE.AND P4, PT, R2.reuse, R224.reuse, PT ;  /* 0x000000e00200720c */ /* 0x0c0fe40003f86270 */
[----:B------:R-:W-:Y:S02]  /*ed00*/  ISETP.GE.OR P5, PT, R2, R229, !P5 ;  /* 0x000000e50200720c */ /* 0x000fe40006fa6670 */
[----:B------:R-:W-:Y:S02]  /*ed10*/  FSEL R111, R6, -INF , !P0 ;  /* 0xff800000066f7808 */ /* 0x000fe40004000000 */
[----:B------:R-:W-:Y:S02]  /*ed20*/  ISETP.GE.AND P0, PT, R103, R224, PT ;  /* 0x000000e06700720c */ /* 0x000fe40003f06270 */
[----:B------:R-:W-:Y:S02]  /*ed30*/  FSEL R180, R18, -INF , !P3 ;  /* 0xff80000012b47808 */ /* 0x000fe40005800000 */
[----:B------:R-:W-:Y:S02]  /*ed40*/  FSEL R176, R5, -INF , !P5 ;  /* 0xff80000005b07808 */ /* 0x000fe40006800000 */
[----:B------:R-:W-:Y:S02]  /*ed50*/  ISETP.GE.AND P5, PT, R104, R225, PT ;  /* 0x000000e16800720c */ /* 0x000fe40003fa6270 */
[----:B------:R-:W-:Y:S02]  /*ed60*/  ISETP.GE.OR P0, PT, R103, R228, !P0 ;  /* 0x000000e46700720c */ /* 0x000fe40004706670 */
[----:B------:R-:W-:Y:S02]  /*ed70*/  ISETP.GE.AND P3, PT, R102, R224, PT ;  /* 0x000000e06600720c */ /* 0x000fe40003f66270 */
[-C--:B------:R-:W-:Y:S02]  /*ed80*/  ISETP.GE.OR P4, PT, R2, R228.reuse, !P4 ;  /* 0x000000e40200720c */ /* 0x080fe40006786670 */
[----:B------:R-:W-:Y:S02]  /*ed90*/  FSEL R181, R19, -INF , !P0 ;  /* 0xff80000013b57808 */ /* 0x000fe40004000000 */
[----:B------:R-:W-:Y:S02]  /*eda0*/  IADD3 R19, R0, 0x18, RZ ;  /* 0x0000001800137810 */ /* 0x000fe40007ffe0ff */
[----:B------:R-:W-:Y:S02]  /*edb0*/  ISETP.GE.OR P3, PT, R102, R228, !P3 ;  /* 0x000000e46600720c */ /* 0x000fe40005f66670 */
[----:B------:R-:W-:Y:S02]  /*edc0*/  FSEL R177, R7, -INF , !P4 ;  /* 0xff80000007b17808 */ /* 0x000fe40006000000 */
[----:B------:R-:W-:Y:S02]  /*edd0*/  ISETP.GE.OR P5, PT, R104, R229, !P5 ;  /* 0x000000e56800720c */ /* 0x000fe40006fa6670 */
[----:B------:R-:W-:Y:S02]  /*ede0*/  IADD3 R101, R0, 0x11, RZ ;  /* 0x0000001100657810 */ /* 0x000fe40007ffe0ff */
[----:B------:R-:W-:Y:S02]  /*edf0*/  ISETP.GE.AND P4, PT, R103, R225, PT ;  /* 0x000000e16700720c */ /* 0x000fe40003f86270 */
[----:B------:R-:W-:Y:S02]  /*ee00*/  FSEL R187, R22, -INF , !P3 ;  /* 0xff80000016bb7808 */ /* 0x000fe40005800000 */
[-C--:B------:R-:W-:Y:S02]  /*ee10*/  ISETP.GE.AND P3, PT, R19, R224.reuse, PT ;  /* 0x000000e01300720c */ /* 0x080fe40003f66270 */
[----:B------:R-:W-:Y:S02]  /*ee20*/  FSEL R179, R16, -INF , !P5 ;  /* 0xff80000010b37808 */ /* 0x000fe40006800000 */
[----:B------:R-:W-:Y:S02]  /*ee30*/  ISETP.GE.AND P0, PT, R101, R224, PT ;  /* 0x000000e06500720c */ /* 0x000fe40003f06270 */
[----:B------:R-:W-:Y:S02]  /*ee40*/  ISETP.GE.OR P4, PT, R103, R229, !P4 ;  /* 0x000000e56700720c */ /* 0x000fe40006786670 */
[----:B------:R-:W-:Y:S02]  /*ee50*/  ISETP.GE.AND P5, PT, R102, R225, PT ;  /* 0x000000e16600720c */ /* 0x000fe40003fa6270 */
[C---:B------:R-:W-:Y:S02]  /*ee60*/  IADD3 R18, R0.reuse, 0x19, RZ ;  /* 0x0000001900127810 */ /* 0x040fe40007ffe0ff */
[-C--:B------:R-:W-:Y:S02]  /*ee70*/  ISETP.GE.OR P0, PT, R101, R228.reuse, !P0 ;  /* 0x000000e46500720c */ /* 0x080fe40004706670 */
[----:B------:R-:W-:Y:S02]  /*ee80*/  ISETP.GE.OR P3, PT, R19, R228, !P3 ;  /* 0x000000e41300720c */ /* 0x000fe40005f66670 */
[----:B------:R-:W-:Y:S02]  /*ee90*/  FSEL R178, R17, -INF , !P4 ;  /* 0xff80000011b27808 */ /* 0x000fe40006000000 */
[----:B------:R-:W-:Y:S02]  /*eea0*/  IADD3 R17, R0, 0x20, RZ ;  /* 0x0000002000117810 */ /* 0x000fe40007ffe0ff */
[----:B------:R-:W-:Y:S02]  /*eeb0*/  ISETP.GE.OR P5, PT, R102, R229, !P5 ;  /* 0x000000e56600720c */ /* 0x000fe40006fa6670 */
[----:B------:R-:W-:Y:S02]  /*eec0*/  FSEL R189, R23, -INF , !P0 ;  /* 0xff80000017bd7808 */ /* 0x000fe40004000000 */
[-C--:B------:R-:W-:Y:S02]  /*eed0*/  ISETP.GE.AND P0, PT, R18, R224.reuse, PT ;  /* 0x000000e01200720c */ /* 0x080fe40003f06270 */
[----:B------:R-:W-:Y:S02]  /*eee0*/  FSEL R185, R20, -INF , !P5 ;  /* 0xff80000014b97808 */ /* 0x000fe40006800000 */
[----:B------:R-:W-:Y:S02]  /*eef0*/  ISETP.GE.AND P5, PT, R19, R225, PT ;  /* 0x000000e11300720c */ /* 0x000fe40003fa6270 */
[----:B------:R-:W-:Y:S02]  /*ef00*/  FSEL R195, R34, -INF , !P3 ;  /* 0xff80000022c37808 */ /* 0x000fe40005800000 */
[----:B------:R-:W-:Y:S02]  /*ef10*/  ISETP.GE.AND P3, PT, R17, R224, PT ;  /* 0x000000e01100720c */ /* 0x000fe40003f66270 */
[----:B------:R-:W-:Y:S02]  /*ef20*/  ISETP.GE.OR P5, PT, R19, R229, !P5 ;  /* 0x000000e51300720c */ /* 0x000fe40006fa6670 */
[-C--:B------:R-:W-:Y:S02]  /*ef30*/  ISETP.GE.OR P0, PT, R18, R228.reuse, !P0 ;  /* 0x000000e41200720c */ /* 0x080fe40004706670 */
[C---:B------:R-:W-:Y:S02]  /*ef40*/  IADD3 R16, R0.reuse, 0x21, RZ ;  /* 0x0000002100107810 */ /* 0x040fe40007ffe0ff */
[----:B------:R-:W-:Y:S02]  /*ef50*/  IADD3 R7, R0, 0x28, RZ ;  /* 0x0000002800077810 */ /* 0x000fe40007ffe0ff */
[C---:B------:R-:W-:Y:S02]  /*ef60*/  ISETP.GE.OR P3, PT, R17.reuse, R228, !P3 ;  /* 0x000000e41100720c */ /* 0x040fe40005f66670 */
[----:B------:R-:W-:Y:S02]  /*ef70*/  FSEL R193, R32, -INF , !P5 ;  /* 0xff80000020c17808 */ /* 0x000fe40006800000 */
[----:B------:R-:W-:Y:S02]  /*ef80*/  FSEL R207, R38, -INF , !P3 ;  /* 0xff80000026cf7808 */ /* 0x000fe40005800000 */
[----:B------:R-:W-:Y:S02]  /*ef90*/  ISETP.GE.AND P5, PT, R17, R225, PT ;  /* 0x000000e11100720c */ /* 0x000fe40003fa6270 */
[-C--:B------:R-:W-:Y:S02]  /*efa0*/  ISETP.GE.AND P3, PT, R7, R224.reuse, PT ;  /* 0x000000e00700720c */ /* 0x080fe40003f66270 */
[----:B------:R-:W-:Y:S02]  /*efb0*/  FSEL R198, R35, -INF , !P0 ;  /* 0xff80000023c67808 */ /* 0x000fe40004000000 */
[C---:B------:R-:W-:Y:S02]  /*efc0*/  ISETP.GE.AND P0, PT, R16.reuse, R224, PT ;  /* 0x000000e01000720c */ /* 0x040fe40003f06270 */
[----:B------:R-:W-:Y:S02]  /*efd0*/  ISETP.GE.OR P5, PT, R17, R229, !P5 ;  /* 0x000000e51100720c */ /* 0x000fe40006fa6670 */
[-C--:B------:R-:W-:Y:S02]  /*efe0*/  ISETP.GE.OR P0, PT, R16, R228.reuse, !P0 ;  /* 0x000000e41000720c */ /* 0x080fe40004706670 */
[----:B------:R-:W-:Y:S02]  /*eff0*/  ISETP.GE.OR P3, PT, R7, R228, !P3 ;  /* 0x000000e40700720c */ /* 0x000fe40005f66670 */
[C---:B------:R-:W-:Y:S02]  /*f000*/  IADD3 R4, R0.reuse, 0x30, RZ ;  /* 0x0000003000047810 */ /* 0x040fe40007ffe0ff */
[----:B------:R-:W-:Y:S02]  /*f010*/  IADD3 R6, R0, 0x29, RZ ;  /* 0x0000002900067810 */ /* 0x000fe40007ffe0ff */
[----:B------:R-:W-:Y:S02]  /*f020*/  FSEL R205, R36, -INF , !P5 ;  /* 0xff80000024cd7808 */ /* 0x000fe40006800000 */
[----:B------:R-:W-:Y:S02]  /*f030*/  FSEL R208, R39, -INF , !P0 ;  /* 0xff80000027d07808 */ /* 0x000fe40004000000 */
[CC--:B------:R-:W-:Y:S02]  /*f040*/  ISETP.GE.AND P5, PT, R7.reuse, R225.reuse, PT ;  /* 0x000000e10700720c */ /* 0x0c0fe40003fa6270 */
[----:B------:R-:W-:Y:S02]  /*f050*/  FSEL R241, R50, -INF , !P3 ;  /* 0xff80000032f17808 */ /* 0x000fe40005800000 */
[----:B------:R-:W-:Y:S02]  /*f060*/  ISETP.GE.AND P3, PT, R4, R225, PT ;  /* 0x000000e10400720c */ /* 0x000fe40003f66270 */
[----:B------:R-:W-:Y:S02]  /*f070*/  ISETP.GE.AND P0, PT, R6, R224, PT ;  /* 0x000000e00600720c */ /* 0x000fe40003f06270 */
[C---:B------:R-:W-:Y:S02]  /*f080*/  ISETP.GE.AND P1, PT, R2.reuse, R223, PT ;  /* 0x000000df0200720c */ /* 0x040fe40003f26270 */
[----:B------:R-:W-:Y:S02]  /*f090*/  ISETP.GE.AND P2, PT, R2, R222, PT ;  /* 0x000000de0200720c */ /* 0x000fe40003f46270 */
[-C--:B------:R-:W-:Y:S02]  /*f0a0*/  ISETP.GE.OR P5, PT, R7, R229.reuse, !P5 ;  /* 0x000000e50700720c */ /* 0x080fe40006fa6670 */
[----:B------:R-:W-:Y:S02]  /*f0b0*/  ISETP.GE.OR P3, PT, R4, R229, !P3 ;  /* 0x000000e50400720c */ /* 0x000fe40005f66670 */
[C---:B------:R-:W-:Y:S02]  /*f0c0*/  ISETP.GE.OR P1, PT, R2.reuse, R227, !P1 ;  /* 0x000000e30200720c */ /* 0x040fe40004f26670 */
[----:B------:R-:W-:Y:S02]  /*f0d0*/  ISETP.GE.OR P2, PT, R2, R226, !P2 ;  /* 0x000000e20200720c */ /* 0x000fe40005746670 */
[----:B------:R-:W-:Y:S02]  /*f0e0*/  ISETP.GE.OR P0, PT, R6, R228, !P0 ;  /* 0x000000e40600720c */ /* 0x000fe40004706670 */
[----:B------:R-:W-:Y:S02]  /*f0f0*/  IADD3 R2, R0, 0x31, RZ ;  /* 0x0000003100027810 */ /* 0x000fe40007ffe0ff */
[----:B------:R-:W-:Y:S02]  /*f100*/  FSEL R209, R52, -INF , !P3 ;  /* 0xff80000034d17808 */ /* 0x000fe40005800000 */
[----:B------:R-:W-:Y:S02]  /*f110*/  FSEL R243, R51, -INF , !P0 ;  /* 0xff80000033f37808 */ /* 0x000fe40004000000 */
[----:B------:R-:W-:Y:S02]  /*f120*/  FSEL R210, R48, -INF , !P5 ;  /* 0xff80000030d27808 */ /* 0x000fe40006800000 */
[----:B------:R-:W-:Y:S02]  /*f130*/  ISETP.GE.AND P5, PT, R4, R224, PT ;  /* 0x000000e00400720c */ /* 0x000fe40003fa6270 */
[C---:B------:R-:W-:Y:S02]  /*f140*/  ISETP.GE.AND P0, PT, R0.reuse, R223, PT ;  /* 0x000000df0000720c */ /* 0x040fe40003f06270 */
[----:B------:R-:W-:Y:S02]  /*f150*/  ISETP.GE.AND P6, PT, R0, R222, PT ;  /* 0x000000de0000720c */ /* 0x000fe40003fc6270 */
[----:B------:R-:W-:Y:S02]  /*f160*/  ISETP.GE.AND P3, PT, R2, R224, PT ;  /* 0x000000e00200720c */ /* 0x000fe40003f66270 */
[C---:B------:R-:W-:Y:S02]  /*f170*/  ISETP.GE.OR P0, PT, R0.reuse, R227, !P0 ;  /* 0x000000e30000720c */ /* 0x040fe40004706670 */
[----:B------:R-:W-:Y:S02]  /*f180*/  ISETP.GE.OR P6, PT, R0, R226, !P6 ;  /* 0x000000e20000720c */ /* 0x000fe400077c6670 */
[-C--:B------:R-:W-:Y:S02]  /*f190*/  ISETP.GE.OR P5, PT, R4, R228.reuse, !P5 ;  /* 0x000000e40400720c */ /* 0x080fe40006fa6670 */
[----:B------:R-:W-:Y:S02]  /*f1a0*/  ISETP.GE.OR P3, PT, R2, R228, !P3 ;  /* 0x000000e40200720c */ /* 0x000fe40005f66670 */
[C---:B------:R-:W-:Y:S02]  /*f1b0*/  IADD3 R5, R0.reuse, 0x38, RZ ;  /* 0x0000003800057810 */ /* 0x040fe40007ffe0ff */
[----:B------:R-:W-:Y:S02]  /*f1c0*/  IADD3 R0, R0, 0x39, RZ ;  /* 0x0000003900007810 */ /* 0x000fe40007ffe0ff */
[----:B------:R-:W-:Y:S02]  /*f1d0*/  FSEL R212, R54, -INF , !P5 ;  /* 0xff80000036d47808 */ /* 0x000fe40006800000 */
[----:B------:R-:W-:Y:S02]  /*f1e0*/  FSEL R50, R55, -INF , !P3 ;  /* 0xff80000037327808 */ /* 0x000fe40005800000 */
[----:B------:R-:W-:Y:S02]  /*f1f0*/  ISETP.GE.AND P5, PT, R0, R225, PT ;  /* 0x000000e10000720c */ /* 0x000fe40003fa6270 */
[----:B------:R-:W-:Y:S02]  /*f200*/  ISETP.GE.AND P3, PT, R5, R224, PT ;  /* 0x000000e00500720c */ /* 0x000fe40003f66270 */
[----:B------:R-:W-:Y:S02]  /*f210*/  FMNMX.FTZ R20, R108, R3, !PT ;  /* 0x000000036c147209 */ /* 0x000fe40007810000 */
[----:B------:R-:W-:Y:S02]  /*f220*/  ISETP.GE.AND P4, PT, R101, R225, PT ;  /* 0x000000e16500720c */ /* 0x000fe40003f86270 */
[-C--:B------:R-:W-:Y:S02]  /*f230*/  ISETP.GE.OR P5, PT, R0, R229.reuse, !P5 ;  /* 0x000000e50000720c */ /* 0x080fe40006fa6670 */
[----:B------:R-:W-:Y:S02]  /*f240*/  ISETP.GE.OR P3, PT, R5, R228, !P3 ;  /* 0x000000e40500720c */ /* 0x000fe40005f66670 */
[----:B------:R-:W-:Y:S02]  /*f250*/  FMNMX.FTZ R20, R176, R20, !PT ;  /* 0x00000014b0147209 */ /* 0x000fe40007810000 */
[----:B------:R-:W-:Y:S02]  /*f260*/  FSEL R65, R65, -INF , !P5 ;  /* 0xff80000041417808 */ /* 0x000fe40006800000 */
[----:B------:R-:W-:Y:S02]  /*f270*/  FSEL R66, R66, -INF , !P3 ;  /* 0xff80000042427808 */ /* 0x000fe40005800000 */
[----:B------:R-:W-:Y:S02]  /*f280*/  FMNMX.FTZ R20, R179, R20, !PT ;  /* 0x00000014b3147209 */ /* 0x000fe40007810000 */
[----:B------:R-:W-:Y:S02]  /*f290*/  ISETP.GE.OR P4, PT, R101, R229, !P4 ;  /* 0x000000e56500720c */ /* 0x000fe40006786670 */
[C---:B------:R-:W-:Y:S02]  /*f2a0*/  ISETP.GE.AND P5, PT, R104.reuse, R223, PT ;  /* 0x000000df6800720c */ /* 0x040fe40003fa6270 */
[----:B------:R-:W-:Y:S02]  /*f2b0*/  ISETP.GE.AND P3, PT, R104, R222, PT ;  /* 0x000000de6800720c */ /* 0x000fe40003f66270 */
[----:B------:R-:W-:Y:S02]  /*f2c0*/  FSEL R186, R21, -INF , !P4 ;  /* 0xff80000015ba7808 */ /* 0x000fe40006000000 */
[----:B------:R-:W-:Y:S02]  /*f2d0*/  ISETP.GE.AND P4, PT, R18, R225, PT ;  /* 0x000000e11200720c */ /* 0x000fe40003f86270 */
[C---:B------:R-:W-:Y:S02]  /*f2e0*/  ISETP.GE.OR P5, PT, R104.reuse, R227, !P5 ;  /* 0x000000e36800720c */ /* 0x040fe40006fa6670 */
[----:B------:R-:W-:Y:S02]  /*f2f0*/  ISETP.GE.OR P3, PT, R104, R226, !P3 ;  /* 0x000000e26800720c */ /* 0x000fe40005f66670 */
[----:B------:R-:W-:Y:S02]  /*f300*/  FMNMX.FTZ R104, R178, R20, !PT ;  /* 0x00000014b2687209 */ /* 0x000fe40007810000 */
[----:B------:R-:W-:Y:S02]  /*f310*/  ISETP.GE.OR P4, PT, R18, R229, !P4 ;  /* 0x000000e51200720c */ /* 0x000fe40006786670 */
[----:B------:R-:W-:Y:S02]  /*f320*/  FMNMX.FTZ R104, R185, R104, !PT ;  /* 0x00000068b9687209 */ /* 0x000fe40007810000 */
[----:B------:R-:W-:Y:S02]  /*f330*/  FSEL R194, R33, -INF , !P4 ;  /* 0xff80000021c27808 */ /* 0x000fe40006000000 */
[----:B------:R-:W-:Y:S02]  /*f340*/  ISETP.GE.AND P4, PT, R16, R225, PT ;  /* 0x000000e11000720c */ /* 0x000fe40003f86270 */
[----:B------:R-:W-:Y:S02]  /*f350*/  FMNMX.FTZ R104, R186, R104, !PT ;  /* 0x00000068ba687209 */ /* 0x000fe40007810000 */
[----:B------:R-:W-:Y:S02]  /*f360*/  ISETP.GE.OR P4, PT, R16, R229, !P4 ;  /* 0x000000e51000720c */ /* 0x000fe40006786670 */
[----:B------:R-:W-:Y:S02]  /*f370*/  FMNMX.FTZ R104, R193, R104, !PT ;  /* 0x00000068c1687209 */ /* 0x000fe40007810000 */
[----:B------:R-:W-:Y:S02]  /*f380*/  FSEL R206, R37, -INF , !P4 ;  /* 0xff80000025ce7808 */ /* 0x000fe40006000000 */
[----:B------:R-:W-:Y:S01]  /*f390*/  ISETP.GE.AND P4, PT, R6, R225, PT ;  /* 0x000000e10600720c */ /* 0x000fe20003f86270 */
[----:B------:R-:W-:Y:S01]  /*f3a0*/  LDSM.16.MT88.4 R36, [R218+0x9000] ;  /* 0x00900000da24783b */ /* 0x000fe20000004200 */
        /* <DEDUP_REMOVED lines=9> */
[C---:B------:R-:W-:Y:S01]  /*f440*/  ISETP.GE.AND P4, PT, R5.reuse, R225, PT ;  /* 0x000000e10500720c */ /* 0x040fe20003f86270 */
[----:B------:R-:W-:Y:S01]  /*f450*/  LDSM.16.MT88.4 R52, [R216+0xa000] ;  /* 0x00a00000d834783b */ /* 0x000fe20000004200 */
[----:B------:R-:W-:Y:S02]  /*f460*/  FMNMX.FTZ R104, R238, R104, !PT ;  /* 0x00000068ee687209 */ /* 0x000fe40007810000 */
[----:B------:R-:W-:Y:S02]  /*f470*/  ISETP.GE.OR P4, PT, R5, R229, !P4 ;  /* 0x000000e50500720c */ /* 0x000fe40006786670 */
[----:B------:R-:W-:Y:S02]  /*f480*/  FMNMX.FTZ R104, R209, R104, !PT ;  /* 0x00000068d1687209 */ /* 0x000fe40007810000 */
[----:B------:R-:W-:Y:S02]  /*f490*/  FSEL R64, R64, -INF , !P4 ;  /* 0xff80000040407808 */ /* 0x000fe40006000000 */
[----:B------:R-:W-:Y:S02]  /*f4a0*/  FMNMX.FTZ R104, R211, R104, !PT ;  /* 0x00000068d3687209 */ /* 0x000fe40007810000 */
[----:B------:R-:W-:Y:S02]  /*f4b0*/  ISETP.GE.AND P4, PT, R0, R224, PT ;  /* 0x000000e00000720c */ /* 0x000fe40003f86270 */
[----:B------:R-:W-:Y:S02]  /*f4c0*/  FMNMX.FTZ R104, R64, R104, !PT ;  /* 0x0000006840687209 */ /* 0x000fe40007810000 */
[----:B------:R-:W-:Y:S02]  /*f4d0*/  FSEL R20, R8, -INF , !P0 ;  /* 0xff80000008147808 */ /* 0x000fe40004000000 */
[----:B------:R-:W-:Y:S02]  /*f4e0*/  FMNMX.FTZ R104, R65, R104, !PT ;  /* 0x0000006841687209 */ /* 0x000fe40007810000 */
[----:B------:R-:W-:Y:S02]  /*f4f0*/  ISETP.GE.OR P4, PT, R0, R228, !P4 ;  /* 0x000000e40000720c */ /* 0x000fe40006786670 */
[----:B------:R-:W-:Y:S01]  /*f500*/  FSEL R21, R10, -INF , !P6 ;  /* 0xff8000000a157808 */ /* 0x000fe20007000000 */
[----:B------:R-:W1:Y:S01]  /*f510*/  SHFL.BFLY PT, R8, R104, 0x2, 0x1f ;  /* 0x0c401f0068087f89 */ /* 0x000e6200000e0000 */
[----:B------:R-:W-:Y:S02]  /*f520*/  FSEL R67, R67, -INF , !P4 ;  /* 0xff80000043437808 */ /* 0x000fe40006000000 */
[----:B------:R-:W-:Y:S02]  /*f530*/  FSEL R10, R9, -INF , !P1 ;  /* 0xff800000090a7808 */ /* 0x000fe40004800000 */
[----:B------:R-:W-:Y:S02]  /*f540*/  FSEL R12, R12, -INF , !P5 ;  /* 0xff8000000c0c7808 */ /* 0x000fe40006800000 */
[-C--:B------:R-:W-:Y:S02]  /*f550*/  ISETP.GE.AND P5, PT, R101, R222.reuse, PT ;  /* 0x000000de6500720c */ /* 0x080fe40003fa6270 */
[C---:B------:R-:W-:Y:S02]  /*f560*/  ISETP.GE.AND P4, PT, R103.reuse, R223, PT ;  /* 0x000000df6700720c */ /* 0x040fe40003f86270 */
[CC--:B------:R-:W-:Y:S02]  /*f570*/  ISETP.GE.AND P0, PT, R103.reuse, R222.reuse, PT ;  /* 0x000000de6700720c */ /* 0x0c0fe40003f06270 */
[C---:B------:R-:W-:Y:S02]  /*f580*/  ISETP.GE.AND P1, PT, R102.reuse, R222, PT ;  /* 0x000000de6600720c */ /* 0x040fe40003f26270 */
[C---:B------:R-:W-:Y:S02]  /*f590*/  ISETP.GE.OR P4, PT, R103.reuse, R227, !P4 ;  /* 0x000000e36700720c */ /* 0x040fe40006786670 */
[-C--:B------:R-:W-:Y:S02]  /*f5a0*/  ISETP.GE.OR P0, PT, R103, R226.reuse, !P0 ;  /* 0x000000e26700720c */ /* 0x080fe40004706670 */
[-C--:B------:R-:W-:Y:S02]  /*f5b0*/  ISETP.GE.OR P1, PT, R102, R226.reuse, !P1 ;  /* 0x000000e26600720c */ /* 0x080fe40004f26670 */
[----:B------:R-:W-:Y:S02]  /*f5c0*/  ISETP.GE.OR P5, PT, R101, R226, !P5 ;  /* 0x000000e26500720c */ /* 0x000fe40006fa6670 */
[----:B------:R-:W-:Y:S02]  /*f5d0*/  FSEL R13, R13, -INF , !P4 ;  /* 0xff8000000d0d7808 */ /* 0x000fe40006000000 */
[-C--:B------:R-:W-:Y:S02]  /*f5e0*/  ISETP.GE.AND P4, PT, R19, R223.reuse, PT ;  /* 0x000000df1300720c */ /* 0x080fe40003f86270 */
[----:B------:R-:W-:Y:S02]  /*f5f0*/  FSEL R15, R15, -INF , !P0 ;  /* 0xff8000000f0f7808 */ /* 0x000fe40004000000 */
[-C--:B------:R-:W-:Y:S02]  /*f600*/  ISETP.GE.AND P0, PT, R18, R223.reuse, PT ;  /* 0x000000df1200720c */ /* 0x080fe40003f06270 */
[----:B------:R-:W-:Y:S02]  /*f610*/  FSEL R197, R26, -INF , !P1 ;  /* 0xff8000001ac57808 */ /* 0x000fe40004800000 */
[----:B------:R-:W-:Y:S02]  /*f620*/  ISETP.GE.AND P1, PT, R17, R222, PT ;  /* 0x000000de1100720c */ /* 0x000fe40003f26270 */
[----:B------:R-:W-:Y:S02]  /*f630*/  FSEL R196, R27, -INF , !P5 ;  /* 0xff8000001bc47808 */ /* 0x000fe40006800000 */
[----:B------:R-:W-:Y:S02]  /*f640*/  ISETP.GE.AND P5, PT, R16, R223, PT ;  /* 0x000000df1000720c */ /* 0x000fe40003fa6270 */
[----:B------:R-:W-:Y:S02]  /*f650*/  FMNMX.FTZ R105, R111, R100, !PT ;  /* 0x000000646f697209 */ /* 0x000fe40007810000 */
[-C--:B------:R-:W-:Y:S02]  /*f660*/  ISETP.GE.OR P4, PT, R19, R227.reuse, !P4 ;  /* 0x000000e31300720c */ /* 0x080fe40006786670 */
[-C--:B------:R-:W-:Y:S02]  /*f670*/  ISETP.GE.OR P0, PT, R18, R227.reuse, !P0 ;  /* 0x000000e31200720c */ /* 0x080fe40004706670 */
[----:B------:R-:W-:Y:S02]  /*f680*/  ISETP.GE.OR P1, PT, R17, R226, !P1 ;  /* 0x000000e21100720c */ /* 0x000fe40004f26670 */
[----:B------:R-:W-:Y:S02]  /*f690*/  ISETP.GE.OR P5, PT, R16, R227, !P5 ;  /* 0x000000e31000720c */ /* 0x000fe40006fa6670 */
[----:B------:R-:W-:Y:S02]  /*f6a0*/  FMNMX.FTZ R105, R177, R105, !PT ;  /* 0x00000069b1697209 */ /* 0x000fe40007810000 */
        /* <DEDUP_REMOVED lines=9> */
[----:B------:R-:W-:Y:S02]  /*f740*/  FSEL R11, R11, -INF , !P2 ;  /* 0xff8000000b0b7808 */ /* 0x000fe40005000000 */
[-C--:B------:R-:W-:Y:S02]  /*f750*/  ISETP.GE.OR P4, PT, R16, R226.reuse, !P4 ;  /* 0x000000e21000720c */ /* 0x080fe40006786670 */
[-C--:B------:R-:W-:Y:S02]  /*f760*/  ISETP.GE.OR P0, PT, R7, R227.reuse, !P0 ;  /* 0x000000e30700720c */ /* 0x080fe40004706670 */
[C---:B------:R-:W-:Y:S02]  /*f770*/  ISETP.GE.OR P5, PT, R4.reuse, R227, !P5 ;  /* 0x000000e30400720c */ /* 0x040fe40006fa6670 */
[----:B------:R-:W-:Y:S02]  /*f780*/  ISETP.GE.OR P1, PT, R4, R226, !P1 ;  /* 0x000000e20400720c */ /* 0x000fe40004f26670 */
[----:B------:R-:W-:Y:S02]  /*f790*/  FMNMX.FTZ R4, R21, R107, !PT ;  /* 0x0000006b15047209 */ /* 0x000fe40007810000 */
[----:B-1----:R-:W-:Y:S02]  /*f7a0*/  FMNMX.FTZ R104, R104, R8, !PT ;  /* 0x0000000868687209 */ /* 0x002fe40007810000 */
[----:B------:R-:W-:Y:S02]  /*f7b0*/  FMNMX.FTZ R105, R181, R105, !PT ;  /* 0x00000069b5697209 */ /* 0x000fe40007810000 */
[----:B------:R-:W-:Y:S01]  /*f7c0*/  FMNMX.FTZ R4, R11, R4, !PT ;  /* 0x000000040b047209 */ /* 0x000fe20007810000 */
[----:B------:R-:W1:Y:S01]  /*f7d0*/  SHFL.BFLY PT, R9, R104, 0x1, 0x1f ;  /* 0x0c201f0068097f89 */ /* 0x000e6200000e0000 */
[----:B------:R-:W-:Y:S02]  /*f7e0*/  FSEL R14, R14, -INF , !P3 ;  /* 0xff8000000e0e7808 */ /* 0x000fe40005800000 */
[----:B------:R-:W-:Y:S02]  /*f7f0*/  FSEL R236, R43, -INF , !P4 ;  /* 0xff8000002bec7808 */ /* 0x000fe40006000000 */
[----:B------:R-:W-:Y:S02]  /*f800*/  FSEL R204, R44, -INF , !P0 ;  /* 0xff8000002ccc7808 */ /* 0x000fe40004000000 */
[C---:B------:R-:W-:Y:S02]  /*f810*/  ISETP.GE.AND P4, PT, R2.reuse, R223, PT ;  /* 0x000000df0200720c */ /* 0x040fe40003f86270 */
[----:B------:R-:W-:Y:S02]  /*f820*/  ISETP.GE.AND P0, PT, R2, R222, PT ;  /* 0x000000de0200720c */ /* 0x000fe40003f06270 */
[----:B------:R-:W-:Y:S02]  /*f830*/  FMNMX.FTZ R105, R187, R105, !PT ;  /* 0x00000069bb697209 */ /* 0x000fe40007810000 */
[----:B------:R-:W-:Y:S02]  /*f840*/  ISETP.GE.AND P6, PT, R102, R223, PT ;  /* 0x000000df6600720c */ /* 0x000fe40003fc6270 */
[C---:B------:R-:W-:Y:S02]  /*f850*/  ISETP.GE.OR P4, PT, R2.reuse, R227, !P4 ;  /* 0x000000e30200720c */ /* 0x040fe40006786670 */
[----:B------:R-:W-:Y:S02]  /*f860*/  ISETP.GE.OR P0, PT, R2, R226, !P0 ;  /* 0x000000e20200720c */ /* 0x000fe40004706670 */
[----:B------:R-:W-:Y:S02]  /*f870*/  FMNMX.FTZ R2, R14, R4, !PT ;  /* 0x000000040e027209 */ /* 0x000fe40007810000 */
[----:B------:R-:W-:Y:S02]  /*f880*/  FMNMX.FTZ R105, R189, R105, !PT ;  /* 0x00000069bd697209 */ /* 0x000fe40007810000 */
[----:B------:R-:W-:Y:S02]  /*f890*/  ISETP.GE.AND P3, PT, R19, R222, PT ;  /* 0x000000de1300720c */ /* 0x000fe40003f66270 */
[----:B------:R-:W-:Y:S02]  /*f8a0*/  ISETP.GE.OR P6, PT, R102, R227, !P6 ;  /* 0x000000e36600720c */ /* 0x000fe400077c6670 */
[----:B------:R-:W-:Y:S02]  /*f8b0*/  FMNMX.FTZ R2, R15, R2, !PT ;  /* 0x000000020f027209 */ /* 0x000fe40007810000 */
[----:B------:R-:W-:Y:S02]  /*f8c0*/  FMNMX.FTZ R105, R195, R105, !PT ;  /* 0x00000069c3697209 */ /* 0x000fe40007810000 */
[----:B------:R-:W-:Y:S02]  /*f8d0*/  ISETP.GE.OR P3, PT, R19, R226, !P3 ;  /* 0x000000e21300720c */ /* 0x000fe40005f66670 */
[----:B------:R-:W-:Y:S02]  /*f8e0*/  ISETP.GE.AND P2, PT, R101, R223, PT ;  /* 0x000000df6500720c */ /* 0x000fe40003f46270 */
[----:B------:R-:W-:Y:S02]  /*f8f0*/  FSEL R188, R24, -INF , !P6 ;  /* 0xff80000018bc7808 */ /* 0x000fe40007000000 */
[----:B------:R-:W-:Y:S02]  /*f900*/  ISETP.GE.AND P6, PT, R18, R222, PT ;  /* 0x000000de1200720c */ /* 0x000fe40003fc6270 */
[----:B------:R-:W-:Y:S02]  /*f910*/  FMNMX.FTZ R2, R197, R2, !PT ;  /* 0x00000002c5027209 */ /* 0x000fe40007810000 */
[----:B------:R-:W-:Y:S02]  /*f920*/  FMNMX.FTZ R105, R198, R105, !PT ;  /* 0x00000069c6697209 */ /* 0x000fe40007810000 */
[----:B------:R-:W-:Y:S02]  /*f930*/  ISETP.GE.OR P6, PT, R18, R226, !P6 ;  /* 0x000000e21200720c */ /* 0x000fe400077c6670 */
[----:B------:R-:W-:Y:S02]  /*f940*/  ISETP.GE.OR P2, PT, R101, R227, !P2 ;  /* 0x000000e36500720c */ /* 0x000fe40005746670 */
[----:B------:R-:W-:Y:S02]  /*f950*/  FSEL R199, R30, -INF , !P3 ;  /* 0xff8000001ec77808 */ /* 0x000fe40005800000 */
[----:B------:R-:W-:Y:S02]  /*f960*/  FMNMX.FTZ R2, R196, R2, !PT ;  /* 0x00000002c4027209 */ /* 0x000fe40007810000 */
[----:B------:R-:W-:Y:S02]  /*f970*/  FMNMX.FTZ R105, R207, R105, !PT ;  /* 0x00000069cf697209 */ /* 0x000fe40007810000 */
[----:B------:R-:W-:Y:S02]  /*f980*/  FSEL R190, R25, -INF , !P2 ;  /* 0xff80000019be7808 */ /* 0x000fe40005000000 */
[----:B------:R-:W-:Y:S02]  /*f990*/  ISETP.GE.AND P2, PT, R17, R223, PT ;  /* 0x000000df1100720c */ /* 0x000fe40003f46270 */
[----:B------:R-:W-:Y:S02]  /*f9a0*/  FSEL R200, R31, -INF , !P6 ;  /* 0xff8000001fc87808 */ /* 0x000fe40007000000 */
[----:B------:R-:W-:Y:S02]  /*f9b0*/  FMNMX.FTZ R2, R199, R2, !PT ;  /* 0x00000002c7027209 */ /* 0x000fe40007810000 */
[----:B------:R-:W-:Y:S02]  /*f9c0*/  ISETP.GE.AND P3, PT, R7, R222, PT ;  /* 0x000000de0700720c */ /* 0x000fe40003f66270 */
[----:B------:R-:W-:Y:S02]  /*f9d0*/  FMNMX.FTZ R105, R208, R105, !PT ;  /* 0x00000069d0697209 */ /* 0x000fe40007810000 */
[----:B------:R-:W-:Y:S02]  /*f9e0*/  ISETP.GE.OR P2, PT, R17, R227, !P2 ;  /* 0x000000e31100720c */ /* 0x000fe40005746670 */
[----:B------:R-:W-:Y:S02]  /*f9f0*/  FMNMX.FTZ R2, R200, R2, !PT ;  /* 0x00000002c8027209 */ /* 0x000fe40007810000 */
[----:B-1----:R-:W-:Y:S02]  /*fa00*/  FMNMX.FTZ R104, R104, R9, !PT ;  /* 0x0000000968687209 */ /* 0x002fe40007810000 */
[----:B------:R-:W-:Y:S02]  /*fa10*/  ISETP.GE.OR P3, PT, R7, R226, !P3 ;  /* 0x000000e20700720c */ /* 0x000fe40005f66670 */
[----:B------:R-:W-:Y:S01]  /*fa20*/  FMNMX.FTZ R105, R241, R105, !PT ;  /* 0x00000069f1697209 */ /* 0x000fe20007810000 */
[----:B------:R-:W-:Y:S01]  /*fa30*/  FMUL.FTZ R109, R104, c[0x0][0x23c] ;  /* 0x00008f00686d7a20 */ /* 0x000fe20000410000 */
[----:B------:R-:W-:Y:S02]  /*fa40*/  FSEL R202, R40, -INF , !P2 ;  /* 0xff80000028ca7808 */ /* 0x000fe40005000000 */
[----:B------:R-:W-:Y:S02]  /*fa50*/  ISETP.GE.AND P2, PT, R6, R222, PT ;  /* 0x000000de0600720c */ /* 0x000fe40003f46270 */
[----:B------:R-:W-:Y:S02]  /*fa60*/  FMNMX.FTZ R2, R235, R2, !PT ;  /* 0x00000002eb027209 */ /* 0x000fe40007810000 */
[----:B------:R-:W-:Y:S02]  /*fa70*/  FSEL R215, R46, -INF , !P3 ;  /* 0xff8000002ed77808 */ /* 0x000fe40005800000 */
[----:B------:R-:W-:Y:S02]  /*fa80*/  FSETP.NEU.FTZ.AND P3, PT, R104, -INF , PT ;  /* 0xff8000006800780b */ /* 0x000fe40003f7d000 */
[----:B------:R-:W-:Y:S02]  /*fa90*/  FMNMX.FTZ R105, R243, R105, !PT ;  /* 0x00000069f3697209 */ /* 0x000fe40007810000 */
[----:B------:R-:W-:Y:S02]  /*faa0*/  ISETP.GE.OR P2, PT, R6, R226, !P2 ;  /* 0x000000e20600720c */ /* 0x000fe40005746670 */
[----:B------:R-:W-:Y:S02]  /*fab0*/  FMNMX.FTZ R2, R236, R2, !PT ;  /* 0x00000002ec027209 */ /* 0x000fe40007810000 */
[----:B------:R-:W-:Y:S02]  /*fac0*/  FSEL R109, R109, RZ, P3 ;  /* 0x000000ff6d6d7208 */ /* 0x000fe40001800000 */
[----:B------:R-:W-:Y:S02]  /*fad0*/  FMNMX.FTZ R105, R212, R105, !PT ;  /* 0x00000069d4697209 */ /* 0x000fe40007810000 */
[----:B------:R-:W-:Y:S02]  /*fae0*/  FSEL R232, R47, -INF , !P2 ;  /* 0xff8000002fe87808 */ /* 0x000fe40005000000 */
[----:B------:R-:W-:Y:S02]  /*faf0*/  FSEL R56, R56, -INF , !P5 ;  /* 0xff80000038387808 */ /* 0x000fe40006800000 */
[C---:B------:R-:W-:Y:S02]  /*fb00*/  ISETP.GE.AND P5, PT, R0.reuse, R223, PT ;  /* 0x000000df0000720c */ /* 0x040fe40003fa6270 */
[----:B------:R-:W-:Y:S02]  /*fb10*/  ISETP.GE.AND P2, PT, R0, R222, PT ;  /* 0x000000de0000720c */ /* 0x000fe40003f46270 */
[----:B------:R-:W-:Y:S02]  /*fb20*/  FMNMX.FTZ R2, R215, R2, !PT ;  /* 0x00000002d7027209 */ /* 0x000fe40007810000 */
[----:B------:R-:W-:Y:S02]  /*fb30*/  FMNMX.FTZ R7, R20, R106, !PT ;  /* 0x0000006a14077209 */ /* 0x000fe40007810000 */
[----:B------:R-:W-:Y:S02]  /*fb40*/  FMNMX.FTZ R105, R50, R105, !PT ;  /* 0x0000006932697209 */ /* 0x000fe40007810000 */
[C---:B------:R-:W-:Y:S02]  /*fb50*/  ISETP.GE.OR P5, PT, R0.reuse, R227, !P5 ;  /* 0x000000e30000720c */ /* 0x040fe40006fa6670 */
[----:B------:R-:W-:Y:S02]  /*fb60*/  ISETP.GE.OR P2, PT, R0, R226, !P2 ;  /* 0x000000e20000720c */ /* 0x000fe40005746670 */
[----:B------:R-:W-:Y:S01]  /*fb70*/  FMNMX.FTZ R0, R232, R2, !PT ;  /* 0x00000002e8007209 */ /* 0x000fe20007810000 */
[--C-:B------:R-:W-:Y:S01]  /*fb80*/  FFMA.FTZ R2, R108, c[0x0][0x23c], -R109.reuse ;  /* 0x00008f006c027a23 */ /* 0x100fe2000001086d */
[----:B------:R-:W-:Y:S02]  /*fb90*/  FMNMX.FTZ R105, R66, R105, !PT ;  /* 0x0000006942697209 */ /* 0x000fe40007810000 */
[----:B------:R-:W-:Y:S01]  /*fba0*/  FMNMX.FTZ R7, R10, R7, !PT ;  /* 0x000000070a077209 */ /* 0x000fe20007810000 */
[----:B------:R1:W-:Y:S01]  /*fbb0*/  MUFU.EX2 R214, R2 ;  /* 0x0000000200d67308 */ /* 0x0003e20000000800 */
[----:B------:R-:W-:Y:S02]  /*fbc0*/  FMNMX.FTZ R105, R67, R105, !PT ;  /* 0x0000006943697209 */ /* 0x000fe40007810000 */
[----:B------:R-:W-:Y:S02]  /*fbd0*/  FMNMX.FTZ R7, R12, R7, !PT ;  /* 0x000000070c077209 */ /* 0x000fe40007810000 */
[C---:B------:R-:W-:Y:S01]  /*fbe0*/  ISETP.GE.AND P6, PT, R6.reuse, R223, PT ;  /* 0x000000df0600720c */ /* 0x040fe20003fc6270 */
[----:B------:R-:W2:Y:S01]  /*fbf0*/  SHFL.BFLY PT, R8, R105, 0x2, 0x1f ;  /* 0x0c401f0069087f89 */ /* 0x000ea200000e0000 */
[----:B------:R-:W-:Y:S02]  /*fc00*/  FMNMX.FTZ R7, R13, R7, !PT ;  /* 0x000000070d077209 */ /* 0x000fe40007810000 */
[----:B------:R-:W-:Y:S02]  /*fc10*/  ISETP.GE.OR P6, PT, R6, R227, !P6 ;  /* 0x000000e30600720c */ /* 0x000fe400077c6670 */
[----:B------:R-:W-:Y:S02]  /*fc20*/  FMNMX.FTZ R6, R188, R7, !PT ;  /* 0x00000007bc067209 */ /* 0x000fe40007810000 */
[----:B------:R-:W-:Y:S02]  /*fc30*/  FSEL R58, R58, -INF , !P1 ;  /* 0xff8000003a3a7808 */ /* 0x000fe40004800000 */
[----:B------:R-:W-:Y:S02]  /*fc40*/  FMNMX.FTZ R6, R190, R6, !PT ;  /* 0x00000006be067209 */ /* 0x000fe40007810000 */
[----:B------:R-:W-:Y:S02]  /*fc50*/  FSEL R57, R57, -INF , !P4 ;  /* 0xff80000039397808 */ /* 0x000fe40006000000 */
[----:B------:R-:W-:Y:S02]  /*fc60*/  FMNMX.FTZ R6, R191, R6, !PT ;  /* 0x00000006bf067209 */ /* 0x000fe40007810000 */
[----:B------:R-:W-:Y:S02]  /*fc70*/  ISETP.GE.AND P4, PT, R5, R222, PT ;  /* 0x000000de0500720c */ /* 0x000fe40003f86270 */
[----:B------:R-:W-:Y:S01]  /*fc80*/  FMNMX.FTZ R6, R192, R6, !PT ;  /* 0x00000006c0067209 */ /* 0x000fe20007810000 */
[----:B-1----:R-:W-:Y:S01]  /*fc90*/  FFMA.FTZ R2, R176, c[0x0][0x23c], -R109 ;  /* 0x00008f00b0027a23 */ /* 0x002fe2000001086d */
[----:B------:R-:W-:Y:S02]  /*fca0*/  FSEL R201, R45, -INF , !P6 ;  /* 0xff8000002dc97808 */ /* 0x000fe40007000000 */
[----:B------:R-:W-:Y:S01]  /*fcb0*/  FMNMX.FTZ R103, R202, R6, !PT ;  /* 0x00000006ca677209 */ /* 0x000fe20007810000 */
[----:B------:R1:W3:Y:S01]  /*fcc0*/  MUFU.EX2 R245, R2 ;  /* 0x0000000200f57308 */ /* 0x0002e20000000800 */
[----:B------:R-:W-:Y:S02]  /*fcd0*/  ISETP.GE.OR P4, PT, R5, R226, !P4 ;  /* 0x000000e20500720c */ /* 0x000fe40006786670 */
[----:B------:R-:W-:Y:S02]  /*fce0*/  FMNMX.FTZ R103, R203, R103, !PT ;  /* 0x00000067cb677209 */ /* 0x000fe40007810000 */
[----:B--2---:R-:W-:Y:S02]  /*fcf0*/  FMNMX.FTZ R105, R105, R8, !PT ;  /* 0x0000000869697209 */ /* 0x004fe40007810000 */
[----:B------:R-:W-:Y:S02]  /*fd00*/  FSEL R59, R59, -INF , !P0 ;  /* 0xff8000003b3b7808 */ /* 0x000fe40004000000 */
[----:B------:R-:W-:Y:S01]  /*fd10*/  FMNMX.FTZ R0, R58, R0, !PT ;  /* 0x000000003a007209 */ /* 0x000fe20007810000 */
[----:B------:R-:W2:Y:S01]  /*fd20*/  SHFL.BFLY PT, R6, R105, 0x1, 0x1f ;  /* 0x0c201f0069067f89 */ /* 0x000ea200000e0000 */
[----:B------:R-:W-:Y:S02]  /*fd30*/  FMNMX.FTZ R103, R204, R103, !PT ;  /* 0x00000067cc677209 */ /* 0x000fe40007810000 */
[----:B------:R-:W-:Y:S02]  /*fd40*/  ISETP.GE.AND P6, PT, R5, R223, PT ;  /* 0x000000df0500720c */ /* 0x000fe40003fc6270 */
[----:B------:R-:W-:Y:S02]  /*fd50*/  FSEL R62, R62, -INF , !P4 ;  /* 0xff8000003e3e7808 */ /* 0x000fe40006000000 */
[----:B------:R-:W-:Y:S02]  /*fd60*/  FMNMX.FTZ R0, R59, R0, !PT ;  /* 0x000000003b007209 */ /* 0x000fe40007810000 */
[----:B------:R-:W-:Y:S02]  /*fd70*/  FMNMX.FTZ R103, R201, R103, !PT ;  /* 0x00000067c9677209 */ /* 0x000fe40007810000 */
[----:B------:R-:W-:Y:S02]  /*fd80*/  ISETP.GE.OR P6, PT, R5, R227, !P6 ;  /* 0x000000e30500720c */ /* 0x000fe400077c6670 */
[----:B------:R-:W-:Y:S02]  /*fd90*/  FMNMX.FTZ R103, R56, R103, !PT ;  /* 0x0000006738677209 */ /* 0x000fe40007810000 */
[----:B------:R-:W-:Y:S02]  /*fda0*/  FSEL R108, R63, -INF , !P2 ;  /* 0xff8000003f6c7808 */ /* 0x000fe40005000000 */
[----:B------:R-:W-:Y:S02]  /*fdb0*/  FMNMX.FTZ R0, R62, R0, !PT ;  /* 0x000000003e007209 */ /* 0x000fe40007810000 */
[----:B------:R-:W-:Y:S02]  /*fdc0*/  FSEL R60, R60, -INF , !P6 ;  /* 0xff8000003c3c7808 */ /* 0x000fe40007000000 */
[----:B------:R-:W-:Y:S02]  /*fdd0*/  FMNMX.FTZ R103, R57, R103, !PT ;  /* 0x0000006739677209 */ /* 0x000fe40007810000 */
[----:B------:R-:W-:Y:S02]  /*fde0*/  FMNMX.FTZ R0, R108, R0, !PT ;  /* 0x000000006c007209 */ /* 0x000fe40007810000 */
[----:B------:R-:W-:Y:S02]  /*fdf0*/  FSEL R61, R61, -INF , !P5 ;  /* 0xff8000003d3d7808 */ /* 0x000fe40006800000 */
[----:B------:R-:W-:Y:S01]  /*fe00*/  FMNMX.FTZ R103, R60, R103, !PT ;  /* 0x000000673c677209 */ /* 0x000fe20007810000 */
[----:B-1----:R-:W1:Y:S01]  /*fe10*/  SHFL.BFLY PT, R2, R0, 0x2, 0x1f ;  /* 0x0c401f0000027f89 */ /* 0x002e6200000e0000 */
[----:B--2---:R-:W-:Y:S02]  /*fe20*/  FMNMX.FTZ R105, R105, R6, !PT ;  /* 0x0000000669697209 */ /* 0x004fe40007810000 */
[----:B------:R-:W-:Y:S02]  /*fe30*/  FMNMX.FTZ R103, R61, R103, !PT ;  /* 0x000000673d677209 */ /* 0x000fe40007810000 */
[C---:B------:R-:W-:Y:S01]  /*fe40*/  FSETP.NEU.FTZ.AND P2, PT, R105.reuse, -INF , PT ;  /* 0xff8000006900780b */ /* 0x040fe20003f5d000 */
[----:B------:R-:W-:Y:S01]  /*fe50*/  FMUL.FTZ R110, R105, c[0x0][0x23c] ;  /* 0x00008f00696e7a20 */ /* 0x000fe20000410000 */
[----:B---3--:R-:W-:Y:S01]  /*fe60*/  F2FP.PACK_AB R176, R245, R214 ;  /* 0x000000d6f5b0723e */ /* 0x008fe200000000ff */
[----:B------:R-:W2:Y:S03]  /*fe70*/  SHFL.BFLY PT, R4, R103, 0x2, 0x1f ;  /* 0x0c401f0067047f89 */ /* 0x000ea600000e0000 */
[----:B------:R-:W-:Y:S02]  /*fe80*/  FSEL R110, R110, RZ, P2 ;  /* 0x000000ff6e6e7208 */ /* 0x000fe40001000000 */
[----:B-1----:R-:W-:Y:S03]  /*fe90*/  FMNMX.FTZ R0, R0, R2, !PT ;  /* 0x0000000200007209 */ /* 0x002fe60007810000 */
[--C-:B------:R-:W-:Y:S04]  /*fea0*/  FFMA.FTZ R2, R180, c[0x0][0x23c], -R110.reuse ;  /* 0x00008f00b4027a23 */ /* 0x100fe8000001086e */
[----:B------:R1:W-:Y:S01]  /*feb0*/  MUFU.EX2 R249, R2 ;  /* 0x0000000200f97308 */ /* 0x0003e20000000800 */
[----:B--2---:R-:W-:Y:S01]  /*fec0*/  FMNMX.FTZ R103, R103, R4, !PT ;  /* 0x0000000467677209 */ /* 0x004fe20007810000 */
[--C-:B------:R-:W-:Y:S04]  /*fed0*/  FFMA.FTZ R4, R111, c[0x0][0x23c], -R110.reuse ;  /* 0x00008f006f047a23 */ /* 0x100fe8000001086e */
[----:B------:R-:W2:Y:S04]  /*fee0*/  SHFL.BFLY PT, R5, R103, 0x1, 0x1f ;  /* 0x0c201f0067057f89 */ /* 0x000ea800000e0000 */
[----:B------:R3:W-:Y:S04]  /*fef0*/  MUFU.EX2 R233, R4 ;  /* 0x0000000400e97308 */ /* 0x0007e80000000800 */
[----:B-1----:R-:W1:Y:S01]  /*ff00*/  SHFL.BFLY PT, R2, R0, 0x1, 0x1f ;  /* 0x0c201f0000027f89 */ /* 0x002e6200000e0000 */
[----:B--2---:R-:W-:Y:S01]  /*ff10*/  FMNMX.FTZ R103, R103, R5, !PT ;  /* 0x0000000567677209 */ /* 0x004fe20007810000 */
[----:B---3--:R-:W-:Y:S03]  /*ff20*/  FFMA.FTZ R4, R177, c[0x0][0x23c], -R110 ;  /* 0x00008f00b1047a23 */ /* 0x008fe6000001086e */
[C---:B------:R-:W-:Y:S01]  /*ff30*/  FSETP.NEU.FTZ.AND P1, PT, R103.reuse, -INF , PT ;  /* 0xff8000006700780b */ /* 0x040fe20003f3d000 */
[----:B------:R-:W-:Y:S01]  /*ff40*/  FMUL.FTZ R111, R103, c[0x0][0x23c] ;  /* 0x00008f00676f7a20 */ /* 0x000fe20000410000 */
[----:B------:R2:W3:Y:S04]  /*ff50*/  MUFU.EX2 R213, R4 ;  /* 0x0000000400d57308 */ /* 0x0004e80000000800 */
[----:B------:R-:W-:Y:S02]  /*ff60*/  FSEL R111, R111, RZ, P1 ;  /* 0x000000ff6f6f7208 */ /* 0x000fe40000800000 */
[----:B-1----:R-:W-:Y:S03]  /*ff70*/  FMNMX.FTZ R102, R0, R2, !PT ;  /* 0x0000000200667209 */ /* 0x002fe60007810000 */
[----:B------:R-:W-:Y:S01]  /*ff80*/  FFMA.FTZ R0, R12, c[0x0][0x23c], -R111 ;  /* 0x00008f000c007a23 */ /* 0x000fe2000001086f */
[C---:B------:R-:W-:Y:S03]  /*ff90*/  FSETP.NEU.FTZ.AND P0, PT, R102.reuse, -INF , PT ;  /* 0xff8000006600780b */ /* 0x040fe60003f1d000 */
[----:B------:R1:W-:Y:S01]  /*ffa0*/  MUFU.EX2 R244, R0 ;  /* 0x0000000000f47308 */ /* 0x0003e20000000800 */
[----:B------:R-:W-:Y:S05]  /*ffb0*/  FMUL.FTZ R184, R102, c[0x0][0x23c] ;  /* 0x00008f0066b87a20 */ /* 0x000fea0000410000 */
[----:B------:R-:W-:Y:S01]  /*ffc0*/  FSEL R184, R184, RZ, P0 ;  /* 0x000000ffb8b87208 */ /* 0x000fe20000000000 */
[----:B--2---:R-:W-:Y:S01]  /*ffd0*/  FFMA.FTZ R4, R179, c[0x0][0x23c], -R109 ;  /* 0x00008f00b3047a23 */ /* 0x004fe2000001086d */
[----:B---3--:R-:W-:Y:S03]  /*ffe0*/  F2FP.PACK_AB R177, R213, R233 ;  /* 0x000000e9d5b1723e */ /* 0x008fe600000000ff */
[--C-:B------:R-:W-:Y:S01]  /*fff0*/  FFMA.FTZ R2, R15, c[0x0][0x23c], -R184.reuse ;  /* 0x00008f000f027a23 */ /* 0x100fe200000108b8 */
[----:B------:R2:W-:Y:S10]  /*10000*/  MUFU.EX2 R248, R4 ;  /* 0x0000000400f87308 */ /* 0x0005f40000000800 */
[----:B------:R3:W-:Y:S01]  /*10010*/  MUFU.EX2 R234, R2 ;  /* 0x0000000200ea7308 */ /* 0x0007e20000000800 */
[----:B-1----:R-:W-:Y:S09]  /*10020*/  FFMA.FTZ R0, R13, c[0x0][0x23c], -R111 ;  /* 0x00008f000d007a23 */ /* 0x002ff2000001086f */
[----:B------:R1:W4:Y:S01]  /*10030*/  MUFU.EX2 R237, R0 ;  /* 0x0000000000ed7308 */ /* 0x0003220000000800 */
[----:B--2---:R-:W-:Y:S09]  /*10040*/  FFMA.FTZ R4, R178, c[0x0][0x23c], -R109 ;  /* 0x00008f00b2047a23 */ /* 0x004ff2000001086d */
[----:B------:R2:W5:Y:S01]  /*10050*/  MUFU.EX2 R240, R4 ;  /* 0x0000000400f07308 */ /* 0x0005620000000800 */
[----:B---3--:R-:W-:Y:S01]  /*10060*/  FSEL R2, R105, RZ, P2 ;  /* 0x000000ff69027208 */ /* 0x008fe20001000000 */
[----:B-1----:R-:W-:Y:S01]  /*10070*/  FFMA.FTZ R0, R21, c[0x0][0x23c], -R184 ;  /* 0x00008f0015007a23 */ /* 0x002fe200000108b8 */
[----:B----4-:R-:W-:Y:S07]  /*10080*/  F2FP.PACK_AB R182, R237, R244 ;  /* 0x000000f4edb6723e */ /* 0x010fee00000000ff */
[----:B------:R1:W-:Y:S01]  /*10090*/  MUFU.EX2 R49, R0 ;  /* 0x0000000000317308 */ /* 0x0003e20000000800 */
[----:B--2---:R-:W-:Y:S01]  /*100a0*/  FFMA.FTZ R4, R181, c[0x0][0x23c], -R110 ;  /* 0x00008f00b5047a23 */ /* 0x004fe2000001086e */
[----:B-----5:R-:W-:Y:S08]  /*100b0*/  F2FP.PACK_AB R178, R240, R248 ;  /* 0x000000f8f0b2723e */ /* 0x020ff000000000ff */
[----:B------:R-:W2:Y:S01]  /*100c0*/  MUFU.EX2 R239, R4 ;  /* 0x0000000400ef7308 */ /* 0x000ea20000000800 */
[--C-:B-1----:R-:W-:Y:S09]  /*100d0*/  FFMA.FTZ R0, R11, c[0x0][0x23c], -R184.reuse ;  /* 0x00008f000b007a23 */ /* 0x102ff200000108b8 */
[----:B------:R1:W3:Y:S01]  /*100e0*/  MUFU.EX2 R247, R0 ;  /* 0x0000000000f77308 */ /* 0x0002e20000000800 */
[----:B--2---:R-:W-:Y:S01]  /*100f0*/  F2FP.PACK_AB R179, R239, R249 ;  /* 0x000000f9efb3723e */ /* 0x004fe200000000ff */
[--C-:B------:R-:W-:Y:S02]  /*10100*/  FFMA.FTZ R4, R20, c[0x0][0x23c], -R111.reuse ;  /* 0x00008f0014047a23 */ /* 0x100fe4000001086f */
[----:B------:R-:W2:Y:S06]  /*10110*/  LDSM.16.MT88.4 R20, [R216+0x9000] ;  /* 0x00900000d814783b */ /* 0x000eac0000004200 */
[----:B------:R4:W-:Y:S01]  /*10120*/  MUFU.EX2 R48, R4 ;  /* 0x0000000400307308 */ /* 0x0009e20000000800 */
[----:B-1----:R-:W-:Y:S01]  /*10130*/  FFMA.FTZ R0, R14, c[0x0][0x23c], -R184 ;  /* 0x00008f000e007a23 */ /* 0x002fe200000108b8 */
[----:B---3--:R-:W-:Y:S08]  /*10140*/  F2FP.PACK_AB R181, R247, R49 ;  /* 0x00000031f7b5723e */ /* 0x008ff000000000ff */
[----:B------:R1:W3:Y:S01]  /*10150*/  MUFU.EX2 R242, R0 ;  /* 0x0000000000f27308 */ /* 0x0002e20000000800 */
[----:B----4-:R-:W-:Y:S09]  /*10160*/  FFMA.FTZ R4, R10, c[0x0][0x23c], -R111 ;  /* 0x00008f000a047a23 */ /* 0x010ff2000001086f */
[----:B------:R-:W4:Y:S01]  /*10170*/  MUFU.EX2 R246, R4 ;  /* 0x0000000400f67308 */ /* 0x000f220000000800 */
[----:B-1----:R-:W-:Y:S02]  /*10180*/  FSEL R0, R104, RZ, P3 ;  /* 0x000000ff68007208 */ /* 0x002fe40001800000 */
[----:B---3--:R-:W-:Y:S03]  /*10190*/  F2FP.PACK_AB R183, R234, R242 ;  /* 0x000000f2eab7723e */ /* 0x008fe600000000ff */
[----:B------:R-:W-:Y:S04]  /*101a0*/  FADD.FTZ R0, -R0, R3 ;  /* 0x0000000300007221 */ /* 0x000fe80000010100 */
[----:B------:R-:W-:Y:S01]  /*101b0*/  FMUL.FTZ R0, R0, c[0x0][0x23c] ;  /* 0x00008f0000007a20 */ /* 0x000fe20000410000 */
[----:B----4-:R-:W-:Y:S03]  /*101c0*/  F2FP.PACK_AB R180, R246, R48 ;  /* 0x00000030f6b4723e */ /* 0x010fe600000000ff */
[----:B------:R1:W3:Y:S02]  /*101d0*/  MUFU.EX2 R101, R0 ;  /* 0x0000000000657308 */ /* 0x0002e40000000800 */
[----:B-1----:R-:W-:Y:S01]  /*101e0*/  FADD.FTZ R0, -R2, R100 ;  /* 0x0000006402007221 */ /* 0x002fe20000010100 */
[----:B------:R-:W-:Y:S01]  /*101f0*/  FSEL R2, R103, RZ, P1 ;  /* 0x000000ff67027208 */ /* 0x000fe20000800000 */
[C---:B---3--:R-:W-:Y:S02]  /*10200*/  FMUL.FTZ R32, R101.reuse, R140 ;  /* 0x0000008c65207220 */ /* 0x048fe40000410000 */
[----:B------:R-:W-:Y:S02]  /*10210*/  FMUL.FTZ R0, R0, c[0x0][0x23c] ;  /* 0x00008f0000007a20 */ /* 0x000fe40000410000 */
[----:B------:R-:W-:Y:S02]  /*10220*/  IMAD.MOV.U32 R140, RZ, RZ, R249 ;  /* 0x000000ffff8c7224 */ /* 0x000fe400078e00f9 */
[----:B------:R1:W3:Y:S01]  /*10230*/  MUFU.EX2 R100, R0 ;  /* 0x0000000000647308 */ /* 0x0002e20000000800 */
[C---:B------:R-:W-:Y:S02]  /*10240*/  FMUL.FTZ R33, R101.reuse, R141 ;  /* 0x0000008d65217220 */ /* 0x040fe40000410000 */
[----:B------:R-:W-:Y:S02]  /*10250*/  IMAD.MOV.U32 R141, RZ, RZ, R248 ;  /* 0x000000ffff8d7224 */ /* 0x000fe400078e00f8 */
[C---:B------:R-:W-:Y:S02]  /*10260*/  FMUL.FTZ R4, R101.reuse, R112 ;  /* 0x0000007065047220 */ /* 0x040fe40000410000 */
        /* <DEDUP_REMOVED lines=8> */
[----:B------:R-:W-:Y:S02]  /*102f0*/  FMUL.FTZ R85, R101, R85 ;  /* 0x0000005565557220 */ /* 0x000fe40000410000 */
[----:B-1----:R-:W-:Y:S01]  /*10300*/  FADD.FTZ R0, -R2, R106 ;  /* 0x0000006a02007221 */ /* 0x002fe20000010100 */
[----:B------:R-:W-:Y:S01]  /*10310*/  FSEL R2, R102, RZ, P0 ;  /* 0x000000ff66027208 */ /* 0x000fe20000000000 */
[----:B---3--:R-:W-:Y:S01]  /*10320*/  FMUL.FTZ R34, R100, R142 ;  /* 0x0000008e64227220 */ /* 0x008fe20000410000 */
[----:B------:R-:W-:Y:S01]  /*10330*/  ISETP.GT.AND P0, PT, R231, UR8, PT ;  /* 0x00000008e7007c0c */ /* 0x000fe2000bf04270 */
[----:B------:R-:W-:Y:S02]  /*10340*/  FMUL.FTZ R0, R0, c[0x0][0x23c] ;  /* 0x00008f0000007a20 */ /* 0x000fe40000410000 */
[----:B------:R-:W-:Y:S02]  /*10350*/  IMAD.MOV.U32 R142, RZ, RZ, R247 ;  /* 0x000000ffff8e7224 */ /* 0x000fe400078e00f7 */
[----:B------:R1:W3:Y:S01]  /*10360*/  MUFU.EX2 R3, R0 ;  /* 0x0000000000037308 */ /* 0x0002e20000000800 */
[C---:B------:R-:W-:Y:S02]  /*10370*/  FMUL.FTZ R35, R100.reuse, R143 ;  /* 0x0000008f64237220 */ /* 0x040fe40000410000 */
[----:B------:R-:W-:Y:S02]  /*10380*/  IMAD.MOV.U32 R143, RZ, RZ, R246 ;  /* 0x000000ffff8f7224 */ /* 0x000fe400078e00f6 */
[C---:B------:R-:W-:Y:S02]  /*10390*/  FMUL.FTZ R6, R100.reuse, R114 ;  /* 0x0000007264067220 */ /* 0x040fe40000410000 */
[C---:B------:R-:W-:Y:S02]  /*103a0*/  FMUL.FTZ R7, R100.reuse, R115 ;  /* 0x0000007364077220 */ /* 0x040fe40000410000 */
[----:B------:R-:W4:Y:S01]  /*103b0*/  LDSM.16.MT88.4 R112, [R218+0xa000] ;  /* 0x00a00000da70783b */ /* 0x000f220000004200 */
[C---:B------:R-:W-:Y:S02]  /*103c0*/  FMUL.FTZ R18, R100.reuse, R126 ;  /* 0x0000007e64127220 */ /* 0x040fe40000410000 */
[C---:B------:R-:W-:Y:S02]  /*103d0*/  FMUL.FTZ R19, R100.reuse, R127 ;  /* 0x0000007f64137220 */ /* 0x040fe40000410000 */
[-C--:B--2---:R-:W-:Y:S01]  /*103e0*/  HMMA.16816.F32 R4, R176, R20.reuse, R4 ;  /* 0x00000014b004723c */ /* 0x084fe20000001804 */
[C---:B------:R-:W-:Y:S02]  /*103f0*/  FMUL.FTZ R51, R100.reuse, R159 ;  /* 0x0000009f64337220 */ /* 0x040fe40000410000 */
[C---:B------:R-:W-:Y:S01]  /*10400*/  FMUL.FTZ R70, R100.reuse, R70 ;  /* 0x0000004664467220 */ /* 0x040fe20000410000 */
[----:B------:R-:W-:Y:S01]  /*10410*/  LDSM.16.MT88.4 R124, [R218+0x9400] ;  /* 0x00940000da7c783b */ /* 0x000fe20000004200 */
[C---:B------:R-:W-:Y:S02]  /*10420*/  FMUL.FTZ R71, R100.reuse, R71 ;  /* 0x0000004764477220 */ /* 0x040fe40000410000 */
[C---:B------:R-:W-:Y:S02]  /*10430*/  FMUL.FTZ R82, R100.reuse, R82 ;  /* 0x0000005264527220 */ /* 0x040fe40000410000 */
[----:B------:R-:W-:Y:S03]  /*10440*/  FMUL.FTZ R83, R100, R83 ;  /* 0x0000005364537220 */ /* 0x000fe60000410000 */
[----:B-1----:R-:W-:Y:S02]  /*10450*/  FADD.FTZ R0, -R2, R107 ;  /* 0x0000006b02007221 */ /* 0x002fe40000010100 */
[----:B------:R-:W-:Y:S02]  /*10460*/  FFMA.FTZ R2, R185, c[0x0][0x23c], -R109 ;  /* 0x00008f00b9027a23 */ /* 0x000fe4000001086d */
[----:B------:R-:W-:Y:S02]  /*10470*/  FMUL.FTZ R0, R0, c[0x0][0x23c] ;  /* 0x00008f0000007a20 */ /* 0x000fe40000410000 */
[----:B------:R1:W-:Y:S01]  /*10480*/  MUFU.EX2 R252, R2 ;  /* 0x0000000200fc7308 */ /* 0x0003e20000000800 */
[----:B------:R-:W-:Y:S02]  /*10490*/  IMAD.MOV.U32 R185, RZ, RZ, R245 ;  /* 0x000000ffffb97224 */ /* 0x000fe400078e00f5 */
[C---:B---3--:R-:W-:Y:S02]  /*104a0*/  FMUL.FTZ R8, R3.reuse, R116 ;  /* 0x0000007403087220 */ /* 0x048fe40000410000 */
[C---:B------:R-:W-:Y:S02]  /*104b0*/  FMUL.FTZ R9, R3.reuse, R117 ;  /* 0x0000007503097220 */ /* 0x040fe40000410000 */
[C---:B------:R-:W-:Y:S02]  /*104c0*/  FMUL.FTZ R12, R3.reuse, R120 ;  /* 0x00000078030c7220 */ /* 0x040fe40000410000 */
[C---:B------:R-:W-:Y:S01]  /*104d0*/  FMUL.FTZ R13, R3.reuse, R121 ;  /* 0x00000079030d7220 */ /* 0x040fe20000410000 */
[----:B------:R-:W2:Y:S01]  /*104e0*/  MUFU.EX2 R0, R0 ;  /* 0x0000000000007308 */ /* 0x000ea20000000800 */
[C---:B------:R-:W-:Y:S02]  /*104f0*/  FMUL.FTZ R24, R3.reuse, R132 ;  /* 0x0000008403187220 */ /* 0x040fe40000410000 */
[C---:B------:R-:W-:Y:S02]  /*10500*/  FMUL.FTZ R25, R3.reuse, R133 ;  /* 0x0000008503197220 */ /* 0x040fe40000410000 */
[C---:B------:R-:W-:Y:S02]  /*10510*/  FMUL.FTZ R28, R3.reuse, R136 ;  /* 0x00000088031c7220 */ /* 0x040fe40000410000 */
[C---:B------:R-:W-:Y:S02]  /*10520*/  FMUL.FTZ R29, R3.reuse, R137 ;  /* 0x00000089031d7220 */ /* 0x040fe40000410000 */
[C---:B------:R-:W-:Y:S02]  /*10530*/  FMUL.FTZ R40, R3.reuse, R148 ;  /* 0x0000009403287220 */ /* 0x040fe40000410000 */
[----:B------:R-:W-:Y:S02]  /*10540*/  IMAD.MOV.U32 R148, RZ, RZ, R234 ;  /* 0x000000ffff947224 */ /* 0x000fe400078e00ea */
[----:B------:R-:W-:Y:S02]  /*10550*/  IMAD.MOV.U32 R136, RZ, RZ, R233 ;  /* 0x000000ffff887224 */ /* 0x000fe400078e00e9 */
[----:B-1----:R-:W-:Y:S02]  /*10560*/  FFMA.FTZ R2, R186, c[0x0][0x23c], -R109 ;  /* 0x00008f00ba027a23 */ /* 0x002fe4000001086d */
[----:B------:R-:W-:Y:S02]  /*10570*/  IMAD.MOV.U32 R186, RZ, RZ, R244 ;  /* 0x000000ffffba7224 */ /* 0x000fe400078e00f4 */
[----:B------:R1:W3:Y:S01]  /*10580*/  MUFU.EX2 R251, R2 ;  /* 0x0000000200fb7308 */ /* 0x0002e20000000800 */
[----:B------:R-:W-:Y:S02]  /*10590*/  IMAD.MOV.U32 R137, RZ, RZ, R214 ;  /* 0x000000ffff897224 */ /* 0x000fe400078e00d6 */
[----:B------:R-:W-:Y:S02]  /*105a0*/  FMUL.FTZ R41, R3, R149 ;  /* 0x0000009503297220 */ /* 0x000fe40000410000 */
[C---:B--2---:R-:W-:Y:S02]  /*105b0*/  FMUL.FTZ R10, R0.reuse, R118 ;  /* 0x00000076000a7220 */ /* 0x044fe40000410000 */
[C---:B------:R-:W-:Y:S02]  /*105c0*/  FMUL.FTZ R11, R0.reuse, R119 ;  /* 0x00000077000b7220 */ /* 0x040fe40000410000 */
[----:B------:R-:W2:Y:S01]  /*105d0*/  LDSM.16.MT88.4 R116, [R216+0xb000] ;  /* 0x00b00000d874783b */ /* 0x000ea20000004200 */
[----:B------:R-:W-:Y:S02]  /*105e0*/  IMAD.MOV.U32 R132, RZ, RZ, R58 ;  /* 0x000000ffff847224 */ /* 0x000fe400078e003a */
[----:B------:R-:W-:Y:S02]  /*105f0*/  IMAD.MOV.U32 R133, RZ, RZ, R61 ;  /* 0x000000ffff857224 */ /* 0x000fe400078e003d */
[C---:B------:R-:W-:Y:S01]  /*10600*/  HMMA.16816.F32 R8, R180.reuse, R20, R8 ;  /* 0x00000014b408723c */ /* 0x040fe20000001808 */
[C---:B------:R-:W-:Y:S02]  /*10610*/  FMUL.FTZ R14, R0.reuse, R122 ;  /* 0x0000007a000e7220 */ /* 0x040fe40000410000 */
[C---:B------:R-:W-:Y:S02]  /*10620*/  FMUL.FTZ R15, R0.reuse, R123 ;  /* 0x0000007b000f7220 */ /* 0x040fe40000410000 */
[C---:B------:R-:W-:Y:S02]  /*10630*/  FMUL.FTZ R26, R0.reuse, R134 ;  /* 0x00000086001a7220 */ /* 0x040fe40000410000 */
[C---:B------:R-:W-:Y:S02]  /*10640*/  FMUL.FTZ R20, R101.reuse, R128 ;  /* 0x0000008065147220 */ /* 0x040fe40000410000 */
[----:B------:R-:W-:Y:S01]  /*10650*/  FMUL.FTZ R21, R101, R129 ;  /* 0x0000008165157220 */ /* 0x000fe20000410000 */
[-C--:B------:R-:W-:Y:S02]  /*10660*/  HMMA.16816.F32 R12, R180, R22.reuse, R12 ;  /* 0x00000016b40c723c */ /* 0x080fe4000000180c */
[----:B-1----:R-:W-:Y:S02]  /*10670*/  FFMA.FTZ R2, R187, c[0x0][0x23c], -R110 ;  /* 0x00008f00bb027a23 */ /* 0x002fe4000001086e */
[----:B------:R-:W-:Y:S02]  /*10680*/  IMAD.MOV.U32 R134, RZ, RZ, R60 ;  /* 0x000000ffff867224 */ /* 0x000fe400078e003c */
[----:B------:R1:W-:Y:S01]  /*10690*/  MUFU.EX2 R250, R2 ;  /* 0x0000000200fa7308 */ /* 0x0003e20000000800 */
[C---:B------:R-:W-:Y:S01]  /*106a0*/  FMUL.FTZ R27, R0.reuse, R135 ;  /* 0x00000087001b7220 */ /* 0x040fe20000410000 */
[C---:B------:R-:W-:Y:S01]  /*106b0*/  HMMA.16816.F32 R16, R176.reuse, R22, R16 ;  /* 0x00000016b010723c */ /* 0x040fe20000001810 */
[C---:B------:R-:W-:Y:S03]  /*106c0*/  FMUL.FTZ R30, R0.reuse, R138 ;  /* 0x0000008a001e7220 */ /* 0x040fe60000410000 */
[C---:B------:R-:W-:Y:S02]  /*106d0*/  FMUL.FTZ R31, R0.reuse, R139 ;  /* 0x0000008b001f7220 */ /* 0x040fe40000410000 */
[----:B------:R-:W-:Y:S02]  /*106e0*/  FMUL.FTZ R47, R0, R155 ;  /* 0x0000009b002f7220 */ /* 0x000fe40000410000 */
[C---:B------:R-:W-:Y:S04]  /*106f0*/  FMUL.FTZ R22, R100.reuse, R130 ;  /* 0x0000008264167220 */ /* 0x040fe80000410000 */
[----:B------:R-:W-:Y:S02]  /*10700*/  FMUL.FTZ R23, R100, R131 ;  /* 0x0000008364177220 */ /* 0x000fe40000410000 */
[----:B------:R-:W-:Y:S01]  /*10710*/  LDSM.16.MT88.4 R128, [R216+0xa400] ;  /* 0x00a40000d880783b */ /* 0x000fe20000004200 */
[----:B------:R-:W-:Y:S02]  /*10720*/  IMAD.MOV.U32 R135, RZ, RZ, R213 ;  /* 0x000000ffff877224 */ /* 0x000fe400078e00d5 */
[----:B------:R-:W-:Y:S02]  /*10730*/  IMAD.MOV.U32 R139, RZ, RZ, R48 ;  /* 0x000000ffff8b7224 */ /* 0x000fe400078e0030 */
[-C--:B------:R-:W-:Y:S01]  /*10740*/  HMMA.16816.F32 R20, R176, R36.reuse, R20 ;  /* 0x00000024b014723c */ /* 0x080fe20000001814 */
[----:B------:R-:W-:Y:S02]  /*10750*/  FMUL.FTZ R48, R101, R156 ;  /* 0x0000009c65307220 */ /* 0x000fe40000410000 */
[----:B-1----:R-:W-:Y:S02]  /*10760*/  FFMA.FTZ R2, R189, c[0x0][0x23c], -R110 ;  /* 0x00008f00bd027a23 */ /* 0x002fe4000001086e */
[----:B------:R-:W-:Y:S02]  /*10770*/  IMAD.MOV.U32 R156, RZ, RZ, R211 ;  /* 0x000000ffff9c7224 */ /* 0x000fe400078e00d3 */
[----:B------:R1:W5:Y:S01]  /*10780*/  MUFU.EX2 R249, R2 ;  /* 0x0000000200f97308 */ /* 0x0003620000000800 */
[C---:B------:R-:W-:Y:S01]  /*10790*/  HMMA.16816.F32 R24, R180.reuse, R36, R24 ;  /* 0x00000024b418723c */ /* 0x040fe20000001818 */
[----:B------:R-:W-:Y:S03]  /*107a0*/  IMAD.MOV.U32 R138, RZ, RZ, R49 ;  /* 0x000000ffff8a7224 */ /* 0x000fe600078e0031 */
[C---:B------:R-:W-:Y:S02]  /*107b0*/  FMUL.FTZ R49, R101.reuse, R157 ;  /* 0x0000009d65317220 */ /* 0x040fe40000410000 */
[----:B------:R-:W-:Y:S02]  /*107c0*/  IMAD.MOV.U32 R157, RZ, RZ, R209 ;  /* 0x000000ffff9d7224 */ /* 0x000fe400078e00d1 */
[-C--:B------:R-:W-:Y:S01]  /*107d0*/  HMMA.16816.F32 R28, R180, R38.reuse, R28 ;  /* 0x00000026b41c723c */ /* 0x080fe2000000181c */
[C---:B------:R-:W-:Y:S03]  /*107e0*/  FMUL.FTZ R36, R101.reuse, R144 ;  /* 0x0000009065247220 */ /* 0x040fe60000410000 */
[----:B------:R-:W-:Y:S02]  /*107f0*/  IMAD.MOV.U32 R144, RZ, RZ, R242 ;  /* 0x000000ffff907224 */ /* 0x000fe400078e00f2 */
[----:B------:R-:W-:Y:S02]  /*10800*/  FMUL.FTZ R37, R101, R145 ;  /* 0x0000009165257220 */ /* 0x000fe40000410000 */
[C---:B------:R-:W-:Y:S01]  /*10810*/  HMMA.16816.F32 R32, R176.reuse, R38, R32 ;  /* 0x00000026b020723c */ /* 0x040fe20000001820 */
[----:B------:R-:W-:Y:S03]  /*10820*/  IMAD.MOV.U32 R145, RZ, RZ, R240 ;  /* 0x000000ffff917224 */ /* 0x000fe600078e00f0 */
[----:B------:R-:W-:Y:S02]  /*10830*/  IMAD.MOV.U32 R155, RZ, RZ, R212 ;  /* 0x000000ffff9b7224 */ /* 0x000fe400078e00d4 */
[----:B------:R-:W-:Y:S02]  /*10840*/  FMUL.FTZ R42, R0, R150 ;  /* 0x00000096002a7220 */ /* 0x000fe40000410000 */
[----:B-1----:R-:W-:Y:S04]  /*10850*/  FFMA.FTZ R2, R193, c[0x0][0x23c], -R109 ;  /* 0x00008f00c1027a23 */ /* 0x002fe8000001086d */
[----:B------:R1:W-:Y:S01]  /*10860*/  MUFU.EX2 R248, R2 ;  /* 0x0000000200f87308 */ /* 0x0003e20000000800 */
[C---:B------:R-:W-:Y:S02]  /*10870*/  FMUL.FTZ R38, R100.reuse, R146 ;  /* 0x0000009264267220 */ /* 0x040fe40000410000 */
[----:B------:R-:W-:Y:S02]  /*10880*/  IMAD.MOV.U32 R146, RZ, RZ, R239 ;  /* 0x000000ffff927224 */ /* 0x000fe400078e00ef */
[----:B------:R-:W-:Y:S02]  /*10890*/  FMUL.FTZ R39, R100, R147 ;  /* 0x0000009364277220 */ /* 0x000fe40000410000 */
[----:B------:R-:W-:Y:S02]  /*108a0*/  IMAD.MOV.U32 R147, RZ, RZ, R237 ;  /* 0x000000ffff937224 */ /* 0x000fe400078e00ed */
[C---:B------:R-:W-:Y:S02]  /*108b0*/  FMUL.FTZ R43, R0.reuse, R151 ;  /* 0x00000097002b7220 */ /* 0x040fe40000410000 */
[C---:B------:R-:W-:Y:S01]  /*108c0*/  FMUL.FTZ R44, R3.reuse, R152 ;  /* 0x00000098032c7220 */ /* 0x040fe20000410000 */
[-C--:B------:R-:W-:Y:S01]  /*108d0*/  HMMA.16816.F32 R36, R176, R52.reuse, R36 ;  /* 0x00000034b024723c */ /* 0x080fe20000001824 */
[C---:B------:R-:W-:Y:S02]  /*108e0*/  FMUL.FTZ R45, R3.reuse, R153 ;  /* 0x00000099032d7220 */ /* 0x040fe40000410000 */
[----:B------:R-:W-:Y:S02]  /*108f0*/  FMUL.FTZ R46, R0, R154 ;  /* 0x0000009a002e7220 */ /* 0x000fe40000410000 */
[----:B------:R-:W-:Y:S02]  /*10900*/  IMAD.MOV.U32 R154, RZ, RZ, R50 ;  /* 0x000000ffff9a7224 */ /* 0x000fe400078e0032 */
[----:B------:R-:W-:Y:S01]  /*10910*/  FMUL.FTZ R50, R100, R158 ;  /* 0x0000009e64327220 */ /* 0x000fe20000410000 */
[C---:B------:R-:W-:Y:S01]  /*10920*/  HMMA.16816.F32 R40, R180.reuse, R52, R40 ;  /* 0x00000034b428723c */ /* 0x040fe20000001828 */
[----:B------:R-:W-:Y:S03]  /*10930*/  FMUL.FTZ R58, R0, R166 ;  /* 0x000000a6003a7220 */ /* 0x000fe60000410000 */
[----:B-1----:R-:W-:Y:S02]  /*10940*/  FFMA.FTZ R2, R194, c[0x0][0x23c], -R109 ;  /* 0x00008f00c2027a23 */ /* 0x002fe4000001086d */
[----:B------:R-:W-:Y:S02]  /*10950*/  FMUL.FTZ R60, R3, R168 ;  /* 0x000000a8033c7220 */ /* 0x000fe40000410000 */
[-C--:B------:R-:W-:Y:S01]  /*10960*/  HMMA.16816.F32 R44, R180, R54.reuse, R44 ;  /* 0x00000036b42c723c */ /* 0x080fe2000000182c */
[----:B------:R1:W1:Y:S03]  /*10970*/  MUFU.EX2 R247, R2 ;  /* 0x0000000200f77308 */ /* 0x0002660000000800 */
[C---:B------:R-:W-:Y:S02]  /*10980*/  FMUL.FTZ R52, R101.reuse, R160 ;  /* 0x000000a065347220 */ /* 0x040fe40000410000 */
[----:B------:R-:W-:Y:S02]  /*10990*/  FMUL.FTZ R53, R101, R161 ;  /* 0x000000a165357220 */ /* 0x000fe40000410000 */
[C---:B------:R-:W-:Y:S01]  /*109a0*/  HMMA.16816.F32 R48, R176.reuse, R54, R48 ;  /* 0x00000036b030723c */ /* 0x040fe20000001830 */
[----:B------:R-:W-:Y:S03]  /*109b0*/  IMAD.MOV.U32 R107, RZ, RZ, R59 ;  /* 0x000000ffff6b7224 */ /* 0x000fe600078e003b */
[----:B------:R-:W-:Y:S02]  /*109c0*/  FMUL.FTZ R59, R0, R167 ;  /* 0x000000a7003b7220 */ /* 0x000fe40000410000 */
[----:B------:R-:W-:Y:S02]  /*109d0*/  IMAD.MOV.U32 R150, RZ, RZ, R57 ;  /* 0x000000ffff967224 */ /* 0x000fe400078e0039 */
[C---:B------:R-:W-:Y:S04]  /*109e0*/  FMUL.FTZ R54, R100.reuse, R162 ;  /* 0x000000a264367220 */ /* 0x040fe80000410000 */
[----:B------:R-:W-:Y:S02]  /*109f0*/  FMUL.FTZ R55, R100, R163 ;  /* 0x000000a364377220 */ /* 0x000fe40000410000 */
[C---:B------:R-:W-:Y:S02]  /*10a00*/  FMUL.FTZ R57, R3.reuse, R165 ;  /* 0x000000a503397220 */ /* 0x040fe40000410000 */
[----:B------:R-:W-:Y:S02]  /*10a10*/  FMUL.FTZ R61, R3, R169 ;  /* 0x000000a9033d7220 */ /* 0x000fe40000410000 */
[----:B-1----:R-:W-:Y:S01]  /*10a20*/  FFMA.FTZ R2, R195, c[0x0][0x23c], -R110 ;  /* 0x00008f00c3027a23 */ /* 0x002fe2000001086e */
[-C--:B----4-:R-:W-:Y:S01]  /*10a30*/  HMMA.16816.F32 R52, R176, R112.reuse, R52 ;  /* 0x00000070b034723c */ /* 0x090fe20000001834 */
[----:B------:R-:W-:Y:S02]  /*10a40*/  IMAD.MOV.U32 R151, RZ, RZ, R56 ;  /* 0x000000ffff977224 */ /* 0x000fe400078e0038 */
[----:B------:R1:W-:Y:S01]  /*10a50*/  MUFU.EX2 R246, R2 ;  /* 0x0000000200f67308 */ /* 0x0003e20000000800 */
[----:B------:R-:W-:Y:S02]  /*10a60*/  FMUL.FTZ R56, R3, R164 ;  /* 0x000000a403387220 */ /* 0x000fe40000410000 */
[C---:B------:R-:W-:Y:S02]  /*10a70*/  FMUL.FTZ R63, R0.reuse, R171 ;  /* 0x000000ab003f7220 */ /* 0x040fe40000410000 */
[----:B------:R-:W-:Y:S03]  /*10a80*/  IMAD.MOV.U32 R187, RZ, RZ, R67 ;  /* 0x000000ffffbb7224 */ /* 0x000fe600078e0043 */
[C---:B------:R-:W-:Y:S01]  /*10a90*/  HMMA.16816.F32 R56, R180.reuse, R112, R56 ;  /* 0x00000070b438723c */ /* 0x040fe20000001838 */
[----:B------:R-:W-:Y:S02]  /*10aa0*/  IMAD.MOV.U32 R149, RZ, RZ, R62 ;  /* 0x000000ffff957224 */ /* 0x000fe400078e003e */
[----:B------:R-:W-:Y:S02]  /*10ab0*/  FMUL.FTZ R62, R0, R170 ;  /* 0x000000aa003e7220 */ /* 0x000fe40000410000 */
[C---:B------:R-:W-:Y:S02]  /*10ac0*/  FMUL.FTZ R67, R100.reuse, R175 ;  /* 0x000000af64437220 */ /* 0x040fe40000410000 */
[----:B------:R-:W-:Y:S02]  /*10ad0*/  IMAD.MOV.U32 R152, RZ, RZ, R65 ;  /* 0x000000ffff987224 */ /* 0x000fe400078e0041 */
[C---:B------:R-:W-:Y:S01]  /*10ae0*/  FMUL.FTZ R65, R101.reuse, R173 ;  /* 0x000000ad65417220 */ /* 0x040fe20000410000 */
[-C--:B------:R-:W-:Y:S02]  /*10af0*/  HMMA.16816.F32 R60, R180, R114.reuse, R60 ;  /* 0x00000072b43c723c */ /* 0x080fe4000000183c */
[----:B------:R-:W-:Y:S02]  /*10b00*/  IMAD.MOV.U32 R189, RZ, RZ, R66 ;  /* 0x000000ffffbd7224 */ /* 0x000fe400078e0042 */
[----:B------:R-:W-:Y:S02]  /*10b10*/  FMUL.FTZ R66, R100, R174 ;  /* 0x000000ae64427220 */ /* 0x000fe40000410000 */
[----:B-1----:R-:W-:Y:S02]  /*10b20*/  FFMA.FTZ R2, R198, c[0x0][0x23c], -R110 ;  /* 0x00008f00c6027a23 */ /* 0x002fe4000001086e */
[----:B------:R-:W-:Y:S02]  /*10b30*/  IMAD.MOV.U32 R153, RZ, RZ, R64 ;  /* 0x000000ffff997224 */ /* 0x000fe400078e0040 */
[----:B------:R1:W4:Y:S02]  /*10b40*/  MUFU.EX2 R245, R2 ;  /* 0x0000000200f57308 */ /* 0x0003240000000800 */
[----:B------:R-:W-:Y:S02]  /*10b50*/  FMUL.FTZ R64, R101, R172 ;  /* 0x000000ac65407220 */ /* 0x000fe40000410000 */
[----:B------:R-:W-:Y:S01]  /*10b60*/  LDSM.16.MT88.4 R172, [R218+0xac00] ;  /* 0x00ac0000daac783b */ /* 0x000fe20000004200 */
[C---:B------:R-:W-:Y:S02]  /*10b70*/  FMUL.FTZ R72, R3.reuse, R72 ;  /* 0x0000004803487220 */ /* 0x040fe40000410000 */
[C---:B------:R-:W-:Y:S02]  /*10b80*/  FMUL.FTZ R73, R3.reuse, R73 ;  /* 0x0000004903497220 */ /* 0x040fe40000410000 */
[C---:B------:R-:W-:Y:S01]  /*10b90*/  HMMA.16816.F32 R64, R176.reuse, R114, R64 ;  /* 0x00000072b040723c */ /* 0x040fe20000001840 */
[C---:B------:R-:W-:Y:S02]  /*10ba0*/  FMUL.FTZ R74, R0.reuse, R74 ;  /* 0x0000004a004a7220 */ /* 0x040fe40000410000 */
[----:B------:R-:W3:Y:S01]  /*10bb0*/  LDSM.16.MT88.4 R112, [R218+0xb000] ;  /* 0x00b00000da70783b */ /* 0x000ee20000004200 */
[C---:B------:R-:W-:Y:S02]  /*10bc0*/  FMUL.FTZ R75, R0.reuse, R75 ;  /* 0x0000004b004b7220 */ /* 0x040fe40000410000 */
[C---:B------:R-:W-:Y:S02]  /*10bd0*/  FMUL.FTZ R76, R3.reuse, R76 ;  /* 0x0000004c034c7220 */ /* 0x040fe40000410000 */
[-C--:B--2---:R-:W-:Y:S01]  /*10be0*/  HMMA.16816.F32 R68, R176, R116.reuse, R68 ;  /* 0x00000074b044723c */ /* 0x084fe20000001844 */
[C---:B------:R-:W-:Y:S03]  /*10bf0*/  FMUL.FTZ R77, R3.reuse, R77 ;  /* 0x0000004d034d7220 */ /* 0x040fe60000410000 */
[C---:B------:R-:W-:Y:S02]  /*10c00*/  FMUL.FTZ R78, R0.reuse, R78 ;  /* 0x0000004e004e7220 */ /* 0x040fe40000410000 */
[----:B------:R-:W-:Y:S02]  /*10c10*/  FMUL.FTZ R79, R0, R79 ;  /* 0x0000004f004f7220 */ /* 0x000fe40000410000 */
[C---:B------:R-:W-:Y:S01]  /*10c20*/  HMMA.16816.F32 R72, R180.reuse, R116, R72 ;  /* 0x00000074b448723c */ /* 0x040fe20000001848 */
[--C-:B-1----:R-:W-:Y:S03]  /*10c30*/  FFMA.FTZ R2, R188, c[0x0][0x23c], -R111.reuse ;  /* 0x00008f00bc027a23 */ /* 0x102fe6000001086f */
[C---:B------:R-:W-:Y:S01]  /*10c40*/  FMUL.FTZ R88, R3.reuse, R88 ;  /* 0x0000005803587220 */ /* 0x040fe20000410000 */
[----:B------:R1:W-:Y:S01]  /*10c50*/  MUFU.EX2 R244, R2 ;  /* 0x0000000200f47308 */ /* 0x0003e20000000800 */
[C---:B------:R-:W-:Y:S02]  /*10c60*/  FMUL.FTZ R89, R3.reuse, R89 ;  /* 0x0000005903597220 */ /* 0x040fe40000410000 */
[-C--:B------:R-:W-:Y:S01]  /*10c70*/  HMMA.16816.F32 R76, R180, R118.reuse, R76 ;  /* 0x00000076b44c723c */ /* 0x080fe2000000184c */
[C---:B------:R-:W-:Y:S03]  /*10c80*/  FMUL.FTZ R90, R0.reuse, R90 ;  /* 0x0000005a005a7220 */ /* 0x040fe60000410000 */
[----:B------:R-:W-:Y:S02]  /*10c90*/  FMUL.FTZ R91, R0, R91 ;  /* 0x0000005b005b7220 */ /* 0x000fe40000410000 */
[C---:B------:R-:W-:Y:S02]  /*10ca0*/  FMUL.FTZ R92, R3.reuse, R92 ;  /* 0x0000005c035c7220 */ /* 0x040fe40000410000 */
[C---:B------:R-:W-:Y:S01]  /*10cb0*/  HMMA.16816.F32 R80, R176.reuse, R118, R80 ;  /* 0x00000076b050723c */ /* 0x040fe20000001850 */
[C---:B------:R-:W-:Y:S01]  /*10cc0*/  FMUL.FTZ R86, R100.reuse, R86 ;  /* 0x0000005664567220 */ /* 0x040fe20000410000 */
[----:B------:R-:W2:Y:S02]  /*10cd0*/  LDSM.16.MT88.4 R116, [R216+0x9400] ;  /* 0x00940000d874783b */ /* 0x000ea40000004200 */
[----:B------:R-:W-:Y:S02]  /*10ce0*/  FMUL.FTZ R87, R100, R87 ;  /* 0x0000005764577220 */ /* 0x000fe40000410000 */
[----:B------:R-:W-:Y:S02]  /*10cf0*/  FMUL.FTZ R93, R3, R93 ;  /* 0x0000005d035d7220 */ /* 0x000fe40000410000 */
[C---:B------:R-:W-:Y:S03]  /*10d00*/  FMUL.FTZ R94, R0.reuse, R94 ;  /* 0x0000005e005e7220 */ /* 0x040fe60000410000 */
[-C--:B---3--:R-:W-:Y:S01]  /*10d10*/  HMMA.16816.F32 R84, R176, R112.reuse, R84 ;  /* 0x00000070b054723c */ /* 0x088fe20000001854 */
[----:B------:R-:W-:Y:S02]  /*10d20*/  FMUL.FTZ R95, R0, R95 ;  /* 0x0000005f005f7220 */ /* 0x000fe40000410000 */
[----:B-1----:R-:W-:Y:S02]  /*10d30*/  FFMA.FTZ R2, R190, c[0x0][0x23c], -R111 ;  /* 0x00008f00be027a23 */ /* 0x002fe4000001086f */
[C---:B------:R-:W-:Y:S02]  /*10d40*/  FMUL.FTZ R96, R101.reuse, R96 ;  /* 0x0000006065607220 */ /* 0x040fe40000410000 */
[----:B------:R1:W3:Y:S01]  /*10d50*/  MUFU.EX2 R242, R2 ;  /* 0x0000000200f27308 */ /* 0x0002e20000000800 */
[C---:B------:R-:W-:Y:S01]  /*10d60*/  HMMA.16816.F32 R88, R180.reuse, R112, R88 ;  /* 0x00000070b458723c */ /* 0x040fe20000001858 */
[----:B------:R-:W-:Y:S03]  /*10d70*/  FMUL.FTZ R97, R101, R97 ;  /* 0x0000006165617220 */ /* 0x000fe60000410000 */
[C---:B------:R-:W-:Y:S02]  /*10d80*/  FMUL.FTZ R98, R100.reuse, R98 ;  /* 0x0000006264627220 */ /* 0x040fe40000410000 */
[----:B------:R-:W-:Y:S01]  /*10d90*/  FMUL.FTZ R99, R100, R99 ;  /* 0x0000006364637220 */ /* 0x000fe20000410000 */
[----:B------:R-:W-:Y:S01]  /*10da0*/  F2FP.PACK_AB R112, R251, R252 ;  /* 0x000000fcfb70723e */ /* 0x000fe200000000ff */
[-C--:B------:R-:W-:Y:S01]  /*10db0*/  HMMA.16816.F32 R92, R180, R114.reuse, R92 ;  /* 0x00000072b45c723c */ /* 0x080fe2000000185c */
[----:B------:R-:W-:Y:S03]  /*10dc0*/  LDSM.16.MT88.4 R180, [R216+0xbc00] ;  /* 0x00bc0000d8b4783b */ /* 0x000fe60000004200 */
[----:B-----5:R-:W-:Y:S01]  /*10dd0*/  F2FP.PACK_AB R113, R249, R250 ;  /* 0x000000faf971723e */ /* 0x020fe200000000ff */
[----:B------:R-:W-:Y:S03]  /*10de0*/  FFMA.FTZ R106, R238, c[0x0][0x23c], -R109 ;  /* 0x00008f00ee6a7a23 */ /* 0x000fe6000001086d */
[----:B------:R-:W-:Y:S01]  /*10df0*/  HMMA.16816.F32 R96, R176, R114, R96 ;  /* 0x00000072b060723c */ /* 0x000fe20000001860 */
[--C-:B-1----:R-:W-:Y:S06]  /*10e00*/  FFMA.FTZ R2, R191, c[0x0][0x23c], -R111.reuse ;  /* 0x00008f00bf027a23 */ /* 0x102fec000001086f */
[----:B------:R-:W-:Y:S01]  /*10e10*/  F2FP.PACK_AB R114, R247, R248 ;  /* 0x000000f8f772723e */ /* 0x000fe200000000ff */
[----:B------:R1:W-:Y:S01]  /*10e20*/  MUFU.EX2 R240, R2 ;  /* 0x0000000200f07308 */ /* 0x0003e20000000800 */
[----:B----4-:R-:W-:Y:S03]  /*10e30*/  F2FP.PACK_AB R115, R245, R246 ;  /* 0x000000f6f573723e */ /* 0x010fe600000000ff */
[----:B---3--:R-:W-:Y:S04]  /*10e40*/  F2FP.PACK_AB R120, R242, R244 ;  /* 0x000000f4f278723e */ /* 0x008fe800000000ff */
[-C--:B--2---:R-:W-:Y:S01]  /*10e50*/  HMMA.16816.F32 R4, R112, R116.reuse, R4 ;  /* 0x000000747004723c */ /* 0x084fe20000001804 */
[----:B-1----:R-:W-:Y:S04]  /*10e60*/  FFMA.FTZ R2, R192, c[0x0][0x23c], -R111 ;  /* 0x00008f00c0027a23 */ /* 0x002fe8000001086f */
[----:B------:R1:W2:Y:S02]  /*10e70*/  MUFU.EX2 R239, R2 ;  /* 0x0000000200ef7308 */ /* 0x0002a40000000800 */
[--C-:B-1----:R-:W-:Y:S01]  /*10e80*/  FFMA.FTZ R2, R197, c[0x0][0x23c], -R184.reuse ;  /* 0x00008f00c5027a23 */ /* 0x102fe200000108b8 */
[----:B--2---:R-:W-:Y:S07]  /*10e90*/  F2FP.PACK_AB R122, R239, R240 ;  /* 0x000000f0ef7a723e */ /* 0x004fee00000000ff */
[----:B------:R1:W-:Y:S02]  /*10ea0*/  MUFU.EX2 R237, R2 ;  /* 0x0000000200ed7308 */ /* 0x0003e40000000800 */
[--C-:B-1----:R-:W-:Y:S08]  /*10eb0*/  FFMA.FTZ R2, R196, c[0x0][0x23c], -R184.reuse ;  /* 0x00008f00c4027a23 */ /* 0x102ff000000108b8 */
[----:B------:R1:W2:Y:S02]  /*10ec0*/  MUFU.EX2 R234, R2 ;  /* 0x0000000200ea7308 */ /* 0x0002a40000000800 */
[--C-:B-1----:R-:W-:Y:S01]  /*10ed0*/  FFMA.FTZ R2, R199, c[0x0][0x23c], -R184.reuse ;  /* 0x00008f00c7027a23 */ /* 0x102fe200000108b8 */
[----:B--2---:R-:W-:Y:S07]  /*10ee0*/  F2FP.PACK_AB R121, R234, R237 ;  /* 0x000000edea79723e */ /* 0x004fee00000000ff */
[----:B------:R1:W-:Y:S02]  /*10ef0*/  MUFU.EX2 R233, R2 ;  /* 0x0000000200e97308 */ /* 0x0003e40000000800 */
[----:B-1----:R-:W-:Y:S08]  /*10f00*/  FFMA.FTZ R2, R200, c[0x0][0x23c], -R184 ;  /* 0x00008f00c8027a23 */ /* 0x002ff000000108b8 */
[----:B------:R1:W2:Y:S02]  /*10f10*/  MUFU.EX2 R214, R2 ;  /* 0x0000000200d67308 */ /* 0x0002a40000000800 */
[--C-:B-1----:R-:W-:Y:S01]  /*10f20*/  FFMA.FTZ R2, R205, c[0x0][0x23c], -R109.reuse ;  /* 0x00008f00cd027a23 */ /* 0x102fe2000001086d */
[----:B--2---:R-:W-:Y:S07]  /*10f30*/  F2FP.PACK_AB R123, R214, R233 ;  /* 0x000000e9d67b723e */ /* 0x004fee00000000ff */
[----:B------:R1:W-:Y:S01]  /*10f40*/  MUFU.EX2 R212, R2 ;  /* 0x0000000200d47308 */ /* 0x0003e20000000800 */
[C---:B------:R-:W-:Y:S08]  /*10f50*/  HMMA.16816.F32 R8, R120.reuse, R116, R8 ;  /* 0x000000747808723c */ /* 0x040ff00000001808 */
[-C--:B------:R-:W-:Y:S08]  /*10f60*/  HMMA.16816.F32 R12, R120, R118.reuse, R12 ;  /* 0x00000076780c723c */ /* 0x080ff0000000180c */
[C---:B------:R-:W-:Y:S01]  /*10f70*/  HMMA.16816.F32 R16, R112.reuse, R118, R16 ;  /* 0x000000767010723c */ /* 0x040fe20000001810 */
[----:B------:R-:W2:Y:S03]  /*10f80*/  LDSM.16.MT88.4 R116, [R218+0xa400] ;  /* 0x00a40000da74783b */ /* 0x000ea60000004200 */
[----:B-1----:R-:W-:Y:S04]  /*10f90*/  FFMA.FTZ R2, R206, c[0x0][0x23c], -R109 ;  /* 0x00008f00ce027a23 */ /* 0x002fe8000001086d */
[-C--:B------:R-:W-:Y:S01]  /*10fa0*/  HMMA.16816.F32 R20, R112, R124.reuse, R20 ;  /* 0x0000007c7014723c */ /* 0x080fe20000001814 */
[----:B------:R1:W3:Y:S07]  /*10fb0*/  MUFU.EX2 R213, R2 ;  /* 0x0000000200d57308 */ /* 0x0002ee0000000800 */
[C---:B------:R-:W-:Y:S08]  /*10fc0*/  HMMA.16816.F32 R24, R120.reuse, R124, R24 ;  /* 0x0000007c7818723c */ /* 0x040ff00000001818 */
[-C--:B------:R-:W-:Y:S08]  /*10fd0*/  HMMA.16816.F32 R28, R120, R126.reuse, R28 ;  /* 0x0000007e781c723c */ /* 0x080ff0000000181c */
[C---:B------:R-:W-:Y:S01]  /*10fe0*/  HMMA.16816.F32 R32, R112.reuse, R126, R32 ;  /* 0x0000007e7020723c */ /* 0x040fe20000001820 */
[--C-:B-1----:R-:W-:Y:S01]  /*10ff0*/  FFMA.FTZ R2, R207, c[0x0][0x23c], -R110.reuse ;  /* 0x00008f00cf027a23 */ /* 0x102fe2000001086e */
[----:B------:R-:W1:Y:S03]  /*11000*/  LDSM.16.MT88.4 R124, [R216+0xb400] ;  /* 0x00b40000d87c783b */ /* 0x000e660000004200 */
[----:B------:R4:W-:Y:S03]  /*11010*/  MUFU.EX2 R211, R2 ;  /* 0x0000000200d37308 */ /* 0x0009e60000000800 */
[-C--:B------:R-:W-:Y:S08]  /*11020*/  HMMA.16816.F32 R36, R112, R128.reuse, R36 ;  /* 0x000000807024723c */ /* 0x080ff00000001824 */
[C---:B------:R-:W-:Y:S08]  /*11030*/  HMMA.16816.F32 R40, R120.reuse, R128, R40 ;  /* 0x000000807828723c */ /* 0x040ff00000001828 */
[-C--:B------:R-:W-:Y:S01]  /*11040*/  HMMA.16816.F32 R44, R120, R130.reuse, R44 ;  /* 0x00000082782c723c */ /* 0x080fe2000000182c */
[--C-:B----4-:R-:W-:Y:S02]  /*11050*/  FFMA.FTZ R2, R208, c[0x0][0x23c], -R110.reuse ;  /* 0x00008f00d0027a23 */ /* 0x110fe4000001086e */
[----:B------:R4:W-:Y:S05]  /*11060*/  MUFU.EX2 R208, R106 ;  /* 0x0000006a00d07308 */ /* 0x0009ea0000000800 */
[C---:B------:R-:W-:Y:S01]  /*11070*/  HMMA.16816.F32 R48, R112.reuse, R130, R48 ;  /* 0x000000827030723c */ /* 0x040fe20000001830 */
[----:B------:R-:W5:Y:S07]  /*11080*/  LDSM.16.MT88.4 R128, [R218+0xb400] ;  /* 0x00b40000da80783b */ /* 0x000f6e0000004200 */
[-C--:B--2---:R-:W-:Y:S01]  /*11090*/  HMMA.16816.F32 R52, R112, R116.reuse, R52 ;  /* 0x000000747034723c */ /* 0x084fe20000001834 */
[----:B------:R2:W1:Y:S07]  /*110a0*/  MUFU.EX2 R209, R2 ;  /* 0x0000000200d17308 */ /* 0x00046e0000000800 */
[C---:B------:R-:W-:Y:S01]  /*110b0*/  HMMA.16816.F32 R56, R120.reuse, R116, R56 ;  /* 0x000000747838723c */ /* 0x040fe20000001838 */
[----:B----4-:R-:W-:Y:S07]  /*110c0*/  FFMA.FTZ R106, R203, c[0x0][0x23c], -R111 ;  /* 0x00008f00cb6a7a23 */ /* 0x010fee000001086f */
[-C--:B------:R-:W-:Y:S01]  /*110d0*/  HMMA.16816.F32 R60, R120, R118.reuse, R60 ;  /* 0x00000076783c723c */ /* 0x080fe2000000183c */
[----:B------:R-:W-:Y:S07]  /*110e0*/  MUFU.EX2 R203, R106 ;  /* 0x0000006a00cb7308 */ /* 0x000fee0000000800 */
[C---:B------:R-:W-:Y:S01]  /*110f0*/  HMMA.16816.F32 R64, R112.reuse, R118, R64 ;  /* 0x000000767040723c */ /* 0x040fe20000001840 */
[----:B--2---:R-:W-:Y:S01]  /*11100*/  FFMA.FTZ R2, R210, c[0x0][0x23c], -R109 ;  /* 0x00008f00d2027a23 */ /* 0x004fe2000001086d */
[----:B------:R-:W2:Y:S03]  /*11110*/  LDSM.16.MT88.4 R116, [R216+0x9800] ;  /* 0x00980000d874783b */ /* 0x000ea60000004200 */
[----:B------:R4:W2:Y:S03]  /*11120*/  MUFU.EX2 R210, R2 ;  /* 0x0000000200d27308 */ /* 0x0008a60000000800 */
[-C--:B-1----:R-:W-:Y:S08]  /*11130*/  HMMA.16816.F32 R68, R112, R124.reuse, R68 ;  /* 0x0000007c7044723c */ /* 0x082ff00000001844 */
[C---:B------:R-:W-:Y:S08]  /*11140*/  HMMA.16816.F32 R72, R120.reuse, R124, R72 ;  /* 0x0000007c7848723c */ /* 0x040ff00000001848 */
[-C--:B------:R-:W-:Y:S01]  /*11150*/  HMMA.16816.F32 R76, R120, R126.reuse, R76 ;  /* 0x0000007e784c723c */ /* 0x080fe2000000184c */
[--C-:B----4-:R-:W-:Y:S07]  /*11160*/  FFMA.FTZ R2, R241, c[0x0][0x23c], -R110.reuse ;  /* 0x00008f00f1027a23 */ /* 0x110fee000001086e */
[C---:B------:R-:W-:Y:S01]  /*11170*/  HMMA.16816.F32 R80, R112.reuse, R126, R80 ;  /* 0x0000007e7050723c */ /* 0x040fe20000001850 */
[----:B------:R1:W-:Y:S01]  /*11180*/  MUFU.EX2 R207, R2 ;  /* 0x0000000200cf7308 */ /* 0x0003e20000000800 */
[----:B------:R-:W4:Y:S06]  /*11190*/  LDSM.16.MT88.4 R124, [R218+0x9800] ;  /* 0x00980000da7c783b */ /* 0x000f2c0000004200 */
[-C--:B-----5:R-:W-:Y:S08]  /*111a0*/  HMMA.16816.F32 R84, R112, R128.reuse, R84 ;  /* 0x000000807054723c */ /* 0x0a0ff00000001854 */
[C---:B------:R-:W-:Y:S08]  /*111b0*/  HMMA.16816.F32 R88, R120.reuse, R128, R88 ;  /* 0x000000807858723c */ /* 0x040ff00000001858 */
[-C--:B------:R-:W-:Y:S01]  /*111c0*/  HMMA.16816.F32 R92, R120, R130.reuse, R92 ;  /* 0x00000082785c723c */ /* 0x080fe2000000185c */
[----:B-1----:R-:W-:Y:S04]  /*111d0*/  FFMA.FTZ R2, R243, c[0x0][0x23c], -R110 ;  /* 0x00008f00f3027a23 */ /* 0x002fe8000001086e */
[----:B------:R1:W5:Y:S03]  /*111e0*/  MUFU.EX2 R206, R2 ;  /* 0x0000000200ce7308 */ /* 0x0003660000000800 */
[----:B------:R-:W-:Y:S01]  /*111f0*/  HMMA.16816.F32 R96, R112, R130, R96 ;  /* 0x000000827060723c */ /* 0x000fe20000001860 */
[----:B------:R-:W4:Y:S06]  /*11200*/  LDSM.16.MT88.4 R128, [R216+0xa800] ;  /* 0x00a80000d880783b */ /* 0x000f2c0000004200 */
[----:B---3--:R-:W-:Y:S02]  /*11210*/  F2FP.PACK_AB R112, R213, R212 ;  /* 0x000000d4d570723e */ /* 0x008fe400000000ff */
[----:B------:R-:W-:Y:S03]  /*11220*/  F2FP.PACK_AB R113, R209, R211 ;  /* 0x000000d3d171723e */ /* 0x000fe600000000ff */
[----:B--2---:R-:W-:Y:S01]  /*11230*/  F2FP.PACK_AB R114, R208, R210 ;  /* 0x000000d2d072723e */ /* 0x004fe200000000ff */
[--C-:B-1----:R-:W-:Y:S01]  /*11240*/  FFMA.FTZ R2, R202, c[0x0][0x23c], -R111.reuse ;  /* 0x00008f00ca027a23 */ /* 0x102fe2000001086f */
[----:B-----5:R-:W-:Y:S03]  /*11250*/  F2FP.PACK_AB R115, R206, R207 ;  /* 0x000000cfce73723e */ /* 0x020fe600000000ff */
[----:B------:R1:W2:Y:S04]  /*11260*/  MUFU.EX2 R205, R2 ;  /* 0x0000000200cd7308 */ /* 0x0002a80000000800 */
[-C--:B------:R-:W-:Y:S01]  /*11270*/  HMMA.16816.F32 R4, R112, R116.reuse, R4 ;  /* 0x000000747004723c */ /* 0x080fe20000001804 */
[--C-:B-1----:R-:W-:Y:S01]  /*11280*/  FFMA.FTZ R2, R204, c[0x0][0x23c], -R111.reuse ;  /* 0x00008f00cc027a23 */ /* 0x102fe2000001086f */
[----:B--2---:R-:W-:Y:S04]  /*11290*/  F2FP.PACK_AB R120, R203, R205 ;  /* 0x000000cdcb78723e */ /* 0x004fe800000000ff */
[----:B------:R1:W-:Y:S02]  /*112a0*/  MUFU.EX2 R204, R2 ;  /* 0x0000000200cc7308 */ /* 0x0003e40000000800 */
[----:B-1----:R-:W-:Y:S08]  /*112b0*/  FFMA.FTZ R2, R201, c[0x0][0x23c], -R111 ;  /* 0x00008f00c9027a23 */ /* 0x002ff0000001086f */
        /* <DEDUP_REMOVED lines=18> */
[--C-:B-1----:R-:W-:Y:S04]  /*113e0*/  FFMA.FTZ R2, R156, c[0x0][0x23c], -R109.reuse ;  /* 0x00008f009c027a23 */ /* 0x102fe8000001086d */
[-C--:B----4-:R-:W-:Y:S01]  /*113f0*/  HMMA.16816.F32 R20, R112, R124.reuse, R20 ;  /* 0x0000007c7014723c */ /* 0x090fe20000001814 */
[----:B------:R1:W-:Y:S01]  /*11400*/  MUFU.EX2 R196, R2 ;  /* 0x0000000200c47308 */ /* 0x0003e20000000800 */
[----:B------:R-:W-:Y:S06]  /*11410*/  LDSM.16.MT88.4 R156, [R216+0xac00] ;  /* 0x00ac0000d89c783b */ /* 0x000fec0000004200 */
        /* <DEDUP_REMOVED lines=9> */
[----:B---3--:R-:W-:Y:S07]  /*114b0*/  FFMA.FTZ R2, R154, c[0x0][0x23c], -R110 ;  /* 0x00008f009a027a23 */ /* 0x008fee000001086e */
[C---:B------:R-:W-:Y:S01]  /*114c0*/  HMMA.16816.F32 R48, R112.reuse, R130, R48 ;  /* 0x000000827030723c */ /* 0x040fe20000001830 */
[----:B------:R3:W4:Y:S01]  /*114d0*/  MUFU.EX2 R193, R2 ;  /* 0x0000000200c17308 */ /* 0x0007220000000800 */
[----:B------:R-:W5:Y:S06]  /*114e0*/  LDSM.16.MT88.4 R128, [R218+0xb800] ;  /* 0x00b80000da80783b */ /* 0x000f6c0000004200 */
[-C--:B--2---:R-:W-:Y:S08]  /*114f0*/  HMMA.16816.F32 R52, R112, R116.reuse, R52 ;  /* 0x000000747034723c */ /* 0x084ff00000001834 */
[C---:B------:R-:W-:Y:S08]  /*11500*/  HMMA.16816.F32 R56, R120.reuse, R116, R56 ;  /* 0x000000747838723c */ /* 0x040ff00000001838 */
[-C--:B------:R-:W-:Y:S01]  /*11510*/  HMMA.16816.F32 R60, R120, R118.reuse, R60 ;  /* 0x00000076783c723c */ /* 0x080fe2000000183c */
[--C-:B---3--:R-:W-:Y:S03]  /*11520*/  FFMA.FTZ R2, R153, c[0x0][0x23c], -R109.reuse ;  /* 0x00008f0099027a23 */ /* 0x108fe6000001086d */
[----:B------:R-:W-:Y:S01]  /*11530*/  FFMA.FTZ R109, R152, c[0x0][0x23c], -R109 ;  /* 0x00008f00986d7a23 */ /* 0x000fe2000001086d */
[----:B------:R2:W-:Y:S01]  /*11540*/  MUFU.EX2 R194, R2 ;  /* 0x0000000200c27308 */ /* 0x0005e20000000800 */
[----:B------:R-:W-:Y:S02]  /*11550*/  IMAD.MOV.U32 R152, RZ, RZ, R149 ;  /* 0x000000ffff987224 */ /* 0x000fe400078e0095 */
[C---:B------:R-:W-:Y:S01]  /*11560*/  HMMA.16816.F32 R64, R112.reuse, R118, R64 ;  /* 0x000000767040723c */ /* 0x040fe20000001840 */
[----:B------:R-:W-:Y:S03]  /*11570*/  IMAD.MOV.U32 R149, RZ, RZ, R146 ;  /* 0x000000ffff957224 */ /* 0x000fe600078e0092 */
[----:B------:R-:W-:Y:S02]  /*11580*/  IMAD.MOV.U32 R146, RZ, RZ, R186 ;  /* 0x000000ffff927224 */ /* 0x000fe400078e00ba */
[----:B------:R-:W-:Y:S01]  /*11590*/  IMAD.MOV.U32 R243, RZ, RZ, R149 ;  /* 0x000000fffff37224 */ /* 0x000fe200078e0095 */
[----:B------:R4:W3:Y:S01]  /*115a0*/  MUFU.EX2 R192, R109 ;  /* 0x0000006d00c07308 */ /* 0x0008e20000000800 */
[-C--:B-1----:R-:W-:Y:S01]  /*115b0*/  HMMA.16816.F32 R68, R112, R124.reuse, R68 ;  /* 0x0000007c7044723c */ /* 0x082fe20000001844 */
[----:B------:R-:W-:Y:S07]  /*115c0*/  IMAD.MOV.U32 R215, RZ, RZ, R146 ;  /* 0x000000ffffd77224 */ /* 0x000fee00078e0092 */
[C---:B------:R-:W-:Y:S01]  /*115d0*/  HMMA.16816.F32 R72, R120.reuse, R124, R72 ;  /* 0x0000007c7848723c */ /* 0x040fe20000001848 */
[--C-:B--2---:R-:W-:Y:S03]  /*115e0*/  FFMA.FTZ R2, R189, c[0x0][0x23c], -R110.reuse ;  /* 0x00008f00bd027a23 */ /* 0x104fe6000001086e */
[----:B------:R-:W-:Y:S04]  /*115f0*/  FFMA.FTZ R110, R187, c[0x0][0x23c], -R110 ;  /* 0x00008f00bb6e7a23 */ /* 0x000fe8000001086e */
[-C--:B------:R-:W-:Y:S01]  /*11600*/  HMMA.16816.F32 R76, R120, R126.reuse, R76 ;  /* 0x0000007e784c723c */ /* 0x080fe2000000184c */
[----:B------:R1:W-:Y:S03]  /*11610*/  MUFU.EX2 R191, R2 ;  /* 0x0000000200bf7308 */ /* 0x0003e60000000800 */
[----:B----4-:R-:W-:Y:S04]  /*11620*/  F2FP.PACK_AB R109, R193, R195 ;  /* 0x000000c3c16d723e */ /* 0x010fe800000000ff */
[C---:B------:R-:W-:Y:S03]  /*11630*/  HMMA.16816.F32 R80, R112.reuse, R126, R80 ;  /* 0x0000007e7050723c */ /* 0x040fe60000001850 */
[----:B------:R3:W-:Y:S05]  /*11640*/  MUFU.EX2 R190, R110 ;  /* 0x0000006e00be7308 */ /* 0x0007ea0000000800 */
[-C--:B-----5:R-:W-:Y:S08]  /*11650*/  HMMA.16816.F32 R84, R112, R128.reuse, R84 ;  /* 0x000000807054723c */ /* 0x0a0ff00000001854 */
[C---:B------:R-:W-:Y:S01]  /*11660*/  HMMA.16816.F32 R88, R120.reuse, R128, R88 ;  /* 0x000000807858723c */ /* 0x040fe20000001858 */
[----:B-1----:R-:W-:Y:S03]  /*11670*/  FFMA.FTZ R2, R151, c[0x0][0x23c], -R111 ;  /* 0x00008f0097027a23 */ /* 0x002fe6000001086f */
[----:B------:R-:W-:Y:S01]  /*11680*/  IMAD.MOV.U32 R151, RZ, RZ, R148 ;  /* 0x000000ffff977224 */ /* 0x000fe200078e0094 */
[----:B------:R1:W-:Y:S01]  /*11690*/  MUFU.EX2 R188, R2 ;  /* 0x0000000200bc7308 */ /* 0x0003e20000000800 */
[----:B------:R-:W-:Y:S02]  /*116a0*/  IMAD.MOV.U32 R148, RZ, RZ, R145 ;  /* 0x000000ffff947224 */ /* 0x000fe400078e0091 */
[----:B------:R-:W-:Y:S01]  /*116b0*/  IMAD.MOV.U32 R145, RZ, RZ, R185 ;  /* 0x000000ffff917224 */ /* 0x000fe200078e00b9 */
[-C--:B------:R-:W-:Y:S03]  /*116c0*/  HMMA.16816.F32 R92, R120, R130.reuse, R92 ;  /* 0x00000082785c723c */ /* 0x080fe6000000185c */
[----:B------:R-:W-:Y:S01]  /*116d0*/  IMAD.MOV.U32 R235, RZ, RZ, R148 ;  /* 0x000000ffffeb7224 */ /* 0x000fe200078e0094 */
[----:B---3--:R-:W-:Y:S01]  /*116e0*/  F2FP.PACK_AB R110, R192, R194 ;  /* 0x000000c2c06e723e */ /* 0x008fe200000000ff */
[----:B------:R-:W-:Y:S02]  /*116f0*/  IMAD.MOV.U32 R148, RZ, RZ, R145 ;  /* 0x000000ffff947224 */ /* 0x000fe400078e0091 */
[----:B------:R-:W-:Y:S01]  /*11700*/  IMAD.MOV.U32 R238, RZ, RZ, R151 ;  /* 0x000000ffffee7224 */ /* 0x000fe200078e0097 */
[----:B------:R-:W-:Y:S01]  /*11710*/  HMMA.16816.F32 R96, R112, R130, R96 ;  /* 0x000000827060723c */ /* 0x000fe20000001860 */
[----:B-1----:R-:W-:Y:S03]  /*11720*/  FFMA.FTZ R2, R150, c[0x0][0x23c], -R111 ;  /* 0x00008f0096027a23 */ /* 0x002fe6000001086f */
[----:B------:R-:W-:Y:S02]  /*11730*/  IMAD.MOV.U32 R150, RZ, RZ, R147 ;  /* 0x000000ffff967224 */ /* 0x000fe400078e0093 */
[----:B------:R-:W-:Y:S01]  /*11740*/  IMAD.MOV.U32 R147, RZ, RZ, R144 ;  /* 0x000000ffff937224 */ /* 0x000fe200078e0090 */
[----:B------:R-:W1:Y:S01]  /*11750*/  MUFU.EX2 R189, R2 ;  /* 0x0000000200bd7308 */ /* 0x000e620000000800 */
[----:B------:R-:W-:Y:S04]  /*11760*/  IMAD.MOV.U32 R144, RZ, RZ, R143 ;  /* 0x000000ffff907224 */ /* 0x000fe800078e008f */
[----:B------:R-:W-:Y:S02]  /*11770*/  IMAD.MOV.U32 R143, RZ, RZ, R142 ;  /* 0x000000ffff8f7224 */ /* 0x000fe400078e008e */
        /* <DEDUP_REMOVED lines=9> */
[----:B------:R-:W-:Y:S01]  /*11810*/  IMAD.MOV.U32 R147, RZ, RZ, R144 ;  /* 0x000000ffff937224 */ /* 0x000fe200078e0090 */
[----:B-1----:R-:W-:Y:S01]  /*11820*/  F2FP.PACK_AB R176, R189, R188 ;  /* 0x000000bcbdb0723e */ /* 0x002fe200000000ff */
[--C-:B------:R-:W-:Y:S02]  /*11830*/  FFMA.FTZ R2, R134, c[0x0][0x23c], -R111.reuse ;  /* 0x00008f0086027a23 */ /* 0x100fe4000001086f */
[----:B------:R-:W-:Y:S02]  /*11840*/  FFMA.FTZ R111, R133, c[0x0][0x23c], -R111 ;  /* 0x00008f00856f7a23 */ /* 0x000fe4000001086f */
[----:B------:R1:W-:Y:S01]  /*11850*/  MUFU.EX2 R187, R2 ;  /* 0x0000000200bb7308 */ /* 0x0003e20000000800 */
[----:B------:R-:W-:Y:S02]  /*11860*/  IMAD.MOV.U32 R144, RZ, RZ, R140 ;  /* 0x000000ffff907224 */ /* 0x000fe400078e008c */
[----:B------:R-:W-:Y:S01]  /*11870*/  LDSM.16.MT88.4 R140, [R218+0x9c00] ;  /* 0x009c0000da8c783b */ /* 0x000fe20000004200 */
[----:B------:R-:W-:Y:S06]  /*11880*/  IMAD.MOV.U32 R241, RZ, RZ, R150 ;  /* 0x000000fffff17224 */ /* 0x000fec00078e0096 */
[----:B------:R2:W3:Y:S01]  /*11890*/  MUFU.EX2 R186, R111 ;  /* 0x0000006f00ba7308 */ /* 0x0004e20000000800 */
[--C-:B-1----:R-:W-:Y:S02]  /*118a0*/  FFMA.FTZ R2, R132, c[0x0][0x23c], -R184.reuse ;  /* 0x00008f0084027a23 */ /* 0x102fe400000108b8 */
[----:B------:R-:W1:Y:S07]  /*118b0*/  LDSM.16.MT88.4 R132, [R216+0x9c00] ;  /* 0x009c0000d884783b */ /* 0x000e6e0000004200 */
[----:B------:R4:W-:Y:S01]  /*118c0*/  MUFU.EX2 R185, R2 ;  /* 0x0000000200b97308 */ /* 0x0009e20000000800 */
[----:B--2---:R-:W-:Y:S02]  /*118d0*/  F2FP.PACK_AB R111, R190, R191 ;  /* 0x000000bfbe6f723e */ /* 0x004fe400000000ff */
[----:B---3--:R-:W-:Y:S01]  /*118e0*/  F2FP.PACK_AB R178, R186, R187 ;  /* 0x000000bbbab2723e */ /* 0x008fe200000000ff */
[--C-:B----4-:R-:W-:Y:S06]  /*118f0*/  FFMA.FTZ R2, R107, c[0x0][0x23c], -R184.reuse ;  /* 0x00008f006b027a23 */ /* 0x110fec00000108b8 */
[----:B------:R2:W3:Y:S02]  /*11900*/  MUFU.EX2 R107, R2 ;  /* 0x00000002006b7308 */ /* 0x0004e40000000800 */
[--C-:B--2---:R-:W-:Y:S01]  /*11910*/  FFMA.FTZ R2, R152, c[0x0][0x23c], -R184.reuse ;  /* 0x00008f0098027a23 */ /* 0x104fe200000108b8 */
[----:B---3--:R-:W-:Y:S01]  /*11920*/  F2FP.PACK_AB R177, R107, R185 ;  /* 0x000000b96bb1723e */ /* 0x008fe200000000ff */
[----:B------:R-:W-:Y:S01]  /*11930*/  FFMA.FTZ R184, R108, c[0x0][0x23c], -R184 ;  /* 0x00008f006cb87a23 */ /* 0x000fe200000108b8 */
[----:B------:R-:W-:Y:S05]  /*11940*/  F2FP.PACK_AB R108, R196, R197 ;  /* 0x000000c5c46c723e */ /* 0x000fea00000000ff */
[----:B------:R2:W-:Y:S02]  /*11950*/  MUFU.EX2 R106, R2 ;  /* 0x00000002006a7308 */ /* 0x0005e40000000800 */
[-C--:B-1----:R-:W-:Y:S01]  /*11960*/  HMMA.16816.F32 R112, R108, R132.reuse, R4 ;  /* 0x000000846c70723c */ /* 0x082fe20000001804 */
[----:B------:R-:W1:Y:S07]  /*11970*/  LDSM.16.MT88.4 R4, [R218+0xbc00] ;  /* 0x00bc0000da04783b */ /* 0x000e6e0000004200 */
[----:B------:R-:W3:Y:S01]  /*11980*/  MUFU.EX2 R184, R184 ;  /* 0x000000b800b87308 */ /* 0x000ee20000000800 */
[----:B--2---:R-:W2:Y:S03]  /*11990*/  LDL.LU R2, [R1+0x14] ;  /* 0x0000140001027983 */ /* 0x004ea60000300800 */
[----:B---3--:R-:W-:Y:S07]  /*119a0*/  F2FP.PACK_AB R179, R184, R106 ;  /* 0x0000006ab8b3723e */ /* 0x008fee00000000ff */
[C---:B------:R-:W-:Y:S07]  /*119b0*/  HMMA.16816.F32 R116, R176.reuse, R132, R8 ;  /* 0x00000084b074723c */ /* 0x040fee0000001808 */
[----:B------:R-:W-:Y:S01]  /*119c0*/  IMAD.MOV.U32 R10, RZ, RZ, R145 ;  /* 0x000000ffff0a7224 */ /* 0x000fe200078e0091 */
[-C--:B------:R-:W-:Y:S01]  /*119d0*/  HMMA.16816.F32 R120, R176, R134.reuse, R12 ;  /* 0x00000086b078723c */ /* 0x080fe2000000180c */
[----:B------:R-:W3:Y:S03]  /*119e0*/  LDL.LU R12, [R1+0x18] ;  /* 0x00001800010c7983 */ /* 0x000ee60000300800 */
[----:B------:R-:W-:Y:S02]  /*119f0*/  IMAD.MOV.U32 R8, RZ, RZ, R147 ;  /* 0x000000ffff087224 */ /* 0x000fe400078e0093 */
[----:B------:R-:W-:Y:S02]  /*11a00*/  IMAD.MOV.U32 R9, RZ, RZ, R146 ;  /* 0x000000ffff097224 */ /* 0x000fe400078e0092 */
[C---:B------:R-:W-:Y:S01]  /*11a10*/  HMMA.16816.F32 R124, R108.reuse, R134, R16 ;  /* 0x000000866c7c723c */ /* 0x040fe20000001810 */
[----:B------:R-:W4:Y:S03]  /*11a20*/  LDL.LU R17, [R1+0xc] ;  /* 0x00000c0001117983 */ /* 0x000f260000300800 */
[----:B------:R-:W-:Y:S01]  /*11a30*/  IMAD.MOV.U32 R15, RZ, RZ, R138 ;  /* 0x000000ffff0f7224 */ /* 0x000fe200078e008a */
[----:B------:R-:W5:Y:S01]  /*11a40*/  LDL.LU R19, [R1+0x10] ;  /* 0x0000100001137983 */ /* 0x000f620000300800 */
[----:B------:R-:W-:Y:S02]  /*11a50*/  IMAD.MOV.U32 R11, RZ, RZ, R148 ;  /* 0x000000ffff0b7224 */ /* 0x000fe400078e0094 */
[-C--:B------:R-:W-:Y:S01]  /*11a60*/  HMMA.16816.F32 R128, R108, R140.reuse, R20 ;  /* 0x0000008c6c80723c */ /* 0x080fe20000001814 */
[----:B------:R-:W-:Y:S03]  /*11a70*/  IMAD.MOV.U32 R16, RZ, RZ, R137 ;  /* 0x000000ffff107224 */ /* 0x000fe600078e0089 */
[----:B------:R-:W-:Y:S02]  /*11a80*/  IMAD.MOV.U32 R18, RZ, RZ, R136 ;  /* 0x000000ffff127224 */ /* 0x000fe400078e0088 */
[----:B------:R-:W-:Y:S02]  /*11a90*/  IMAD.MOV.U32 R13, RZ, RZ, R144 ;  /* 0x000000ffff0d7224 */ /* 0x000fe400078e0090 */
[C---:B------:R-:W-:Y:S01]  /*11aa0*/  HMMA.16816.F32 R132, R176.reuse, R140, R24 ;  /* 0x0000008cb084723c */ /* 0x040fe20000001818 */
[----:B------:R-:W-:Y:S07]  /*11ab0*/  IMAD.MOV.U32 R14, RZ, RZ, R139 ;  /* 0x000000ffff0e7224 */ /* 0x000fee00078e008b */
        /* <DEDUP_REMOVED lines=18> */
[----:B--2---:R-:W-:Y:S04]  /*11be0*/  FFMA.FTZ R2, R3, R2, R13 ;  /* 0x0000000203027223 */ /* 0x004fe8000001000d */
[----:B------:R-:W-:Y:S02]  /*11bf0*/  FADD.FTZ R2, R8, R2 ;  /* 0x0000000208027221 */ /* 0x000fe40000010000 */
[----:B---3--:R-:W-:Y:S05]  /*11c00*/  FFMA.FTZ R0, R0, R12, R14 ;  /* 0x0000000c00007223 */ /* 0x008fea000001000e */
[----:B------:R-:W-:Y:S02]  /*11c10*/  FADD.FTZ R0, R9, R0 ;  /* 0x0000000009007221 */ /* 0x000fe40000010000 */
[----:B------:R-:W-:Y:S02]  /*11c20*/  FADD.FTZ R9, R215, R2 ;  /* 0x00000002d7097221 */ /* 0x000fe40000010000 */
[----:B----4-:R-:W-:Y:S02]  /*11c30*/  FFMA.FTZ R101, R101, R17, R16 ;  /* 0x0000001165657223 */ /* 0x010fe40000010010 */
[----:B------:R-:W-:Y:S02]  /*11c40*/  FADD.FTZ R8, R236, R0 ;  /* 0x00000000ec087221 */ /* 0x000fe40000010000 */
[----:B-----5:R-:W-:Y:S02]  /*11c50*/  FFMA.FTZ R100, R100, R19, R18 ;  /* 0x0000001364647223 */ /* 0x020fe40000010012 */
[----:B------:R-:W-:Y:S02]  /*11c60*/  FADD.FTZ R11, R11, R101 ;  /* 0x000000650b0b7221 */ /* 0x000fe40000010000 */
        /* <DEDUP_REMOVED lines=50> */
[----:B------:R-:W-:Y:S01]  /*11f90*/  FADD.FTZ R2, R187, R2 ;  /* 0x00000002bb027221 */ /* 0x000fe20000010000 */
[----:B------:R-:W-:Y:S01]  /*11fa0*/  STL [R1+0xc], R4 ;  /* 0x00000c0401007387 */ /* 0x000fe20000100800 */
[----:B------:R-:W-:Y:S02]  /*11fb0*/  FADD.FTZ R3, R190, R3 ;  /* 0x00000003be037221 */ /* 0x000fe40000010000 */
[----:B------:R-:W-:Y:S02]  /*11fc0*/  FADD.FTZ R0, R106, R0 ;  /* 0x000000006a007221 */ /* 0x000fe40000010000 */
[----:B------:R-:W-:Y:S01]  /*11fd0*/  FADD.FTZ R2, R186, R2 ;  /* 0x00000002ba027221 */ /* 0x000fe20000010000 */
[----:B------:R1:W-:Y:S01]  /*11fe0*/  STL [R1+0x10], R3 ;  /* 0x0000100301007387 */ /* 0x0003e20000100800 */
[----:B------:R-:W-:Y:S02]  /*11ff0*/  FADD.FTZ R0, R184, R0 ;  /* 0x00000000b8007221 */ /* 0x000fe40000010000 */
[----:B------:R-:W-:Y:S01]  /*12000*/  IMAD.MOV.U32 R101, RZ, RZ, R231 ;  /* 0x000000ffff657224 */ /* 0x000fe200078e00e7 */
[----:B------:R2:W-:Y:S01]  /*12010*/  STL [R1+0x14], R2 ;  /* 0x0000140201007387 */ /* 0x0005e20000100800 */
[----:B------:R-:W-:Y:S02]  /*12020*/  IMAD.MOV.U32 R107, RZ, RZ, R102 ;  /* 0x000000ffff6b7224 */ /* 0x000fe400078e0066 */
[----:B------:R-:W-:Y:S01]  /*12030*/  IMAD.MOV.U32 R100, RZ, RZ, R105 ;  /* 0x000000ffff647224 */ /* 0x000fe200078e0069 */
[----:B------:R2:W-:Y:S01]  /*12040*/  STL [R1+0x18], R0 ;  /* 0x0000180001007387 */ /* 0x0005e20000100800 */
[----:B------:R-:W-:Y:S02]  /*12050*/  IMAD.MOV.U32 R106, RZ, RZ, R103 ;  /* 0x000000ffff6a7224 */ /* 0x000fe400078e0067 */
[----:B-1----:R-:W-:Y:S01]  /*12060*/  IMAD.MOV.U32 R3, RZ, RZ, R104 ;  /* 0x000000ffff037224 */ /* 0x002fe200078e0068 */
[----:B--2---:R-:W-:-:S05]  /*12070*/  @P0 BRA `(.L_x_143) ;  /* 0xffffc18000000947 */ /* 0x004fca000383ffff */
.L_x_142:
[----:B-1----:R-:W2:Y:S04]  /*12080*/  LDL.LU R4, [R1+0xc] ;  /* 0x00000c0001047983 */ /* 0x002ea80000300800 */
[----:B------:R-:W3:Y:S04]  /*12090*/  LDL.LU R8, [R1+0x10] ;  /* 0x0000100001087983 */ /* 0x000ee80000300800 */
[----:B------:R-:W4:Y:S04]  /*120a0*/  LDL.LU R7, [R1+0x14] ;  /* 0x0000140001077983 */ /* 0x000f280000300800 */
[----:B------:R-:W4:Y:S04]  /*120b0*/  LDL.LU R6, [R1+0x18] ;  /* 0x0000180001067983 */ /* 0x000f280000300800 */
[----:B------:R-:W4:Y:S04]  /*120c0*/  LDL.LU R110, [R1+0x40] ;  /* 0x00004000016e7983 */ /* 0x000f280000300800 */
[----:B------:R-:W1:Y:S04]  /*120d0*/  S2R R108, SR_CTAID.Y ;  /* 0x00000000006c7919 */ /* 0x000e680000002600 */
[----:B------:R1:W5:Y:S04]  /*120e0*/  LDL R109, [R1+0x44] ;  /* 0x00004400016d7983 */ /* 0x0003680000100800 */
[----:B--2---:R-:W2:Y:S04]  /*120f0*/  SHFL.BFLY PT, R0, R4, 0x2, 0x1f ;  /* 0x0c401f0004007f89 */ /* 0x004ea800000e0000 */
[----:B---3--:R-:W3:Y:S04]  /*12100*/  SHFL.BFLY PT, R2, R8, 0x2, 0x1f ;  /* 0x0c401f0008027f89 */ /* 0x008ee800000e0000 */
[----:B----4-:R-:W4:Y:S01]  /*12110*/  SHFL.BFLY PT, R5, R7, 0x2, 0x1f ;  /* 0x0c401f0007057f89 */ /* 0x010f2200000e0000 */
[----:B--2---:R-:W-:-:S03]  /*12120*/  FADD.FTZ R0, R0, R4 ;  /* 0x0000000400007221 */ /* 0x004fc60000010000 */
[----:B------:R-:W2:Y:S01]  /*12130*/  SHFL.BFLY PT, R4, R6, 0x2, 0x1f ;  /* 0x0c401f0006047f89 */ /* 0x000ea200000e0000 */
[----:B---3--:R-:W-:-:S03]  /*12140*/  FADD.FTZ R2, R2, R8 ;  /* 0x0000000802027221 */ /* 0x008fc60000010000 */
[----:B------:R-:W3:Y:S01]  /*12150*/  SHFL.BFLY PT, R3, R0, 0x1, 0x1f ;  /* 0x0c201f0000037f89 */ /* 0x000ee200000e0000 */
[----:B----4-:R-:W-:-:S03]  /*12160*/  FADD.FTZ R5, R5, R7 ;  /* 0x0000000705057221 */ /* 0x010fc60000010000 */
[----:B------:R-:W4:Y:S01]  /*12170*/  SHFL.BFLY PT, R8, R2, 0x1, 0x1f ;  /* 0x0c201f0002087f89 */ /* 0x000f2200000e0000 */
[----:B------:R-:W-:Y:S01]  /*12180*/  ISETP.NE.AND P0, PT, R110, -0x1, PT ;  /* 0xffffffff6e00780c */ /* 0x000fe20003f05270 */
[----:B--2---:R-:W-:Y:S02]  /*12190*/  FADD.FTZ R4, R4, R6 ;  /* 0x0000000604047221 */ /* 0x004fe40000010000 */
[----:B------:R-:W2:Y:S10]  /*121a0*/  SHFL.BFLY PT, R6, R5, 0x1, 0x1f ;  /* 0x0c201f0005067f89 */ /* 0x000eb400000e0000 */
[----:B-1----:R-:W-:Y:S01]  /*121b0*/  @!P0 SHF.R.S32.HI R10, RZ, 0x1f, R108 ;  /* 0x0000001fff0a8819 */ /* 0x002fe2000001146c */
[----:B---3--:R-:W-:-:S02]  /*121c0*/  FADD.FTZ R48, R0, R3 ;  /* 0x0000000300307221 */ /* 0x008fc40000010000 */
[----:B----4-:R-:W-:Y:S02]  /*121d0*/  FADD.FTZ R47, R2, R8 ;  /* 0x00000008022f7221 */ /* 0x010fe40000010000 */
[----:B------:R-:W-:-:S04]  /*121e0*/  @P0 IMAD.WIDE.U32 R2, R110, c[0x0][0x1e8], RZ ;  /* 0x00007a006e020a25 */ /* 0x000fc800078e00ff */
[----:B------:R-:W-:Y:S01]  /*121f0*/  @!P0 IMAD R10, R10, c[0x0][0x1e0], RZ ;  /* 0x000078000a0a8a24 */ /* 0x000fe200078e02ff */
[----:B------:R-:W-:Y:S01]  /*12200*/  @P0 MOV R106, R2 ;  /* 0x00000002006a0202 */ /* 0x000fe20000000f00 */
[C---:B------:R-:W-:Y:S01]  /*12210*/  @!P0 IMAD.WIDE.U32 R8, R108.reuse, c[0x0][0x1e0], RZ ;  /* 0x000078006c088a25 */ /* 0x040fe200078e00ff */
[----:B------:R-:W1:Y:S03]  /*12220*/  SHFL.BFLY PT, R7, R4, 0x1, 0x1f ;  /* 0x0c201f0004077f89 */ /* 0x000e6600000e0000 */
[----:B------:R-:W-:Y:S02]  /*12230*/  @!P0 IMAD R2, R108, c[0x0][0x1e4], R10 ;  /* 0x000079006c028a24 */ /* 0x000fe400078e020a */
[----:B--2---:R-:W-:-:S05]  /*12240*/  FADD.FTZ R100, R5, R6 ;  /* 0x0000000605647221 */ /* 0x004fca0000010000 */
[----:B------:R-:W-:Y:S01]  /*12250*/  FSETP.NE.FTZ.AND P4, PT, R100, RZ, PT ;  /* 0x000000ff6400720b */ /* 0x000fe20003f95000 */
[----:B------:R-:W-:Y:S01]  /*12260*/  @P0 IMAD R107, R110, c[0x0][0x1ec], R3 ;  /* 0x00007b006e6b0a24 */ /* 0x000fe200078e0203 */
[----:B------:R-:W-:Y:S02]  /*12270*/  @!P0 IADD3 R107, R9, R2, RZ ;  /* 0x00000002096b8210 */ /* 0x000fe40007ffe0ff */
[----:B------:R-:W-:Y:S02]  /*12280*/  MOV R2, 0x3f800000 ;  /* 0x3f80000000027802 */ /* 0x000fe40000000f00 */
[----:B------:R-:W-:Y:S02]  /*12290*/  FSETP.NE.FTZ.AND P6, PT, R48, RZ, PT ;  /* 0x000000ff3000720b */ /* 0x000fe40003fd5000 */
[----:B------:R-:W-:-:S05]  /*122a0*/  MOV R0, 0x3f800000 ;  /* 0x3f80000000007802 */ /* 0x000fca0000000f00 */
[----:B------:R-:W2:Y:S01]  /*122b0*/  @P4 MUFU.RCP R2, R100 ;  /* 0x0000006400024308 */ /* 0x000ea20000001000 */
[----:B-1----:R-:W-:Y:S01]  /*122c0*/  FADD.FTZ R101, R4, R7 ;  /* 0x0000000704657221 */ /* 0x002fe20000010000 */
[----:B------:R-:W-:-:S06]  /*122d0*/  FSETP.NE.FTZ.AND P5, PT, R47, RZ, PT ;  /* 0x000000ff2f00720b */ /* 0x000fcc0003fb5000 */
[----:B------:R-:W1:Y:S01]  /*122e0*/  @P6 MUFU.RCP R0, R48 ;  /* 0x0000003000006308 */ /* 0x000e620000001000 */
[----:B------:R-:W-:Y:S01]  /*122f0*/  FSETP.NE.FTZ.AND P3, PT, R101, RZ, PT ;  /* 0x000000ff6500720b */ /* 0x000fe20003f75000 */
[----:B--2---:R-:W-:Y:S02]  /*12300*/  FMUL.FTZ R18, R2, R73 ;  /* 0x0000004902127220 */ /* 0x004fe40000410000 */
[----:B------:R-:W2:Y:S01]  /*12310*/  S2R R73, SR_TID.X ;  /* 0x0000000000497919 */ /* 0x000ea20000002100 */
[----:B------:R-:W-:Y:S01]  /*12320*/  MOV R3, 0x3f800000 ;  /* 0x3f80000000037802 */ /* 0x000fe20000000f00 */
[C---:B-1----:R-:W-:Y:S02]  /*12330*/  FMUL.FTZ R112, R0.reuse, R112 ;  /* 0x0000007000707220 */ /* 0x042fe40000410000 */
[C---:B------:R-:W-:Y:S02]  /*12340*/  FMUL.FTZ R45, R0.reuse, R113 ;  /* 0x00000071002d7220 */ /* 0x040fe40000410000 */
[----:B------:R-:W-:-:S02]  /*12350*/  FMUL.FTZ R124, R0, R124 ;  /* 0x0000007c007c7220 */ /* 0x000fc40000410000 */
[C---:B------:R-:W-:Y:S02]  /*12360*/  FMUL.FTZ R42, R0.reuse, R125 ;  /* 0x0000007d002a7220 */ /* 0x040fe40000410000 */
[C---:B------:R-:W-:Y:S02]  /*12370*/  FMUL.FTZ R128, R0.reuse, R128 ;  /* 0x0000008000807220 */ /* 0x040fe40000410000 */
[C---:B------:R-:W-:Y:S02]  /*12380*/  FMUL.FTZ R40, R0.reuse, R129 ;  /* 0x0000008100287220 */ /* 0x040fe40000410000 */
[C---:B------:R-:W-:Y:S02]  /*12390*/  FMUL.FTZ R140, R0.reuse, R140 ;  /* 0x0000008c008c7220 */ /* 0x040fe40000410000 */
        /* <DEDUP_REMOVED lines=16> */
[----:B------:R-:W-:Y:S01]  /*124a0*/  FMUL.FTZ R7, R0, R97 ;  /* 0x0000006100077220 */ /* 0x000fe20000410000 */
[----:B------:R-:W-:Y:S01]  /*124b0*/  MOV R0, 0x3f800000 ;  /* 0x3f80000000007802 */ /* 0x000fe20000000f00 */
[----:B------:R-:W1:Y:S08]  /*124c0*/  @P5 MUFU.RCP R3, R47 ;  /* 0x0000002f00035308 */ /* 0x000e700000001000 */
[----:B------:R-:W3:Y:S01]  /*124d0*/  @P3 MUFU.RCP R0, R101 ;  /* 0x0000006500003308 */ /* 0x000ee20000001000 */
[----:B--2---:R-:W-:-:S02]  /*124e0*/  SHF.R.S32.HI R49, RZ, 0x1f, R73 ;  /* 0x0000001fff317819 */ /* 0x004fc40000011449 */
[----:B------:R-:W-:Y:S01]  /*124f0*/  @!P0 MOV R106, R8 ;  /* 0x00000008006a8202 */ /* 0x000fe20000000f00 */
[C---:B-1----:R-:W-:Y:S02]  /*12500*/  FMUL.FTZ R114, R3.reuse, R114 ;  /* 0x0000007203727220 */ /* 0x042fe40000410000 */
        /* <DEDUP_REMOVED lines=22> */
[----:B------:R-:W-:Y:S01]  /*12670*/  FMUL.FTZ R6, R3, R99 ;  /* 0x0000006303067220 */ /* 0x000fe20000410000 */
[----:B------:R-:W-:Y:S01]  /*12680*/  LEA.HI R3, R49, R73, RZ, 0x2 ;  /* 0x0000004931037211 */ /* 0x000fe200078f10ff */
[----:B---3--:R-:W-:-:S02]  /*12690*/  FMUL.FTZ R119, R0, R119 ;  /* 0x0000007700777220 */ /* 0x008fc40000410000 */
        /* <DEDUP_REMOVED lines=22> */
[----:B------:R-:W-:Y:S01]  /*12800*/  FMUL.FTZ R94, R0, R94 ;  /* 0x0000005e005e7220 */ /* 0x000fe20000410000 */
[----:B------:R-:W-:Y:S01]  /*12810*/  SHF.R.S32.HI R0, RZ, 0x2, R3 ;  /* 0x00000002ff007819 */ /* 0x000fe20000011403 */
        /* <DEDUP_REMOVED lines=22> */
[----:B------:R-:W-:Y:S01]  /*12980*/  FMUL.FTZ R5, R2, R93 ;  /* 0x0000005d02057220 */ /* 0x000fe20000410000 */
[----:B------:R-:W-:-:S04]  /*12990*/  SHF.R.S32.HI R2, RZ, 0x1f, R0 ;  /* 0x0000001fff027819 */ /* 0x000fc80000011400 */
[----:B------:R-:W-:-:S04]  /*129a0*/  LEA.HI R2, R2, R0, RZ, 0x3 ;  /* 0x0000000002027211 */ /* 0x000fc800078f18ff */
[----:B------:R-:W-:-:S04]  /*129b0*/  LOP3.LUT R2, R2, 0xfffffff8, RZ, 0xc0, !PT ;  /* 0xfffffff802027812 */ /* 0x000fc800078ec0ff */
[----:B------:R-:W-:-:S04]  /*129c0*/  IADD3 R2, R0, -R2, RZ ;  /* 0x8000000200027210 */ /* 0x000fc80007ffe0ff */
[----:B------:R-:W-:Y:S02]  /*129d0*/  LEA.HI R0, R2, R2, RZ, 0x1 ;  /* 0x0000000202007211 */ /* 0x000fe400078f08ff */
[----:B------:R-:W-:Y:S02]  /*129e0*/  LOP3.LUT R3, R3, 0xfffffffc, RZ, 0xc0, !PT ;  /* 0xfffffffc03037812 */ /* 0x000fe400078ec0ff */
[-C--:B------:R-:W-:Y:S02]  /*129f0*/  LEA.HI R49, R49, R73.reuse, RZ, 0x5 ;  /* 0x0000004931317211 */ /* 0x080fe400078f28ff */
[----:B------:R-:W-:Y:S02]  /*12a00*/  SHF.R.S32.HI R9, RZ, 0x1, R0 ;  /* 0x00000001ff097819 */ /* 0x000fe40000011400 */
[----:B------:R-:W-:Y:S02]  /*12a10*/  LOP3.LUT R4, R0, 0x3fffffe, RZ, 0xc0, !PT ;  /* 0x03fffffe00047812 */ /* 0x000fe400078ec0ff */
[----:B------:R-:W-:-:S02]  /*12a20*/  IADD3 R0, -R3, R73, RZ ;  /* 0x0000004903007210 */ /* 0x000fc40007ffe1ff */
[----:B------:R-:W-:Y:S02]  /*12a30*/  SHF.R.S32.HI R33, RZ, 0x5, R49 ;  /* 0x00000005ff217819 */ /* 0x000fe40000011431 */
[----:B------:R-:W-:Y:S02]  /*12a40*/  SHF.L.U32 R3, R9, 0x6, RZ ;  /* 0x0000000609037819 */ /* 0x000fe400000006ff */
[----:B------:R-:W-:Y:S02]  /*12a50*/  IADD3 R2, R2, -R4, RZ ;  /* 0x8000000402027210 */ /* 0x000fe40007ffe0ff */
[----:B------:R-:W-:Y:S02]  /*12a60*/  LEA R0, R33, R0, 0x8 ;  /* 0x0000000021007211 */ /* 0x000fe400078e40ff */
[----:B------:R-:W-:Y:S02]  /*12a70*/  LOP3.LUT R4, R3, 0xc0, RZ, 0xc0, !PT ;  /* 0x000000c003047812 */ /* 0x000fe400078ec0ff */
[----:B------:R-:W-:-:S02]  /*12a80*/  LOP3.LUT R3, R9, 0x1, RZ, 0xc0, !PT ;  /* 0x0000000109037812 */ /* 0x000fc400078ec0ff */
[----:B------:R-:W-:Y:S02]  /*12a90*/  LEA R0, R2, R0, 0x4 ;  /* 0x0000000002007211 */ /* 0x000fe400078e20ff */
[----:B------:R-:W-:Y:S02]  /*12aa0*/  LEA.HI R2, R4, R4, RZ, 0x1d ;  /* 0x0000000404027211 */ /* 0x000fe400078fe8ff */
[----:B------:R-:W-:Y:S02]  /*12ab0*/  ISETP.NE.U32.AND P1, PT, R3, 0x1, PT ;  /* 0x000000010300780c */ /* 0x000fe40003f25070 */
[----:B------:R-:W-:Y:S02]  /*12ac0*/  LEA R0, R0, R2, 0x1 ;  /* 0x0000000200007211 */ /* 0x000fe400078e08ff */
[----:B------:R-:W-:Y:S02]  /*12ad0*/  LOP3.LUT P0, RZ, R9, 0x2, RZ, 0xc0, !PT ;  /* 0x0000000209ff7812 */ /* 0x000fe4000780c0ff */
[----:B------:R-:W-:-:S02]  /*12ae0*/  SHF.L.U32 R0, R0, 0x1, RZ ;  /* 0x0000000100007819 */ /* 0x000fc400000006ff */
[----:B------:R-:W-:Y:S02]  /*12af0*/  MOV R3, 0x20 ;  /* 0x0000002000037802 */ /* 0x000fe40000000f00 */
[----:B------:R-:W-:Y:S02]  /*12b00*/  F2FP.PACK_AB R45, R45, R112 ;  /* 0x000000702d2d723e */ /* 0x000fe400000000ff */
[----:B------:R-:W-:Y:S02]  /*12b10*/  F2FP.PACK_AB R44, R44, R114 ;  /* 0x000000722c2c723e */ /* 0x000fe400000000ff */
[----:B------:R-:W-:Y:S02]  /*12b20*/  IADD3 R2, R0, -0x10, RZ ;  /* 0xfffffff000027810 */ /* 0x000fe40007ffe0ff */
[----:B------:R-:W-:Y:S02]  /*12b30*/  SEL R3, R3, 0xffffffe0, !P0 ;  /* 0xffffffe003037807 */ /* 0x000fe40004000000 */
[----:B------:R-:W-:-:S02]  /*12b40*/  F2FP.PACK_AB R42, R42, R124 ;  /* 0x0000007c2a2a723e */ /* 0x000fc400000000ff */
[----:B------:R-:W-:Y:S02]  /*12b50*/  F2FP.PACK_AB R41, R41, R126 ;  /* 0x0000007e2929723e */ /* 0x000fe400000000ff */
[----:B------:R-:W-:Y:S02]  /*12b60*/  @P1 IADD3 R2, R0, 0x10, RZ ;  /* 0x0000001000021810 */ /* 0x000fe40007ffe0ff */
[----:B------:R-:W-:Y:S02]  /*12b70*/  F2FP.PACK_AB R46, R46, R116 ;  /* 0x000000742e2e723e */ /* 0x000fe400000000ff */
[----:B------:R-:W-:Y:S02]  /*12b80*/  F2FP.PACK_AB R118, R119, R118 ;  /* 0x000000767776723e */ /* 0x000fe400000000ff */
[----:B------:R-:W-:Y:S02]  /*12b90*/  F2FP.PACK_AB R43, R43, R120 ;  /* 0x000000782b2b723e */ /* 0x000fe400000000ff */
[----:B------:R-:W-:Y:S01]  /*12ba0*/  F2FP.PACK_AB R122, R123, R122 ;  /* 0x0000007a7b7a723e */ /* 0x000fe200000000ff */
[----:B------:R-:W-:Y:S01]  /*12bb0*/  STS [R0], R45 ;  /* 0x0000002d00007388 */ /* 0x000fe20000000800 */
[----:B------:R-:W-:-:S02]  /*12bc0*/  F2FP.PACK_AB R39, R39, R130 ;  /* 0x000000822727723e */ /* 0x000fc400000000ff */
[----:B------:R-:W-:Y:S01]  /*12bd0*/  IADD3 R4, R0, R3, RZ ;  /* 0x0000000300047210 */ /* 0x000fe20007ffe0ff */
[----:B------:R-:W-:Y:S01]  /*12be0*/  STS [R0+0x200], R44 ;  /* 0x0002002c00007388 */ /* 0x000fe20000000800 */
[----:B------:R-:W-:-:S03]  /*12bf0*/  F2FP.PACK_AB R40, R40, R128 ;  /* 0x000000802828723e */ /* 0x000fc600000000ff */
[----:B------:R-:W-:Y:S01]  /*12c00*/  STS [R2], R42 ;  /* 0x0000002a02007388 */ /* 0x000fe20000000800 */
[----:B------:R-:W-:-:S03]  /*12c10*/  F2FP.PACK_AB R37, R37, R140 ;  /* 0x0000008c2525723e */ /* 0x000fc600000000ff */
[----:B------:R-:W-:Y:S01]  /*12c20*/  STS [R2+0x200], R41 ;  /* 0x0002002902007388 */ /* 0x000fe20000000800 */
[----:B------:R-:W-:Y:S02]  /*12c30*/  F2FP.PACK_AB R36, R36, R142 ;  /* 0x0000008e2424723e */ /* 0x000fe400000000ff */
[----:B------:R-:W-:Y:S01]  /*12c40*/  IADD3 R3, R3, R2, RZ ;  /* 0x0000000203037210 */ /* 0x000fe20007ffe0ff */
[----:B------:R-:W-:Y:S01]  /*12c50*/  STS [R0+0x1000], R46 ;  /* 0x0010002e00007388 */ /* 0x000fe20000000800 */
[----:B------:R-:W-:-:S03]  /*12c60*/  F2FP.PACK_AB R38, R38, R132 ;  /* 0x000000842626723e */ /* 0x000fc600000000ff */
[----:B------:R-:W-:Y:S01]  /*12c70*/  STS [R0+0x1200], R118 ;  /* 0x0012007600007388 */ /* 0x000fe20000000800 */
[----:B------:R-:W-:-:S03]  /*12c80*/  F2FP.PACK_AB R134, R135, R134 ;  /* 0x000000868786723e */ /* 0x000fc600000000ff */
[----:B------:R-:W-:Y:S01]  /*12c90*/  STS [R2+0x1000], R43 ;  /* 0x0010002b02007388 */ /* 0x000fe20000000800 */
[----:B------:R-:W-:-:S03]  /*12ca0*/  F2FP.PACK_AB R35, R35, R136 ;  /* 0x000000882323723e */ /* 0x000fc600000000ff */
[----:B------:R-:W-:Y:S01]  /*12cb0*/  STS [R2+0x1200], R122 ;  /* 0x0012007a02007388 */ /* 0x000fe20000000800 */
[----:B------:R-:W-:-:S03]  /*12cc0*/  F2FP.PACK_AB R138, R139, R138 ;  /* 0x0000008a8b8a723e */ /* 0x000fc600000000ff */
[----:B------:R1:W-:Y:S01]  /*12cd0*/  STS [R4+0x200], R39 ;  /* 0x0002002704007388 */ /* 0x0003e20000000800 */
[----:B------:R-:W-:Y:S02]  /*12ce0*/  F2FP.PACK_AB R34, R34, R144 ;  /* 0x000000902222723e */ /* 0x000fe400000000ff */
[----:B------:R-:W-:Y:S01]  /*12cf0*/  F2FP.PACK_AB R32, R32, R146 ;  /* 0x000000922020723e */ /* 0x000fe200000000ff */
[----:B------:R-:W-:Y:S01]  /*12d00*/  STS [R4], R40 ;  /* 0x0000002804007388 */ /* 0x000fe20000000800 */
[----:B------:R-:W-:Y:S02]  /*12d10*/  F2FP.PACK_AB R30, R30, R156 ;  /* 0x0000009c1e1e723e */ /* 0x000fe400000000ff */
[----:B------:R-:W-:Y:S01]  /*12d20*/  F2FP.PACK_AB R29, R29, R158 ;  /* 0x0000009e1d1d723e */ /* 0x000fe200000000ff */
[----:B------:R-:W-:Y:S01]  /*12d30*/  STS [R3], R37 ;  /* 0x0000002503007388 */ /* 0x000fe20000000800 */
[----:B------:R-:W-:Y:S02]  /*12d40*/  F2FP.PACK_AB R31, R31, R148 ;  /* 0x000000941f1f723e */ /* 0x000fe400000000ff */
[----:B------:R-:W-:Y:S01]  /*12d50*/  F2FP.PACK_AB R150, R151, R150 ;  /* 0x000000969796723e */ /* 0x000fe200000000ff */
[----:B------:R-:W-:Y:S01]  /*12d60*/  STS [R3+0x200], R36 ;  /* 0x0002002403007388 */ /* 0x000fe20000000800 */
[----:B------:R-:W-:-:S02]  /*12d70*/  F2FP.PACK_AB R28, R28, R152 ;  /* 0x000000981c1c723e */ /* 0x000fc400000000ff */
[----:B------:R-:W-:Y:S01]  /*12d80*/  F2FP.PACK_AB R154, R155, R154 ;  /* 0x0000009a9b9a723e */ /* 0x000fe200000000ff */
[----:B------:R-:W-:Y:S01]  /*12d90*/  STS [R4+0x1000], R38 ;  /* 0x0010002604007388 */ /* 0x000fe20000000800 */
[----:B------:R-:W-:Y:S02]  /*12da0*/  F2FP.PACK_AB R27, R27, R160 ;  /* 0x000000a01b1b723e */ /* 0x000fe400000000ff */
[----:B------:R-:W-:Y:S01]  /*12db0*/  F2FP.PACK_AB R26, R26, R162 ;  /* 0x000000a21a1a723e */ /* 0x000fe200000000ff */
[----:B------:R-:W-:Y:S01]  /*12dc0*/  STS [R4+0x1200], R134 ;  /* 0x0012008604007388 */ /* 0x000fe20000000800 */
[----:B-1----:R-:W1:Y:S03]  /*12dd0*/  LDC.U8 R39, c[0x0][0x329] ;  /* 0x0000ca40ff277b82 */ /* 0x002e660000000000 */
[----:B------:R-:W-:Y:S01]  /*12de0*/  STS [R3+0x1000], R35 ;  /* 0x0010002303007388 */ /* 0x000fe20000000800 */
[----:B------:R-:W-:-:S02]  /*12df0*/  F2FP.PACK_AB R24, R24, R172 ;  /* 0x000000ac1818723e */ /* 0x000fc400000000ff */
[----:B------:R-:W-:Y:S01]  /*12e00*/  F2FP.PACK_AB R23, R23, R174 ;  /* 0x000000ae1717723e */ /* 0x000fe200000000ff */
[----:B------:R-:W-:Y:S01]  /*12e10*/  STS [R3+0x1200], R138 ;  /* 0x0012008a03007388 */ /* 0x000fe20000000800 */
[----:B------:R-:W-:Y:S02]  /*12e20*/  F2FP.PACK_AB R25, R25, R164 ;  /* 0x000000a41919723e */ /* 0x000fe400000000ff */
[----:B------:R-:W-:Y:S01]  /*12e30*/  F2FP.PACK_AB R166, R167, R166 ;  /* 0x000000a6a7a6723e */ /* 0x000fe200000000ff */
        /* <DEDUP_REMOVED lines=31> */
[----:B------:R-:W-:Y:S01]  /*13030*/  F2FP.PACK_AB R8, R91, R8 ;  /* 0x000000085b08723e */ /* 0x000fe200000000ff */
[----:B--2---:R-:W2:Y:S02]  /*13040*/  LDC.U8 R26, c[0x0][0x328] ;  /* 0x0000ca00ff1a7b82 */ /* 0x004ea40000000000 */
[----:B------:R-:W-:Y:S01]  /*13050*/  STS [R0+0x4000], R20 ;  /* 0x0040001400007388 */ /* 0x000fe20000000800 */
[----:B------:R-:W-:-:S03]  /*13060*/  F2FP.PACK_AB R5, R5, R92 ;  /* 0x0000005c0505723e */ /* 0x000fc600000000ff */
[----:B------:R-:W-:Y:S01]  /*13070*/  STS [R0+0x4200], R19 ;  /* 0x0042001300007388 */ /* 0x000fe20000000800 */
[----:B------:R-:W-:-:S03]  /*13080*/  F2FP.PACK_AB R9, R95, R94 ;  /* 0x0000005e5f09723e */ /* 0x000fc600000000ff */
        /* <DEDUP_REMOVED lines=9> */
[----:B------:R4:W-:Y:S04]  /*13120*/  STS [R3+0x4200], R6 ;  /* 0x0042000603007388 */ /* 0x0009e80000000800 */
[----:B------:R-:W-:Y:S04]  /*13130*/  STS [R4+0x5000], R10 ;  /* 0x0050000a04007388 */ /* 0x000fe80000000800 */
[----:B------:R4:W-:Y:S01]  /*13140*/  STS [R4+0x5200], R8 ;  /* 0x0052000804007388 */ /* 0x0009e20000000800 */
[----:B-1----:R-:W-:-:S03]  /*13150*/  ISETP.NE.AND P1, PT, R39, RZ, PT ;  /* 0x000000ff2700720c */ /* 0x002fc60003f25270 */
[----:B------:R1:W-:Y:S04]  /*13160*/  STS [R3+0x5000], R5 ;  /* 0x0050000503007388 */ /* 0x0003e80000000800 */
[----:B------:R1:W-:Y:S04]  /*13170*/  STS [R3+0x5200], R9 ;  /* 0x0052000903007388 */ /* 0x0003e80000000800 */
[----:B------:R-:W-:Y:S02]  /*13180*/  BAR.SYNC.DEFER_BLOCKING 0x0 ;  /* 0x0000000000007b1d */ /* 0x000fe40000010000 */
[----:B---3--:R-:W-:-:S02]  /*13190*/  @P1 MOV R0, c[0x0][0x210] ;  /* 0x0000840000001a02 */ /* 0x008fc40000000f00 */
[----:B--2---:R-:W-:Y:S02]  /*131a0*/  ISETP.NE.AND P0, PT, R26, RZ, PT ;  /* 0x000000ff1a00720c */ /* 0x004fe40003f05270 */
[----:B----4-:R-:W2:Y:S01]  /*131b0*/  @P6 MUFU.LG2 R6, R48 ;  /* 0x0000003000066308 */ /* 0x010ea20000000c00 */
[----:B------:R-:W-:Y:S02]  /*131c0*/  LOP3.LUT R2, R49, 0xffffffe0, RZ, 0xc0, !PT ;  /* 0xffffffe031027812 */ /* 0x000fe400078ec0ff */
[----:B------:R-:W-:Y:S01]  /*131d0*/  ISETP.NE.OR P2, PT, R39, RZ, !P0 ;  /* 0x000000ff2700720c */ /* 0x000fe20004745670 */
[----:B------:R-:W-:Y:S01]  /*131e0*/  @P1 IMAD R4, R0, c[0x0][0x214], RZ ;  /* 0x0000850000041a24 */ /* 0x000fe200078e02ff */
[----:B------:R-:W-:Y:S01]  /*131f0*/  @!P1 MOV R0, c[0x0][0x214] ;  /* 0x0000850000009a02 */ /* 0x000fe20000000f00 */
[----:B------:R-:W3:Y:S02]  /*13200*/  S2R R8, SR_CTAID.X ;  /* 0x0000000000087919 */ /* 0x000ee40000002500 */
[----:B------:R4:W-:Y:S01]  /*13210*/  @P5 MUFU.LG2 R11, R47 ;  /* 0x0000002f000b5308 */ /* 0x0009e20000000c00 */
[----:B------:R-:W-:Y:S01]  /*13220*/  @!P1 SEL R4, R0, c[0x0][0x234], !P0 ;  /* 0x00008d0000049a07 */ /* 0x000fe20004000000 */
[----:B------:R-:W1:Y:S01]  /*13230*/  S2R R17, SR_CTAID.Z ;  /* 0x0000000000117919 */ /* 0x000e620000002700 */
[----:B------:R-:W-:-:S03]  /*13240*/  ISETP.NE.OR P0, PT, R110, -0x1, P2 ;  /* 0xffffffff6e00780c */ /* 0x000fc60001705670 */
[----:B------:R1:W1:Y:S04]  /*13250*/  LDS.128 R28, [R230] ;  /* 0x00000000e61c7984 */ /* 0x0002680000000c00 */
[----:B------:R1:W1:Y:S04]  /*13260*/  LDS.128 R56, [R230+0x1000] ;  /* 0x00100000e6387984 */ /* 0x0002680000000c00 */
[----:B----4-:R4:W1:Y:S04]  /*13270*/  LDS.128 R44, [R230+0x800] ;  /* 0x00080000e62c7984 */ /* 0x0108680000000c00 */
[----:B------:R4:W2:Y:S04]  /*13280*/  LDS.128 R68, [R230+0x1800] ;  /* 0x00180000e6447984 */ /* 0x0008a80000000c00 */
[----:B------:R4:W3:Y:S04]  /*13290*/  LDS.128 R24, [R230+0x2000] ;  /* 0x00200000e6187984 */ /* 0x0008e80000000c00 */
[----:B------:R4:W3:Y:S04]  /*132a0*/  LDS.128 R40, [R230+0x2800] ;  /* 0x00280000e6287984 */ /* 0x0008e80000000c00 */
[----:B------:R4:W4:Y:S04]  /*132b0*/  LDS.128 R52, [R230+0x3000] ;  /* 0x00300000e6347984 */ /* 0x0009280000000c00 */
[----:B------:R2:W4:Y:S04]  /*132c0*/  LDS.128 R64, [R230+0x3800] ;  /* 0x00380000e6407984 */ /* 0x0005280000000c00 */
[----:B------:R3:W4:Y:S04]  /*132d0*/  LDS.128 R20, [R230+0x4000] ;  /* 0x00400000e6147984 */ /* 0x0007280000000c00 */
[----:B------:R3:W4:Y:S04]  /*132e0*/  LDS.128 R36, [R230+0x4800] ;  /* 0x00480000e6247984 */ /* 0x0007280000000c00 */
[----:B------:R4:W4:Y:S04]  /*132f0*/  LDS.128 R48, [R230+0x5000] ;  /* 0x00500000e6307984 */ /* 0x0009280000000c00 */
[----:B------:R4:W4:Y:S01]  /*13300*/  LDS.128 R60, [R230+0x5800] ;  /* 0x00580000e63c7984 */ /* 0x0009220000000c00 */
[----:B------:R-:W-:Y:S01]  /*13310*/  @P1 MOV R0, 0x1 ;  /* 0x0000000100001802 */ /* 0x000fe20000000f00 */
[----:B------:R-:W-:Y:S01]  /*13320*/  @!P1 IMAD R0, R4, c[0x0][0x1c0], RZ ;  /* 0x0000700004009a24 */ /* 0x000fe200078e02ff */
[----:B------:R-:W3:Y:S01]  /*13330*/  @P4 MUFU.LG2 R10, R100 ;  /* 0x00000064000a4308 */ /* 0x000ee20000000c00 */
[C---:B------:R-:W-:Y:S01]  /*13340*/  @!P0 IMAD R110, R108.reuse, c[0x0][0x214], RZ ;  /* 0x000085006c6e8a24 */ /* 0x040fe200078e02ff */
[----:B-1----:R-:W-:Y:S01]  /*13350*/  @P1 MOV R5, c[0x0][0x210] ;  /* 0x0000840000051a02 */ /* 0x002fe20000000f00 */
[----:B------:R-:W-:Y:S01]  /*13360*/  IMAD R0, R108, R0, RZ ;  /* 0x000000006c007224 */ /* 0x000fe200078e02ff */
[----:B------:R-:W-:Y:S01]  /*13370*/  IADD3 R7, -R2, R73, RZ ;  /* 0x0000004902077210 */ /* 0x000fe20007ffe1ff */
[----:B--2---:R-:W-:Y:S01]  /*13380*/  @P6 FMUL.FTZ R6, R6, 0.69314718246459960938 ;  /* 0x3f31721806066820 */ /* 0x004fe20000410000 */
[----:B------:R-:W-:-:S02]  /*13390*/  @!P1 MOV R5, 0x1 ;  /* 0x0000000100059802 */ /* 0x000fc40000000f00 */
[----:B------:R-:W1:Y:S01]  /*133a0*/  @P3 MUFU.LG2 R9, R101 ;  /* 0x0000006500093308 */ /* 0x000e620000000c00 */
[----:B------:R-:W-:Y:S01]  /*133b0*/  MOV R16, 0x7f800000 ;  /* 0x7f80000000107802 */ /* 0x000fe20000000f00 */
[----:B------:R2:W-:Y:S01]  /*133c0*/  @!P0 STL [R1+0x40], R110 ;  /* 0x0000406e01008387 */ /* 0x0005e20000100800 */
[----:B------:R-:W-:Y:S01]  /*133d0*/  SEL R0, R0, RZ, P2 ;  /* 0x000000ff00007207 */ /* 0x000fe20001000000 */
[----:B------:R-:W-:Y:S01]  /*133e0*/  @P6 FFMA.FTZ R16, R104, c[0x0][0x238], R6 ;  /* 0x00008e0068106a23 */ /* 0x000fe20000010006 */
[----:B------:R-:W-:Y:S01]  /*133f0*/  LOP3.LUT P0, RZ, R7, 0x3, RZ, 0xc0, !PT ;  /* 0x0000000307ff7812 */ /* 0x000fe2000780c0ff */
[----:B---3--:R-:W-:Y:S01]  /*13400*/  IMAD R6, R8, R5, RZ ;  /* 0x0000000508067224 */ /* 0x008fe200078e02ff */
[----:B------:R-:W-:Y:S01]  /*13410*/  CS2R R2, SRZ ;  /* 0x0000000000027805 */ /* 0x000fe2000001ff00 */
[----:B------:R-:W-:Y:S01]  /*13420*/  IMAD R0, R17, R4, R0 ;  /* 0x0000000411007224 */ /* 0x000fe200078e0200 */
[----:B------:R-:W-:Y:S02]  /*13430*/  @!P2 MOV R2, R110 ;  /* 0x0000006e0002a202 */ /* 0x000fe40000000f00 */
[----:B------:R-:W-:Y:S01]  /*13440*/  SHF.L.U32 R8, R6, 0x7, RZ ;  /* 0x0000000706087819 */ /* 0x000fe200000006ff */
[----:B------:R-:W-:Y:S01]  /*13450*/  @P4 FMUL.FTZ R6, R10, 0.69314718246459960938 ;  /* 0x3f3172180a064820 */ /* 0x000fe20000410000 */
[----:B------:R-:W-:Y:S01]  /*13460*/  @!P2 SHF.R.S32.HI R3, RZ, 0x1f, R110 ;  /* 0x0000001fff03a819 */ /* 0x000fe2000001146e */
[----:B------:R-:W-:Y:S01]  /*13470*/  @P5 FMUL.FTZ R7, R11, 0.69314718246459960938 ;  /* 0x3f3172180b075820 */ /* 0x000fe20000410000 */
[----:B------:R-:W-:Y:S01]  /*13480*/  IADD3 R10, P2, P1, R8, R2, R0 ;  /* 0x00000002080a7210 */ /* 0x000fe2000795e000 */
[----:B-1----:R-:W-:Y:S01]  /*13490*/  @P3 FMUL.FTZ R4, R9, 0.69314718246459960938 ;  /* 0x3f31721809043820 */ /* 0x002fe20000410000 */
[----:B------:R-:W-:Y:S01]  /*134a0*/  SHF.R.S32.HI R2, RZ, 0x1f, R8 ;  /* 0x0000001fff027819 */ /* 0x000fe20000011408 */
[----:B------:R-:W-:Y:S01]  /*134b0*/  BSSY B0, `(.L_x_146) ;  /* 0x000002f000007945 */ /* 0x000fe20003800000 */
[----:B------:R-:W-:-:S02]  /*134c0*/  SHF.R.S32.HI R0, RZ, 0x1f, R0 ;  /* 0x0000001fff007819 */ /* 0x000fc40000011400 */
[----:B------:R-:W-:Y:S01]  /*134d0*/  MOV R15, 0x7f800000 ;  /* 0x7f800000000f7802 */ /* 0x000fe20000000f00 */
[----:B------:R-:W-:Y:S01]  /*134e0*/  @P5 FFMA.FTZ R15, R105, c[0x0][0x238], R7 ;  /* 0x00008e00690f5a23 */ /* 0x000fe20000010007 */
[----:B------:R-:W-:Y:S01]  /*134f0*/  MOV R13, 0x7f800000 ;  /* 0x7f800000000d7802 */ /* 0x000fe20000000f00 */
[----:B------:R-:W-:Y:S01]  /*13500*/  @P4 FFMA.FTZ R13, R103, c[0x0][0x238], R6 ;  /* 0x00008e00670d4a23 */ /* 0x000fe20000010006 */
[----:B------:R-:W-:Y:S01]  /*13510*/  MOV R14, 0x7f800000 ;  /* 0x7f800000000e7802 */ /* 0x000fe20000000f00 */
[----:B------:R-:W-:Y:S01]  /*13520*/  @P3 FFMA.FTZ R14, R102, c[0x0][0x238], R4 ;  /* 0x00008e00660e3a23 */ /* 0x000fe20000010004 */
[----:B------:R-:W-:Y:S01]  /*13530*/  IADD3.X R7, R2, R3, R0, P2, P1 ;  /* 0x0000000302077210 */ /* 0x000fe200017e2400 */
[----:B------:R-:W-:Y:S05]  /*13540*/  @P0 BRA `(.L_x_147) ;  /* 0x0000025000000947 */ /* 0x000fea0003800000 */
[----:B--2---:R-:W2:Y:S01]  /*13550*/  LDL.LU R110, [R1+0x5c] ;  /* 0x00005c00016e7983 */ /* 0x004ea20000300800 */
[----:B------:R-:W-:-:S04]  /*13560*/  SHF.R.S32.HI R0, RZ, 0x1f, R33 ;  /* 0x0000001fff007819 */ /* 0x000fc80000011421 */
[----:B------:R-:W-:-:S04]  /*13570*/  LEA.HI R0, R0, R33, RZ, 0x2 ;  /* 0x0000002100007211 */ /* 0x000fc800078f10ff */
[----:B------:R-:W-:-:S05]  /*13580*/  LOP3.LUT R0, R0, 0xffffffc, RZ, 0xc0, !PT ;  /* 0x0ffffffc00007812 */ /* 0x000fca00078ec0ff */
[----:B------:R-:W-:-:S04]  /*13590*/  IMAD.IADD R0, R33, 0x1, -R0 ;  /* 0x0000000121007824 */ /* 0x000fc800078e0a00 */
[----:B--2---:R-:W-:-:S05]  /*135a0*/  IMAD R0, R0, 0x10, R110 ;  /* 0x0000001000007824 */ /* 0x004fca00078e026e */
[CC--:B-----5:R-:W-:Y:S02]  /*135b0*/  ISETP.GE.AND P6, PT, R0.reuse, R109.reuse, PT ;  /* 0x0000006d0000720c */ /* 0x0e0fe40003fc6270 */
        /* <DEDUP_REMOVED lines=30> */
.L_x_147:
[----:B--2---:R-:W-:Y:S05]  /*137a0*/  BSYNC B0 ;  /* 0x0000000000007941 */ /* 0x004fea0003800000 */
.L_x_146:
[----:B-1----:R-:W2:Y:S04]  /*137b0*/  LDL.LU.64 R8, [R1+0x48] ;  /* 0x0000480001087983 */ /* 0x002ea80000300a00 */
[----:B------:R1:W5:Y:S01]  /*137c0*/  LDL.64 R12, [R1+0x38] ;  /* 0x00003800010c7983 */ /* 0x0003620000100a00 */
[----:B------:R-:W-:Y:S01]  /*137d0*/  SHF.R.S32.HI R4, RZ, 0x1f, R17 ;  /* 0x0000001fff047819 */ /* 0x000fe20000011411 */
[----:B------:R-:W-:Y:S02]  /*137e0*/  BSSY B0, `(.L_x_148) ;  /* 0x0000017000007945 */ /* 0x000fe40003800000 */
[----:B------:R-:W3:Y:S02]  /*137f0*/  S2R R3, SR_TID.X ;  /* 0x0000000000037919 */ /* 0x000ee40000002100 */
[----:B------:R-:W-:Y:S01]  /*13800*/  IMAD R4, R4, c[0x0][0x1f0], RZ ;  /* 0x00007c0004047a24 */ /* 0x000fe200078e02ff */
[----:B---3--:R-:W-:-:S04]  /*13810*/  SHF.R.S32.HI R0, RZ, 0x1f, R3 ;  /* 0x0000001fff007819 */ /* 0x008fc80000011403 */
[----:B------:R-:W-:-:S04]  /*13820*/  LEA.HI R0, R0, R3, RZ, 0x2 ;  /* 0x0000000300007211 */ /* 0x000fc800078f10ff */
[----:B------:R-:W-:Y:S01]  /*13830*/  SHF.R.S32.HI R11, RZ, 0x2, R0 ;  /* 0x00000002ff0b7819 */ /* 0x000fe20000011400 */
[----:B------:R-:W-:Y:S01]  /*13840*/  IMAD R0, R17, c[0x0][0x1f4], R4 ;  /* 0x00007d0011007a24 */ /* 0x000fe200078e0204 */
[----:B--2---:R-:W-:-:S05]  /*13850*/  IADD3 R2, P0, R8, R106, RZ ;  /* 0x0000006a08027210 */ /* 0x004fca0007f1e0ff */
[----:B------:R-:W-:Y:S01]  /*13860*/  IMAD.X R3, R9, 0x1, R107, P0 ;  /* 0x0000000109037824 */ /* 0x000fe200000e066b */
[----:B-----5:R-:W-:-:S03]  /*13870*/  ISETP.GE.AND P0, PT, R11, R109, PT ;  /* 0x0000006d0b00720c */ /* 0x020fc60003f06270 */
[----:B------:R-:W-:-:S04]  /*13880*/  IMAD.WIDE.U32 R8, R17, c[0x0][0x1f0], R2 ;  /* 0x00007c0011087a25 */ /* 0x000fc800078e0002 */
[----:B------:R-:W-:-:S06]  /*13890*/  IMAD.IADD R7, R0, 0x1, R9 ;  /* 0x0000000100077824 */ /* 0x000fcc00078e0209 */
[----:B------:R-:W-:Y:S05]  /*138a0*/  @P0 BRA `(.L_x_149) ;  /* 0x000000a000000947 */ /* 0x000fea0003800000 */
[----:B-1----:R-:W-:Y:S01]  /*138b0*/  MOV R6, R8 ;  /* 0x0000000800067202 */ /* 0x002fe20000000f00 */
[----:B------:R-:W-:-:S04]  /*138c0*/  IMAD R0, R13, c[0x0][0x1e8], RZ ;  /* 0x00007a000d007a24 */ /* 0x000fc800078e02ff */
[----:B------:R-:W-:-:S04]  /*138d0*/  IMAD.WIDE.U32 R4, R12, c[0x0][0x1e8], R6 ;  /* 0x00007a000c047a25 */ /* 0x000fc800078e0006 */
[----:B------:R-:W-:Y:S01]  /*138e0*/  IMAD R0, R12, c[0x0][0x1ec], R0 ;  /* 0x00007b000c007a24 */ /* 0x000fe200078e0200 */
[----:B------:R-:W-:-:S04]  /*138f0*/  LEA R2, P0, R4, c[0x0][0x1d0], 0x1 ;  /* 0x0000740004027a11 */ /* 0x000fc800078008ff */
[----:B------:R-:W-:-:S04]  /*13900*/  IADD3 R0, R0, R5, RZ ;  /* 0x0000000500007210 */ /* 0x000fc80007ffe0ff */
[----:B------:R-:W-:-:S05]  /*13910*/  LEA.HI.X R3, R4, c[0x0][0x1d4], R0, 0x1, P0 ;  /* 0x0000750004037a11 */ /* 0x000fca00000f0c00 */
[----:B------:R1:W-:Y:S04]  /*13920*/  STG.E.128 [R2.64], R28 ;  /* 0x0000001c02007986 */ /* 0x0003e8000c101d0e */
[----:B------:R1:W-:Y:S04]  /*13930*/  STG.E.128 [R2.64+0x40], R24 ;  /* 0x0000401802007986 */ /* 0x0003e8000c101d0e */
[----:B----4-:R1:W-:Y:S02]  /*13940*/  STG.E.128 [R2.64+0x80], R20 ;  /* 0x0000801402007986 */ /* 0x0103e4000c101d0e */
.L_x_149:
[----:B-1----:R-:W-:Y:S05]  /*13950*/  BSYNC B0 ;  /* 0x0000000000007941 */ /* 0x002fea0003800000 */
.L_x_148:
[----:B------:R-:W-:Y:S01]  /*13960*/  IADD3 R0, R11, 0x20, RZ ;  /* 0x000000200b007810 */ /* 0x000fe20007ffe0ff */
[----:B------:R-:W-:Y:S03]  /*13970*/  BSSY B0, `(.L_x_150) ;  /* 0x0000010000007945 */ /* 0x000fe60003800000 */
[----:B------:R-:W-:-:S13]  /*13980*/  ISETP.GE.AND P0, PT, R0, R109, PT ;  /* 0x0000006d0000720c */ /* 0x000fda0003f06270 */
[----:B------:R-:W-:Y:S05]  /*13990*/  @P0 BRA `(.L_x_151) ;  /* 0x000000d000000947 */ /* 0x000fea0003800000 */
[----:B------:R-:W-:Y:S01]  /*139a0*/  IADD3 R10, P0, R12, 0x20, RZ ;  /* 0x000000200c0a7810 */ /* 0x000fe20007f1e0ff */
[----:B------:R-:W-:Y:S01]  /*139b0*/  IMAD.MOV.U32 R2, RZ, RZ, R8 ;  /* 0x000000ffff027224 */ /* 0x000fe200078e0008 */
        /* <DEDUP_REMOVED lines=10> */
[----:B----4-:R1:W-:Y:S02]  /*13a60*/  STG.E.128 [R2.64+0x80], R36 ;  /* 0x0000802402007986 */ /* 0x0103e4000c101d0e */
.L_x_151:
[----:B------:R-:W-:Y:S05]  /*13a70*/  BSYNC B0 ;  /* 0x0000000000007941 */ /* 0x000fea0003800000 */
.L_x_150:
        /* <DEDUP_REMOVED lines=15> */
[----:B----4-:R1:W-:Y:S04]  /*13b70*/  STG.E.128 [R2.64+0x40], R52 ;  /* 0x0000403402007986 */ /* 0x0103e8000c101d0e */
[----:B------:R1:W-:Y:S02]  /*13b80*/  STG.E.128 [R2.64+0x80], R48 ;  /* 0x0000803002007986 */ /* 0x0003e4000c101d0e */
.L_x_153:
[----:B------:R-:W-:Y:S05]  /*13b90*/  BSYNC B0 ;  /* 0x0000000000007941 */ /* 0x000fea0003800000 */
.L_x_152:
[----:B------:R-:W2:Y:S02]  /*13ba0*/  LDL.LU R0, [R1+0x58] ;  /* 0x0000580001007983 */ /* 0x000ea40000300800 */
[----:B--2---:R-:W-:-:S13]  /*13bb0*/  ISETP.GE.AND P0, PT, R0, R109, PT ;  /* 0x0000006d0000720c */ /* 0x004fda0003f06270 */
[----:B------:R-:W-:Y:S05]  /*13bc0*/  @P0 EXIT ;  /* 0x000000000000094d */ /* 0x000fea0003800000 */
        /* <DEDUP_REMOVED lines=11> */
[----:B----4-:R-:W-:Y:S04]  /*13c80*/  STG.E.128 [R2.64+0x40], R64 ;  /* 0x0000404002007986 */ /* 0x010fe8000c101d0e */
[----:B------:R-:W-:Y:S01]  /*13c90*/  STG.E.128 [R2.64+0x80], R60 ;  /* 0x0000803c02007986 */ /* 0x000fe2000c101d0e */
[----:B------:R-:W-:Y:S05]  /*13ca0*/  EXIT ;  /* 0x000000000000794d */ /* 0x000fea0003800000 */
.L_x_154:
        /* <DEDUP_REMOVED lines=13> */
.L_x_1029:


//--------------------- .text._ZN5flash16flash_fwd_kernelI23Flash_fwd_kernel_traitsILi96ELi128ELi64ELi4ELb0ELb0EN7cutlass6half_tE19Flash_kernel_traitsILi96ELi128ELi64ELi4ES3_EELb0ELb0ELb1ELb0ELb0ELb0ELb0ELb0EEEvNS_16Flash_fwd_paramsE --------------------------
	.section	.text._ZN5flash16flash_fwd_kernelI23Flash_fwd_kernel_traitsILi96ELi128ELi64ELi4ELb0ELb0EN7cutlass6half_tE19Flash_kernel_traitsILi96ELi128ELi64ELi4ES3_EELb0ELb0ELb1ELb0ELb0ELb0ELb0ELb0EEEvNS_16Flash_fwd_paramsE,"ax",@progbits
	.sectioninfo	@"SHI_REGISTERS=255"
	.align	128
        .global         _ZN5flash16flash_fwd_kernelI23Flash_fwd_kernel_traitsILi96ELi128ELi64ELi4ELb0ELb0EN7cutlass6half_tE19Flash_kernel_traitsILi96ELi128ELi64ELi4ES3_EELb0ELb0ELb1ELb0ELb0ELb0ELb0ELb0EEEvNS_16Flash_fwd_paramsE
        .type           _ZN5flash16flash_fwd_kernelI23Flash_fwd_kernel_traitsILi96ELi128ELi64ELi4ELb0ELb0EN7cutlass6half_tE19Flash_kernel_traitsILi96ELi128ELi64ELi4ES3_EELb0ELb0ELb1ELb0ELb0ELb0ELb0ELb0EEEvNS_16Flash_fwd_paramsE,@function
        .size           _ZN5flash16flash_fwd_kernelI23Flash_fwd_kernel_traitsILi96ELi128ELi64ELi4ELb0ELb0EN7cutlass6half_tE19Flash_kernel_traitsILi96ELi128ELi64ELi4ES3_EELb0ELb0ELb1ELb0ELb0ELb0ELb0ELb0EEEvNS_16Flash_fwd_paramsE,(.L_x_1030 - _ZN5flash16flash_fwd_kernelI23Flash_fwd_kernel_traitsILi96ELi128ELi64ELi4ELb0ELb0EN7cutlass6half_tE19Flash_kernel_traitsILi96ELi128ELi64ELi4ES3_EELb0ELb0ELb1ELb0ELb0ELb0ELb0ELb0EEEvNS_16Flash_fwd_paramsE)
        .other          _ZN5flash16flash_fwd_kernelI23Flash_fwd_kernel_traitsILi96ELi128ELi64ELi4ELb0ELb0EN7cutlass6half_tE19Flash_kernel_traitsILi96ELi128ELi64ELi4ES3_EELb0ELb0ELb1ELb0ELb0ELb0ELb0ELb0EEEvNS_16Flash_fwd_paramsE,@"STO_CUDA_ENTRY STV_DEFAULT"
_ZN5flash16flash_fwd_kernelI23Flash_fwd_kernel_traitsILi96ELi128ELi64ELi4ELb0ELb0EN7cutlass6half_tE19Flash_kernel_traitsILi96ELi128ELi64ELi4ES3_EELb0ELb0ELb1ELb0ELb0ELb0ELb0ELb0EEEvNS_16Flash_fwd_paramsE:
.text._ZN5flash16flash_fwd_kernelI23Flash_fwd_kernel_traitsILi96ELi128ELi64ELi4ELb0ELb0EN7cutlass6half_tE19Flash_kernel_traitsILi96ELi128ELi64ELi4ES3_EELb0ELb0ELb1ELb0ELb0ELb0ELb0ELb0EEEvNS_16Flash_fwd_paramsE:
        /* <DEDUP_REMOVED lines=16> */
[----:B------:R-:W-:-:S03]  /*0100*/  ISETP.EQ.OR.EX P1, PT, RZ, c[0x0][0x24c], !P3, P1 ;  /* 0x00009300ff007a0c */ /* 0x000fc60005f22710 */
[----:B------:R1:W2:Y:S01]  /*0110*/  @P2 LDG.E R0, [R2.64+0x4] ;  /* 0x0000040c02002981 */ /* 0x0002a2000c1e1900 */
[----:B------:R-:W-:-:S09]  /*0120*/  IMAD.WIDE R4, R11, R6, c[0x0][0x248] ;  /* 0x000092000b047625 */ /* 0x000fd200078e0206 */
[----:B------:R3:W5:Y:S01]  /*0130*/  @!P1 LDG.E R8, [R4.64] ;  /* 0x0000000c04089981 */ /* 0x000762000c1e1900 */
[----:B------:R-:W-:-:S03]  /*0140*/  IMAD.MOV.U32 R7, RZ, RZ, RZ ;  /* 0x000000ffff077224 */ /* 0x000fc600078e00ff */
[----:B------:R-:W4:Y:S04]  /*0150*/  S2R R35, SR_CTAID.X ;  /* 0x0000000000237919 */ /* 0x000f280000002500 */
[----:B------:R-:W2:Y:S01]  /*0160*/  S2R R24, SR_CTAID.Z ;  /* 0x0000000000187919 */ /* 0x000ea20000002700 */
[----:B-1----:R-:W-:-:S05]  /*0170*/  @P0 IMAD.WIDE R2, R11, R6, c[0x0][0x250] ;  /* 0x000094000b020625 */ /* 0x002fca00078e0206 */
[----:B------:R3:W5:Y:S01]  /*0180*/  @P0 LDG.E R7, [R2.64] ;  /* 0x0000000c02070981 */ /* 0x000762000c1e1900 */
[----:B------:R-:W-:-:S04]  /*0190*/  ISETP.NE.U32.AND P0, PT, RZ, c[0x0][0x248], PT ;  /* 0x00009200ff007a0c */ /* 0x000fc80003f05070 */
[----:B------:R-:W-:Y:S01]  /*01a0*/  ISETP.NE.AND.EX P0, PT, RZ, c[0x0][0x24c], PT, P0 ;  /* 0x00009300ff007a0c */ /* 0x000fe20003f05300 */
[----:B--2---:R-:W-:Y:S02]  /*01b0*/  @P2 IMAD.IADD R31, R0, 0x1, -R25 ;  /* 0x00000001001f2824 */ /* 0x004fe400078e0a19 */
[----:B------:R-:W-:Y:S01]  /*01c0*/  @!P2 IMAD.MOV.U32 R31, RZ, RZ, c[0x0][0x214] ;  /* 0x00008500ff1fa624 */ /* 0x000fe200078e00ff */
[----:B------:R3:W-:Y:S04]  /*01d0*/  STL [R1+0x34], R25 ;  /* 0x0000341901007387 */ /* 0x0007e80000100800 */
[----:B------:R3:W-:Y:S05]  /*01e0*/  STL [R1+0x5c], R31 ;  /* 0x00005c1f01007387 */ /* 0x0007ea0000100800 */
[----:B------:R-:W-:Y:S05]  /*01f0*/  @!P0 BRA `(.L_x_155) ;  /* 0x0000004000008947 */ /* 0x000fea0003800000 */
[----:B----4-:R-:W2:Y:S02]  /*0200*/  @P3 LDG.E R0, [R4.64+0x4] ;  /* 0x0000040c04003981 */ /* 0x010ea4000c1e1900 */
[----:B--2--5:R-:W-:-:S06]  /*0210*/  @P3 IADD3 R0, R0, -R8, RZ ;  /* 0x8000000800003210 */ /* 0x024fcc0007ffe0ff */
[----:B------:R1:W5:Y:S01]  /*0220*/  @!P3 LDG.E R0, [R4.64] ;  /* 0x0000000c0400b981 */ /* 0x000362000c1e1900 */
[----:B------:R-:W-:Y:S05]  /*0230*/  BRA `(.L_x_156) ;  /* 0x0000001000007947 */ /* 0x000fea0003800000 */
.L_x_155:
[----:B----4-:R-:W-:Y:S02]  /*0240*/  MOV R0, c[0x0][0x218] ;  /* 0x0000860000007a02 */ /* 0x010fe40000000f00 */
.L_x_156:
[----:B------:R-:W-:-:S04]  /*0250*/  ISETP.NE.U32.AND P2, PT, RZ, c[0x0][0x258], PT ;  /* 0x00009600ff007a0c */ /* 0x000fc80003f45070 */
[----:B------:R-:W-:-:S13]  /*0260*/  ISETP.NE.AND.EX P2, PT, RZ, c[0x0][0x25c], PT, P2 ;  /* 0x00009700ff007a0c */ /* 0x000fda0003f45320 */
[----:B---3--:R-:W-:-:S06]  /*0270*/  @P2 IMAD.WIDE R2, R11, R6, c[0x0][0x258] ;  /* 0x000096000b022625 */ /* 0x008fcc00078e0206 */
        /* <DEDUP_REMOVED lines=9> */
[----:B------:R-:W-:Y:S01]  /*0310*/  IADD3 R0, -R31, 0xbf, R30 ;  /* 0x000000bf1f007810 */ /* 0x000fe20007ffe11e */
[----:B------:R-:W2:Y:S01]  /*0320*/  S2R R29, SR_TID.X ;  /* 0x00000000001d7919 */ /* 0x000ea20000002100 */
[C---:B------:R-:W-:Y:S02]  /*0330*/  IADD3 R3, R53.reuse, R30, -R31 ;  /* 0x0000001e35037210 */ /* 0x040fe40007ffe81f */
[----:B------:R-:W-:Y:S02]  /*0340*/  IADD3 R2, R53, 0x3f, RZ ;  /* 0x0000003f35027810 */ /* 0x000fe40007ffe0ff */
[----:B------:R-:W-:Y:S02]  /*0350*/  IADD3 R0, R0, c[0x0][0x2e8], R53 ;  /* 0x0000ba0000007a10 */ /* 0x000fe40007ffe035 */
[----:B------:R-:W-:Y:S02]  /*0360*/  IADD3 R3, R3, -c[0x0][0x2e4], RZ ;  /* 0x8000b90003037a10 */ /* 0x000fe40007ffe0ff */
[----:B-1----:R-:W-:-:S02]  /*0370*/  SHF.R.S32.HI R5, RZ, 0x1f, R2 ;  /* 0x0000001fff057819 */ /* 0x002fc40000011402 */
[----:B------:R-:W-:Y:S02]  /*0380*/  SHF.R.S32.HI R4, RZ, 0x1f, R0 ;  /* 0x0000001fff047819 */ /* 0x000fe40000011400 */
[----:B------:R-:W-:Y:S02]  /*0390*/  SHF.R.S32.HI R6, RZ, 0x1f, R3 ;  /* 0x0000001fff067819 */ /* 0x000fe40000011403 */
[----:B------:R-:W-:Y:S02]  /*03a0*/  LEA.HI R5, R5, R2, RZ, 0x6 ;  /* 0x0000000205057211 */ /* 0x000fe400078f30ff */
[----:B------:R-:W-:Y:S02]  /*03b0*/  LEA.HI R0, R4, R0, RZ, 0x6 ;  /* 0x0000000004007211 */ /* 0x000fe400078f30ff */
[----:B------:R-:W-:Y:S02]  /*03c0*/  LEA.HI R2, R6, R3, RZ, 0x6 ;  /* 0x0000000306027211 */ /* 0x000fe400078f30ff */
[----:B------:R-:W-:-:S02]  /*03d0*/  SHF.R.S32.HI R3, RZ, 0x6, R5 ;  /* 0x00000006ff037819 */ /* 0x000fc40000011405 */
[----:B------:R-:W-:Y:S02]  /*03e0*/  SHF.R.S32.HI R0, RZ, 0x6, R0 ;  /* 0x00000006ff007819 */ /* 0x000fe40000011400 */
[----:B------:R-:W-:Y:S02]  /*03f0*/  SHF.R.S32.HI R2, RZ, 0x6, R2 ;  /* 0x00000006ff027819 */ /* 0x000fe40000011402 */
[----:B------:R-:W-:Y:S02]  /*0400*/  IMNMX R154, R3, R0, PT ;  /* 0x00000000039a7217 */ /* 0x000fe40003800200 */
[----:B------:R-:W-:-:S03]  /*0410*/  IMNMX R155, RZ, R2, !PT ;  /* 0x00000002ff9b7217 */ /* 0x000fc60007800200 */
[----:B------:R1:W-:Y:S01]  /*0420*/  STL [R1+0xc], R154 ;  /* 0x00000c9a01007387 */ /* 0x0003e20000100800 */
[----:B------:R-:W-:-:S03]  /*0430*/  ISETP.GT.AND P0, PT, R154, R155, PT ;  /* 0x0000009b9a00720c */ /* 0x000fc60003f04270 */
[----:B------:R1:W-:Y:S10]  /*0440*/  STL [R1+0x30], R155 ;  /* 0x0000309b01007387 */ /* 0x0003f40000100800 */
[----:B------:R-:W-:Y:S05]  /*0450*/  @P0 BRA `(.L_x_157) ;  /* 0x00000a8000000947 */ /* 0x000fea0003800000 */
[----:B--2---:R-:W2:Y:S01]  /*0460*/  LDC.U8 R2, c[0x0][0x329] ;  /* 0x0000ca40ff027b82 */ /* 0x004ea20000000000 */
        /* <DEDUP_REMOVED lines=8> */
[----:B------:R-:W-:Y:S01]  /*04f0*/  @!P0 SHF.R.S32.HI R5, RZ, 0x1f, R11 ;  /* 0x0000001fff058819 */ /* 0x000fe2000001140b */
[----:B------:R-:W-:-:S04]  /*0500*/  IMAD.IADD R20, R29, 0x1, -R9 ;  /* 0x000000011d147824 */ /* 0x000fc800078e0a09 */
[----:B------:R-:W-:Y:S02]  /*0510*/  @!P0 IMAD R6, R5, c[0x0][0x1e0], RZ ;  /* 0x0000780005068a24 */ /* 0x000fe400078e02ff */
[----:B------:R-:W-:Y:S01]  /*0520*/  IMAD.SHL.U32 R14, R20, 0x8, RZ ;  /* 0x00000008140e7824 */ /* 0x000fe200078e00ff */
[----:B--2---:R-:W-:Y:S01]  /*0530*/  ISETP.NE.AND P1, PT, R2, RZ, PT ;  /* 0x000000ff0200720c */ /* 0x004fe20003f25270 */
[----:B------:R-:W-:-:S03]  /*0540*/  @!P0 IMAD R6, R11, c[0x0][0x1e4], R6 ;  /* 0x000079000b068a24 */ /* 0x000fc600078e0206 */
[----:B------:R-:W-:Y:S02]  /*0550*/  IADD3 R23, R14, 0x40, RZ ;  /* 0x000000400e177810 */ /* 0x000fe40007ffe0ff */
[----:B---3--:R-:W-:-:S04]  /*0560*/  ISETP.NE.AND P2, PT, R3, RZ, PT ;  /* 0x000000ff0300720c */ /* 0x008fc80003f45270 */
[----:B------:R-:W-:-:S03]  /*0570*/  ISETP.NE.OR P3, PT, R2, RZ, !P2 ;  /* 0x000000ff0200720c */ /* 0x000fc60005765670 */
[----:B------:R-:W-:Y:S02]  /*0580*/  @P1 IMAD.MOV.U32 R0, RZ, RZ, c[0x0][0x210] ;  /* 0x00008400ff001624 */ /* 0x000fe400078e00ff */
[----:B------:R-:W-:Y:S02]  /*0590*/  @!P1 IMAD.MOV.U32 R4, RZ, RZ, c[0x0][0x214] ;  /* 0x00008500ff049624 */ /* 0x000fe400078e00ff */
[----:B------:R-:W-:Y:S02]  /*05a0*/  @P1 IMAD R0, R0, c[0x0][0x214], RZ ;  /* 0x0000850000001a24 */ /* 0x000fe400078e02ff */
[----:B------:R-:W-:Y:S01]  /*05b0*/  @P0 IMAD.WIDE.U32 R2, R25, c[0x0][0x1e8], RZ ;  /* 0x00007a0019020a25 */ /* 0x000fe200078e00ff */
[----:B------:R-:W-:Y:S02]  /*05c0*/  @!P1 SEL R0, R4, c[0x0][0x234], !P2 ;  /* 0x00008d0004009a07 */ /* 0x000fe40005000000 */
[----:B------:R-:W-:Y:S01]  /*05d0*/  ISETP.GE.AND P2, PT, R10, R15, PT ;  /* 0x0000000f0a00720c */ /* 0x000fe20003f46270 */
        /* <DEDUP_REMOVED lines=8> */
[----:B------:R-:W-:Y:S01]  /*0660*/  @!P0 IMAD.IADD R8, R5, 0x1, R6 ;  /* 0x0000000105088824 */ /* 0x000fe200078e0206 */
[----:B------:R-:W-:Y:S01]  /*0670*/  SHF.R.S32.HI R11, RZ, 0x1f, R10 ;  /* 0x0000001fff0b7819 */ /* 0x000fe2000001140a */
[----:B------:R-:W-:Y:S01]  /*0680*/  IMAD R6, R24, R0, R3 ;  /* 0x0000000018067224 */ /* 0x000fe200078e0203 */
[----:B------:R-:W-:Y:S01]  /*0690*/  SHF.R.S32.HI R0, RZ, 0x1f, R24 ;  /* 0x0000001fff007819 */ /* 0x000fe20000011418 */
[----:B------:R-:W-:Y:S01]  /*06a0*/  @P1 IMAD.MOV.U32 R19, RZ, RZ, c[0x0][0x210] ;  /* 0x00008400ff131624 */ /* 0x000fe200078e00ff */
[----:B------:R-:W-:Y:S01]  /*06b0*/  @!P3 SEL R7, R7, R25, !P0 ;  /* 0x000000190707b207 */ /* 0x000fe20004000000 */
[----:B------:R-:W-:Y:S01]  /*06c0*/  @!P1 IMAD.MOV.U32 R19, RZ, RZ, 0x1 ;  /* 0x00000001ff139424 */ /* 0x000fe200078e00ff */
[----:B------:R-:W-:Y:S01]  /*06d0*/  IADD3 R4, P0, R14, R2, RZ ;  /* 0x000000020e047210 */ /* 0x000fe20007f1e0ff */
[----:B------:R-:W-:Y:S01]  /*06e0*/  IMAD R0, R0, c[0x0][0x1f0], RZ ;  /* 0x00007c0000007a24 */ /* 0x000fe200078e02ff */
[----:B------:R-:W-:-:S02]  /*06f0*/  CS2R R2, SRZ ;  /* 0x0000000000027805 */ /* 0x000fc4000001ff00 */
[----:B------:R-:W-:Y:S01]  /*0700*/  LEA.HI.X.SX32 R5, R14, R8, 0x1, P0 ;  /* 0x000000080e057211 */ /* 0x000fe200000f0eff */
[----:B------:R-:W-:Y:S01]  /*0710*/  IMAD R8, R24, c[0x0][0x1f4], R0 ;  /* 0x00007d0018087a24 */ /* 0x000fe200078e0200 */
[----:B------:R-:W-:Y:S01]  /*0720*/  @!P3 MOV R2, R7 ;  /* 0x000000070002b202 */ /* 0x000fe20000000f00 */
[----:B------:R-:W-:Y:S01]  /*0730*/  IMAD R0, R30, R19, RZ ;  /* 0x000000131e007224 */ /* 0x000fe200078e02ff */
[----:B------:R-:W-:Y:S01]  /*0740*/  @!P3 SHF.R.S32.HI R3, RZ, 0x1f, R7 ;  /* 0x0000001fff03b819 */ /* 0x000fe20000011407 */
[----:B------:R-:W-:Y:S01]  /*0750*/  IMAD.WIDE.U32 R12, R24, c[0x0][0x1f0], R4 ;  /* 0x00007c00180c7a25 */ /* 0x000fe200078e0004 */
[----:B------:R-:W-:Y:S02]  /*0760*/  IADD3 R24, R14, 0x20, RZ ;  /* 0x000000200e187810 */ /* 0x000fe40007ffe0ff */
[----:B------:R-:W-:Y:S01]  /*0770*/  SHF.R.S32.HI R4, RZ, 0x1f, R0 ;  /* 0x0000001fff047819 */ /* 0x000fe20000011400 */
[----:B------:R-:W-:Y:S01]  /*0780*/  IMAD.IADD R9, R13, 0x1, R8 ;  /* 0x000000010d097824 */ /* 0x000fe200078e0208 */
[----:B------:R-:W-:-:S02]  /*0790*/  IADD3 R22, P1, P0, R0, R2, R6 ;  /* 0x0000000200167210 */ /* 0x000fc4000783e006 */
[----:B------:R-:W-:Y:S01]  /*07a0*/  SHF.R.S32.HI R0, RZ, 0x1f, R6 ;  /* 0x0000001fff007819 */ /* 0x000fe20000011406 */
[----:B------:R-:W-:-:S03]  /*07b0*/  IMAD.WIDE R6, R35, 0x80, R10 ;  /* 0x0000008023067825 */ /* 0x000fc600078e020a */
[----:B------:R-:W-:Y:S01]  /*07c0*/  IADD3.X R21, R4, R3, R0, P1, P0 ;  /* 0x0000000304157210 */ /* 0x000fe20000fe0400 */
        /* <DEDUP_REMOVED lines=14> */
.L_x_159:
[----:B------:R-:W-:Y:S05]  /*08b0*/  BSYNC B0 ;  /* 0x0000000000007941 */ /* 0x000fea0003800000 */
.L_x_158:
        /* <DEDUP_REMOVED lines=8> */
[----:B--2---:R-:W-:Y:S01]  /*0940*/  IMAD.X R2, RZ, RZ, R7, P0 ;  /* 0x000000ffff027224 */ /* 0x004fe200000e0607 */
        /* <DEDUP_REMOVED lines=11> */
.L_x_161:
[----:B------:R-:W-:Y:S05]  /*0a00*/  BSYNC B0 ;  /* 0x0000000000007941 */ /* 0x000fea0003800000 */
.L_x_160:
        /* <DEDUP_REMOVED lines=20> */
.L_x_163:
[----:B------:R-:W-:Y:S05]  /*0b50*/  BSYNC B0 ;  /* 0x0000000000007941 */ /* 0x000fea0003800000 */
.L_x_162:
[----:B------:R-:W-:Y:S01]  /*0b60*/  IADD3 R17, R10, 0x60, RZ ;  /* 0x000000600a117810 */ /* 0x000fe20007ffe0ff */
[----:B------:R-:W-:Y:S03]  /*0b70*/  BSSY B0, `(.L_x_164) ;  /* 0x0000013000007945 */ /* 0x000fe60003800000 */
[----:B------:R-:W-:-:S13]  /*0b80*/  ISETP.GE.AND P0, PT, R17, R15, PT ;  /* 0x0000000f1100720c */ /* 0x000fda0003f06270 */
        /* <DEDUP_REMOVED lines=17> */
.L_x_165:
[----:B------:R-:W-:Y:S05]  /*0ca0*/  BSYNC B0 ;  /* 0x0000000000007941 */ /* 0x000fea0003800000 */
.L_x_164:
[----:B------:R-:W-:-:S04]  /*0cb0*/  ISETP.NE.AND P6, PT, R20, RZ, PT ;  /* 0x000000ff1400720c */ /* 0x000fc80003fc5270 */
        /* <DEDUP_REMOVED lines=34> */
.L_x_157:
        /* <DEDUP_REMOVED lines=27> */
.L_x_166:
[----:B------:R-:W-:Y:S02]  /*1090*/  IABS R4, c[0x0][0x1c8] ;  /* 0x0000720000047a13 */ /* 0x000fe40000000000 */
[----:B------:R-:W-:Y:S02]  /*10a0*/  IABS R5, R24 ;  /* 0x0000001800057213 */ /* 0x000fe40000000000 */
[----:B------:R-:W2:Y:S01]  /*10b0*/  I2F.RP R2, R4 ;  /* 0x0000000400027306 */ /* 0x000ea20000209400 */
[----:B------:R-:W-:-:S07]  /*10c0*/  SHF.R.S32.HI R19, RZ, 0x1f, R24 ;  /* 0x0000001fff137819 */ /* 0x000fce0000011418 */
[----:B--2---:R-:W2:Y:S02]  /*10d0*/  MUFU.RCP R2, R2 ;  /* 0x0000000200027308 */ /* 0x004ea40000001000 */
[----:B--2---:R-:W-:-:S06]  /*10e0*/  IADD3 R2, R2, 0xffffffe, RZ ;  /* 0x0ffffffe02027810 */ /* 0x004fcc0007ffe0ff */
[----:B------:R-:W2:Y:S02]  /*10f0*/  F2I.FTZ.U32.TRUNC.NTZ R3, R2 ;  /* 0x0000000200037305 */ /* 0x000ea4000021f000 */
[----:B--2---:R-:W-:Y:S02]  /*1100*/  IMAD.MOV R0, RZ, RZ, -R3 ;  /* 0x000000ffff007224 */ /* 0x004fe400078e0a03 */
        /* <DEDUP_REMOVED lines=34> */
.L_x_167:
[----:B------:R-:W-:Y:S01]  /*1330*/  SHF.R.S32.HI R5, RZ, 0x1f, R29 ;  /* 0x0000001fff057819 */ /* 0x000fe2000001141d */
[----:B------:R-:W-:Y:S01]  /*1340*/  IMAD R19, R19, c[0x0][0x1a8], RZ ;  /* 0x00006a0013137a24 */ /* 0x000fe200078e02ff */
[----:B------:R-:W-:Y:S01]  /*1350*/  SHF.R.S32.HI R12, RZ, 0x1f, R10 ;  /* 0x0000001fff0c7819 */ /* 0x000fe2000001140a */
[----:B------:R-:W-:Y:S01]  /*1360*/  IMAD.IADD R40, R31, 0x1, -R30 ;  /* 0x000000011f287824 */ /* 0x000fe200078e0a1e */
[CC--:B------:R-:W-:Y:S01]  /*1370*/  LEA.HI R3, R5.reuse, R29.reuse, RZ, 0x2 ;  /* 0x0000001d05037211 */ /* 0x0c0fe200078f10ff */
[----:B------:R-:W-:Y:S01]  /*1380*/  IMAD R19, R24, c[0x0][0x1ac], R19 ;  /* 0x00006b0018137a24 */ /* 0x000fe200078e0213 */
[----:B------:R-:W-:Y:S01]  /*1390*/  LEA.HI R28, R5, R29, RZ, 0x3 ;  /* 0x0000001d051c7211 */ /* 0x000fe200078f18ff */
[----:B------:R-:W-:Y:S01]  /*13a0*/  BSSY B0, `(.L_x_168) ;  /* 0x0000066000007945 */ /* 0x000fe20003800000 */
[----:B------:R-:W-:-:S02]  /*13b0*/  LOP3.LUT R0, R3, 0xfffffffc, RZ, 0xc0, !PT ;  /* 0xfffffffc03007812 */ /* 0x000fc400078ec0ff */
[----:B------:R-:W-:Y:S02]  /*13c0*/  SHF.R.S32.HI R26, RZ, 0x3, R28 ;  /* 0x00000003ff1a7819 */ /* 0x000fe4000001141c */
[----:B------:R-:W-:Y:S01]  /*13d0*/  SHF.R.S32.HI R4, RZ, 0x2, R3 ;  /* 0x00000002ff047819 */ /* 0x000fe20000011403 */
[----:B------:R-:W-:Y:S01]  /*13e0*/  IMAD.IADD R0, R29, 0x1, -R0 ;  /* 0x000000011d007824 */ /* 0x000fe200078e0a00 */
[-C--:B------:R-:W-:Y:S01]  /*13f0*/  LEA.HI R27, R5, R29.reuse, RZ, 0x4 ;  /* 0x0000001d051b7211 */ /* 0x080fe200078f20ff */
[----:B------:R-:W-:Y:S01]  /*1400*/  IMAD.SHL.U32 R2, R26, 0x40, RZ ;  /* 0x000000401a027824 */ /* 0x000fe200078e00ff */
[----:B------:R-:W-:Y:S01]  /*1410*/  LEA.HI R3, R3, R4, RZ, 0x1 ;  /* 0x0000000403037211 */ /* 0x000fe200078f08ff */
[----:B------:R-:W-:Y:S01]  /*1420*/  IMAD.SHL.U32 R156, R0, 0x8, RZ ;  /* 0x00000008009c7824 */ /* 0x000fe200078e00ff */
[----:B------:R-:W-:Y:S02]  /*1430*/  LEA.HI R23, R5, R29, RZ, 0x5 ;  /* 0x0000001d05177211 */ /* 0x000fe400078f28ff */
[----:B------:R-:W-:-:S02]  /*1440*/  LOP3.LUT R0, R2, 0xc0, RZ, 0xc0, !PT ;  /* 0x000000c002007812 */ /* 0x000fc400078ec0ff */
[----:B------:R-:W-:Y:S02]  /*1450*/  LOP3.LUT R3, R3, 0x7fffffe, RZ, 0xc0, !PT ;  /* 0x07fffffe03037812 */ /* 0x000fe400078ec0ff */
[----:B------:R-:W-:Y:S02]  /*1460*/  LOP3.LUT R5, R27, 0xfffffff0, RZ, 0xc0, !PT ;  /* 0xfffffff01b057812 */ /* 0x000fe400078ec0ff */
[----:B------:R-:W-:Y:S01]  /*1470*/  LOP3.LUT R2, R0, 0x18, R156, 0xf8, !PT ;  /* 0x0000001800027812 */ /* 0x000fe200078ef89c */
[----:B------:R-:W-:Y:S01]  /*1480*/  IMAD.IADD R3, R4, 0x1, -R3 ;  /* 0x0000000104037824 */ /* 0x000fe200078e0a03 */
[----:B------:R-:W-:Y:S01]  /*1490*/  SHF.R.S32.HI R25, RZ, 0x5, R23 ;  /* 0x00000005ff197819 */ /* 0x000fe20000011417 */
[----:B------:R-:W-:Y:S01]  /*14a0*/  IMAD.IADD R20, R29, 0x1, -R5 ;  /* 0x000000011d147824 */ /* 0x000fe200078e0a05 */
[----:B------:R-:W-:Y:S02]  /*14b0*/  SHF.R.U32.HI R0, RZ, 0x3, R0 ;  /* 0x00000003ff007819 */ /* 0x000fe40000011600 */
[----:B------:R-:W-:-:S02]  /*14c0*/  SHF.R.S32.HI R5, RZ, 0x1f, R4 ;  /* 0x0000001fff057819 */ /* 0x000fc40000011404 */
[----:B------:R-:W-:Y:S01]  /*14d0*/  LOP3.LUT R2, R2, R0, RZ, 0x3c, !PT ;  /* 0x0000000002027212 */ /* 0x000fe200078e3cff */
[----:B------:R-:W-:Y:S01]  /*14e0*/  IMAD R0, R25, 0x8, R3 ;  /* 0x0000000819007824 */ /* 0x000fe200078e0203 */
[----:B------:R-:W-:Y:S01]  /*14f0*/  LEA.HI R22, R20, R20, RZ, 0x1 ;  /* 0x0000001414167211 */ /* 0x000fe200078f08ff */
[C---:B------:R-:W-:Y:S01]  /*1500*/  IMAD R13, R5.reuse, c[0x0][0x1a0], RZ ;  /* 0x00006800050d7a24 */ /* 0x040fe200078e02ff */
[----:B------:R-:W-:Y:S01]  /*1510*/  SHF.R.S32.HI R157, RZ, 0x1f, R156 ;  /* 0x0000001fff9d7819 */ /* 0x000fe2000001149c */
[----:B------:R-:W-:Y:S01]  /*1520*/  IMAD.U32 R222, R0, 0x20, R2 ;  /* 0x0000002000de7824 */ /* 0x000fe200078e0002 */
[--C-:B------:R-:W-:Y:S01]  /*1530*/  SHF.R.S32.HI R11, RZ, 0x1, R22.reuse ;  /* 0x00000001ff0b7819 */ /* 0x100fe20000011416 */
[----:B------:R-:W-:Y:S01]  /*1540*/  IMAD R0, R5, c[0x0][0x198], RZ ;  /* 0x0000660005007a24 */ /* 0x000fe200078e02ff */
[----:B------:R-:W-:Y:S01]  /*1550*/  SHF.R.S32.HI R2, RZ, 0x1f, R22 ;  /* 0x0000001fff027819 */ /* 0x000fe20000011416 */
[----:B------:R-:W-:Y:S01]  /*1560*/  IMAD.WIDE.U32 R6, R4, c[0x0][0x198], R156 ;  /* 0x0000660004067a25 */ /* 0x000fe200078e009c */
[C---:B------:R-:W-:Y:S01]  /*1570*/  IADD3 R8, P0, R156.reuse, R9, RZ ;  /* 0x000000099c087210 */ /* 0x040fe20007f1e0ff */
[----:B------:R2:W-:Y:S01]  /*1580*/  STL.64 [R1+0x38], R156 ;  /* 0x0000389c01007387 */ /* 0x0005e20000100a00 */
[----:B------:R-:W-:Y:S01]  /*1590*/  IADD3 R151, R156, 0x20, RZ ;  /* 0x000000209c977810 */ /* 0x000fe20007ffe0ff */
[----:B------:R-:W-:Y:S01]  /*15a0*/  IMAD R15, R4, c[0x0][0x19c], R0 ;  /* 0x00006700040f7a24 */ /* 0x000fe200078e0200 */
[----:B------:R-:W-:Y:S01]  /*15b0*/  LEA.HI R0, R2, R11, RZ, 0x2 ;  /* 0x0000000b02007211 */ /* 0x000fe200078f10ff */
[----:B------:R-:W-:Y:S01]  /*15c0*/  IMAD.WIDE.U32 R2, R4, c[0x0][0x1a0], R156 ;  /* 0x0000680004027a25 */ /* 0x000fe200078e009c */
[----:B------:R-:W-:Y:S01]  /*15d0*/  IADD3 R6, P1, R16, R6, RZ ;  /* 0x0000000610067210 */ /* 0x000fe20007f3e0ff */
[----:B------:R2:W-:Y:S01]  /*15e0*/  STL [R1+0x58], R40 ;  /* 0x0000582801007387 */ /* 0x0005e20000100800 */
[----:B------:R-:W-:Y:S01]  /*15f0*/  LOP3.LUT R0, R0, 0xfffffffc, RZ, 0xc0, !PT ;  /* 0xfffffffc00007812 */ /* 0x000fe200078ec0ff */
[----:B------:R-:W-:Y:S01]  /*1600*/  IMAD.X R9, R157, 0x1, R17, P0 ;  /* 0x000000019d097824 */ /* 0x000fe200000e0611 */
[----:B------:R-:W-:Y:S01]  /*1610*/  IADD3 R2, P0, R14, R2, RZ ;  /* 0x000000020e027210 */ /* 0x000fe20007f1e0ff */
[----:B------:R-:W-:Y:S01]  /*1620*/  IMAD R13, R4, c[0x0][0x1a4], R13 ;  /* 0x00006900040d7a24 */ /* 0x000fe200078e020d */
[----:B------:R-:W-:Y:S01]  /*1630*/  IADD3.X R7, R21, R7, R15, P1, !PT ;  /* 0x0000000715077210 */ /* 0x000fe20000ffe40f */
[----:B------:R-:W-:Y:S01]  /*1640*/  IMAD.WIDE.U32 R16, R24, c[0x0][0x1a8], R8 ;  /* 0x00006a0018107a25 */ /* 0x000fe200078e0008 */
[----:B------:R-:W-:-:S02]  /*1650*/  IADD3 R150, R156, 0x40, RZ ;  /* 0x000000409c967810 */ /* 0x000fc40007ffe0ff */
[----:B------:R-:W-:Y:S01]  /*1660*/  IADD3.X R3, R18, R3, R13, P0, !PT ;  /* 0x0000000312037210 */ /* 0x000fe200007fe40d */
[----:B------:R-:W-:Y:S01]  /*1670*/  IMAD.IADD R24, R11, 0x1, -R0 ;  /* 0x000000010b187824 */ /* 0x000fe200078e0a00 */
[----:B------:R-:W-:Y:S01]  /*1680*/  ISETP.GE.AND P0, PT, R4, R40, PT ;  /* 0x000000280400720c */ /* 0x000fe20003f06270 */
[C---:B------:R-:W-:Y:S01]  /*1690*/  IMAD R0, R12.reuse, c[0x0][0x1b8], RZ ;  /* 0x00006e000c007a24 */ /* 0x040fe200078e02ff */
[----:B------:R-:W-:Y:S01]  /*16a0*/  LOP3.LUT R9, R23, 0xffffffe0, RZ, 0xc0, !PT ;  /* 0xffffffe017097812 */ /* 0x000fe200078ec0ff */
[----:B------:R-:W-:Y:S01]  /*16b0*/  IMAD R8, R12, c[0x0][0x1b0], RZ ;  /* 0x00006c000c087a24 */ /* 0x000fe200078e02ff */
[----:B------:R-:W-:Y:S01]  /*16c0*/  LOP3.LUT P1, RZ, R24, 0x2, RZ, 0xc0, !PT ;  /* 0x0000000218ff7812 */ /* 0x000fe2000782c0ff */
[C---:B------:R-:W-:Y:S02]  /*16d0*/  IMAD R0, R10.reuse, c[0x0][0x1bc], R0 ;  /* 0x00006f000a007a24 */ /* 0x040fe400078e0200 */
[----:B------:R-:W-:-:S04]  /*16e0*/  IMAD.WIDE.U32 R36, R10, c[0x0][0x1b0], R6 ;  /* 0x00006c000a247a25 */ /* 0x000fc800078e0006 */
[C---:B------:R-:W-:Y:S01]  /*16f0*/  IMAD.WIDE.U32 R32, R10.reuse, c[0x0][0x1b8], R2 ;  /* 0x00006e000a207a25 */ /* 0x040fe200078e0002 */
[----:B------:R2:W-:Y:S03]  /*1700*/  STL.64 [R1+0x48], R36 ;  /* 0x0000482401007387 */ /* 0x0005e60000100a00 */
[----:B------:R-:W-:Y:S01]  /*1710*/  IMAD R8, R10, c[0x0][0x1b4], R8 ;  /* 0x00006d000a087a24 */ /* 0x000fe200078e0208 */
[----:B------:R2:W-:Y:S01]  /*1720*/  STL.64 [R1+0x60], R32 ;  /* 0x0000602001007387 */ /* 0x0005e20000100a00 */
[----:B------:R-:W-:-:S03]  /*1730*/  IMAD.WIDE R6, R35, 0x80, R4 ;  /* 0x0000008023067825 */ /* 0x000fc600078e0204 */
[----:B------:R2:W-:Y:S01]  /*1740*/  STL [R1+0x50], R151 ;  /* 0x0000509701007387 */ /* 0x0005e20000100800 */
[----:B------:R-:W-:Y:S02]  /*1750*/  IMAD.IADD R35, R33, 0x1, R0 ;  /* 0x0000000121237824 */ /* 0x000fe400078e0200 */
[----:B------:R-:W-:Y:S01]  /*1760*/  IMAD.IADD R39, R37, 0x1, R8 ;  /* 0x0000000125277824 */ /* 0x000fe200078e0208 */
[----:B------:R2:W-:Y:S01]  /*1770*/  STL [R1+0x54], R150 ;  /* 0x0000549601007387 */ /* 0x0005e20000100800 */
[----:B------:R-:W-:Y:S02]  /*1780*/  IMAD.MOV.U32 R21, RZ, RZ, 0x10 ;  /* 0x00000010ff157424 */ /* 0x000fe400078e00ff */
[----:B------:R-:W-:Y:S01]  /*1790*/  IMAD.IADD R18, R29, 0x1, -R9 ;  /* 0x000000011d127824 */ /* 0x000fe200078e0a09 */
[----:B------:R2:W-:Y:S01]  /*17a0*/  STL [R1+0x14], R35 ;  /* 0x0000142301007387 */ /* 0x0005e20000100800 */
[----:B------:R-:W-:Y:S01]  /*17b0*/  IMAD.SHL.U32 R222, R222, 0x2, RZ ;  /* 0x00000002dede7824 */ /* 0x000fe200078e00ff */
[----:B------:R-:W-:Y:S01]  /*17c0*/  SEL R2, R21, 0xfffffff0, !P1 ;  /* 0xfffffff015027807 */ /* 0x000fe20004800000 */
[----:B------:R-:W-:Y:S01]  /*17d0*/  IMAD.IADD R11, R17, 0x1, R19 ;  /* 0x00000001110b7824 */ /* 0x000fe200078e0213 */
[----:B------:R2:W-:Y:S01]  /*17e0*/  STL [R1+0x44], R39 ;  /* 0x0000442701007387 */ /* 0x0005e20000100800 */
[----:B------:R-:W-:Y:S05]  /*17f0*/  @P0 BRA `(.L_x_169) ;  /* 0x0000020000000947 */ /* 0x000fea0003800000 */
[----:B------:R-:W-:Y:S01]  /*1800*/  ISETP.GE.AND P4, PT, R156, c[0x0][0x220], PT ;  /* 0x000088009c007a0c */ /* 0x000fe20003f86270 */
        /* <DEDUP_REMOVED lines=31> */
.L_x_169:
[----:B------:R-:W-:Y:S05]  /*1a00*/  BSYNC B0 ;  /* 0x0000000000007941 */ /* 0x000fea0003800000 */
.L_x_168:
[----:B------:R-:W-:Y:S01]  /*1a10*/  IADD3 R19, R4, 0x20, RZ ;  /* 0x0000002004137810 */ /* 0x000fe20007ffe0ff */
[----:B------:R-:W-:Y:S03]  /*1a20*/  BSSY B0, `(.L_x_170) ;  /* 0x0000024000007945 */ /* 0x000fe60003800000 */
[----:B------:R-:W-:-:S13]  /*1a30*/  ISETP.GE.AND P0, PT, R19, R40, PT ;  /* 0x000000281300720c */ /* 0x000fda0003f06270 */
[----:B------:R-:W-:Y:S05]  /*1a40*/  @P0 BRA `(.L_x_171) ;  /* 0x0000021000000947 */ /* 0x000fea0003800000 */
[----:B------:R-:W-:Y:S01]  /*1a50*/  IADD3 R0, P0, R6, 0x20, RZ ;  /* 0x0000002006007810 */ /* 0x000fe20007f1e0ff */
[----:B---3--:R-:W-:Y:S01]  /*1a60*/  IMAD.MOV.U32 R8, RZ, RZ, R16 ;  /* 0x000000ffff087224 */ /* 0x008fe200078e0010 */
        /* <DEDUP_REMOVED lines=31> */
.L_x_171:
[----:B------:R-:W-:Y:S05]  /*1c60*/  BSYNC B0 ;  /* 0x0000000000007941 */ /* 0x000fea0003800000 */
.L_x_170:
        /* <DEDUP_REMOVED lines=37> */
.L_x_173:
[----:B------:R-:W-:Y:S05]  /*1ec0*/  BSYNC B0 ;  /* 0x0000000000007941 */ /* 0x000fea0003800000 */
.L_x_172:
[----:B------:R-:W-:Y:S01]  /*1ed0*/  IADD3 R0, R4, 0x60, RZ ;  /* 0x0000006004007810 */ /* 0x000fe20007ffe0ff */
[----:B------:R-:W-:Y:S01]  /*1ee0*/  UMOV UR8, 0x6 ;  /* 0x0000000600087882 */ /* 0x000fe20000000000 */
[----:B------:R-:W-:Y:S01]  /*1ef0*/  BSSY B0, `(.L_x_174) ;  /* 0x0000026000007945 */ /* 0x000fe20003800000 */
[----:B------:R-:W-:Y:S01]  /*1f00*/  ULDC.64 UR6, c[0x0][0x198] ;  /* 0x0000660000067ab9 */ /* 0x000fe20000000a00 */
[----:B------:R-:W-:Y:S01]  /*1f10*/  ISETP.GE.AND P0, PT, R0, R40, PT ;  /* 0x000000280000720c */ /* 0x000fe20003f06270 */
[----:B------:R-:W-:Y:S02]  /*1f20*/  USHF.L.U64.HI UR9, UR6, UR8, UR7 ;  /* 0x0000000806097299 */ /* 0x000fe40008010207 */
[----:B------:R-:W-:-:S10]  /*1f30*/  USHF.L.U32 UR10, UR6, 0x6, URZ ;  /* 0x00000006060a7899 */ /* 0x000fd4000800063f */
[----:B------:R-:W-:Y:S05]  /*1f40*/  @P0 BRA `(.L_x_175) ;  /* 0x0000020000000947 */ /* 0x000fea0003800000 */
[----:B------:R-:W-:Y:S01]  /*1f50*/  IADD3 R0, P0, R6, 0x60, RZ ;  /* 0x0000006006007810 */ /* 0x000fe20007f1e0ff */
[----:B------:R-:W-:Y:S01]  /*1f60*/  IMAD.MOV.U32 R10, RZ, RZ, R16 ;  /* 0x000000ffff0a7224 */ /* 0x000fe200078e0010 */
[----:B------:R-:W-:Y:S02]  /*1f70*/  ISETP.GE.AND P3, PT, R156, c[0x0][0x220], PT ;  /* 0x000088009c007a0c */ /* 0x000fe40003f66270 */
[----:B------:R-:W-:Y:S01]  /*1f80*/  ISETP.GE.AND P2, PT, R151, c[0x0][0x220], PT ;  /* 0x0000880097007a0c */ /* 0x000fe20003f46270 */
[----:B------:R-:W-:Y:S01]  /*1f90*/  IMAD.X R6, RZ, RZ, R7, P0 ;  /* 0x000000ffff067224 */ /* 0x000fe200000e0607 */
[----:B------:R-:W-:Y:S01]  /*1fa0*/  ISETP.GE.AND P0, PT, R150, c[0x0][0x220], PT ;  /* 0x0000880096007a0c */ /* 0x000fe20003f06270 */
[----:B------:R-:W-:-:S04]  /*1fb0*/  IMAD.WIDE.U32 R10, R0, c[0x0][0x190], R10 ;  /* 0x00006400000a7a25 */ /* 0x000fc800078e000a */
[----:B------:R-:W-:-:S04]  /*1fc0*/  IMAD R6, R6, c[0x0][0x190], RZ ;  /* 0x0000640006067a24 */ /* 0x000fc800078e02ff */
[----:B------:R-:W-:Y:S01]  /*1fd0*/  IMAD R0, R0, c[0x0][0x194], R6 ;  /* 0x0000650000007a24 */ /* 0x000fe200078e0206 */
[C---:B---3--:R-:W-:Y:S01]  /*1fe0*/  @!P3 LEA R8, P4, R10.reuse, c[0x0][0x160], 0x1 ;  /* 0x000058000a08ba11 */ /* 0x048fe200078808ff */
        /* <DEDUP_REMOVED lines=22> */
.L_x_175:
[----:B------:R-:W-:Y:S05]  /*2150*/  BSYNC B0 ;  /* 0x0000000000007941 */ /* 0x000fea0003800000 */
.L_x_174:
[----:B------:R-:W-:Y:S01]  /*2160*/  MOV R102, R38 ;  /* 0x0000002600667202 */ /* 0x000fe20000000f00 */
[----:B------:R-:W-:Y:S01]  /*2170*/  IMAD.MOV.U32 R102, RZ, RZ, R36 ;  /* 0x000000ffff667224 */ /* 0x000fe200078e0024 */
[----:B------:R-:W-:Y:S01]  /*2180*/  MOV R103, R39 ;  /* 0x0000002700677202 */ /* 0x000fe20000000f00 */
[----:B------:R-:W-:Y:S01]  /*2190*/  BSSY B0, `(.L_x_176) ;  /* 0x0000027000007945 */ /* 0x000fe20003800000 */
[----:B------:R-:W-:-:S03]  /*21a0*/  IADD3 R52, R154, -0x1, RZ ;  /* 0xffffffff9a347810 */ /* 0x000fc60007ffe0ff */
[----:B------:R4:W-:Y:S01]  /*21b0*/  STL.64 [R1+0x40], R102 ;  /* 0x0000406601007387 */ /* 0x0009e20000100a00 */
[----:B---3--:R-:W-:Y:S01]  /*21c0*/  SHF.R.S32.HI R12, RZ, 0x1f, R52 ;  /* 0x0000001fff0c7819 */ /* 0x008fe20000011434 */
[C---:B------:R-:W-:Y:S01]  /*21d0*/  IMAD R14, R52.reuse, -0x40, R53 ;  /* 0xffffffc0340e7824 */ /* 0x040fe200078e0235 */
[----:B------:R-:W-:Y:S01]  /*21e0*/  MOV R101, R52 ;  /* 0x0000003400657202 */ /* 0x000fe20000000f00 */
[C---:B------:R-:W-:Y:S02]  /*21f0*/  IMAD R0, R52.reuse, UR9, RZ ;  /* 0x0000000934007c24 */ /* 0x040fe4000f8e02ff */
[----:B------:R-:W-:Y:S01]  /*2200*/  IMAD.WIDE.U32 R6, R52, UR10, R102 ;  /* 0x0000000a34067c25 */ /* 0x000fe2000f8e0066 */
[----:B------:R-:W-:-:S03]  /*2210*/  ISETP.GE.AND P0, PT, R4, R14, PT ;  /* 0x0000000e0400720c */ /* 0x000fc60003f06270 */
[----:B------:R-:W-:-:S04]  /*2220*/  IMAD R0, R12, UR10, R0 ;  /* 0x0000000a0c007c24 */ /* 0x000fc8000f8e0200 */
[----:B------:R-:W-:-:S06]  /*2230*/  IMAD.IADD R0, R7, 0x1, R0 ;  /* 0x0000000107007824 */ /* 0x000fcc00078e0200 */
        /* <DEDUP_REMOVED lines=28> */
.L_x_177:
[----:B------:R-:W-:Y:S05]  /*2400*/  BSYNC B0 ;  /* 0x0000000000007941 */ /* 0x000fea0003800000 */
.L_x_176:
[----:B------:R-:W-:Y:S01]  /*2410*/  ISETP.GE.AND P0, PT, R19, R14, PT ;  /* 0x0000000e1300720c */ /* 0x000fe20003f06270 */
[----:B------:R-:W-:Y:S01]  /*2420*/  UMOV UR7, 0x5 ;  /* 0x0000000500077882 */ /* 0x000fe20000000000 */
[----:B------:R-:W-:Y:S01]  /*2430*/  BSSY B0, `(.L_x_178) ;  /* 0x0000023000007945 */ /* 0x000fe20003800000 */
[----:B------:R-:W-:Y:S02]  /*2440*/  ULDC UR14, c[0x0][0x19c] ;  /* 0x00006700000e7ab9 */ /* 0x000fe40000000800 */
[----:B------:R-:W-:Y:S02]  /*2450*/  USHF.L.U32 UR11, UR6, 0x5, URZ ;  /* 0x00000005060b7899 */ /* 0x000fe4000800063f */
[----:B------:R-:W-:Y:S02]  /*2460*/  ULDC.64 UR4, c[0x0][0x1a0] ;  /* 0x0000680000047ab9 */ /* 0x000fe40000000a00 */
[----:B------:R-:W-:Y:S02]  /*2470*/  USHF.L.U64.HI UR6, UR6, UR7, UR14 ;  /* 0x0000000706067299 */ /* 0x000fe4000801020e */
[----:B------:R-:W-:-:S02]  /*2480*/  USHF.L.U64.HI UR8, UR4, UR8, UR5 ;  /* 0x0000000804087299 */ /* 0x000fc40008010205 */
[----:B------:R-:W-:Y:S01]  /*2490*/  USHF.L.U32 UR14, UR4, 0x6, URZ ;  /* 0x00000006040e7899 */ /* 0x000fe2000800063f */
[----:B------:R-:W-:Y:S06]  /*24a0*/  @P0 BRA `(.L_x_179) ;  /* 0x000001b000000947 */ /* 0x000fec0003800000 */
[----:B------:R-:W-:Y:S02]  /*24b0*/  ISETP.GE.AND P3, PT, R156, c[0x0][0x220], PT ;  /* 0x000088009c007a0c */ /* 0x000fe40003f66270 */
[----:B------:R-:W-:Y:S02]  /*24c0*/  ISETP.GE.AND P2, PT, R151, c[0x0][0x220], PT ;  /* 0x0000880097007a0c */ /* 0x000fe40003f46270 */
[----:B------:R-:W-:Y:S02]  /*24d0*/  IADD3 R6, P1, R6, UR11, RZ ;  /* 0x0000000b06067c10 */ /* 0x000fe4000ff3e0ff */
[----:B------:R-:W-:Y:S02]  /*24e0*/  ISETP.GE.AND P0, PT, R150, c[0x0][0x220], PT ;  /* 0x0000880096007a0c */ /* 0x000fe40003f06270 */
[----:B------:R-:W-:-:S05]  /*24f0*/  IADD3.X R0, R0, UR6, RZ, P1, !PT ;  /* 0x0000000600007c10 */ /* 0x000fca0008ffe4ff */
[C---:B---3--:R-:W-:Y:S01]  /*2500*/  @!P3 LEA R10, P4, R6.reuse, c[0x0][0x168], 0x1 ;  /* 0x00005a00060aba11 */ /* 0x048fe200078808ff */
        /* <DEDUP_REMOVED lines=21> */
.L_x_179:
[----:B------:R-:W-:Y:S05]  /*2660*/  BSYNC B0 ;  /* 0x0000000000007941 */ /* 0x000fea0003800000 */
.L_x_178:
[----:B------:R-:W0:Y:S01]  /*2670*/  LDGDEPBAR ;  /* 0x00000000000079af */ /* 0x000e220000000000 */
[----:B------:R-:W-:Y:S01]  /*2680*/  LOP3.LUT R0, R22, 0x7fffffe, RZ, 0xc0, !PT ;  /* 0x07fffffe16007812 */ /* 0x000fe200078ec0ff */
[----:B---3--:R-:W-:Y:S01]  /*2690*/  IMAD R10, R25, 0x10, R30 ;  /* 0x00000010190a7824 */ /* 0x008fe200078e021e */
[----:B------:R-:W-:Y:S01]  /*26a0*/  LOP3.LUT R3, R28, 0xfffffff8, RZ, 0xc0, !PT ;  /* 0xfffffff81c037812 */ /* 0x000fe200078ec0ff */
[----:B------:R-:W-:Y:S01]  /*26b0*/  IMAD.MOV.U32 R16, RZ, RZ, R34 ;  /* 0x000000ffff107224 */ /* 0x000fe200078e0022 */
[----:B------:R-:W-:Y:S01]  /*26c0*/  ISETP.GE.AND P0, PT, R4, R14, PT ;  /* 0x0000000e0400720c */ /* 0x000fe20003f06270 */
[----:B------:R-:W-:Y:S01]  /*26d0*/  IMAD.IADD R8, R20, 0x1, -R0 ;  /* 0x0000000114087824 */ /* 0x000fe200078e0a00 */
[----:B------:R-:W-:Y:S01]  /*26e0*/  SHF.R.S32.HI R4, RZ, 0x1f, R18 ;  /* 0x0000001fff047819 */ /* 0x000fe20000011412 */
[----:B------:R-:W-:Y:S01]  /*26f0*/  IMAD.IADD R0, R29, 0x1, -R3 ;  /* 0x000000011d007824 */ /* 0x000fe200078e0a03 */
[----:B------:R-:W-:Y:S01]  /*2700*/  SHF.R.S32.HI R5, RZ, 0x1f, R20 ;  /* 0x0000001fff057819 */ /* 0x000fe20000011414 */
[----:B------:R-:W-:Y:S01]  /*2710*/  IMAD R3, R52, UR8, RZ ;  /* 0x0000000834037c24 */ /* 0x000fe2000f8e02ff */
[----:B------:R-:W-:Y:S01]  /*2720*/  SHF.R.S32.HI R9, RZ, 0x4, R27 ;  /* 0x00000004ff097819 */ /* 0x000fe2000001141b */
[----:B------:R-:W-:Y:S01]  /*2730*/  IMAD.MOV.U32 R17, RZ, RZ, R35 ;  /* 0x000000ffff117224 */ /* 0x000fe200078e0023 */
[----:B------:R-:W-:Y:S01]  /*2740*/  LEA.HI R4, R4, R18, RZ, 0x2 ;  /* 0x0000001204047211 */ /* 0x000fe200078f10ff */
[----:B------:R-:W-:Y:S01]  /*2750*/  IMAD R12, R12, UR14, R3 ;  /* 0x0000000e0c0c7c24 */ /* 0x000fe2000f8e0203 */
[----:B------:R-:W-:Y:S01]  /*2760*/  LEA.HI R7, R5, R20, RZ, 0x3 ;  /* 0x0000001405077211 */ /* 0x000fe200078f18ff */
[----:B------:R-:W-:Y:S01]  /*2770*/  IMAD.MOV.U32 R16, RZ, RZ, R32 ;  /* 0x000000ffff107224 */ /* 0x000fe200078e0020 */
[----:B------:R-:W-:Y:S01]  /*2780*/  LEA.HI R6, R0, R0, RZ, 0x1 ;  /* 0x0000000000067211 */ /* 0x000fe200078f08ff */
[----:B------:R-:W-:Y:S01]  /*2790*/  IMAD.SHL.U32 R13, R26, 0x8, RZ ;  /* 0x000000081a0d7824 */ /* 0x000fe200078e00ff */
[----:B------:R-:W-:Y:S01]  /*27a0*/  LEA.HI R5, R27, R9, RZ, 0x1 ;  /* 0x000000091b057211 */ /* 0x000fe200078f08ff */
[----:B------:R-:W-:Y:S01]  /*27b0*/  IMAD.SHL.U32 R29, R29, 0x2, RZ ;  /* 0x000000021d1d7824 */ /* 0x000fe200078e00ff */
[----:B------:R-:W-:Y:S01]  /*27c0*/  SHF.R.S32.HI R4, RZ, 0x2, R4 ;  /* 0x00000002ff047819 */ /* 0x000fe20000011404 */
[----:B------:R3:W-:Y:S01]  /*27d0*/  STL.64 [R1+0x10], R16 ;  /* 0x0000101001007387 */ /* 0x0007e20000100a00 */
[----:B------:R-:W-:Y:S01]  /*27e0*/  LOP3.LUT R3, R6, 0x7fffffe, RZ, 0xc0, !PT ;  /* 0x07fffffe06037812 */ /* 0x000fe200078ec0ff */
[----:B------:R-:W-:-:S04]  /*27f0*/  DEPBAR.LE SB0, 0x0 ;  /* 0x000080000000791a */ /* 0x000fc80000000000 */
[----:B------:R-:W-:Y:S01]  /*2800*/  BAR.SYNC.DEFER_BLOCKING 0x0 ;  /* 0x0000000000007b1d */ /* 0x000fe20000010000 */
[----:B------:R-:W-:Y:S01]  /*2810*/  LOP3.LUT R5, R5, 0xfffffffe, RZ, 0xc0, !PT ;  /* 0xfffffffe05057812 */ /* 0x000fe200078ec0ff */
[----:B------:R-:W-:Y:S01]  /*2820*/  IMAD.IADD R54, R10, 0x1, R4 ;  /* 0x000000010a367824 */ /* 0x000fe200078e0204 */
[----:B------:R-:W-:Y:S01]  /*2830*/  LOP3.LUT R148, R29, 0x6, RZ, 0xc0, !PT ;  /* 0x000000061d947812 */ /* 0x000fe200078ec0ff */
[----:B------:R-:W-:Y:S02]  /*2840*/  IMAD.SHL.U32 R4, R24, 0x40, RZ ;  /* 0x0000004018047824 */ /* 0x000fe400078e00ff */
[----:B------:R-:W-:Y:S01]  /*2850*/  IMAD.IADD R11, R0, 0x1, -R3 ;  /* 0x00000001000b7824 */ /* 0x000fe200078e0a03 */
[----:B------:R-:W-:Y:S01]  /*2860*/  SHF.R.S32.HI R0, RZ, 0x1, R6 ;  /* 0x00000001ff007819 */ /* 0x000fe20000011406 */
[----:B------:R-:W-:Y:S01]  /*2870*/  IMAD.IADD R9, R9, 0x1, -R5 ;  /* 0x0000000109097824 */ /* 0x000fe200078e0a05 */
[----:B------:R-:W-:Y:S01]  /*2880*/  LOP3.LUT R3, R4, 0xc0, RZ, 0xc0, !PT ;  /* 0x000000c004037812 */ /* 0x000fe200078ec0ff */
[----:B------:R-:W-:Y:S01]  /*2890*/  IMAD.SHL.U32 R5, R7, 0x20, RZ ;  /* 0x0000002007057824 */ /* 0x000fe200078e00ff */
[C---:B------:R-:W-:Y:S01]  /*28a0*/  LOP3.LUT P1, RZ, R0.reuse, 0x2, RZ, 0xc0, !PT ;  /* 0x0000000200ff7812 */ /* 0x040fe2000782c0ff */
[C---:B------:R-:W-:Y:S01]  /*28b0*/  IMAD.SHL.U32 R4, R9.reuse, 0x8, RZ ;  /* 0x0000000809047824 */ /* 0x040fe200078e00ff */
[----:B------:R-:W-:Y:S01]  /*28c0*/  SHF.R.U32.HI R6, RZ, 0x3, R3 ;  /* 0x00000003ff067819 */ /* 0x000fe20000011603 */
[----:B------:R-:W-:Y:S01]  /*28d0*/  IMAD.SHL.U32 R0, R0, 0x40, RZ ;  /* 0x0000004000007824 */ /* 0x000fe200078e00ff */
[----:B------:R-:W-:Y:S01]  /*28e0*/  BSSY B0, `(.L_x_180) ;  /* 0x0000033000007945 */ /* 0x000fe20003800000 */
[----:B------:R-:W-:Y:S01]  /*28f0*/  IMAD R9, R9, 0x8, R11 ;  /* 0x0000000809097824 */ /* 0x000fe200078e020b */
[----:B------:R-:W-:-:S02]  /*2900*/  LOP3.LUT R7, R3, 0x8, R4, 0xf8, !PT ;  /* 0x0000000803077812 */ /* 0x000fc400078ef804 */
[----:B------:R-:W-:Y:S02]  /*2910*/  LOP3.LUT R3, R5, 0xffffff00, RZ, 0xc0, !PT ;  /* 0xffffff0005037812 */ /* 0x000fe400078ec0ff */
[----:B------:R-:W-:Y:S01]  /*2920*/  LOP3.LUT R0, R0, 0xc0, RZ, 0xc0, !PT ;  /* 0x000000c000007812 */ /* 0x000fe200078ec0ff */
[----:B------:R3:W-:Y:S03]  /*2930*/  @P0 STS [R222+0x9000], RZ ;  /* 0x009000ffde000388 */ /* 0x0007e60000000800 */
[----:B------:R-:W-:Y:S01]  /*2940*/  LOP3.LUT R4, R0, 0x8, R13, 0xf8, !PT ;  /* 0x0000000800047812 */ /* 0x000fe200078ef80d */
[--C-:B------:R-:W-:Y:S01]  /*2950*/  IMAD R5, R25, 0x200, R3.reuse ;  /* 0x0000020019057824 */ /* 0x100fe200078e0203 */
[----:B------:R-:W-:Y:S01]  /*2960*/  SHF.R.U32.HI R0, RZ, 0x3, R0 ;  /* 0x00000003ff007819 */ /* 0x000fe20000011600 */
[----:B------:R3:W-:Y:S01]  /*2970*/  @P0 STS [R222+0x9004], RZ ;  /* 0x009004ffde000388 */ /* 0x0007e20000000800 */
[C---:B------:R-:W-:Y:S01]  /*2980*/  IMAD R10, R8.reuse, 0x20, R3 ;  /* 0x00000020080a7824 */ /* 0x040fe200078e0203 */
[----:B------:R-:W-:Y:S01]  /*2990*/  LOP3.LUT R3, R7, R6, RZ, 0x3c, !PT ;  /* 0x0000000607037212 */ /* 0x000fe200078e3cff */
[----:B------:R-:W-:Y:S01]  /*29a0*/  IMAD R8, R8, 0x20, R5 ;  /* 0x0000002008087824 */ /* 0x000fe200078e0205 */
[----:B------:R3:W-:Y:S01]  /*29b0*/  @P0 STS.64 [R222+0x9008], RZ ;  /* 0x009008ffde000388 */ /* 0x0007e20000000a00 */
[----:B------:R-:W-:Y:S01]  /*29c0*/  LOP3.LUT R0, R4, R0, RZ, 0x3c, !PT ;  /* 0x0000000004007212 */ /* 0x000fe200078e3cff */
[----:B------:R-:W-:Y:S01]  /*29d0*/  IMAD.WIDE.U32 R6, R52, UR14, R16 ;  /* 0x0000000e34067c25 */ /* 0x000fe2000f8e0010 */
[----:B------:R-:W-:Y:S01]  /*29e0*/  SEL R4, R21, 0xfffffff0, !P1 ;  /* 0xfffffff015047807 */ /* 0x000fe20004800000 */
[----:B------:R3:W-:Y:S02]  /*29f0*/  @P0 STS.128 [R222+0xa000], RZ ;  /* 0x00a000ffde000388 */ /* 0x0007e40000000c00 */
[----:B------:R-:W-:-:S02]  /*2a00*/  IMAD.IADD R5, R3, 0x1, R10 ;  /* 0x0000000103057824 */ /* 0x000fc400078e020a */
[----:B------:R3:W-:Y:S01]  /*2a10*/  @P0 STS.128 [R222+0xb000], RZ ;  /* 0x00b000ffde000388 */ /* 0x0007e20000000c00 */
[----:B------:R-:W-:Y:S02]  /*2a20*/  IMAD.IADD R3, R3, 0x1, R8 ;  /* 0x0000000103037824 */ /* 0x000fe400078e0208 */
[----:B------:R-:W-:Y:S02]  /*2a30*/  IMAD.U32 R0, R9, 0x20, R0 ;  /* 0x0000002009007824 */ /* 0x000fe400078e0000 */
[----:B------:R-:W-:Y:S01]  /*2a40*/  IMAD.IADD R8, R7, 0x1, R12 ;  /* 0x0000000107087824 */ /* 0x000fe200078e020c */
        /* <DEDUP_REMOVED lines=28> */
.L_x_181:
[----:B------:R-:W-:Y:S05]  /*2c10*/  BSYNC B0 ;  /* 0x0000000000007941 */ /* 0x000fea0003800000 */
.L_x_180:
[----:B------:R-:W-:Y:S01]  /*2c20*/  ISETP.GE.AND P0, PT, R19, R14, PT ;  /* 0x0000000e1300720c */ /* 0x000fe20003f06270 */
[----:B------:R-:W-:Y:S01]  /*2c30*/  ULDC UR5, c[0x0][0x1a4] ;  /* 0x0000690000057ab9 */ /* 0x000fe20000000800 */
[C-C-:B------:R-:W-:Y:S01]  /*2c40*/  IADD3 R9, R53.reuse, 0x1, -R31.reuse ;  /* 0x0000000135097810 */ /* 0x140fe20007ffe81f */
[----:B------:R-:W-:Y:S01]  /*2c50*/  USHF.L.U32 UR15, UR4, 0x5, URZ ;  /* 0x00000005040f7899 */ /* 0x000fe2000800063f */
[----:B------:R-:W-:Y:S01]  /*2c60*/  BSSY B0, `(.L_x_182) ;  /* 0x0000023000007945 */ /* 0x000fe20003800000 */
[----:B------:R-:W-:Y:S01]  /*2c70*/  USHF.L.U64.HI UR5, UR4, UR7, UR5 ;  /* 0x0000000704057299 */ /* 0x000fe20008010205 */
[----:B------:R-:W-:Y:S02]  /*2c80*/  IADD3 R100, R53, -c[0x0][0x2e4], -R31 ;  /* 0x8000b90035647a10 */ /* 0x000fe40007ffe81f */
[----:B------:R-:W-:-:S05]  /*2c90*/  IADD3 R55, R9, c[0x0][0x2e8], RZ ;  /* 0x0000ba0009377a10 */ /* 0x000fca0007ffe0ff */
[----:B------:R1:W-:Y:S04]  /*2ca0*/  @P0 STS.128 [R222+0x9800], RZ ;  /* 0x009800ffde000388 */ /* 0x0003e80000000c00 */
[----:B------:R1:W-:Y:S04]  /*2cb0*/  @P0 STS.128 [R222+0xa800], RZ ;  /* 0x00a800ffde000388 */ /* 0x0003e80000000c00 */
[----:B------:R1:W-:Y:S01]  /*2cc0*/  @P0 STS.128 [R222+0xb800], RZ ;  /* 0x00b800ffde000388 */ /* 0x0003e20000000c00 */
[----:B------:R-:W-:Y:S05]  /*2cd0*/  @P0 BRA `(.L_x_183) ;  /* 0x000001b000000947 */ /* 0x000fea0003800000 */
[----:B------:R-:W-:Y:S02]  /*2ce0*/  ISETP.GE.AND P3, PT, R156, c[0x0][0x220], PT ;  /* 0x000088009c007a0c */ /* 0x000fe40003f66270 */
[----:B------:R-:W-:-:S02]  /*2cf0*/  ISETP.GE.AND P2, PT, R151, c[0x0][0x220], PT ;  /* 0x0000880097007a0c */ /* 0x000fc40003f46270 */
        /* <DEDUP_REMOVED lines=25> */
.L_x_183:
[----:B------:R-:W-:Y:S05]  /*2e90*/  BSYNC B0 ;  /* 0x0000000000007941 */ /* 0x000fea0003800000 */
.L_x_182:
[----:B------:R-:W-:Y:S01]  /*2ea0*/  IMAD.SHL.U32 R220, R3, 0x2, RZ ;  /* 0x0000000203dc7824 */ /* 0x000fe200078e00ff */
[----:B------:R-:W-:Y:S01]  /*2eb0*/  IADD3 R3, R54, 0x40, RZ ;  /* 0x0000004036037810 */ /* 0x000fe20007ffe0ff */
[----:B------:R-:W-:Y:S01]  /*2ec0*/  IMAD.SHL.U32 R217, R0, 0x2, RZ ;  /* 0x0000000200d97824 */ /* 0x000fe200078e00ff */
[----:B------:R-:W-:Y:S01]  /*2ed0*/  IADD3 R0, R54, 0x48, RZ ;  /* 0x0000004836007810 */ /* 0x000fe20007ffe0ff */
[----:B------:R-:W-:Y:S01]  /*2ee0*/  IMAD R221, R2, 0x2, R220 ;  /* 0x0000000202dd7824 */ /* 0x000fe200078e02dc */
[----:B-1----:R-:W-:Y:S01]  /*2ef0*/  LDSM.16.M88.4 R8, [R220+0x1000] ;  /* 0x00100000dc08783b */ /* 0x002fe20000000200 */
[----:B------:R-:W-:Y:S01]  /*2f00*/  IMAD R219, R4, 0x2, R217 ;  /* 0x0000000204db7824 */ /* 0x000fe200078e02d9 */
[C---:B------:R-:W-:Y:S01]  /*2f10*/  IADD3 R4, R54.reuse, 0x8, RZ ;  /* 0x0000000836047810 */ /* 0x040fe20007ffe0ff */
[--C-:B------:R-:W-:Y:S01]  /*2f20*/  IMAD.IADD R7, R54, 0x1, R55.reuse ;  /* 0x0000000136077824 */ /* 0x100fe200078e0237 */
[----:B------:R-:W1:Y:S03]  /*2f30*/  LDSM.16.M88.4 R24, [R217+0x6c00] ;  /* 0x006c0000d918783b */ /* 0x000e660000000200 */
[----:B------:R-:W-:Y:S01]  /*2f40*/  IMAD.IADD R6, R4, 0x1, R55 ;  /* 0x0000000104067824 */ /* 0x000fe200078e0237 */
[----:B------:R-:W-:Y:S01]  /*2f50*/  LDSM.16.M88.4 R12, [R220] ;  /* 0x00000000dc0c783b */ /* 0x000fe20000000200 */
[----:B------:R-:W-:-:S03]  /*2f60*/  IMNMX R230, R7, R53, PT ;  /* 0x0000003507e67217 */ /* 0x000fc60003800200 */
[----:B------:R-:W5:Y:S01]  /*2f70*/  LDSM.16.M88.4 R20, [R217+0x6000] ;  /* 0x00600000d914783b */ /* 0x000f620000000200 */
[----:B------:R-:W-:-:S03]  /*2f80*/  IMNMX R229, R6, R53, PT ;  /* 0x0000003506e57217 */ /* 0x000fc60003800200 */
[----:B------:R-:W2:Y:S04]  /*2f90*/  LDSM.16.M88.4 R28, [R217+0x6800] ;  /* 0x00680000d91c783b */ /* 0x000ea80000000200 */
[----:B--2---:R-:W2:Y:S04]  /*2fa0*/  LDSM.16.M88.4 R32, [R217+0x6400] ;  /* 0x00640000d920783b */ /* 0x004ea80000000200 */
[----:B---3--:R-:W-:Y:S04]  /*2fb0*/  LDSM.16.M88.4 R16, [R221+0x1000] ;  /* 0x00100000dd10783b */ /* 0x008fe80000000200 */
[----:B------:R-:W3:Y:S04]  /*2fc0*/  LDSM.16.M88.4 R56, [R219+0x6c00] ;  /* 0x006c0000db38783b */ /* 0x000ee80000000200 */
[----:B------:R-:W4:Y:S04]  /*2fd0*/  LDSM.16.M88.4 R60, [R219+0x6800] ;  /* 0x00680000db3c783b */ /* 0x000f280000000200 */
[----:B------:R-:W2:Y:S04]  /*2fe0*/  LDSM.16.M88.4 R40, [R219+0x6000] ;  /* 0x00600000db28783b */ /* 0x000ea80000000200 */
[----:B------:R-:W2:Y:S01]  /*2ff0*/  LDSM.16.M88.4 R48, [R219+0x6400] ;  /* 0x00640000db30783b */ /* 0x000ea20000000200 */
[----:B-1----:R-:W-:Y:S03]  /*3000*/  HMMA.16816.F32 R36, R8, R24, RZ ;  /* 0x000000180824723c */ /* 0x002fe600000018ff */
[----:B------:R-:W0:Y:S05]  /*3010*/  LDGDEPBAR ;  /* 0x00000000000079af */ /* 0x000e2a0000000000 */
[-C--:B-----5:R-:W-:Y:S08]  /*3020*/  HMMA.16816.F32 R96, R12, R20.reuse, RZ ;  /* 0x000000140c60723c */ /* 0x0a0ff000000018ff */
[C---:B------:R-:W-:Y:S08]  /*3030*/  HMMA.16816.F32 R76, R8.reuse, R20, RZ ;  /* 0x00000014084c723c */ /* 0x040ff000000018ff */
[-C--:B------:R-:W-:Y:S08]  /*3040*/  HMMA.16816.F32 R72, R8, R22.reuse, RZ ;  /* 0x000000160848723c */ /* 0x080ff000000018ff */
[----:B------:R-:W-:Y:S01]  /*3050*/  HMMA.16816.F32 R108, R12, R22, RZ ;  /* 0x000000160c6c723c */ /* 0x000fe200000018ff */
[----:B------:R-:W1:Y:S07]  /*3060*/  LDSM.16.M88.4 R20, [R221] ;  /* 0x00000000dd14783b */ /* 0x000e6e0000000200 */
[C---:B------:R-:W-:Y:S08]  /*3070*/  HMMA.16816.F32 R44, R8.reuse, R28, RZ ;  /* 0x0000001c082c723c */ /* 0x040ff000000018ff */
[C---:B--2---:R-:W-:Y:S08]  /*3080*/  HMMA.16816.F32 R68, R8.reuse, R32, RZ ;  /* 0x000000200844723c */ /* 0x044ff000000018ff */
[C---:B------:R-:W-:Y:S08]  /*3090*/  HMMA.16816.F32 R64, R8.reuse, R34, RZ ;  /* 0x000000220840723c */ /* 0x040ff000000018ff */
[C---:B------:R-:W-:Y:S08]  /*30a0*/  HMMA.16816.F32 R80, R8.reuse, R30, RZ ;  /* 0x0000001e0850723c */ /* 0x040ff000000018ff */
[----:B------:R-:W-:Y:S08]  /*30b0*/  HMMA.16816.F32 R8, R8, R26, RZ ;  /* 0x0000001a0808723c */ /* 0x000ff000000018ff */
        /* <DEDUP_REMOVED lines=9> */
[C---:B---3--:R-:W-:Y:S01]  /*3150*/  HMMA.16816.F32 R136, R16.reuse, R56, R36 ;  /* 0x000000381088723c */ /* 0x048fe20000001824 */
[----:B------:R-:W2:Y:S07]  /*3160*/  LDSM.16.M88.4 R36, [R217+0x7400] ;  /* 0x00740000d924783b */ /* 0x000eae0000000200 */
[C---:B----4-:R-:W-:Y:S01]  /*3170*/  HMMA.16816.F32 R140, R16.reuse, R60, R44 ;  /* 0x0000003c108c723c */ /* 0x050fe2000000182c */
[----:B------:R-:W3:Y:S07]  /*3180*/  LDSM.16.M88.4 R44, [R217+0x7000] ;  /* 0x00700000d92c783b */ /* 0x000eee0000000200 */
[C---:B------:R-:W-:Y:S08]  /*3190*/  HMMA.16816.F32 R144, R16.reuse, R42, R72 ;  /* 0x0000002a1090723c */ /* 0x040ff00000001848 */
[C---:B------:R-:W-:Y:S08]  /*31a0*/  HMMA.16816.F32 R72, R16.reuse, R50, R64 ;  /* 0x000000321048723c */ /* 0x040ff00000001840 */
[C---:B------:R-:W-:Y:S08]  /*31b0*/  HMMA.16816.F32 R76, R16.reuse, R40, R76 ;  /* 0x00000028104c723c */ /* 0x040ff0000000184c */
[C---:B------:R-:W-:Y:S08]  /*31c0*/  HMMA.16816.F32 R68, R16.reuse, R48, R68 ;  /* 0x000000301044723c */ /* 0x040ff00000001844 */
[C---:B------:R-:W-:Y:S08]  /*31d0*/  HMMA.16816.F32 R64, R16.reuse, R62, R80 ;  /* 0x0000003e1040723c */ /* 0x040ff00000001850 */
[----:B------:R-:W-:Y:S01]  /*31e0*/  HMMA.16816.F32 R128, R16, R58, R8 ;  /* 0x0000003a1080723c */ /* 0x000fe20000001808 */
[----:B------:R-:W4:Y:S04]  /*31f0*/  LDSM.16.M88.4 R16, [R220+0x2000] ;  /* 0x00200000dc10783b */ /* 0x000f280000000200 */
[----:B------:R-:W-:Y:S03]  /*3200*/  LDSM.16.M88.4 R8, [R221+0x3000] ;  /* 0x00300000dd08783b */ /* 0x000fe60000000200 */
[C---:B-1----:R-:W-:Y:S08]  /*3210*/  HMMA.16816.F32 R120, R20.reuse, R60, R88 ;  /* 0x0000003c1478723c */ /* 0x042ff00000001858 */
[C---:B------:R-:W-:Y:S08]  /*3220*/  HMMA.16816.F32 R124, R20.reuse, R40, R96 ;  /* 0x00000028147c723c */ /* 0x040ff00000001860 */
[C---:B------:R-:W-:Y:S08]  /*3230*/  HMMA.16816.F32 R112, R20.reuse, R56, R84 ;  /* 0x000000381470723c */ /* 0x040ff00000001854 */
[C---:B------:R-:W-:Y:S01]  /*3240*/  HMMA.16816.F32 R88, R20.reuse, R58, R24 ;  /* 0x0000003a1458723c */ /* 0x040fe20000001818 */
[----:B------:R-:W1:Y:S04]  /*3250*/  LDSM.16.M88.4 R56, [R219+0x7400] ;  /* 0x00740000db38783b */ /* 0x000e680000000200 */
[----:B------:R-:W-:Y:S03]  /*3260*/  LDSM.16.M88.4 R24, [R221+0x2000] ;  /* 0x00200000dd18783b */ /* 0x000fe60000000200 */
[C---:B------:R-:W-:Y:S01]  /*3270*/  HMMA.16816.F32 R96, R20.reuse, R62, R116 ;  /* 0x0000003e1460723c */ /* 0x040fe20000001874 */
[----:B------:R-:W5:Y:S07]  /*3280*/  LDSM.16.M88.4 R60, [R219+0x7c00] ;  /* 0x007c0000db3c783b */ /* 0x000f6e0000000200 */
[C---:B------:R-:W-:Y:S01]  /*3290*/  HMMA.16816.F32 R108, R20.reuse, R42, R108 ;  /* 0x0000002a146c723c */ /* 0x040fe2000000186c */
[----:B------:R-:W1:Y:S07]  /*32a0*/  LDSM.16.M88.4 R40, [R219+0x7000] ;  /* 0x00700000db28783b */ /* 0x000e6e0000000200 */
[C---:B------:R-:W-:Y:S08]  /*32b0*/  HMMA.16816.F32 R132, R20.reuse, R48, R92 ;  /* 0x000000301484723c */ /* 0x040ff0000000185c */
[----:B------:R-:W-:Y:S01]  /*32c0*/  HMMA.16816.F32 R104, R20, R50, R104 ;  /* 0x000000321468723c */ /* 0x000fe20000001868 */
[----:B------:R-:W1:Y:S07]  /*32d0*/  LDSM.16.M88.4 R48, [R219+0x7800] ;  /* 0x00780000db30783b */ /* 0x000e6e0000000200 */
[C---:B--2---:R-:W-:Y:S08]  /*32e0*/  HMMA.16816.F32 R72, R12.reuse, R38, R72 ;  /* 0x000000260c48723c */ /* 0x044ff00000001848 */
[C---:B------:R-:W-:Y:S08]  /*32f0*/  HMMA.16816.F32 R20, R12.reuse, R28, R136 ;  /* 0x0000001c0c14723c */ /* 0x040ff00000001888 */
[C---:B---3--:R-:W-:Y:S08]  /*3300*/  HMMA.16816.F32 R84, R12.reuse, R44, R76 ;  /* 0x0000002c0c54723c */ /* 0x048ff0000000184c */
        /* <DEDUP_REMOVED lines=9> */
[----:B------:R-:W-:Y:S08]  /*33a0*/  HMMA.16816.F32 R36, R16, R34, R96 ;  /* 0x000000221024723c */ /* 0x000ff00000001860 */
[----:B-1----:R-:W-:Y:S08]  /*33b0*/  HMMA.16816.F32 R104, R8, R58, R72 ;  /* 0x0000003a0868723c */ /* 0x002ff00000001848 */
[C---:B------:R-:W-:Y:S08]  /*33c0*/  HMMA.16816.F32 R112, R16.reuse, R28, R112 ;  /* 0x0000001c1070723c */ /* 0x040ff00000001870 */
[----:B------:R-:W-:Y:S01]  /*33d0*/  HMMA.16816.F32 R96, R16, R30, R88 ;  /* 0x0000001e1060723c */ /* 0x000fe20000001858 */
[----:B------:R-:W-:Y:S07]  /*33e0*/  LDSM.16.M88.4 R28, [R217+0x8000] ;  /* 0x00800000d91c783b */ /* 0x000fee0000000200 */
[C---:B-----5:R-:W-:Y:S01]  /*33f0*/  HMMA.16816.F32 R72, R8.reuse, R60, R20 ;  /* 0x0000003c0848723c */ /* 0x060fe20000001814 */
[----:B------:R-:W1:Y:S07]  /*3400*/  LDSM.16.M88.4 R20, [R220+0x4000] ;  /* 0x00400000dc14783b */ /* 0x000e6e0000000200 */
[C---:B------:R-:W-:Y:S08]  /*3410*/  HMMA.16816.F32 R88, R8.reuse, R40, R84 ;  /* 0x000000280858723c */ /* 0x040ff00000001854 */
[C---:B------:R-:W-:Y:S08]  /*3420*/  HMMA.16816.F32 R116, R8.reuse, R42, R80 ;  /* 0x0000002a0874723c */ /* 0x040ff00000001850 */
[C---:B------:R-:W-:Y:S08]  /*3430*/  HMMA.16816.F32 R84, R8.reuse, R48, R68 ;  /* 0x000000300854723c */ /* 0x040ff00000001844 */
[C---:B------:R-:W-:Y:S01]  /*3440*/  HMMA.16816.F32 R108, R8.reuse, R56, R76 ;  /* 0x00000038086c723c */ /* 0x040fe2000000184c */
[----:B------:R-:W-:Y:S07]  /*3450*/  LDSM.16.M88.4 R76, [R217+0x8800] ;  /* 0x00880000d94c783b */ /* 0x000fee0000000200 */
[C---:B------:R-:W-:Y:S08]  /*3460*/  HMMA.16816.F32 R80, R8.reuse, R50, R64 ;  /* 0x000000320850723c */ /* 0x040ff00000001840 */
[----:B------:R-:W-:Y:S01]  /*3470*/  HMMA.16816.F32 R68, R8, R62, R12 ;  /* 0x0000003e0844723c */ /* 0x000fe2000000180c */
[----:B------:R-:W2:Y:S04]  /*3480*/  LDSM.16.M88.4 R8, [R220+0x5000] ;  /* 0x00500000dc08783b */ /* 0x000ea80000000200 */
[----:B------:R-:W-:Y:S03]  /*3490*/  LDSM.16.M88.4 R12, [R221+0x5000] ;  /* 0x00500000dd0c783b */ /* 0x000fe60000000200 */
[----:B------:R-:W-:Y:S01]  /*34a0*/  HMMA.16816.F32 R120, R16, R32, R120 ;  /* 0x000000201078723c */ /* 0x000fe20000001878 */
[----:B------:R-:W3:Y:S04]  /*34b0*/  LDSM.16.M88.4 R32, [R217+0x8400] ;  /* 0x00840000d920783b */ /* 0x000ee80000000200 */
[----:B------:R-:W-:Y:S03]  /*34c0*/  LDSM.16.M88.4 R16, [R221+0x4000] ;  /* 0x00400000dd10783b */ /* 0x000fe60000000200 */
[C---:B------:R-:W-:Y:S01]  /*34d0*/  HMMA.16816.F32 R44, R24.reuse, R40, R92 ;  /* 0x00000028182c723c */ /* 0x040fe2000000185c */
[----:B------:R-:W4:Y:S07]  /*34e0*/  LDSM.16.M88.4 R92, [R217+0x8c00] ;  /* 0x008c0000d95c783b */ /* 0x000f2e0000000200 */
[C---:B------:R-:W-:Y:S08]  /*34f0*/  HMMA.16816.F32 R64, R24.reuse, R42, R124 ;  /* 0x0000002a1840723c */ /* 0x040ff0000000187c */
[C---:B------:R-:W-:Y:S01]  /*3500*/  HMMA.16816.F32 R124, R24.reuse, R50, R36 ;  /* 0x00000032187c723c */ /* 0x040fe20000001824 */
[----:B------:R-:W5:Y:S07]  /*3510*/  LDSM.16.M88.4 R36, [R219+0x8000] ;  /* 0x00800000db24783b */ /* 0x000f6e0000000200 */
[C---:B------:R-:W-:Y:S08]  /*3520*/  HMMA.16816.F32 R40, R24.reuse, R56, R132 ;  /* 0x000000381828723c */ /* 0x040ff00000001884 */
[C---:B------:R-:W-:Y:S08]  /*3530*/  HMMA.16816.F32 R128, R24.reuse, R58, R128 ;  /* 0x0000003a1880723c */ /* 0x040ff00000001880 */
[C---:B------:R-:W-:Y:S08]  /*3540*/  HMMA.16816.F32 R120, R24.reuse, R48, R120 ;  /* 0x000000301878723c */ /* 0x040ff00000001878 */
[C---:B------:R-:W-:Y:S08]  /*3550*/  HMMA.16816.F32 R112, R24.reuse, R60, R112 ;  /* 0x0000003c1870723c */ /* 0x040ff00000001870 */
[----:B------:R-:W-:Y:S08]  /*3560*/  HMMA.16816.F32 R96, R24, R62, R96 ;  /* 0x0000003e1860723c */ /* 0x000ff00000001860 */
[-C--:B-1----:R-:W-:Y:S08]  /*3570*/  HMMA.16816.F32 R24, R20, R28.reuse, R44 ;  /* 0x0000001c1418723c */ /* 0x082ff0000000182c */
[C---:B--2---:R-:W-:Y:S08]  /*3580*/  HMMA.16816.F32 R48, R8.reuse, R28, R88 ;  /* 0x0000001c0830723c */ /* 0x044ff00000001858 */
[-C--:B------:R-:W-:Y:S08]  /*3590*/  HMMA.16816.F32 R60, R8, R30.reuse, R116 ;  /* 0x0000001e083c723c */ /* 0x080ff00000001874 */
[----:B------:R-:W-:Y:S08]  /*35a0*/  HMMA.16816.F32 R44, R20, R30, R64 ;  /* 0x0000001e142c723c */ /* 0x000ff00000001840 */
[C---:B---3--:R-:W-:Y:S08]  /*35b0*/  HMMA.16816.F32 R88, R8.reuse, R32, R108 ;  /* 0x000000200858723c */ /* 0x048ff0000000186c */
[C---:B------:R-:W-:Y:S08]  /*35c0*/  HMMA.16816.F32 R104, R8.reuse, R34, R104 ;  /* 0x000000220868723c */ /* 0x040ff00000001868 */
[C---:B------:R-:W-:Y:S08]  /*35d0*/  HMMA.16816.F32 R84, R8.reuse, R76, R84 ;  /* 0x0000004c0854723c */ /* 0x040ff00000001854 */
[C---:B------:R-:W-:Y:S08]  /*35e0*/  HMMA.16816.F32 R80, R8.reuse, R78, R80 ;  /* 0x0000004e0850723c */ /* 0x040ff00000001850 */
[C---:B----4-:R-:W-:Y:S08]  /*35f0*/  HMMA.16816.F32 R72, R8.reuse, R92, R72 ;  /* 0x0000005c0848723c */ /* 0x050ff00000001848 */
[----:B------:R-:W-:Y:S07]  /*3600*/  HMMA.16816.F32 R68, R8, R94, R68 ;  /* 0x0000005e0844723c */ /* 0x000fee0000001844 */
[--C-:B------:R-:W-:Y:S01]  /*3610*/  IMAD.IADD R9, R54, 0x1, R100.reuse ;  /* 0x0000000136097824 */ /* 0x100fe200078e0264 */
[----:B-----5:R-:W-:Y:S01]  /*3620*/  HMMA.16816.F32 R28, R16, R36, R24 ;  /* 0x00000024101c723c */ /* 0x020fe20000001818 */
[----:B------:R-:W-:-:S02]  /*3630*/  IMAD.IADD R11, R4, 0x1, R100 ;  /* 0x00000001040b7824 */ /* 0x000fc400078e0264 */
[C-C-:B------:R-:W-:Y:S01]  /*3640*/  IMAD.IADD R10, R3.reuse, 0x1, R100.reuse ;  /* 0x00000001030a7824 */ /* 0x140fe200078e0264 */
[----:B------:R-:W-:Y:S01]  /*3650*/  IMNMX R226, RZ, R9, !PT ;  /* 0x00000009ffe27217 */ /* 0x000fe20007800200 */
[C---:B------:R-:W-:Y:S01]  /*3660*/  IMAD.IADD R8, R0.reuse, 0x1, R100 ;  /* 0x0000000100087824 */ /* 0x040fe200078e0264 */
[----:B------:R-:W-:Y:S01]  /*3670*/  IMNMX R225, RZ, R11, !PT ;  /* 0x0000000bffe17217 */ /* 0x000fe20007800200 */
[--C-:B------:R-:W-:Y:S01]  /*3680*/  IMAD.IADD R4, R3, 0x1, R55.reuse ;  /* 0x0000000103047824 */ /* 0x100fe200078e0237 */
[----:B------:R-:W-:Y:S01]  /*3690*/  IMNMX R224, RZ, R10, !PT ;  /* 0x0000000affe07217 */ /* 0x000fe20007800200 */
[----:B------:R-:W-:Y:S01]  /*36a0*/  HMMA.16816.F32 R24, R12, R36, R48 ;  /* 0x000000240c18723c */ /* 0x000fe20000001830 */
[----:B------:R-:W-:Y:S01]  /*36b0*/  IMNMX R223, RZ, R8, !PT ;  /* 0x00000008ffdf7217 */ /* 0x000fe20007800200 */
[----:B------:R-:W-:Y:S01]  /*36c0*/  IMAD.IADD R3, R0, 0x1, R55 ;  /* 0x0000000100037824 */ /* 0x000fe200078e0237 */
[----:B------:R-:W1:Y:S01]  /*36d0*/  LDSM.16.M88.4 R8, [R219+0x8400] ;  /* 0x00840000db08783b */ /* 0x000e620000000200 */
[----:B------:R-:W-:Y:S01]  /*36e0*/  IMAD R0, R52, 0x40, R148 ;  /* 0x0000004034007824 */ /* 0x000fe200078e0294 */
[----:B------:R-:W-:-:S02]  /*36f0*/  IMNMX R228, R4, R53, PT ;  /* 0x0000003504e47217 */ /* 0x000fc40003800200 */
[----:B------:R-:W-:Y:S01]  /*3700*/  IMNMX R227, R3, R53, PT ;  /* 0x0000003503e37217 */ /* 0x000fe20003800200 */
[----:B------:R-:W-:Y:S01]  /*3710*/  HMMA.16816.F32 R56, R20, R32, R40 ;  /* 0x000000201438723c */ /* 0x000fe20000001828 */
[C---:B------:R-:W-:Y:S02]  /*3720*/  ISETP.GE.AND P3, PT, R0.reuse, R230, PT ;  /* 0x000000e60000720c */ /* 0x040fe40003f66270 */
[C---:B------:R-:W-:Y:S02]  /*3730*/  IADD3 R3, R0.reuse, 0x1, RZ ;  /* 0x0000000100037810 */ /* 0x040fe40007ffe0ff */
[----:B------:R-:W-:Y:S02]  /*3740*/  ISETP.LT.OR P3, PT, R0, R226, P3 ;  /* 0x000000e20000720c */ /* 0x000fe40001f61670 */
[C---:B------:R-:W-:Y:S01]  /*3750*/  ISETP.GE.AND P0, PT, R3.reuse, R228, PT ;  /* 0x000000e40300720c */ /* 0x040fe20003f06270 */
[----:B------:R-:W-:Y:S01]  /*3760*/  HMMA.16816.F32 R48, R12, R38, R60 ;  /* 0x000000260c30723c */ /* 0x000fe2000000183c */
[----:B------:R-:W-:-:S02]  /*3770*/  ISETP.GE.AND P2, PT, R3, R227, PT ;  /* 0x000000e30300720c */ /* 0x000fc40003f46270 */
[----:B------:R-:W-:Y:S02]  /*3780*/  ISETP.GE.AND P4, PT, R0, R228, PT ;  /* 0x000000e40000720c */ /* 0x000fe40003f86270 */
[CC--:B------:R-:W-:Y:S02]  /*3790*/  ISETP.LT.OR P0, PT, R3.reuse, R224.reuse, P0 ;  /* 0x000000e00300720c */ /* 0x0c0fe40000701670 */
[----:B------:R-:W-:Y:S01]  /*37a0*/  FSEL R63, R28, -INF , !P3 ;  /* 0xff8000001c3f7808 */ /* 0x000fe20005800000 */
[----:B------:R-:W-:Y:S01]  /*37b0*/  HMMA.16816.F32 R44, R16, R38, R44 ;  /* 0x00000026102c723c */ /* 0x000fe2000000182c */
[C---:B------:R-:W-:Y:S02]  /*37c0*/  ISETP.GE.AND P3, PT, R0.reuse, R227, PT ;  /* 0x000000e30000720c */ /* 0x040fe40003f66270 */
[----:B------:R-:W-:Y:S02]  /*37d0*/  ISETP.LT.OR P2, PT, R3, R223, P2 ;  /* 0x000000df0300720c */ /* 0x000fe40001741670 */
[----:B------:R-:W-:-:S02]  /*37e0*/  ISETP.LT.OR P4, PT, R0, R224, P4 ;  /* 0x000000e00000720c */ /* 0x000fc40002781670 */
[C---:B------:R-:W-:Y:S01]  /*37f0*/  ISETP.LT.OR P3, PT, R0.reuse, R223, P3 ;  /* 0x000000df0000720c */ /* 0x040fe20001f61670 */
[C---:B------:R-:W-:Y:S01]  /*3800*/  HMMA.16816.F32 R40, R20.reuse, R34, R128 ;  /* 0x000000221428723c */ /* 0x040fe20000001880 */
[C---:B------:R-:W-:Y:S02]  /*3810*/  ISETP.GE.AND P6, PT, R3.reuse, R230, PT ;  /* 0x000000e60300720c */ /* 0x040fe40003fc6270 */
[-C--:B------:R-:W-:Y:S02]  /*3820*/  ISETP.GE.AND P5, PT, R3, R229.reuse, PT ;  /* 0x000000e50300720c */ /* 0x080fe40003fa6270 */
[----:B------:R-:W-:Y:S02]  /*3830*/  ISETP.GE.AND P1, PT, R0, R229, PT ;  /* 0x000000e50000720c */ /* 0x000fe40003f26270 */
[----:B------:R-:W-:Y:S01]  /*3840*/  FSEL R54, R24, -INF , !P4 ;  /* 0xff80000018367808 */ /* 0x000fe20006000000 */
[----:B------:R-:W-:Y:S01]  /*3850*/  HMMA.16816.F32 R32, R20, R76, R120 ;  /* 0x0000004c1420723c */ /* 0x000fe20000001878 */
[----:B------:R-:W-:-:S02]  /*3860*/  FSEL R61, R26, -INF , !P3 ;  /* 0xff8000001a3d7808 */ /* 0x000fc40005800000 */
[----:B------:R-:W-:Y:S02]  /*3870*/  FSEL R55, R25, -INF , !P0 ;  /* 0xff80000019377808 */ /* 0x000fe40004000000 */
[----:B------:R-:W-:Y:S02]  /*3880*/  FSEL R60, R27, -INF , !P2 ;  /* 0xff8000001b3c7808 */ /* 0x000fe40005000000 */
[----:B------:R-:W2:Y:S01]  /*3890*/  LDSM.16.M88.4 R24, [R219+0x8800] ;  /* 0x00880000db18783b */ /* 0x000ea20000000200 */
[C---:B------:R-:W-:Y:S01]  /*38a0*/  ISETP.LT.OR P6, PT, R3.reuse, R226, P6 ;  /* 0x000000e20300720c */ /* 0x040fe200037c1670 */
[----:B-1----:R-:W-:Y:S01]  /*38b0*/  HMMA.16816.F32 R36, R16, R8, R56 ;  /* 0x000000081024723c */ /* 0x002fe20000001838 */
[-C--:B------:R-:W-:Y:S02]  /*38c0*/  ISETP.LT.OR P5, PT, R3, R225.reuse, P5 ;  /* 0x000000e10300720c */ /* 0x080fe40002fa1670 */
[C---:B------:R-:W-:Y:S02]  /*38d0*/  ISETP.LT.OR P1, PT, R0.reuse, R225, P1 ;  /* 0x000000e10000720c */ /* 0x040fe40000f21670 */
[----:B------:R-:W-:-:S02]  /*38e0*/  IADD3 R3, R0, 0x8, RZ ;  /* 0x0000000800037810 */ /* 0x000fc40007ffe0ff */
[----:B------:R-:W-:Y:S02]  /*38f0*/  FSEL R67, R30, -INF , !P1 ;  /* 0xff8000001e437808 */ /* 0x000fe40004800000 */
[C---:B------:R-:W-:Y:S02]  /*3900*/  ISETP.GE.AND P1, PT, R3.reuse, R230, PT ;  /* 0x000000e60300720c */ /* 0x040fe40003f26270 */
[----:B------:R-:W-:Y:S02]  /*3910*/  IADD3 R4, R0, 0x9, RZ ;  /* 0x0000000900047810 */ /* 0x000fe40007ffe0ff */
[C---:B------:R-:W-:Y:S02]  /*3920*/  ISETP.LT.OR P1, PT, R3.reuse, R226, P1 ;  /* 0x000000e20300720c */ /* 0x040fe40000f21670 */
[----:B------:R-:W-:Y:S02]  /*3930*/  ISETP.GE.AND P3, PT, R3, R228, PT ;  /* 0x000000e40300720c */ /* 0x000fe40003f66270 */
[----:B------:R-:W-:-:S02]  /*3940*/  FSEL R59, R44, -INF , !P1 ;  /* 0xff8000002c3b7808 */ /* 0x000fc40004800000 */
[-C--:B------:R-:W-:Y:S02]  /*3950*/  ISETP.GE.AND P0, PT, R3, R227.reuse, PT ;  /* 0x000000e30300720c */ /* 0x080fe40003f06270 */
[----:B------:R-:W-:Y:S02]  /*3960*/  FSEL R62, R29, -INF , !P6 ;  /* 0xff8000001d3e7808 */ /* 0x000fe40007000000 */
[----:B------:R-:W-:Y:S02]  /*3970*/  FSEL R66, R31, -INF , !P5 ;  /* 0xff8000001f427808 */ /* 0x000fe40006800000 */
[C---:B------:R-:W-:Y:S01]  /*3980*/  ISETP.GE.AND P2, PT, R4.reuse, R228, PT ;  /* 0x000000e40400720c */ /* 0x040fe20003f46270 */
[----:B------:R-:W-:Y:S01]  /*3990*/  HMMA.16816.F32 R28, R12, R8, R88 ;  /* 0x000000080c1c723c */ /* 0x000fe20000001858 */
[----:B------:R-:W-:Y:S02]  /*39a0*/  ISETP.GE.AND P1, PT, R4, R227, PT ;  /* 0x000000e30400720c */ /* 0x000fe40003f26270 */
[----:B------:R-:W-:-:S02]  /*39b0*/  ISETP.GE.AND P4, PT, R3, R229, PT ;  /* 0x000000e50300720c */ /* 0x000fc40003f86270 */
[C---:B------:R-:W-:Y:S02]  /*39c0*/  ISETP.GE.AND P6, PT, R4.reuse, R230, PT ;  /* 0x000000e60400720c */ /* 0x040fe40003fc6270 */
[C---:B------:R-:W-:Y:S02]  /*39d0*/  ISETP.GE.AND P5, PT, R4.reuse, R229, PT ;  /* 0x000000e50400720c */ /* 0x040fe40003fa6270 */
[CC--:B------:R-:W-:Y:S02]  /*39e0*/  ISETP.LT.OR P3, PT, R3.reuse, R224.reuse, P3 ;  /* 0x000000e00300720c */ /* 0x0c0fe40001f61670 */
[-C--:B------:R-:W-:Y:S02]  /*39f0*/  ISETP.LT.OR P0, PT, R3, R223.reuse, P0 ;  /* 0x000000df0300720c */ /* 0x080fe40000701670 */
[C---:B------:R-:W-:Y:S02]  /*3a00*/  ISETP.LT.OR P2, PT, R4.reuse, R224, P2 ;  /* 0x000000e00400720c */ /* 0x040fe40001741670 */
[----:B------:R-:W-:-:S02]  /*3a10*/  ISETP.LT.OR P1, PT, R4, R223, P1 ;  /* 0x000000df0400720c */ /* 0x000fc40000f21670 */
[-C--:B------:R-:W-:Y:S02]  /*3a20*/  ISETP.LT.OR P4, PT, R3, R225.reuse, P4 ;  /* 0x000000e10300720c */ /* 0x080fe40002781670 */
[C---:B------:R-:W-:Y:S02]  /*3a30*/  ISETP.LT.OR P6, PT, R4.reuse, R226, P6 ;  /* 0x000000e20400720c */ /* 0x040fe400037c1670 */
[----:B------:R-:W-:Y:S02]  /*3a40*/  ISETP.LT.OR P5, PT, R4, R225, P5 ;  /* 0x000000e10400720c */ /* 0x000fe40002fa1670 */
[----:B------:R-:W-:Y:S02]  /*3a50*/  FSEL R53, R48, -INF , !P3 ;  /* 0xff80000030357808 */ /* 0x000fe40005800000 */
[----:B------:R-:W-:Y:S02]  /*3a60*/  FSEL R56, R50, -INF , !P0 ;  /* 0xff80000032387808 */ /* 0x000fe40004000000 */
[----:B------:R-:W-:-:S02]  /*3a70*/  FSEL R52, R49, -INF , !P2 ;  /* 0xff80000031347808 */ /* 0x000fc40005000000 */
[----:B------:R-:W-:Y:S02]  /*3a80*/  FSEL R57, R51, -INF , !P1 ;  /* 0xff80000033397808 */ /* 0x000fe40004800000 */
[----:B------:R-:W-:Y:S01]  /*3a90*/  FSEL R65, R46, -INF , !P4 ;  /* 0xff8000002e417808 */ /* 0x000fe20006000000 */
[----:B------:R-:W-:Y:S01]  /*3aa0*/  HMMA.16816.F32 R48, R16, R10, R40 ;  /* 0x0000000a1030723c */ /* 0x000fe20000001828 */
[----:B------:R-:W-:Y:S02]  /*3ab0*/  FSEL R58, R45, -INF , !P6 ;  /* 0xff8000002d3a7808 */ /* 0x000fe40007000000 */
[----:B------:R-:W-:Y:S02]  /*3ac0*/  FSEL R64, R47, -INF , !P5 ;  /* 0xff8000002f407808 */ /* 0x000fe40006800000 */
[C---:B------:R-:W-:Y:S02]  /*3ad0*/  IADD3 R3, R0.reuse, 0x10, RZ ;  /* 0x0000001000037810 */ /* 0x040fe40007ffe0ff */
[----:B------:R-:W-:Y:S01]  /*3ae0*/  IADD3 R4, R0, 0x11, RZ ;  /* 0x0000001100047810 */ /* 0x000fe20007ffe0ff */
[----:B------:R-:W-:Y:S01]  /*3af0*/  HMMA.16816.F32 R44, R20, R78, R124 ;  /* 0x0000004e142c723c */ /* 0x000fe2000000187c */
[----:B------:R-:W-:-:S02]  /*3b00*/  ISETP.GE.AND P4, PT, R3, R230, PT ;  /* 0x000000e60300720c */ /* 0x000fc40003f86270 */
[C---:B------:R-:W-:Y:S02]  /*3b10*/  ISETP.GE.AND P3, PT, R3.reuse, R229, PT ;  /* 0x000000e50300720c */ /* 0x040fe40003f66270 */
[C---:B------:R-:W-:Y:S02]  /*3b20*/  ISETP.GE.AND P0, PT, R3.reuse, R228, PT ;  /* 0x000000e40300720c */ /* 0x040fe40003f06270 */
[----:B------:R-:W-:Y:S01]  /*3b30*/  ISETP.GE.AND P2, PT, R3, R227, PT ;  /* 0x000000e30300720c */ /* 0x000fe20003f46270 */
[----:B------:R-:W-:Y:S01]  /*3b40*/  HMMA.16816.F32 R40, R12, R10, R104 ;  /* 0x0000000a0c28723c */ /* 0x000fe20000001868 */
[----:B------:R-:W1:Y:S01]  /*3b50*/  LDSM.16.M88.4 R8, [R219+0x8c00] ;  /* 0x008c0000db08783b */ /* 0x000e620000000200 */
[----:B------:R-:W-:Y:S01]  /*3b60*/  ISETP.GE.AND P1, PT, R4, R230, PT ;  /* 0x000000e60400720c */ /* 0x000fe20003f26270 */
[----:B------:R-:W-:-:S04]  /*3b70*/  DEPBAR.LE SB0, 0x0 ;  /* 0x000080000000791a */ /* 0x000fc80000000000 */
[C---:B------:R-:W-:Y:S02]  /*3b80*/  ISETP.GE.AND P6, PT, R4.reuse, R229, PT ;  /* 0x000000e50400720c */ /* 0x040fe40003fc6270 */
[C---:B------:R-:W-:Y:S02]  /*3b90*/  ISETP.LT.OR P4, PT, R3.reuse, R226, P4 ;  /* 0x000000e20300720c */ /* 0x040fe40002781670 */
[C---:B------:R-:W-:Y:S02]  /*3ba0*/  ISETP.LT.OR P3, PT, R3.reuse, R225, P3 ;  /* 0x000000e10300720c */ /* 0x040fe40001f61670 */
[C---:B------:R-:W-:Y:S02]  /*3bb0*/  ISETP.LT.OR P0, PT, R3.reuse, R224, P0 ;  /* 0x000000e00300720c */ /* 0x040fe40000701670 */
[----:B------:R-:W-:Y:S01]  /*3bc0*/  ISETP.LT.OR P2, PT, R3, R223, P2 ;  /* 0x000000df0300720c */ /* 0x000fe20001741670 */
[----:B--2---:R-:W-:Y:S01]  /*3bd0*/  HMMA.16816.F32 R44, R16, R26, R44 ;  /* 0x0000001a102c723c */ /* 0x004fe2000000182c */
[----:B------:R-:W-:-:S02]  /*3be0*/  ISETP.LT.OR P1, PT, R4, R226, P1 ;  /* 0x000000e20400720c */ /* 0x000fc40000f21670 */
[----:B------:R-:W-:Y:S02]  /*3bf0*/  ISETP.LT.OR P6, PT, R4, R225, P6 ;  /* 0x000000e10400720c */ /* 0x000fe400037c1670 */
[----:B------:R-:W-:Y:S02]  /*3c00*/  IADD3 R3, R0, 0x18, RZ ;  /* 0x0000001800037810 */ /* 0x000fe40007ffe0ff */
[----:B------:R-:W-:Y:S01]  /*3c10*/  FSEL R148, R36, -INF , !P4 ;  /* 0xff80000024947808 */ /* 0x000fe20006000000 */
[----:B------:R-:W-:Y:S01]  /*3c20*/  BAR.SYNC.DEFER_BLOCKING 0x0 ;  /* 0x0000000000007b1d */ /* 0x000fe20000010000 */
[C---:B------:R-:W-:Y:S02]  /*3c30*/  ISETP.GE.AND P5, PT, R4.reuse, R228, PT ;  /* 0x000000e40400720c */ /* 0x040fe40003fa6270 */
[----:B------:R-:W-:Y:S02]  /*3c40*/  ISETP.GE.AND P4, PT, R4, R227, PT ;  /* 0x000000e30400720c */ /* 0x000fe40003f86270 */
[----:B------:R-:W-:-:S02]  /*3c50*/  FSEL R153, R38, -INF , !P3 ;  /* 0xff80000026997808 */ /* 0x000fc40005800000 */
[----:B------:R-:W-:Y:S02]  /*3c60*/  FSEL R149, R37, -INF , !P1 ;  /* 0xff80000025957808 */ /* 0x000fe40004800000 */
[----:B------:R-:W-:Y:S02]  /*3c70*/  FSEL R168, R39, -INF , !P6 ;  /* 0xff80000027a87808 */ /* 0x000fe40007000000 */
[----:B------:R-:W-:Y:S01]  /*3c80*/  ISETP.GE.AND P3, PT, R3, R230, PT ;  /* 0x000000e60300720c */ /* 0x000fe20003f66270 */
[----:B------:R-:W-:Y:S01]  /*3c90*/  HMMA.16816.F32 R36, R16, R24, R32 ;  /* 0x000000181024723c */ /* 0x000fe20000001820 */
[C---:B------:R-:W-:Y:S02]  /*3ca0*/  ISETP.LT.OR P5, PT, R4.reuse, R224, P5 ;  /* 0x000000e00400720c */ /* 0x040fe40002fa1670 */
[----:B------:R-:W-:Y:S02]  /*3cb0*/  ISETP.LT.OR P4, PT, R4, R223, P4 ;  /* 0x000000df0400720c */ /* 0x000fe40002781670 */
[----:B------:R-:W-:-:S02]  /*3cc0*/  IADD3 R4, R0, 0x19, RZ ;  /* 0x0000001900047810 */ /* 0x000fc40007ffe0ff */
[C---:B------:R-:W-:Y:S01]  /*3cd0*/  ISETP.LT.OR P3, PT, R3.reuse, R226, P3 ;  /* 0x000000e20300720c */ /* 0x040fe20001f61670 */
[----:B------:R-:W-:Y:S01]  /*3ce0*/  HMMA.16816.F32 R32, R20, R92, R112 ;  /* 0x0000005c1420723c */ /* 0x000fe20000001870 */
[----:B------:R-:W-:Y:S02]  /*3cf0*/  FSEL R106, R28, -INF , !P0 ;  /* 0xff8000001c6a7808 */ /* 0x000fe40004000000 */
[C---:B------:R-:W-:Y:S02]  /*3d00*/  ISETP.GE.AND P0, PT, R3.reuse, R229, PT ;  /* 0x000000e50300720c */ /* 0x040fe40003f06270 */
[----:B------:R-:W-:Y:S02]  /*3d10*/  FSEL R138, R30, -INF , !P2 ;  /* 0xff8000001e8a7808 */ /* 0x000fe40005000000 */
[C---:B------:R-:W-:Y:S02]  /*3d20*/  ISETP.GE.AND P2, PT, R3.reuse, R228, PT ;  /* 0x000000e40300720c */ /* 0x040fe40003f46270 */
[----:B------:R-:W-:-:S02]  /*3d30*/  ISETP.GE.AND P1, PT, R3, R227, PT ;  /* 0x000000e30300720c */ /* 0x000fc40003f26270 */
[----:B------:R-:W-:Y:S02]  /*3d40*/  ISETP.GE.AND P6, PT, R4, R228, PT ;  /* 0x000000e40400720c */ /* 0x000fe40003fc6270 */
[----:B------:R-:W-:Y:S02]  /*3d50*/  FSEL R100, R29, -INF , !P5 ;  /* 0xff8000001d647808 */ /* 0x000fe40006800000 */
[----:B------:R-:W-:Y:S02]  /*3d60*/  FSEL R136, R31, -INF , !P4 ;  /* 0xff8000001f887808 */ /* 0x000fe40006000000 */
[----:B------:R-:W-:Y:S01]  /*3d70*/  FSEL R152, R48, -INF , !P3 ;  /* 0xff80000030987808 */ /* 0x000fe20005800000 */
[----:B------:R-:W-:Y:S01]  /*3d80*/  HMMA.16816.F32 R28, R12, R24, R84 ;  /* 0x000000180c1c723c */ /* 0x000fe20000001854 */
[----:B------:R-:W-:Y:S02]  /*3d90*/  ISETP.GE.AND P3, PT, R4, R227, PT ;  /* 0x000000e30400720c */ /* 0x000fe40003f66270 */
[----:B------:R-:W-:-:S02]  /*3da0*/  ISETP.LT.OR P0, PT, R3, R225, P0 ;  /* 0x000000e10300720c */ /* 0x000fc40000701670 */
[CC--:B------:R-:W-:Y:S02]  /*3db0*/  ISETP.LT.OR P2, PT, R3.reuse, R224.reuse, P2 ;  /* 0x000000e00300720c */ /* 0x0c0fe40001741670 */
[-C--:B------:R-:W-:Y:S01]  /*3dc0*/  ISETP.LT.OR P1, PT, R3, R223.reuse, P1 ;  /* 0x000000df0300720c */ /* 0x080fe20000f21670 */
[----:B-1----:R-:W-:Y:S01]  /*3dd0*/  HMMA.16816.F32 R32, R16, R8, R32 ;  /* 0x000000081020723c */ /* 0x002fe20000001820 */
[----:B------:R-:W-:Y:S02]  /*3de0*/  ISETP.LT.OR P6, PT, R4, R224, P6 ;  /* 0x000000e00400720c */ /* 0x000fe400037c1670 */
[----:B------:R-:W-:Y:S02]  /*3df0*/  IADD3 R3, R0, 0x20, RZ ;  /* 0x0000002000037810 */ /* 0x000fe40007ffe0ff */
[----:B------:R-:W-:Y:S02]  /*3e00*/  ISETP.LT.OR P3, PT, R4, R223, P3 ;  /* 0x000000df0400720c */ /* 0x000fe40001f61670 */
[----:B------:R-:W-:-:S02]  /*3e10*/  FSEL R165, R50, -INF , !P0 ;  /* 0xff80000032a57808 */ /* 0x000fc40004000000 */
[----:B------:R-:W-:Y:S02]  /*3e20*/  FSEL R48, R40, -INF , !P2 ;  /* 0xff80000028307808 */ /* 0x000fe40005000000 */
[----:B------:R-:W-:Y:S02]  /*3e30*/  FSEL R107, R42, -INF , !P1 ;  /* 0xff8000002a6b7808 */ /* 0x000fe40004800000 */
[----:B------:R-:W-:Y:S02]  /*3e40*/  FSEL R50, R41, -INF , !P6 ;  /* 0xff80000029327808 */ /* 0x000fe40007000000 */
[CC--:B------:R-:W-:Y:S02]  /*3e50*/  ISETP.GE.AND P5, PT, R4.reuse, R230.reuse, PT ;  /* 0x000000e60400720c */ /* 0x0c0fe40003fa6270 */
[----:B------:R-:W-:Y:S02]  /*3e60*/  ISETP.GE.AND P4, PT, R4, R229, PT ;  /* 0x000000e50400720c */ /* 0x000fe40003f86270 */
[----:B------:R-:W-:-:S02]  /*3e70*/  ISETP.GE.AND P0, PT, R3, R230, PT ;  /* 0x000000e60300720c */ /* 0x000fc40003f06270 */
[C---:B------:R-:W-:Y:S02]  /*3e80*/  ISETP.GE.AND P2, PT, R3.reuse, R229, PT ;  /* 0x000000e50300720c */ /* 0x040fe40003f46270 */
[C---:B------:R-:W-:Y:S02]  /*3e90*/  ISETP.GE.AND P1, PT, R3.reuse, R228, PT ;  /* 0x000000e40300720c */ /* 0x040fe40003f26270 */
[----:B------:R-:W-:Y:S02]  /*3ea0*/  ISETP.GE.AND P6, PT, R3, R227, PT ;  /* 0x000000e30300720c */ /* 0x000fe40003fc6270 */
[----:B------:R-:W-:Y:S02]  /*3eb0*/  FSEL R137, R43, -INF , !P3 ;  /* 0xff8000002b897808 */ /* 0x000fe40005800000 */
[----:B------:R-:W-:Y:S01]  /*3ec0*/  HMMA.16816.F32 R40, R12, R26, R80 ;  /* 0x0000001a0c28723c */ /* 0x000fe20000001850 */
[C---:B------:R-:W-:Y:S02]  /*3ed0*/  ISETP.LT.OR P5, PT, R4.reuse, R226, P5 ;  /* 0x000000e20400720c */ /* 0x040fe40002fa1670 */
[----:B------:R-:W-:-:S02]  /*3ee0*/  ISETP.LT.OR P4, PT, R4, R225, P4 ;  /* 0x000000e10400720c */ /* 0x000fc40002781670 */
[C---:B------:R-:W-:Y:S02]  /*3ef0*/  ISETP.LT.OR P0, PT, R3.reuse, R226, P0 ;  /* 0x000000e20300720c */ /* 0x040fe40000701670 */
[C---:B------:R-:W-:Y:S01]  /*3f00*/  ISETP.LT.OR P2, PT, R3.reuse, R225, P2 ;  /* 0x000000e10300720c */ /* 0x040fe20001741670 */
[----:B------:R-:W-:Y:S01]  /*3f10*/  HMMA.16816.F32 R24, R20, R94, R96 ;  /* 0x0000005e1418723c */ /* 0x000fe20000001860 */
[C---:B------:R-:W-:Y:S02]  /*3f20*/  ISETP.LT.OR P1, PT, R3.reuse, R224, P1 ;  /* 0x000000e00300720c */ /* 0x040fe40000f21670 */
[----:B------:R-:W-:Y:S02]  /*3f30*/  ISETP.LT.OR P6, PT, R3, R223, P6 ;  /* 0x000000df0300720c */ /* 0x000fe400037c1670 */
[C---:B------:R-:W-:Y:S02]  /*3f40*/  IADD3 R4, R0.reuse, 0x21, RZ ;  /* 0x0000002100047810 */ /* 0x040fe40007ffe0ff */
[----:B------:R-:W-:Y:S01]  /*3f50*/  IADD3 R3, R0, 0x28, RZ ;  /* 0x0000002800037810 */ /* 0x000fe20007ffe0ff */
[----:B------:R-:W-:Y:S01]  /*3f60*/  HMMA.16816.F32 R20, R12, R8, R72 ;  /* 0x000000080c14723c */ /* 0x000fe20000001848 */
[----:B------:R-:W-:-:S02]  /*3f70*/  FSEL R139, R49, -INF , !P5 ;  /* 0xff800000318b7808 */ /* 0x000fc40006800000 */
[----:B------:R-:W-:Y:S02]  /*3f80*/  FSEL R164, R51, -INF , !P4 ;  /* 0xff80000033a47808 */ /* 0x000fe40006000000 */
[----:B------:R-:W-:Y:S02]  /*3f90*/  FSEL R181, R36, -INF , !P0 ;  /* 0xff80000024b57808 */ /* 0x000fe40004000000 */
[----:B------:R-:W-:Y:S01]  /*3fa0*/  FSEL R183, R38, -INF , !P2 ;  /* 0xff80000026b77808 */ /* 0x000fe20005000000 */
[----:B------:R-:W-:Y:S01]  /*3fb0*/  HMMA.16816.F32 R12, R12, R10, R68 ;  /* 0x0000000a0c0c723c */ /* 0x000fe20000001844 */
[C---:B------:R-:W-:Y:S02]  /*3fc0*/  ISETP.GE.AND P3, PT, R4.reuse, R230, PT ;  /* 0x000000e60400720c */ /* 0x040fe40003f66270 */
[C---:B------:R-:W-:Y:S02]  /*3fd0*/  ISETP.GE.AND P5, PT, R4.reuse, R229, PT ;  /* 0x000000e50400720c */ /* 0x040fe40003fa6270 */
[----:B------:R-:W-:-:S02]  /*3fe0*/  ISETP.GE.AND P4, PT, R4, R228, PT ;  /* 0x000000e40400720c */ /* 0x000fc40003f86270 */
[C---:B------:R-:W-:Y:S01]  /*3ff0*/  ISETP.GE.AND P0, PT, R4.reuse, R227, PT ;  /* 0x000000e30400720c */ /* 0x040fe20003f06270 */
[----:B------:R-:W-:Y:S01]  /*4000*/  HMMA.16816.F32 R16, R16, R10, R24 ;  /* 0x0000000a1010723c */ /* 0x000fe20000001818 */
        /* <DEDUP_REMOVED lines=33> */
[----:B------:R-:W-:Y:S02]  /*4220*/  FSEL R167, R41, -INF , !P0 ;  /* 0xff80000029a77808 */ /* 0x000fe40004000000 */
[----:B------:R-:W-:-:S02]  /*4230*/  FSEL R176, R45, -INF , !P5 ;  /* 0xff8000002db07808 */ /* 0x000fc40006800000 */
[C---:B------:R-:W-:Y:S02]  /*4240*/  ISETP.GE.AND P1, PT, R3.reuse, R230, PT ;  /* 0x000000e60300720c */ /* 0x040fe40003f26270 */
        /* <DEDUP_REMOVED lines=11> */
[----:B------:R-:W-:Y:S02]  /*4300*/  ISETP.GE.AND P5, PT, R3, R227, PT ;  /* 0x000000e30300720c */ /* 0x000fe40003fa6270 */
[----:B------:R-:W-:Y:S02]  /*4310*/  FSEL R172, R43, -INF , !P2 ;  /* 0xff8000002bac7808 */ /* 0x000fe40005000000 */
[----:B------:R-:W-:Y:S02]  /*4320*/  ISETP.LT.OR P5, PT, R3, R223, P5 ;  /* 0x000000df0300720c */ /* 0x000fe40002fa1670 */
[----:B------:R-:W-:Y:S02]  /*4330*/  FSEL R178, R47, -INF , !P4 ;  /* 0xff8000002fb27808 */ /* 0x000fe40006000000 */
[----:B------:R-:W-:Y:S02]  /*4340*/  FSEL R195, R32, -INF , !P1 ;  /* 0xff80000020c37808 */ /* 0x000fe40004800000 */
[----:B------:R-:W-:-:S02]  /*4350*/  FSEL R188, R22, -INF , !P0 ;  /* 0xff80000016bc7808 */ /* 0x000fc40004000000 */
[C---:B------:R-:W-:Y:S02]  /*4360*/  ISETP.GE.AND P4, PT, R4.reuse, R229, PT ;  /* 0x000000e50400720c */ /* 0x040fe40003f86270 */
[CC--:B------:R-:W-:Y:S02]  /*4370*/  ISETP.GE.AND P2, PT, R4.reuse, R228.reuse, PT ;  /* 0x000000e40400720c */ /* 0x0c0fe40003f46270 */
[----:B------:R-:W-:Y:S02]  /*4380*/  ISETP.GE.AND P1, PT, R4, R227, PT ;  /* 0x000000e30400720c */ /* 0x000fe40003f26270 */
[----:B------:R-:W-:Y:S02]  /*4390*/  ISETP.GE.AND P0, PT, R3, R228, PT ;  /* 0x000000e40300720c */ /* 0x000fe40003f06270 */
[----:B------:R-:W-:Y:S02]  /*43a0*/  FSEL R189, R14, -INF , !P5 ;  /* 0xff8000000ebd7808 */ /* 0x000fe40006800000 */
[----:B------:R-:W-:-:S02]  /*43b0*/  ISETP.GT.AND P5, PT, R101, R155, PT ;  /* 0x0000009b6500720c */ /* 0x000fc40003fa4270 */
[C---:B------:R-:W-:Y:S02]  /*43c0*/  ISETP.LT.OR P4, PT, R4.reuse, R225, P4 ;  /* 0x000000e10400720c */ /* 0x040fe40002781670 */
[CC--:B------:R-:W-:Y:S02]  /*43d0*/  ISETP.LT.OR P2, PT, R4.reuse, R224.reuse, P2 ;  /* 0x000000e00400720c */ /* 0x0c0fe40001741670 */
        /* <DEDUP_REMOVED lines=52> */
[C---:B------:R-:W-:Y:S02]  /*4720*/  @!P4 LEA R8, P2, R0.reuse, c[0x0][0x168], 0x1 ;  /* 0x00005a000008ca11 */ /* 0x040fe400078408ff */
        /* <DEDUP_REMOVED lines=32> */
.L_x_186:
[----:B------:R-:W-:Y:S05]  /*4930*/  BSYNC B0 ;  /* 0x0000000000007941 */ /* 0x000fea0003800000 */
.L_x_185:
[----:B------:R-:W0:Y:S02]  /*4940*/  LDGDEPBAR ;  /* 0x00000000000079af */ /* 0x000e240000000000 */
.L_x_184:
        /* <DEDUP_REMOVED lines=71> */
[C---:B------:R-:W-:Y:S02]  /*4dc0*/  FSETP.NEU.FTZ.AND P0, PT, R103.reuse, -INF , PT ;  /* 0xff8000006700780b */ /* 0x040fe40003f1d000 */
[----:B------:R-:W-:Y:S01]  /*4dd0*/  FMNMX.FTZ R4, R178, R3, !PT ;  /* 0x00000003b2047209 */ /* 0x000fe20007810000 */
[----:B------:R-:W-:-:S03]  /*4de0*/  FMUL.FTZ R3, R103, c[0x0][0x23c] ;  /* 0x00008f0067037a20 */ /* 0x000fc60000410000 */
        /* <DEDUP_REMOVED lines=27> */
[----:B------:R3:W-:Y:S01]  /*4fa0*/  MUFU.EX2 R251, R5 ;  /* 0x0000000500fb7308 */ /* 0x0007e20000000800 */
[----:B--2---:R-:W-:Y:S01]  /*4fb0*/  FFMA.FTZ R7, R61, c[0x0][0x23c], -R0 ;  /* 0x00008f003d077a23 */ /* 0x004fe20000010800 */
[----:B-1----:R-:W-:-:S02]  /*4fc0*/  FMNMX.FTZ R105, R4, R6, !PT ;  /* 0x0000000604697209 */ /* 0x002fc40007810000 */
[----:B----4-:R-:W-:Y:S01]  /*4fd0*/  F2FP.PACK_AB R4, R14, R15 ;  /* 0x0000000f0e04723e */ /* 0x010fe200000000ff */
[----:B-----5:R-:W-:-:S03]  /*4fe0*/  FMUL.FTZ R2, R104, c[0x0][0x23c] ;  /* 0x00008f0068027a20 */ /* 0x020fc60000410000 */
[----:B------:R-:W-:Y:S01]  /*4ff0*/  MUFU.EX2 R37, R7 ;  /* 0x0000000700257308 */ /* 0x000fe20000000800 */
[----:B------:R-:W-:Y:S01]  /*5000*/  FMUL.FTZ R8, R105, c[0x0][0x23c] ;  /* 0x00008f0069087a20 */ /* 0x000fe20000410000 */
[----:B---3--:R-:W-:Y:S02]  /*5010*/  F2FP.PACK_AB R6, R13, R36 ;  /* 0x000000240d06723e */ /* 0x008fe400000000ff */
[----:B------:R-:W-:Y:S02]  /*5020*/  FSEL R2, R2, RZ, P0 ;  /* 0x000000ff02027208 */ /* 0x000fe40000000000 */
[----:B------:R-:W-:Y:S01]  /*5030*/  FSETP.NEU.FTZ.AND P0, PT, R105, -INF , PT ;  /* 0xff8000006900780b */ /* 0x000fe20003f1d000 */
[----:B------:R-:W-:Y:S02]  /*5040*/  FFMA.FTZ R5, R57, c[0x0][0x23c], -R0 ;  /* 0x00008f0039057a23 */ /* 0x000fe40000010800 */
[--C-:B------:R-:W-:Y:S01]  /*5050*/  FFMA.FTZ R9, R59, c[0x0][0x23c], -R2.reuse ;  /* 0x00008f003b097a23 */ /* 0x100fe20000010802 */
[----:B------:R-:W-:Y:S01]  /*5060*/  FSEL R12, R8, RZ, P0 ;  /* 0x000000ff080c7208 */ /* 0x000fe20000000000 */
[----:B------:R1:W2:Y:S01]  /*5070*/  MUFU.EX2 R252, R5 ;  /* 0x0000000500fc7308 */ /* 0x0002a20000000800 */
[----:B------:R-:W-:-:S07]  /*5080*/  FFMA.FTZ R8, R58, c[0x0][0x23c], -R2 ;  /* 0x00008f003a087a23 */ /* 0x000fce0000010802 */
[----:B------:R3:W-:Y:S01]  /*5090*/  MUFU.EX2 R249, R8 ;  /* 0x0000000800f97308 */ /* 0x0007e20000000800 */
[----:B-1----:R-:W-:Y:S01]  /*50a0*/  FFMA.FTZ R5, R63, c[0x0][0x23c], -R2 ;  /* 0x00008f003f057a23 */ /* 0x002fe20000010802 */
[----:B--2---:R-:W-:-:S06]  /*50b0*/  F2FP.PACK_AB R7, R252, R250 ;  /* 0x000000fafc07723e */ /* 0x004fcc00000000ff */
[----:B------:R-:W1:Y:S01]  /*50c0*/  MUFU.EX2 R248, R9 ;  /* 0x0000000900f87308 */ /* 0x000e620000000800 */
[----:B---3--:R-:W-:-:S07]  /*50d0*/  FFMA.FTZ R8, R67, c[0x0][0x23c], -R12 ;  /* 0x00008f0043087a23 */ /* 0x008fce000001080c */
[----:B------:R2:W-:Y:S08]  /*50e0*/  MUFU.EX2 R247, R5 ;  /* 0x0000000500f77308 */ /* 0x0005f00000000800 */
[----:B------:R3:W-:Y:S01]  /*50f0*/  MUFU.EX2 R239, R8 ;  /* 0x0000000800ef7308 */ /* 0x0007e20000000800 */
[----:B-1----:R-:W-:Y:S01]  /*5100*/  F2FP.PACK_AB R10, R249, R248 ;  /* 0x000000f8f90a723e */ /* 0x002fe200000000ff */
[----:B--2---:R-:W-:-:S06]  /*5110*/  FFMA.FTZ R5, R62, c[0x0][0x23c], -R2 ;  /* 0x00008f003e057a23 */ /* 0x004fcc0000010802 */
[----:B------:R1:W-:Y:S01]  /*5120*/  MUFU.EX2 R242, R5 ;  /* 0x0000000500f27308 */ /* 0x0003e20000000800 */
[----:B---3--:R-:W-:-:S07]  /*5130*/  FFMA.FTZ R8, R66, c[0x0][0x23c], -R12 ;  /* 0x00008f0042087a23 */ /* 0x008fce000001080c */
[----:B------:R2:W3:Y:S01]  /*5140*/  MUFU.EX2 R238, R8 ;  /* 0x0000000800ee7308 */ /* 0x0004e20000000800 */
[----:B-1----:R-:W-:-:S07]  /*5150*/  F2FP.PACK_AB R5, R251, R37 ;  /* 0x00000025fb05723e */ /* 0x002fce00000000ff */
[----:B------:R-:W-:Y:S01]  /*5160*/  HMMA.16816.F32 R120, R4, R28, RZ ;  /* 0x0000001c0478723c */ /* 0x000fe200000018ff */
[----:B--2---:R-:W-:Y:S01]  /*5170*/  FFMA.FTZ R8, R65, c[0x0][0x23c], -R12 ;  /* 0x00008f0041087a23 */ /* 0x004fe2000001080c */
[----:B---3--:R-:W-:-:S03]  /*5180*/  F2FP.PACK_AB R9, R238, R239 ;  /* 0x000000efee09723e */ /* 0x008fc600000000ff */
        /* <DEDUP_REMOVED lines=9> */
[----:B--2---:R-:W-:-:S05]  /*5220*/  F2FP.PACK_AB R11, R246, R241 ;  /* 0x000000f1f60b723e */ /* 0x004fca00000000ff */
[C---:B------:R-:W-:Y:S08]  /*5230*/  HMMA.16816.F32 R88, R4.reuse, R30, RZ ;  /* 0x0000001e0458723c */ /* 0x040ff000000018ff */
[C---:B------:R-:W-:Y:S08]  /*5240*/  HMMA.16816.F32 R84, R4.reuse, R26, RZ ;  /* 0x0000001a0454723c */ /* 0x040ff000000018ff */
[C---:B------:R-:W-:Y:S08]  /*5250*/  HMMA.16816.F32 R80, R4.reuse, R22, RZ ;  /* 0x000000160450723c */ /* 0x040ff000000018ff */
[C---:B------:R-:W-:Y:S08]  /*5260*/  HMMA.16816.F32 R76, R4.reuse, R18, RZ ;  /* 0x00000012044c723c */ /* 0x040ff000000018ff */
[C---:B------:R-:W-:Y:S08]  /*5270*/  HMMA.16816.F32 R72, R4.reuse, R34, RZ ;  /* 0x000000220448723c */ /* 0x040ff000000018ff */
[----:B------:R-:W-:Y:S07]  /*5280*/  HMMA.16816.F32 R64, R4, R42, RZ ;  /* 0x0000002a0440723c */ /* 0x000fee00000018ff */
[----:B------:R-:W-:Y:S01]  /*5290*/  FFMA.FTZ R4, R106, c[0x0][0x23c], -R3 ;  /* 0x00008f006a047a23 */ /* 0x000fe20000010803 */
[----:B------:R-:W-:Y:S01]  /*52a0*/  HMMA.16816.F32 R68, R8, R28, RZ ;  /* 0x0000001c0844723c */ /* 0x000fe200000018ff */
[----:B------:R-:W-:-:S02]  /*52b0*/  MOV R106, R37 ;  /* 0x00000025006a7202 */ /* 0x000fc40000000f00 */
[----:B------:R1:W-:Y:S05]  /*52c0*/  MUFU.EX2 R240, R4 ;  /* 0x0000000400f07308 */ /* 0x0003ea0000000800 */
[C---:B------:R-:W-:Y:S01]  /*52d0*/  HMMA.16816.F32 R132, R8.reuse, R30, RZ ;  /* 0x0000001e0884723c */ /* 0x040fe200000018ff */
[----:B------:R-:W-:Y:S07]  /*52e0*/  LDSM.16.MT88.4 R28, [R218+0xa400] ;  /* 0x00a40000da1c783b */ /* 0x000fee0000004200 */
[----:B------:R-:W-:Y:S01]  /*52f0*/  HMMA.16816.F32 R60, R8, R24, RZ ;  /* 0x00000018083c723c */ /* 0x000fe200000018ff */
[----:B-1----:R-:W-:Y:S01]  /*5300*/  FFMA.FTZ R4, R100, c[0x0][0x23c], -R3 ;  /* 0x00008f0064047a23 */ /* 0x002fe20000010803 */
[----:B------:R-:W-:-:S02]  /*5310*/  MOV R100, R36 ;  /* 0x0000002400647202 */ /* 0x000fc40000000f00 */
[----:B------:R-:W-:Y:S01]  /*5320*/  LDSM.16.MT88.4 R36, [R218+0xb400] ;  /* 0x00b40000da24783b */ /* 0x000fe20000004200 */
[----:B------:R1:W-:Y:S03]  /*5330*/  MUFU.EX2 R245, R4 ;  /* 0x0000000400f57308 */ /* 0x0003e60000000800 */
[C---:B------:R-:W-:Y:S01]  /*5340*/  HMMA.16816.F32 R128, R8.reuse, R26, RZ ;  /* 0x0000001a0880723c */ /* 0x040fe200000018ff */
[----:B------:R-:W2:Y:S07]  /*5350*/  LDSM.16.MT88.4 R24, [R216+0x9400] ;  /* 0x00940000d818783b */ /* 0x000eae0000004200 */
[----:B------:R-:W-:Y:S01]  /*5360*/  HMMA.16816.F32 R56, R8, R20, RZ ;  /* 0x000000140838723c */ /* 0x000fe200000018ff */
[----:B-1----:R-:W-:-:S07]  /*5370*/  FFMA.FTZ R4, R48, c[0x0][0x23c], -R3 ;  /* 0x00008f0030047a23 */ /* 0x002fce0000010803 */
[C---:B------:R-:W-:Y:S01]  /*5380*/  HMMA.16816.F32 R124, R8.reuse, R22, RZ ;  /* 0x00000016087c723c */ /* 0x040fe200000018ff */
[----:B------:R-:W1:Y:S01]  /*5390*/  LDSM.16.MT88.4 R20, [R218+0x9400] ;  /* 0x00940000da14783b */ /* 0x000e620000004200 */
[----:B------:R3:W-:Y:S06]  /*53a0*/  MUFU.EX2 R244, R4 ;  /* 0x0000000400f47308 */ /* 0x0007ec0000000800 */
[C---:B------:R-:W-:Y:S08]  /*53b0*/  HMMA.16816.F32 R52, R8.reuse, R16, RZ ;  /* 0x000000100834723c */ /* 0x040ff000000018ff */
[----:B------:R-:W-:Y:S01]  /*53c0*/  HMMA.16816.F32 R140, R8, R18, RZ ;  /* 0x00000012088c723c */ /* 0x000fe200000018ff */
[----:B------:R-:W4:Y:S01]  /*53d0*/  LDSM.16.MT88.4 R16, [R216+0xa400] ;  /* 0x00a40000d810783b */ /* 0x000f220000004200 */
[----:B---3--:R-:W-:-:S04]  /*53e0*/  FFMA.FTZ R4, R50, c[0x0][0x23c], -R3 ;  /* 0x00008f0032047a23 */ /* 0x008fc80000010803 */
[----:B------:R3:W5:Y:S02]  /*53f0*/  MUFU.EX2 R243, R4 ;  /* 0x0000000400f37308 */ /* 0x0007640000000800 */
[C---:B------:R-:W-:Y:S08]  /*5400*/  HMMA.16816.F32 R48, R8.reuse, R32, RZ ;  /* 0x000000200830723c */ /* 0x040ff000000018ff */
[----:B------:R-:W-:Y:S01]  /*5410*/  HMMA.16816.F32 R144, R8, R34, RZ ;  /* 0x000000220890723c */ /* 0x000fe200000018ff */
[----:B------:R-:W1:Y:S01]  /*5420*/  LDSM.16.MT88.4 R32, [R216+0xb400] ;  /* 0x00b40000d820783b */ /* 0x000e620000004200 */
[----:B---3--:R-:W-:-:S06]  /*5430*/  FFMA.FTZ R4, R138, c[0x0][0x23c], -R0 ;  /* 0x00008f008a047a23 */ /* 0x008fcc0000010800 */
[----:B------:R-:W-:Y:S01]  /*5440*/  HMMA.16816.F32 R44, R8, R40, RZ ;  /* 0x00000028082c723c */ /* 0x000fe200000018ff */
[----:B-----5:R-:W-:Y:S01]  /*5450*/  F2FP.PACK_AB R6, R243, R244 ;  /* 0x000000f4f306723e */ /* 0x020fe200000000ff */
[----:B------:R3:W-:Y:S02]  /*5460*/  MUFU.EX2 R234, R4 ;  /* 0x0000000400ea7308 */ /* 0x0007e40000000800 */
[----:B---3--:R-:W-:-:S06]  /*5470*/  FFMA.FTZ R4, R136, c[0x0][0x23c], -R0 ;  /* 0x00008f0088047a23 */ /* 0x008fcc0000010800 */
[----:B------:R3:W5:Y:S02]  /*5480*/  MUFU.EX2 R237, R4 ;  /* 0x0000000400ed7308 */ /* 0x0007640000000800 */
[--C-:B---3--:R-:W-:Y:S01]  /*5490*/  FFMA.FTZ R4, R107, c[0x0][0x23c], -R0.reuse ;  /* 0x00008f006b047a23 */ /* 0x108fe20000010800 */
[----:B------:R-:W-:Y:S01]  /*54a0*/  MOV R107, R13 ;  /* 0x0000000d006b7202 */ /* 0x000fe20000000f00 */
[----:B------:R-:W-:Y:S01]  /*54b0*/  FFMA.FTZ R13, R173, c[0x0][0x23c], -R0 ;  /* 0x00008f00ad0d7a23 */ /* 0x000fe20000010800 */
[----:B-----5:R-:W-:-:S03]  /*54c0*/  F2FP.PACK_AB R5, R237, R234 ;  /* 0x000000eaed05723e */ /* 0x020fc600000000ff */
[----:B------:R3:W-:Y:S08]  /*54d0*/  MUFU.EX2 R236, R4 ;  /* 0x0000000400ec7308 */ /* 0x0007f00000000800 */
[----:B------:R5:W-:Y:S01]  /*54e0*/  MUFU.EX2 R203, R13 ;  /* 0x0000000d00cb7308 */ /* 0x000be20000000800 */
[----:B---3--:R-:W-:-:S07]  /*54f0*/  FFMA.FTZ R4, R137, c[0x0][0x23c], -R0 ;  /* 0x00008f0089047a23 */ /* 0x008fce0000010800 */
[----:B------:R3:W1:Y:S01]  /*5500*/  MUFU.EX2 R235, R4 ;  /* 0x0000000400eb7308 */ /* 0x0006620000000800 */
[----:B-----5:R-:W-:-:S07]  /*5510*/  FFMA.FTZ R13, R172, c[0x0][0x23c], -R0 ;  /* 0x00008f00ac0d7a23 */ /* 0x020fce0000010800 */
[----:B------:R5:W-:Y:S01]  /*5520*/  MUFU.EX2 R204, R13 ;  /* 0x0000000d00cc7308 */ /* 0x000be20000000800 */
[----:B---3--:R-:W-:Y:S01]  /*5530*/  FFMA.FTZ R4, R148, c[0x0][0x23c], -R2 ;  /* 0x00008f0094047a23 */ /* 0x008fe20000010802 */
[----:B-1----:R-:W-:-:S06]  /*5540*/  F2FP.PACK_AB R7, R235, R236 ;  /* 0x000000eceb07723e */ /* 0x002fcc00000000ff */
[----:B------:R1:W-:Y:S01]  /*5550*/  MUFU.EX2 R233, R4 ;  /* 0x0000000400e97308 */ /* 0x0003e20000000800 */
[----:B-----5:R-:W-:-:S07]  /*5560*/  FFMA.FTZ R13, R181, c[0x0][0x23c], -R2 ;  /* 0x00008f00b50d7a23 */ /* 0x020fce0000010802 */
[----:B------:R3:W-:Y:S01]  /*5570*/  MUFU.EX2 R202, R13 ;  /* 0x0000000d00ca7308 */ /* 0x0007e20000000800 */
[--C-:B-1----:R-:W-:Y:S02]  /*5580*/  FFMA.FTZ R4, R149, c[0x0][0x23c], -R2.reuse ;  /* 0x00008f0095047a23 */ /* 0x102fe40000010802 */
[----:B------:R-:W-:Y:S05]  /*5590*/  HMMA.16816.F32 R148, R8, R42, RZ ;  /* 0x0000002a0894723c */ /* 0x000fea00000018ff */
[----:B------:R1:W5:Y:S01]  /*55a0*/  MUFU.EX2 R232, R4 ;  /* 0x0000000400e87308 */ /* 0x0003620000000800 */
[--C-:B---3--:R-:W-:Y:S02]  /*55b0*/  FFMA.FTZ R13, R179, c[0x0][0x23c], -R2.reuse ;  /* 0x00008f00b30d7a23 */ /* 0x108fe40000010802 */
[----:B------:R-:W-:-:S05]  /*55c0*/  FFMA.FTZ R8, R152, c[0x0][0x23c], -R2 ;  /* 0x00008f0098087a23 */ /* 0x000fca0000010802 */
[----:B------:R3:W-:Y:S08]  /*55d0*/  MUFU.EX2 R201, R13 ;  /* 0x0000000d00c97308 */ /* 0x0007f00000000800 */
[----:B------:R4:W-:Y:S01]  /*55e0*/  MUFU.EX2 R231, R8 ;  /* 0x0000000800e77308 */ /* 0x0009e20000000800 */
[----:B-1----:R-:W-:-:S07]  /*55f0*/  F2FP.PACK_AB R4, R245, R240 ;  /* 0x000000f0f504723e */ /* 0x002fce00000000ff */
[----:B--2---:R-:W-:Y:S01]  /*5600*/  HMMA.16816.F32 R160, R4, R24, R120 ;  /* 0x0000001804a0723c */ /* 0x004fe20000001878 */
[----:B---3--:R-:W-:-:S04]  /*5610*/  FFMA.FTZ R13, R177, c[0x0][0x23c], -R2 ;  /* 0x00008f00b10d7a23 */ /* 0x008fc80000010802 */
[----:B------:R1:W-:Y:S01]  /*5620*/  MUFU.EX2 R200, R13 ;  /* 0x0000000d00c87308 */ /* 0x0003e20000000800 */
[--C-:B----4-:R-:W-:Y:S02]  /*5630*/  FFMA.FTZ R8, R139, c[0x0][0x23c], -R2.reuse ;  /* 0x00008f008b087a23 */ /* 0x110fe40000010802 */
[C---:B------:R-:W-:Y:S05]  /*5640*/  HMMA.16816.F32 R120, R4.reuse, R26, R88 ;  /* 0x0000001a0478723c */ /* 0x040fea0000001858 */
[----:B------:R2:W-:Y:S03]  /*5650*/  MUFU.EX2 R215, R8 ;  /* 0x0000000800d77308 */ /* 0x0005e60000000800 */
[----:B------:R-:W-:Y:S01]  /*5660*/  HMMA.16816.F32 R136, R4, R22, R84 ;  /* 0x000000160488723c */ /* 0x000fe20000001854 */
[----:B-1----:R-:W-:-:S07]  /*5670*/  FFMA.FTZ R13, R176, c[0x0][0x23c], -R2 ;  /* 0x00008f00b00d7a23 */ /* 0x002fce0000010802 */
[----:B------:R-:W-:Y:S01]  /*5680*/  HMMA.16816.F32 R156, R4, R20, R116 ;  /* 0x00000014049c723c */ /* 0x000fe20000001874 */
[----:B------:R1:W-:Y:S01]  /*5690*/  MUFU.EX2 R181, R13 ;  /* 0x0000000d00b57308 */ /* 0x0003e20000000800 */
[----:B--2---:R-:W-:-:S06]  /*56a0*/  FFMA.FTZ R8, R153, c[0x0][0x23c], -R12 ;  /* 0x00008f0099087a23 */ /* 0x004fcc000001080c */
[C---:B------:R-:W-:Y:S01]  /*56b0*/  HMMA.16816.F32 R152, R4.reuse, R16, R112 ;  /* 0x000000100498723c */ /* 0x040fe20000001870 */
[----:B------:R2:W-:Y:S07]  /*56c0*/  MUFU.EX2 R213, R8 ;  /* 0x0000000800d57308 */ /* 0x0005ee0000000800 */
[----:B------:R-:W-:Y:S01]  /*56d0*/  HMMA.16816.F32 R112, R4, R28, R108 ;  /* 0x0000001c0470723c */ /* 0x000fe2000000186c */
[----:B-1----:R-:W-:Y:S01]  /*56e0*/  FFMA.FTZ R13, R183, c[0x0][0x23c], -R12 ;  /* 0x00008f00b70d7a23 */ /* 0x002fe2000001080c */
[----:B------:R-:W-:-:S03]  /*56f0*/  MOV R183, R107 ;  /* 0x0000006b00b77202 */ /* 0x000fc60000000f00 */
[----:B------:R1:W-:Y:S03]  /*5700*/  MUFU.EX2 R179, R13 ;  /* 0x0000000d00b37308 */ /* 0x0003e60000000800 */
[----:B------:R-:W-:Y:S01]  /*5710*/  HMMA.16816.F32 R108, R4, R32, R96 ;  /* 0x00000020046c723c */ /* 0x000fe20000001860 */
[----:B--2---:R-:W-:-:S04]  /*5720*/  FFMA.FTZ R8, R168, c[0x0][0x23c], -R12 ;  /* 0x00008f00a8087a23 */ /* 0x004fc8000001080c */
[----:B------:R2:W3:Y:S03]  /*5730*/  MUFU.EX2 R214, R8 ;  /* 0x0000000800d67308 */ /* 0x0004e60000000800 */
[----:B------:R-:W-:Y:S01]  /*5740*/  HMMA.16816.F32 R96, R4, R36, R92 ;  /* 0x000000240460723c */ /* 0x000fe2000000185c */
[----:B-1----:R-:W-:Y:S01]  /*5750*/  FFMA.FTZ R13, R182, c[0x0][0x23c], -R12 ;  /* 0x00008f00b60d7a23 */ /* 0x002fe2000001080c */
[----:B------:R-:W-:-:S06]  /*5760*/  MOV R182, R100 ;  /* 0x0000006400b67202 */ /* 0x000fcc0000000f00 */
        /* <DEDUP_REMOVED lines=11> */
[----:B------:R2:W4:Y:S02]  /*5820*/  MUFU.EX2 R211, R8 ;  /* 0x0000000800d37308 */ /* 0x0005240000000800 */
[----:B-----5:R-:W-:Y:S02]  /*5830*/  F2FP.PACK_AB R4, R232, R233 ;  /* 0x000000e9e804723e */ /* 0x020fe400000000ff */
[----:B---3--:R-:W-:Y:S02]  /*5840*/  F2FP.PACK_AB R5, R214, R213 ;  /* 0x000000d5d605723e */ /* 0x008fe400000000ff */
[----:B------:R-:W-:Y:S01]  /*5850*/  F2FP.PACK_AB R6, R215, R231 ;  /* 0x000000e7d706723e */ /* 0x000fe200000000ff */
[----:B-1----:R-:W-:Y:S01]  /*5860*/  FFMA.FTZ R13, R178, c[0x0][0x23c], -R12 ;  /* 0x00008f00b20d7a23 */ /* 0x002fe2000001080c */
[----:B------:R-:W-:-:S03]  /*5870*/  MOV R178, R15 ;  /* 0x0000000f00b27202 */ /* 0x000fc60000000f00 */
[----:B------:R-:W-:Y:S01]  /*5880*/  MUFU.EX2 R107, R13 ;  /* 0x0000000d006b7308 */ /* 0x000fe20000000800 */
[----:B--2---:R-:W-:Y:S01]  /*5890*/  FFMA.FTZ R8, R170, c[0x0][0x23c], -R3 ;  /* 0x00008f00aa087a23 */ /* 0x004fe20000010803 */
[----:B----4-:R-:W-:-:S06]  /*58a0*/  F2FP.PACK_AB R7, R211, R212 ;  /* 0x000000d4d307723e */ /* 0x010fcc00000000ff */
[----:B------:R1:W-:Y:S01]  /*58b0*/  MUFU.EX2 R210, R8 ;  /* 0x0000000800d27308 */ /* 0x0003e20000000800 */
[C---:B------:R-:W-:Y:S08]  /*58c0*/  HMMA.16816.F32 R76, R4.reuse, R24, R68 ;  /* 0x00000018044c723c */ /* 0x040ff00000001844 */
[----:B------:R-:W-:Y:S01]  /*58d0*/  HMMA.16816.F32 R72, R4, R20, R60 ;  /* 0x000000140448723c */ /* 0x000fe2000000183c */
[----:B-1----:R-:W-:-:S04]  /*58e0*/  FFMA.FTZ R8, R169, c[0x0][0x23c], -R3 ;  /* 0x00008f00a9087a23 */ /* 0x002fc80000010803 */
        /* <DEDUP_REMOVED lines=8> */
[----:B------:R-:W3:Y:S01]  /*5970*/  LDSM.16.MT88.4 R16, [R216+0x9800] ;  /* 0x00980000d810783b */ /* 0x000ee20000004200 */
[----:B-1----:R-:W-:-:S03]  /*5980*/  FFMA.FTZ R8, R167, c[0x0][0x23c], -R3 ;  /* 0x00008f00a7087a23 */ /* 0x002fc60000010803 */
[----:B------:R-:W-:Y:S01]  /*5990*/  LDSM.16.MT88.4 R124, [R216+0x9c00] ;  /* 0x009c0000d87c783b */ /* 0x000fe20000004200 */
[----:B------:R1:W4:Y:S02]  /*59a0*/  MUFU.EX2 R207, R8 ;  /* 0x0000000800cf7308 */ /* 0x0003240000000800 */
[C---:B------:R-:W-:Y:S01]  /*59b0*/  HMMA.16816.F32 R48, R4.reuse, R22, R128 ;  /* 0x000000160430723c */ /* 0x040fe20000001880 */
[----:B------:R-:W5:Y:S07]  /*59c0*/  LDSM.16.MT88.4 R20, [R216+0xa800] ;  /* 0x00a80000d814783b */ /* 0x000f6e0000004200 */
[----:B------:R-:W-:Y:S01]  /*59d0*/  HMMA.16816.F32 R40, R4, R30, R140 ;  /* 0x0000001e0428723c */ /* 0x000fe2000000188c */
[----:B------:R-:W3:Y:S04]  /*59e0*/  LDSM.16.MT88.4 R28, [R216+0xb800] ;  /* 0x00b80000d81c783b */ /* 0x000ee80000004200 */
[----:B------:R-:W-:Y:S01]  /*59f0*/  LDSM.16.MT88.4 R140, [R218+0x9c00] ;  /* 0x009c0000da8c783b */ /* 0x000fe20000004200 */
[----:B-1----:R-:W-:-:S02]  /*5a00*/  FFMA.FTZ R8, R175, c[0x0][0x23c], -R0 ;  /* 0x00008f00af087a23 */ /* 0x002fc40000010800 */
[C---:B------:R-:W-:Y:S01]  /*5a10*/  HMMA.16816.F32 R52, R4.reuse, R34, R144 ;  /* 0x000000220434723c */ /* 0x040fe20000001890 */
[----:B------:R-:W1:Y:S01]  /*5a20*/  LDSM.16.MT88.4 R32, [R218+0xb800] ;  /* 0x00b80000da20783b */ /* 0x000e620000004200 */
[----:B------:R2:W-:Y:S06]  /*5a30*/  MUFU.EX2 R206, R8 ;  /* 0x0000000800ce7308 */ /* 0x0005ec0000000800 */
[C---:B------:R-:W-:Y:S01]  /*5a40*/  HMMA.16816.F32 R56, R4.reuse, R26, R132 ;  /* 0x0000001a0438723c */ /* 0x040fe20000001884 */
[----:B------:R-:W-:Y:S07]  /*5a50*/  LDSM.16.MT88.4 R24, [R218+0xa800] ;  /* 0x00a80000da18783b */ /* 0x000fee0000004200 */
[----:B------:R-:W-:Y:S01]  /*5a60*/  HMMA.16816.F32 R36, R4, R38, R148 ;  /* 0x000000260424723c */ /* 0x000fe20000001894 */
[----:B--2---:R-:W-:-:S02]  /*5a70*/  FFMA.FTZ R8, R174, c[0x0][0x23c], -R0 ;  /* 0x00008f00ae087a23 */ /* 0x004fc40000010800 */
[----:B------:R-:W-:Y:S02]  /*5a80*/  LDSM.16.MT88.4 R172, [R218+0xac00] ;  /* 0x00ac0000daac783b */ /* 0x000fe40000004200 */
[----:B------:R2:W2:Y:S02]  /*5a90*/  MUFU.EX2 R205, R8 ;  /* 0x0000000800cd7308 */ /* 0x0004a40000000800 */
[----:B------:R-:W-:Y:S02]  /*5aa0*/  F2FP.PACK_AB R4, R209, R210 ;  /* 0x000000d2d104723e */ /* 0x000fe400000000ff */
[----:B----4-:R-:W-:Y:S02]  /*5ab0*/  F2FP.PACK_AB R6, R207, R208 ;  /* 0x000000d0cf06723e */ /* 0x010fe400000000ff */
[----:B------:R-:W-:Y:S01]  /*5ac0*/  F2FP.PACK_AB R7, R204, R203 ;  /* 0x000000cbcc07723e */ /* 0x000fe200000000ff */
[----:B--2---:R-:W2:Y:S01]  /*5ad0*/  LDSM.16.MT88.4 R8, [R218+0x9800] ;  /* 0x00980000da08783b */ /* 0x004ea20000004200 */
[----:B------:R-:W-:-:S07]  /*5ae0*/  F2FP.PACK_AB R5, R205, R206 ;  /* 0x000000cecd05723e */ /* 0x000fce00000000ff */
[C---:B---3--:R-:W-:Y:S08]  /*5af0*/  HMMA.16816.F32 R116, R4.reuse, R16, R160 ;  /* 0x000000100474723c */ /* 0x048ff000000018a0 */
[C---:B-----5:R-:W-:Y:S08]  /*5b00*/  HMMA.16816.F32 R148, R4.reuse, R20, R152 ;  /* 0x000000140494723c */ /* 0x060ff00000001898 */
[C---:B------:R-:W-:Y:S08]  /*5b10*/  HMMA.16816.F32 R144, R4.reuse, R28, R108 ;  /* 0x0000001c0490723c */ /* 0x040ff0000000186c */
[C---:B-1----:R-:W-:Y:S08]  /*5b20*/  HMMA.16816.F32 R160, R4.reuse, R32, R96 ;  /* 0x0000002004a0723c */ /* 0x042ff00000001860 */
[C---:B--2---:R-:W-:Y:S01]  /*5b30*/  HMMA.16816.F32 R132, R4.reuse, R8, R156 ;  /* 0x000000080484723c */ /* 0x044fe2000000189c */
        /* <DEDUP_REMOVED lines=15> */
[C---:B------:R-:W-:Y:S01]  /*5c30*/  HMMA.16816.F32 R44, R4.reuse, R22, R44 ;  /* 0x00000016042c723c */ /* 0x040fe2000000182c */
[----:B------:R-:W-:Y:S02]  /*5c40*/  MOV R185, R14 ;  /* 0x0000000e00b97202 */ /* 0x000fe40000000f00 */
        /* <DEDUP_REMOVED lines=9> */
[----:B------:R-:W-:Y:S01]  /*5ce0*/  FFMA.FTZ R3, R187, c[0x0][0x23c], -R3 ;  /* 0x00008f00bb037a23 */ /* 0x000fe20000010803 */
[----:B----4-:R-:W-:Y:S01]  /*5cf0*/  F2FP.PACK_AB R92, R100, R106 ;  /* 0x0000006a645c723e */ /* 0x010fe200000000ff */
[----:B------:R3:W-:Y:S05]  /*5d00*/  MUFU.EX2 R23, R8 ;  /* 0x0000000800177308 */ /* 0x0007ea0000000800 */
[C---:B------:R-:W-:Y:S03]  /*5d10*/  HMMA.16816.F32 R40, R4.reuse, R26, R40 ;  /* 0x0000001a0428723c */ /* 0x040fe60000001828 */
[----:B------:R4:W5:Y:S05]  /*5d20*/  MUFU.EX2 R22, R3 ;  /* 0x0000000300167308 */ /* 0x00096a0000000800 */
[----:B------:R-:W-:Y:S01]  /*5d30*/  HMMA.16816.F32 R60, R4, R28, R60 ;  /* 0x0000001c043c723c */ /* 0x000fe2000000183c */
[----:B---3--:R-:W-:-:S04]  /*5d40*/  FADD.FTZ R8, R180, R251 ;  /* 0x000000fbb4087221 */ /* 0x008fc80000010000 */
[----:B------:R-:W-:-:S03]  /*5d50*/  FADD.FTZ R8, R250, R8 ;  /* 0x00000008fa087221 */ /* 0x000fc60000010000 */
[----:B------:R-:W-:Y:S01]  /*5d60*/  HMMA.16816.F32 R52, R4, R30, R52 ;  /* 0x0000001e0434723c */ /* 0x000fe20000001834 */
[----:B----4-:R-:W-:Y:S01]  /*5d70*/  FFMA.FTZ R3, R188, c[0x0][0x23c], -R0 ;  /* 0x00008f00bc037a23 */ /* 0x010fe20000010800 */
[----:B-----5:R-:W-:-:S03]  /*5d80*/  F2FP.PACK_AB R94, R22, R23 ;  /* 0x00000017165e723e */ /* 0x020fc600000000ff */
[----:B------:R3:W-:Y:S03]  /*5d90*/  MUFU.EX2 R21, R3 ;  /* 0x0000000300157308 */ /* 0x0007e60000000800 */
[C---:B------:R-:W-:Y:S08]  /*5da0*/  HMMA.16816.F32 R84, R4.reuse, R32, R168 ;  /* 0x000000200454723c */ /* 0x040ff000000018a8 */
[----:B------:R-:W-:Y:S01]  /*5db0*/  HMMA.16816.F32 R36, R4, R34, R36 ;  /* 0x000000220424723c */ /* 0x000fe20000001824 */
[----:B------:R-:W4:Y:S01]  /*5dc0*/  LDSM.16.MT88.4 R4, [R218+0xbc00] ;  /* 0x00bc0000da04783b */ /* 0x000f220000004200 */
[----:B---3--:R-:W-:-:S04]  /*5dd0*/  FFMA.FTZ R3, R190, c[0x0][0x23c], -R0 ;  /* 0x00008f00be037a23 */ /* 0x008fc80000010800 */
[----:B------:R3:W5:Y:S02]  /*5de0*/  MUFU.EX2 R20, R3 ;  /* 0x0000000300147308 */ /* 0x0007640000000800 */
[--C-:B---3--:R-:W-:Y:S01]  /*5df0*/  FFMA.FTZ R3, R189, c[0x0][0x23c], -R0.reuse ;  /* 0x00008f00bd037a23 */ /* 0x108fe20000010800 */
[----:B-----5:R-:W-:Y:S01]  /*5e00*/  F2FP.PACK_AB R93, R20, R21 ;  /* 0x00000015145d723e */ /* 0x020fe200000000ff */
[----:B------:R-:W-:-:S04]  /*5e10*/  FFMA.FTZ R0, R191, c[0x0][0x23c], -R0 ;  /* 0x00008f00bf007a23 */ /* 0x000fc80000010800 */
[----:B------:R3:W-:Y:S08]  /*5e20*/  MUFU.EX2 R18, R3 ;  /* 0x0000000300127308 */ /* 0x0007f00000000800 */
[----:B------:R5:W1:Y:S01]  /*5e30*/  MUFU.EX2 R19, R0 ;  /* 0x0000000000137308 */ /* 0x000a620000000800 */
[----:B---3--:R-:W-:-:S04]  /*5e40*/  FADD.FTZ R3, R247, R242 ;  /* 0x000000f2f7037221 */ /* 0x008fc80000010000 */
[----:B------:R-:W-:Y:S02]  /*5e50*/  FADD.FTZ R3, R248, R3 ;  /* 0x00000003f8037221 */ /* 0x000fe40000010000 */
[----:B-----5:R-:W-:Y:S01]  /*5e60*/  FFMA.FTZ R0, R195, c[0x0][0x23c], -R2 ;  /* 0x00008f00c3007a23 */ /* 0x020fe20000010802 */
[----:B-1----:R-:W-:Y:S01]  /*5e70*/  F2FP.PACK_AB R95, R19, R18 ;  /* 0x00000012135f723e */ /* 0x002fe200000000ff */
[----:B------:R-:W-:Y:S02]  /*5e80*/  FADD.FTZ R3, R249, R3 ;  /* 0x00000003f9037221 */ /* 0x000fe40000010000 */
[----:B------:R1:W-:Y:S02]  /*5e90*/  MUFU.EX2 R17, R0 ;  /* 0x0000000000117308 */ /* 0x0003e40000000800 */
[----:B------:R-:W-:Y:S02]  /*5ea0*/  FADD.FTZ R3, R233, R3 ;  /* 0x00000003e9037221 */ /* 0x000fe40000010000 */
[----:B------:R-:W-:Y:S02]  /*5eb0*/  HMMA.16816.F32 R168, R92, R174, R88 ;  /* 0x000000ae5ca8723c */ /* 0x000fe40000001858 */
[----:B------:R-:W-:-:S06]  /*5ec0*/  FADD.FTZ R3, R232, R3 ;  /* 0x00000003e8037221 */ /* 0x000fcc0000010000 */
[----:B------:R-:W-:Y:S01]  /*5ed0*/  HMMA.16816.F32 R116, R92, R124, R116 ;  /* 0x0000007c5c74723c */ /* 0x000fe20000001874 */
[----:B-1----:R-:W-:-:S04]  /*5ee0*/  FFMA.FTZ R0, R192, c[0x0][0x23c], -R2 ;  /* 0x00008f00c0007a23 */ /* 0x002fc80000010802 */
[----:B------:R1:W3:Y:S03]  /*5ef0*/  MUFU.EX2 R16, R0 ;  /* 0x0000000000107308 */ /* 0x0002e60000000800 */
[C---:B------:R-:W-:Y:S08]  /*5f00*/  HMMA.16816.F32 R120, R92.reuse, R126, R120 ;  /* 0x0000007e5c78723c */ /* 0x040ff00000001878 */
[----:B------:R-:W-:Y:S01]  /*5f10*/  HMMA.16816.F32 R132, R92, R140, R132 ;  /* 0x0000008c5c84723c */ /* 0x000fe20000001884 */
[----:B-1----:R-:W-:-:S07]  /*5f20*/  FFMA.FTZ R0, R193, c[0x0][0x23c], -R2 ;  /* 0x00008f00c1007a23 */ /* 0x002fce0000010802 */
[C---:B------:R-:W-:Y:S01]  /*5f30*/  HMMA.16816.F32 R136, R92.reuse, R142, R136 ;  /* 0x0000008e5c88723c */ /* 0x040fe20000001888 */
[----:B------:R-:W-:Y:S01]  /*5f40*/  FFMA.FTZ R2, R194, c[0x0][0x23c], -R2 ;  /* 0x00008f00c2027a23 */ /* 0x000fe20000010802 */
[----:B------:R1:W-:Y:S06]  /*5f50*/  MUFU.EX2 R15, R0 ;  /* 0x00000000000f7308 */ /* 0x0003ec0000000800 */
[C---:B------:R-:W-:Y:S02]  /*5f60*/  HMMA.16816.F32 R148, R92.reuse, R156, R148 ;  /* 0x0000009c5c94723c */ /* 0x040fe40000001894 */
[----:B------:R5:W-:Y:S06]  /*5f70*/  MUFU.EX2 R14, R2 ;  /* 0x00000002000e7308 */ /* 0x000bec0000000800 */
[----:B------:R-:W-:Y:S01]  /*5f80*/  HMMA.16816.F32 R152, R92, R158, R152 ;  /* 0x0000009e5c98723c */ /* 0x000fe20000001898 */
[----:B-1----:R-:W-:-:S04]  /*5f90*/  FFMA.FTZ R0, R199, c[0x0][0x23c], -R12 ;  /* 0x00008f00c7007a23 */ /* 0x002fc8000001080c */
[----:B------:R1:W-:Y:S03]  /*5fa0*/  MUFU.EX2 R13, R0 ;  /* 0x00000000000d7308 */ /* 0x0003e60000000800 */
[----:B------:R-:W-:Y:S01]  /*5fb0*/  HMMA.16816.F32 R164, R92, R172, R164 ;  /* 0x000000ac5ca4723c */ /* 0x000fe200000018a4 */
[----:B-----5:R-:W-:-:S04]  /*5fc0*/  FADD.FTZ R2, R239, R238 ;  /* 0x000000eeef027221 */ /* 0x020fc80000010000 */
[----:B------:R-:W-:-:S03]  /*5fd0*/  FADD.FTZ R2, R241, R2 ;  /* 0x00000002f1027221 */ /* 0x000fc60000010000 */
[----:B--2---:R-:W-:Y:S01]  /*5fe0*/  HMMA.16816.F32 R72, R92, R80, R144 ;  /* 0x000000505c48723c */ /* 0x004fe20000001890 */
[----:B------:R-:W-:Y:S02]  /*5ff0*/  FADD.FTZ R2, R246, R2 ;  /* 0x00000002f6027221 */ /* 0x000fe40000010000 */
[----:B-1----:R-:W-:-:S05]  /*6000*/  FFMA.FTZ R0, R198, c[0x0][0x23c], -R12 ;  /* 0x00008f00c6007a23 */ /* 0x002fca000001080c */
[----:B------:R-:W-:Y:S01]  /*6010*/  HMMA.16816.F32 R76, R92, R82, R108 ;  /* 0x000000525c4c723c */ /* 0x000fe2000000186c */
[----:B------:R-:W-:Y:S01]  /*6020*/  FADD.FTZ R2, R213, R2 ;  /* 0x00000002d5027221 */ /* 0x000fe20000010000 */
[----:B------:R1:W2:Y:S03]  /*6030*/  MUFU.EX2 R11, R0 ;  /* 0x00000000000b7308 */ /* 0x0002a60000000800 */
[----:B------:R-:W-:-:S03]  /*6040*/  FADD.FTZ R2, R214, R2 ;  /* 0x00000002d6027221 */ /* 0x000fc60000010000 */
[C---:B----4-:R-:W-:Y:S08]  /*6050*/  HMMA.16816.F32 R88, R92.reuse, R4, R160 ;  /* 0x000000045c58723c */ /* 0x050ff000000018a0 */
[----:B------:R-:W-:Y:S01]  /*6060*/  HMMA.16816.F32 R92, R92, R6, R96 ;  /* 0x000000065c5c723c */ /* 0x000fe20000001860 */
[----:B-1----:R-:W-:-:S04]  /*6070*/  FFMA.FTZ R0, R196, c[0x0][0x23c], -R12 ;  /* 0x00008f00c4007a23 */ /* 0x002fc8000001080c */
[----:B------:R1:W-:Y:S02]  /*6080*/  MUFU.EX2 R10, R0 ;  /* 0x00000000000a7308 */ /* 0x0003e40000000800 */
[----:B---3--:R-:W-:Y:S02]  /*6090*/  F2FP.PACK_AB R96, R16, R17 ;  /* 0x000000111060723e */ /* 0x008fe400000000ff */
[----:B--2---:R-:W-:Y:S02]  /*60a0*/  F2FP.PACK_AB R97, R11, R13 ;  /* 0x0000000d0b61723e */ /* 0x004fe400000000ff */
[----:B------:R-:W-:Y:S01]  /*60b0*/  F2FP.PACK_AB R98, R14, R15 ;  /* 0x0000000f0e62723e */ /* 0x000fe200000000ff */
[----:B-1----:R-:W-:-:S04]  /*60c0*/  FFMA.FTZ R0, R197, c[0x0][0x23c], -R12 ;  /* 0x00008f00c5007a23 */ /* 0x002fc8000001080c */
[----:B------:R1:W2:Y:S02]  /*60d0*/  MUFU.EX2 R9, R0 ;  /* 0x0000000000097308 */ /* 0x0002a40000000800 */
[----:B-1----:R-:W-:Y:S01]  /*60e0*/  FADD.FTZ R0, R178, R185 ;  /* 0x000000b9b2007221 */ /* 0x002fe20000010000 */
[----:B--2---:R-:W-:-:S03]  /*60f0*/  F2FP.PACK_AB R99, R9, R10 ;  /* 0x0000000a0963723e */ /* 0x004fc600000000ff */
[----:B------:R-:W-:-:S04]  /*6100*/  FADD.FTZ R0, R182, R0 ;  /* 0x00000000b6007221 */ /* 0x000fc80000010000 */
[----:B------:R-:W-:Y:S01]  /*6110*/  HMMA.16816.F32 R84, R96, R4, R84 ;  /* 0x000000046054723c */ /* 0x000fe20000001854 */
[----:B------:R-:W-:-:S04]  /*6120*/  FADD.FTZ R0, R183, R0 ;  /* 0x00000000b7007221 */ /* 0x000fc80000010000 */
[----:B------:R-:W-:Y:S02]  /*6130*/  FADD.FTZ R0, R240, R0 ;  /* 0x00000000f0007221 */ /* 0x000fe40000010000 */
        /* <DEDUP_REMOVED lines=63> */
[----:B------:R-:W4:Y:S04]  /*6530*/  LDL R180, [R1+0x50] ;  /* 0x0000500001b47983 */ /* 0x000f280000100800 */
[----:B------:R-:W5:Y:S04]  /*6540*/  LDL R182, [R1+0x54] ;  /* 0x0000540001b67983 */ /* 0x000f680000100800 */
[----:B------:R-:W5:Y:S04]  /*6550*/  LDL.64 R184, [R1+0x10] ;  /* 0x0000100001b87983 */ /* 0x000f680000100a00 */
[----:B------:R-:W5:Y:S04]  /*6560*/  LDL R183, [R1+0x30] ;  /* 0x0000300001b77983 */ /* 0x000f680000100800 */
[----:B------:R-:W-:Y:S01]  /*6570*/  BAR.SYNC.DEFER_BLOCKING 0x0 ;  /* 0x0000000000007b1d */ /* 0x000fe20000010000 */
[----:B--2---:R-:W-:-:S05]  /*6580*/  IMAD.MOV.U32 R101, RZ, RZ, R178 ;  /* 0x000000ffff657224 */ /* 0x004fca00078e00b2 */
[----:B------:R-:W-:Y:S02]  /*6590*/  IADD3 R2, R101, -0x2, RZ ;  /* 0xfffffffe65027810 */ /* 0x000fe40007ffe0ff */
[----:B---3--:R-:W-:Y:S02]  /*65a0*/  ISETP.GE.AND P4, PT, R24, c[0x0][0x220], PT ;  /* 0x0000880018007a0c */ /* 0x008fe40003f86270 */
[----:B----4-:R-:W-:Y:S01]  /*65b0*/  ISETP.GE.AND P3, PT, R180, c[0x0][0x220], PT ;  /* 0x00008800b4007a0c */ /* 0x010fe20003f66270 */
[----:B------:R-:W-:Y:S01]  /*65c0*/  IMAD R0, R2, UR8, RZ ;  /* 0x0000000802007c24 */ /* 0x000fe2000f8e02ff */
[----:B-1----:R-:W-:Y:S02]  /*65d0*/  SHF.R.S32.HI R4, RZ, 0x1f, R2 ;  /* 0x0000001fff047819 */ /* 0x002fe40000011402 */
[----:B-----5:R-:W-:-:S03]  /*65e0*/  ISETP.GE.AND P2, PT, R182, c[0x0][0x220], PT ;  /* 0x00008800b6007a0c */ /* 0x020fc60003f46270 */
[----:B------:R-:W-:Y:S02]  /*65f0*/  IMAD R0, R4, UR14, R0 ;  /* 0x0000000e04007c24 */ /* 0x000fe4000f8e0200 */
[----:B------:R-:W-:-:S04]  /*6600*/  IMAD.WIDE.U32 R2, R2, UR14, R184 ;  /* 0x0000000e02027c25 */ /* 0x000fc8000f8e00b8 */
[----:B------:R-:W-:Y:S01]  /*6610*/  IMAD.IADD R3, R3, 0x1, R0 ;  /* 0x0000000103037824 */ /* 0x000fe200078e0200 */
[C---:B------:R-:W-:Y:S02]  /*6620*/  @!P4 LEA R12, P6, R2.reuse, c[0x0][0x170], 0x1 ;  /* 0x00005c00020cca11 */ /* 0x040fe400078c08ff */
[C---:B------:R-:W-:Y:S02]  /*6630*/  @!P3 LEA R10, P1, R2.reuse, c[0x0][0x170], 0x1 ;  /* 0x00005c00020aba11 */ /* 0x040fe400078208ff */
[C---:B------:R-:W-:Y:S02]  /*6640*/  @!P2 LEA R8, P0, R2.reuse, c[0x0][0x170], 0x1 ;  /* 0x00005c000208aa11 */ /* 0x040fe400078008ff */
[C---:B------:R-:W-:Y:S02]  /*6650*/  IADD3 R0, P5, R2.reuse, UR15, RZ ;  /* 0x0000000f02007c10 */ /* 0x040fe4000ffbe0ff */
[C-C-:B------:R-:W-:Y:S02]  /*6660*/  @!P4 LEA.HI.X R13, R2.reuse, c[0x0][0x174], R3.reuse, 0x1, P6 ;  /* 0x00005d00020dca11 */ /* 0x140fe400030f0c03 */
[----:B------:R-:W-:-:S02]  /*6670*/  @!P3 LEA.HI.X R11, R2, c[0x0][0x174], R3, 0x1, P1 ;  /* 0x00005d00020bba11 */ /* 0x000fc400008f0c03 */
[----:B------:R-:W-:Y:S02]  /*6680*/  @!P2 LEA.HI.X R9, R2, c[0x0][0x174], R3, 0x1, P0 ;  /* 0x00005d000209aa11 */ /* 0x000fe400000f0c03 */
[C---:B------:R-:W-:Y:S02]  /*6690*/  @!P4 LEA R6, P0, R0.reuse, c[0x0][0x170], 0x1 ;  /* 0x00005c000006ca11 */ /* 0x040fe400078008ff */
[----:B------:R-:W-:Y:S01]  /*66a0*/  IADD3.X R3, R3, UR5, RZ, P5, !PT ;  /* 0x0000000503037c10 */ /* 0x000fe2000affe4ff */
[----:B------:R-:W-:Y:S01]  /*66b0*/  @P4 STS [R222+0x9000], RZ ;  /* 0x009000ffde004388 */ /* 0x000fe20000000800 */
[----:B------:R-:W-:-:S03]  /*66c0*/  @!P3 LEA R4, P5, R0, c[0x0][0x170], 0x1 ;  /* 0x00005c000004ba11 */ /* 0x000fc600078a08ff */
[----:B------:R-:W-:Y:S01]  /*66d0*/  @P4 STS [R222+0x9004], RZ ;  /* 0x009004ffde004388 */ /* 0x000fe20000000800 */
[----:B------:R-:W-:-:S03]  /*66e0*/  @!P2 LEA R2, P1, R0, c[0x0][0x170], 0x1 ;  /* 0x00005c000002aa11 */ /* 0x000fc600078208ff */
[----:B------:R-:W-:Y:S01]  /*66f0*/  @P4 STS.64 [R222+0x9008], RZ ;  /* 0x009008ffde004388 */ /* 0x000fe20000000a00 */
[----:B------:R-:W-:-:S03]  /*6700*/  @!P4 LEA.HI.X R7, R0, c[0x0][0x174], R3, 0x1, P0 ;  /* 0x00005d000007ca11 */ /* 0x000fc600000f0c03 */
[----:B------:R-:W-:Y:S01]  /*6710*/  @!PT LDS RZ, [RZ] ;  /* 0x00000000fffff984 */ /* 0x000fe20000000800 */
[----:B------:R-:W-:Y:S01]  /*6720*/  @!PT LDS RZ, [RZ] ;  /* 0x00000000fffff984 */ /* 0x000fe20000000800 */
[----:B------:R-:W-:Y:S01]  /*6730*/  @!PT LDS RZ, [RZ] ;  /* 0x00000000fffff984 */ /* 0x000fe20000000800 */
[----:B------:R1:W-:Y:S01]  /*6740*/  @!P4 LDGSTS.E.BYPASS.LTC128B.128 [R222+0x9000], [R12.64] ;  /* 0x090000000cdecfae */ /* 0x0003e2000b901d4c */
[----:B------:R-:W-:-:S03]  /*6750*/  @!P3 LEA.HI.X R5, R0, c[0x0][0x174], R3, 0x1, P5 ;  /* 0x00005d000005ba11 */ /* 0x000fc600028f0c03 */
[----:B------:R-:W-:Y:S01]  /*6760*/  @P3 STS.128 [R222+0xa000], RZ ;  /* 0x00a000ffde003388 */ /* 0x000fe20000000c00 */
[----:B------:R-:W-:-:S03]  /*6770*/  @!P2 LEA.HI.X R3, R0, c[0x0][0x174], R3, 0x1, P1 ;  /* 0x00005d000003aa11 */ /* 0x000fc600008f0c03 */
[----:B------:R-:W-:Y:S01]  /*6780*/  @!PT LDS RZ, [RZ] ;  /* 0x00000000fffff984 */ /* 0x000fe20000000800 */
[----:B------:R-:W-:Y:S01]  /*6790*/  @!PT LDS RZ, [RZ] ;  /* 0x00000000fffff984 */ /* 0x000fe20000000800 */
[----:B------:R-:W-:Y:S01]  /*67a0*/  @!PT LDS RZ, [RZ] ;  /* 0x00000000fffff984 */ /* 0x000fe20000000800 */
[----:B------:R2:W-:Y:S04]  /*67b0*/  @!P3 LDGSTS.E.BYPASS.LTC128B.128 [R222+0xa000], [R10.64+0x40] ;  /* 0x0a0000400adebfae */ /* 0x0005e8000b901d4c */
[----:B------:R-:W-:Y:S04]  /*67c0*/  @P2 STS.128 [R222+0xb000], RZ ;  /* 0x00b000ffde002388 */ /* 0x000fe80000000c00 */
        /* <DEDUP_REMOVED lines=8> */
[----:B------:R3:W-:Y:S04]  /*6850*/  @!P4 LDGSTS.E.BYPASS.LTC128B.128 [R222+0x9800], [R6.64] ;  /* 0x0980000006decfae */ /* 0x0007e8000b901d4c */
        /* <DEDUP_REMOVED lines=10> */
[----:B--2---:R-:W-:Y:S04]  /*6900*/  LDSM.16.M88.4 R8, [R220] ;  /* 0x00000000dc08783b */ /* 0x004fe80000000200 */
[----:B------:R-:W2:Y:S04]  /*6910*/  LDSM.16.M88.4 R28, [R217+0x6000] ;  /* 0x00600000d91c783b */ /* 0x000ea80000000200 */
[----:B------:R-:W-:Y:S04]  /*6920*/  LDSM.16.M88.4 R24, [R217+0x6400] ;  /* 0x00640000d918783b */ /* 0x000fe80000000200 */
[----:B------:R-:W-:Y:S04]  /*6930*/  LDSM.16.M88.4 R20, [R217+0x6800] ;  /* 0x00680000d914783b */ /* 0x000fe80000000200 */
[----:B---3--:R-:W3:Y:S04]  /*6940*/  LDSM.16.M88.4 R4, [R220+0x1000] ;  /* 0x00100000dc04783b */ /* 0x008ee80000000200 */
[----:B------:R-:W5:Y:S04]  /*6950*/  LDSM.16.M88.4 R16, [R217+0x6c00] ;  /* 0x006c0000d910783b */ /* 0x000f680000000200 */
[----:B-1----:R-:W-:Y:S04]  /*6960*/  LDSM.16.M88.4 R12, [R221+0x1000] ;  /* 0x00100000dd0c783b */ /* 0x002fe80000000200 */
[----:B------:R-:W1:Y:S04]  /*6970*/  LDSM.16.M88.4 R44, [R219+0x6400] ;  /* 0x00640000db2c783b */ /* 0x000e680000000200 */
[----:B------:R-:W1:Y:S04]  /*6980*/  LDSM.16.M88.4 R36, [R219+0x6c00] ;  /* 0x006c0000db24783b */ /* 0x000e680000000200 */
[----:B------:R-:W1:Y:S04]  /*6990*/  LDSM.16.M88.4 R40, [R219+0x6800] ;  /* 0x00680000db28783b */ /* 0x000e680000000200 */
[----:B------:R-:W1:Y:S01]  /*69a0*/  LDSM.16.M88.4 R48, [R219+0x6000] ;  /* 0x00600000db30783b */ /* 0x000e620000000200 */
[----:B------:R-:W-:Y:S01]  /*69b0*/  IMAD.MOV.U32 R231, RZ, RZ, R183 ;  /* 0x000000ffffe77224 */ /* 0x000fe200078e00b7 */
[C---:B--2---:R-:W-:Y:S02]  /*69c0*/  HMMA.16816.F32 R240, R8.reuse, R28, RZ ;  /* 0x0000001c08f0723c */ /* 0x044fe400000018ff */
[----:B------:R-:W2:Y:S04]  /*69d0*/  S2R R0, SR_TID.X ;  /* 0x0000000000007919 */ /* 0x000ea80000002100 */
[----:B------:R-:W0:Y:S02]  /*69e0*/  LDGDEPBAR ;  /* 0x00000000000079af */ /* 0x000e240000000000 */
[----:B------:R-:W-:Y:S08]  /*69f0*/  HMMA.16816.F32 R236, R8, R30, RZ ;  /* 0x0000001e08ec723c */ /* 0x000ff000000018ff */
[C---:B---3--:R-:W-:Y:S08]  /*6a00*/  HMMA.16816.F32 R60, R4.reuse, R28, RZ ;  /* 0x0000001c043c723c */ /* 0x048ff000000018ff */
[C---:B------:R-:W-:Y:S08]  /*6a10*/  HMMA.16816.F32 R56, R4.reuse, R30, RZ ;  /* 0x0000001e0438723c */ /* 0x040ff000000018ff */
[C---:B------:R-:W-:Y:S08]  /*6a20*/  HMMA.16816.F32 R52, R4.reuse, R24, RZ ;  /* 0x000000180434723c */ /* 0x040ff000000018ff */
[C---:B------:R-:W-:Y:S08]  /*6a30*/  HMMA.16816.F32 R32, R4.reuse, R20, RZ ;  /* 0x000000140420723c */ /* 0x040ff000000018ff */
        /* <DEDUP_REMOVED lines=8> */
[C---:B------:R-:W-:Y:S08]  /*6ac0*/  HMMA.16816.F32 R212, R8.reuse, R22, RZ ;  /* 0x0000001608d4723c */ /* 0x040ff000000018ff */
[C---:B------:R-:W-:Y:S08]  /*6ad0*/  HMMA.16816.F32 R192, R8.reuse, R16, RZ ;  /* 0x0000001008c0723c */ /* 0x040ff000000018ff */
[----:B------:R-:W-:Y:S01]  /*6ae0*/  HMMA.16816.F32 R200, R8, R18, RZ ;  /* 0x0000001208c8723c */ /* 0x000fe200000018ff */
[----:B------:R-:W3:Y:S04]  /*6af0*/  LDSM.16.M88.4 R8, [R221] ;  /* 0x00000000dd08783b */ /* 0x000ee80000000200 */
[----:B------:R-:W-:Y:S03]  /*6b00*/  LDSM.16.M88.4 R16, [R217+0x7000] ;  /* 0x00700000d910783b */ /* 0x000fe60000000200 */
[C---:B-1----:R-:W-:Y:S08]  /*6b10*/  HMMA.16816.F32 R188, R12.reuse, R44, R52 ;  /* 0x0000002c0cbc723c */ /* 0x042ff00000001834 */
[C---:B------:R-:W-:Y:S01]  /*6b20*/  HMMA.16816.F32 R176, R12.reuse, R36, R28 ;  /* 0x000000240cb0723c */ /* 0x040fe2000000181c */
[----:B------:R-:W-:Y:S07]  /*6b30*/  LDSM.16.M88.4 R28, [R217+0x7c00] ;  /* 0x007c0000d91c783b */ /* 0x000fee0000000200 */
[C---:B------:R-:W-:Y:S01]  /*6b40*/  HMMA.16816.F32 R52, R12.reuse, R38, R4 ;  /* 0x000000260c34723c */ /* 0x040fe20000001804 */
[----:B------:R-:W1:Y:S07]  /*6b50*/  LDSM.16.M88.4 R4, [R220+0x3000] ;  /* 0x00300000dc04783b */ /* 0x000e6e0000000200 */
[C---:B------:R-:W-:Y:S01]  /*6b60*/  HMMA.16816.F32 R184, R12.reuse, R40, R32 ;  /* 0x000000280cb8723c */ /* 0x040fe20000001820 */
[----:B------:R-:W5:Y:S07]  /*6b70*/  LDSM.16.M88.4 R32, [R217+0x7800] ;  /* 0x00780000d920783b */ /* 0x000f6e0000000200 */
[C---:B------:R-:W-:Y:S08]  /*6b80*/  HMMA.16816.F32 R196, R12.reuse, R48, R60 ;  /* 0x000000300cc4723c */ /* 0x040ff0000000183c */
[C---:B------:R-:W-:Y:S08]  /*6b90*/  HMMA.16816.F32 R64, R12.reuse, R50, R56 ;  /* 0x000000320c40723c */ /* 0x040ff00000001838 */
[C---:B------:R-:W-:Y:S08]  /*6ba0*/  HMMA.16816.F32 R60, R12.reuse, R46, R108 ;  /* 0x0000002e0c3c723c */ /* 0x040ff0000000186c */
[----:B------:R-:W-:Y:S01]  /*6bb0*/  HMMA.16816.F32 R56, R12, R42, R180 ;  /* 0x0000002a0c38723c */ /* 0x000fe200000018b4 */
[----:B------:R-:W1:Y:S07]  /*6bc0*/  LDSM.16.M88.4 R12, [R220+0x2000] ;  /* 0x00200000dc0c783b */ /* 0x000e6e0000000200 */
[C---:B---3--:R-:W-:Y:S08]  /*6bd0*/  HMMA.16816.F32 R20, R8.reuse, R48, R240 ;  /* 0x000000300814723c */ /* 0x048ff000000018f0 */
[C---:B------:R-:W-:Y:S08]  /*6be0*/  HMMA.16816.F32 R244, R8.reuse, R40, R204 ;  /* 0x0000002808f4723c */ /* 0x040ff000000018cc */
[C---:B------:R-:W-:Y:S08]  /*6bf0*/  HMMA.16816.F32 R248, R8.reuse, R36, R192 ;  /* 0x0000002408f8723c */ /* 0x040ff000000018c0 */
[C---:B------:R-:W-:Y:S01]  /*6c00*/  HMMA.16816.F32 R192, R8.reuse, R50, R236 ;  /* 0x0000003208c0723c */ /* 0x040fe200000018ec */
[----:B------:R-:W-:Y:S07]  /*6c10*/  LDSM.16.M88.4 R48, [R219+0x7800] ;  /* 0x00780000db30783b */ /* 0x000fee0000000200 */
[----:B------:R-:W-:Y:S08]  /*6c20*/  HMMA.16816.F32 R204, R8, R46, R232 ;  /* 0x0000002e08cc723c */ /* 0x000ff000000018e8 */
[----:B-1----:R-:W-:Y:S08]  /*6c30*/  HMMA.16816.F32 R180, R4, R28, R176 ;  /* 0x0000001c04b4723c */ /* 0x002ff000000018b0 */
[C---:B------:R-:W-:Y:S01]  /*6c40*/  HMMA.16816.F32 R240, R8.reuse, R44, R208 ;  /* 0x0000002c08f0723c */ /* 0x040fe200000018d0 */
[----:B------:R-:W-:Y:S07]  /*6c50*/  LDSM.16.M88.4 R44, [R219+0x7c00] ;  /* 0x007c0000db2c783b */ /* 0x000fee0000000200 */
[C---:B------:R-:W-:Y:S08]  /*6c60*/  HMMA.16816.F32 R236, R8.reuse, R42, R212 ;  /* 0x0000002a08ec723c */ /* 0x040ff000000018d4 */
[----:B------:R-:W-:Y:S01]  /*6c70*/  HMMA.16816.F32 R232, R8, R38, R200 ;  /* 0x0000002608e8723c */ /* 0x000fe200000018c8 */
[----:B------:R-:W-:Y:S04]  /*6c80*/  LDSM.16.M88.4 R36, [R219+0x7400] ;  /* 0x00740000db24783b */ /* 0x000fe80000000200 */
[----:B------:R-:W-:Y:S03]  /*6c90*/  LDSM.16.M88.4 R8, [R221+0x2000] ;  /* 0x00200000dd08783b */ /* 0x000fe60000000200 */
[C---:B------:R-:W-:Y:S08]  /*6ca0*/  HMMA.16816.F32 R176, R4.reuse, R18, R64 ;  /* 0x0000001204b0723c */ /* 0x040ff00000001840 */
[C---:B------:R-:W-:Y:S08]  /*6cb0*/  HMMA.16816.F32 R108, R4.reuse, R26, R60 ;  /* 0x0000001a046c723c */ /* 0x040ff0000000183c */
[C---:B------:R-:W-:Y:S08]  /*6cc0*/  HMMA.16816.F32 R212, R4.reuse, R16, R196 ;  /* 0x0000001004d4723c */ /* 0x040ff000000018c4 */
[C---:B------:R-:W-:Y:S08]  /*6cd0*/  HMMA.16816.F32 R208, R4.reuse, R24, R188 ;  /* 0x0000001804d0723c */ /* 0x040ff000000018bc */
[C---:B-----5:R-:W-:Y:S08]  /*6ce0*/  HMMA.16816.F32 R200, R4.reuse, R32, R184 ;  /* 0x0000002004c8723c */ /* 0x060ff000000018b8 */
[C---:B------:R-:W-:Y:S08]  /*6cf0*/  HMMA.16816.F32 R64, R4.reuse, R34, R56 ;  /* 0x000000220440723c */ /* 0x040ff00000001838 */
[----:B------:R-:W-:Y:S01]  /*6d00*/  HMMA.16816.F32 R60, R4, R30, R52 ;  /* 0x0000001e043c723c */ /* 0x000fe20000001834 */
[----:B------:R-:W1:Y:S07]  /*6d10*/  LDSM.16.M88.4 R4, [R221+0x3000] ;  /* 0x00300000dd04783b */ /* 0x000e6e0000000200 */
[C---:B------:R-:W-:Y:S01]  /*6d20*/  HMMA.16816.F32 R56, R12.reuse, R16, R20 ;  /* 0x000000100c38723c */ /* 0x040fe20000001814 */
[----:B------:R-:W3:Y:S07]  /*6d30*/  LDSM.16.M88.4 R20, [R219+0x7000] ;  /* 0x00700000db14783b */ /* 0x000eee0000000200 */
[C---:B------:R-:W-:Y:S01]  /*6d40*/  HMMA.16816.F32 R40, R12.reuse, R18, R192 ;  /* 0x000000120c28723c */ /* 0x040fe200000018c0 */
[----:B------:R-:W-:Y:S07]  /*6d50*/  LDSM.16.M88.4 R16, [R220+0x4000] ;  /* 0x00400000dc10783b */ /* 0x000fee0000000200 */
[C---:B------:R-:W-:Y:S08]  /*6d60*/  HMMA.16816.F32 R188, R12.reuse, R32, R244 ;  /* 0x000000200cbc723c */ /* 0x040ff000000018f4 */
[C---:B------:R-:W-:Y:S01]  /*6d70*/  HMMA.16816.F32 R196, R12.reuse, R34, R236 ;  /* 0x000000220cc4723c */ /* 0x040fe200000018ec */
[----:B------:R-:W5:Y:S07]  /*6d80*/  LDSM.16.M88.4 R32, [R217+0x8000] ;  /* 0x00800000d920783b */ /* 0x000f6e0000000200 */
[----:B------:R-:W-:Y:S08]  /*6d90*/  HMMA.16816.F32 R52, R12, R24, R240 ;  /* 0x000000180c34723c */ /* 0x000ff000000018f0 */
[----:B-1----:R-:W-:Y:S08]  /*6da0*/  HMMA.16816.F32 R60, R4, R46, R60 ;  /* 0x0000002e043c723c */ /* 0x002ff0000000183c */
[C---:B------:R-:W-:Y:S08]  /*6db0*/  HMMA.16816.F32 R184, R12.reuse, R26, R204 ;  /* 0x0000001a0cb8723c */ /* 0x040ff000000018cc */
[C---:B------:R-:W-:Y:S08]  /*6dc0*/  HMMA.16816.F32 R204, R12.reuse, R28, R248 ;  /* 0x0000001c0ccc723c */ /* 0x040ff000000018f8 */
[----:B------:R-:W-:Y:S01]  /*6dd0*/  HMMA.16816.F32 R192, R12, R30, R232 ;  /* 0x0000001e0cc0723c */ /* 0x000fe200000018e8 */
[----:B------:R-:W-:Y:S07]  /*6de0*/  LDSM.16.M88.4 R12, [R220+0x5000] ;  /* 0x00500000dc0c783b */ /* 0x000fee0000000200 */
[C---:B---3--:R-:W-:Y:S08]  /*6df0*/  HMMA.16816.F32 R244, R4.reuse, R20, R212 ;  /* 0x0000001404f4723c */ /* 0x048ff000000018d4 */
[C---:B------:R-:W-:Y:S08]  /*6e00*/  HMMA.16816.F32 R236, R4.reuse, R36, R208 ;  /* 0x0000002404ec723c */ /* 0x040ff000000018d0 */
[C---:B------:R-:W-:Y:S01]  /*6e10*/  HMMA.16816.F32 R240, R4.reuse, R22, R176 ;  /* 0x0000001604f0723c */ /* 0x040fe200000018b0 */
[----:B------:R-:W-:Y:S01]  /*6e20*/  IMAD.MOV.U32 R107, RZ, RZ, R60 ;  /* 0x000000ffff6b7224 */ /* 0x000fe200078e003c */
[----:B------:R-:W-:Y:S06]  /*6e30*/  LDSM.16.M88.4 R28, [R217+0x8400] ;  /* 0x00840000d91c783b */ /* 0x000fec0000000200 */
[C---:B------:R-:W-:Y:S08]  /*6e40*/  HMMA.16816.F32 R212, R4.reuse, R48, R200 ;  /* 0x0000003004d4723c */ /* 0x040ff000000018c8 */
[C---:B------:R-:W-:Y:S08]  /*6e50*/  HMMA.16816.F32 R232, R4.reuse, R38, R108 ;  /* 0x0000002604e8723c */ /* 0x040ff0000000186c */
[C---:B------:R-:W-:Y:S08]  /*6e60*/  HMMA.16816.F32 R208, R4.reuse, R50, R64 ;  /* 0x0000003204d0723c */ /* 0x040ff00000001840 */
[----:B------:R-:W-:Y:S08]  /*6e70*/  HMMA.16816.F32 R200, R4, R44, R180 ;  /* 0x0000002c04c8723c */ /* 0x000ff000000018b4 */
[C---:B------:R-:W-:Y:S01]  /*6e80*/  HMMA.16816.F32 R4, R8.reuse, R22, R40 ;  /* 0x000000160804723c */ /* 0x040fe20000001828 */
[----:B------:R-:W1:Y:S07]  /*6e90*/  LDSM.16.M88.4 R40, [R217+0x8c00] ;  /* 0x008c0000d928783b */ /* 0x000e6e0000000200 */
[----:B------:R-:W-:Y:S01]  /*6ea0*/  HMMA.16816.F32 R24, R8, R20, R56 ;  /* 0x000000140818723c */ /* 0x000fe20000001838 */
[----:B------:R-:W-:Y:S01]  /*6eb0*/  IMAD.MOV.U32 R106, RZ, RZ, R61 ;  /* 0x000000ffff6a7224 */ /* 0x000fe200078e003d */
[----:B------:R-:W3:Y:S01]  /*6ec0*/  LDSM.16.M88.4 R20, [R217+0x8800] ;  /* 0x00880000d914783b */ /* 0x000ee20000000200 */
[----:B----4-:R-:W-:-:S02]  /*6ed0*/  IMAD.MOV.U32 R3, RZ, RZ, R62 ;  /* 0x000000ffff037224 */ /* 0x010fc400078e003e */
[----:B------:R-:W-:-:S03]  /*6ee0*/  IMAD.MOV.U32 R2, RZ, RZ, R63 ;  /* 0x000000ffff027224 */ /* 0x000fc600078e003f */
[C---:B------:R-:W-:Y:S08]  /*6ef0*/  HMMA.16816.F32 R56, R8.reuse, R36, R52 ;  /* 0x000000240838723c */ /* 0x040ff00000001834 */
[C---:B------:R-:W-:Y:S08]  /*6f00*/  HMMA.16816.F32 R60, R8.reuse, R38, R184 ;  /* 0x00000026083c723c */ /* 0x040ff000000018b8 */
[C---:B------:R-:W-:Y:S08]  /*6f10*/  HMMA.16816.F32 R36, R8.reuse, R44, R204 ;  /* 0x0000002c0824723c */ /* 0x040ff000000018cc */
[----:B------:R-:W-:Y:S08]  /*6f20*/  HMMA.16816.F32 R44, R8, R46, R192 ;  /* 0x0000002e082c723c */ /* 0x000ff000000018c0 */
[C---:B-----5:R-:W-:Y:S01]  /*6f30*/  HMMA.16816.F32 R64, R16.reuse, R32, R24 ;  /* 0x000000201040723c */ /* 0x060fe20000001818 */
[----:B------:R-:W-:Y:S07]  /*6f40*/  LDSM.16.M88.4 R24, [R219+0x8000] ;  /* 0x00800000db18783b */ /* 0x000fee0000000200 */
[----:B------:R-:W-:Y:S01]  /*6f50*/  HMMA.16816.F32 R108, R16, R34, R4 ;  /* 0x00000022106c723c */ /* 0x000fe20000001804 */
[----:B------:R-:W4:Y:S07]  /*6f60*/  LDSM.16.M88.4 R4, [R221+0x5000] ;  /* 0x00500000dd04783b */ /* 0x000f2e0000000200 */
[C---:B------:R-:W-:Y:S08]  /*6f70*/  HMMA.16816.F32 R52, R8.reuse, R48, R188 ;  /* 0x000000300834723c */ /* 0x040ff000000018bc */
[----:B------:R-:W-:Y:S01]  /*6f80*/  HMMA.16816.F32 R48, R8, R50, R196 ;  /* 0x000000320830723c */ /* 0x000fe200000018c4 */
[----:B------:R-:W5:Y:S07]  /*6f90*/  LDSM.16.M88.4 R8, [R221+0x4000] ;  /* 0x00400000dd08783b */ /* 0x000f6e0000000200 */
[C---:B-1----:R-:W-:Y:S08]  /*6fa0*/  HMMA.16816.F32 R180, R16.reuse, R42, R44 ;  /* 0x0000002a10b4723c */ /* 0x042ff0000000182c */
[----:B------:R-:W-:Y:S08]  /*6fb0*/  HMMA.16816.F32 R248, R16, R40, R36 ;  /* 0x0000002810f8723c */ /* 0x000ff00000001824 */
[----:B------:R-:W-:Y:S01]  /*6fc0*/  HMMA.16816.F32 R36, R12, R32, R244 ;  /* 0x000000200c24723c */ /* 0x000fe200000018f4 */
[----:B--2---:R-:W-:-:S07]  /*6fd0*/  IMAD.SHL.U32 R0, R0, 0x2, RZ ;  /* 0x0000000200007824 */ /* 0x004fce00078e00ff */
[C---:B------:R-:W-:Y:S07]  /*6fe0*/  HMMA.16816.F32 R176, R16.reuse, R28, R56 ;  /* 0x0000001c10b0723c */ /* 0x040fee0000001838 */
[----:B------:R-:W-:Y:S01]  /*6ff0*/  IMAD.MOV.U32 R59, RZ, RZ, R180 ;  /* 0x000000ffff3b7224 */ /* 0x000fe200078e00b4 */
[----:B---3--:R-:W-:Y:S01]  /*7000*/  HMMA.16816.F32 R196, R16, R20, R52 ;  /* 0x0000001410c4723c */ /* 0x008fe20000001834 */
[----:B------:R-:W-:Y:S02]  /*7010*/  IMAD.MOV.U32 R58, RZ, RZ, R181 ;  /* 0x000000ffff3a7224 */ /* 0x000fe400078e00b5 */
[----:B------:R-:W-:-:S02]  /*7020*/  IMAD.MOV.U32 R57, RZ, RZ, R182 ;  /* 0x000000ffff397224 */ /* 0x000fc400078e00b6 */
[----:B------:R-:W-:-:S03]  /*7030*/  IMAD.MOV.U32 R56, RZ, RZ, R183 ;  /* 0x000000ffff387224 */ /* 0x000fc600078e00b7 */
[----:B------:R-:W-:Y:S01]  /*7040*/  HMMA.16816.F32 R204, R16, R22, R48 ;  /* 0x0000001610cc723c */ /* 0x000fe20000001830 */
[----:B------:R-:W-:-:S07]  /*7050*/  LOP3.LUT R0, R0, 0x6, RZ, 0xc0, !PT ;  /* 0x0000000600007812 */ /* 0x000fce00078ec0ff */
[C---:B------:R-:W-:Y:S08]  /*7060*/  HMMA.16816.F32 R32, R12.reuse, R34, R240 ;  /* 0x000000220c20723c */ /* 0x040ff000000018f0 */
[C---:B------:R-:W-:Y:S08]  /*7070*/  HMMA.16816.F32 R180, R12.reuse, R20, R212 ;  /* 0x000000140cb4723c */ /* 0x040ff000000018d4 */
[----:B------:R-:W-:Y:S08]  /*7080*/  HMMA.16816.F32 R184, R12, R22, R208 ;  /* 0x000000160cb8723c */ /* 0x000ff000000018d0 */
[----:B------:R-:W-:Y:S01]  /*7090*/  HMMA.16816.F32 R188, R16, R30, R60 ;  /* 0x0000001e10bc723c */ /* 0x000fe2000000183c */
[----:B------:R-:W1:Y:S01]  /*70a0*/  LDSM.16.M88.4 R16, [R219+0x8400] ;  /* 0x00840000db10783b */ /* 0x000e620000000200 */
[----:B------:R-:W-:-:S06]  /*70b0*/  IADD3 R208, R101, -0x2, RZ ;  /* 0xfffffffe65d07810 */ /* 0x000fcc0007ffe0ff */
[----:B----4-:R-:W-:Y:S01]  /*70c0*/  HMMA.16816.F32 R20, R4, R24, R36 ;  /* 0x000000180414723c */ /* 0x010fe20000001824 */
[----:B------:R-:W-:-:S07]  /*70d0*/  IMAD R0, R208, 0x40, R0 ;  /* 0x00000040d0007824 */ /* 0x000fce00078e0200 */
[----:B------:R-:W-:Y:S01]  /*70e0*/  HMMA.16816.F32 R48, R12, R28, R236 ;  /* 0x0000001c0c30723c */ /* 0x000fe200000018ec */
[----:B------:R-:W-:-:S07]  /*70f0*/  ISETP.GE.AND P0, PT, R0, R227, PT ;  /* 0x000000e30000720c */ /* 0x000fce0003f06270 */
[----:B------:R-:W-:Y:S01]  /*7100*/  HMMA.16816.F32 R52, R12, R30, R232 ;  /* 0x0000001e0c34723c */ /* 0x000fe200000018e8 */
[----:B------:R-:W-:-:S07]  /*7110*/  ISETP.GE.AND P1, PT, R0, R228, PT ;  /* 0x000000e40000720c */ /* 0x000fce0003f26270 */
[----:B-----5:R-:W-:Y:S01]  /*7120*/  HMMA.16816.F32 R28, R8, R24, R64 ;  /* 0x00000018081c723c */ /* 0x020fe20000001840 */
[C---:B------:R-:W-:Y:S02]  /*7130*/  ISETP.LT.OR P0, PT, R0.reuse, R223, P0 ;  /* 0x000000df0000720c */ /* 0x040fe40000701670 */
[----:B------:R-:W-:-:S05]  /*7140*/  ISETP.LT.OR P1, PT, R0, R224, P1 ;  /* 0x000000e00000720c */ /* 0x000fca0000f21670 */
[----:B------:R-:W-:Y:S01]  /*7150*/  HMMA.16816.F32 R36, R8, R26, R108 ;  /* 0x0000001a0824723c */ /* 0x000fe2000000186c */
[----:B------:R-:W-:-:S06]  /*7160*/  FSEL R61, R22, -INF , !P0 ;  /* 0xff800000163d7808 */ /* 0x000fcc0004000000 */
[----:B------:R-:W-:Y:S01]  /*7170*/  IMAD.MOV.U32 R111, RZ, RZ, R2 ;  /* 0x000000ffff6f7224 */ /* 0x000fe200078e0002 */
[----:B------:R-:W-:Y:S01]  /*7180*/  IADD3 R2, R0, 0x1, RZ ;  /* 0x0000000100027810 */ /* 0x000fe20007ffe0ff */
[----:B------:R-:W-:Y:S01]  /*7190*/  HMMA.16816.F32 R44, R4, R26, R32 ;  /* 0x0000001a042c723c */ /* 0x000fe20000001820 */
[----:B------:R-:W-:Y:S02]  /*71a0*/  IMAD.MOV.U32 R243, RZ, RZ, R56 ;  /* 0x000000fffff37224 */ /* 0x000fe400078e0038 */
[----:B------:R-:W-:Y:S01]  /*71b0*/  ISETP.GE.AND P0, PT, R2, R227, PT ;  /* 0x000000e30200720c */ /* 0x000fe20003f06270 */
[----:B------:R-:W-:Y:S01]  /*71c0*/  IMAD.MOV.U32 R110, RZ, RZ, R3 ;  /* 0x000000ffff6e7224 */ /* 0x000fe200078e0003 */
[----:B------:R-:W-:Y:S02]  /*71d0*/  FSEL R56, R20, -INF , !P1 ;  /* 0xff80000014387808 */ /* 0x000fe40004800000 */
[C---:B------:R-:W-:Y:S02]  /*71e0*/  ISETP.GE.AND P1, PT, R2.reuse, R229, PT ;  /* 0x000000e50200720c */ /* 0x040fe40003f26270 */
[----:B------:R-:W-:-:S02]  /*71f0*/  ISETP.LT.OR P0, PT, R2, R223, P0 ;  /* 0x000000df0200720c */ /* 0x000fc40000701670 */
[----:B------:R-:W-:Y:S02]  /*7200*/  ISETP.GE.AND P6, PT, R0, R230, PT ;  /* 0x000000e60000720c */ /* 0x000fe40003fc6270 */
[----:B------:R-:W-:Y:S02]  /*7210*/  ISETP.GE.AND P5, PT, R2, R228, PT ;  /* 0x000000e40200720c */ /* 0x000fe40003fa6270 */
[----:B------:R-:W-:Y:S02]  /*7220*/  IADD3 R3, R0, 0x8, RZ ;  /* 0x0000000800037810 */ /* 0x000fe40007ffe0ff */
[----:B------:R-:W-:Y:S02]  /*7230*/  ISETP.LT.OR P1, PT, R2, R225, P1 ;  /* 0x000000e10200720c */ /* 0x000fe40000f21670 */
[----:B------:R-:W-:Y:S02]  /*7240*/  FSEL R60, R23, -INF , !P0 ;  /* 0xff800000173c7808 */ /* 0x000fe40004000000 */
[----:B------:R-:W-:-:S02]  /*7250*/  ISETP.LT.OR P6, PT, R0, R226, P6 ;  /* 0x000000e20000720c */ /* 0x000fc400037c1670 */
[----:B------:R-:W-:Y:S02]  /*7260*/  ISETP.LT.OR P5, PT, R2, R224, P5 ;  /* 0x000000e00200720c */ /* 0x000fe40002fa1670 */
[----:B------:R-:W-:Y:S01]  /*7270*/  ISETP.GE.AND P0, PT, R3, R230, PT ;  /* 0x000000e60300720c */ /* 0x000fe20003f06270 */
[----:B------:R-:W-:Y:S01]  /*7280*/  IMAD.MOV.U32 R108, RZ, RZ, R107 ;  /* 0x000000ffff6c7224 */ /* 0x000fe200078e006b */
[----:B------:R-:W-:Y:S01]  /*7290*/  FSEL R107, R31, -INF , !P1 ;  /* 0xff8000001f6b7808 */ /* 0x000fe20004800000 */
[----:B------:R-:W-:Y:S01]  /*72a0*/  IMAD.MOV.U32 R240, RZ, RZ, R59 ;  /* 0x000000fffff07224 */ /* 0x000fe200078e003b */
[----:B------:R-:W-:Y:S02]  /*72b0*/  FSEL R63, R28, -INF , !P6 ;  /* 0xff8000001c3f7808 */ /* 0x000fe40007000000 */
[----:B------:R-:W-:Y:S02]  /*72c0*/  FSEL R59, R21, -INF , !P5 ;  /* 0xff800000153b7808 */ /* 0x000fe40006800000 */
[C---:B------:R-:W-:Y:S01]  /*72d0*/  ISETP.LT.OR P1, PT, R3.reuse, R226, P0 ;  /* 0x000000e20300720c */ /* 0x040fe20000721670 */
[----:B-1----:R-:W-:Y:S01]  /*72e0*/  HMMA.16816.F32 R32, R8, R16, R176 ;  /* 0x000000100820723c */ /* 0x002fe200000018b0 */
[----:B------:R-:W-:Y:S01]  /*72f0*/  ISETP.GE.AND P6, PT, R2, R230, PT ;  /* 0x000000e60200720c */ /* 0x000fe20003fc6270 */
[----:B------:R-:W-:Y:S01]  /*7300*/  IMAD.MOV.U32 R241, RZ, RZ, R58 ;  /* 0x000000fffff17224 */ /* 0x000fe200078e003a */
[----:B------:R-:W-:Y:S01]  /*7310*/  ISETP.GE.AND P5, PT, R0, R229, PT ;  /* 0x000000e50000720c */ /* 0x000fe20003fa6270 */
[----:B------:R-:W1:Y:S01]  /*7320*/  LDSM.16.M88.4 R20, [R219+0x8800] ;  /* 0x00880000db14783b */ /* 0x000e620000000200 */
[----:B------:R-:W-:-:S02]  /*7330*/  ISETP.GE.AND P0, PT, R3, R227, PT ;  /* 0x000000e30300720c */ /* 0x000fc40003f06270 */
        /* <DEDUP_REMOVED lines=8> */
[CC--:B------:R-:W-:Y:S02]  /*73c0*/  ISETP.GE.AND P6, PT, R3.reuse, R228.reuse, PT ;  /* 0x000000e40300720c */ /* 0x0c0fe40003fc6270 */
[----:B------:R-:W-:Y:S02]  /*73d0*/  ISETP.GE.AND P5, PT, R3, R229, PT ;  /* 0x000000e50300720c */ /* 0x000fe40003fa6270 */
[C---:B------:R-:W-:Y:S02]  /*73e0*/  ISETP.GE.AND P1, PT, R2.reuse, R228, PT ;  /* 0x000000e40200720c */ /* 0x040fe40003f26270 */
[----:B------:R-:W-:-:S02]  /*73f0*/  ISETP.GE.AND P0, PT, R2, R227, PT ;  /* 0x000000e30200720c */ /* 0x000fc40003f06270 */
[CC--:B------:R-:W-:Y:S02]  /*7400*/  ISETP.LT.OR P6, PT, R3.reuse, R224.reuse, P6 ;  /* 0x000000e00300720c */ /* 0x0c0fe400037c1670 */
[C---:B------:R-:W-:Y:S02]  /*7410*/  ISETP.LT.OR P1, PT, R2.reuse, R224, P1 ;  /* 0x000000e00200720c */ /* 0x040fe40000f21670 */
[----:B------:R-:W-:Y:S02]  /*7420*/  ISETP.LT.OR P5, PT, R3, R225, P5 ;  /* 0x000000e10300720c */ /* 0x000fe40002fa1670 */
[----:B------:R-:W-:Y:S02]  /*7430*/  ISETP.LT.OR P0, PT, R2, R223, P0 ;  /* 0x000000df0200720c */ /* 0x000fe40000701670 */
[----:B------:R-:W-:Y:S01]  /*7440*/  IADD3 R3, R0, 0x10, RZ ;  /* 0x0000001000037810 */ /* 0x000fe20007ffe0ff */
[----:B------:R-:W-:Y:S01]  /*7450*/  HMMA.16816.F32 R192, R12, R40, R200 ;  /* 0x000000280cc0723c */ /* 0x000fe200000018c8 */
[----:B------:R-:W-:Y:S01]  /*7460*/  IMAD.MOV.U32 R242, RZ, RZ, R57 ;  /* 0x000000fffff27224 */ /* 0x000fe200078e0039 */
[----:B------:R-:W-:-:S02]  /*7470*/  FSEL R57, R47, -INF , !P0 ;  /* 0xff8000002f397808 */ /* 0x000fc40004000000 */
[----:B------:R-:W-:-:S03]  /*7480*/  ISETP.GE.AND P0, PT, R3, R230, PT ;  /* 0x000000e60300720c */ /* 0x000fc60003f06270 */
[----:B------:R-:W-:Y:S02]  /*7490*/  FSEL R41, R44, -INF , !P6 ;  /* 0xff8000002c297808 */ /* 0x000fe40007000000 */
[----:B------:R-:W-:Y:S02]  /*74a0*/  FSEL R40, R45, -INF , !P1 ;  /* 0xff8000002d287808 */ /* 0x000fe40004800000 */
[C---:B------:R-:W-:Y:S02]  /*74b0*/  ISETP.GE.AND P6, PT, R2.reuse, R230, PT ;  /* 0x000000e60200720c */ /* 0x040fe40003fc6270 */
[C---:B------:R-:W-:Y:S01]  /*74c0*/  ISETP.GE.AND P1, PT, R2.reuse, R229, PT ;  /* 0x000000e50200720c */ /* 0x040fe20003f26270 */
[----:B------:R-:W-:Y:S01]  /*74d0*/  HMMA.16816.F32 R24, R4, R16, R48 ;  /* 0x000000100418723c */ /* 0x000fe20000001830 */
[C---:B------:R-:W-:Y:S02]  /*74e0*/  ISETP.LT.OR P6, PT, R2.reuse, R226, P6 ;  /* 0x000000e20200720c */ /* 0x040fe400037c1670 */
[----:B------:R-:W-:-:S02]  /*74f0*/  ISETP.LT.OR P1, PT, R2, R225, P1 ;  /* 0x000000e10200720c */ /* 0x000fc40000f21670 */
[----:B------:R-:W-:Y:S02]  /*7500*/  ISETP.LT.OR P0, PT, R3, R226, P0 ;  /* 0x000000e20300720c */ /* 0x000fe40000701670 */
[----:B------:R-:W-:Y:S02]  /*7510*/  IADD3 R2, R0, 0x11, RZ ;  /* 0x0000001100027810 */ /* 0x000fe40007ffe0ff */
[----:B------:R-:W-:Y:S02]  /*7520*/  FSEL R177, R32, -INF , !P0 ;  /* 0xff80000020b17808 */ /* 0x000fe40004000000 */
[C---:B------:R-:W-:Y:S01]  /*7530*/  ISETP.GE.AND P0, PT, R2.reuse, R230, PT ;  /* 0x000000e60200720c */ /* 0x040fe20003f06270 */
[----:B------:R-:W-:Y:S03]  /*7540*/  HMMA.16816.F32 R52, R4, R18, R52 ;  /* 0x000000120434723c */ /* 0x000fe60000001834 */
[----:B------:R-:W-:-:S05]  /*7550*/  ISETP.LT.OR P0, PT, R2, R226, P0 ;  /* 0x000000e20200720c */ /* 0x000fca0000701670 */
[----:B------:R-:W-:Y:S01]  /*7560*/  HMMA.16816.F32 R48, R8, R18, R188 ;  /* 0x000000120830723c */ /* 0x000fe200000018bc */
[----:B------:R-:W-:Y:S01]  /*7570*/  IMAD.MOV.U32 R109, RZ, RZ, R106 ;  /* 0x000000ffff6d7224 */ /* 0x000fe200078e006a */
[----:B------:R-:W-:Y:S01]  /*7580*/  FSEL R67, R38, -INF , !P5 ;  /* 0xff80000026437808 */ /* 0x000fe20006800000 */
[----:B------:R-:W2:Y:S01]  /*7590*/  LDSM.16.M88.4 R16, [R219+0x8c00] ;  /* 0x008c0000db10783b */ /* 0x000ea20000000200 */
[----:B------:R-:W-:Y:S01]  /*75a0*/  FSEL R62, R37, -INF , !P6 ;  /* 0xff800000253e7808 */ /* 0x000fe20007000000 */
[----:B------:R-:W-:Y:S01]  /*75b0*/  IMAD.MOV.U32 R247, RZ, RZ, R231 ;  /* 0x000000fffff77224 */ /* 0x000fe200078e00e7 */
[----:B------:R-:W-:Y:S01]  /*75c0*/  FSEL R106, R39, -INF , !P1 ;  /* 0xff800000276a7808 */ /* 0x000fe20004800000 */
[----:B------:R-:W-:-:S04]  /*75d0*/  DEPBAR.LE SB0, 0x0 ;  /* 0x000080000000791a */ /* 0x000fc80000000000 */
[----:B------:R-:W-:Y:S02]  /*75e0*/  FSEL R201, R33, -INF , !P0 ;  /* 0xff80000021c97808 */ /* 0x000fe40004000000 */
[C---:B------:R-:W-:Y:S02]  /*75f0*/  ISETP.GE.AND P6, PT, R3.reuse, R229, PT ;  /* 0x000000e50300720c */ /* 0x040fe40003fc6270 */
[C---:B------:R-:W-:Y:S02]  /*7600*/  ISETP.GE.AND P5, PT, R3.reuse, R228, PT ;  /* 0x000000e40300720c */ /* 0x040fe40003fa6270 */
[CC--:B------:R-:W-:Y:S02]  /*7610*/  ISETP.GE.AND P1, PT, R3.reuse, R227.reuse, PT ;  /* 0x000000e30300720c */ /* 0x0c0fe40003f26270 */
[----:B------:R-:W-:Y:S02]  /*7620*/  ISETP.GE.AND P0, PT, R2, R227, PT ;  /* 0x000000e30200720c */ /* 0x000fe40003f06270 */
[----:B------:R-:W-:-:S02]  /*7630*/  ISETP.LT.OR P6, PT, R3, R225, P6 ;  /* 0x000000e10300720c */ /* 0x000fc400037c1670 */
[C---:B------:R-:W-:Y:S02]  /*7640*/  ISETP.LT.OR P5, PT, R3.reuse, R224, P5 ;  /* 0x000000e00300720c */ /* 0x040fe40002fa1670 */
[-C--:B------:R-:W-:Y:S02]  /*7650*/  ISETP.LT.OR P1, PT, R3, R223.reuse, P1 ;  /* 0x000000df0300720c */ /* 0x080fe40000f21670 */
        /* <DEDUP_REMOVED lines=9> */
[----:B------:R-:W-:Y:S01]  /*76f0*/  ISETP.GE.AND P0, PT, R3, R227, PT ;  /* 0x000000e30300720c */ /* 0x000fe20003f06270 */
[----:B-1----:R-:W-:Y:S01]  /*7700*/  HMMA.16816.F32 R36, R8, R20, R196 ;  /* 0x000000140824723c */ /* 0x002fe200000018c4 */
        /* <DEDUP_REMOVED lines=16> */
[----:B------:R-:W-:Y:S01]  /*7810*/  ISETP.LT.OR P0, PT, R2, R223, P0 ;  /* 0x000000df0200720c */ /* 0x000fe20000701670 */
[----:B------:R-:W-:Y:S01]  /*7820*/  HMMA.16816.F32 R28, R4, R20, R180 ;  /* 0x00000014041c723c */ /* 0x000fe200000018b4 */
[----:B------:R-:W-:Y:S02]  /*7830*/  IADD3 R3, R0, 0x20, RZ ;  /* 0x0000002000037810 */ /* 0x000fe40007ffe0ff */
[----:B------:R-:W-:-:S02]  /*7840*/  FSEL R48, R52, -INF , !P6 ;  /* 0xff80000034307808 */ /* 0x000fc40007000000 */
[----:B------:R-:W-:Y:S02]  /*7850*/  FSEL R53, R53, -INF , !P1 ;  /* 0xff80000035357808 */ /* 0x000fe40004800000 */
[----:B------:R-:W-:Y:S02]  /*7860*/  FSEL R189, R55, -INF , !P0 ;  /* 0xff80000037bd7808 */ /* 0x000fe40004000000 */
[CC--:B------:R-:W-:Y:S02]  /*7870*/  ISETP.GE.AND P6, PT, R2.reuse, R230.reuse, PT ;  /* 0x000000e60200720c */ /* 0x0c0fe40003fc6270 */
[C---:B------:R-:W-:Y:S02]  /*7880*/  ISETP.GE.AND P1, PT, R2.reuse, R229, PT ;  /* 0x000000e50200720c */ /* 0x040fe40003f26270 */
[----:B------:R-:W-:Y:S02]  /*7890*/  ISETP.GE.AND P0, PT, R3, R230, PT ;  /* 0x000000e60300720c */ /* 0x000fe40003f06270 */
[----:B------:R-:W-:-:S02]  /*78a0*/  ISETP.LT.OR P6, PT, R2, R226, P6 ;  /* 0x000000e20200720c */ /* 0x000fc400037c1670 */
[----:B------:R-:W-:Y:S02]  /*78b0*/  ISETP.LT.OR P1, PT, R2, R225, P1 ;  /* 0x000000e10200720c */ /* 0x000fe40000f21670 */
[----:B------:R-:W-:Y:S02]  /*78c0*/  ISETP.LT.OR P0, PT, R3, R226, P0 ;  /* 0x000000e20300720c */ /* 0x000fe40000701670 */
[----:B------:R-:W-:Y:S02]  /*78d0*/  IADD3 R2, R0, 0x21, RZ ;  /* 0x0000002100027810 */ /* 0x000fe40007ffe0ff */
[----:B------:R-:W-:Y:S01]  /*78e0*/  FSEL R232, R36, -INF , !P0 ;  /* 0xff80000024e87808 */ /* 0x000fe20004000000 */
[----:B------:R-:W-:Y:S01]  /*78f0*/  HMMA.16816.F32 R24, R4, R22, R184 ;  /* 0x000000160418723c */ /* 0x000fe200000018b8 */
[----:B------:R-:W-:Y:S02]  /*7900*/  ISETP.GE.AND P0, PT, R2, R230, PT ;  /* 0x000000e60200720c */ /* 0x000fe40003f06270 */
[----:B------:R-:W-:-:S02]  /*7910*/  FSEL R202, R50, -INF , !P5 ;  /* 0xff80000032ca7808 */ /* 0x000fc40006800000 */
[----:B------:R-:W-:-:S03]  /*7920*/  ISETP.GE.AND P5, PT, R3, R228, PT ;  /* 0x000000e40300720c */ /* 0x000fc60003fa6270 */
[----:B------:R-:W-:Y:S01]  /*7930*/  HMMA.16816.F32 R20, R8, R22, R204 ;  /* 0x000000160814723c */ /* 0x000fe200000018cc */
[----:B------:R-:W-:Y:S02]  /*7940*/  ISETP.LT.OR P0, PT, R2, R226, P0 ;  /* 0x000000e20200720c */ /* 0x000fe40000701670 */
[----:B------:R-:W-:Y:S02]  /*7950*/  FSEL R191, R49, -INF , !P6 ;  /* 0xff80000031bf7808 */ /* 0x000fe40007000000 */
[----:B------:R-:W-:Y:S02]  /*7960*/  FSEL R203, R51, -INF , !P1 ;  /* 0xff80000033cb7808 */ /* 0x000fe40004800000 */
[----:B------:R-:W-:Y:S02]  /*7970*/  ISETP.LT.OR P5, PT, R3, R224, P5 ;  /* 0x000000e00300720c */ /* 0x000fe40002fa1670 */
[----:B------:R-:W-:Y:S02]  /*7980*/  FSEL R233, R37, -INF , !P0 ;  /* 0xff80000025e97808 */ /* 0x000fe40004000000 */
[----:B------:R-:W-:-:S02]  /*7990*/  ISETP.GE.AND P6, PT, R3, R229, PT ;  /* 0x000000e50300720c */ /* 0x000fc40003fc6270 */
[CC--:B------:R-:W-:Y:S02]  /*79a0*/  ISETP.GE.AND P1, PT, R3.reuse, R227.reuse, PT ;  /* 0x000000e30300720c */ /* 0x0c0fe40003f26270 */
[----:B------:R-:W-:Y:S02]  /*79b0*/  ISETP.GE.AND P0, PT, R2, R227, PT ;  /* 0x000000e30200720c */ /* 0x000fe40003f06270 */
[----:B------:R-:W-:Y:S02]  /*79c0*/  FSEL R207, R28, -INF , !P5 ;  /* 0xff8000001ccf7808 */ /* 0x000fe40006800000 */
[C---:B------:R-:W-:Y:S02]  /*79d0*/  ISETP.LT.OR P6, PT, R3.reuse, R225, P6 ;  /* 0x000000e10300720c */ /* 0x040fe400037c1670 */
[----:B------:R-:W-:Y:S02]  /*79e0*/  ISETP.GE.AND P5, PT, R2, R228, PT ;  /* 0x000000e40200720c */ /* 0x000fe40003fa6270 */
[----:B------:R-:W-:-:S02]  /*79f0*/  ISETP.LT.OR P1, PT, R3, R223, P1 ;  /* 0x000000df0300720c */ /* 0x000fc40000f21670 */
[----:B------:R-:W-:Y:S02]  /*7a00*/  ISETP.LT.OR P0, PT, R2, R223, P0 ;  /* 0x000000df0200720c */ /* 0x000fe40000701670 */
[----:B------:R-:W-:Y:S02]  /*7a10*/  IADD3 R3, R0, 0x28, RZ ;  /* 0x0000002800037810 */ /* 0x000fe40007ffe0ff */
[----:B------:R-:W-:Y:S02]  /*7a20*/  FSEL R239, R38, -INF , !P6 ;  /* 0xff80000026ef7808 */ /* 0x000fe40007000000 */
[----:B------:R-:W-:Y:S02]  /*7a30*/  ISETP.LT.OR P5, PT, R2, R224, P5 ;  /* 0x000000e00200720c */ /* 0x000fe40002fa1670 */
[----:B------:R-:W-:Y:S02]  /*7a40*/  FSEL R212, R30, -INF , !P1 ;  /* 0xff8000001ed47808 */ /* 0x000fe40004800000 */
[----:B------:R-:W-:-:S02]  /*7a50*/  FSEL R213, R31, -INF , !P0 ;  /* 0xff8000001fd57808 */ /* 0x000fc40004000000 */
[C---:B------:R-:W-:Y:S02]  /*7a60*/  ISETP.GE.AND P6, PT, R2.reuse, R229, PT ;  /* 0x000000e50200720c */ /* 0x040fe40003fc6270 */
[C---:B------:R-:W-:Y:S01]  /*7a70*/  ISETP.GE.AND P1, PT, R3.reuse, R230, PT ;  /* 0x000000e60300720c */ /* 0x040fe20003f26270 */
[----:B------:R-:W-:Y:S01]  /*7a80*/  BAR.SYNC.DEFER_BLOCKING 0x0 ;  /* 0x0000000000007b1d */ /* 0x000fe20000010000 */
[----:B------:R-:W-:Y:S01]  /*7a90*/  ISETP.GE.AND P0, PT, R3, R227, PT ;  /* 0x000000e30300720c */ /* 0x000fe20003f06270 */
[----:B--2---:R-:W-:Y:S01]  /*7aa0*/  HMMA.16816.F32 R44, R8, R16, R248 ;  /* 0x00000010082c723c */ /* 0x004fe200000018f8 */
[----:B------:R-:W-:Y:S02]  /*7ab0*/  FSEL R204, R29, -INF , !P5 ;  /* 0xff8000001dcc7808 */ /* 0x000fe40006800000 */
        /* <DEDUP_REMOVED lines=9> */
[C---:B------:R-:W-:Y:S02]  /*7b50*/  ISETP.GE.AND P5, PT, R3.reuse, R229, PT ;  /* 0x000000e50300720c */ /* 0x040fe40003fa6270 */
[C---:B------:R-:W-:Y:S01]  /*7b60*/  ISETP.GE.AND P0, PT, R2.reuse, R227, PT ;  /* 0x000000e30200720c */ /* 0x040fe20003f06270 */
[----:B------:R-:W-:Y:S01]  /*7b70*/  HMMA.16816.F32 R32, R4, R16, R192 ;  /* 0x000000100420723c */ /* 0x000fe200000018c0 */
[CC--:B------:R-:W-:Y:S02]  /*7b80*/  ISETP.LT.OR P6, PT, R3.reuse, R224.reuse, P6 ;  /* 0x000000e00300720c */ /* 0x0c0fe400037c1670 */
[----:B------:R-:W-:Y:S02]  /*7b90*/  ISETP.LT.OR P1, PT, R2, R224, P1 ;  /* 0x000000e00200720c */ /* 0x000fe40000f21670 */
[----:B------:R-:W-:-:S02]  /*7ba0*/  ISETP.LT.OR P5, PT, R3, R225, P5 ;  /* 0x000000e10300720c */ /* 0x000fc40002fa1670 */
[----:B------:R-:W-:Y:S01]  /*7bb0*/  ISETP.LT.OR P0, PT, R2, R223, P0 ;  /* 0x000000df0200720c */ /* 0x000fe20000701670 */
[----:B------:R-:W-:Y:S01]  /*7bc0*/  HMMA.16816.F32 R12, R12, R42, R108 ;  /* 0x0000002a0c0c723c */ /* 0x000fe2000000186c */
[----:B------:R-:W-:Y:S02]  /*7bd0*/  IADD3 R3, R0, 0x30, RZ ;  /* 0x0000003000037810 */ /* 0x000fe40007ffe0ff */
[----:B------:R-:W-:Y:S02]  /*7be0*/  FSEL R205, R24, -INF , !P6 ;  /* 0xff80000018cd7808 */ /* 0x000fe40007000000 */
[----:B------:R-:W-:Y:S02]  /*7bf0*/  FSEL R206, R25, -INF , !P1 ;  /* 0xff80000019ce7808 */ /* 0x000fe40004800000 */
[----:B------:R-:W-:Y:S02]  /*7c00*/  FSEL R211, R27, -INF , !P0 ;  /* 0xff8000001bd37808 */ /* 0x000fe40004000000 */
[----:B------:R-:W-:-:S02]  /*7c10*/  ISETP.GE.AND P6, PT, R2, R230, PT ;  /* 0x000000e60200720c */ /* 0x000fc40003fc6270 */
[C---:B------:R-:W-:Y:S02]  /*7c20*/  ISETP.GE.AND P1, PT, R2.reuse, R229, PT ;  /* 0x000000e50200720c */ /* 0x040fe40003f26270 */
[C---:B------:R-:W-:Y:S02]  /*7c30*/  ISETP.GE.AND P0, PT, R3.reuse, R230, PT ;  /* 0x000000e60300720c */ /* 0x040fe40003f06270 */
[CC--:B------:R-:W-:Y:S02]  /*7c40*/  ISETP.LT.OR P6, PT, R2.reuse, R226.reuse, P6 ;  /* 0x000000e20200720c */ /* 0x0c0fe400037c1670 */
[----:B------:R-:W-:Y:S02]  /*7c50*/  ISETP.LT.OR P1, PT, R2, R225, P1 ;  /* 0x000000e10200720c */ /* 0x000fe40000f21670 */
[----:B------:R-:W-:Y:S02]  /*7c60*/  ISETP.LT.OR P0, PT, R3, R226, P0 ;  /* 0x000000e20300720c */ /* 0x000fe40000701670 */
[----:B------:R-:W-:-:S02]  /*7c70*/  IADD3 R2, R0, 0x31, RZ ;  /* 0x0000003100027810 */ /* 0x000fc40007ffe0ff */
[----:B------:R-:W-:Y:S02]  /*7c80*/  FSEL R234, R22, -INF , !P5 ;  /* 0xff80000016ea7808 */ /* 0x000fe40006800000 */
[----:B------:R-:W-:Y:S02]  /*7c90*/  FSEL R215, R21, -INF , !P6 ;  /* 0xff80000015d77808 */ /* 0x000fe40007000000 */
[----:B------:R-:W-:Y:S02]  /*7ca0*/  FSEL R250, R44, -INF , !P0 ;  /* 0xff8000002cfa7808 */ /* 0x000fe40004000000 */
[C---:B------:R-:W-:Y:S02]  /*7cb0*/  ISETP.GE.AND P6, PT, R3.reuse, R229, PT ;  /* 0x000000e50300720c */ /* 0x040fe40003fc6270 */
[C---:B------:R-:W-:Y:S02]  /*7cc0*/  ISETP.GE.AND P5, PT, R3.reuse, R228, PT ;  /* 0x000000e40300720c */ /* 0x040fe40003fa6270 */
[----:B------:R-:W-:Y:S01]  /*7cd0*/  ISETP.GE.AND P0, PT, R2, R230, PT ;  /* 0x000000e60200720c */ /* 0x000fe20003f06270 */
[----:B------:R-:W-:Y:S01]  /*7ce0*/  HMMA.16816.F32 R8, R8, R18, R240 ;  /* 0x000000120808723c */ /* 0x000fe200000018f0 */
[----:B------:R-:W-:-:S02]  /*7cf0*/  ISETP.LT.OR P6, PT, R3, R225, P6 ;  /* 0x000000e10300720c */ /* 0x000fc400037c1670 */
[----:B------:R-:W-:Y:S02]  /*7d00*/  ISETP.LT.OR P5, PT, R3, R224, P5 ;  /* 0x000000e00300720c */ /* 0x000fe40002fa1670 */
[----:B------:R-:W-:Y:S02]  /*7d10*/  ISETP.LT.OR P0, PT, R2, R226, P0 ;  /* 0x000000e20200720c */ /* 0x000fe40000701670 */
[----:B------:R-:W-:Y:S02]  /*7d20*/  FSEL R235, R23, -INF , !P1 ;  /* 0xff80000017eb7808 */ /* 0x000fe40004800000 */
[----:B------:R-:W-:Y:S02]  /*7d30*/  FSEL R44, R46, -INF , !P6 ;  /* 0xff8000002e2c7808 */ /* 0x000fe40007000000 */
[----:B------:R-:W-:Y:S02]  /*7d40*/  FSEL R241, R32, -INF , !P5 ;  /* 0xff80000020f17808 */ /* 0x000fe40006800000 */
[----:B------:R-:W-:-:S02]  /*7d50*/  FSEL R248, R45, -INF , !P0 ;  /* 0xff8000002df87808 */ /* 0x000fc40004000000 */
[C---:B------:R-:W-:Y:S02]  /*7d60*/  ISETP.GE.AND P1, PT, R3.reuse, R227, PT ;  /* 0x000000e30300720c */ /* 0x040fe40003f26270 */
[C---:B------:R-:W-:Y:S02]  /*7d70*/  ISETP.GE.AND P6, PT, R2.reuse, R229, PT ;  /* 0x000000e50200720c */ /* 0x040fe40003fc6270 */
[C---:B------:R-:W-:Y:S02]  /*7d80*/  ISETP.GE.AND P5, PT, R2.reuse, R228, PT ;  /* 0x000000e40200720c */ /* 0x040fe40003fa6270 */
[C---:B------:R-:W-:Y:S01]  /*7d90*/  ISETP.GE.AND P0, PT, R2.reuse, R227, PT ;  /* 0x000000e30200720c */ /* 0x040fe20003f06270 */
[----:B------:R-:W-:Y:S01]  /*7da0*/  HMMA.16816.F32 R4, R4, R18, R12 ;  /* 0x000000120404723c */ /* 0x000fe2000000180c */
[----:B------:R-:W-:Y:S02]  /*7db0*/  ISETP.LT.OR P1, PT, R3, R223, P1 ;  /* 0x000000df0300720c */ /* 0x000fe40000f21670 */
[----:B------:R-:W-:-:S02]  /*7dc0*/  ISETP.LT.OR P6, PT, R2, R225, P6 ;  /* 0x000000e10200720c */ /* 0x000fc400037c1670 */
[C---:B------:R-:W-:Y:S02]  /*7dd0*/  ISETP.LT.OR P5, PT, R2.reuse, R224, P5 ;  /* 0x000000e00200720c */ /* 0x040fe40002fa1670 */
[----:B------:R-:W-:Y:S02]  /*7de0*/  ISETP.LT.OR P0, PT, R2, R223, P0 ;  /* 0x000000df0200720c */ /* 0x000fe40000701670 */
[----:B------:R-:W-:Y:S02]  /*7df0*/  IADD3 R2, R0, 0x38, RZ ;  /* 0x0000003800027810 */ /* 0x000fe40007ffe0ff */
[----:B------:R-:W-:Y:S02]  /*7e00*/  FSEL R242, R34, -INF , !P1 ;  /* 0xff80000022f27808 */ /* 0x000fe40004800000 */
[----:B------:R-:W-:Y:S02]  /*7e10*/  ISETP.GE.AND P1, PT, R2, R229, PT ;  /* 0x000000e50200720c */ /* 0x000fe40003f26270 */
[----:B------:R-:W-:-:S02]  /*7e20*/  IADD3 R0, R0, 0x39, RZ ;  /* 0x0000003900007810 */ /* 0x000fc40007ffe0ff */
[----:B------:R-:W-:-:S04]  /*7e30*/  ISETP.LT.OR P1, PT, R2, R225, P1 ;  /* 0x000000e10200720c */ /* 0x000fc80000f21670 */
[----:B------:R-:W-:Y:S02]  /*7e40*/  FSEL R251, R10, -INF , !P1 ;  /* 0xff8000000afb7808 */ /* 0x000fe40004800000 */
[C---:B------:R-:W-:Y:S01]  /*7e50*/  ISETP.GE.AND P1, PT, R0.reuse, R228, PT ;  /* 0x000000e40000720c */ /* 0x040fe20003f26270 */
[----:B------:R-:W-:Y:S01]  /*7e60*/  IMAD.MOV.U32 R246, RZ, RZ, R247 ;  /* 0x000000fffff67224 */ /* 0x000fe200078e00f7 */
[----:B------:R-:W-:Y:S02]  /*7e70*/  FSEL R47, R47, -INF , !P6 ;  /* 0xff8000002f2f7808 */ /* 0x000fe40007000000 */
[----:B------:R-:W-:Y:S02]  /*7e80*/  ISETP.LT.OR P1, PT, R0, R224, P1 ;  /* 0x000000e00000720c */ /* 0x000fe40000f21670 */
[----:B------:R-:W-:Y:S02]  /*7e90*/  FSEL R238, R33, -INF , !P5 ;  /* 0xff80000021ee7808 */ /* 0x000fe40006800000 */
[----:B------:R-:W-:-:S02]  /*7ea0*/  FSEL R245, R35, -INF , !P0 ;  /* 0xff80000023f57808 */ /* 0x000fc40004000000 */
[C---:B------:R-:W-:Y:S02]  /*7eb0*/  ISETP.GE.AND P6, PT, R2.reuse, R230, PT ;  /* 0x000000e60200720c */ /* 0x040fe40003fc6270 */
[C---:B------:R-:W-:Y:S02]  /*7ec0*/  ISETP.GE.AND P5, PT, R2.reuse, R228, PT ;  /* 0x000000e40200720c */ /* 0x040fe40003fa6270 */
[----:B------:R-:W-:Y:S02]  /*7ed0*/  ISETP.GE.AND P0, PT, R2, R227, PT ;  /* 0x000000e30200720c */ /* 0x000fe40003f06270 */
[----:B------:R-:W-:Y:S02]  /*7ee0*/  FSEL R240, R5, -INF , !P1 ;  /* 0xff80000005f07808 */ /* 0x000fe40004800000 */
[----:B------:R-:W-:Y:S02]  /*7ef0*/  ISETP.GT.AND P1, PT, R208, R246, PT ;  /* 0x000000f6d000720c */ /* 0x000fe40003f24270 */
[----:B------:R-:W-:-:S02]  /*7f00*/  ISETP.LT.OR P6, PT, R2, R226, P6 ;  /* 0x000000e20200720c */ /* 0x000fc400037c1670 */
[C---:B------:R-:W-:Y:S02]  /*7f10*/  ISETP.LT.OR P5, PT, R2.reuse, R224, P5 ;  /* 0x000000e00200720c */ /* 0x040fe40002fa1670 */
[----:B------:R-:W-:Y:S02]  /*7f20*/  ISETP.LT.OR P0, PT, R2, R223, P0 ;  /* 0x000000df0200720c */ /* 0x000fe40000701670 */
[----:B------:R-:W-:Y:S02]  /*7f30*/  FSEL R247, R8, -INF , !P6 ;  /* 0xff80000008f77808 */ /* 0x000fe40007000000 */
[----:B------:R-:W-:Y:S02]  /*7f40*/  FSEL R237, R4, -INF , !P5 ;  /* 0xff80000004ed7808 */ /* 0x000fe40006800000 */
[----:B------:R-:W-:Y:S02]  /*7f50*/  FSEL R244, R6, -INF , !P0 ;  /* 0xff80000006f47808 */ /* 0x000fe40004000000 */
[----:B------:R-:W-:-:S02]  /*7f60*/  ISETP.GE.AND P6, PT, R0, R230, PT ;  /* 0x000000e60000720c */ /* 0x000fc40003fc6270 */
[C---:B------:R-:W-:Y:S02]  /*7f70*/  ISETP.GE.AND P5, PT, R0.reuse, R229, PT ;  /* 0x000000e50000720c */ /* 0x040fe40003fa6270 */
[C---:B------:R-:W-:Y:S02]  /*7f80*/  ISETP.GE.AND P0, PT, R0.reuse, R227, PT ;  /* 0x000000e30000720c */ /* 0x040fe40003f06270 */
[C---:B------:R-:W-:Y:S02]  /*7f90*/  ISETP.LT.OR P6, PT, R0.reuse, R226, P6 ;  /* 0x000000e20000720c */ /* 0x040fe400037c1670 */
[C---:B------:R-:W-:Y:S02]  /*7fa0*/  ISETP.LT.OR P5, PT, R0.reuse, R225, P5 ;  /* 0x000000e10000720c */ /* 0x040fe40002fa1670 */
[----:B------:R-:W-:Y:S02]  /*7fb0*/  ISETP.LT.OR P0, PT, R0, R223, P0 ;  /* 0x000000df0000720c */ /* 0x000fe40000701670 */
[----:B------:R-:W-:-:S02]  /*7fc0*/  FSEL R246, R9, -INF , !P6 ;  /* 0xff80000009f67808 */ /* 0x000fc40007000000 */
[----:B------:R-:W-:Y:S02]  /*7fd0*/  FSEL R243, R7, -INF , !P0 ;  /* 0xff80000007f37808 */ /* 0x000fe40004000000 */
[----:B------:R-:W-:Y:S01]  /*7fe0*/  FSEL R249, R11, -INF , !P5 ;  /* 0xff8000000bf97808 */ /* 0x000fe20006800000 */
[----:B------:R-:W-:Y:S05]  /*7ff0*/  @!P1 BRA `(.L_x_188) ;  /* 0x000003c000009947 */ /* 0x000fea0003800000 */
[----:B------:R-:W2:Y:S04]  /*8000*/  LDL.64 R108, [R1+0x48] ;  /* 0x00004800016c7983 */ /* 0x000ea80000100a00 */
[----:B------:R-:W3:Y:S01]  /*8010*/  LDL.64 R110, [R1+0x40] ;  /* 0x00004000016e7983 */ /* 0x000ee20000100a00 */
[----:B------:R-:W-:Y:S01]  /*8020*/  IADD3 R0, R101, -0x3, RZ ;  /* 0xfffffffd65007810 */ /* 0x000fe20007ffe0ff */
[----:B------:R-:W-:Y:S02]  /*8030*/  BSSY B0, `(.L_x_189) ;  /* 0x0000037000007945 */ /* 0x000fe40003800000 */
[----:B------:R1:W-:Y:S01]  /*8040*/  @P4 STS [R222+0x6000], RZ ;  /* 0x006000ffde004388 */ /* 0x0003e20000000800 */
[----:B------:R-:W-:Y:S01]  /*8050*/  SHF.R.S32.HI R4, RZ, 0x1f, R0 ;  /* 0x0000001fff047819 */ /* 0x000fe20000011400 */
[----:B------:R-:W-:-:S02]  /*8060*/  IMAD.WIDE.U32 R2, R0, c[0x0][0x198], RZ ;  /* 0x0000660000027a25 */ /* 0x000fc400078e00ff */
[----:B------:R1:W-:Y:S02]  /*8070*/  @P4 STS [R222+0x6004], RZ ;  /* 0x006004ffde004388 */ /* 0x0003e40000000800 */
[----:B------:R-:W-:Y:S02]  /*8080*/  IMAD R4, R4, c[0x0][0x198], RZ ;  /* 0x0000660004047a24 */ /* 0x000fe400078e02ff */
[----:B------:R1:W-:Y:S02]  /*8090*/  @P4 STS.64 [R222+0x6008], RZ ;  /* 0x006008ffde004388 */ /* 0x0003e40000000a00 */
[----:B------:R-:W-:-:S04]  /*80a0*/  IMAD R4, R0, c[0x0][0x19c], R4 ;  /* 0x0000670000047a24 */ /* 0x000fc800078e0204 */
[----:B------:R-:W-:Y:S01]  /*80b0*/  IMAD.IADD R3, R3, 0x1, R4 ;  /* 0x0000000103037824 */ /* 0x000fe200078e0204 */
[----:B--2---:R-:W-:-:S04]  /*80c0*/  LEA R0, P5, R2, R108, 0x6 ;  /* 0x0000006c02007211 */ /* 0x004fc800078a30ff */
[----:B------:R-:W-:Y:S02]  /*80d0*/  @!P4 LEA R12, P0, R0, c[0x0][0x168], 0x1 ;  /* 0x00005a00000cca11 */ /* 0x000fe400078008ff */
[----:B---3--:R-:W-:Y:S02]  /*80e0*/  LEA.HI.X R3, R2, R111, R3, 0x6, P5 ;  /* 0x0000006f02037211 */ /* 0x008fe400028f3403 */
[C---:B------:R-:W-:Y:S02]  /*80f0*/  @!P3 LEA R8, P5, R0.reuse, c[0x0][0x168], 0x1 ;  /* 0x00005a000008ba11 */ /* 0x040fe400078a08ff */
[C-C-:B------:R-:W-:Y:S02]  /*8100*/  @!P4 LEA.HI.X R13, R0.reuse, c[0x0][0x16c], R3.reuse, 0x1, P0 ;  /* 0x00005b00000dca11 */ /* 0x140fe400000f0c03 */
[C---:B------:R-:W-:Y:S02]  /*8110*/  @!P2 LEA R6, P0, R0.reuse, c[0x0][0x168], 0x1 ;  /* 0x00005a000006aa11 */ /* 0x040fe400078008ff */
[C---:B------:R-:W-:Y:S01]  /*8120*/  IADD3 R2, P6, R0.reuse, UR11, RZ ;  /* 0x0000000b00027c10 */ /* 0x040fe2000ffde0ff */
[----:B------:R-:W-:Y:S01]  /*8130*/  @!PT LDS RZ, [RZ] ;  /* 0x00000000fffff984 */ /* 0x000fe20000000800 */
[----:B------:R-:W-:Y:S01]  /*8140*/  @!PT LDS RZ, [RZ] ;  /* 0x00000000fffff984 */ /* 0x000fe20000000800 */
[----:B------:R-:W-:Y:S01]  /*8150*/  @!PT LDS RZ, [RZ] ;  /* 0x00000000fffff984 */ /* 0x000fe20000000800 */
[----:B------:R1:W-:Y:S01]  /*8160*/  @!P4 LDGSTS.E.BYPASS.LTC128B.128 [R222+0x6000], [R12.64] ;  /* 0x060000000cdecfae */ /* 0x0003e2000b901d4c */
[----:B------:R-:W-:-:S02]  /*8170*/  @!P3 LEA.HI.X R9, R0, c[0x0][0x16c], R3, 0x1, P5 ;  /* 0x00005b000009ba11 */ /* 0x000fc400028f0c03 */
        /* <DEDUP_REMOVED lines=11> */
[----:B------:R-:W-:-:S03]  /*8230*/  @!P3 LEA.HI.X R5, R2, c[0x0][0x16c], R3, 0x1, P0 ;  /* 0x00005b000205ba11 */ /* 0x000fc600000f0c03 */
        /* <DEDUP_REMOVED lines=22> */
.L_x_190:
[----:B------:R-:W-:Y:S05]  /*83a0*/  BSYNC B0 ;  /* 0x0000000000007941 */ /* 0x000fea0003800000 */
.L_x_189:
[----:B------:R-:W0:Y:S02]  /*83b0*/  LDGDEPBAR ;  /* 0x00000000000079af */ /* 0x000e240000000000 */
.L_x_188:
[----:B------:R-:W2:Y:S04]  /*83c0*/  LDL.LU R30, [R1+0x18] ;  /* 0x00001800011e7983 */ /* 0x000ea80000300800 */
[----:B------:R-:W3:Y:S01]  /*83d0*/  LDL.LU R29, [R1+0x1c] ;  /* 0x00001c00011d7983 */ /* 0x000ee20000300800 */
[----:B------:R-:W-:Y:S02]  /*83e0*/  FMNMX.FTZ R0, R103, R56, !PT ;  /* 0x0000003867007209 */ /* 0x000fe40007810000 */
[----:B------:R-:W-:Y:S01]  /*83f0*/  MOV R49, R252 ;  /* 0x000000fc00317202 */ /* 0x000fe20000000f00 */
[----:B------:R-:W-:Y:S01]  /*8400*/  LDSM.16.MT88.4 R16, [R216+0x9000] ;  /* 0x00900000d810783b */ /* 0x000fe20000004200 */
[----:B------:R-:W-:Y:S02]  /*8410*/  FMNMX.FTZ R0, R59, R0, !PT ;  /* 0x000000003b007209 */ /* 0x000fe40007810000 */
[----:B------:R-:W-:Y:S01]  /*8420*/  MOV R54, R100 ;  /* 0x0000006400367202 */ /* 0x000fe20000000f00 */
[----:B------:R-:W-:Y:S01]  /*8430*/  LDSM.16.MT88.4 R24, [R216+0xa000] ;  /* 0x00a00000d818783b */ /* 0x000fe20000004200 */
[----:B------:R-:W-:-:S03]  /*8440*/  FMNMX.FTZ R0, R41, R0, !PT ;  /* 0x0000000029007209 */ /* 0x000fc60007810000 */
[----:B------:R-:W-:Y:S01]  /*8450*/  LDSM.16.MT88.4 R20, [R218+0x9000] ;  /* 0x00900000da14783b */ /* 0x000fe20000004200 */
[----:B------:R-:W-:-:S03]  /*8460*/  FMNMX.FTZ R0, R40, R0, !PT ;  /* 0x0000000028007209 */ /* 0x000fc60007810000 */
[----:B------:R-:W-:Y:S01]  /*8470*/  LDSM.16.MT88.4 R32, [R216+0xb000] ;  /* 0x00b00000d820783b */ /* 0x000fe20000004200 */
[----:B------:R-:W-:-:S03]  /*8480*/  FMNMX.FTZ R0, R178, R0, !PT ;  /* 0x00000000b2007209 */ /* 0x000fc60007810000 */
[----:B------:R-:W-:Y:S01]  /*8490*/  STL [R1+0x68], R217 ;  /* 0x000068d901007387 */ /* 0x000fe20000100800 */
[----:B------:R-:W-:-:S04]  /*84a0*/  FMNMX.FTZ R0, R176, R0, !PT ;  /* 0x00000000b0007209 */ /* 0x000fc80007810000 */
        /* <DEDUP_REMOVED lines=21> */
[----:B-1----:R-:W1:Y:S01]  /*8600*/  SHFL.BFLY PT, R5, R0, 0x2, 0x1f ;  /* 0x0c401f0000057f89 */ /* 0x002e6200000e0000 */
        /* <DEDUP_REMOVED lines=14> */
[----:B------:R-:W-:Y:S01]  /*86f0*/  FMNMX.FTZ R4, R201, R4, !PT ;  /* 0x00000004c9047209 */ /* 0x000fe20007810000 */
[----:B------:R-:W1:Y:S01]  /*8700*/  SHFL.BFLY PT, R6, R0, 0x1, 0x1f ;  /* 0x0c201f0000067f89 */ /* 0x000e6200000e0000 */
[----:B------:R-:W-:-:S02]  /*8710*/  FMNMX.FTZ R2, R106, R2, !PT ;  /* 0x000000026a027209 */ /* 0x000fc40007810000 */
[----:B------:R-:W-:Y:S01]  /*8720*/  FMNMX.FTZ R4, R200, R4, !PT ;  /* 0x00000004c8047209 */ /* 0x000fe20007810000 */
[----:B------:R-:W4:Y:S01]  /*8730*/  SHFL.BFLY PT, R5, R3, 0x2, 0x1f ;  /* 0x0c401f0003057f89 */ /* 0x000f2200000e0000 */
        /* <DEDUP_REMOVED lines=10> */
[----:B-1----:R-:W-:-:S02]  /*87e0*/  FMNMX.FTZ R36, R0, R6, !PT ;  /* 0x0000000600247209 */ /* 0x002fc40007810000 */
[----:B------:R-:W-:Y:S02]  /*87f0*/  FMNMX.FTZ R0, R236, R2, !PT ;  /* 0x00000002ec007209 */ /* 0x000fe40007810000 */
[----:B------:R-:W-:Y:S01]  /*8800*/  FMNMX.FTZ R2, R250, R4, !PT ;  /* 0x00000004fa027209 */ /* 0x000fe20007810000 */
[----:B------:R-:W-:Y:S01]  /*8810*/  STL [R1+0x4], R36 ;  /* 0x0000042401007387 */ /* 0x000fe20000100800 */
[----:B----4-:R-:W-:Y:S02]  /*8820*/  FMNMX.FTZ R3, R3, R5, !PT ;  /* 0x0000000503037209 */ /* 0x010fe40007810000 */
[----:B------:R-:W-:Y:S01]  /*8830*/  FMNMX.FTZ R4, R248, R2, !PT ;  /* 0x00000002f8047209 */ /* 0x000fe20007810000 */
[----:B------:R-:W-:Y:S01]  /*8840*/  FMUL.FTZ R2, R36, c[0x0][0x23c] ;  /* 0x00008f0024027a20 */ /* 0x000fe20000410000 */
[----:B------:R-:W-:Y:S01]  /*8850*/  FMNMX.FTZ R0, R234, R0, !PT ;  /* 0x00000000ea007209 */ /* 0x000fe20007810000 */
[----:B------:R-:W1:Y:S01]  /*8860*/  SHFL.BFLY PT, R6, R3, 0x1, 0x1f ;  /* 0x0c201f0003067f89 */ /* 0x000e6200000e0000 */
[----:B------:R-:W-:-:S02]  /*8870*/  FMNMX.FTZ R4, R247, R4, !PT ;  /* 0x00000004f7047209 */ /* 0x000fc40007810000 */
[----:B------:R-:W-:Y:S02]  /*8880*/  FMNMX.FTZ R0, R235, R0, !PT ;  /* 0x00000000eb007209 */ /* 0x000fe40007810000 */
[----:B------:R-:W-:Y:S02]  /*8890*/  FMNMX.FTZ R4, R246, R4, !PT ;  /* 0x00000004f6047209 */ /* 0x000fe40007810000 */
[----:B------:R-:W-:Y:S02]  /*88a0*/  FMNMX.FTZ R5, R44, R0, !PT ;  /* 0x000000002c057209 */ /* 0x000fe40007810000 */
[----:B------:R-:W-:Y:S01]  /*88b0*/  FSETP.NEU.FTZ.AND P5, PT, R36, -INF , PT ;  /* 0xff8000002400780b */ /* 0x000fe20003fbd000 */
[----:B------:R-:W4:Y:S01]  /*88c0*/  SHFL.BFLY PT, R7, R4, 0x2, 0x1f ;  /* 0x0c401f0004077f89 */ /* 0x000f2200000e0000 */
[----:B------:R-:W-:Y:S02]  /*88d0*/  FMNMX.FTZ R5, R47, R5, !PT ;  /* 0x000000052f057209 */ /* 0x000fe40007810000 */
[----:B------:R-:W-:-:S02]  /*88e0*/  FSEL R2, R2, RZ, P5 ;  /* 0x000000ff02027208 */ /* 0x000fc40002800000 */
[----:B------:R-:W-:-:S03]  /*88f0*/  FMNMX.FTZ R5, R251, R5, !PT ;  /* 0x00000005fb057209 */ /* 0x000fc60007810000 */
[----:B------:R-:W-:Y:S01]  /*8900*/  FFMA.FTZ R0, R56, c[0x0][0x23c], -R2 ;  /* 0x00008f0038007a23 */ /* 0x000fe20000010802 */
[----:B------:R-:W-:-:S03]  /*8910*/  FMNMX.FTZ R5, R249, R5, !PT ;  /* 0x00000005f9057209 */ /* 0x000fc60007810000 */
[----:B------:R4:W-:Y:S01]  /*8920*/  MUFU.EX2 R31, R0 ;  /* 0x00000000001f7308 */ /* 0x0009e20000000800 */
[----:B-1----:R-:W-:Y:S01]  /*8930*/  FMNMX.FTZ R37, R3, R6, !PT ;  /* 0x0000000603257209 */ /* 0x002fe20007810000 */
[----:B------:R-:W-:Y:S01]  /*8940*/  FFMA.FTZ R3, R41, c[0x0][0x23c], -R2 ;  /* 0x00008f0029037a23 */ /* 0x000fe20000010802 */
[----:B------:R-:W-:Y:S02]  /*8950*/  SHFL.BFLY PT, R6, R5, 0x2, 0x1f ;  /* 0x0c401f0005067f89 */ /* 0x000fe400000e0000 */
[----:B------:R-:W-:-:S03]  /*8960*/  FSETP.NEU.FTZ.AND P0, PT, R37, -INF , PT ;  /* 0xff8000002500780b */ /* 0x000fc60003f1d000 */
[----:B------:R1:W-:Y:S01]  /*8970*/  MUFU.EX2 R55, R3 ;  /* 0x0000000300377308 */ /* 0x0003e20000000800 */
[----:B------:R-:W-:Y:S01]  /*8980*/  STL [R1], R37 ;  /* 0x0000002501007387 */ /* 0x000fe20000100800 */
[----:B----4-:R-:W-:Y:S01]  /*8990*/  FMNMX.FTZ R4, R4, R7, !PT ;  /* 0x0000000704047209 */ /* 0x010fe20007810000 */
[----:B------:R-:W-:-:S04]  /*89a0*/  FFMA.FTZ R0, R59, c[0x0][0x23c], -R2 ;  /* 0x00008f003b007a23 */ /* 0x000fc80000010802 */
[----:B------:R-:W4:Y:S01]  /*89b0*/  SHFL.BFLY PT, R8, R4, 0x1, 0x1f ;  /* 0x0c201f0004087f89 */ /* 0x000f2200000e0000 */
[----:B------:R4:W-:Y:S01]  /*89c0*/  MUFU.EX2 R39, R0 ;  /* 0x0000000000277308 */ /* 0x0009e20000000800 */
[----:B-1----:R-:W-:Y:S02]  /*89d0*/  FFMA.FTZ R3, R40, c[0x0][0x23c], -R2 ;  /* 0x00008f0028037a23 */ /* 0x002fe40000010802 */
[----:B------:R-:W-:Y:S05]  /*89e0*/  LDSM.16.MT88.4 R40, [R218+0xa000] ;  /* 0x00a00000da28783b */ /* 0x000fea0000004200 */
[----:B------:R1:W-:Y:S01]  /*89f0*/  MUFU.EX2 R50, R3 ;  /* 0x0000000300327308 */ /* 0x0003e20000000800 */
[----:B----4-:R-:W-:-:S05]  /*8a00*/  FMUL.FTZ R0, R37, c[0x0][0x23c] ;  /* 0x00008f0025007a20 */ /* 0x010fca0000410000 */
[----:B------:R-:W-:Y:S02]  /*8a10*/  FSEL R0, R0, RZ, P0 ;  /* 0x000000ff00007208 */ /* 0x000fe40000000000 */
[----:B------:R-:W-:-:S03]  /*8a20*/  FMNMX.FTZ R252, R4, R8, !PT ;  /* 0x0000000804fc7209 */ /* 0x000fc60007810000 */
[----:B-1----:R-:W-:-:S04]  /*8a30*/  FFMA.FTZ R3, R61, c[0x0][0x23c], -R0 ;  /* 0x00008f003d037a23 */ /* 0x002fc80000010800 */
[----:B------:R1:W-:Y:S02]  /*8a40*/  MUFU.EX2 R109, R3 ;  /* 0x00000003006d7308 */ /* 0x0003e40000000800 */
[----:B-1----:R-:W-:-:S06]  /*8a50*/  FFMA.FTZ R3, R60, c[0x0][0x23c], -R0 ;  /* 0x00008f003c037a23 */ /* 0x002fcc0000010800 */
[----:B------:R1:W-:Y:S02]  /*8a60*/  MUFU.EX2 R51, R3 ;  /* 0x0000000300337308 */ /* 0x0003e40000000800 */
[----:B-1----:R-:W-:Y:S01]  /*8a70*/  FMNMX.FTZ R3, R5, R6, !PT ;  /* 0x0000000605037209 */ /* 0x002fe20007810000 */
[----:B------:R-:W-:Y:S01]  /*8a80*/  FFMA.FTZ R5, R58, c[0x0][0x23c], -R0 ;  /* 0x00008f003a057a23 */ /* 0x000fe20000010800 */
[----:B------:R-:W-:-:S04]  /*8a90*/  FSEL R6, R36, RZ, P5 ;  /* 0x000000ff24067208 */ /* 0x000fc80002800000 */
[----:B------:R1:W-:Y:S01]  /*8aa0*/  MUFU.EX2 R108, R5 ;  /* 0x00000005006c7308 */ /* 0x0003e20000000800 */
[----:B------:R-:W4:Y:S01]  /*8ab0*/  SHFL.BFLY PT, R7, R3, 0x1, 0x1f ;  /* 0x0c201f0003077f89 */ /* 0x000f2200000e0000 */
[----:B------:R-:W-:Y:S01]  /*8ac0*/  FADD.FTZ R6, R103, -R6 ;  /* 0x8000000667067221 */ /* 0x000fe20000010000 */
[----:B------:R-:W-:-:S03]  /*8ad0*/  MOV R103, R54 ;  /* 0x0000003600677202 */ /* 0x000fc60000000f00 */
[----:B------:R-:W-:-:S04]  /*8ae0*/  FMUL.FTZ R6, R6, c[0x0][0x23c] ;  /* 0x00008f0006067a20 */ /* 0x000fc80000410000 */
[----:B------:R-:W4:Y:S01]  /*8af0*/  MUFU.EX2 R101, R6 ;  /* 0x0000000600657308 */ /* 0x000f220000000800 */
[----:B-1----:R-:W-:-:S07]  /*8b00*/  FFMA.FTZ R5, R57, c[0x0][0x23c], -R0 ;  /* 0x00008f0039057a23 */ /* 0x002fce0000010800 */
[----:B------:R1:W1:Y:S01]  /*8b10*/  MUFU.EX2 R46, R5 ;  /* 0x00000005002e7308 */ /* 0x0002620000000800 */
[----:B----4-:R-:W-:Y:S01]  /*8b20*/  FMNMX.FTZ R38, R3, R7, !PT ;  /* 0x0000000703267209 */ /* 0x010fe20007810000 */
[----:B------:R-:W-:Y:S01]  /*8b30*/  FMUL.FTZ R120, R120, R101 ;  /* 0x0000006578787220 */ /* 0x000fe20000410000 */
[----:B------:R-:W-:Y:S01]  /*8b40*/  F2FP.PACK_AB R6, R50, R55 ;  /* 0x000000373206723e */ /* 0x000fe200000000ff */
[-C--:B------:R-:W-:Y:S02]  /*8b50*/  FMUL.FTZ R121, R121, R101.reuse ;  /* 0x0000006579797220 */ /* 0x080fe40000410000 */
[-C--:B------:R-:W-:Y:S01]  /*8b60*/  FMUL.FTZ R152, R152, R101.reuse ;  /* 0x0000006598987220 */ /* 0x080fe20000410000 */
[----:B------:R-:W-:Y:S01]  /*8b70*/  STL [R1+0x8], R38 ;  /* 0x0000082601007387 */ /* 0x000fe20000100800 */
[-C--:B------:R-:W-:Y:S02]  /*8b80*/  FMUL.FTZ R153, R153, R101.reuse ;  /* 0x0000006599997220 */ /* 0x080fe40000410000 */
[-C--:B------:R-:W-:Y:S01]  /*8b90*/  FMUL.FTZ R136, R136, R101.reuse ;  /* 0x0000006588887220 */ /* 0x080fe20000410000 */
[----:B-1----:R-:W-:Y:S01]  /*8ba0*/  FSEL R5, R37, RZ, P0 ;  /* 0x000000ff25057208 */ /* 0x002fe20000000000 */
[-C--:B------:R-:W-:Y:S01]  /*8bb0*/  FMUL.FTZ R137, R137, R101.reuse ;  /* 0x0000006589897220 */ /* 0x080fe20000410000 */
[----:B------:R-:W-:Y:S01]  /*8bc0*/  FSETP.NEU.FTZ.AND P0, PT, R252, -INF , PT ;  /* 0xff800000fc00780b */ /* 0x000fe20003f1d000 */
[-C--:B------:R-:W-:Y:S01]  /*8bd0*/  FMUL.FTZ R116, R116, R101.reuse ;  /* 0x0000006574747220 */ /* 0x080fe20000410000 */
[----:B------:R-:W-:Y:S01]  /*8be0*/  F2FP.PACK_AB R7, R46, R108 ;  /* 0x0000006c2e07723e */ /* 0x000fe200000000ff */
[----:B------:R-:W-:Y:S01]  /*8bf0*/  FADD.FTZ R4, R102, -R5 ;  /* 0x8000000566047221 */ /* 0x000fe20000010000 */
[----:B------:R-:W-:Y:S01]  /*8c00*/  FSEL R5, R252, RZ, P0 ;  /* 0x000000fffc057208 */ /* 0x000fe20000000000 */
[----:B------:R-:W-:-:S02]  /*8c10*/  FMUL.FTZ R117, R117, R101 ;  /* 0x0000006575757220 */ /* 0x000fc40000410000 */
[----:B------:R-:W-:Y:S02]  /*8c20*/  FMUL.FTZ R100, R4, c[0x0][0x23c] ;  /* 0x00008f0004647a20 */ /* 0x000fe40000410000 */
[----:B------:R-:W-:Y:S02]  /*8c30*/  FMUL.FTZ R4, R252, c[0x0][0x23c] ;  /* 0x00008f00fc047a20 */ /* 0x000fe40000410000 */
[----:B------:R-:W-:Y:S01]  /*8c40*/  FADD.FTZ R28, R104, -R5 ;  /* 0x80000005681c7221 */ /* 0x000fe20000010000 */
[----:B------:R-:W-:Y:S01]  /*8c50*/  F2FP.PACK_AB R5, R51, R109 ;  /* 0x0000006d3305723e */ /* 0x000fe200000000ff */
[----:B------:R-:W1:Y:S01]  /*8c60*/  MUFU.EX2 R100, R100 ;  /* 0x0000006400647308 */ /* 0x000e620000000800 */
[----:B------:R-:W-:Y:S01]  /*8c70*/  FSEL R8, R4, RZ, P0 ;  /* 0x000000ff04087208 */ /* 0x000fe20000000000 */
[----:B------:R-:W-:Y:S01]  /*8c80*/  FMUL.FTZ R164, R164, R101 ;  /* 0x00000065a4a47220 */ /* 0x000fe20000410000 */
[----:B------:R-:W-:Y:S01]  /*8c90*/  F2FP.PACK_AB R4, R39, R31 ;  /* 0x0000001f2704723e */ /* 0x000fe200000000ff */
[----:B------:R-:W-:Y:S01]  /*8ca0*/  FMUL.FTZ R165, R165, R101 ;  /* 0x00000065a5a57220 */ /* 0x000fe20000410000 */
[----:B------:R-:W-:Y:S01]  /*8cb0*/  FSETP.NEU.FTZ.AND P0, PT, R38, -INF , PT ;  /* 0xff8000002600780b */ /* 0x000fe20003f1d000 */
[----:B------:R-:W-:-:S02]  /*8cc0*/  FFMA.FTZ R9, R64, c[0x0][0x23c], -R8 ;  /* 0x00008f0040097a23 */ /* 0x000fc40000010808 */
[----:B------:R-:W-:Y:S01]  /*8cd0*/  FFMA.FTZ R3, R63, c[0x0][0x23c], -R8 ;  /* 0x00008f003f037a23 */ /* 0x000fe20000010808 */
[----:B------:R-:W-:Y:S01]  /*8ce0*/  FSEL R10, R38, RZ, P0 ;  /* 0x000000ff260a7208 */ /* 0x000fe20000000000 */
[----:B------:R4:W2:Y:S01]  /*8cf0*/  MUFU.EX2 R12, R9 ;  /* 0x00000009000c7308 */ /* 0x0008a20000000800 */
[-C--:B------:R-:W-:Y:S02]  /*8d00*/  FMUL.FTZ R72, R72, R101.reuse ;  /* 0x0000006548487220 */ /* 0x080fe40000410000 */
[----:B------:R-:W-:Y:S02]  /*8d10*/  FMUL.FTZ R73, R73, R101 ;  /* 0x0000006549497220 */ /* 0x000fe40000410000 */
[----:B------:R-:W-:Y:S02]  /*8d20*/  FADD.FTZ R11, R105, -R10 ;  /* 0x8000000a690b7221 */ /* 0x000fe40000010000 */
[-C--:B-1----:R-:W-:Y:S01]  /*8d30*/  FMUL.FTZ R122, R122, R100.reuse ;  /* 0x000000647a7a7220 */ /* 0x082fe20000410000 */
[----:B------:R1:W-:Y:S01]  /*8d40*/  MUFU.EX2 R45, R3 ;  /* 0x00000003002d7308 */ /* 0x0003e20000000800 */
[----:B------:R-:W-:-:S02]  /*8d50*/  FMUL.FTZ R123, R123, R100 ;  /* 0x000000647b7b7220 */ /* 0x000fc40000410000 */
[-C--:B------:R-:W-:Y:S02]  /*8d60*/  FMUL.FTZ R154, R154, R100.reuse ;  /* 0x000000649a9a7220 */ /* 0x080fe40000410000 */
[-C--:B------:R-:W-:Y:S02]  /*8d70*/  FMUL.FTZ R155, R155, R100.reuse ;  /* 0x000000649b9b7220 */ /* 0x080fe40000410000 */
[-C--:B------:R-:W-:Y:S01]  /*8d80*/  FMUL.FTZ R138, R138, R100.reuse ;  /* 0x000000648a8a7220 */ /* 0x080fe20000410000 */
[----:B------:R-:W-:Y:S01]  /*8d90*/  HMMA.16816.F32 R192, R4, R18, R120 ;  /* 0x0000001204c0723c */ /* 0x000fe20000001878 */
[----:B----4-:R-:W-:Y:S02]  /*8da0*/  FFMA.FTZ R9, R65, c[0x0][0x23c], -R8 ;  /* 0x00008f0041097a23 */ /* 0x010fe40000010808 */
[-C--:B------:R-:W-:Y:S02]  /*8db0*/  FMUL.FTZ R139, R139, R100.reuse ;  /* 0x000000648b8b7220 */ /* 0x080fe40000410000 */
[----:B------:R4:W3:Y:S01]  /*8dc0*/  MUFU.EX2 R52, R9 ;  /* 0x0000000900347308 */ /* 0x0008e20000000800 */
[----:B------:R-:W-:-:S02]  /*8dd0*/  FMUL.FTZ R118, R118, R100 ;  /* 0x0000006476767220 */ /* 0x000fc40000410000 */
[C---:B------:R-:W-:Y:S01]  /*8de0*/  HMMA.16816.F32 R120, R4.reuse, R26, R152 ;  /* 0x0000001a0478723c */ /* 0x040fe20000001898 */
[----:B-1----:R-:W-:Y:S02]  /*8df0*/  FMUL.FTZ R3, R38, c[0x0][0x23c] ;  /* 0x00008f0026037a20 */ /* 0x002fe40000410000 */
[-C--:B------:R-:W-:Y:S02]  /*8e00*/  FMUL.FTZ R119, R119, R100.reuse ;  /* 0x0000006477777220 */ /* 0x080fe40000410000 */
[-C--:B------:R-:W-:Y:S01]  /*8e10*/  FMUL.FTZ R166, R166, R100.reuse ;  /* 0x00000064a6a67220 */ /* 0x080fe20000410000 */
[----:B------:R-:W-:Y:S01]  /*8e20*/  FSEL R3, R3, RZ, P0 ;  /* 0x000000ff03037208 */ /* 0x000fe20000000000 */
[----:B------:R-:W-:Y:S01]  /*8e30*/  FMUL.FTZ R167, R167, R100 ;  /* 0x00000064a7a77220 */ /* 0x000fe20000410000 */
[----:B--2---:R-:W-:Y:S01]  /*8e40*/  MOV R152, R12 ;  /* 0x0000000c00987202 */ /* 0x004fe20000000f00 */
[-C--:B------:R-:W-:Y:S01]  /*8e50*/  FMUL.FTZ R74, R74, R100.reuse ;  /* 0x000000644a4a7220 */ /* 0x080fe20000410000 */
[----:B------:R-:W1:Y:S01]  /*8e60*/  LDSM.16.MT88.4 R12, [R218+0xb000] ;  /* 0x00b00000da0c783b */ /* 0x000e620000004200 */
[----:B------:R-:W-:Y:S01]  /*8e70*/  FFMA.FTZ R10, R67, c[0x0][0x23c], -R3 ;  /* 0x00008f00430a7a23 */ /* 0x000fe20000010803 */
[C---:B------:R-:W-:Y:S01]  /*8e80*/  HMMA.16816.F32 R184, R4.reuse, R22, R136 ;  /* 0x0000001604b8723c */ /* 0x040fe20000001888 */
[----:B----4-:R-:W-:Y:S01]  /*8e90*/  FFMA.FTZ R9, R62, c[0x0][0x23c], -R8 ;  /* 0x00008f003e097a23 */ /* 0x010fe20000010808 */
[----:B------:R-:W-:Y:S01]  /*8ea0*/  MOV R154, R51 ;  /* 0x00000033009a7202 */ /* 0x000fe20000000f00 */
[----:B------:R-:W-:Y:S01]  /*8eb0*/  FMUL.FTZ R75, R75, R100 ;  /* 0x000000644b4b7220 */ /* 0x000fe20000410000 */
[----:B------:R2:W-:Y:S01]  /*8ec0*/  MUFU.EX2 R136, R10 ;  /* 0x0000000a00887308 */ /* 0x0005e20000000800 */
[-C--:B------:R-:W-:Y:S01]  /*8ed0*/  FMUL.FTZ R92, R92, R101.reuse ;  /* 0x000000655c5c7220 */ /* 0x080fe20000410000 */
[----:B---3--:R-:W-:Y:S01]  /*8ee0*/  MOV R155, R52 ;  /* 0x00000034009b7202 */ /* 0x008fe20000000f00 */
[----:B------:R-:W-:Y:S01]  /*8ef0*/  FMUL.FTZ R93, R93, R101 ;  /* 0x000000655d5d7220 */ /* 0x000fe20000410000 */
[C---:B------:R-:W-:Y:S01]  /*8f00*/  HMMA.16816.F32 R196, R4.reuse, R16, R116 ;  /* 0x0000001004c4723c */ /* 0x040fe20000001874 */
[-C--:B------:R-:W-:Y:S01]  /*8f10*/  FMUL.FTZ R94, R94, R100.reuse ;  /* 0x000000645e5e7220 */ /* 0x080fe20000410000 */
[----:B------:R-:W-:Y:S01]  /*8f20*/  MOV R139, R109 ;  /* 0x0000006d008b7202 */ /* 0x000fe20000000f00 */
[----:B------:R-:W-:Y:S01]  /*8f30*/  FMUL.FTZ R95, R95, R100 ;  /* 0x000000645f5f7220 */ /* 0x000fe20000410000 */
[----:B------:R3:W-:Y:S01]  /*8f40*/  MUFU.EX2 R102, R9 ;  /* 0x0000000900667308 */ /* 0x0007e20000000800 */
[----:B------:R-:W-:Y:S01]  /*8f50*/  FMUL.FTZ R28, R28, c[0x0][0x23c] ;  /* 0x00008f001c1c7a20 */ /* 0x000fe20000410000 */
[----:B------:R-:W-:Y:S01]  /*8f60*/  MOV R138, R108 ;  /* 0x0000006c008a7202 */ /* 0x000fe20000000f00 */
[-C--:B------:R-:W-:Y:S01]  /*8f70*/  FMUL.FTZ R148, R148, R101.reuse ;  /* 0x0000006594947220 */ /* 0x080fe20000410000 */
[----:B------:R-:W-:Y:S01]  /*8f80*/  HMMA.16816.F32 R116, R4, R40, R164 ;  /* 0x000000280474723c */ /* 0x000fe200000018a4 */
[----:B------:R-:W-:Y:S01]  /*8f90*/  FMUL.FTZ R149, R149, R101 ;  /* 0x0000006595957220 */ /* 0x000fe20000410000 */
[----:B------:R-:W-:Y:S01]  /*8fa0*/  MOV R137, R55 ;  /* 0x0000003700897202 */ /* 0x000fe20000000f00 */
[----:B------:R-:W-:-:S02]  /*8fb0*/  FMUL.FTZ R150, R150, R100 ;  /* 0x0000006496967220 */ /* 0x000fc40000410000 */
[----:B--2---:R-:W-:Y:S02]  /*8fc0*/  FMUL.FTZ R10, R11, c[0x0][0x23c] ;  /* 0x00008f000b0a7a20 */ /* 0x004fe40000410000 */
[----:B------:R2:W4:Y:S01]  /*8fd0*/  MUFU.EX2 R11, R28 ;  /* 0x0000001c000b7308 */ /* 0x0005220000000800 */
[----:B------:R-:W-:Y:S01]  /*8fe0*/  FMUL.FTZ R151, R151, R100 ;  /* 0x0000006497977220 */ /* 0x000fe20000410000 */
[----:B------:R-:W-:Y:S01]  /*8ff0*/  MOV R164, R38 ;  /* 0x0000002600a47202 */ /* 0x000fe20000000f00 */
[----:B------:R-:W-:Y:S01]  /*9000*/  FMUL.FTZ R132, R132, R101 ;  /* 0x0000006584847220 */ /* 0x000fe20000410000 */
[----:B------:R-:W-:Y:S01]  /*9010*/  MOV R165, R37 ;  /* 0x0000002500a57202 */ /* 0x000fe20000000f00 */
[----:B---3--:R-:W-:Y:S01]  /*9020*/  FFMA.FTZ R9, R66, c[0x0][0x23c], -R3 ;  /* 0x00008f0042097a23 */ /* 0x008fe20000010803 */
[----:B------:R-:W-:Y:S01]  /*9030*/  MOV R166, R36 ;  /* 0x0000002400a67202 */ /* 0x000fe20000000f00 */
[----:B------:R-:W-:Y:S01]  /*9040*/  FMUL.FTZ R133, R133, R101 ;  /* 0x0000006585857220 */ /* 0x000fe20000410000 */
[----:B------:R-:W3:Y:S01]  /*9050*/  MUFU.EX2 R10, R10 ;  /* 0x0000000a000a7308 */ /* 0x000ee20000000800 */
[-C--:B------:R-:W-:Y:S01]  /*9060*/  FMUL.FTZ R134, R134, R100.reuse ;  /* 0x0000006486867220 */ /* 0x080fe20000410000 */
[----:B------:R-:W-:Y:S01]  /*9070*/  HMMA.16816.F32 R180, R4, R24, R148 ;  /* 0x0000001804b4723c */ /* 0x000fe20000001894 */
[----:B------:R-:W-:-:S02]  /*9080*/  FMUL.FTZ R135, R135, R100 ;  /* 0x0000006487877220 */ /* 0x000fc40000410000 */
[-C--:B------:R-:W-:Y:S02]  /*9090*/  FMUL.FTZ R168, R168, R101.reuse ;  /* 0x00000065a8a87220 */ /* 0x080fe40000410000 */
[----:B------:R-:W-:Y:S01]  /*90a0*/  FMUL.FTZ R169, R169, R101 ;  /* 0x00000065a9a97220 */ /* 0x000fe20000410000 */
[----:B------:R1:W-:Y:S01]  /*90b0*/  MUFU.EX2 R217, R9 ;  /* 0x0000000900d97308 */ /* 0x0003e20000000800 */
[-C--:B------:R-:W-:Y:S01]  /*90c0*/  FMUL.FTZ R170, R170, R100.reuse ;  /* 0x00000064aaaa7220 */ /* 0x080fe20000410000 */
[----:B------:R-:W-:Y:S01]  /*90d0*/  HMMA.16816.F32 R132, R4, R20, R132 ;  /* 0x000000140484723c */ /* 0x000fe20000001884 */
[----:B------:R-:W-:Y:S01]  /*90e0*/  FMUL.FTZ R171, R171, R100 ;  /* 0x00000064abab7220 */ /* 0x000fe20000410000 */
[----:B--2---:R-:W-:Y:S01]  /*90f0*/  MOV R28, R39 ;  /* 0x00000027001c7202 */ /* 0x004fe20000000f00 */
[-C--:B------:R-:W-:Y:S02]  /*9100*/  FMUL.FTZ R76, R76, R101.reuse ;  /* 0x000000654c4c7220 */ /* 0x080fe40000410000 */
[----:B------:R-:W-:-:S02]  /*9110*/  FMUL.FTZ R77, R77, R101 ;  /* 0x000000654d4d7220 */ /* 0x000fc40000410000 */
[-C--:B------:R-:W-:Y:S01]  /*9120*/  FMUL.FTZ R78, R78, R100.reuse ;  /* 0x000000644e4e7220 */ /* 0x080fe20000410000 */
[----:B------:R-:W-:Y:S01]  /*9130*/  HMMA.16816.F32 R168, R4, R42, R168 ;  /* 0x0000002a04a8723c */ /* 0x000fe200000018a8 */
[-C--:B------:R-:W-:Y:S02]  /*9140*/  FMUL.FTZ R79, R79, R100.reuse ;  /* 0x000000644f4f7220 */ /* 0x080fe40000410000 */
[-C--:B------:R-:W-:Y:S02]  /*9150*/  FMUL.FTZ R88, R88, R101.reuse ;  /* 0x0000006558587220 */ /* 0x080fe40000410000 */
[----:B------:R-:W-:Y:S02]  /*9160*/  FMUL.FTZ R89, R89, R101 ;  /* 0x0000006559597220 */ /* 0x000fe40000410000 */
[----:B-1----:R-:W-:Y:S02]  /*9170*/  FFMA.FTZ R9, R107, c[0x0][0x23c], -R3 ;  /* 0x00008f006b097a23 */ /* 0x002fe40000010803 */
[----:B------:R-:W-:-:S02]  /*9180*/  FMUL.FTZ R90, R90, R100 ;  /* 0x000000645a5a7220 */ /* 0x000fc40000410000 */
[----:B------:R-:W1:Y:S01]  /*9190*/  MUFU.EX2 R110, R9 ;  /* 0x00000009006e7308 */ /* 0x000e620000000800 */
[----:B------:R-:W-:Y:S02]  /*91a0*/  FMUL.FTZ R91, R91, R100 ;  /* 0x000000645b5b7220 */ /* 0x000fe40000410000 */
[-C--:B----4-:R-:W-:Y:S02]  /*91b0*/  FMUL.FTZ R144, R144, R11.reuse ;  /* 0x0000000b90907220 */ /* 0x090fe40000410000 */
[-C--:B------:R-:W-:Y:S02]  /*91c0*/  FMUL.FTZ R145, R145, R11.reuse ;  /* 0x0000000b91917220 */ /* 0x080fe40000410000 */
[-C--:B---3--:R-:W-:Y:S01]  /*91d0*/  FMUL.FTZ R146, R146, R10.reuse ;  /* 0x0000000a92927220 */ /* 0x088fe20000410000 */
[----:B------:R-:W-:Y:S01]  /*91e0*/  HMMA.16816.F32 R148, R4, R12, R88 ;  /* 0x0000000c0494723c */ /* 0x000fe20000001858 */
[----:B------:R-:W-:Y:S02]  /*91f0*/  FMUL.FTZ R147, R147, R10 ;  /* 0x0000000a93937220 */ /* 0x000fe40000410000 */
[----:B------:R-:W-:-:S02]  /*9200*/  FMUL.FTZ R160, R160, R11 ;  /* 0x0000000ba0a07220 */ /* 0x000fc40000410000 */
[-C--:B------:R-:W-:Y:S02]  /*9210*/  FMUL.FTZ R161, R161, R11.reuse ;  /* 0x0000000ba1a17220 */ /* 0x080fe40000410000 */
[----:B------:R-:W-:Y:S01]  /*9220*/  FMUL.FTZ R162, R162, R10 ;  /* 0x0000000aa2a27220 */ /* 0x000fe20000410000 */
[----:B-1----:R-:W-:Y:S01]  /*9230*/  MOV R167, R110 ;  /* 0x0000006e00a77202 */ /* 0x002fe20000000f00 */
[----:B------:R-:W-:Y:S01]  /*9240*/  FFMA.FTZ R9, R106, c[0x0][0x23c], -R3 ;  /* 0x00008f006a097a23 */ /* 0x000fe20000010803 */
[----:B------:R-:W-:Y:S01]  /*9250*/  HMMA.16816.F32 R108, R4, R32, R72 ;  /* 0x00000020046c723c */ /* 0x000fe20000001848 */
[----:B------:R-:W-:Y:S02]  /*9260*/  FMUL.FTZ R163, R163, R10 ;  /* 0x0000000aa3a37220 */ /* 0x000fe40000410000 */
[----:B------:R1:W2:Y:S01]  /*9270*/  MUFU.EX2 R51, R9 ;  /* 0x0000000900337308 */ /* 0x0002a20000000800 */
[-C--:B------:R-:W-:Y:S02]  /*9280*/  FMUL.FTZ R172, R172, R11.reuse ;  /* 0x0000000bacac7220 */ /* 0x080fe40000410000 */
[----:B------:R-:W-:-:S02]  /*9290*/  FMUL.FTZ R173, R173, R11 ;  /* 0x0000000badad7220 */ /* 0x000fc40000410000 */
[C---:B------:R-:W-:Y:S01]  /*92a0*/  HMMA.16816.F32 R72, R4.reuse, R14, R92 ;  /* 0x0000000e0448723c */ /* 0x040fe2000000185c */
[-C--:B------:R-:W-:Y:S02]  /*92b0*/  FMUL.FTZ R174, R174, R10.reuse ;  /* 0x0000000aaeae7220 */ /* 0x080fe40000410000 */
[----:B------:R-:W-:Y:S02]  /*92c0*/  FMUL.FTZ R175, R175, R10 ;  /* 0x0000000aafaf7220 */ /* 0x000fe40000410000 */
[-C--:B------:R-:W-:Y:S02]  /*92d0*/  FMUL.FTZ R156, R156, R11.reuse ;  /* 0x0000000b9c9c7220 */ /* 0x080fe40000410000 */
[----:B------:R-:W-:Y:S01]  /*92e0*/  MOV R94, R30 ;  /* 0x0000001e005e7202 */ /* 0x000fe20000000f00 */
[----:B------:R-:W-:Y:S01]  /*92f0*/  HMMA.16816.F32 R104, R4, R34, R76 ;  /* 0x000000220468723c */ /* 0x000fe2000000184c */
[----:B------:R-:W-:Y:S02]  /*9300*/  FMUL.FTZ R157, R157, R11 ;  /* 0x0000000b9d9d7220 */ /* 0x000fe40000410000 */
[----:B-1----:R-:W-:Y:S01]  /*9310*/  FFMA.FTZ R9, R177, c[0x0][0x23c], -R8 ;  /* 0x00008f00b1097a23 */ /* 0x002fe20000010808 */
[----:B------:R-:W-:Y:S01]  /*9320*/  MOV R177, R28 ;  /* 0x0000001c00b17202 */ /* 0x000fe20000000f00 */
[----:B------:R-:W-:-:S02]  /*9330*/  FMUL.FTZ R158, R158, R10 ;  /* 0x0000000a9e9e7220 */ /* 0x000fc40000410000 */
[----:B------:R1:W3:Y:S01]  /*9340*/  MUFU.EX2 R95, R9 ;  /* 0x00000009005f7308 */ /* 0x0002e20000000800 */
[----:B------:R-:W-:Y:S01]  /*9350*/  F2FP.PACK_AB R4, R152, R45 ;  /* 0x0000002d9804723e */ /* 0x000fe200000000ff */
[----:B------:R-:W-:Y:S01]  /*9360*/  FMUL.FTZ R159, R159, R10 ;  /* 0x0000000a9f9f7220 */ /* 0x000fe20000410000 */
[----:B------:R-:W-:Y:S01]  /*9370*/  F2FP.PACK_AB R5, R167, R217 ;  /* 0x000000d9a705723e */ /* 0x000fe200000000ff */
[----:B------:R-:W-:Y:S01]  /*9380*/  FMUL.FTZ R140, R140, R11 ;  /* 0x0000000b8c8c7220 */ /* 0x000fe20000410000 */
[----:B------:R-:W-:Y:S01]  /*9390*/  F2FP.PACK_AB R6, R102, R155 ;  /* 0x0000009b6606723e */ /* 0x000fe200000000ff */
[----:B------:R-:W-:Y:S01]  /*93a0*/  FMUL.FTZ R141, R141, R11 ;  /* 0x0000000b8d8d7220 */ /* 0x000fe20000410000 */
[----:B--2---:R-:W-:Y:S01]  /*93b0*/  F2FP.PACK_AB R7, R51, R136 ;  /* 0x000000883307723e */ /* 0x004fe200000000ff */
[-C--:B------:R-:W-:Y:S02]  /*93c0*/  FMUL.FTZ R142, R142, R10.reuse ;  /* 0x0000000a8e8e7220 */ /* 0x080fe40000410000 */
[----:B------:R-:W-:-:S02]  /*93d0*/  FMUL.FTZ R143, R143, R10 ;  /* 0x0000000a8f8f7220 */ /* 0x000fc40000410000 */
[-C--:B------:R-:W-:Y:S02]  /*93e0*/  FMUL.FTZ R112, R112, R11.reuse ;  /* 0x0000000b70707220 */ /* 0x080fe40000410000 */
[C---:B------:R-:W-:Y:S01]  /*93f0*/  HMMA.16816.F32 R60, R4.reuse, R24, R144 ;  /* 0x00000018043c723c */ /* 0x040fe20000001890 */
[----:B------:R-:W-:Y:S02]  /*9400*/  FMUL.FTZ R113, R113, R11 ;  /* 0x0000000b71717220 */ /* 0x000fe40000410000 */
[----:B-1----:R-:W-:Y:S01]  /*9410*/  FFMA.FTZ R9, R178, c[0x0][0x23c], -R2 ;  /* 0x00008f00b2097a23 */ /* 0x002fe20000010802 */
[----:B------:R-:W-:Y:S01]  /*9420*/  MOV R178, R154 ;  /* 0x0000009a00b27202 */ /* 0x000fe20000000f00 */
[-C--:B------:R-:W-:Y:S01]  /*9430*/  FMUL.FTZ R114, R114, R10.reuse ;  /* 0x0000000a72727220 */ /* 0x080fe20000410000 */
[----:B------:R-:W-:Y:S01]  /*9440*/  MOV R154, R49 ;  /* 0x00000031009a7202 */ /* 0x000fe20000000f00 */
[----:B------:R1:W2:Y:S01]  /*9450*/  MUFU.EX2 R92, R9 ;  /* 0x00000009005c7308 */ /* 0x0002a20000000800 */
[----:B------:R-:W-:Y:S01]  /*9460*/  FMUL.FTZ R115, R115, R10 ;  /* 0x0000000a73737220 */ /* 0x000fe20000410000 */
[----:B------:R-:W-:Y:S01]  /*9470*/  HMMA.16816.F32 R56, R4, R26, R156 ;  /* 0x0000001a0438723c */ /* 0x000fe2000000189c */
[-C--:B------:R-:W-:Y:S01]  /*9480*/  FMUL.FTZ R124, R124, R11.reuse ;  /* 0x0000000b7c7c7220 */ /* 0x080fe20000410000 */
[----:B------:R-:W-:Y:S01]  /*9490*/  MOV R147, R136 ;  /* 0x0000008800937202 */ /* 0x000fe20000000f00 */
[----:B------:R-:W-:Y:S01]  /*94a0*/  FMUL.FTZ R125, R125, R11 ;  /* 0x0000000b7d7d7220 */ /* 0x000fe20000410000 */
[----:B------:R-:W-:Y:S01]  /*94b0*/  LDSM.16.MT88.4 R24, [R218+0x9400] ;  /* 0x00940000da18783b */ /* 0x000fe20000004200 */
[----:B------:R-:W-:-:S02]  /*94c0*/  FMUL.FTZ R126, R126, R10 ;  /* 0x0000000a7e7e7220 */ /* 0x000fc40000410000 */
[----:B------:R-:W-:Y:S01]  /*94d0*/  FMUL.FTZ R127, R127, R10 ;  /* 0x0000000a7f7f7220 */ /* 0x000fe20000410000 */
[C---:B------:R-:W-:Y:S01]  /*94e0*/  HMMA.16816.F32 R64, R4.reuse, R22, R140 ;  /* 0x000000160440723c */ /* 0x040fe2000000188c */
[-C--:B------:R-:W-:Y:S01]  /*94f0*/  FMUL.FTZ R128, R128, R11.reuse ;  /* 0x0000000b80807220 */ /* 0x080fe20000410000 */
[----:B------:R-:W-:Y:S01]  /*9500*/  MOV R157, R102 ;  /* 0x00000066009d7202 */ /* 0x000fe20000000f00 */
[----:B------:R-:W-:Y:S01]  /*9510*/  FMUL.FTZ R129, R129, R11 ;  /* 0x0000000b81817220 */ /* 0x000fe20000410000 */
[----:B------:R-:W-:Y:S01]  /*9520*/  MOV R158, R51 ;  /* 0x00000033009e7202 */ /* 0x000fe20000000f00 */
[----:B------:R-:W-:Y:S01]  /*9530*/  FMUL.FTZ R130, R130, R10 ;  /* 0x0000000a82827220 */ /* 0x000fe20000410000 */
[----:B------:R-:W-:Y:S01]  /*9540*/  MOV R159, R50 ;  /* 0x00000032009f7202 */ /* 0x000fe20000000f00 */
[--C-:B-1----:R-:W-:Y:S01]  /*9550*/  FFMA.FTZ R9, R176, c[0x0][0x23c], -R2.reuse ;  /* 0x00008f00b0097a23 */ /* 0x102fe20000010802 */
[----:B------:R-:W-:Y:S01]  /*9560*/  MOV R140, R46 ;  /* 0x0000002e008c7202 */ /* 0x000fe20000000f00 */
[----:B------:R-:W-:Y:S01]  /*9570*/  FMUL.FTZ R131, R131, R10 ;  /* 0x0000000a83837220 */ /* 0x000fe20000410000 */
[----:B------:R-:W-:Y:S01]  /*9580*/  MOV R142, R47 ;  /* 0x0000002f008e7202 */ /* 0x000fe20000000f00 */
[----:B------:R1:W4:Y:S01]  /*9590*/  MUFU.EX2 R30, R9 ;  /* 0x00000009001e7308 */ /* 0x0003220000000800 */
        /* <DEDUP_REMOVED lines=13> */
[----:B------:R-:W-:Y:S01]  /*9670*/  HMMA.16816.F32 R76, R4, R18, R124 ;  /* 0x00000012044c723c */ /* 0x000fe2000000187c */
[----:B------:R-:W-:Y:S01]  /*9680*/  FMUL.FTZ R83, R83, R10 ;  /* 0x0000000a53537220 */ /* 0x000fe20000410000 */
[----:B------:R-:W-:Y:S01]  /*9690*/  LDSM.16.MT88.4 R16, [R218+0xa400] ;  /* 0x00a40000da10783b */ /* 0x000fe20000004200 */
[----:B-1----:R-:W-:Y:S01]  /*96a0*/  FFMA.FTZ R9, R48, c[0x0][0x23c], -R2 ;  /* 0x00008f0030097a23 */ /* 0x002fe20000010802 */
[----:B---3--:R-:W-:Y:S01]  /*96b0*/  MOV R141, R95 ;  /* 0x0000005f008d7202 */ /* 0x008fe20000000f00 */
[----:B------:R-:W-:-:S02]  /*96c0*/  FMUL.FTZ R84, R84, R11 ;  /* 0x0000000b54547220 */ /* 0x000fc40000410000 */
[----:B------:R1:W-:Y:S01]  /*96d0*/  MUFU.EX2 R153, R9 ;  /* 0x0000000900997308 */ /* 0x0003e20000000800 */
[-C--:B------:R-:W-:Y:S01]  /*96e0*/  FMUL.FTZ R85, R85, R11.reuse ;  /* 0x0000000b55557220 */ /* 0x080fe20000410000 */
[C---:B------:R-:W-:Y:S01]  /*96f0*/  HMMA.16816.F32 R36, R4.reuse, R20, R128 ;  /* 0x000000140424723c */ /* 0x040fe20000001880 */
[-C--:B------:R-:W-:Y:S01]  /*9700*/  FMUL.FTZ R86, R86, R10.reuse ;  /* 0x0000000a56567220 */ /* 0x080fe20000410000 */
[----:B------:R-:W-:Y:S01]  /*9710*/  LDSM.16.MT88.4 R20, [R216+0xa400] ;  /* 0x00a40000d814783b */ /* 0x000fe20000004200 */
[-C--:B------:R-:W-:Y:S02]  /*9720*/  FMUL.FTZ R87, R87, R10.reuse ;  /* 0x0000000a57577220 */ /* 0x080fe40000410000 */
[-C--:B------:R-:W-:Y:S02]  /*9730*/  FMUL.FTZ R96, R96, R11.reuse ;  /* 0x0000000b60607220 */ /* 0x080fe40000410000 */
[----:B------:R-:W-:Y:S01]  /*9740*/  FMUL.FTZ R97, R97, R11 ;  /* 0x0000000b61617220 */ /* 0x000fe20000410000 */
[----:B------:R-:W-:Y:S01]  /*9750*/  HMMA.16816.F32 R48, R4, R32, R68 ;  /* 0x000000200430723c */ /* 0x000fe20000001844 */
[----:B------:R-:W-:-:S02]  /*9760*/  FMUL.FTZ R98, R98, R10 ;  /* 0x0000000a62627220 */ /* 0x000fc40000410000 */
[----:B------:R-:W-:Y:S02]  /*9770*/  FMUL.FTZ R99, R99, R10 ;  /* 0x0000000a63637220 */ /* 0x000fe40000410000 */
[----:B-1----:R-:W-:-:S03]  /*9780*/  FFMA.FTZ R9, R53, c[0x0][0x23c], -R2 ;  /* 0x00008f0035097a23 */ /* 0x002fc60000010802 */
[C---:B------:R-:W-:Y:S01]  /*9790*/  HMMA.16816.F32 R52, R4.reuse, R40, R160 ;  /* 0x000000280434723c */ /* 0x040fe200000018a0 */
[----:B------:R1:W3:Y:S06]  /*97a0*/  MUFU.EX2 R145, R9 ;  /* 0x0000000900917308 */ /* 0x0002ec0000000800 */
[----:B--2---:R-:W-:Y:S01]  /*97b0*/  MOV R162, R92 ;  /* 0x0000005c00a27202 */ /* 0x004fe20000000f00 */
[----:B------:R-:W-:Y:S01]  /*97c0*/  HMMA.16816.F32 R40, R4, R42, R172 ;  /* 0x0000002a0428723c */ /* 0x000fe200000018ac */
[----:B------:R-:W-:Y:S02]  /*97d0*/  MOV R161, R137 ;  /* 0x0000008900a17202 */ /* 0x000fe40000000f00 */
[----:B------:R-:W-:-:S04]  /*97e0*/  MOV R160, R94 ;  /* 0x0000005e00a07202 */ /* 0x000fc80000000f00 */
[----:B----4-:R-:W-:Y:S01]  /*97f0*/  MOV R175, R30 ;  /* 0x0000001e00af7202 */ /* 0x010fe20000000f00 */
[C---:B------:R-:W-:Y:S01]  /*9800*/  HMMA.16816.F32 R80, R4.reuse, R34, R80 ;  /* 0x000000220450723c */ /* 0x040fe20000001850 */
[----:B------:R-:W-:Y:S01]  /*9810*/  MOV R174, R29 ;  /* 0x0000001d00ae7202 */ /* 0x000fe20000000f00 */
[--C-:B-1----:R-:W-:Y:S01]  /*9820*/  FFMA.FTZ R9, R179, c[0x0][0x23c], -R0.reuse ;  /* 0x00008f00b3097a23 */ /* 0x102fe20000010800 */
[----:B------:R-:W-:Y:S01]  /*9830*/  MOV R179, R31 ;  /* 0x0000001f00b37202 */ /* 0x000fe20000000f00 */
[----:B------:R-:W-:Y:S01]  /*9840*/  LDSM.16.MT88.4 R32, [R218+0xb400] ;  /* 0x00b40000da20783b */ /* 0x000fe20000004200 */
[----:B------:R-:W-:Y:S01]  /*9850*/  MOV R173, R178 ;  /* 0x000000b200ad7202 */ /* 0x000fe20000000f00 */
[----:B------:R1:W-:Y:S02]  /*9860*/  MUFU.EX2 R163, R9 ;  /* 0x0000000900a37308 */ /* 0x0003e40000000800 */
[----:B------:R-:W2:Y:S01]  /*9870*/  LDSM.16.MT88.4 R28, [R216+0x9400] ;  /* 0x00940000d81c783b */ /* 0x000ea20000004200 */
[C---:B------:R-:W-:Y:S08]  /*9880*/  HMMA.16816.F32 R44, R4.reuse, R12, R84 ;  /* 0x0000000c042c723c */ /* 0x040ff00000001854 */
[----:B------:R-:W-:Y:S01]  /*9890*/  HMMA.16816.F32 R96, R4, R14, R96 ;  /* 0x0000000e0460723c */ /* 0x000fe20000001860 */
[----:B------:R-:W4:Y:S01]  /*98a0*/  LDSM.16.MT88.4 R12, [R216+0xb400] ;  /* 0x00b40000d80c783b */ /* 0x000f220000004200 */
[----:B-1----:R-:W-:-:S05]  /*98b0*/  FFMA.FTZ R9, R188, c[0x0][0x23c], -R0 ;  /* 0x00008f00bc097a23 */ /* 0x002fca0000010800 */
[----:B------:R-:W-:Y:S01]  /*98c0*/  F2FP.PACK_AB R4, R175, R162 ;  /* 0x000000a2af04723e */ /* 0x000fe200000000ff */
[----:B------:R1:W1:Y:S01]  /*98d0*/  MUFU.EX2 R172, R9 ;  /* 0x0000000900ac7308 */ /* 0x0002620000000800 */
[----:B---3--:R-:W-:Y:S01]  /*98e0*/  F2FP.PACK_AB R6, R145, R153 ;  /* 0x000000999106723e */ /* 0x008fe200000000ff */
[----:B-1----:R-:W-:Y:S01]  /*98f0*/  FFMA.FTZ R9, R190, c[0x0][0x23c], -R0 ;  /* 0x00008f00be097a23 */ /* 0x002fe20000010800 */
[----:B------:R-:W-:-:S05]  /*9900*/  F2FP.PACK_AB R5, R172, R163 ;  /* 0x000000a3ac05723e */ /* 0x000fca00000000ff */
[----:B------:R1:W-:Y:S02]  /*9910*/  MUFU.EX2 R144, R9 ;  /* 0x0000000900907308 */ /* 0x0003e40000000800 */
[----:B-1----:R-:W-:-:S06]  /*9920*/  FFMA.FTZ R9, R189, c[0x0][0x23c], -R0 ;  /* 0x00008f00bd097a23 */ /* 0x002fcc0000010800 */
[----:B------:R1:W3:Y:S02]  /*9930*/  MUFU.EX2 R146, R9 ;  /* 0x0000000900927308 */ /* 0x0002e40000000800 */
[----:B-1----:R-:W-:Y:S01]  /*9940*/  FFMA.FTZ R9, R201, c[0x0][0x23c], -R8 ;  /* 0x00008f00c9097a23 */ /* 0x002fe20000010808 */
[----:B---3--:R-:W-:-:S05]  /*9950*/  F2FP.PACK_AB R7, R146, R144 ;  /* 0x000000909207723e */ /* 0x008fca00000000ff */
[----:B------:R1:W3:Y:S02]  /*9960*/  MUFU.EX2 R201, R9 ;  /* 0x0000000900c97308 */ /* 0x0002e40000000800 */
[C---:B--2---:R-:W-:Y:S08]  /*9970*/  HMMA.16816.F32 R136, R4.reuse, R30, R192 ;  /* 0x0000001e0488723c */ /* 0x044ff000000018c0 */
[----:B------:R-:W-:Y:S01]  /*9980*/  HMMA.16816.F32 R128, R4, R26, R184 ;  /* 0x0000001a0480723c */ /* 0x000fe200000018b8 */
[----:B-1----:R-:W-:-:S04]  /*9990*/  FFMA.FTZ R9, R200, c[0x0][0x23c], -R8 ;  /* 0x00008f00c8097a23 */ /* 0x002fc80000010808 */
[----:B------:R1:W-:Y:S03]  /*99a0*/  MUFU.EX2 R200, R9 ;  /* 0x0000000900c87308 */ /* 0x0003e60000000800 */
[C---:B------:R-:W-:Y:S08]  /*99b0*/  HMMA.16816.F32 R124, R4.reuse, R20, R180 ;  /* 0x00000014047c723c */ /* 0x040ff000000018b4 */
[----:B------:R-:W-:Y:S01]  /*99c0*/  HMMA.16816.F32 R84, R4, R28, R196 ;  /* 0x0000001c0454723c */ /* 0x000fe200000018c4 */
[----:B-1----:R-:W-:-:S07]  /*99d0*/  FFMA.FTZ R9, R191, c[0x0][0x23c], -R8 ;  /* 0x00008f00bf097a23 */ /* 0x002fce0000010808 */
[----:B------:R-:W-:Y:S01]  /*99e0*/  HMMA.16816.F32 R132, R4, R24, R132 ;  /* 0x000000180484723c */ /* 0x000fe20000001884 */
[----:B------:R-:W-:Y:S01]  /*99f0*/  MOV R196, R146 ;  /* 0x0000009200c47202 */ /* 0x000fe20000000f00 */
[----:B------:R1:W-:Y:S01]  /*9a00*/  MUFU.EX2 R195, R9 ;  /* 0x0000000900c37308 */ /* 0x0003e20000000800 */
[----:B------:R-:W-:Y:S02]  /*9a10*/  MOV R197, R164 ;  /* 0x000000a400c57202 */ /* 0x000fe40000000f00 */
[----:B------:R-:W-:-:S03]  /*9a20*/  MOV R198, R165 ;  /* 0x000000a500c67202 */ /* 0x000fc60000000f00 */
[----:B------:R-:W-:Y:S01]  /*9a30*/  HMMA.16816.F32 R120, R4, R22, R120 ;  /* 0x000000160478723c */ /* 0x000fe20000001878 */
[----:B------:R-:W-:-:S07]  /*9a40*/  MOV R199, R166 ;  /* 0x000000a600c77202 */ /* 0x000fce0000000f00 */
[----:B------:R-:W-:Y:S01]  /*9a50*/  HMMA.16816.F32 R116, R4, R16, R116 ;  /* 0x000000100474723c */ /* 0x000fe20000001874 */
[----:B-1----:R-:W-:Y:S01]  /*9a60*/  FFMA.FTZ R9, R210, c[0x0][0x23c], -R3 ;  /* 0x00008f00d2097a23 */ /* 0x002fe20000010803 */
[----:B------:R-:W-:-:S03]  /*9a70*/  MOV R210, R145 ;  /* 0x0000009100d27202 */ /* 0x000fc60000000f00 */
[----:B------:R1:W-:Y:S03]  /*9a80*/  MUFU.EX2 R194, R9 ;  /* 0x0000000900c27308 */ /* 0x0003e60000000800 */
[C---:B------:R-:W-:Y:S08]  /*9a90*/  HMMA.16816.F32 R112, R4.reuse, R18, R168 ;  /* 0x000000120470723c */ /* 0x040ff000000018a8 */
[----:B----4-:R-:W-:Y:S01]  /*9aa0*/  HMMA.16816.F32 R108, R4, R12, R108 ;  /* 0x0000000c046c723c */ /* 0x010fe2000000186c */
[----:B-1----:R-:W-:-:S07]  /*9ab0*/  FFMA.FTZ R9, R209, c[0x0][0x23c], -R3 ;  /* 0x00008f00d1097a23 */ /* 0x002fce0000010803 */
[C---:B------:R-:W-:Y:S01]  /*9ac0*/  HMMA.16816.F32 R104, R4.reuse, R14, R104 ;  /* 0x0000000e0468723c */ /* 0x040fe20000001868 */
[----:B------:R-:W-:Y:S01]  /*9ad0*/  MOV R209, R144 ;  /* 0x0000009000d17202 */ /* 0x000fe20000000f00 */
[----:B------:R1:W2:Y:S06]  /*9ae0*/  MUFU.EX2 R193, R9 ;  /* 0x0000000900c17308 */ /* 0x0002ac0000000800 */
[C---:B------:R-:W-:Y:S08]  /*9af0*/  HMMA.16816.F32 R92, R4.reuse, R32, R148 ;  /* 0x00000020045c723c */ /* 0x040ff00000001894 */
[----:B------:R-:W-:Y:S01]  /*9b00*/  HMMA.16816.F32 R72, R4, R34, R72 ;  /* 0x000000220448723c */ /* 0x000fe20000001848 */
[----:B-1----:R-:W-:Y:S01]  /*9b10*/  FFMA.FTZ R9, R202, c[0x0][0x23c], -R3 ;  /* 0x00008f00ca097a23 */ /* 0x002fe20000010803 */
[----:B------:R-:W-:-:S03]  /*9b20*/  MOV R202, R153 ;  /* 0x0000009900ca7202 */ /* 0x000fc60000000f00 */
[----:B------:R1:W-:Y:S02]  /*9b30*/  MUFU.EX2 R192, R9 ;  /* 0x0000000900c07308 */ /* 0x0003e40000000800 */
[----:B---3--:R-:W-:Y:S02]  /*9b40*/  F2FP.PACK_AB R4, R201, R141 ;  /* 0x0000008dc904723e */ /* 0x008fe400000000ff */
[----:B--2---:R-:W-:Y:S02]  /*9b50*/  F2FP.PACK_AB R5, R193, R194 ;  /* 0x000000c2c105723e */ /* 0x004fe400000000ff */
[----:B------:R-:W-:Y:S01]  /*9b60*/  F2FP.PACK_AB R6, R195, R200 ;  /* 0x000000c8c306723e */ /* 0x000fe200000000ff */
[----:B-1----:R-:W-:Y:S01]  /*9b70*/  FFMA.FTZ R9, R203, c[0x0][0x23c], -R3 ;  /* 0x00008f00cb097a23 */ /* 0x002fe20000010803 */
[----:B------:R-:W-:Y:S02]  /*9b80*/  MOV R203, R172 ;  /* 0x000000ac00cb7202 */ /* 0x000fe40000000f00 */
[----:B------:R-:W-:Y:S01]  /*9b90*/  MOV R172, R177 ;  /* 0x000000b100ac7202 */ /* 0x000fe20000000f00 */
[----:B------:R1:W2:Y:S02]  /*9ba0*/  MUFU.EX2 R191, R9 ;  /* 0x0000000900bf7308 */ /* 0x0002a40000000800 */
[----:B-1----:R-:W-:Y:S01]  /*9bb0*/  FFMA.FTZ R9, R207, c[0x0][0x23c], -R2 ;  /* 0x00008f00cf097a23 */ /* 0x002fe20000010802 */
[----:B--2---:R-:W-:-:S02]  /*9bc0*/  F2FP.PACK_AB R7, R191, R192 ;  /* 0x000000c0bf07723e */ /* 0x004fc400000000ff */
[----:B------:R-:W-:-:S03]  /*9bd0*/  MOV R207, R175 ;  /* 0x000000af00cf7202 */ /* 0x000fc60000000f00 */
[----:B------:R1:W-:Y:S01]  /*9be0*/  MUFU.EX2 R190, R9 ;  /* 0x0000000900be7308 */ /* 0x0003e20000000800 */
[----:B------:R-:W-:Y:S01]  /*9bf0*/  MOV R175, R147 ;  /* 0x0000009300af7202 */ /* 0x000fe20000000f00 */
[C---:B------:R-:W-:Y:S01]  /*9c00*/  HMMA.16816.F32 R68, R4.reuse, R24, R36 ;  /* 0x000000180444723c */ /* 0x040fe20000001824 */
[----:B------:R-:W2:Y:S07]  /*9c10*/  LDSM.16.MT88.4 R36, [R216+0x9800] ;  /* 0x00980000d824783b */ /* 0x000eae0000004200 */
[----:B------:R-:W-:Y:S01]  /*9c20*/  HMMA.16816.F32 R88, R4, R28, R88 ;  /* 0x0000001c0458723c */ /* 0x000fe20000001858 */
[----:B-1----:R-:W-:Y:S01]  /*9c30*/  FFMA.FTZ R9, R204, c[0x0][0x23c], -R2 ;  /* 0x00008f00cc097a23 */ /* 0x002fe20000010802 */
[----:B------:R-:W-:-:S02]  /*9c40*/  MOV R204, R174 ;  /* 0x000000ae00cc7202 */ /* 0x000fc40000000f00 */
[----:B------:R-:W-:Y:S01]  /*9c50*/  MOV R174, R176 ;  /* 0x000000b000ae7202 */ /* 0x000fe20000000f00 */
[----:B------:R1:W3:Y:S03]  /*9c60*/  MUFU.EX2 R189, R9 ;  /* 0x0000000900bd7308 */ /* 0x0002e60000000800 */
[C---:B------:R-:W-:Y:S01]  /*9c70*/  HMMA.16816.F32 R76, R4.reuse, R30, R76 ;  /* 0x0000001e044c723c */ /* 0x040fe2000000184c */
[----:B------:R-:W4:Y:S07]  /*9c80*/  LDSM.16.MT88.4 R28, [R218+0x9800] ;  /* 0x00980000da1c783b */ /* 0x000f2e0000004200 */
[----:B------:R-:W-:Y:S01]  /*9c90*/  HMMA.16816.F32 R48, R4, R12, R48 ;  /* 0x0000000c0430723c */ /* 0x000fe20000001830 */
[----:B-1----:R-:W-:-:S07]  /*9ca0*/  FFMA.FTZ R9, R205, c[0x0][0x23c], -R2 ;  /* 0x00008f00cd097a23 */ /* 0x002fce0000010802 */
[C---:B------:R-:W-:Y:S01]  /*9cb0*/  HMMA.16816.F32 R80, R4.reuse, R14, R80 ;  /* 0x0000000e0450723c */ /* 0x040fe20000001850 */
[----:B------:R-:W1:Y:S01]  /*9cc0*/  LDSM.16.MT88.4 R12, [R216+0xb800] ;  /* 0x00b80000d80c783b */ /* 0x000e620000004200 */
[----:B------:R-:W-:Y:S01]  /*9cd0*/  MOV R205, R179 ;  /* 0x000000b300cd7202 */ /* 0x000fe20000000f00 */
[----:B------:R2:W-:Y:S05]  /*9ce0*/  MUFU.EX2 R188, R9 ;  /* 0x0000000900bc7308 */ /* 0x0005ea0000000800 */
[C---:B------:R-:W-:Y:S01]  /*9cf0*/  HMMA.16816.F32 R64, R4.reuse, R26, R64 ;  /* 0x0000001a0440723c */ /* 0x040fe20000001840 */
[----:B------:R-:W1:Y:S07]  /*9d00*/  LDSM.16.MT88.4 R24, [R216+0xa800] ;  /* 0x00a80000d818783b */ /* 0x000e6e0000004200 */
[----:B------:R-:W-:Y:S01]  /*9d10*/  HMMA.16816.F32 R60, R4, R20, R60 ;  /* 0x00000014043c723c */ /* 0x000fe2000000183c */
[----:B--2---:R-:W-:Y:S01]  /*9d20*/  FFMA.FTZ R9, R206, c[0x0][0x23c], -R2 ;  /* 0x00008f00ce097a23 */ /* 0x004fe20000010802 */
[----:B------:R-:W-:-:S03]  /*9d30*/  MOV R206, R167 ;  /* 0x000000a700ce7202 */ /* 0x000fc60000000f00 */
[----:B------:R2:W1:Y:S03]  /*9d40*/  MUFU.EX2 R187, R9 ;  /* 0x0000000900bb7308 */ /* 0x0004660000000800 */
[C---:B------:R-:W-:Y:S01]  /*9d50*/  HMMA.16816.F32 R56, R4.reuse, R22, R56 ;  /* 0x000000160438723c */ /* 0x040fe20000001838 */
[----:B------:R-:W-:Y:S07]  /*9d60*/  LDSM.16.MT88.4 R20, [R218+0xb800] ;  /* 0x00b80000da14783b */ /* 0x000fee0000004200 */
[----:B------:R-:W-:Y:S01]  /*9d70*/  HMMA.16816.F32 R52, R4, R16, R52 ;  /* 0x000000100434723c */ /* 0x000fe20000001834 */
[----:B--2---:R-:W-:-:S07]  /*9d80*/  FFMA.FTZ R9, R212, c[0x0][0x23c], -R0 ;  /* 0x00008f00d4097a23 */ /* 0x004fce0000010800 */
[C---:B------:R-:W-:Y:S01]  /*9d90*/  HMMA.16816.F32 R40, R4.reuse, R18, R40 ;  /* 0x000000120428723c */ /* 0x040fe20000001828 */
[----:B------:R-:W2:Y:S01]  /*9da0*/  LDSM.16.MT88.4 R16, [R218+0xa800] ;  /* 0x00a80000da10783b */ /* 0x000ea20000004200 */
[----:B------:R-:W-:Y:S01]  /*9db0*/  MOV R212, R152 ;  /* 0x0000009800d47202 */ /* 0x000fe20000000f00 */
[----:B------:R1:W-:Y:S05]  /*9dc0*/  MUFU.EX2 R186, R9 ;  /* 0x0000000900ba7308 */ /* 0x0003ea0000000800 */
[C---:B------:R-:W-:Y:S08]  /*9dd0*/  HMMA.16816.F32 R44, R4.reuse, R32, R44 ;  /* 0x00000020042c723c */ /* 0x040ff0000000182c */
[----:B------:R-:W-:Y:S01]  /*9de0*/  HMMA.16816.F32 R32, R4, R34, R96 ;  /* 0x000000220420723c */ /* 0x000fe20000001860 */
[----:B-1----:R-:W-:Y:S01]  /*9df0*/  FFMA.FTZ R9, R213, c[0x0][0x23c], -R0 ;  /* 0x00008f00d5097a23 */ /* 0x002fe20000010800 */
[----:B------:R-:W-:-:S03]  /*9e00*/  MOV R213, R154 ;  /* 0x0000009a00d57202 */ /* 0x000fc60000000f00 */
[----:B------:R1:W1:Y:S02]  /*9e10*/  MUFU.EX2 R185, R9 ;  /* 0x0000000900b97308 */ /* 0x0002640000000800 */
[----:B---3--:R-:W-:Y:S02]  /*9e20*/  F2FP.PACK_AB R4, R189, R190 ;  /* 0x000000bebd04723e */ /* 0x008fe400000000ff */
[----:B------:R-:W-:Y:S01]  /*9e30*/  F2FP.PACK_AB R6, R187, R188 ;  /* 0x000000bcbb06723e */ /* 0x000fe200000000ff */
[--C-:B-1----:R-:W-:Y:S01]  /*9e40*/  FFMA.FTZ R9, R214, c[0x0][0x23c], -R0.reuse ;  /* 0x00008f00d6097a23 */ /* 0x102fe20000010800 */
[----:B------:R-:W-:Y:S02]  /*9e50*/  F2FP.PACK_AB R5, R185, R186 ;  /* 0x000000bab905723e */ /* 0x000fe400000000ff */
[----:B------:R-:W-:Y:S01]  /*9e60*/  MOV R214, R155 ;  /* 0x0000009b00d67202 */ /* 0x000fe20000000f00 */
[----:B------:R1:W-:Y:S02]  /*9e70*/  MUFU.EX2 R184, R9 ;  /* 0x0000000900b87308 */ /* 0x0003e40000000800 */
[----:B-1----:R-:W-:Y:S01]  /*9e80*/  FFMA.FTZ R9, R211, c[0x0][0x23c], -R0 ;  /* 0x00008f00d3097a23 */ /* 0x002fe20000010800 */
[----:B------:R-:W-:-:S05]  /*9e90*/  MOV R211, R103 ;  /* 0x0000006700d37202 */ /* 0x000fca0000000f00 */
[----:B------:R1:W3:Y:S02]  /*9ea0*/  MUFU.EX2 R183, R9 ;  /* 0x0000000900b77308 */ /* 0x0002e40000000800 */
[----:B-1----:R-:W-:Y:S01]  /*9eb0*/  FFMA.FTZ R9, R232, c[0x0][0x23c], -R8 ;  /* 0x00008f00e8097a23 */ /* 0x002fe20000010808 */
[----:B---3--:R-:W-:Y:S02]  /*9ec0*/  F2FP.PACK_AB R7, R183, R184 ;  /* 0x000000b8b707723e */ /* 0x008fe400000000ff */
[----:B------:R-:W-:-:S03]  /*9ed0*/  MOV R232, R156 ;  /* 0x0000009c00e87202 */ /* 0x000fc60000000f00 */
[----:B------:R1:W-:Y:S02]  /*9ee0*/  MUFU.EX2 R182, R9 ;  /* 0x0000000900b67308 */ /* 0x0003e40000000800 */
[C---:B------:R-:W-:Y:S08]  /*9ef0*/  HMMA.16816.F32 R144, R4.reuse, R38, R136 ;  /* 0x000000260490723c */ /* 0x040ff00000001888 */
[----:B----4-:R-:W-:Y:S01]  /*9f00*/  HMMA.16816.F32 R136, R4, R30, R128 ;  /* 0x0000001e0488723c */ /* 0x010fe20000001880 */
[----:B-1----:R-:W-:Y:S01]  /*9f10*/  FFMA.FTZ R9, R233, c[0x0][0x23c], -R8 ;  /* 0x00008f00e9097a23 */ /* 0x002fe20000010808 */
[----:B------:R-:W-:-:S02]  /*9f20*/  MOV R233, R161 ;  /* 0x000000a100e97202 */ /* 0x000fc40000000f00 */
[----:B------:R-:W-:Y:S01]  /*9f30*/  MOV R161, R143 ;  /* 0x0000008f00a17202 */ /* 0x000fe20000000f00 */
[----:B------:R1:W3:Y:S03]  /*9f40*/  MUFU.EX2 R180, R9 ;  /* 0x0000000900b47308 */ /* 0x0002e60000000800 */
[C---:B------:R-:W-:Y:S08]  /*9f50*/  HMMA.16816.F32 R128, R4.reuse, R12, R108 ;  /* 0x0000000c0480723c */ /* 0x040ff0000000186c */
[----:B------:R-:W-:Y:S01]  /*9f60*/  HMMA.16816.F32 R96, R4, R36, R84 ;  /* 0x000000240460723c */ /* 0x000fe20000001854 */
[----:B-1----:R-:W-:-:S07]  /*9f70*/  FFMA.FTZ R9, R231, c[0x0][0x23c], -R8 ;  /* 0x00008f00e7097a23 */ /* 0x002fce0000010808 */
[C---:B------:R-:W-:Y:S01]  /*9f80*/  HMMA.16816.F32 R108, R4.reuse, R14, R104 ;  /* 0x0000000e046c723c */ /* 0x040fe20000001868 */
[----:B------:R-:W-:Y:S01]  /*9f90*/  MOV R231, R175 ;  /* 0x000000af00e77202 */ /* 0x000fe20000000f00 */
[----:B------:R1:W-:Y:S06]  /*9fa0*/  MUFU.EX2 R181, R9 ;  /* 0x0000000900b57308 */ /* 0x0003ec0000000800 */
[C---:B------:R-:W-:Y:S08]  /*9fb0*/  HMMA.16816.F32 R132, R4.reuse, R28, R132 ;  /* 0x0000001c0484723c */ /* 0x040ff00000001884 */
[----:B------:R-:W-:Y:S01]  /*9fc0*/  HMMA.16816.F32 R148, R4, R24, R124 ;  /* 0x000000180494723c */ /* 0x000fe2000000187c */
[----:B------:R-:W4:Y:S01]  /*9fd0*/  LDSM.16.MT88.4 R124, [R216+0x9c00] ;  /* 0x009c0000d87c783b */ /* 0x000f220000004200 */
[----:B-1----:R-:W-:Y:S01]  /*9fe0*/  FFMA.FTZ R9, R215, c[0x0][0x23c], -R8 ;  /* 0x00008f00d7097a23 */ /* 0x002fe20000010808 */
[----:B------:R-:W-:-:S03]  /*9ff0*/  MOV R215, R174 ;  /* 0x000000ae00d77202 */ /* 0x000fc60000000f00 */
[----:B------:R1:W1:Y:S02]  /*a000*/  MUFU.EX2 R179, R9 ;  /* 0x0000000900b37308 */ /* 0x0002640000000800 */
[C---:B------:R-:W-:Y:S08]  /*a010*/  HMMA.16816.F32 R152, R4.reuse, R26, R120 ;  /* 0x0000001a0498723c */ /* 0x040ff00000001878 */
[----:B--2---:R-:W-:Y:S01]  /*a020*/  HMMA.16816.F32 R164, R4, R16, R116 ;  /* 0x0000001004a4723c */ /* 0x004fe20000001874 */
[----:B-1----:R-:W-:-:S07]  /*a030*/  FFMA.FTZ R9, R239, c[0x0][0x23c], -R3 ;  /* 0x00008f00ef097a23 */ /* 0x002fce0000010803 */
[C---:B------:R-:W-:Y:S01]  /*a040*/  HMMA.16816.F32 R168, R4.reuse, R18, R112 ;  /* 0x0000001204a8723c */ /* 0x040fe20000001870 */
[----:B------:R-:W-:Y:S01]  /*a050*/  MOV R239, R173 ;  /* 0x000000ad00ef7202 */ /* 0x000fe20000000f00 */
[----:B------:R1:W-:Y:S06]  /*a060*/  MUFU.EX2 R178, R9 ;  /* 0x0000000900b27308 */ /* 0x0003ec0000000800 */
[C---:B------:R-:W-:Y:S08]  /*a070*/  HMMA.16816.F32 R104, R4.reuse, R20, R92 ;  /* 0x000000140468723c */ /* 0x040ff0000000185c */
[----:B------:R-:W-:Y:S01]  /*a080*/  HMMA.16816.F32 R84, R4, R22, R72 ;  /* 0x000000160454723c */ /* 0x000fe20000001848 */
[----:B-1----:R-:W-:Y:S01]  /*a090*/  FFMA.FTZ R9, R236, c[0x0][0x23c], -R3 ;  /* 0x00008f00ec097a23 */ /* 0x002fe20000010803 */
[----:B------:R-:W-:-:S02]  /*a0a0*/  MOV R236, R172 ;  /* 0x000000ac00ec7202 */ /* 0x000fc40000000f00 */
[----:B------:R-:W-:Y:S01]  /*a0b0*/  LDSM.16.MT88.4 R172, [R218+0xac00] ;  /* 0x00ac0000daac783b */ /* 0x000fe20000004200 */
[----:B------:R1:W2:Y:S02]  /*a0c0*/  MUFU.EX2 R177, R9 ;  /* 0x0000000900b17308 */ /* 0x0002a40000000800 */
[----:B---3--:R-:W-:Y:S02]  /*a0d0*/  F2FP.PACK_AB R4, R180, R182 ;  /* 0x000000b6b404723e */ /* 0x008fe400000000ff */
[----:B------:R-:W-:Y:S02]  /*a0e0*/  F2FP.PACK_AB R6, R179, R181 ;  /* 0x000000b5b306723e */ /* 0x000fe400000000ff */
[----:B------:R-:W-:Y:S02]  /*a0f0*/  MOV R75, R211 ;  /* 0x000000d3004b7202 */ /* 0x000fe40000000f00 */
[----:B------:R-:W-:Y:S02]  /*a100*/  MOV R74, R214 ;  /* 0x000000d6004a7202 */ /* 0x000fe40000000f00 */
[----:B------:R-:W-:-:S02]  /*a110*/  MOV R73, R213 ;  /* 0x000000d500497202 */ /* 0x000fc40000000f00 */
[----:B------:R-:W-:Y:S02]  /*a120*/  MOV R211, R157 ;  /* 0x0000009d00d37202 */ /* 0x000fe40000000f00 */
[----:B------:R-:W-:Y:S02]  /*a130*/  MOV R214, R158 ;  /* 0x0000009e00d67202 */ /* 0x000fe40000000f00 */
[----:B------:R-:W-:Y:S01]  /*a140*/  MOV R213, R159 ;  /* 0x0000009f00d57202 */ /* 0x000fe20000000f00 */
[----:B-1----:R-:W-:Y:S01]  /*a150*/  FFMA.FTZ R9, R234, c[0x0][0x23c], -R3 ;  /* 0x00008f00ea097a23 */ /* 0x002fe20000010803 */
[----:B--2---:R-:W-:Y:S01]  /*a160*/  F2FP.PACK_AB R5, R177, R178 ;  /* 0x000000b2b105723e */ /* 0x004fe200000000ff */
[----:B------:R-:W-:Y:S01]  /*a170*/  LDSM.16.MT88.4 R156, [R216+0xac00] ;  /* 0x00ac0000d89c783b */ /* 0x000fe20000004200 */
[----:B------:R-:W-:Y:S01]  /*a180*/  MOV R234, R206 ;  /* 0x000000ce00ea7202 */ /* 0x000fe20000000f00 */
[----:B------:R1:W-:Y:S01]  /*a190*/  MUFU.EX2 R176, R9 ;  /* 0x0000000900b07308 */ /* 0x0003e20000000800 */
[----:B------:R-:W-:-:S02]  /*a1a0*/  MOV R206, R141 ;  /* 0x0000008d00ce7202 */ /* 0x000fc40000000f00 */
[----:B------:R-:W-:Y:S01]  /*a1b0*/  MOV R72, R142 ;  /* 0x0000008e00487202 */ /* 0x000fe20000000f00 */
[----:B-1----:R-:W-:Y:S01]  /*a1c0*/  FFMA.FTZ R9, R235, c[0x0][0x23c], -R3 ;  /* 0x00008f00eb097a23 */ /* 0x002fe20000010803 */
[----:B------:R-:W-:Y:S02]  /*a1d0*/  MOV R235, R212 ;  /* 0x000000d400eb7202 */ /* 0x000fe40000000f00 */
[----:B------:R-:W-:Y:S01]  /*a1e0*/  MOV R212, R140 ;  /* 0x0000008c00d47202 */ /* 0x000fe20000000f00 */
[----:B------:R-:W1:Y:S01]  /*a1f0*/  MUFU.EX2 R103, R9 ;  /* 0x0000000900677308 */ /* 0x000e620000000800 */
[----:B------:R-:W2:Y:S01]  /*a200*/  LDSM.16.MT88.4 R140, [R218+0x9c00] ;  /* 0x009c0000da8c783b */ /* 0x000ea20000004200 */
[----:B-1----:R-:W-:Y:S01]  /*a210*/  F2FP.PACK_AB R7, R103, R176 ;  /* 0x000000b06707723e */ /* 0x002fe200000000ff */
[----:B------:R-:W-:Y:S01]  /*a220*/  FFMA.FTZ R9, R241, c[0x0][0x23c], -R2 ;  /* 0x00008f00f1097a23 */ /* 0x000fe20000010802 */
[----:B------:R-:W-:-:S05]  /*a230*/  MOV R241, R73 ;  /* 0x0000004900f17202 */ /* 0x000fca0000000f00 */
[C---:B------:R-:W-:Y:S07]  /*a240*/  HMMA.16816.F32 R112, R4.reuse, R36, R88 ;  /* 0x000000240470723c */ /* 0x040fee0000001858 */
[----:B------:R-:W-:Y:S01]  /*a250*/  MOV R91, R102 ;  /* 0x00000066005b7202 */ /* 0x000fe20000000f00 */
[C---:B------:R-:W-:Y:S01]  /*a260*/  HMMA.16816.F32 R64, R4.reuse, R30, R64 ;  /* 0x0000001e0440723c */ /* 0x040fe20000001840 */
[----:B------:R1:W-:Y:S06]  /*a270*/  MUFU.EX2 R102, R9 ;  /* 0x0000000900667308 */ /* 0x0003ec0000000800 */
[----:B------:R-:W-:Y:S01]  /*a280*/  MOV R31, R74 ;  /* 0x0000004a001f7202 */ /* 0x000fe20000000f00 */
[C---:B------:R-:W-:Y:S08]  /*a290*/  HMMA.16816.F32 R68, R4.reuse, R28, R68 ;  /* 0x0000001c0444723c */ /* 0x040ff00000001844 */
[----:B------:R-:W-:Y:S01]  /*a2a0*/  HMMA.16816.F32 R56, R4, R26, R56 ;  /* 0x0000001a0438723c */ /* 0x000fe20000001838 */
[----:B-1----:R-:W-:Y:S01]  /*a2b0*/  FFMA.FTZ R9, R238, c[0x0][0x23c], -R2 ;  /* 0x00008f00ee097a23 */ /* 0x002fe20000010802 */
[----:B------:R-:W-:-:S03]  /*a2c0*/  MOV R238, R75 ;  /* 0x0000004b00ee7202 */ /* 0x000fc60000000f00 */
[----:B------:R1:W3:Y:S03]  /*a2d0*/  MUFU.EX2 R30, R9 ;  /* 0x00000009001e7308 */ /* 0x0002e60000000800 */
[C---:B------:R-:W-:Y:S08]  /*a2e0*/  HMMA.16816.F32 R60, R4.reuse, R24, R60 ;  /* 0x00000018043c723c */ /* 0x040ff0000000183c */
[----:B------:R-:W-:Y:S01]  /*a2f0*/  HMMA.16816.F32 R32, R4, R22, R32 ;  /* 0x000000160420723c */ /* 0x000fe20000001820 */
[--C-:B-1----:R-:W-:Y:S01]  /*a300*/  FFMA.FTZ R9, R237, c[0x0][0x23c], -R2.reuse ;  /* 0x00008f00ed097a23 */ /* 0x102fe20000010802 */
[----:B---3--:R-:W-:Y:S01]  /*a310*/  F2FP.PACK_AB R92, R30, R102 ;  /* 0x000000661e5c723e */ /* 0x008fe200000000ff */
[----:B------:R-:W-:-:S05]  /*a320*/  FFMA.FTZ R2, R240, c[0x0][0x23c], -R2 ;  /* 0x00008f00f0027a23 */ /* 0x000fca0000010802 */
[C---:B------:R-:W-:Y:S01]  /*a330*/  HMMA.16816.F32 R48, R4.reuse, R12, R48 ;  /* 0x0000000c0430723c */ /* 0x040fe20000001830 */
[----:B------:R1:W-:Y:S01]  /*a340*/  MUFU.EX2 R29, R9 ;  /* 0x00000009001d7308 */ /* 0x0003e20000000800 */
[----:B------:R-:W-:Y:S02]  /*a350*/  MOV R240, R217 ;  /* 0x000000d900f07202 */ /* 0x000fe40000000f00 */
[----:B------:R-:W-:Y:S01]  /*a360*/  MOV R237, R205 ;  /* 0x000000cd00ed7202 */ /* 0x000fe20000000f00 */
[----:B------:R3:W5:Y:S01]  /*a370*/  LDL.LU R217, [R1+0x68] ;  /* 0x0000680001d97983 */ /* 0x0007620000300800 */
[----:B------:R-:W-:Y:S02]  /*a380*/  MOV R205, R162 ;  /* 0x000000a200cd7202 */ /* 0x000fe40000000f00 */
[C---:B------:R-:W-:Y:S01]  /*a390*/  HMMA.16816.F32 R36, R4.reuse, R38, R76 ;  /* 0x000000260424723c */ /* 0x040fe2000000184c */
[----:B------:R2:W2:Y:S07]  /*a3a0*/  MUFU.EX2 R28, R2 ;  /* 0x00000002001c7308 */ /* 0x0004ae0000000800 */
[----:B------:R-:W-:Y:S01]  /*a3b0*/  HMMA.16816.F32 R52, R4, R16, R52 ;  /* 0x000000100434723c */ /* 0x000fe20000001834 */
[----:B-1----:R-:W-:-:S02]  /*a3c0*/  MOV R9, R204 ;  /* 0x000000cc00097202 */ /* 0x002fc40000000f00 */
[----:B------:R-:W-:-:S05]  /*a3d0*/  MOV R204, R163 ;  /* 0x000000a300cc7202 */ /* 0x000fca0000000f00 */
[C---:B------:R-:W-:Y:S01]  /*a3e0*/  HMMA.16816.F32 R40, R4.reuse, R18, R40 ;  /* 0x000000120428723c */ /* 0x040fe20000001828 */
[--C-:B--2---:R-:W-:Y:S01]  /*a3f0*/  FFMA.FTZ R2, R242, c[0x0][0x23c], -R0.reuse ;  /* 0x00008f00f2027a23 */ /* 0x104fe20000010800 */
[----:B------:R-:W-:Y:S02]  /*a400*/  F2FP.PACK_AB R94, R28, R29 ;  /* 0x0000001d1c5e723e */ /* 0x000fe400000000ff */
[----:B------:R-:W-:Y:S01]  /*a410*/  MOV R242, R160 ;  /* 0x000000a000f27202 */ /* 0x000fe20000000f00 */
[----:B------:R1:W-:Y:S03]  /*a420*/  MUFU.EX2 R27, R2 ;  /* 0x00000002001b7308 */ /* 0x0003e60000000800 */
[C---:B------:R-:W-:Y:S01]  /*a430*/  HMMA.16816.F32 R12, R4.reuse, R14, R80 ;  /* 0x0000000e040c723c */ /* 0x040fe20000001850 */
[----:B------:R-:W2:Y:S07]  /*a440*/  LDSM.16.MT88.4 R80, [R216+0xbc00] ;  /* 0x00bc0000d850783b */ /* 0x000eae0000004200 */
[----:B------:R-:W-:Y:S01]  /*a450*/  HMMA.16816.F32 R44, R4, R20, R44 ;  /* 0x00000014042c723c */ /* 0x000fe2000000182c */
[----:B------:R-:W2:Y:S01]  /*a460*/  LDSM.16.MT88.4 R4, [R218+0xbc00] ;  /* 0x00bc0000da04783b */ /* 0x000ea20000004200 */
[----:B-1----:R-:W-:Y:S01]  /*a470*/  FFMA.FTZ R2, R245, c[0x0][0x23c], -R0 ;  /* 0x00008f00f5027a23 */ /* 0x002fe20000010800 */
[----:B------:R-:W-:-:S03]  /*a480*/  MOV R245, R161 ;  /* 0x000000a100f57202 */ /* 0x000fc60000000f00 */
[----:B------:R1:W1:Y:S02]  /*a490*/  MUFU.EX2 R26, R2 ;  /* 0x00000002001a7308 */ /* 0x0002640000000800 */
[--C-:B-1----:R-:W-:Y:S01]  /*a4a0*/  FFMA.FTZ R2, R244, c[0x0][0x23c], -R0.reuse ;  /* 0x00008f00f4027a23 */ /* 0x102fe20000010800 */
[----:B------:R-:W-:Y:S01]  /*a4b0*/  F2FP.PACK_AB R93, R26, R27 ;  /* 0x0000001b1a5d723e */ /* 0x000fe200000000ff */
[----:B------:R-:W-:-:S04]  /*a4c0*/  FFMA.FTZ R0, R243, c[0x0][0x23c], -R0 ;  /* 0x00008f00f3007a23 */ /* 0x000fc80000010800 */
[----:B------:R1:W-:Y:S08]  /*a4d0*/  MUFU.EX2 R25, R2 ;  /* 0x0000000200197308 */ /* 0x0003f00000000800 */
[----:B------:R2:W2:Y:S01]  /*a4e0*/  MUFU.EX2 R24, R0 ;  /* 0x0000000000187308 */ /* 0x0004a20000000800 */
[----:B-1----:R-:W-:-:S07]  /*a4f0*/  FFMA.FTZ R2, R250, c[0x0][0x23c], -R8 ;  /* 0x00008f00fa027a23 */ /* 0x002fce0000010808 */
[----:B------:R1:W-:Y:S01]  /*a500*/  MUFU.EX2 R21, R2 ;  /* 0x0000000200157308 */ /* 0x0003e20000000800 */
[----:B--2---:R-:W-:Y:S01]  /*a510*/  FFMA.FTZ R0, R248, c[0x0][0x23c], -R8 ;  /* 0x00008f00f8007a23 */ /* 0x004fe20000010808 */
[----:B------:R-:W-:-:S06]  /*a520*/  F2FP.PACK_AB R95, R24, R25 ;  /* 0x00000019185f723e */ /* 0x000fcc00000000ff */
[----:B------:R2:W2:Y:S01]  /*a530*/  MUFU.EX2 R23, R0 ;  /* 0x0000000000177308 */ /* 0x0004a20000000800 */
[----:B----4-:R-:W-:Y:S01]  /*a540*/  HMMA.16816.F32 R116, R92, R124, R96 ;  /* 0x0000007c5c74723c */ /* 0x010fe20000001860 */
[----:B-1----:R-:W-:-:S07]  /*a550*/  FFMA.FTZ R2, R238, R101, R237 ;  /* 0x00000065ee027223 */ /* 0x002fce00000100ed */
[----:B------:R-:W-:Y:S01]  /*a560*/  HMMA.16816.F32 R120, R92, R126, R144 ;  /* 0x0000007e5c78723c */ /* 0x000fe20000001890 */
[----:B--2---:R-:W-:-:S04]  /*a570*/  FFMA.FTZ R0, R247, c[0x0][0x23c], -R8 ;  /* 0x00008f00f7007a23 */ /* 0x004fc80000010808 */
[----:B------:R1:W-:Y:S03]  /*a580*/  MUFU.EX2 R22, R0 ;  /* 0x0000000000167308 */ /* 0x0003e60000000800 */
[----:B------:R-:W-:Y:S01]  /*a590*/  HMMA.16816.F32 R132, R92, R140, R132 ;  /* 0x0000008c5c84723c */ /* 0x000fe20000001884 */
[----:B-1----:R-:W-:-:S04]  /*a5a0*/  FFMA.FTZ R0, R246, c[0x0][0x23c], -R8 ;  /* 0x00008f00f6007a23 */ /* 0x002fc80000010808 */
[----:B------:R1:W-:Y:S02]  /*a5b0*/  MUFU.EX2 R20, R0 ;  /* 0x0000000000147308 */ /* 0x0003e40000000800 */
[----:B-1----:R-:W-:-:S06]  /*a5c0*/  FFMA.FTZ R0, R91, c[0x0][0x23c], -R3 ;  /* 0x00008f005b007a23 */ /* 0x002fcc0000010803 */
[----:B------:R1:W-:Y:S02]  /*a5d0*/  MUFU.EX2 R19, R0 ;  /* 0x0000000000137308 */ /* 0x0003e40000000800 */
[----:B-1----:R-:W-:-:S06]  /*a5e0*/  FFMA.FTZ R0, R72, c[0x0][0x23c], -R3 ;  /* 0x00008f0048007a23 */ /* 0x002fcc0000010803 */
[----:B------:R1:W2:Y:S02]  /*a5f0*/  MUFU.EX2 R18, R0 ;  /* 0x0000000000127308 */ /* 0x0002a40000000800 */
[--C-:B-1----:R-:W-:Y:S02]  /*a600*/  FFMA.FTZ R0, R251, c[0x0][0x23c], -R3.reuse ;  /* 0x00008f00fb007a23 */ /* 0x102fe40000010803 */
[----:B------:R-:W-:-:S04]  /*a610*/  FFMA.FTZ R3, R249, c[0x0][0x23c], -R3 ;  /* 0x00008f00f9037a23 */ /* 0x000fc80000010803 */
[----:B------:R1:W-:Y:S08]  /*a620*/  MUFU.EX2 R17, R0 ;  /* 0x0000000000117308 */ /* 0x0003f00000000800 */
[----:B------:R4:W3:Y:S01]  /*a630*/  MUFU.EX2 R16, R3 ;  /* 0x0000000300107308 */ /* 0x0008e20000000800 */
[----:B------:R-:W-:Y:S01]  /*a640*/  FFMA.FTZ R8, R242, R11, R245 ;  /* 0x0000000bf2087223 */ /* 0x000fe200000100f5 */
[----:B------:R-:W-:-:S02]  /*a650*/  F2FP.PACK_AB R96, R23, R21 ;  /* 0x000000151760723e */ /* 0x000fc400000000ff */
[----:B--2---:R-:W-:Y:S01]  /*a660*/  F2FP.PACK_AB R97, R18, R19 ;  /* 0x000000131261723e */ /* 0x004fe200000000ff */
[----:B------:R-:W-:Y:S01]  /*a670*/  FADD.FTZ R8, R235, R8 ;  /* 0x00000008eb087221 */ /* 0x000fe20000010000 */
[----:B------:R-:W-:Y:S01]  /*a680*/  F2FP.PACK_AB R98, R20, R22 ;  /* 0x000000161462723e */ /* 0x000fe200000000ff */
[----:B-1----:R-:W-:Y:S01]  /*a690*/  FFMA.FTZ R0, R241, R100, R31 ;  /* 0x00000064f1007223 */ /* 0x002fe2000001001f */
[----:B------:R-:W-:Y:S01]  /*a6a0*/  HMMA.16816.F32 R136, R92, R142, R136 ;  /* 0x0000008e5c88723c */ /* 0x000fe20000001888 */
[----:B----4-:R-:W-:Y:S01]  /*a6b0*/  FFMA.FTZ R3, R9, R10, R240 ;  /* 0x0000000a09037223 */ /* 0x010fe200000100f0 */
[----:B---3--:R-:W-:Y:S01]  /*a6c0*/  F2FP.PACK_AB R99, R16, R17 ;  /* 0x000000111063723e */ /* 0x008fe200000000ff */
[----:B------:R-:W-:Y:S02]  /*a6d0*/  FADD.FTZ R10, R236, R2 ;  /* 0x00000002ec0a7221 */ /* 0x000fe40000010000 */
[----:B------:R-:W-:-:S03]  /*a6e0*/  FADD.FTZ R11, R234, R3 ;  /* 0x00000003ea0b7221 */ /* 0x000fc60000010000 */
[----:B------:R-:W-:Y:S01]  /*a6f0*/  HMMA.16816.F32 R148, R92, R156, R148 ;  /* 0x0000009c5c94723c */ /* 0x000fe20000001894 */
[----:B------:R-:W-:Y:S02]  /*a700*/  FADD.FTZ R9, R239, R0 ;  /* 0x00000000ef097221 */ /* 0x000fe40000010000 */
[----:B------:R-:W-:Y:S02]  /*a710*/  FADD.FTZ R3, R215, R8 ;  /* 0x00000008d7037221 */ /* 0x000fe40000010000 */
[----:B------:R-:W-:-:S03]  /*a720*/  FADD.FTZ R2, R231, R11 ;  /* 0x0000000be7027221 */ /* 0x000fc60000010000 */
        /* <DEDUP_REMOVED lines=9> */
[----:B------:R-:W-:Y:S01]  /*a7c0*/  HMMA.16816.F32 R88, R92, R4, R104 ;  /* 0x000000045c58723c */ /* 0x000fe20000001868 */
[----:B------:R-:W-:-:S07]  /*a7d0*/  FADD.FTZ R3, R206, R3 ;  /* 0x00000003ce037221 */ /* 0x000fce0000010000 */
[----:B------:R-:W-:Y:S01]  /*a7e0*/  HMMA.16816.F32 R92, R92, R6, R84 ;  /* 0x000000065c5c723c */ /* 0x000fe20000001854 */
[----:B------:R-:W-:-:S07]  /*a7f0*/  FADD.FTZ R2, R194, R2 ;  /* 0x00000002c2027221 */ /* 0x000fce0000010000 */
[----:B------:R-:W-:Y:S07]  /*a800*/  HMMA.16816.F32 R84, R96, R4, R44 ;  /* 0x000000046054723c */ /* 0x000fee000000182c */
[----:B------:R-:W-:-:S04]  /*a810*/  FADD.FTZ R4, R232, R9 ;  /* 0x00000009e8047221 */ /* 0x000fc80000010000 */
        /* <DEDUP_REMOVED lines=46> */
[----:B------:R-:W-:Y:S01]  /*ab00*/  FADD.FTZ R0, R24, R0 ;  /* 0x0000000018007221 */ /* 0x000fe20000010000 */
[----:B------:R1:W-:Y:S04]  /*ab10*/  STL [R1+0x18], R4 ;  /* 0x0000180401007387 */ /* 0x0003e80000100800 */
[----:B------:R1:W-:Y:S04]  /*ab20*/  STL [R1+0x1c], R3 ;  /* 0x00001c0301007387 */ /* 0x0003e80000100800 */
[----:B------:R1:W-:Y:S04]  /*ab30*/  STL [R1+0x20], R2 ;  /* 0x0000200201007387 */ /* 0x0003e80000100800 */
[----:B------:R1:W-:Y:S01]  /*ab40*/  STL [R1+0x24], R0 ;  /* 0x0000240001007387 */ /* 0x0003e20000100800 */
[----:B------:R-:W-:Y:S01]  /*ab50*/  HMMA.16816.F32 R128, R96, R140, R68 ;  /* 0x0000008c6080723c */ /* 0x000fe20000001844 */
[----:B------:R-:W-:-:S02]  /*ab60*/  MOV R101, R208 ;  /* 0x000000d000657202 */ /* 0x000fc40000000f00 */
[----:B------:R-:W-:-:S05]  /*ab70*/  MOV R105, R197 ;  /* 0x000000c500697202 */ /* 0x000fca0000000f00 */
[----:B------:R-:W-:Y:S01]  /*ab80*/  HMMA.16816.F32 R112, R96, R124, R112 ;  /* 0x0000007c6070723c */ /* 0x000fe20000001870 */
[----:B------:R-:W-:Y:S02]  /*ab90*/  MOV R104, R252 ;  /* 0x000000fc00687202 */ /* 0x000fe40000000f00 */
[----:B------:R-:W-:-:S05]  /*aba0*/  MOV R102, R198 ;  /* 0x000000c600667202 */ /* 0x000fca0000000f00 */
[----:B------:R-:W-:Y:S01]  /*abb0*/  HMMA.16816.F32 R144, R96, R156, R60 ;  /* 0x0000009c6090723c */ /* 0x000fe2000000183c */
[----:B------:R-:W-:-:S07]  /*abc0*/  MOV R103, R199 ;  /* 0x000000c700677202 */ /* 0x000fce0000000f00 */
        /* <DEDUP_REMOVED lines=8> */
[----:B------:R-:W-:Y:S07]  /*ac50*/  @!P1 BRA `(.L_x_187) ;  /* 0x0000496000009947 */ /* 0x000fee0003800000 */
[----:B-1----:R-:W2:Y:S01]  /*ac60*/  LDL R198, [R1+0xc] ;  /* 0x00000c0001c67983 */ /* 0x002ea20000100800 */
[----:B------:R-:W-:-:S04]  /*ac70*/  DEPBAR.LE SB0, 0x0 ;  /* 0x000080000000791a */ /* 0x000fc80000000000 */
[----:B------:R-:W3:Y:S04]  /*ac80*/  LDL.64 R202, [R1+0x60] ;  /* 0x0000600001ca7983 */ /* 0x000ee80000100a00 */
[----:B------:R-:W4:Y:S04]  /*ac90*/  LDL.64 R196, [R1+0x10] ;  /* 0x0000100001c47983 */ /* 0x000f280000100a00 */
[----:B------:R-:W3:Y:S04]  /*aca0*/  LDL R199, [R1+0x30] ;  /* 0x0000300001c77983 */ /* 0x000ee80000100800 */
[----:B------:R-:W-:Y:S06]  /*acb0*/  BAR.SYNC.DEFER_BLOCKING 0x0 ;  /* 0x0000000000007b1d */ /* 0x000fec0000010000 */
[----:B------:R-:W-:Y:S04]  /*acc0*/  @P4 STS [R222+0x9000], RZ ;  /* 0x009000ffde004388 */ /* 0x000fe80000000800 */
[----:B------:R-:W-:Y:S04]  /*acd0*/  @P4 STS [R222+0x9004], RZ ;  /* 0x009004ffde004388 */ /* 0x000fe80000000800 */
[----:B------:R-:W-:Y:S01]  /*ace0*/  @P4 STS.64 [R222+0x9008], RZ ;  /* 0x009008ffde004388 */ /* 0x000fe20000000a00 */
[----:B--2---:R-:W-:-:S04]  /*acf0*/  IADD3 R231, R198, -0x3, RZ ;  /* 0xfffffffdc6e77810 */ /* 0x004fc80007ffe0ff */
[----:B------:R-:W-:Y:S01]  /*ad00*/  SHF.R.S32.HI R0, RZ, 0x1f, R231 ;  /* 0x0000001fff007819 */ /* 0x000fe200000114e7 */
[----:B------:R-:W-:-:S04]  /*ad10*/  IMAD.WIDE.U32 R2, R231, c[0x0][0x1a0], RZ ;  /* 0x00006800e7027a25 */ /* 0x000fc800078e00ff */
[----:B------:R-:W-:-:S04]  /*ad20*/  IMAD R0, R0, c[0x0][0x1a0], RZ ;  /* 0x0000680000007a24 */ /* 0x000fc800078e02ff */
[----:B------:R-:W-:Y:S01]  /*ad30*/  IMAD R4, R231, c[0x0][0x1a4], R0 ;  /* 0x00006900e7047a24 */ /* 0x000fe200078e0200 */
[----:B---3--:R-:W-:-:S03]  /*ad40*/  LEA R0, P0, R2, R202, 0x6 ;  /* 0x000000ca02007211 */ /* 0x008fc600078030ff */
[----:B------:R-:W-:Y:S01]  /*ad50*/  IMAD.IADD R3, R3, 0x1, R4 ;  /* 0x0000000103037824 */ /* 0x000fe200078e0204 */
[C---:B------:R-:W-:Y:S02]  /*ad60*/  @!P4 LEA R14, P5, R0.reuse, c[0x0][0x170], 0x1 ;  /* 0x00005c00000eca11 */ /* 0x040fe400078a08ff */
[----:B------:R-:W-:Y:S02]  /*ad70*/  @!P3 LEA R10, P1, R0, c[0x0][0x170], 0x1 ;  /* 0x00005c00000aba11 */ /* 0x000fe400078208ff */
[----:B----4-:R-:W-:Y:S02]  /*ad80*/  LEA.HI.X R3, R2, R197, R3, 0x6, P0 ;  /* 0x000000c502037211 */ /* 0x010fe400000f3403 */
[C---:B------:R-:W-:Y:S02]  /*ad90*/  @!P2 LEA R8, P0, R0.reuse, c[0x0][0x170], 0x1 ;  /* 0x00005c000008aa11 */ /* 0x040fe400078008ff */
[C---:B------:R-:W-:Y:S02]  /*ada0*/  IADD3 R2, P6, R0.reuse, UR15, RZ ;  /* 0x0000000f00027c10 */ /* 0x040fe4000ffde0ff */
[----:B------:R-:W-:-:S02]  /*adb0*/  @!P4 LEA.HI.X R15, R0, c[0x0][0x174], R3, 0x1, P5 ;  /* 0x00005d00000fca11 */ /* 0x000fc400028f0c03 */
[C-C-:B------:R-:W-:Y:S02]  /*adc0*/  @!P3 LEA.HI.X R11, R0.reuse, c[0x0][0x174], R3.reuse, 0x1, P1 ;  /* 0x00005d00000bba11 */ /* 0x140fe400008f0c03 */
[----:B------:R-:W-:Y:S01]  /*add0*/  @!P2 LEA.HI.X R9, R0, c[0x0][0x174], R3, 0x1, P0 ;  /* 0x00005d000009aa11 */ /* 0x000fe200000f0c03 */
[----:B------:R-:W-:Y:S01]  /*ade0*/  @!PT LDS RZ, [RZ] ;  /* 0x00000000fffff984 */ /* 0x000fe20000000800 */
[----:B------:R-:W-:Y:S01]  /*adf0*/  @!PT LDS RZ, [RZ] ;  /* 0x00000000fffff984 */ /* 0x000fe20000000800 */
[----:B------:R-:W-:Y:S01]  /*ae00*/  @!PT LDS RZ, [RZ] ;  /* 0x00000000fffff984 */ /* 0x000fe20000000800 */
[----:B------:R1:W-:Y:S01]  /*ae10*/  @!P4 LDGSTS.E.BYPASS.LTC128B.128 [R222+0x9000], [R14.64] ;  /* 0x090000000edecfae */ /* 0x0003e2000b901d4c */
[C---:B------:R-:W-:Y:S02]  /*ae20*/  @!P4 LEA R12, P5, R2.reuse, c[0x0][0x170], 0x1 ;  /* 0x00005c00020cca11 */ /* 0x040fe400078a08ff */
[----:B------:R-:W-:Y:S02]  /*ae30*/  IADD3.X R3, R3, UR5, RZ, P6, !PT ;  /* 0x0000000503037c10 */ /* 0x000fe4000b7fe4ff */
[C---:B------:R-:W-:Y:S01]  /*ae40*/  @!P3 LEA R6, P1, R2.reuse, c[0x0][0x170], 0x1 ;  /* 0x00005c000206ba11 */ /* 0x040fe200078208ff */
[----:B------:R-:W-:Y:S01]  /*ae50*/  @P3 STS.128 [R222+0xa000], RZ ;  /* 0x00a000ffde003388 */ /* 0x000fe20000000c00 */
[----:B------:R-:W-:-:S02]  /*ae60*/  @!P2 LEA R4, P0, R2, c[0x0][0x170], 0x1 ;  /* 0x00005c000204aa11 */ /* 0x000fc400078008ff */
[C-C-:B------:R-:W-:Y:S01]  /*ae70*/  @!P4 LEA.HI.X R13, R2.reuse, c[0x0][0x174], R3.reuse, 0x1, P5 ;  /* 0x00005d00020dca11 */ /* 0x140fe200028f0c03 */
[----:B------:R-:W-:Y:S01]  /*ae80*/  @!PT LDS RZ, [RZ] ;  /* 0x00000000fffff984 */ /* 0x000fe20000000800 */
[----:B------:R-:W-:Y:S01]  /*ae90*/  @!PT LDS RZ, [RZ] ;  /* 0x00000000fffff984 */ /* 0x000fe20000000800 */
[----:B------:R-:W-:Y:S01]  /*aea0*/  @!PT LDS RZ, [RZ] ;  /* 0x00000000fffff984 */ /* 0x000fe20000000800 */
[----:B------:R2:W-:Y:S01]  /*aeb0*/  @!P3 LDGSTS.E.BYPASS.LTC128B.128 [R222+0xa000], [R10.64+0x40] ;  /* 0x0a0000400adebfae */ /* 0x0005e2000b901d4c */
        /* <DEDUP_REMOVED lines=22> */
[----:B-----5:R-:W-:Y:S04]  /*b020*/  LDSM.16.M88.4 R28, [R217+0x6000] ;  /* 0x00600000d91c783b */ /* 0x020fe80000000200 */
[----:B--2---:R-:W2:Y:S04]  /*b030*/  LDSM.16.M88.4 R8, [R220+0x1000] ;  /* 0x00100000dc08783b */ /* 0x004ea80000000200 */
[----:B-1----:R-:W1:Y:S04]  /*b040*/  LDSM.16.M88.4 R12, [R220] ;  /* 0x00000000dc0c783b */ /* 0x002e680000000200 */
[----:B------:R-:W4:Y:S04]  /*b050*/  LDSM.16.M88.4 R24, [R217+0x6400] ;  /* 0x00640000d918783b */ /* 0x000f280000000200 */
[----:B------:R-:W4:Y:S04]  /*b060*/  LDSM.16.M88.4 R20, [R217+0x6800] ;  /* 0x00680000d914783b */ /* 0x000f280000000200 */
[----:B------:R-:W4:Y:S04]  /*b070*/  LDSM.16.M88.4 R16, [R217+0x6c00] ;  /* 0x006c0000d910783b */ /* 0x000f280000000200 */
[----:B---3--:R-:W-:Y:S04]  /*b080*/  LDSM.16.M88.4 R4, [R221+0x1000] ;  /* 0x00100000dd04783b */ /* 0x008fe80000000200 */
[----:B------:R-:W3:Y:S04]  /*b090*/  LDSM.16.M88.4 R40, [R219+0x6400] ;  /* 0x00640000db28783b */ /* 0x000ee80000000200 */
[----:B------:R-:W3:Y:S04]  /*b0a0*/  LDSM.16.M88.4 R36, [R219+0x6800] ;  /* 0x00680000db24783b */ /* 0x000ee80000000200 */
[----:B------:R-:W3:Y:S04]  /*b0b0*/  LDSM.16.M88.4 R32, [R219+0x6c00] ;  /* 0x006c0000db20783b */ /* 0x000ee80000000200 */
[----:B------:R-:W3:Y:S01]  /*b0c0*/  LDSM.16.M88.4 R44, [R219+0x6000] ;  /* 0x00600000db2c783b */ /* 0x000ee20000000200 */
[----:B--2---:R-:W-:Y:S01]  /*b0d0*/  HMMA.16816.F32 R60, R8, R28, RZ ;  /* 0x0000001c083c723c */ /* 0x004fe200000018ff */
[----:B------:R-:W-:-:S02]  /*b0e0*/  IMAD.MOV.U32 R0, RZ, RZ, R199 ;  /* 0x000000ffff007224 */ /* 0x000fc400078e00c7 */
[----:B------:R-:W0:Y:S05]  /*b0f0*/  LDGDEPBAR ;  /* 0x00000000000079af */ /* 0x000e2a0000000000 */
[----:B-1----:R-:W-:Y:S08]  /*b100*/  HMMA.16816.F32 R212, R12, R28, RZ ;  /* 0x0000001c0cd4723c */ /* 0x002ff000000018ff */
[-C--:B------:R-:W-:Y:S08]  /*b110*/  HMMA.16816.F32 R100, R8, R30.reuse, RZ ;  /* 0x0000001e0864723c */ /* 0x080ff000000018ff */
[----:B------:R-:W-:Y:S08]  /*b120*/  HMMA.16816.F32 R208, R12, R30, RZ ;  /* 0x0000001e0cd0723c */ /* 0x000ff000000018ff */
[C---:B----4-:R-:W-:Y:S08]  /*b130*/  HMMA.16816.F32 R56, R8.reuse, R24, RZ ;  /* 0x000000180838723c */ /* 0x050ff000000018ff */
        /* <DEDUP_REMOVED lines=9> */
[C---:B------:R-:W-:Y:S01]  /*b1d0*/  HMMA.16816.F32 R200, R12.reuse, R22, RZ ;  /* 0x000000160cc8723c */ /* 0x040fe200000018ff */
[----:B------:R-:W-:Y:S07]  /*b1e0*/  LDSM.16.M88.4 R20, [R217+0x7800] ;  /* 0x00780000d914783b */ /* 0x000fee0000000200 */
[C---:B------:R-:W-:Y:S08]  /*b1f0*/  HMMA.16816.F32 R104, R12.reuse, R16, RZ ;  /* 0x000000100c68723c */ /* 0x040ff000000018ff */
[----:B------:R-:W-:Y:S01]  /*b200*/  HMMA.16816.F32 R188, R12, R18, RZ ;  /* 0x000000120cbc723c */ /* 0x000fe200000018ff */
[----:B------:R-:W1:Y:S04]  /*b210*/  LDSM.16.M88.4 R12, [R221] ;  /* 0x00000000dd0c783b */ /* 0x000e680000000200 */
[----:B------:R-:W-:Y:S03]  /*b220*/  LDSM.16.M88.4 R16, [R217+0x7c00] ;  /* 0x007c0000d910783b */ /* 0x000fe60000000200 */
[C---:B---3--:R-:W-:Y:S08]  /*b230*/  HMMA.16816.F32 R192, R4.reuse, R40, R56 ;  /* 0x0000002804c0723c */ /* 0x048ff00000001838 */
        /* <DEDUP_REMOVED lines=13> */
[C---:B------:R-:W-:Y:S08]  /*b310*/  HMMA.16816.F32 R248, R12.reuse, R32, R104 ;  /* 0x000000200cf8723c */ /* 0x040ff00000001868 */
[C---:B------:R-:W-:Y:S08]  /*b320*/  HMMA.16816.F32 R104, R12.reuse, R46, R208 ;  /* 0x0000002e0c68723c */ /* 0x040ff000000018d0 */
[C---:B------:R-:W-:Y:S01]  /*b330*/  HMMA.16816.F32 R100, R12.reuse, R42, R204 ;  /* 0x0000002a0c64723c */ /* 0x040fe200000018cc */
[----:B------:R-:W-:Y:S07]  /*b340*/  LDSM.16.M88.4 R40, [R219+0x7800] ;  /* 0x00780000db28783b */ /* 0x000fee0000000200 */
[C---:B------:R-:W-:Y:S01]  /*b350*/  HMMA.16816.F32 R64, R12.reuse, R38, R200 ;  /* 0x000000260c40723c */ /* 0x040fe200000018c8 */
[----:B------:R-:W-:Y:S07]  /*b360*/  LDSM.16.M88.4 R36, [R219+0x7c00] ;  /* 0x007c0000db24783b */ /* 0x000fee0000000200 */
[----:B------:R-:W-:Y:S01]  /*b370*/  HMMA.16816.F32 R32, R12, R34, R188 ;  /* 0x000000220c20723c */ /* 0x000fe200000018bc */
[----:B------:R-:W-:Y:S07]  /*b380*/  LDSM.16.M88.4 R12, [R221+0x3000] ;  /* 0x00300000dd0c783b */ /* 0x000fee0000000200 */
[C---:B--2---:R-:W-:Y:S08]  /*b390*/  HMMA.16816.F32 R204, R4.reuse, R20, R184 ;  /* 0x0000001404cc723c */ /* 0x044ff000000018b8 */
[C---:B------:R-:W-:Y:S01]  /*b3a0*/  HMMA.16816.F32 R184, R4.reuse, R26, R56 ;  /* 0x0000001a04b8723c */ /* 0x040fe20000001838 */
[----:B------:R-:W1:Y:S07]  /*b3b0*/  LDSM.16.M88.4 R56, [R219+0x7000] ;  /* 0x00700000db38783b */ /* 0x000e6e0000000200 */
[----:B------:R-:W-:Y:S01]  /*b3c0*/  HMMA.16816.F32 R188, R4, R22, R52 ;  /* 0x0000001604bc723c */ /* 0x000fe20000001834 */
[----:B------:R-:W2:Y:S07]  /*b3d0*/  LDSM.16.M88.4 R52, [R219+0x7400] ;  /* 0x00740000db34783b */ /* 0x000eae0000000200 */
[-C--:B---3--:R-:W-:Y:S08]  /*b3e0*/  HMMA.16816.F32 R244, R8, R28.reuse, R212 ;  /* 0x0000001c08f4723c */ /* 0x088ff000000018d4 */
[C---:B------:R-:W-:Y:S08]  /*b3f0*/  HMMA.16816.F32 R60, R4.reuse, R28, R60 ;  /* 0x0000001c043c723c */ /* 0x040ff0000000183c */
[----:B------:R-:W-:Y:S08]  /*b400*/  HMMA.16816.F32 R48, R4, R18, R48 ;  /* 0x000000120430723c */ /* 0x000ff00000001830 */
[C---:B------:R-:W-:Y:S08]  /*b410*/  HMMA.16816.F32 R240, R8.reuse, R24, R196 ;  /* 0x0000001808f0723c */ /* 0x040ff000000018c4 */
[----:B------:R-:W-:Y:S08]  /*b420*/  HMMA.16816.F32 R212, R8, R20, R180 ;  /* 0x0000001408d4723c */ /* 0x000ff000000018b4 */
[C---:B------:R-:W-:Y:S08]  /*b430*/  HMMA.16816.F32 R192, R4.reuse, R24, R192 ;  /* 0x0000001804c0723c */ /* 0x040ff000000018c0 */
        /* <DEDUP_REMOVED lines=9> */
[----:B------:R-:W4:Y:S03]  /*b4d0*/  LDSM.16.M88.4 R16, [R217+0x8000] ;  /* 0x00800000d910783b */ /* 0x000f260000000200 */
[C---:B-1----:R-:W-:Y:S01]  /*b4e0*/  HMMA.16816.F32 R176, R12.reuse, R56, R60 ;  /* 0x000000380cb0723c */ /* 0x042fe2000000183c */
[----:B------:R-:W1:Y:S07]  /*b4f0*/  LDSM.16.M88.4 R32, [R217+0x8400] ;  /* 0x00840000d920783b */ /* 0x000e6e0000000200 */
[C---:B------:R-:W-:Y:S01]  /*b500*/  HMMA.16816.F32 R24, R12.reuse, R38, R48 ;  /* 0x000000260c18723c */ /* 0x040fe20000001830 */
[----:B------:R-:W1:Y:S07]  /*b510*/  LDSM.16.M88.4 R48, [R217+0x8800] ;  /* 0x00880000d930783b */ /* 0x000e6e0000000200 */
[C---:B------:R-:W-:Y:S01]  /*b520*/  HMMA.16816.F32 R108, R12.reuse, R58, R44 ;  /* 0x0000003a0c6c723c */ /* 0x040fe2000000182c */
[----:B------:R-:W1:Y:S07]  /*b530*/  LDSM.16.M88.4 R44, [R217+0x8c00] ;  /* 0x008c0000d92c783b */ /* 0x000e6e0000000200 */
[C---:B--2---:R-:W-:Y:S08]  /*b540*/  HMMA.16816.F32 R104, R12.reuse, R52, R192 ;  /* 0x000000340c68723c */ /* 0x044ff000000018c0 */
[C---:B------:R-:W-:Y:S08]  /*b550*/  HMMA.16816.F32 R100, R12.reuse, R54, R184 ;  /* 0x000000360c64723c */ /* 0x040ff000000018b8 */
[C---:B------:R-:W-:Y:S08]  /*b560*/  HMMA.16816.F32 R64, R12.reuse, R40, R204 ;  /* 0x000000280c40723c */ /* 0x040ff000000018cc */
[C---:B------:R-:W-:Y:S08]  /*b570*/  HMMA.16816.F32 R60, R12.reuse, R42, R188 ;  /* 0x0000002a0c3c723c */ /* 0x040ff000000018bc */
[----:B------:R-:W-:Y:S01]  /*b580*/  HMMA.16816.F32 R28, R12, R36, R208 ;  /* 0x000000240c1c723c */ /* 0x000fe200000018d0 */
[----:B------:R-:W2:Y:S07]  /*b590*/  LDSM.16.M88.4 R12, [R220+0x4000] ;  /* 0x00400000dc0c783b */ /* 0x000eae0000000200 */
        /* <DEDUP_REMOVED lines=9> */
[C---:B----4-:R-:W-:Y:S08]  /*b630*/  HMMA.16816.F32 R188, R4.reuse, R16, R176 ;  /* 0x0000001004bc723c */ /* 0x050ff000000018b0 */
[C---:B------:R-:W-:Y:S08]  /*b640*/  HMMA.16816.F32 R184, R4.reuse, R18, R108 ;  /* 0x0000001204b8723c */ /* 0x040ff0000000186c */
[C---:B-1----:R-:W-:Y:S08]  /*b650*/  HMMA.16816.F32 R180, R4.reuse, R32, R104 ;  /* 0x0000002004b4723c */ /* 0x042ff00000001868 */
        /* <DEDUP_REMOVED lines=8> */
[C---:B--2---:R-:W-:Y:S01]  /*b6e0*/  HMMA.16816.F32 R60, R12.reuse, R16, R20 ;  /* 0x000000100c3c723c */ /* 0x044fe20000001814 */
[----:B------:R-:W2:Y:S07]  /*b6f0*/  LDSM.16.M88.4 R20, [R219+0x8800] ;  /* 0x00880000db14783b */ /* 0x000eae0000000200 */
[----:B------:R-:W-:Y:S01]  /*b700*/  HMMA.16816.F32 R56, R12, R18, R56 ;  /* 0x000000120c38723c */ /* 0x000fe20000001838 */
[----:B------:R-:W3:Y:S01]  /*b710*/  LDSM.16.M88.4 R16, [R219+0x8c00] ;  /* 0x008c0000db10783b */ /* 0x000ee20000000200 */
[----:B------:R-:W-:Y:S01]  /*b720*/  ISETP.GT.AND P0, PT, R231, R0, PT ;  /* 0x00000000e700720c */ /* 0x000fe20003f04270 */
[----:B------:R-:W-:-:S05]  /*b730*/  DEPBAR.LE SB0, 0x0 ;  /* 0x000080000000791a */ /* 0x000fca0000000000 */
        /* <DEDUP_REMOVED lines=25> */
[----:B------:R-:W3:Y:S04]  /*b8d0*/  LDL.64 R2, [R1+0x40] ;  /* 0x0000400001027983 */ /* 0x000ee80000100a00 */
[----:B------:R-:W4:Y:S01]  /*b8e0*/  LDL.LU R0, [R1+0xc] ;  /* 0x00000c0001007983 */ /* 0x000f220000300800 */
[----:B------:R-:W-:Y:S03]  /*b8f0*/  BSSY B0, `(.L_x_192) ;  /* 0x000003c000007945 */ /* 0x000fe60003800000 */
[----:B------:R1:W-:Y:S04]  /*b900*/  @P4 STS [R222+0x6000], RZ ;  /* 0x006000ffde004388 */ /* 0x0003e80000000800 */
[----:B------:R1:W-:Y:S04]  /*b910*/  @P4 STS [R222+0x6004], RZ ;  /* 0x006004ffde004388 */ /* 0x0003e80000000800 */
[----:B------:R1:W-:Y:S01]  /*b920*/  @P4 STS.64 [R222+0x6008], RZ ;  /* 0x006008ffde004388 */ /* 0x0003e20000000a00 */
[----:B--2---:R-:W-:-:S02]  /*b930*/  IMAD.MOV.U32 R248, RZ, RZ, R250 ;  /* 0x000000fffff87224 */ /* 0x004fc400078e00fa */
[----:B------:R-:W-:Y:S02]  /*b940*/  IMAD.MOV.U32 R249, RZ, RZ, R251 ;  /* 0x000000fffff97224 */ /* 0x000fe400078e00fb */
[----:B---3--:R-:W-:Y:S02]  /*b950*/  IMAD.MOV.U32 R250, RZ, RZ, R2 ;  /* 0x000000fffffa7224 */ /* 0x008fe400078e0002 */
[----:B------:R-:W-:Y:S01]  /*b960*/  IMAD.MOV.U32 R251, RZ, RZ, R3 ;  /* 0x000000fffffb7224 */ /* 0x000fe200078e0003 */
[----:B----4-:R-:W-:-:S04]  /*b970*/  IADD3 R0, R0, -0x4, RZ ;  /* 0xfffffffc00007810 */ /* 0x010fc80007ffe0ff */
[----:B------:R-:W-:-:S05]  /*b980*/  SHF.R.S32.HI R2, RZ, 0x1f, R0 ;  /* 0x0000001fff027819 */ /* 0x000fca0000011400 */
[----:B------:R-:W-:Y:S02]  /*b990*/  IMAD R4, R2, c[0x0][0x198], RZ ;  /* 0x0000660002047a24 */ /* 0x000fe400078e02ff */
[----:B------:R-:W-:-:S04]  /*b9a0*/  IMAD.WIDE.U32 R2, R0, c[0x0][0x198], RZ ;  /* 0x0000660000027a25 */ /* 0x000fc800078e00ff */
[----:B------:R-:W-:Y:S01]  /*b9b0*/  IMAD R4, R0, c[0x0][0x19c], R4 ;  /* 0x0000670000047a24 */ /* 0x000fe200078e0204 */
[----:B------:R-:W-:-:S03]  /*b9c0*/  LEA R0, P0, R2, R248, 0x6 ;  /* 0x000000f802007211 */ /* 0x000fc600078030ff */
[----:B------:R-:W-:Y:S01]  /*b9d0*/  IMAD.IADD R3, R3, 0x1, R4 ;  /* 0x0000000103037824 */ /* 0x000fe200078e0204 */
[C---:B------:R-:W-:Y:S02]  /*b9e0*/  @!P4 LEA R12, P5, R0.reuse, c[0x0][0x168], 0x1 ;  /* 0x00005a00000cca11 */ /* 0x040fe400078a08ff */
[----:B------:R-:W-:Y:S02]  /*b9f0*/  @!P2 LEA R6, P1, R0, c[0x0][0x168], 0x1 ;  /* 0x00005a000006aa11 */ /* 0x000fe400078208ff */
[----:B------:R-:W-:Y:S02]  /*ba00*/  LEA.HI.X R3, R2, R251, R3, 0x6, P0 ;  /* 0x000000fb02037211 */ /* 0x000fe400000f3403 */
        /* <DEDUP_REMOVED lines=42> */
.L_x_193:
[----:B------:R-:W-:Y:S05]  /*bcb0*/  BSYNC B0 ;  /* 0x0000000000007941 */ /* 0x000fea0003800000 */
.L_x_192:
[----:B------:R-:W0:Y:S02]  /*bcc0*/  LDGDEPBAR ;  /* 0x00000000000079af */ /* 0x000e240000000000 */
.L_x_191:
[----:B------:R-:W2:Y:S04]  /*bcd0*/  LDL.LU R3, [R1+0x20] ;  /* 0x0000200001037983 */ /* 0x000ea80000300800 */
[----:B------:R-:W3:Y:S04]  /*bce0*/  LDL.LU R2, [R1+0x24] ;  /* 0x0000240001027983 */ /* 0x000ee80000300800 */
[----:B-1----:R-:W4:Y:S04]  /*bcf0*/  LDL.LU R5, [R1+0x1c] ;  /* 0x00001c0001057983 */ /* 0x002f280000300800 */
[----:B------:R-:W4:Y:S04]  /*bd00*/  LDL.LU R4, [R1+0x18] ;  /* 0x0000180001047983 */ /* 0x000f280000300800 */
[----:B------:R1:W-:Y:S04]  /*bd10*/  STL [R1+0x68], R217 ;  /* 0x000068d901007387 */ /* 0x0003e80000100800 */
[----:B------:R-:W4:Y:S04]  /*bd20*/  LDL.LU R17, [R1+0x4] ;  /* 0x0000040001117983 */ /* 0x000f280000300800 */
        /* <DEDUP_REMOVED lines=17> */
[----:B------:R-:W-:Y:S01]  /*be40*/  FSEL R12, R46, -INF , !P2 ;  /* 0xff8000002e0c7808 */ /* 0x000fe20005000000 */
[----:B--2---:R-:W-:Y:S01]  /*be50*/  IMAD.MOV.U32 R189, RZ, RZ, R3 ;  /* 0x000000ffffbd7224 */ /* 0x004fe200078e0003 */
[----:B---3--:R-:W-:-:S02]  /*be60*/  MOV R188, R2 ;  /* 0x0000000200bc7202 */ /* 0x008fc40000000f00 */
[----:B------:R-:W-:Y:S01]  /*be70*/  IADD3 R2, R0, 0x1, RZ ;  /* 0x0000000100027810 */ /* 0x000fe20007ffe0ff */
[----:B----4-:R-:W-:-:S03]  /*be80*/  IMAD.MOV.U32 R33, RZ, RZ, R5 ;  /* 0x000000ffff217224 */ /* 0x010fc600078e0005 */
[C---:B------:R-:W-:Y:S02]  /*be90*/  ISETP.GE.AND P3, PT, R2.reuse, R230, PT ;  /* 0x000000e60200720c */ /* 0x040fe40003f66270 */
[C---:B------:R-:W-:Y:S01]  /*bea0*/  ISETP.GE.AND P6, PT, R2.reuse, R229, PT ;  /* 0x000000e50200720c */ /* 0x040fe20003fc6270 */
[----:B------:R-:W-:Y:S01]  /*beb0*/  IMAD.MOV.U32 R190, RZ, RZ, R4 ;  /* 0x000000ffffbe7224 */ /* 0x000fe200078e0004 */
        /* <DEDUP_REMOVED lines=18> */
[----:B------:R-:W-:Y:S01]  /*bfe0*/  LDSM.16.MT88.4 R44, [R218+0xa000] ;  /* 0x00a00000da2c783b */ /* 0x000fe20000004200 */
[----:B------:R-:W-:-:S02]  /*bff0*/  ISETP.GE.AND P0, PT, R3, R230, PT ;  /* 0x000000e60300720c */ /* 0x000fc40003f06270 */
[C---:B------:R-:W-:Y:S02]  /*c000*/  ISETP.GE.AND P6, PT, R3.reuse, R229, PT ;  /* 0x000000e50300720c */ /* 0x040fe40003fc6270 */
[C---:B------:R-:W-:Y:S02]  /*c010*/  ISETP.GE.AND P5, PT, R3.reuse, R228, PT ;  /* 0x000000e40300720c */ /* 0x040fe40003fa6270 */
[----:B------:R-:W-:Y:S02]  /*c020*/  ISETP.GE.AND P4, PT, R3, R227, PT ;  /* 0x000000e30300720c */ /* 0x000fe40003f86270 */
[C---:B------:R-:W-:Y:S02]  /*c030*/  ISETP.LT.OR P1, PT, R2.reuse, R225, P1 ;  /* 0x000000e10200720c */ /* 0x040fe40000f21670 */
[C---:B------:R-:W-:Y:S02]  /*c040*/  ISETP.LT.OR P2, PT, R2.reuse, R224, P2 ;  /* 0x000000e00200720c */ /* 0x040fe40001741670 */
[----:B------:R-:W-:-:S02]  /*c050*/  ISETP.LT.OR P3, PT, R2, R223, P3 ;  /* 0x000000df0200720c */ /* 0x000fc40001f61670 */
[C---:B------:R-:W-:Y:S02]  /*c060*/  IADD3 R2, R0.reuse, 0x10, RZ ;  /* 0x0000001000027810 */ /* 0x040fe40007ffe0ff */
[C---:B------:R-:W-:Y:S02]  /*c070*/  ISETP.LT.OR P0, PT, R3.reuse, R226, P0 ;  /* 0x000000e20300720c */ /* 0x040fe40000701670 */
[C---:B------:R-:W-:Y:S02]  /*c080*/  ISETP.LT.OR P6, PT, R3.reuse, R225, P6 ;  /* 0x000000e10300720c */ /* 0x040fe400037c1670 */
[C---:B------:R-:W-:Y:S02]  /*c090*/  ISETP.LT.OR P5, PT, R3.reuse, R224, P5 ;  /* 0x000000e00300720c */ /* 0x040fe40002fa1670 */
[----:B------:R-:W-:Y:S02]  /*c0a0*/  ISETP.LT.OR P4, PT, R3, R223, P4 ;  /* 0x000000df0300720c */ /* 0x000fe40002781670 */
[----:B------:R-:W-:-:S02]  /*c0b0*/  IADD3 R3, R0, 0x11, RZ ;  /* 0x0000001100037810 */ /* 0x000fc40007ffe0ff */
[----:B------:R-:W-:Y:S02]  /*c0c0*/  FSEL R11, R184, -INF , !P2 ;  /* 0xff800000b80b7808 */ /* 0x000fe40005000000 */
[----:B------:R-:W-:Y:S02]  /*c0d0*/  FSEL R35, R58, -INF , !P1 ;  /* 0xff8000003a237808 */ /* 0x000fe40004800000 */
[----:B------:R-:W-:Y:S02]  /*c0e0*/  ISETP.GE.AND P2, PT, R2, R229, PT ;  /* 0x000000e50200720c */ /* 0x000fe40003f46270 */
[----:B------:R-:W-:Y:S02]  /*c0f0*/  FSEL R15, R186, -INF , !P3 ;  /* 0xff800000ba0f7808 */ /* 0x000fe40005800000 */
[C---:B------:R-:W-:Y:S02]  /*c100*/  ISETP.GE.AND P1, PT, R2.reuse, R230, PT ;  /* 0x000000e60200720c */ /* 0x040fe40003f26270 */
[----:B------:R-:W-:-:S02]  /*c110*/  ISETP.GE.AND P3, PT, R2, R228, PT ;  /* 0x000000e40200720c */ /* 0x000fc40003f66270 */
[----:B------:R-:W-:Y:S02]  /*c120*/  FSEL R27, R57, -INF , !P0 ;  /* 0xff800000391b7808 */ /* 0x000fe40004000000 */
[----:B------:R-:W-:Y:S02]  /*c130*/  FSEL R16, R187, -INF , !P4 ;  /* 0xff800000bb107808 */ /* 0x000fe40006000000 */
[C---:B------:R-:W-:Y:S02]  /*c140*/  ISETP.GE.AND P0, PT, R2.reuse, R227, PT ;  /* 0x000000e30200720c */ /* 0x040fe40003f06270 */
[----:B------:R-:W-:Y:S02]  /*c150*/  ISETP.GE.AND P4, PT, R3, R230, PT ;  /* 0x000000e60300720c */ /* 0x000fe40003f86270 */
[C---:B------:R-:W-:Y:S02]  /*c160*/  ISETP.LT.OR P2, PT, R2.reuse, R225, P2 ;  /* 0x000000e10200720c */ /* 0x040fe40001741670 */
[----:B------:R-:W-:-:S02]  /*c170*/  ISETP.LT.OR P1, PT, R2, R226, P1 ;  /* 0x000000e20200720c */ /* 0x000fc40000f21670 */
[C---:B------:R-:W-:Y:S02]  /*c180*/  ISETP.LT.OR P3, PT, R2.reuse, R224, P3 ;  /* 0x000000e00200720c */ /* 0x040fe40001f61670 */
[----:B------:R-:W-:Y:S02]  /*c190*/  ISETP.LT.OR P0, PT, R2, R223, P0 ;  /* 0x000000df0200720c */ /* 0x000fe40000701670 */
[----:B------:R-:W-:Y:S02]  /*c1a0*/  ISETP.LT.OR P4, PT, R3, R226, P4 ;  /* 0x000000e20300720c */ /* 0x000fe40002781670 */
[----:B------:R-:W-:Y:S02]  /*c1b0*/  IADD3 R2, R0, 0x18, RZ ;  /* 0x0000001800027810 */ /* 0x000fe40007ffe0ff */
[----:B------:R-:W-:Y:S02]  /*c1c0*/  FSEL R59, R59, -INF , !P6 ;  /* 0xff8000003b3b7808 */ /* 0x000fe40007000000 */
[----:B------:R-:W-:-:S02]  /*c1d0*/  FSEL R193, R54, -INF , !P2 ;  /* 0xff80000036c17808 */ /* 0x000fc40005000000 */
[----:B------:R-:W-:Y:S02]  /*c1e0*/  FSEL R13, R185, -INF , !P5 ;  /* 0xff800000b90d7808 */ /* 0x000fe40006800000 */
[C---:B------:R-:W-:Y:S02]  /*c1f0*/  ISETP.GE.AND P6, PT, R3.reuse, R229, PT ;  /* 0x000000e50300720c */ /* 0x040fe40003fc6270 */
[----:B------:R-:W-:Y:S02]  /*c200*/  FSEL R52, R52, -INF , !P1 ;  /* 0xff80000034347808 */ /* 0x000fe40004800000 */
[----:B------:R-:W-:Y:S02]  /*c210*/  FSEL R54, R180, -INF , !P3 ;  /* 0xff800000b4367808 */ /* 0x000fe40005800000 */
[C---:B------:R-:W-:Y:S02]  /*c220*/  ISETP.GE.AND P5, PT, R3.reuse, R228, PT ;  /* 0x000000e40300720c */ /* 0x040fe40003fa6270 */
[----:B------:R-:W-:-:S02]  /*c230*/  ISETP.GE.AND P1, PT, R3, R227, PT ;  /* 0x000000e30300720c */ /* 0x000fc40003f26270 */
[----:B------:R-:W-:Y:S02]  /*c240*/  FSEL R182, R182, -INF , !P0 ;  /* 0xff800000b6b67808 */ /* 0x000fe40004000000 */
[----:B------:R-:W-:Y:S02]  /*c250*/  FSEL R180, R53, -INF , !P4 ;  /* 0xff80000035b47808 */ /* 0x000fe40006000000 */
[C---:B------:R-:W-:Y:S02]  /*c260*/  ISETP.GE.AND P2, PT, R2.reuse, R230, PT ;  /* 0x000000e60200720c */ /* 0x040fe40003f46270 */
[C---:B------:R-:W-:Y:S02]  /*c270*/  ISETP.GE.AND P3, PT, R2.reuse, R229, PT ;  /* 0x000000e50200720c */ /* 0x040fe40003f66270 */
[C---:B------:R-:W-:Y:S02]  /*c280*/  ISETP.GE.AND P0, PT, R2.reuse, R228, PT ;  /* 0x000000e40200720c */ /* 0x040fe40003f06270 */
[----:B------:R-:W-:-:S02]  /*c290*/  ISETP.GE.AND P4, PT, R2, R227, PT ;  /* 0x000000e30200720c */ /* 0x000fc40003f86270 */
[C---:B------:R-:W-:Y:S02]  /*c2a0*/  ISETP.LT.OR P6, PT, R3.reuse, R225, P6 ;  /* 0x000000e10300720c */ /* 0x040fe400037c1670 */
[C---:B------:R-:W-:Y:S02]  /*c2b0*/  ISETP.LT.OR P5, PT, R3.reuse, R224, P5 ;  /* 0x000000e00300720c */ /* 0x040fe40002fa1670 */
[----:B------:R-:W-:Y:S02]  /*c2c0*/  ISETP.LT.OR P1, PT, R3, R223, P1 ;  /* 0x000000df0300720c */ /* 0x000fe40000f21670 */
[C---:B------:R-:W-:Y:S02]  /*c2d0*/  ISETP.LT.OR P2, PT, R2.reuse, R226, P2 ;  /* 0x000000e20200720c */ /* 0x040fe40001741670 */
[C---:B------:R-:W-:Y:S02]  /*c2e0*/  ISETP.LT.OR P3, PT, R2.reuse, R225, P3 ;  /* 0x000000e10200720c */ /* 0x040fe40001f61670 */
[----:B------:R-:W-:-:S02]  /*c2f0*/  ISETP.LT.OR P0, PT, R2, R224, P0 ;  /* 0x000000e00200720c */ /* 0x000fc40000701670 */
[----:B------:R-:W-:Y:S02]  /*c300*/  ISETP.LT.OR P4, PT, R2, R223, P4 ;  /* 0x000000df0200720c */ /* 0x000fe40002781670 */
[C---:B------:R-:W-:Y:S02]  /*c310*/  IADD3 R3, R0.reuse, 0x19, RZ ;  /* 0x0000001900037810 */ /* 0x040fe40007ffe0ff */
[----:B------:R-:W-:Y:S02]  /*c320*/  IADD3 R2, R0, 0x20, RZ ;  /* 0x0000002000027810 */ /* 0x000fe40007ffe0ff */
[----:B------:R-:W-:Y:S02]  /*c330*/  FSEL R192, R55, -INF , !P6 ;  /* 0xff80000037c07808 */ /* 0x000fe40007000000 */
[----:B------:R-:W-:Y:S02]  /*c340*/  FSEL R53, R181, -INF , !P5 ;  /* 0xff800000b5357808 */ /* 0x000fe40006800000 */
[----:B------:R-:W-:-:S02]  /*c350*/  FSEL R55, R183, -INF , !P1 ;  /* 0xff800000b7377808 */ /* 0x000fc40004800000 */
[C---:B------:R-:W-:Y:S02]  /*c360*/  ISETP.GE.AND P1, PT, R3.reuse, R230, PT ;  /* 0x000000e60300720c */ /* 0x040fe40003f26270 */
        /* <DEDUP_REMOVED lines=8> */
[C---:B------:R-:W-:Y:S02]  /*c3f0*/  ISETP.LT.OR P5, PT, R3.reuse, R224, P5 ;  /* 0x000000e00300720c */ /* 0x040fe40002fa1670 */
[----:B------:R-:W-:Y:S02]  /*c400*/  ISETP.LT.OR P2, PT, R3, R223, P2 ;  /* 0x000000df0300720c */ /* 0x000fe40001741670 */
[----:B------:R-:W-:-:S02]  /*c410*/  ISETP.LT.OR P3, PT, R2, R226, P3 ;  /* 0x000000e20200720c */ /* 0x000fc40001f61670 */
[----:B------:R-:W-:Y:S02]  /*c420*/  IADD3 R3, R0, 0x21, RZ ;  /* 0x0000002100037810 */ /* 0x000fe40007ffe0ff */
[----:B------:R-:W-:Y:S02]  /*c430*/  FSEL R40, R176, -INF , !P0 ;  /* 0xff800000b0287808 */ /* 0x000fe40004000000 */
[----:B------:R-:W-:Y:S02]  /*c440*/  FSEL R176, R41, -INF , !P1 ;  /* 0xff80000029b07808 */ /* 0x000fe40004800000 */
[----:B------:R-:W-:Y:S02]  /*c450*/  FSEL R194, R43, -INF , !P6 ;  /* 0xff8000002bc27808 */ /* 0x000fe40007000000 */
[----:B------:R-:W-:Y:S02]  /*c460*/  FSEL R41, R177, -INF , !P5 ;  /* 0xff800000b1297808 */ /* 0x000fe40006800000 */
[----:B------:R-:W-:-:S02]  /*c470*/  FSEL R179, R179, -INF , !P2 ;  /* 0xff800000b3b37808 */ /* 0x000fc40005000000 */
[----:B------:R-:W-:Y:S02]  /*c480*/  FSEL R245, R36, -INF , !P3 ;  /* 0xff80000024f57808 */ /* 0x000fe40005800000 */
[C---:B------:R-:W-:Y:S02]  /*c490*/  ISETP.GE.AND P2, PT, R3.reuse, R230, PT ;  /* 0x000000e60300720c */ /* 0x040fe40003f46270 */
[C---:B------:R-:W-:Y:S02]  /*c4a0*/  ISETP.GE.AND P6, PT, R3.reuse, R229, PT ;  /* 0x000000e50300720c */ /* 0x040fe40003fc6270 */
[C---:B------:R-:W-:Y:S02]  /*c4b0*/  ISETP.GE.AND P5, PT, R3.reuse, R228, PT ;  /* 0x000000e40300720c */ /* 0x040fe40003fa6270 */
[----:B------:R-:W-:Y:S02]  /*c4c0*/  ISETP.GE.AND P3, PT, R3, R227, PT ;  /* 0x000000e30300720c */ /* 0x000fe40003f66270 */
        /* <DEDUP_REMOVED lines=8> */
[----:B------:R-:W-:Y:S02]  /*c550*/  FMNMX.FTZ R3, R17, R8, !PT ;  /* 0x0000000811037209 */ /* 0x000fe40007810000 */
[C---:B------:R-:W-:Y:S02]  /*c560*/  ISETP.LT.OR P0, PT, R2.reuse, R225, P0 ;  /* 0x000000e10200720c */ /* 0x040fe40000701670 */
[C---:B------:R-:W-:Y:S02]  /*c570*/  ISETP.LT.OR P4, PT, R2.reuse, R224, P4 ;  /* 0x000000e00200720c */ /* 0x040fe40002781670 */
[----:B------:R-:W-:Y:S02]  /*c580*/  ISETP.LT.OR P1, PT, R2, R223, P1 ;  /* 0x000000df0200720c */ /* 0x000fe40000f21670 */
[----:B------:R-:W-:-:S02]  /*c590*/  IADD3 R2, R0, 0x28, RZ ;  /* 0x0000002800027810 */ /* 0x000fc40007ffe0ff */
[----:B------:R-:W-:Y:S02]  /*c5a0*/  FMNMX.FTZ R3, R10, R3, !PT ;  /* 0x000000030a037209 */ /* 0x000fe40007810000 */
        /* <DEDUP_REMOVED lines=8> */
[----:B------:R-:W-:Y:S02]  /*c630*/  FMNMX.FTZ R3, R11, R3, !PT ;  /* 0x000000030b037209 */ /* 0x000fe40007810000 */
[C---:B------:R-:W-:Y:S02]  /*c640*/  ISETP.LT.OR P0, PT, R2.reuse, R226, P0 ;  /* 0x000000e20200720c */ /* 0x040fe40000701670 */
[----:B------:R-:W-:-:S02]  /*c650*/  ISETP.LT.OR P4, PT, R2, R225, P4 ;  /* 0x000000e10200720c */ /* 0x000fc40002781670 */
[C---:B------:R-:W-:Y:S02]  /*c660*/  ISETP.LT.OR P1, PT, R2.reuse, R224, P1 ;  /* 0x000000e00200720c */ /* 0x040fe40000f21670 */
[----:B------:R-:W-:Y:S02]  /*c670*/  ISETP.LT.OR P2, PT, R2, R223, P2 ;  /* 0x000000df0200720c */ /* 0x000fe40001741670 */
[----:B------:R-:W-:Y:S02]  /*c680*/  IADD3 R2, R0, 0x29, RZ ;  /* 0x0000002900027810 */ /* 0x000fe40007ffe0ff */
[----:B------:R-:W-:Y:S02]  /*c690*/  FMNMX.FTZ R3, R13, R3, !PT ;  /* 0x000000030d037209 */ /* 0x000fe40007810000 */
[----:B------:R-:W-:Y:S02]  /*c6a0*/  FSEL R203, R39, -INF , !P6 ;  /* 0xff80000027cb7808 */ /* 0x000fe40007000000 */
[----:B------:R-:W-:-:S02]  /*c6b0*/  FSEL R177, R109, -INF , !P5 ;  /* 0xff8000006db17808 */ /* 0x000fc40006800000 */
[----:B------:R-:W-:Y:S02]  /*c6c0*/  FSEL R237, R111, -INF , !P3 ;  /* 0xff8000006fed7808 */ /* 0x000fe40005800000 */
[----:B------:R-:W-:Y:S02]  /*c6d0*/  FSEL R232, R104, -INF , !P1 ;  /* 0xff80000068e87808 */ /* 0x000fe40004800000 */
[C---:B------:R-:W-:Y:S02]  /*c6e0*/  ISETP.GE.AND P6, PT, R2.reuse, R230, PT ;  /* 0x000000e60200720c */ /* 0x040fe40003fc6270 */
[C---:B------:R-:W-:Y:S02]  /*c6f0*/  ISETP.GE.AND P3, PT, R2.reuse, R229, PT ;  /* 0x000000e50200720c */ /* 0x040fe40003f66270 */
[C---:B------:R-:W-:Y:S02]  /*c700*/  ISETP.GE.AND P5, PT, R2.reuse, R228, PT ;  /* 0x000000e40200720c */ /* 0x040fe40003fa6270 */
[----:B------:R-:W-:-:S02]  /*c710*/  ISETP.GE.AND P1, PT, R2, R227, PT ;  /* 0x000000e30200720c */ /* 0x000fc40003f26270 */
[----:B------:R-:W-:Y:S02]  /*c720*/  FMNMX.FTZ R3, R54, R3, !PT ;  /* 0x0000000336037209 */ /* 0x000fe40007810000 */
[C---:B------:R-:W-:Y:S02]  /*c730*/  ISETP.LT.OR P6, PT, R2.reuse, R226, P6 ;  /* 0x000000e20200720c */ /* 0x040fe400037c1670 */
[C---:B------:R-:W-:Y:S02]  /*c740*/  ISETP.LT.OR P3, PT, R2.reuse, R225, P3 ;  /* 0x000000e10200720c */ /* 0x040fe40001f61670 */
[C---:B------:R-:W-:Y:S02]  /*c750*/  ISETP.LT.OR P5, PT, R2.reuse, R224, P5 ;  /* 0x000000e00200720c */ /* 0x040fe40002fa1670 */
[----:B------:R-:W-:Y:S02]  /*c760*/  ISETP.LT.OR P1, PT, R2, R223, P1 ;  /* 0x000000df0200720c */ /* 0x000fe40000f21670 */
[----:B------:R-:W-:-:S04]  /*c770*/  FMNMX.FTZ R2, R53, R3, !PT ;  /* 0x0000000335027209 */ /* 0x000fc80007810000 */
[----:B------:R-:W-:-:S04]  /*c780*/  FMNMX.FTZ R6, R40, R2, !PT ;  /* 0x0000000228067209 */ /* 0x000fc80007810000 */
[----:B------:R-:W-:Y:S02]  /*c790*/  FMNMX.FTZ R6, R41, R6, !PT ;  /* 0x0000000629067209 */ /* 0x000fe40007810000 */
[C---:B------:R-:W-:Y:S02]  /*c7a0*/  IADD3 R4, R0.reuse, 0x30, RZ ;  /* 0x0000003000047810 */ /* 0x040fe40007ffe0ff */
[----:B------:R-:W-:Y:S02]  /*c7b0*/  FMNMX.FTZ R5, R191, R12, !PT ;  /* 0x0000000cbf057209 */ /* 0x000fe40007810000 */
[----:B------:R-:W-:Y:S02]  /*c7c0*/  FMNMX.FTZ R6, R195, R6, !PT ;  /* 0x00000006c3067209 */ /* 0x000fe40007810000 */
[----:B------:R-:W-:Y:S02]  /*c7d0*/  FSEL R239, R107, -INF , !P1 ;  /* 0xff8000006bef7808 */ /* 0x000fe40004800000 */
[----:B------:R-:W-:-:S02]  /*c7e0*/  IADD3 R3, R0, 0x31, RZ ;  /* 0x0000003100037810 */ /* 0x000fc40007ffe0ff */
[----:B------:R-:W-:Y:S02]  /*c7f0*/  ISETP.GE.AND P1, PT, R4, R228, PT ;  /* 0x000000e40400720c */ /* 0x000fe40003f26270 */
[----:B------:R-:W-:Y:S02]  /*c800*/  FMNMX.FTZ R5, R14, R5, !PT ;  /* 0x000000050e057209 */ /* 0x000fe40007810000 */
[----:B------:R-:W-:Y:S02]  /*c810*/  FMNMX.FTZ R7, R177, R6, !PT ;  /* 0x00000006b1077209 */ /* 0x000fe40007810000 */
[----:B------:R-:W-:Y:S02]  /*c820*/  FSEL R236, R106, -INF , !P2 ;  /* 0xff8000006aec7808 */ /* 0x000fe40005000000 */
[----:B------:R-:W-:Y:S02]  /*c830*/  FSEL R106, R105, -INF , !P5 ;  /* 0xff800000696a7808 */ /* 0x000fe40006800000 */
[----:B------:R-:W-:-:S02]  /*c840*/  ISETP.GE.AND P5, PT, R3, R228, PT ;  /* 0x000000e40300720c */ /* 0x000fc40003fa6270 */
[-C--:B------:R-:W-:Y:S02]  /*c850*/  ISETP.LT.OR P1, PT, R4, R224.reuse, P1 ;  /* 0x000000e00400720c */ /* 0x080fe40000f21670 */
[----:B------:R-:W-:Y:S02]  /*c860*/  FMNMX.FTZ R5, R15, R5, !PT ;  /* 0x000000050f057209 */ /* 0x000fe40007810000 */
[----:B------:R-:W-:Y:S02]  /*c870*/  IADD3 R2, R0, 0x38, RZ ;  /* 0x0000003800027810 */ /* 0x000fe40007ffe0ff */
[----:B------:R-:W-:Y:S02]  /*c880*/  FMNMX.FTZ R7, R232, R7, !PT ;  /* 0x00000007e8077209 */ /* 0x000fe40007810000 */
[----:B------:R-:W-:Y:S02]  /*c890*/  ISETP.LT.OR P5, PT, R3, R224, P5 ;  /* 0x000000e00300720c */ /* 0x000fe40002fa1670 */
[----:B------:R-:W-:-:S02]  /*c8a0*/  FSEL R235, R100, -INF , !P1 ;  /* 0xff80000064eb7808 */ /* 0x000fc40004800000 */
[----:B------:R-:W-:Y:S02]  /*c8b0*/  FMNMX.FTZ R5, R16, R5, !PT ;  /* 0x0000000510057209 */ /* 0x000fe40007810000 */
[----:B------:R-:W-:Y:S02]  /*c8c0*/  IADD3 R0, R0, 0x39, RZ ;  /* 0x0000003900007810 */ /* 0x000fe40007ffe0ff */
[----:B------:R-:W-:Y:S02]  /*c8d0*/  ISETP.GE.AND P1, PT, R2, R228, PT ;  /* 0x000000e40200720c */ /* 0x000fe40003f26270 */
[----:B------:R-:W-:Y:S02]  /*c8e0*/  FMNMX.FTZ R7, R106, R7, !PT ;  /* 0x000000076a077209 */ /* 0x000fe40007810000 */
[----:B------:R-:W-:Y:S02]  /*c8f0*/  FSEL R61, R101, -INF , !P5 ;  /* 0xff800000653d7808 */ /* 0x000fe40006800000 */
[----:B------:R-:W-:-:S02]  /*c900*/  FMNMX.FTZ R5, R182, R5, !PT ;  /* 0x00000005b6057209 */ /* 0x000fc40007810000 */
[----:B------:R-:W-:Y:S02]  /*c910*/  ISETP.GE.AND P5, PT, R0, R228, PT ;  /* 0x000000e40000720c */ /* 0x000fe40003fa6270 */
[-C--:B------:R-:W-:Y:S02]  /*c920*/  ISETP.LT.OR P1, PT, R2, R224.reuse, P1 ;  /* 0x000000e00200720c */ /* 0x080fe40000f21670 */
[----:B------:R-:W-:Y:S02]  /*c930*/  FMNMX.FTZ R7, R235, R7, !PT ;  /* 0x00000007eb077209 */ /* 0x000fe40007810000 */
[----:B------:R-:W-:Y:S02]  /*c940*/  FMNMX.FTZ R5, R55, R5, !PT ;  /* 0x0000000537057209 */ /* 0x000fe40007810000 */
[----:B------:R-:W-:Y:S02]  /*c950*/  ISETP.LT.OR P5, PT, R0, R224, P5 ;  /* 0x000000e00000720c */ /* 0x000fe40002fa1670 */
[----:B------:R-:W-:-:S02]  /*c960*/  FSEL R64, R64, -INF , !P1 ;  /* 0xff80000040407808 */ /* 0x000fc40004800000 */
[----:B------:R-:W-:Y:S02]  /*c970*/  FMNMX.FTZ R7, R61, R7, !PT ;  /* 0x000000073d077209 */ /* 0x000fe40007810000 */
[----:B------:R-:W-:Y:S02]  /*c980*/  FMNMX.FTZ R5, R178, R5, !PT ;  /* 0x00000005b2057209 */ /* 0x000fe40007810000 */
[----:B------:R-:W-:Y:S02]  /*c990*/  FSEL R217, R65, -INF , !P5 ;  /* 0xff80000041d97808 */ /* 0x000fe40006800000 */
[----:B------:R-:W-:Y:S02]  /*c9a0*/  FMNMX.FTZ R7, R64, R7, !PT ;  /* 0x0000000740077209 */ /* 0x000fe40007810000 */
[----:B------:R-:W-:Y:S02]  /*c9b0*/  FMNMX.FTZ R6, R179, R5, !PT ;  /* 0x00000005b3067209 */ /* 0x000fe40007810000 */
[----:B------:R-:W-:-:S02]  /*c9c0*/  FMNMX.FTZ R5, R217, R7, !PT ;  /* 0x00000007d9057209 */ /* 0x000fc40007810000 */
[-C--:B------:R-:W-:Y:S02]  /*c9d0*/  ISETP.GE.AND P2, PT, R4, R227.reuse, PT ;  /* 0x000000e30400720c */ /* 0x080fe40003f46270 */
[----:B------:R-:W-:Y:S01]  /*c9e0*/  FMNMX.FTZ R6, R234, R6, !PT ;  /* 0x00000006ea067209 */ /* 0x000fe20007810000 */
[----:B------:R-:W1:Y:S01]  /*c9f0*/  SHFL.BFLY PT, R9, R5, 0x2, 0x1f ;  /* 0x0c401f0005097f89 */ /* 0x000e6200000e0000 */
[----:B------:R-:W-:Y:S02]  /*ca00*/  ISETP.GE.AND P1, PT, R3, R227, PT ;  /* 0x000000e30300720c */ /* 0x000fe40003f26270 */
[-C--:B------:R-:W-:Y:S02]  /*ca10*/  ISETP.LT.OR P2, PT, R4, R223.reuse, P2 ;  /* 0x000000df0400720c */ /* 0x080fe40001741670 */
[----:B------:R-:W-:Y:S02]  /*ca20*/  FMNMX.FTZ R6, R237, R6, !PT ;  /* 0x00000006ed067209 */ /* 0x000fe40007810000 */
[----:B------:R-:W-:-:S02]  /*ca30*/  ISETP.LT.OR P1, PT, R3, R223, P1 ;  /* 0x000000df0300720c */ /* 0x000fc40000f21670 */
[----:B------:R-:W-:Y:S02]  /*ca40*/  FSEL R36, R102, -INF , !P2 ;  /* 0xff80000066247808 */ /* 0x000fe40005000000 */
[C---:B------:R-:W-:Y:S02]  /*ca50*/  ISETP.GE.AND P5, PT, R4.reuse, R230, PT ;  /* 0x000000e60400720c */ /* 0x040fe40003fa6270 */
[----:B------:R-:W-:Y:S02]  /*ca60*/  ISETP.GE.AND P2, PT, R4, R229, PT ;  /* 0x000000e50400720c */ /* 0x000fe40003f46270 */
[----:B------:R-:W-:Y:S02]  /*ca70*/  FMNMX.FTZ R6, R236, R6, !PT ;  /* 0x00000006ec067209 */ /* 0x000fe40007810000 */
[----:B------:R-:W-:Y:S02]  /*ca80*/  FSEL R60, R103, -INF , !P1 ;  /* 0xff800000673c7808 */ /* 0x000fe40004800000 */
[----:B------:R-:W-:-:S02]  /*ca90*/  FSEL R240, R48, -INF , !P0 ;  /* 0xff80000030f07808 */ /* 0x000fc40004000000 */
[-C--:B------:R-:W-:Y:S02]  /*caa0*/  ISETP.GE.AND P1, PT, R2, R227.reuse, PT ;  /* 0x000000e30200720c */ /* 0x080fe40003f26270 */
[----:B------:R-:W-:Y:S02]  /*cab0*/  ISETP.GE.AND P0, PT, R0, R227, PT ;  /* 0x000000e30000720c */ /* 0x000fe40003f06270 */
[C---:B------:R-:W-:Y:S02]  /*cac0*/  ISETP.LT.OR P5, PT, R4.reuse, R226, P5 ;  /* 0x000000e20400720c */ /* 0x040fe40002fa1670 */
[----:B------:R-:W-:Y:S02]  /*cad0*/  ISETP.LT.OR P2, PT, R4, R225, P2 ;  /* 0x000000e10400720c */ /* 0x000fe40001741670 */
[----:B------:R-:W-:Y:S02]  /*cae0*/  FMNMX.FTZ R4, R239, R6, !PT ;  /* 0x00000006ef047209 */ /* 0x000fe40007810000 */
[----:B------:R-:W-:-:S02]  /*caf0*/  ISETP.LT.OR P1, PT, R2, R223, P1 ;  /* 0x000000df0200720c */ /* 0x000fc40000f21670 */
[----:B------:R-:W-:Y:S02]  /*cb00*/  ISETP.LT.OR P0, PT, R0, R223, P0 ;  /* 0x000000df0000720c */ /* 0x000fe40000701670 */
[----:B------:R-:W-:Y:S02]  /*cb10*/  FMNMX.FTZ R4, R36, R4, !PT ;  /* 0x0000000424047209 */ /* 0x000fe40007810000 */
[----:B------:R-:W-:Y:S02]  /*cb20*/  FSEL R66, R66, -INF , !P1 ;  /* 0xff80000042427808 */ /* 0x000fe40004800000 */
[----:B------:R-:W-:Y:S02]  /*cb30*/  FSEL R67, R67, -INF , !P0 ;  /* 0xff80000043437808 */ /* 0x000fe40004000000 */
[C---:B------:R-:W-:Y:S02]  /*cb40*/  ISETP.GE.AND P1, PT, R3.reuse, R230, PT ;  /* 0x000000e60300720c */ /* 0x040fe40003f26270 */
[----:B------:R-:W-:-:S02]  /*cb50*/  ISETP.GE.AND P0, PT, R3, R229, PT ;  /* 0x000000e50300720c */ /* 0x000fc40003f06270 */
[----:B------:R-:W-:Y:S02]  /*cb60*/  FMNMX.FTZ R7, R252, R24, !PT ;  /* 0x00000018fc077209 */ /* 0x000fe40007810000 */
[----:B------:R-:W-:Y:S02]  /*cb70*/  FMNMX.FTZ R4, R60, R4, !PT ;  /* 0x000000043c047209 */ /* 0x000fe40007810000 */
[----:B------:R-:W-:Y:S02]  /*cb80*/  FMNMX.FTZ R6, R215, R32, !PT ;  /* 0x00000020d7067209 */ /* 0x000fe40007810000 */
[C---:B------:R-:W-:Y:S02]  /*cb90*/  ISETP.LT.OR P1, PT, R3.reuse, R226, P1 ;  /* 0x000000e20300720c */ /* 0x040fe40000f21670 */
[----:B------:R-:W-:Y:S02]  /*cba0*/  ISETP.LT.OR P0, PT, R3, R225, P0 ;  /* 0x000000e10300720c */ /* 0x000fe40000701670 */
[----:B------:R-:W-:-:S02]  /*cbb0*/  FMNMX.FTZ R7, R25, R7, !PT ;  /* 0x0000000719077209 */ /* 0x000fc40007810000 */
[----:B------:R-:W-:Y:S02]  /*cbc0*/  FMNMX.FTZ R3, R66, R4, !PT ;  /* 0x0000000442037209 */ /* 0x000fe40007810000 */
[----:B-1----:R-:W-:Y:S02]  /*cbd0*/  FMNMX.FTZ R4, R5, R9, !PT ;  /* 0x0000000905047209 */ /* 0x002fe40007810000 */
[----:B------:R-:W-:Y:S02]  /*cbe0*/  FMNMX.FTZ R5, R34, R6, !PT ;  /* 0x0000000622057209 */ /* 0x000fe40007810000 */
[----:B------:R-:W-:Y:S02]  /*cbf0*/  FMNMX.FTZ R6, R26, R7, !PT ;  /* 0x000000071a067209 */ /* 0x000fe40007810000 */
[----:B------:R-:W-:Y:S02]  /*cc00*/  FMNMX.FTZ R3, R67, R3, !PT ;  /* 0x0000000343037209 */ /* 0x000fe40007810000 */
[----:B------:R-:W-:-:S02]  /*cc10*/  FMNMX.FTZ R6, R27, R6, !PT ;  /* 0x000000061b067209 */ /* 0x000fc40007810000 */
[----:B------:R-:W-:Y:S01]  /*cc20*/  FMNMX.FTZ R5, R35, R5, !PT ;  /* 0x0000000523057209 */ /* 0x000fe20007810000 */
[----:B------:R-:W1:Y:S01]  /*cc30*/  SHFL.BFLY PT, R7, R3, 0x2, 0x1f ;  /* 0x0c401f0003077f89 */ /* 0x000e6200000e0000 */
[----:B------:R-:W-:Y:S02]  /*cc40*/  FMNMX.FTZ R6, R52, R6, !PT ;  /* 0x0000000634067209 */ /* 0x000fe40007810000 */
[----:B------:R-:W-:Y:S02]  /*cc50*/  FMNMX.FTZ R5, R59, R5, !PT ;  /* 0x000000053b057209 */ /* 0x000fe40007810000 */
[----:B------:R-:W-:Y:S02]  /*cc60*/  FMNMX.FTZ R6, R180, R6, !PT ;  /* 0x00000006b4067209 */ /* 0x000fe40007810000 */
[----:B------:R-:W-:Y:S02]  /*cc70*/  FSEL R244, R50, -INF , !P4 ;  /* 0xff80000032f47808 */ /* 0x000fe40006000000 */
[----:B------:R-:W-:-:S02]  /*cc80*/  FSEL R107, R49, -INF , !P6 ;  /* 0xff800000316b7808 */ /* 0x000fc40007000000 */
[C---:B------:R-:W-:Y:S02]  /*cc90*/  ISETP.GE.AND P4, PT, R2.reuse, R230, PT ;  /* 0x000000e60200720c */ /* 0x040fe40003f86270 */
[C---:B------:R-:W-:Y:S02]  /*cca0*/  ISETP.GE.AND P6, PT, R2.reuse, R229, PT ;  /* 0x000000e50200720c */ /* 0x040fe40003fc6270 */
[----:B------:R-:W-:Y:S02]  /*ccb0*/  FMNMX.FTZ R5, R193, R5, !PT ;  /* 0x00000005c1057209 */ /* 0x000fe40007810000 */
[----:B------:R-:W-:Y:S01]  /*ccc0*/  FMNMX.FTZ R6, R181, R6, !PT ;  /* 0x00000006b5067209 */ /* 0x000fe20007810000 */
[----:B------:R-:W2:Y:S01]  /*ccd0*/  SHFL.BFLY PT, R9, R4, 0x1, 0x1f ;  /* 0x0c201f0004097f89 */ /* 0x000ea200000e0000 */
[C---:B------:R-:W-:Y:S02]  /*cce0*/  ISETP.LT.OR P4, PT, R2.reuse, R226, P4 ;  /* 0x000000e20200720c */ /* 0x040fe40002781670 */
[----:B------:R-:W-:-:S02]  /*ccf0*/  ISETP.LT.OR P6, PT, R2, R225, P6 ;  /* 0x000000e10200720c */ /* 0x000fc400037c1670 */
[----:B------:R-:W-:Y:S02]  /*cd00*/  FMNMX.FTZ R2, R192, R5, !PT ;  /* 0x00000005c0027209 */ /* 0x000fe40007810000 */
[----:B------:R-:W-:Y:S02]  /*cd10*/  FMNMX.FTZ R5, R176, R6, !PT ;  /* 0x00000006b0057209 */ /* 0x000fe40007810000 */
[----:B------:R-:W-:Y:S02]  /*cd20*/  FMNMX.FTZ R2, R183, R2, !PT ;  /* 0x00000002b7027209 */ /* 0x000fe40007810000 */
[----:B------:R-:W-:Y:S02]  /*cd30*/  FMNMX.FTZ R5, R245, R5, !PT ;  /* 0x00000005f5057209 */ /* 0x000fe40007810000 */
[----:B------:R-:W-:Y:S02]  /*cd40*/  FSEL R243, R51, -INF , !P3 ;  /* 0xff80000033f37808 */ /* 0x000fe40005800000 */
[----:B------:R-:W-:Y:S01]  /*cd50*/  FSEL R242, R20, -INF , !P5 ;  /* 0xff80000014f27808 */ /* 0x000fe20006800000 */
[----:B------:R-:W-:Y:S01]  /*cd60*/  LDSM.16.MT88.4 R48, [R216+0xb000] ;  /* 0x00b00000d830783b */ /* 0x000fe20000004200 */
[----:B------:R-:W-:-:S02]  /*cd70*/  ISETP.GE.AND P3, PT, R0, R230, PT ;  /* 0x000000e60000720c */ /* 0x000fc40003f66270 */
[----:B------:R-:W-:Y:S02]  /*cd80*/  ISETP.GE.AND P5, PT, R0, R229, PT ;  /* 0x000000e50000720c */ /* 0x000fe40003fa6270 */
[----:B------:R-:W-:Y:S02]  /*cd90*/  FMNMX.FTZ R2, R194, R2, !PT ;  /* 0x00000002c2027209 */ /* 0x000fe40007810000 */
[----:B------:R-:W-:Y:S02]  /*cda0*/  FMNMX.FTZ R5, R246, R5, !PT ;  /* 0x00000005f6057209 */ /* 0x000fe40007810000 */
[C---:B------:R-:W-:Y:S02]  /*cdb0*/  ISETP.LT.OR P3, PT, R0.reuse, R226, P3 ;  /* 0x000000e20000720c */ /* 0x040fe40001f61670 */
[----:B------:R-:W-:Y:S02]  /*cdc0*/  ISETP.LT.OR P5, PT, R0, R225, P5 ;  /* 0x000000e10000720c */ /* 0x000fe40002fa1670 */
[----:B------:R-:W-:-:S02]  /*cdd0*/  FMNMX.FTZ R2, R251, R2, !PT ;  /* 0x00000002fb027209 */ /* 0x000fc40007810000 */
[----:B-1----:R-:W-:Y:S02]  /*cde0*/  FMNMX.FTZ R0, R3, R7, !PT ;  /* 0x0000000703007209 */ /* 0x002fe40007810000 */
[----:B------:R-:W-:Y:S02]  /*cdf0*/  FMNMX.FTZ R3, R240, R5, !PT ;  /* 0x00000005f0037209 */ /* 0x000fe40007810000 */
[----:B------:R-:W-:Y:S02]  /*ce00*/  FMNMX.FTZ R2, R203, R2, !PT ;  /* 0x00000002cb027209 */ /* 0x000fe40007810000 */
[----:B------:R-:W-:Y:S02]  /*ce10*/  FMNMX.FTZ R3, R107, R3, !PT ;  /* 0x000000036b037209 */ /* 0x000fe40007810000 */
[----:B------:R-:W-:Y:S02]  /*ce20*/  FMNMX.FTZ R2, R244, R2, !PT ;  /* 0x00000002f4027209 */ /* 0x000fe40007810000 */
[----:B------:R-:W-:-:S02]  /*ce30*/  FSEL R202, R21, -INF , !P1 ;  /* 0xff80000015ca7808 */ /* 0x000fc40004800000 */
[----:B------:R-:W-:Y:S02]  /*ce40*/  FMNMX.FTZ R3, R242, R3, !PT ;  /* 0x00000003f2037209 */ /* 0x000fe40007810000 */
[----:B------:R-:W-:Y:S02]  /*ce50*/  FSEL R42, R22, -INF , !P2 ;  /* 0xff800000162a7808 */ /* 0x000fe40005000000 */
[----:B--2---:R-:W-:Y:S02]  /*ce60*/  FMNMX.FTZ R103, R4, R9, !PT ;  /* 0x0000000904677209 */ /* 0x004fe40007810000 */
[----:B------:R-:W-:Y:S02]  /*ce70*/  FMNMX.FTZ R2, R243, R2, !PT ;  /* 0x00000002f3027209 */ /* 0x000fe40007810000 */
[----:B------:R-:W-:Y:S02]  /*ce80*/  FSEL R233, R28, -INF , !P4 ;  /* 0xff8000001ce97808 */ /* 0x000fe40006000000 */
[----:B------:R-:W-:-:S02]  /*ce90*/  FMNMX.FTZ R4, R202, R3, !PT ;  /* 0x00000003ca047209 */ /* 0x000fc40007810000 */
[----:B------:R-:W-:Y:S02]  /*cea0*/  FSEL R62, R23, -INF , !P0 ;  /* 0xff800000173e7808 */ /* 0x000fe40004000000 */
[----:B------:R-:W-:Y:S02]  /*ceb0*/  FMNMX.FTZ R3, R42, R2, !PT ;  /* 0x000000022a037209 */ /* 0x000fe40007810000 */
[----:B------:R-:W-:Y:S01]  /*cec0*/  FSEL R56, R29, -INF , !P3 ;  /* 0xff8000001d387808 */ /* 0x000fe20005800000 */
[----:B------:R-:W1:Y:S01]  /*ced0*/  SHFL.BFLY PT, R6, R0, 0x1, 0x1f ;  /* 0x0c201f0000067f89 */ /* 0x000e6200000e0000 */
[----:B------:R-:W-:Y:S02]  /*cee0*/  FMNMX.FTZ R4, R233, R4, !PT ;  /* 0x00000004e9047209 */ /* 0x000fe40007810000 */
[----:B------:R-:W-:Y:S01]  /*cef0*/  FMNMX.FTZ R5, R62, R3, !PT ;  /* 0x000000033e057209 */ /* 0x000fe20007810000 */
[----:B------:R-:W-:Y:S01]  /*cf00*/  LDSM.16.MT88.4 R20, [R218+0x9000] ;  /* 0x00900000da14783b */ /* 0x000fe20000004200 */
[----:B------:R-:W-:Y:S01]  /*cf10*/  FMNMX.FTZ R3, R56, R4, !PT ;  /* 0x0000000438037209 */ /* 0x000fe20007810000 */
[----:B------:R-:W-:-:S04]  /*cf20*/  FMUL.FTZ R2, R103, c[0x0][0x23c] ;  /* 0x00008f0067027a20 */ /* 0x000fc80000410000 */
[----:B------:R-:W2:Y:S01]  /*cf30*/  SHFL.BFLY PT, R7, R3, 0x2, 0x1f ;  /* 0x0c401f0003077f89 */ /* 0x000ea200000e0000 */
[----:B------:R-:W-:Y:S02]  /*cf40*/  FSETP.NEU.FTZ.AND P0, PT, R103, -INF , PT ;  /* 0xff8000006700780b */ /* 0x000fe40003f1d000 */
[----:B------:R-:W-:Y:S02]  /*cf50*/  FSEL R214, R30, -INF , !P6 ;  /* 0xff8000001ed67808 */ /* 0x000fe40007000000 */
[----:B------:R-:W-:Y:S02]  /*cf60*/  FSEL R2, R2, RZ, P0 ;  /* 0x000000ff02027208 */ /* 0x000fe40000000000 */
[----:B------:R-:W-:Y:S02]  /*cf70*/  FSEL R43, R31, -INF , !P5 ;  /* 0xff8000001f2b7808 */ /* 0x000fe40006800000 */
[----:B------:R-:W-:Y:S01]  /*cf80*/  FMNMX.FTZ R5, R214, R5, !PT ;  /* 0x00000005d6057209 */ /* 0x000fe20007810000 */
[----:B------:R-:W-:Y:S01]  /*cf90*/  FFMA.FTZ R4, R8, c[0x0][0x23c], -R2 ;  /* 0x00008f0008047a23 */ /* 0x000fe20000010802 */
[----:B------:R-:W-:Y:S03]  /*cfa0*/  LDSM.16.MT88.4 R28, [R216+0xa000] ;  /* 0x00a00000d81c783b */ /* 0x000fe60000004200 */
[----:B------:R3:W-:Y:S01]  /*cfb0*/  MUFU.EX2 R213, R4 ;  /* 0x0000000400d57308 */ /* 0x0007e20000000800 */
[----:B-1----:R-:W-:-:S02]  /*cfc0*/  FMNMX.FTZ R102, R0, R6, !PT ;  /* 0x0000000600667209 */ /* 0x002fc40007810000 */
[----:B--2---:R-:W-:Y:S02]  /*cfd0*/  FMNMX.FTZ R3, R3, R7, !PT ;  /* 0x0000000703037209 */ /* 0x004fe40007810000 */
[----:B---3--:R-:W-:-:S05]  /*cfe0*/  FMNMX.FTZ R4, R43, R5, !PT ;  /* 0x000000052b047209 */ /* 0x008fca0007810000 */
[----:B------:R-:W1:Y:S04]  /*cff0*/  SHFL.BFLY PT, R6, R4, 0x2, 0x1f ;  /* 0x0c401f0004067f89 */ /* 0x000e6800000e0000 */
[----:B------:R-:W2:Y:S01]  /*d000*/  SHFL.BFLY PT, R8, R3, 0x1, 0x1f ;  /* 0x0c201f0003087f89 */ /* 0x000ea200000e0000 */
[--C-:B------:R-:W-:Y:S01]  /*d010*/  FFMA.FTZ R5, R10, c[0x0][0x23c], -R2.reuse ;  /* 0x00008f000a057a23 */ /* 0x100fe20000010802 */
[C---:B------:R-:W-:Y:S01]  /*d020*/  FSETP.NEU.FTZ.AND P1, PT, R102.reuse, -INF , PT ;  /* 0xff8000006600780b */ /* 0x040fe20003f3d000 */
[----:B------:R-:W-:Y:S02]  /*d030*/  FMUL.FTZ R0, R102, c[0x0][0x23c] ;  /* 0x00008f0066007a20 */ /* 0x000fe40000410000 */
[----:B------:R3:W-:Y:S03]  /*d040*/  MUFU.EX2 R57, R5 ;  /* 0x0000000500397308 */ /* 0x0007e60000000800 */
[----:B------:R-:W-:Y:S01]  /*d050*/  FSEL R0, R0, RZ, P1 ;  /* 0x000000ff00007208 */ /* 0x000fe20000800000 */
[----:B---3--:R-:W-:-:S04]  /*d060*/  FFMA.FTZ R5, R11, c[0x0][0x23c], -R2 ;  /* 0x00008f000b057a23 */ /* 0x008fc80000010802 */
[----:B------:R3:W-:Y:S01]  /*d070*/  MUFU.EX2 R63, R5 ;  /* 0x00000005003f7308 */ /* 0x0007e20000000800 */
[----:B-1----:R-:W-:Y:S02]  /*d080*/  FMNMX.FTZ R4, R4, R6, !PT ;  /* 0x0000000604047209 */ /* 0x002fe40007810000 */
[----:B--2---:R-:W-:-:S03]  /*d090*/  FMNMX.FTZ R104, R3, R8, !PT ;  /* 0x0000000803687209 */ /* 0x004fc60007810000 */
[----:B------:R-:W1:Y:S01]  /*d0a0*/  SHFL.BFLY PT, R7, R4, 0x1, 0x1f ;  /* 0x0c201f0004077f89 */ /* 0x000e6200000e0000 */
[----:B---3--:R-:W-:-:S04]  /*d0b0*/  FFMA.FTZ R5, R13, c[0x0][0x23c], -R2 ;  /* 0x00008f000d057a23 */ /* 0x008fc80000010802 */
[----:B------:R2:W-:Y:S01]  /*d0c0*/  MUFU.EX2 R38, R5 ;  /* 0x0000000500267308 */ /* 0x0005e20000000800 */
[----:B------:R-:W-:Y:S01]  /*d0d0*/  FSEL R6, R103, RZ, P0 ;  /* 0x000000ff67067208 */ /* 0x000fe20000000000 */
[C---:B------:R-:W-:Y:S01]  /*d0e0*/  FMUL.FTZ R3, R104.reuse, c[0x0][0x23c] ;  /* 0x00008f0068037a20 */ /* 0x040fe20000410000 */
[----:B------:R-:W-:Y:S01]  /*d0f0*/  FSETP.NEU.FTZ.AND P0, PT, R104, -INF , PT ;  /* 0xff8000006800780b */ /* 0x000fe20003f1d000 */
[----:B--2---:R-:W-:-:S04]  /*d100*/  FFMA.FTZ R5, R12, c[0x0][0x23c], -R0 ;  /* 0x00008f000c057a23 */ /* 0x004fc80000010800 */
[----:B------:R2:W-:Y:S01]  /*d110*/  MUFU.EX2 R212, R5 ;  /* 0x0000000500d47308 */ /* 0x0005e20000000800 */
[----:B------:R-:W-:Y:S01]  /*d120*/  FSEL R8, R3, RZ, P0 ;  /* 0x000000ff03087208 */ /* 0x000fe20000000000 */
[----:B--2---:R-:W-:-:S06]  /*d130*/  FFMA.FTZ R5, R14, c[0x0][0x23c], -R0 ;  /* 0x00008f000e057a23 */ /* 0x004fcc0000010800 */
[----:B------:R2:W-:Y:S01]  /*d140*/  MUFU.EX2 R58, R5 ;  /* 0x00000005003a7308 */ /* 0x0005e20000000800 */
[----:B------:R-:W-:Y:S02]  /*d150*/  FFMA.FTZ R9, R24, c[0x0][0x23c], -R8 ;  /* 0x00008f0018097a23 */ /* 0x000fe40000010808 */
[----:B--2---:R-:W-:-:S05]  /*d160*/  FFMA.FTZ R5, R15, c[0x0][0x23c], -R0 ;  /* 0x00008f000f057a23 */ /* 0x004fca0000010800 */
[----:B------:R2:W-:Y:S01]  /*d170*/  MUFU.EX2 R108, R5 ;  /* 0x00000005006c7308 */ /* 0x0005e20000000800 */
[----:B-1----:R-:W-:Y:S01]  /*d180*/  FMNMX.FTZ R105, R4, R7, !PT ;  /* 0x0000000704697209 */ /* 0x002fe20007810000 */
[----:B--2---:R-:W-:-:S06]  /*d190*/  FFMA.FTZ R5, R16, c[0x0][0x23c], -R0 ;  /* 0x00008f0010057a23 */ /* 0x004fcc0000010800 */
[----:B------:R1:W-:Y:S08]  /*d1a0*/  MUFU.EX2 R201, R5 ;  /* 0x0000000500c97308 */ /* 0x0003f00000000800 */
[----:B------:R2:W-:Y:S01]  /*d1b0*/  MUFU.EX2 R37, R9 ;  /* 0x0000000900257308 */ /* 0x0005e20000000800 */
[----:B-1----:R-:W-:-:S05]  /*d1c0*/  FSEL R5, R102, RZ, P1 ;  /* 0x000000ff66057208 */ /* 0x002fca0000800000 */
[----:B------:R-:W-:Y:S02]  /*d1d0*/  FADD.FTZ R5, R191, -R5 ;  /* 0x80000005bf057221 */ /* 0x000fe40000010000 */
[----:B--2---:R-:W-:Y:S02]  /*d1e0*/  FFMA.FTZ R9, R25, c[0x0][0x23c], -R8 ;  /* 0x00008f0019097a23 */ /* 0x004fe40000010808 */
[----:B------:R-:W-:Y:S02]  /*d1f0*/  FMUL.FTZ R5, R5, c[0x0][0x23c] ;  /* 0x00008f0005057a20 */ /* 0x000fe40000410000 */
[----:B------:R-:W1:Y:S01]  /*d200*/  MUFU.EX2 R12, R9 ;  /* 0x00000009000c7308 */ /* 0x000e620000000800 */
[----:B------:R-:W-:-:S07]  /*d210*/  FMUL.FTZ R3, R105, c[0x0][0x23c] ;  /* 0x00008f0069037a20 */ /* 0x000fce0000410000 */
[----:B------:R2:W-:Y:S01]  /*d220*/  MUFU.EX2 R100, R5 ;  /* 0x0000000500647308 */ /* 0x0005e20000000800 */
[----:B------:R-:W-:Y:S02]  /*d230*/  FADD.FTZ R6, R17, -R6 ;  /* 0x8000000611067221 */ /* 0x000fe40000010000 */
[----:B------:R-:W3:Y:S01]  /*d240*/  LDSM.16.MT88.4 R16, [R216+0x9000] ;  /* 0x00900000d810783b */ /* 0x000ee20000004200 */
[----:B--2---:R-:W-:Y:S02]  /*d250*/  FSEL R5, R104, RZ, P0 ;  /* 0x000000ff68057208 */ /* 0x004fe40000000000 */
[----:B------:R-:W-:-:S04]  /*d260*/  FSETP.NEU.FTZ.AND P0, PT, R105, -INF , PT ;  /* 0xff8000006900780b */ /* 0x000fc80003f1d000 */
[----:B------:R-:W-:-:S05]  /*d270*/  FSEL R3, R3, RZ, P0 ;  /* 0x000000ff03037208 */ /* 0x000fca0000000000 */
[----:B------:R-:W-:Y:S02]  /*d280*/  FFMA.FTZ R11, R34, c[0x0][0x23c], -R3 ;  /* 0x00008f00220b7a23 */ /* 0x000fe40000010803 */
[----:B-1----:R-:W-:Y:S02]  /*d290*/  IMAD.MOV.U32 R34, RZ, RZ, R12 ;  /* 0x000000ffff227224 */ /* 0x002fe400078e000c */
[----:B------:R-:W1:Y:S01]  /*d2a0*/  LDSM.16.MT88.4 R12, [R218+0xb000] ;  /* 0x00b00000da0c783b */ /* 0x000e620000004200 */
[----:B------:R-:W-:Y:S01]  /*d2b0*/  FFMA.FTZ R9, R26, c[0x0][0x23c], -R8 ;  /* 0x00008f001a097a23 */ /* 0x000fe20000010808 */
[----:B------:R-:W-:Y:S01]  /*d2c0*/  FSEL R10, R105, RZ, P0 ;  /* 0x000000ff690a7208 */ /* 0x000fe20000000000 */
[----:B------:R-:W-:Y:S02]  /*d2d0*/  FMUL.FTZ R6, R6, c[0x0][0x23c] ;  /* 0x00008f0006067a20 */ /* 0x000fe40000410000 */
[----:B------:R2:W-:Y:S01]  /*d2e0*/  MUFU.EX2 R200, R9 ;  /* 0x0000000900c87308 */ /* 0x0005e20000000800 */
[----:B------:R-:W-:-:S02]  /*d2f0*/  IMAD.MOV.U32 R191, RZ, RZ, R33 ;  /* 0x000000ffffbf7224 */ /* 0x000fc400078e0021 */
[----:B------:R-:W-:Y:S02]  /*d300*/  FADD.FTZ R24, R215, -R10 ;  /* 0x8000000ad7187221 */ /* 0x000fe40000010000 */
[----:B------:R-:W-:Y:S02]  /*d310*/  FADD.FTZ R33, R252, -R5 ;  /* 0x80000005fc217221 */ /* 0x000fe40000010000 */
[----:B------:R-:W-:Y:S01]  /*d320*/  FFMA.FTZ R10, R35, c[0x0][0x23c], -R3 ;  /* 0x00008f00230a7a23 */ /* 0x000fe20000010803 */
[----:B------:R-:W4:Y:S01]  /*d330*/  MUFU.EX2 R101, R6 ;  /* 0x0000000600657308 */ /* 0x000f220000000800 */
[----:B--2---:R-:W-:-:S07]  /*d340*/  FFMA.FTZ R9, R27, c[0x0][0x23c], -R8 ;  /* 0x00008f001b097a23 */ /* 0x004fce0000010808 */
[----:B------:R2:W-:Y:S01]  /*d350*/  MUFU.EX2 R249, R11 ;  /* 0x0000000b00f97308 */ /* 0x0005e20000000800 */
[----:B------:R-:W-:-:S07]  /*d360*/  IMAD.MOV.U32 R247, RZ, RZ, R190 ;  /* 0x000000fffff77224 */ /* 0x000fce00078e00be */
[----:B------:R1:W-:Y:S08]  /*d370*/  MUFU.EX2 R252, R9 ;  /* 0x0000000900fc7308 */ /* 0x0003f00000000800 */
[----:B------:R3:W-:Y:S01]  /*d380*/  MUFU.EX2 R248, R10 ;  /* 0x0000000a00f87308 */ /* 0x0007e20000000800 */
[----:B--2---:R-:W-:Y:S02]  /*d390*/  FMUL.FTZ R11, R33, c[0x0][0x23c] ;  /* 0x00008f00210b7a20 */ /* 0x004fe40000410000 */
[----:B-1----:R-:W-:-:S05]  /*d3a0*/  FFMA.FTZ R9, R32, c[0x0][0x23c], -R3 ;  /* 0x00008f0020097a23 */ /* 0x002fca0000010803 */
[----:B------:R1:W-:Y:S01]  /*d3b0*/  MUFU.EX2 R250, R9 ;  /* 0x0000000900fa7308 */ /* 0x0003e20000000800 */
[----:B---3--:R-:W-:Y:S02]  /*d3c0*/  FMUL.FTZ R10, R24, c[0x0][0x23c] ;  /* 0x00008f00180a7a20 */ /* 0x008fe40000410000 */
[----:B------:R-:W-:Y:S02]  /*d3d0*/  IMAD.MOV.U32 R33, RZ, RZ, R60 ;  /* 0x000000ffff217224 */ /* 0x000fe400078e003c */
[----:B------:R-:W-:-:S03]  /*d3e0*/  IMAD.MOV.U32 R60, RZ, RZ, R247 ;  /* 0x000000ffff3c7224 */ /* 0x000fc600078e00f7 */
[----:B------:R-:W2:Y:S01]  /*d3f0*/  MUFU.EX2 R11, R11 ;  /* 0x0000000b000b7308 */ /* 0x000ea20000000800 */
[----:B-1----:R-:W-:-:S07]  /*d400*/  FFMA.FTZ R9, R59, c[0x0][0x23c], -R3 ;  /* 0x00008f003b097a23 */ /* 0x002fce0000010803 */
[----:B------:R-:W1:Y:S01]  /*d410*/  MUFU.EX2 R10, R10 ;  /* 0x0000000a000a7308 */ /* 0x000e620000000800 */
[----:B------:R-:W-:Y:S01]  /*d420*/  F2FP.PACK_AB R4, R57, R213 ;  /* 0x000000d53904723e */ /* 0x000fe200000000ff */
[----:B----4-:R-:W-:Y:S01]  /*d430*/  FMUL.FTZ R116, R116, R101 ;  /* 0x0000006574747220 */ /* 0x010fe20000410000 */
[----:B------:R-:W-:Y:S01]  /*d440*/  F2FP.PACK_AB R6, R38, R63 ;  /* 0x0000003f2606723e */ /* 0x000fe200000000ff */
[----:B------:R-:W-:-:S04]  /*d450*/  FMUL.FTZ R117, R117, R101 ;  /* 0x0000006575757220 */ /* 0x000fc80000410000 */
[----:B------:R3:W4:Y:S01]  /*d460*/  MUFU.EX2 R247, R9 ;  /* 0x0000000900f77308 */ /* 0x0007220000000800 */
[----:B------:R-:W-:Y:S01]  /*d470*/  F2FP.PACK_AB R5, R58, R212 ;  /* 0x000000d43a05723e */ /* 0x000fe200000000ff */
[----:B------:R-:W-:Y:S01]  /*d480*/  FMUL.FTZ R118, R118, R100 ;  /* 0x0000006476767220 */ /* 0x000fe20000410000 */
[----:B------:R-:W-:Y:S01]  /*d490*/  F2FP.PACK_AB R7, R201, R108 ;  /* 0x0000006cc907723e */ /* 0x000fe200000000ff */
[-C--:B------:R-:W-:Y:S02]  /*d4a0*/  FMUL.FTZ R119, R119, R100.reuse ;  /* 0x0000006477777220 */ /* 0x080fe40000410000 */
[-C--:B------:R-:W-:Y:S02]  /*d4b0*/  FMUL.FTZ R168, R168, R101.reuse ;  /* 0x00000065a8a87220 */ /* 0x080fe40000410000 */
[----:B------:R-:W-:Y:S02]  /*d4c0*/  FMUL.FTZ R169, R169, R101 ;  /* 0x00000065a9a97220 */ /* 0x000fe40000410000 */
[----:B------:R-:W-:-:S02]  /*d4d0*/  FMUL.FTZ R170, R170, R100 ;  /* 0x00000064aaaa7220 */ /* 0x000fc40000410000 */
[-C--:B------:R-:W-:Y:S02]  /*d4e0*/  FMUL.FTZ R171, R171, R100.reuse ;  /* 0x00000064abab7220 */ /* 0x080fe40000410000 */
[-C--:B------:R-:W-:Y:S02]  /*d4f0*/  FMUL.FTZ R120, R120, R101.reuse ;  /* 0x0000006578787220 */ /* 0x080fe40000410000 */
[----:B---3--:R-:W-:Y:S02]  /*d500*/  FFMA.FTZ R9, R52, c[0x0][0x23c], -R8 ;  /* 0x00008f0034097a23 */ /* 0x008fe40000010808 */
[-C--:B------:R-:W-:Y:S02]  /*d510*/  FMUL.FTZ R121, R121, R101.reuse ;  /* 0x0000006579797220 */ /* 0x080fe40000410000 */
[-C--:B------:R-:W-:Y:S02]  /*d520*/  FMUL.FTZ R122, R122, R100.reuse ;  /* 0x000000647a7a7220 */ /* 0x080fe40000410000 */
[----:B------:R-:W-:Y:S01]  /*d530*/  FMUL.FTZ R123, R123, R100 ;  /* 0x000000647b7b7220 */ /* 0x000fe20000410000 */
[----:B------:R-:W-:Y:S01]  /*d540*/  MOV R32, R242 ;  /* 0x000000f200207202 */ /* 0x000fe20000000f00 */
        /* <DEDUP_REMOVED lines=15> */
[-C--:B------:R-:W-:Y:S01]  /*d640*/  FMUL.FTZ R79, R79, R100.reuse ;  /* 0x000000644f4f7220 */ /* 0x080fe20000410000 */
[----:B------:R3:W-:Y:S01]  /*d650*/  MUFU.EX2 R242, R9 ;  /* 0x0000000900f27308 */ /* 0x0007e20000000800 */
[-C--:B------:R-:W-:Y:S02]  /*d660*/  FMUL.FTZ R136, R136, R101.reuse ;  /* 0x0000006588887220 */ /* 0x080fe40000410000 */
[----:B------:R-:W-:Y:S02]  /*d670*/  FMUL.FTZ R137, R137, R101 ;  /* 0x0000006589897220 */ /* 0x000fe40000410000 */
[----:B------:R-:W-:-:S02]  /*d680*/  FMUL.FTZ R138, R138, R100 ;  /* 0x000000648a8a7220 */ /* 0x000fc40000410000 */
[-C--:B------:R-:W-:Y:S02]  /*d690*/  FMUL.FTZ R139, R139, R100.reuse ;  /* 0x000000648b8b7220 */ /* 0x080fe40000410000 */
[-C--:B------:R-:W-:Y:S02]  /*d6a0*/  FMUL.FTZ R148, R148, R101.reuse ;  /* 0x0000006594947220 */ /* 0x080fe40000410000 */
[----:B------:R-:W-:Y:S02]  /*d6b0*/  FMUL.FTZ R149, R149, R101 ;  /* 0x0000006595957220 */ /* 0x000fe40000410000 */
[-C--:B------:R-:W-:Y:S02]  /*d6c0*/  FMUL.FTZ R150, R150, R100.reuse ;  /* 0x0000006496967220 */ /* 0x080fe40000410000 */
[----:B------:R-:W-:Y:S02]  /*d6d0*/  FMUL.FTZ R151, R151, R100 ;  /* 0x0000006497977220 */ /* 0x000fe40000410000 */
[----:B------:R-:W-:-:S02]  /*d6e0*/  IMAD.MOV.U32 R241, RZ, RZ, R191 ;  /* 0x000000fffff17224 */ /* 0x000fc400078e00bf */
[-C--:B------:R-:W-:Y:S02]  /*d6f0*/  FMUL.FTZ R72, R72, R101.reuse ;  /* 0x0000006548487220 */ /* 0x080fe40000410000 */
[-C--:B------:R-:W-:Y:S02]  /*d700*/  FMUL.FTZ R73, R73, R101.reuse ;  /* 0x0000006549497220 */ /* 0x080fe40000410000 */
[-C--:B------:R-:W-:Y:S02]  /*d710*/  FMUL.FTZ R74, R74, R100.reuse ;  /* 0x000000644a4a7220 */ /* 0x080fe40000410000 */
[----:B------:R-:W-:Y:S02]  /*d720*/  FMUL.FTZ R75, R75, R100 ;  /* 0x000000644b4b7220 */ /* 0x000fe40000410000 */
[-C--:B------:R-:W-:Y:S02]  /*d730*/  FMUL.FTZ R88, R88, R101.reuse ;  /* 0x0000006558587220 */ /* 0x080fe40000410000 */
[----:B------:R-:W-:-:S02]  /*d740*/  FMUL.FTZ R89, R89, R101 ;  /* 0x0000006559597220 */ /* 0x000fc40000410000 */
[-C--:B------:R-:W-:Y:S02]  /*d750*/  FMUL.FTZ R90, R90, R100.reuse ;  /* 0x000000645a5a7220 */ /* 0x080fe40000410000 */
[-C--:B------:R-:W-:Y:S02]  /*d760*/  FMUL.FTZ R91, R91, R100.reuse ;  /* 0x000000645b5b7220 */ /* 0x080fe40000410000 */
[-C--:B------:R-:W-:Y:S02]  /*d770*/  FMUL.FTZ R92, R92, R101.reuse ;  /* 0x000000655c5c7220 */ /* 0x080fe40000410000 */
[----:B------:R-:W-:Y:S02]  /*d780*/  FMUL.FTZ R93, R93, R101 ;  /* 0x000000655d5d7220 */ /* 0x000fe40000410000 */
[-C--:B------:R-:W-:Y:S02]  /*d790*/  FMUL.FTZ R94, R94, R100.reuse ;  /* 0x000000645e5e7220 */ /* 0x080fe40000410000 */
[----:B------:R-:W-:Y:S01]  /*d7a0*/  FMUL.FTZ R95, R95, R100 ;  /* 0x000000645f5f7220 */ /* 0x000fe20000410000 */
[----:B------:R-:W-:Y:S01]  /*d7b0*/  HMMA.16816.F32 R208, R4, R16, R116 ;  /* 0x0000001004d0723c */ /* 0x000fe20000001874 */
[----:B---3--:R-:W-:Y:S01]  /*d7c0*/  FFMA.FTZ R9, R54, c[0x0][0x23c], -R2 ;  /* 0x00008f0036097a23 */ /* 0x008fe20000010802 */
[----:B------:R-:W-:Y:S01]  /*d7d0*/  MOV R24, R37 ;  /* 0x0000002500187202 */ /* 0x000fe20000000f00 */
[----:B------:R-:W-:Y:S01]  /*d7e0*/  IMAD.MOV.U32 R27, RZ, RZ, R42 ;  /* 0x000000ffff1b7224 */ /* 0x000fe200078e002a */
[----:B------:R-:W-:Y:S01]  /*d7f0*/  MOV R238, R188 ;  /* 0x000000bc00ee7202 */ /* 0x000fe20000000f00 */
[----:B------:R-:W-:-:S03]  /*d800*/  IMAD.MOV.U32 R42, RZ, RZ, R241 ;  /* 0x000000ffff2a7224 */ /* 0x000fc600078e00f1 */
[----:B------:R-:W-:Y:S01]  /*d810*/  HMMA.16816.F32 R116, R4, R46, R168 ;  /* 0x0000002e0474723c */ /* 0x000fe200000018a8 */
[----:B------:R-:W-:Y:S01]  /*d820*/  IMAD.MOV.U32 R215, RZ, RZ, R189 ;  /* 0x000000ffffd77224 */ /* 0x000fe200078e00bd */
[----:B------:R3:W-:Y:S01]  /*d830*/  MUFU.EX2 R241, R9 ;  /* 0x0000000900f17308 */ /* 0x0007e20000000800 */
[----:B--2---:R-:W-:-:S04]  /*d840*/  FMUL.FTZ R156, R156, R11 ;  /* 0x0000000b9c9c7220 */ /* 0x004fc80000410000 */
[----:B------:R-:W-:Y:S01]  /*d850*/  IMAD.MOV.U32 R168, RZ, RZ, R108 ;  /* 0x000000ffffa87224 */ /* 0x000fe200078e006c */
[----:B------:R-:W-:Y:S01]  /*d860*/  HMMA.16816.F32 R204, R4, R18, R120 ;  /* 0x0000001204cc723c */ /* 0x000fe20000001878 */
[----:B------:R-:W-:Y:S02]  /*d870*/  FMUL.FTZ R157, R157, R11 ;  /* 0x0000000b9d9d7220 */ /* 0x000fe40000410000 */
[-C--:B-1----:R-:W-:Y:S02]  /*d880*/  FMUL.FTZ R158, R158, R10.reuse ;  /* 0x0000000a9e9e7220 */ /* 0x082fe40000410000 */
[----:B------:R-:W-:-:S03]  /*d890*/  FMUL.FTZ R159, R159, R10 ;  /* 0x0000000a9f9f7220 */ /* 0x000fc60000410000 */
[----:B------:R-:W-:Y:S01]  /*d8a0*/  HMMA.16816.F32 R196, R4, R20, R132 ;  /* 0x0000001404c4723c */ /* 0x000fe20000001884 */
[----:B---3--:R-:W-:Y:S02]  /*d8b0*/  FFMA.FTZ R9, R53, c[0x0][0x23c], -R2 ;  /* 0x00008f0035097a23 */ /* 0x008fe40000010802 */
[----:B------:R-:W-:-:S05]  /*d8c0*/  IMAD.MOV.U32 R35, RZ, RZ, R238 ;  /* 0x000000ffff237224 */ /* 0x000fca00078e00ee */
[----:B------:R-:W-:Y:S01]  /*d8d0*/  HMMA.16816.F32 R184, R4, R30, R152 ;  /* 0x0000001e04b8723c */ /* 0x000fe20000001898 */
[----:B------:R1:W2:Y:S01]  /*d8e0*/  MUFU.EX2 R238, R9 ;  /* 0x0000000900ee7308 */ /* 0x0002a20000000800 */
[----:B------:R-:W-:-:S06]  /*d8f0*/  FMUL.FTZ R160, R160, R11 ;  /* 0x0000000ba0a07220 */ /* 0x000fcc0000410000 */
[----:B------:R-:W-:Y:S01]  /*d900*/  HMMA.16816.F32 R120, R4, R44, R164 ;  /* 0x0000002c0478723c */ /* 0x000fe200000018a4 */
[----:B------:R-:W-:-:S07]  /*d910*/  FMUL.FTZ R161, R161, R11 ;  /* 0x0000000ba1a17220 */ /* 0x000fce0000410000 */
[----:B------:R-:W-:Y:S01]  /*d920*/  HMMA.16816.F32 R108, R4, R50, R76 ;  /* 0x00000032046c723c */ /* 0x000fe2000000184c */
[----:B-1----:R-:W-:Y:S02]  /*d930*/  FFMA.FTZ R9, R40, c[0x0][0x23c], -R2 ;  /* 0x00008f0028097a23 */ /* 0x002fe40000010802 */
[----:B------:R-:W-:-:S05]  /*d940*/  FMUL.FTZ R162, R162, R10 ;  /* 0x0000000aa2a27220 */ /* 0x000fca0000410000 */
[----:B------:R-:W-:Y:S01]  /*d950*/  HMMA.16816.F32 R132, R4, R22, R136 ;  /* 0x000000160484723c */ /* 0x000fe20000001888 */
[----:B------:R-:W-:-:S07]  /*d960*/  FMUL.FTZ R163, R163, R10 ;  /* 0x0000000aa3a37220 */ /* 0x000fce0000410000 */
[----:B------:R-:W-:Y:S01]  /*d970*/  HMMA.16816.F32 R188, R4, R28, R148 ;  /* 0x0000001c04bc723c */ /* 0x000fe20000001894 */
[----:B------:R-:W-:Y:S01]  /*d980*/  IMAD.MOV.U32 R136, RZ, RZ, R60 ;  /* 0x000000ffff887224 */ /* 0x000fe200078e003c */
[----:B------:R-:W-:-:S06]  /*d990*/  MOV R139, R63 ;  /* 0x0000003f008b7202 */ /* 0x000fcc0000000f00 */
[----:B------:R-:W-:Y:S01]  /*d9a0*/  HMMA.16816.F32 R164, R4, R48, R72 ;  /* 0x0000003004a4723c */ /* 0x000fe20000001848 */
[----:B------:R-:W-:-:S07]  /*d9b0*/  IMAD.MOV.U32 R138, RZ, RZ, R62 ;  /* 0x000000ffff8a7224 */ /* 0x000fce00078e003e */
[----:B------:R-:W-:Y:S01]  /*d9c0*/  HMMA.16816.F32 R152, R4, R12, R88 ;  /* 0x0000000c0498723c */ /* 0x000fe20000001858 */
[----:B------:R-:W-:-:S07]  /*d9d0*/  IMAD.MOV.U32 R137, RZ, RZ, R66 ;  /* 0x000000ffff897224 */ /* 0x000fce00078e0042 */
[----:B------:R-:W-:Y:S01]  /*d9e0*/  HMMA.16816.F32 R76, R4, R14, R92 ;  /* 0x0000000e044c723c */ /* 0x000fe2000000185c */
[----:B------:R-:W-:-:S06]  /*d9f0*/  IMAD.MOV.U32 R170, RZ, RZ, R136 ;  /* 0x000000ffffaa7224 */ /* 0x000fcc00078e0088 */
[----:B------:R-:W-:Y:S02]  /*da00*/  F2FP.PACK_AB R4, R34, R24 ;  /* 0x000000182204723e */ /* 0x000fe400000000ff */
[----:B------:R-:W-:Y:S02]  /*da10*/  F2FP.PACK_AB R5, R249, R250 ;  /* 0x000000faf905723e */ /* 0x000fe400000000ff */
[----:B------:R-:W-:Y:S02]  /*da20*/  F2FP.PACK_AB R6, R252, R200 ;  /* 0x000000c8fc06723e */ /* 0x000fe400000000ff */
[----:B----4-:R-:W-:Y:S01]  /*da30*/  F2FP.PACK_AB R7, R247, R248 ;  /* 0x000000f8f707723e */ /* 0x010fe200000000ff */
[----:B------:R-:W-:Y:S01]  /*da40*/  IMAD.MOV.U32 R26, RZ, RZ, R61 ;  /* 0x000000ffff1a7224 */ /* 0x000fe200078e003d */
[----:B------:R-:W-:Y:S01]  /*da50*/  MOV R136, R27 ;  /* 0x0000001b00887202 */ /* 0x000fe20000000f00 */
[----:B------:R-:W-:Y:S01]  /*da60*/  IMAD.MOV.U32 R27, RZ, RZ, R235 ;  /* 0x000000ffff1b7224 */ /* 0x000fe200078e00eb */
[----:B------:R-:W-:Y:S01]  /*da70*/  MOV R169, R32 ;  /* 0x0000002000a97202 */ /* 0x000fe20000000f00 */
[-C--:B------:R-:W-:Y:S01]  /*da80*/  FMUL.FTZ R144, R144, R11.reuse ;  /* 0x0000000b90907220 */ /* 0x080fe20000410000 */
[----:B------:R1:W-:Y:S01]  /*da90*/  MUFU.EX2 R235, R9 ;  /* 0x0000000900eb7308 */ /* 0x0003e20000000800 */
[----:B------:R-:W-:Y:S01]  /*daa0*/  HMMA.16816.F32 R60, R4, R30, R156 ;  /* 0x0000001e043c723c */ /* 0x000fe2000000189c */
[----:B------:R-:W-:-:S02]  /*dab0*/  FMUL.FTZ R145, R145, R11 ;  /* 0x0000000b91917220 */ /* 0x000fc40000410000 */
[-C--:B------:R-:W-:Y:S02]  /*dac0*/  FMUL.FTZ R146, R146, R10.reuse ;  /* 0x0000000a92927220 */ /* 0x080fe40000410000 */
[----:B------:R-:W-:Y:S02]  /*dad0*/  FMUL.FTZ R147, R147, R10 ;  /* 0x0000000a93937220 */ /* 0x000fe40000410000 */
[----:B------:R-:W-:Y:S02]  /*dae0*/  IMAD.MOV.U32 R156, RZ, RZ, R35 ;  /* 0x000000ffff9c7224 */ /* 0x000fe400078e0023 */
[----:B------:R-:W-:Y:S02]  /*daf0*/  IMAD.MOV.U32 R171, RZ, RZ, R137 ;  /* 0x000000ffffab7224 */ /* 0x000fe400078e0089 */
[----:B------:R-:W-:Y:S02]  /*db00*/  IMAD.MOV.U32 R35, RZ, RZ, R138 ;  /* 0x000000ffff237224 */ /* 0x000fe400078e008a */
[----:B------:R-:W-:-:S02]  /*db10*/  IMAD.MOV.U32 R32, RZ, RZ, R139 ;  /* 0x000000ffff207224 */ /* 0x000fc400078e008b */
[----:B-1----:R-:W-:Y:S02]  /*db20*/  FFMA.FTZ R9, R41, c[0x0][0x23c], -R2 ;  /* 0x00008f0029097a23 */ /* 0x002fe40000010802 */
[----:B------:R-:W-:Y:S02]  /*db30*/  IMAD.MOV.U32 R137, RZ, RZ, R57 ;  /* 0x000000ffff897224 */ /* 0x000fe400078e0039 */
[----:B------:R-:W-:Y:S02]  /*db40*/  IMAD.MOV.U32 R138, RZ, RZ, R58 ;  /* 0x000000ffff8a7224 */ /* 0x000fe400078e003a */
[----:B------:R-:W-:Y:S02]  /*db50*/  IMAD.MOV.U32 R139, RZ, RZ, R56 ;  /* 0x000000ffff8b7224 */ /* 0x000fe400078e0038 */
[----:B------:R-:W-:Y:S01]  /*db60*/  HMMA.16816.F32 R56, R4, R44, R160 ;  /* 0x0000002c0438723c */ /* 0x000fe200000018a0 */
[-C--:B------:R-:W-:Y:S02]  /*db70*/  FMUL.FTZ R172, R172, R11.reuse ;  /* 0x0000000bacac7220 */ /* 0x080fe40000410000 */
[----:B------:R-:W-:-:S02]  /*db80*/  FMUL.FTZ R173, R173, R11 ;  /* 0x0000000badad7220 */ /* 0x000fc40000410000 */
[-C--:B------:R-:W-:Y:S02]  /*db90*/  FMUL.FTZ R174, R174, R10.reuse ;  /* 0x0000000aaeae7220 */ /* 0x080fe40000410000 */
[----:B------:R-:W-:Y:S01]  /*dba0*/  MOV R160, R233 ;  /* 0x000000e900a07202 */ /* 0x000fe20000000f00 */
[----:B------:R-:W-:Y:S01]  /*dbb0*/  FMUL.FTZ R175, R175, R10 ;  /* 0x0000000aafaf7220 */ /* 0x000fe20000410000 */
[----:B------:R1:W3:Y:S01]  /*dbc0*/  MUFU.EX2 R233, R9 ;  /* 0x0000000900e97308 */ /* 0x0002e20000000800 */
[----:B------:R-:W-:Y:S02]  /*dbd0*/  IMAD.MOV.U32 R94, RZ, RZ, R67 ;  /* 0x000000ffff5e7224 */ /* 0x000fe400078e0043 */
[----:B------:R-:W-:Y:S02]  /*dbe0*/  IMAD.MOV.U32 R25, RZ, RZ, R64 ;  /* 0x000000ffff197224 */ /* 0x000fe400078e0040 */
[----:B------:R-:W-:Y:S01]  /*dbf0*/  HMMA.16816.F32 R64, R4, R28, R144 ;  /* 0x0000001c0440723c */ /* 0x000fe20000001890 */
[----:B------:R-:W-:Y:S01]  /*dc00*/  IMAD.MOV.U32 R157, RZ, RZ, R170 ;  /* 0x000000ffff9d7224 */ /* 0x000fe200078e00aa */
[----:B------:R-:W4:Y:S01]  /*dc10*/  LDSM.16.MT88.4 R28, [R216+0x9400] ;  /* 0x00940000d81c783b */ /* 0x000f220000004200 */
[----:B------:R-:W-:-:S02]  /*dc20*/  IMAD.MOV.U32 R170, RZ, RZ, R215 ;  /* 0x000000ffffaa7224 */ /* 0x000fc400078e00d7 */
[----:B-1----:R-:W-:-:S03]  /*dc30*/  FFMA.FTZ R9, R182, c[0x0][0x23c], -R0 ;  /* 0x00008f00b6097a23 */ /* 0x002fc60000010800 */
[----:B------:R-:W-:Y:S01]  /*dc40*/  HMMA.16816.F32 R44, R4, R46, R172 ;  /* 0x0000002e042c723c */ /* 0x000fe200000018ac */
[----:B------:R1:W-:Y:S06]  /*dc50*/  MUFU.EX2 R215, R9 ;  /* 0x0000000900d77308 */ /* 0x0003ec0000000800 */
[----:B------:R-:W-:Y:S02]  /*dc60*/  IMAD.MOV.U32 R175, RZ, RZ, R169 ;  /* 0x000000ffffaf7224 */ /* 0x000fe400078e00a9 */
[----:B------:R-:W-:Y:S02]  /*dc70*/  IMAD.MOV.U32 R169, RZ, RZ, R214 ;  /* 0x000000ffffa97224 */ /* 0x000fe400078e00d6 */
[----:B------:R-:W-:-:S02]  /*dc80*/  IMAD.MOV.U32 R93, RZ, RZ, R36 ;  /* 0x000000ffff5d7224 */ /* 0x000fc400078e0024 */
[----:B-1----:R-:W-:-:S04]  /*dc90*/  FFMA.FTZ R9, R55, c[0x0][0x23c], -R0 ;  /* 0x00008f0037097a23 */ /* 0x002fc80000010800 */
[----:B------:R1:W1:Y:S01]  /*dca0*/  MUFU.EX2 R214, R9 ;  /* 0x0000000900d67308 */ /* 0x0002620000000800 */
[----:B------:R-:W-:Y:S02]  /*dcb0*/  IMAD.MOV.U32 R159, RZ, RZ, R94 ;  /* 0x000000ffff9f7224 */ /* 0x000fe400078e005e */
[----:B------:R-:W-:Y:S01]  /*dcc0*/  IMAD.MOV.U32 R94, RZ, RZ, R213 ;  /* 0x000000ffff5e7224 */ /* 0x000fe200078e00d5 */
[----:B------:R-:W-:Y:S01]  /*dcd0*/  MOV R145, R139 ;  /* 0x0000008b00917202 */ /* 0x000fe20000000f00 */
[----:B------:R-:W-:Y:S02]  /*dce0*/  IMAD.MOV.U32 R147, RZ, RZ, R137 ;  /* 0x000000ffff937224 */ /* 0x000fe400078e0089 */
[----:B------:R-:W-:Y:S01]  /*dcf0*/  IMAD.MOV.U32 R146, RZ, RZ, R138 ;  /* 0x000000ffff927224 */ /* 0x000fe200078e008a */
[----:B------:R-:W-:Y:S01]  /*dd00*/  MOV R163, R93 ;  /* 0x0000005d00a37202 */ /* 0x000fe20000000f00 */
[----:B------:R-:W-:Y:S02]  /*dd10*/  IMAD.MOV.U32 R158, RZ, RZ, R24 ;  /* 0x000000ffff9e7224 */ /* 0x000fe400078e0018 */
[----:B-1----:R-:W-:-:S02]  /*dd20*/  FFMA.FTZ R9, R178, c[0x0][0x23c], -R0 ;  /* 0x00008f00b2097a23 */ /* 0x002fc40000010800 */
[----:B------:R-:W-:Y:S02]  /*dd30*/  IMAD.MOV.U32 R139, RZ, RZ, R27 ;  /* 0x000000ffff8b7224 */ /* 0x000fe400078e001b */
[----:B------:R1:W-:Y:S01]  /*dd40*/  MUFU.EX2 R213, R9 ;  /* 0x0000000900d57308 */ /* 0x0003e20000000800 */
[----:B------:R-:W-:Y:S02]  /*dd50*/  IMAD.MOV.U32 R138, RZ, RZ, R26 ;  /* 0x000000ffff8a7224 */ /* 0x000fe400078e001a */
[----:B------:R-:W-:Y:S02]  /*dd60*/  IMAD.MOV.U32 R137, RZ, RZ, R25 ;  /* 0x000000ffff897224 */ /* 0x000fe400078e0019 */
[----:B------:R-:W2:Y:S01]  /*dd70*/  LDSM.16.MT88.4 R24, [R218+0x9400] ;  /* 0x00940000da18783b */ /* 0x000ea20000004200 */
[----:B------:R-:W-:Y:S02]  /*dd80*/  IMAD.MOV.U32 R93, RZ, RZ, R212 ;  /* 0x000000ffff5d7224 */ /* 0x000fe400078e00d4 */
[----:B------:R-:W-:-:S02]  /*dd90*/  FMUL.FTZ R124, R124, R11 ;  /* 0x0000000b7c7c7220 */ /* 0x000fc40000410000 */
[----:B-1----:R-:W-:-:S04]  /*dda0*/  FFMA.FTZ R9, R179, c[0x0][0x23c], -R0 ;  /* 0x00008f00b3097a23 */ /* 0x002fc80000010800 */
        /* <DEDUP_REMOVED lines=31> */
[----:B------:R-:W-:Y:S01]  /*dfa0*/  FMUL.FTZ R99, R99, R10 ;  /* 0x0000000a63637220 */ /* 0x000fe20000410000 */
[----:B------:R-:W-:Y:S01]  /*dfb0*/  HMMA.16816.F32 R148, R4, R18, R124 ;  /* 0x000000120494723c */ /* 0x000fe2000000187c */
[----:B-1----:R-:W-:Y:S02]  /*dfc0*/  FFMA.FTZ R9, R180, c[0x0][0x23c], -R8 ;  /* 0x00008f00b4097a23 */ /* 0x002fe40000010808 */
[----:B------:R-:W-:Y:S01]  /*dfd0*/  IMAD.MOV.U32 R174, RZ, RZ, R171 ;  /* 0x000000ffffae7224 */ /* 0x000fe200078e00ab */
[----:B------:R-:W-:Y:S01]  /*dfe0*/  MOV R171, R42 ;  /* 0x0000002a00ab7202 */ /* 0x000fe20000000f00 */
[----:B------:R-:W-:Y:S02]  /*dff0*/  IMAD.MOV.U32 R95, RZ, RZ, R38 ;  /* 0x000000ffff5f7224 */ /* 0x000fe400078e0026 */
[----:B------:R-:W-:Y:S02]  /*e000*/  IMAD.MOV.U32 R124, RZ, RZ, R136 ;  /* 0x000000ffff7c7224 */ /* 0x000fe400078e0088 */
[----:B------:R-:W-:-:S02]  /*e010*/  IMAD.MOV.U32 R136, RZ, RZ, R43 ;  /* 0x000000ffff887224 */ /* 0x000fc400078e002b */
[----:B------:R-:W-:Y:S01]  /*e020*/  IMAD.MOV.U32 R92, RZ, RZ, R202 ;  /* 0x000000ffff5c7224 */ /* 0x000fe200078e00ca */
[----:B------:R-:W-:Y:S01]  /*e030*/  HMMA.16816.F32 R40, R4, R48, R68 ;  /* 0x000000300428723c */ /* 0x000fe20000001844 */
[----:B------:R1:W1:Y:S01]  /*e040*/  MUFU.EX2 R202, R9 ;  /* 0x0000000900ca7308 */ /* 0x0002620000000800 */
[----:B------:R-:W-:Y:S01]  /*e050*/  IMAD.MOV.U32 R162, RZ, RZ, R95 ;  /* 0x000000ffffa27224 */ /* 0x000fe200078e005f */
[----:B------:R-:W-:-:S05]  /*e060*/  MOV R95, R203 ;  /* 0x000000cb005f7202 */ /* 0x000fca0000000f00 */
[C---:B------:R-:W-:Y:S08]  /*e070*/  HMMA.16816.F32 R88, R4.reuse, R16, R112 ;  /* 0x000000100458723c */ /* 0x040ff00000001870 */
[----:B------:R-:W-:Y:S01]  /*e080*/  HMMA.16816.F32 R72, R4, R20, R128 ;  /* 0x000000140448723c */ /* 0x000fe20000001880 */
[----:B-1----:R-:W-:-:S07]  /*e090*/  FFMA.FTZ R9, R181, c[0x0][0x23c], -R8 ;  /* 0x00008f00b5097a23 */ /* 0x002fce0000010808 */
[C---:B------:R-:W-:Y:S01]  /*e0a0*/  HMMA.16816.F32 R52, R4.reuse, R12, R84 ;  /* 0x0000000c0434723c */ /* 0x040fe20000001854 */
[----:B------:R1:W-:Y:S07]  /*e0b0*/  MUFU.EX2 R203, R9 ;  /* 0x0000000900cb7308 */ /* 0x0003ee0000000800 */
[C---:B------:R-:W-:Y:S08]  /*e0c0*/  HMMA.16816.F32 R36, R4.reuse, R22, R140 ;  /* 0x000000160424723c */ /* 0x040ff0000000188c */
[----:B------:R-:W-:Y:S01]  /*e0d0*/  HMMA.16816.F32 R48, R4, R50, R80 ;  /* 0x000000320430723c */ /* 0x000fe20000001850 */
[----:B-1----:R-:W-:-:S07]  /*e0e0*/  FFMA.FTZ R9, R176, c[0x0][0x23c], -R8 ;  /* 0x00008f00b0097a23 */ /* 0x002fce0000010808 */
[----:B------:R-:W-:Y:S01]  /*e0f0*/  HMMA.16816.F32 R96, R4, R14, R96 ;  /* 0x0000000e0460723c */ /* 0x000fe20000001860 */
[----:B------:R-:W-:Y:S01]  /*e100*/  IMAD.MOV.U32 R113, RZ, RZ, R94 ;  /* 0x000000ffff717224 */ /* 0x000fe200078e005e */
[----:B------:R-:W-:Y:S01]  /*e110*/  MOV R114, R169 ;  /* 0x000000a900727202 */ /* 0x000fe20000000f00 */
[----:B------:R-:W-:Y:S01]  /*e120*/  IMAD.MOV.U32 R112, RZ, RZ, R93 ;  /* 0x000000ffff707224 */ /* 0x000fe200078e005d */
[----:B------:R-:W1:Y:S03]  /*e130*/  LDSM.16.MT88.4 R20, [R216+0xa400] ;  /* 0x00a40000d814783b */ /* 0x000e660000004200 */
[----:B--2---:R-:W-:Y:S01]  /*e140*/  F2FP.PACK_AB R4, R238, R241 ;  /* 0x000000f1ee04723e */ /* 0x004fe200000000ff */
[----:B------:R-:W-:Y:S01]  /*e150*/  IMAD.MOV.U32 R161, RZ, RZ, R33 ;  /* 0x000000ffffa17224 */ /* 0x000fe200078e0021 */
[----:B---3--:R-:W-:Y:S01]  /*e160*/  F2FP.PACK_AB R6, R233, R235 ;  /* 0x000000ebe906723e */ /* 0x008fe200000000ff */
[----:B------:R-:W-:Y:S01]  /*e170*/  IMAD.MOV.U32 R127, RZ, RZ, R35 ;  /* 0x000000ffff7f7224 */ /* 0x000fe200078e0023 */
[----:B------:R-:W-:Y:S01]  /*e180*/  F2FP.PACK_AB R5, R214, R215 ;  /* 0x000000d7d605723e */ /* 0x000fe200000000ff */
[----:B------:R-:W-:Y:S01]  /*e190*/  IMAD.MOV.U32 R125, RZ, RZ, R32 ;  /* 0x000000ffff7d7224 */ /* 0x000fe200078e0020 */
[----:B------:R-:W-:Y:S01]  /*e1a0*/  F2FP.PACK_AB R7, R212, R213 ;  /* 0x000000d5d407723e */ /* 0x000fe200000000ff */
[----:B------:R-:W-:Y:S01]  /*e1b0*/  IMAD.MOV.U32 R94, RZ, RZ, R201 ;  /* 0x000000ffff5e7224 */ /* 0x000fe200078e00c9 */
[----:B------:R-:W-:Y:S01]  /*e1c0*/  MOV R126, R34 ;  /* 0x00000022007e7202 */ /* 0x000fe20000000f00 */
[----:B------:R-:W-:Y:S01]  /*e1d0*/  IMAD.MOV.U32 R176, RZ, RZ, R92 ;  /* 0x000000ffffb07224 */ /* 0x000fe200078e005c */
[----:B------:R-:W2:Y:S03]  /*e1e0*/  LDSM.16.MT88.4 R16, [R218+0xa400] ;  /* 0x00a40000da10783b */ /* 0x000ea60000004200 */
[----:B----4-:R-:W-:Y:S01]  /*e1f0*/  HMMA.16816.F32 R140, R4, R30, R204 ;  /* 0x0000001e048c723c */ /* 0x010fe200000018cc */
[----:B------:R3:W-:Y:S01]  /*e200*/  MUFU.EX2 R204, R9 ;  /* 0x0000000900cc7308 */ /* 0x0007e20000000800 */
[----:B------:R-:W-:Y:S01]  /*e210*/  IMAD.MOV.U32 R115, RZ, RZ, R170 ;  /* 0x000000ffff737224 */ /* 0x000fe200078e00aa */
[----:B------:R-:W-:Y:S01]  /*e220*/  MOV R170, R138 ;  /* 0x0000008a00aa7202 */ /* 0x000fe20000000f00 */
[----:B------:R-:W-:Y:S01]  /*e230*/  IMAD.MOV.U32 R92, RZ, RZ, R171 ;  /* 0x000000ffff5c7224 */ /* 0x000fe200078e00ab */
[----:B------:R-:W4:Y:S02]  /*e240*/  LDSM.16.MT88.4 R12, [R216+0xb400] ;  /* 0x00b40000d80c783b */ /* 0x000f240000004200 */
[----:B------:R-:W-:-:S02]  /*e250*/  IMAD.MOV.U32 R207, RZ, RZ, R200 ;  /* 0x000000ffffcf7224 */ /* 0x000fc400078e00c8 */
[----:B------:R-:W-:Y:S01]  /*e260*/  IMAD.MOV.U32 R93, RZ, RZ, R136 ;  /* 0x000000ffff5d7224 */ /* 0x000fe200078e0088 */
[----:B------:R-:W1:Y:S01]  /*e270*/  LDSM.16.MT88.4 R32, [R218+0xb400] ;  /* 0x00b40000da20783b */ /* 0x000e620000004200 */
[----:B---3--:R-:W-:-:S04]  /*e280*/  FFMA.FTZ R9, R193, c[0x0][0x23c], -R3 ;  /* 0x00008f00c1097a23 */ /* 0x008fc80000010803 */
[----:B------:R3:W-:Y:S01]  /*e290*/  MUFU.EX2 R201, R9 ;  /* 0x0000000900c97308 */ /* 0x0007e20000000800 */
[----:B------:R-:W-:Y:S02]  /*e2a0*/  IMAD.MOV.U32 R171, RZ, RZ, R137 ;  /* 0x000000ffffab7224 */ /* 0x000fe400078e0089 */
[----:B------:R-:W-:Y:S02]  /*e2b0*/  IMAD.MOV.U32 R169, RZ, RZ, R139 ;  /* 0x000000ffffa97224 */ /* 0x000fe400078e008b */
[----:B------:R-:W-:Y:S01]  /*e2c0*/  HMMA.16816.F32 R136, R4, R24, R196 ;  /* 0x000000180488723c */ /* 0x000fe200000018c4 */
[----:B---3--:R-:W-:-:S04]  /*e2d0*/  FFMA.FTZ R9, R192, c[0x0][0x23c], -R3 ;  /* 0x00008f00c0097a23 */ /* 0x008fc80000010803 */
[----:B------:R3:W1:Y:S02]  /*e2e0*/  MUFU.EX2 R200, R9 ;  /* 0x0000000900c87308 */ /* 0x0006640000000800 */
[----:B---3--:R-:W-:-:S06]  /*e2f0*/  FFMA.FTZ R9, R183, c[0x0][0x23c], -R3 ;  /* 0x00008f00b7097a23 */ /* 0x008fcc0000010803 */
[----:B------:R3:W-:Y:S02]  /*e300*/  MUFU.EX2 R199, R9 ;  /* 0x0000000900c77308 */ /* 0x0007e40000000800 */
[----:B---3--:R-:W-:-:S06]  /*e310*/  FFMA.FTZ R9, R194, c[0x0][0x23c], -R3 ;  /* 0x00008f00c2097a23 */ /* 0x008fcc0000010803 */
        /* <DEDUP_REMOVED lines=10> */
[----:B------:R3:W-:Y:S01]  /*e3c0*/  MUFU.EX2 R193, R9 ;  /* 0x0000000900c17308 */ /* 0x0007e20000000800 */
[----:B------:R-:W-:Y:S01]  /*e3d0*/  HMMA.16816.F32 R84, R4, R28, R208 ;  /* 0x0000001c0454723c */ /* 0x000fe200000018d0 */
[----:B---3--:R-:W-:-:S06]  /*e3e0*/  FFMA.FTZ R9, R237, c[0x0][0x23c], -R0 ;  /* 0x00008f00ed097a23 */ /* 0x008fcc0000010800 */
[----:B------:R3:W2:Y:S01]  /*e3f0*/  MUFU.EX2 R192, R9 ;  /* 0x0000000900c07308 */ /* 0x0006a20000000800 */
[----:B-1----:R-:W-:Y:S01]  /*e400*/  HMMA.16816.F32 R128, R4, R20, R188 ;  /* 0x000000140480723c */ /* 0x002fe200000018bc */
[----:B------:R-:W-:Y:S01]  /*e410*/  IMAD.MOV.U32 R208, RZ, RZ, R125 ;  /* 0x000000ffffd07224 */ /* 0x000fe200078e007d */
[----:B------:R-:W-:Y:S01]  /*e420*/  MOV R211, R92 ;  /* 0x0000005c00d37202 */ /* 0x000fe20000000f00 */
[----:B------:R-:W-:Y:S02]  /*e430*/  IMAD.MOV.U32 R209, RZ, RZ, R114 ;  /* 0x000000ffffd17224 */ /* 0x000fe400078e0072 */
[----:B---3--:R-:W-:-:S04]  /*e440*/  FFMA.FTZ R9, R236, c[0x0][0x23c], -R0 ;  /* 0x00008f00ec097a23 */ /* 0x008fc80000010800 */
[----:B------:R1:W-:Y:S01]  /*e450*/  MUFU.EX2 R183, R9 ;  /* 0x0000000900b77308 */ /* 0x0003e20000000800 */
[----:B------:R-:W-:Y:S01]  /*e460*/  IMAD.MOV.U32 R190, RZ, RZ, R124 ;  /* 0x000000ffffbe7224 */ /* 0x000fe200078e007c */
[----:B------:R-:W-:Y:S01]  /*e470*/  MOV R188, R127 ;  /* 0x0000007f00bc7202 */ /* 0x000fe20000000f00 */
[----:B------:R-:W-:Y:S02]  /*e480*/  IMAD.MOV.U32 R189, RZ, RZ, R126 ;  /* 0x000000ffffbd7224 */ /* 0x000fe400078e007e */
[----:B------:R-:W-:Y:S01]  /*e490*/  HMMA.16816.F32 R124, R4, R22, R184 ;  /* 0x00000016047c723c */ /* 0x000fe200000018b8 */
[----:B------:R-:W-:Y:S02]  /*e4a0*/  IMAD.MOV.U32 R210, RZ, RZ, R115 ;  /* 0x000000ffffd27224 */ /* 0x000fe400078e0073 */
[----:B------:R-:W-:Y:S02]  /*e4b0*/  IMAD.MOV.U32 R172, RZ, RZ, R93 ;  /* 0x000000ffffac7224 */ /* 0x000fe400078e005d */
[----:B------:R-:W-:-:S02]  /*e4c0*/  IMAD.MOV.U32 R173, RZ, RZ, R94 ;  /* 0x000000ffffad7224 */ /* 0x000fc400078e005e */
[----:B-1----:R-:W-:Y:S01]  /*e4d0*/  FFMA.FTZ R9, R239, c[0x0][0x23c], -R0 ;  /* 0x00008f00ef097a23 */ /* 0x002fe20000010800 */
[C---:B------:R-:W-:Y:S01]  /*e4e0*/  HMMA.16816.F32 R132, R4.reuse, R26, R132 ;  /* 0x0000001a0484723c */ /* 0x040fe20000001884 */
[----:B------:R-:W-:Y:S02]  /*e4f0*/  IMAD.MOV.U32 R187, RZ, RZ, R112 ;  /* 0x000000ffffbb7224 */ /* 0x000fe400078e0070 */
[----:B------:R1:W3:Y:S01]  /*e500*/  MUFU.EX2 R182, R9 ;  /* 0x0000000900b67308 */ /* 0x0002e20000000800 */
[----:B------:R-:W-:Y:S02]  /*e510*/  IMAD.MOV.U32 R186, RZ, RZ, R113 ;  /* 0x000000ffffba7224 */ /* 0x000fe400078e0071 */
[----:B------:R-:W-:Y:S02]  /*e520*/  IMAD.MOV.U32 R185, RZ, RZ, R95 ;  /* 0x000000ffffb97224 */ /* 0x000fe400078e005f */
[C---:B--2---:R-:W-:Y:S08]  /*e530*/  HMMA.16816.F32 R120, R4.reuse, R16, R120 ;  /* 0x000000100478723c */ /* 0x044ff00000001878 */
[----:B------:R-:W-:Y:S01]  /*e540*/  HMMA.16816.F32 R116, R4, R18, R116 ;  /* 0x000000120474723c */ /* 0x000fe20000001874 */
[----:B-1----:R-:W-:-:S07]  /*e550*/  FFMA.FTZ R9, R245, c[0x0][0x23c], -R8 ;  /* 0x00008f00f5097a23 */ /* 0x002fce0000010808 */
[C---:B----4-:R-:W-:Y:S01]  /*e560*/  HMMA.16816.F32 R112, R4.reuse, R12, R164 ;  /* 0x0000000c0470723c */ /* 0x050fe200000018a4 */
[----:B------:R1:W-:Y:S07]  /*e570*/  MUFU.EX2 R181, R9 ;  /* 0x0000000900b57308 */ /* 0x0003ee0000000800 */
[C---:B------:R-:W-:Y:S08]  /*e580*/  HMMA.16816.F32 R108, R4.reuse, R14, R108 ;  /* 0x0000000e046c723c */ /* 0x040ff0000000186c */
[----:B------:R-:W-:Y:S01]  /*e590*/  HMMA.16816.F32 R92, R4, R32, R152 ;  /* 0x00000020045c723c */ /* 0x000fe20000001898 */
[----:B-1----:R-:W-:-:S07]  /*e5a0*/  FFMA.FTZ R9, R246, c[0x0][0x23c], -R8 ;  /* 0x00008f00f6097a23 */ /* 0x002fce0000010808 */
[----:B------:R-:W-:Y:S01]  /*e5b0*/  HMMA.16816.F32 R76, R4, R34, R76 ;  /* 0x00000022044c723c */ /* 0x000fe2000000184c */
[----:B------:R1:W2:Y:S06]  /*e5c0*/  MUFU.EX2 R179, R9 ;  /* 0x0000000900b37308 */ /* 0x0002ac0000000800 */
[----:B------:R-:W-:Y:S02]  /*e5d0*/  F2FP.PACK_AB R4, R202, R242 ;  /* 0x000000f2ca04723e */ /* 0x000fe400000000ff */
[----:B------:R-:W-:Y:S02]  /*e5e0*/  F2FP.PACK_AB R5, R200, R201 ;  /* 0x000000c9c805723e */ /* 0x000fe400000000ff */
[----:B------:R-:W-:-:S02]  /*e5f0*/  F2FP.PACK_AB R6, R204, R203 ;  /* 0x000000cbcc06723e */ /* 0x000fc400000000ff */
[----:B------:R-:W-:Y:S01]  /*e600*/  F2FP.PACK_AB R7, R198, R199 ;  /* 0x000000c7c607723e */ /* 0x000fe200000000ff */
[----:B-1----:R-:W-:-:S06]  /*e610*/  FFMA.FTZ R9, R240, c[0x0][0x23c], -R8 ;  /* 0x00008f00f0097a23 */ /* 0x002fcc0000010808 */
[C---:B------:R-:W-:Y:S01]  /*e620*/  HMMA.16816.F32 R68, R4.reuse, R26, R36 ;  /* 0x0000001a0444723c */ /* 0x040fe20000001824 */
[----:B------:R-:W1:Y:S01]  /*e630*/  LDSM.16.MT88.4 R36, [R216+0x9800] ;  /* 0x00980000d824783b */ /* 0x000e620000004200 */
[----:B------:R4:W-:Y:S06]  /*e640*/  MUFU.EX2 R180, R9 ;  /* 0x0000000900b47308 */ /* 0x0009ec0000000800 */
[C---:B------:R-:W-:Y:S08]  /*e650*/  HMMA.16816.F32 R88, R4.reuse, R28, R88 ;  /* 0x0000001c0458723c */ /* 0x040ff00000001858 */
[----:B------:R-:W-:Y:S01]  /*e660*/  HMMA.16816.F32 R80, R4, R30, R148 ;  /* 0x0000001e0450723c */ /* 0x000fe20000001894 */
[----:B------:R-:W1:Y:S01]  /*e670*/  LDSM.16.MT88.4 R28, [R218+0x9800] ;  /* 0x00980000da1c783b */ /* 0x000e620000004200 */
[----:B----4-:R-:W-:-:S06]  /*e680*/  FFMA.FTZ R9, R107, c[0x0][0x23c], -R8 ;  /* 0x00008f006b097a23 */ /* 0x010fcc0000010808 */
[C---:B------:R-:W-:Y:S01]  /*e690*/  HMMA.16816.F32 R40, R4.reuse, R12, R40 ;  /* 0x0000000c0428723c */ /* 0x040fe20000001828 */
[----:B------:R4:W-:Y:S07]  /*e6a0*/  MUFU.EX2 R178, R9 ;  /* 0x0000000900b27308 */ /* 0x0009ee0000000800 */
[C---:B------:R-:W-:Y:S01]  /*e6b0*/  HMMA.16816.F32 R48, R4.reuse, R14, R48 ;  /* 0x0000000e0430723c */ /* 0x040fe20000001830 */
[----:B------:R-:W1:Y:S07]  /*e6c0*/  LDSM.16.MT88.4 R12, [R216+0xb800] ;  /* 0x00b80000d80c783b */ /* 0x000e6e0000004200 */
[C---:B------:R-:W-:Y:S01]  /*e6d0*/  HMMA.16816.F32 R72, R4.reuse, R24, R72 ;  /* 0x000000180448723c */ /* 0x040fe20000001848 */
[----:B------:R-:W1:Y:S07]  /*e6e0*/  LDSM.16.MT88.4 R24, [R216+0xa800] ;  /* 0x00a80000d818783b */ /* 0x000e6e0000004200 */
[----:B------:R-:W-:Y:S01]  /*e6f0*/  HMMA.16816.F32 R64, R4, R20, R64 ;  /* 0x000000140440723c */ /* 0x000fe20000001840 */
[----:B----4-:R-:W-:-:S07]  /*e700*/  FFMA.FTZ R9, R251, c[0x0][0x23c], -R3 ;  /* 0x00008f00fb097a23 */ /* 0x010fce0000010803 */
[C---:B------:R-:W-:Y:S01]  /*e710*/  HMMA.16816.F32 R60, R4.reuse, R22, R60 ;  /* 0x00000016043c723c */ /* 0x040fe2000000183c */
[----:B------:R-:W-:Y:S07]  /*e720*/  LDSM.16.MT88.4 R20, [R218+0xb800] ;  /* 0x00b80000da14783b */ /* 0x000fee0000004200 */
[C---:B------:R-:W-:Y:S08]  /*e730*/  HMMA.16816.F32 R56, R4.reuse, R16, R56 ;  /* 0x000000100438723c */ /* 0x040ff00000001838 */
[----:B------:R-:W-:Y:S01]  /*e740*/  HMMA.16816.F32 R44, R4, R18, R44 ;  /* 0x00000012042c723c */ /* 0x000fe2000000182c */
[----:B------:R-:W4:Y:S01]  /*e750*/  LDSM.16.MT88.4 R16, [R218+0xa800] ;  /* 0x00a80000da10783b */ /* 0x000f220000004200 */
[----:B------:R1:W-:Y:S01]  /*e760*/  MUFU.EX2 R177, R9 ;  /* 0x0000000900b17308 */ /* 0x0003e20000000800 */
[----:B------:R-:W-:Y:S01]  /*e770*/  MOV R246, R176 ;  /* 0x000000b000f67202 */ /* 0x000fe20000000f00 */
[----:B-1----:R-:W-:-:S06]  /*e780*/  FFMA.FTZ R9, R185, c[0x0][0x23c], -R3 ;  /* 0x00008f00b9097a23 */ /* 0x002fcc0000010803 */
[----:B------:R1:W1:Y:S01]  /*e790*/  MUFU.EX2 R176, R9 ;  /* 0x0000000900b07308 */ /* 0x0002620000000800 */
[----:B------:R-:W-:Y:S01]  /*e7a0*/  HMMA.16816.F32 R52, R4, R32, R52 ;  /* 0x000000200434723c */ /* 0x000fe20000001834 */
[----:B-1----:R-:W-:-:S06]  /*e7b0*/  FFMA.FTZ R9, R244, c[0x0][0x23c], -R3 ;  /* 0x00008f00f4097a23 */ /* 0x002fcc0000010803 */
[----:B------:R1:W-:Y:S01]  /*e7c0*/  MUFU.EX2 R107, R9 ;  /* 0x00000009006b7308 */ /* 0x0003e20000000800 */
[----:B------:R-:W-:Y:S01]  /*e7d0*/  HMMA.16816.F32 R32, R4, R34, R96 ;  /* 0x000000220420723c */ /* 0x000fe20000001860 */
[----:B------:R-:W-:Y:S02]  /*e7e0*/  IMAD.MOV.U32 R191, RZ, RZ, R145 ;  /* 0x000000ffffbf7224 */ /* 0x000fe400078e0091 */
[----:B-1----:R-:W-:-:S04]  /*e7f0*/  FFMA.FTZ R9, R243, c[0x0][0x23c], -R3 ;  /* 0x00008f00f3097a23 */ /* 0x002fc80000010803 */
[----:B------:R1:W1:Y:S01]  /*e800*/  MUFU.EX2 R106, R9 ;  /* 0x00000009006a7308 */ /* 0x0002620000000800 */
[----:B------:R-:W-:Y:S02]  /*e810*/  F2FP.PACK_AB R4, R196, R197 ;  /* 0x000000c5c404723e */ /* 0x000fe400000000ff */
[----:B------:R-:W-:Y:S02]  /*e820*/  F2FP.PACK_AB R6, R194, R195 ;  /* 0x000000c3c206723e */ /* 0x000fe400000000ff */
[----:B------:R-:W-:Y:S02]  /*e830*/  F2FP.PACK_AB R5, R192, R193 ;  /* 0x000000c1c005723e */ /* 0x000fe400000000ff */
[----:B---3--:R-:W-:Y:S01]  /*e840*/  F2FP.PACK_AB R7, R182, R183 ;  /* 0x000000b7b607723e */ /* 0x008fe200000000ff */
[----:B------:R-:W-:Y:S01]  /*e850*/  IMAD.MOV.U32 R205, RZ, RZ, R147 ;  /* 0x000000ffffcd7224 */ /* 0x000fe200078e0093 */
[----:B------:R-:W-:Y:S01]  /*e860*/  MOV R206, R146 ;  /* 0x0000009200ce7202 */ /* 0x000fe20000000f00 */
[----:B------:R-:W-:Y:S01]  /*e870*/  IMAD.MOV.U32 R240, RZ, RZ, R174 ;  /* 0x000000fffff07224 */ /* 0x000fe200078e00ae */
[----:B------:R-:W-:Y:S01]  /*e880*/  MOV R174, R162 ;  /* 0x000000a200ae7202 */ /* 0x000fe20000000f00 */
[----:B------:R-:W-:-:S02]  /*e890*/  IMAD.MOV.U32 R234, RZ, RZ, R186 ;  /* 0x000000ffffea7224 */ /* 0x000fc400078e00ba */
[C---:B------:R-:W-:Y:S01]  /*e8a0*/  HMMA.16816.F32 R144, R4.reuse, R38, R140 ;  /* 0x000000260490723c */ /* 0x040fe2000000188c */
[----:B------:R-:W-:Y:S01]  /*e8b0*/  MOV R237, R187 ;  /* 0x000000bb00ed7202 */ /* 0x000fe20000000f00 */
[----:B------:R-:W-:Y:S02]  /*e8c0*/  IMAD.MOV.U32 R236, RZ, RZ, R188 ;  /* 0x000000ffffec7224 */ /* 0x000fe400078e00bc */
[----:B------:R-:W-:Y:S02]  /*e8d0*/  IMAD.MOV.U32 R232, RZ, RZ, R189 ;  /* 0x000000ffffe87224 */ /* 0x000fe400078e00bd */
[----:B------:R-:W-:Y:S02]  /*e8e0*/  IMAD.MOV.U32 R239, RZ, RZ, R190 ;  /* 0x000000ffffef7224 */ /* 0x000fe400078e00be */
[----:B------:R-:W-:Y:S01]  /*e8f0*/  IMAD.MOV.U32 R143, RZ, RZ, R175 ;  /* 0x000000ffff8f7224 */ /* 0x000fe200078e00af */
[----:B------:R-:W-:Y:S01]  /*e900*/  HMMA.16816.F32 R148, R4, R30, R132 ;  /* 0x0000001e0494723c */ /* 0x000fe20000001884 */
[----:B------:R-:W-:-:S02]  /*e910*/  IMAD.MOV.U32 R142, RZ, RZ, R160 ;  /* 0x000000ffff8e7224 */ /* 0x000fc400078e00a0 */
[----:B------:R-:W-:Y:S02]  /*e920*/  IMAD.MOV.U32 R141, RZ, RZ, R161 ;  /* 0x000000ffff8d7224 */ /* 0x000fe400078e00a1 */
[----:B------:R-:W-:Y:S02]  /*e930*/  IMAD.MOV.U32 R140, RZ, RZ, R163 ;  /* 0x000000ffff8c7224 */ /* 0x000fe400078e00a3 */
[----:B------:R-:W-:Y:S01]  /*e940*/  IMAD.MOV.U32 R245, RZ, RZ, R191 ;  /* 0x000000fffff57224 */ /* 0x000fe200078e00bf */
[----:B------:R-:W-:Y:S01]  /*e950*/  MOV R134, R170 ;  /* 0x000000aa00867202 */ /* 0x000fe20000000f00 */
[----:B------:R-:W-:Y:S01]  /*e960*/  IMAD.MOV.U32 R175, RZ, RZ, R168 ;  /* 0x000000ffffaf7224 */ /* 0x000fe200078e00a8 */
[----:B------:R-:W-:Y:S01]  /*e970*/  HMMA.16816.F32 R160, R4, R14, R108 ;  /* 0x0000000e04a0723c */ /* 0x000fe2000000186c */
[----:B------:R-:W-:Y:S02]  /*e980*/  IMAD.MOV.U32 R133, RZ, RZ, R169 ;  /* 0x000000ffff857224 */ /* 0x000fe400078e00a9 */
[----:B------:R-:W-:-:S05]  /*e990*/  IMAD.MOV.U32 R135, RZ, RZ, R171 ;  /* 0x000000ffff877224 */ /* 0x000fca00078e00ab */
[----:B------:R-:W-:Y:S01]  /*e9a0*/  HMMA.16816.F32 R84, R4, R36, R84 ;  /* 0x000000240454723c */ /* 0x000fe20000001854 */
[----:B-1----:R-:W-:-:S07]  /*e9b0*/  FFMA.FTZ R9, R133, c[0x0][0x23c], -R2 ;  /* 0x00008f0085097a23 */ /* 0x002fce0000010802 */
[C---:B------:R-:W-:Y:S08]  /*e9c0*/  HMMA.16816.F32 R136, R4.reuse, R28, R136 ;  /* 0x0000001c0488723c */ /* 0x040ff00000001888 */
[C---:B------:R-:W-:Y:S08]  /*e9d0*/  HMMA.16816.F32 R152, R4.reuse, R24, R128 ;  /* 0x000000180498723c */ /* 0x040ff00000001880 */
[C---:B------:R-:W-:Y:S08]  /*e9e0*/  HMMA.16816.F32 R188, R4.reuse, R26, R124 ;  /* 0x0000001a04bc723c */ /* 0x040ff0000000187c */
[C---:B----4-:R-:W-:Y:S08]  /*e9f0*/  HMMA.16816.F32 R164, R4.reuse, R16, R120 ;  /* 0x0000001004a4723c */ /* 0x050ff00000001878 */
[C---:B------:R-:W-:Y:S08]  /*ea00*/  HMMA.16816.F32 R168, R4.reuse, R18, R116 ;  /* 0x0000001204a8723c */ /* 0x040ff00000001874 */
[C---:B------:R-:W-:Y:S08]  /*ea10*/  HMMA.16816.F32 R184, R4.reuse, R12, R112 ;  /* 0x0000000c04b8723c */ /* 0x040ff00000001870 */
[C---:B------:R-:W-:Y:S08]  /*ea20*/  HMMA.16816.F32 R108, R4.reuse, R20, R92 ;  /* 0x00000014046c723c */ /* 0x040ff0000000185c */
[----:B------:R-:W-:Y:S01]  /*ea30*/  HMMA.16816.F32 R96, R4, R22, R76 ;  /* 0x000000160460723c */ /* 0x000fe2000000184c */
[----:B------:R-:W-:Y:S01]  /*ea40*/  IMAD.MOV.U32 R251, RZ, RZ, R217 ;  /* 0x000000fffffb7224 */ /* 0x000fe200078e00d9 */
[----:B------:R-:W-:Y:S01]  /*ea50*/  LDSM.16.MT88.4 R124, [R216+0x9c00] ;  /* 0x009c0000d87c783b */ /* 0x000fe20000004200 */
[----:B------:R-:W-:-:S03]  /*ea60*/  IMAD.MOV.U32 R133, RZ, RZ, R143 ;  /* 0x000000ffff857224 */ /* 0x000fc600078e008f */
[----:B------:R1:W5:Y:S01]  /*ea70*/  LDL.LU R217, [R1+0x68] ;  /* 0x0000680001d97983 */ /* 0x0003620000300800 */
[----:B--2---:R-:W-:Y:S02]  /*ea80*/  F2FP.PACK_AB R4, R179, R181 ;  /* 0x000000b5b304723e */ /* 0x004fe400000000ff */
[----:B------:R-:W-:Y:S02]  /*ea90*/  F2FP.PACK_AB R5, R176, R177 ;  /* 0x000000b1b005723e */ /* 0x000fe400000000ff */
[----:B------:R-:W-:Y:S02]  /*eaa0*/  F2FP.PACK_AB R6, R178, R180 ;  /* 0x000000b4b206723e */ /* 0x000fe400000000ff */
[----:B------:R-:W-:-:S07]  /*eab0*/  F2FP.PACK_AB R7, R106, R107 ;  /* 0x0000006b6a07723e */ /* 0x000fce00000000ff */
[C---:B------:R-:W-:Y:S01]  /*eac0*/  HMMA.16816.F32 R68, R4.reuse, R30, R68 ;  /* 0x0000001e0444723c */ /* 0x040fe20000001844 */
[----:B------:R2:W-:Y:S07]  /*ead0*/  MUFU.EX2 R31, R9 ;  /* 0x00000009001f7308 */ /* 0x0005ee0000000800 */
[----:B------:R-:W-:Y:S01]  /*eae0*/  HMMA.16816.F32 R128, R4, R28, R72 ;  /* 0x0000001c0480723c */ /* 0x000fe20000001848 */
[----:B--2---:R-:W-:-:S04]  /*eaf0*/  FFMA.FTZ R9, R134, c[0x0][0x23c], -R2 ;  /* 0x00008f0086097a23 */ /* 0x004fc80000010802 */
[----:B------:R2:W3:Y:S03]  /*eb00*/  MUFU.EX2 R30, R9 ;  /* 0x00000009001e7308 */ /* 0x0004e60000000800 */
[----:B------:R-:W-:Y:S01]  /*eb10*/  HMMA.16816.F32 R60, R4, R26, R60 ;  /* 0x0000001a043c723c */ /* 0x000fe2000000183c */
[--C-:B--2---:R-:W-:Y:S02]  /*eb20*/  FFMA.FTZ R9, R135, c[0x0][0x23c], -R2.reuse ;  /* 0x00008f0087097a23 */ /* 0x104fe40000010802 */
[----:B------:R-:W-:-:S04]  /*eb30*/  FFMA.FTZ R2, R251, c[0x0][0x23c], -R2 ;  /* 0x00008f00fb027a23 */ /* 0x000fc80000010802 */
[----:B------:R2:W-:Y:S01]  /*eb40*/  MUFU.EX2 R28, R2 ;  /* 0x00000002001c7308 */ /* 0x0005e20000000800 */
[----:B------:R-:W-:Y:S01]  /*eb50*/  HMMA.16816.F32 R64, R4, R24, R64 ;  /* 0x000000180440723c */ /* 0x000fe20000001840 */
[----:B--2---:R-:W-:-:S06]  /*eb60*/  FFMA.FTZ R2, R140, c[0x0][0x23c], -R0 ;  /* 0x00008f008c027a23 */ /* 0x004fcc0000010800 */
[----:B------:R2:W-:Y:S01]  /*eb70*/  MUFU.EX2 R27, R2 ;  /* 0x00000002001b7308 */ /* 0x0005e20000000800 */
[----:B------:R-:W-:Y:S01]  /*eb80*/  IMAD.MOV.U32 R135, RZ, RZ, R246 ;  /* 0x000000ffff877224 */ /* 0x000fe200078e00f6 */
[----:B------:R-:W-:Y:S01]  /*eb90*/  MOV R251, R245 ;  /* 0x000000f500fb7202 */ /* 0x000fe20000000f00 */
[----:B------:R-:W-:Y:S01]  /*eba0*/  IMAD.MOV.U32 R246, RZ, RZ, R236 ;  /* 0x000000fffff67224 */ /* 0x000fe200078e00ec */
[----:B------:R-:W-:Y:S01]  /*ebb0*/  MOV R236, R210 ;  /* 0x000000d200ec7202 */ /* 0x000fe20000000f00 */
[----:B------:R-:W-:Y:S02]  /*ebc0*/  IMAD.MOV.U32 R245, RZ, RZ, R209 ;  /* 0x000000fffff57224 */ /* 0x000fe400078e00d1 */
[----:B--2---:R-:W-:-:S04]  /*ebd0*/  FFMA.FTZ R2, R141, c[0x0][0x23c], -R0 ;  /* 0x00008f008d027a23 */ /* 0x004fc80000010800 */
[----:B------:R2:W-:Y:S01]  /*ebe0*/  MUFU.EX2 R26, R2 ;  /* 0x00000002001a7308 */ /* 0x0005e20000000800 */
[----:B------:R-:W-:Y:S02]  /*ebf0*/  IMAD.MOV.U32 R134, RZ, RZ, R142 ;  /* 0x000000ffff867224 */ /* 0x000fe400078e008e */
[----:B------:R-:W-:Y:S01]  /*ec00*/  IMAD.MOV.U32 R209, RZ, RZ, R172 ;  /* 0x000000ffffd17224 */ /* 0x000fe200078e00ac */
[----:B------:R-:W-:Y:S01]  /*ec10*/  MOV R172, R175 ;  /* 0x000000af00ac7202 */ /* 0x000fe20000000f00 */
[----:B------:R-:W-:Y:S01]  /*ec20*/  IMAD.MOV.U32 R210, RZ, RZ, R174 ;  /* 0x000000ffffd27224 */ /* 0x000fe200078e00ae */
[----:B------:R-:W-:Y:S01]  /*ec30*/  HMMA.16816.F32 R44, R4, R18, R44 ;  /* 0x00000012042c723c */ /* 0x000fe2000000182c */
[----:B------:R-:W-:Y:S01]  /*ec40*/  IMAD.MOV.U32 R174, RZ, RZ, R157 ;  /* 0x000000ffffae7224 */ /* 0x000fe200078e009d */
[----:B------:R-:W4:Y:S01]  /*ec50*/  LDSM.16.MT88.4 R140, [R218+0x9c00] ;  /* 0x009c0000da8c783b */ /* 0x000f220000004200 */
[--C-:B--2---:R-:W-:Y:S02]  /*ec60*/  FFMA.FTZ R2, R240, c[0x0][0x23c], -R0.reuse ;  /* 0x00008f00f0027a23 */ /* 0x104fe40000010800 */
[----:B------:R-:W-:-:S02]  /*ec70*/  FFMA.FTZ R0, R159, c[0x0][0x23c], -R0 ;  /* 0x00008f009f007a23 */ /* 0x000fc40000010800 */
[----:B------:R-:W-:Y:S02]  /*ec80*/  IMAD.MOV.U32 R240, RZ, RZ, R239 ;  /* 0x000000fffff07224 */ /* 0x000fe400078e00ef */
[----:B------:R2:W-:Y:S01]  /*ec90*/  MUFU.EX2 R24, R0 ;  /* 0x0000000000187308 */ /* 0x0005e20000000800 */
[----:B------:R-:W-:Y:S02]  /*eca0*/  IMAD.MOV.U32 R239, RZ, RZ, R234 ;  /* 0x000000ffffef7224 */ /* 0x000fe400078e00ea */
[----:B------:R-:W-:Y:S02]  /*ecb0*/  IMAD.MOV.U32 R234, RZ, RZ, R211 ;  /* 0x000000ffffea7224 */ /* 0x000fe400078e00d3 */
[----:B------:R-:W-:Y:S02]  /*ecc0*/  IMAD.MOV.U32 R211, RZ, RZ, R173 ;  /* 0x000000ffffd37224 */ /* 0x000fe400078e00ad */
[----:B------:R-:W-:Y:S02]  /*ecd0*/  IMAD.MOV.U32 R173, RZ, RZ, R156 ;  /* 0x000000ffffad7224 */ /* 0x000fe400078e009c */
[----:B------:R-:W-:Y:S01]  /*ece0*/  IMAD.MOV.U32 R175, RZ, RZ, R158 ;  /* 0x000000ffffaf7224 */ /* 0x000fe200078e009e */
[----:B------:R-:W-:Y:S01]  /*ecf0*/  HMMA.16816.F32 R112, R4, R36, R88 ;  /* 0x000000240470723c */ /* 0x000fe20000001858 */
[----:B------:R-:W-:-:S02]  /*ed00*/  IMAD.MOV.U32 R244, RZ, RZ, R245 ;  /* 0x000000fffff47224 */ /* 0x000fc400078e00f5 */
[----:B--2---:R-:W-:Y:S01]  /*ed10*/  FFMA.FTZ R0, R133, c[0x0][0x23c], -R8 ;  /* 0x00008f0085007a23 */ /* 0x004fe20000010808 */
[----:B------:R-:W2:Y:S01]  /*ed20*/  LDSM.16.MT88.4 R156, [R216+0xac00] ;  /* 0x00ac0000d89c783b */ /* 0x000ea20000004200 */
[----:B------:R-:W-:Y:S02]  /*ed30*/  IMAD.MOV.U32 R133, RZ, RZ, R134 ;  /* 0x000000ffff857224 */ /* 0x000fe400078e0086 */
[----:B------:R1:W-:Y:S01]  /*ed40*/  MUFU.EX2 R19, R0 ;  /* 0x0000000000137308 */ /* 0x0003e20000000800 */
[----:B------:R-:W-:Y:S01]  /*ed50*/  MOV R134, R251 ;  /* 0x000000fb00867202 */ /* 0x000fe20000000f00 */
[----:B------:R-:W-:Y:S01]  /*ed60*/  IMAD.MOV.U32 R243, RZ, RZ, R246 ;  /* 0x000000fffff37224 */ /* 0x000fe200078e00f6 */
[----:B------:R-:W-:Y:S01]  /*ed70*/  MOV R245, R234 ;  /* 0x000000ea00f57202 */ /* 0x000fe20000000f00 */
[----:B------:R-:W-:Y:S01]  /*ed80*/  IMAD.MOV.U32 R251, RZ, RZ, R209 ;  /* 0x000000fffffb7224 */ /* 0x000fe200078e00d1 */
[C---:B------:R-:W-:Y:S01]  /*ed90*/  HMMA.16816.F32 R36, R4.reuse, R38, R80 ;  /* 0x000000260424723c */ /* 0x040fe20000001850 */
[----:B------:R-:W-:Y:S01]  /*eda0*/  IMAD.MOV.U32 R209, RZ, RZ, R172 ;  /* 0x000000ffffd17224 */ /* 0x000fe200078e00ac */
[----:B------:R-:W-:Y:S01]  /*edb0*/  MOV R246, R174 ;  /* 0x000000ae00f67202 */ /* 0x000fe20000000f00 */
[----:B------:R-:W-:Y:S01]  /*edc0*/  IMAD.MOV.U32 R234, RZ, RZ, R173 ;  /* 0x000000ffffea7224 */ /* 0x000fe200078e00ad */
[----:B------:R-:W-:Y:S04]  /*edd0*/  LDSM.16.MT88.4 R80, [R216+0xbc00] ;  /* 0x00bc0000d850783b */ /* 0x000fe80000004200 */
[----:B------:R-:W-:Y:S01]  /*ede0*/  HMMA.16816.F32 R56, R4, R16, R56 ;  /* 0x000000100438723c */ /* 0x000fe20000001838 */
[----:B-1----:R-:W-:-:S02]  /*edf0*/  FFMA.FTZ R0, R135, c[0x0][0x23c], -R8 ;  /* 0x00008f0087007a23 */ /* 0x002fc40000010808 */
[----:B------:R-:W-:Y:S02]  /*ee00*/  IMAD.MOV.U32 R135, RZ, RZ, R240 ;  /* 0x000000ffff877224 */ /* 0x000fe400078e00f0 */
[----:B------:R-:W-:-:S03]  /*ee10*/  IMAD.MOV.U32 R240, RZ, RZ, R175 ;  /* 0x000000fffff07224 */ /* 0x000fc600078e00af */
[C---:B------:R-:W-:Y:S01]  /*ee20*/  HMMA.16816.F32 R40, R4.reuse, R12, R40 ;  /* 0x0000000c0428723c */ /* 0x040fe20000001828 */
[----:B------:R-:W1:Y:S01]  /*ee30*/  LDSM.16.MT88.4 R172, [R218+0xac00] ;  /* 0x00ac0000daac783b */ /* 0x000e620000004200 */
[----:B------:R2:W-:Y:S06]  /*ee40*/  MUFU.EX2 R16, R0 ;  /* 0x0000000000107308 */ /* 0x0005ec0000000800 */
[C---:B------:R-:W-:Y:S08]  /*ee50*/  HMMA.16816.F32 R48, R4.reuse, R14, R48 ;  /* 0x0000000e0430723c */ /* 0x040ff00000001830 */
[----:B------:R-:W-:Y:S01]  /*ee60*/  HMMA.16816.F32 R52, R4, R20, R52 ;  /* 0x000000140434723c */ /* 0x000fe20000001834 */
[----:B--2---:R-:W-:-:S07]  /*ee70*/  FFMA.FTZ R0, R133, c[0x0][0x23c], -R8 ;  /* 0x00008f0085007a23 */ /* 0x004fce0000010808 */
[----:B------:R-:W-:Y:S01]  /*ee80*/  HMMA.16816.F32 R32, R4, R22, R32 ;  /* 0x000000160420723c */ /* 0x000fe20000001820 */
[----:B------:R-:W2:Y:S01]  /*ee90*/  LDSM.16.MT88.4 R4, [R218+0xbc00] ;  /* 0x00bc0000da04783b */ /* 0x000ea20000004200 */
[----:B------:R1:W-:Y:S08]  /*eea0*/  MUFU.EX2 R17, R0 ;  /* 0x0000000000117308 */ /* 0x0003f00000000800 */
[----:B------:R-:W2:Y:S01]  /*eeb0*/  MUFU.EX2 R29, R9 ;  /* 0x00000009001d7308 */ /* 0x000ea20000000800 */
[----:B-1----:R-:W-:-:S07]  /*eec0*/  FFMA.FTZ R0, R134, c[0x0][0x23c], -R8 ;  /* 0x00008f0086007a23 */ /* 0x002fce0000010808 */
[----:B------:R1:W-:Y:S08]  /*eed0*/  MUFU.EX2 R18, R0 ;  /* 0x0000000000127308 */ /* 0x0003f00000000800 */
[----:B------:R-:W2:Y:S01]  /*eee0*/  MUFU.EX2 R25, R2 ;  /* 0x0000000200197308 */ /* 0x000ea20000000800 */
[----:B-1----:R-:W-:-:S07]  /*eef0*/  FFMA.FTZ R0, R135, c[0x0][0x23c], -R3 ;  /* 0x00008f0087007a23 */ /* 0x002fce0000010803 */
[----:B------:R1:W-:Y:S01]  /*ef00*/  MUFU.EX2 R12, R0 ;  /* 0x00000000000c7308 */ /* 0x0003e20000000800 */
[----:B---3--:R-:W-:Y:S01]  /*ef10*/  F2FP.PACK_AB R92, R30, R31 ;  /* 0x0000001f1e5c723e */ /* 0x008fe200000000ff */
[----:B-1----:R-:W-:-:S06]  /*ef20*/  FFMA.FTZ R0, R243, c[0x0][0x23c], -R3 ;  /* 0x00008f00f3007a23 */ /* 0x002fcc0000010803 */
[----:B------:R1:W3:Y:S01]  /*ef30*/  MUFU.EX2 R13, R0 ;  /* 0x00000000000d7308 */ /* 0x0002e20000000800 */
[----:B--2---:R-:W-:Y:S02]  /*ef40*/  F2FP.PACK_AB R94, R28, R29 ;  /* 0x0000001d1c5e723e */ /* 0x004fe400000000ff */
[----:B------:R-:W-:Y:S02]  /*ef50*/  F2FP.PACK_AB R93, R26, R27 ;  /* 0x0000001b1a5d723e */ /* 0x000fe400000000ff */
[----:B------:R-:W-:Y:S01]  /*ef60*/  F2FP.PACK_AB R95, R24, R25 ;  /* 0x00000019185f723e */ /* 0x000fe200000000ff */
[--C-:B-1----:R-:W-:Y:S02]  /*ef70*/  FFMA.FTZ R0, R244, c[0x0][0x23c], -R3.reuse ;  /* 0x00008f00f4007a23 */ /* 0x102fe40000010803 */
[----:B------:R-:W-:Y:S02]  /*ef80*/  FFMA.FTZ R3, R251, c[0x0][0x23c], -R3 ;  /* 0x00008f00fb037a23 */ /* 0x000fe40000010803 */
[----:B------:R1:W-:Y:S08]  /*ef90*/  MUFU.EX2 R14, R0 ;  /* 0x00000000000e7308 */ /* 0x0003f00000000800 */
[----:B------:R2:W2:Y:S01]  /*efa0*/  MUFU.EX2 R15, R3 ;  /* 0x00000003000f7308 */ /* 0x0004a20000000800 */
[----:B----4-:R-:W-:Y:S01]  /*efb0*/  HMMA.16816.F32 R132, R92, R140, R136 ;  /* 0x0000008c5c84723c */ /* 0x010fe20000001888 */
        /* <DEDUP_REMOVED lines=95> */
[----:B------:R-:W-:-:S07]  /*f5b0*/  IMAD.MOV.U32 R101, RZ, RZ, R231 ;  /* 0x000000ffff657224 */ /* 0x000fce00078e00e7 */
.L_x_187:
[----:B-1----:R-:W2:Y:S02]  /*f5c0*/  LDL R0, [R1+0x30] ;  /* 0x0000300001007983 */ /* 0x002ea40000100800 */
[----:B--2---:R-:W-:-:S13]  /*f5d0*/  ISETP.GT.AND P0, PT, R101, R0, PT ;  /* 0x000000006500720c */ /* 0x004fda0003f04270 */
[----:B------:R-:W-:Y:S05]  /*f5e0*/  @!P0 BRA `(.L_x_194) ;  /* 0x0000471000008947 */ /* 0x000fea0003800000 */
[----:B------:R-:W2:Y:S01]  /*f5f0*/  LDL R2, [R1+0x50] ;  /* 0x0000500001027983 */ /* 0x000ea20000100800 */
[----:B------:R-:W-:Y:S01]  /*f600*/  IMAD.MOV.U32 R100, RZ, RZ, R105 ;  /* 0x000000ffff647224 */ /* 0x000fe200078e0069 */
[----:B------:R-:W-:Y:S01]  /*f610*/  MOV R107, R102 ;  /* 0x00000066006b7202 */ /* 0x000fe20000000f00 */
[----:B------:R-:W-:Y:S01]  /*f620*/  IMAD.MOV.U32 R3, RZ, RZ, R104 ;  /* 0x000000ffff037224 */ /* 0x000fe200078e0068 */
[----:B------:R-:W3:Y:S01]  /*f630*/  LDL R0, [R1+0x54] ;  /* 0x0000540001007983 */ /* 0x000ee20000100800 */
[----:B------:R-:W-:-:S03]  /*f640*/  IMAD.MOV.U32 R106, RZ, RZ, R103 ;  /* 0x000000ffff6a7224 */ /* 0x000fc600078e0067 */
[----:B------:R-:W4:Y:S04]  /*f650*/  LDL.LU.64 R6, [R1+0x10] ;  /* 0x0000100001067983 */ /* 0x000f280000300a00 */
[----:B------:R-:W4:Y:S04]  /*f660*/  LDL.LU.64 R4, [R1+0x60] ;  /* 0x0000600001047983 */ /* 0x000f280000300a00 */
[----:B------:R-:W2:Y:S01]  /*f670*/  LDL.64 R8, [R1+0x38] ;  /* 0x0000380001087983 */ /* 0x000ea20000100a00 */
[----:B----4-:R-:W-:-:S05]  /*f680*/  MOV R5, R7 ;  /* 0x0000000700057202 */ /* 0x010fca0000000f00 */
[----:B------:R1:W-:Y:S01]  /*f690*/  STL.64 [R1+0x28], R4 ;  /* 0x0000280401007387 */ /* 0x0003e20000100a00 */
[----:B--2---:R-:W-:Y:S02]  /*f6a0*/  ISETP.GE.AND P6, PT, R8, c[0x0][0x220], PT ;  /* 0x0000880008007a0c */ /* 0x004fe40003fc6270 */
[----:B------:R-:W-:Y:S02]  /*f6b0*/  ISETP.GE.AND P5, PT, R2, c[0x0][0x220], PT ;  /* 0x0000880002007a0c */ /* 0x000fe40003fa6270 */
[----:B---3--:R-:W-:Y:S01]  /*f6c0*/  ISETP.GE.AND P4, PT, R0, c[0x0][0x220], PT ;  /* 0x0000880000007a0c */ /* 0x008fe20003f86270 */
[----:B------:R-:W-:Y:S05]  /*f6d0*/  BRA `(.L_x_195) ;  /* 0x000003a000007947 */ /* 0x000fea0003800000 */
.L_x_197:
[----:B------:R-:W2:Y:S01]  /*f6e0*/  LDL.64 R234, [R1+0x48] ;  /* 0x0000480001ea7983 */ /* 0x000ea20000100a00 */
[----:B------:R-:W-:Y:S03]  /*f6f0*/  IADD3 R0, R101, -0x2, RZ ;  /* 0xfffffffe65007810 */ /* 0x000fe60007ffe0ff */
[----:B------:R-:W3:Y:S01]  /*f700*/  LDL.64 R104, [R1+0x40] ;  /* 0x0000400001687983 */ /* 0x000ee20000100a00 */
[----:B------:R-:W-:Y:S01]  /*f710*/  SHF.R.S32.HI R2, RZ, 0x1f, R0 ;  /* 0x0000001fff027819 */ /* 0x000fe20000011400 */
[----:B------:R-:W-:Y:S02]  /*f720*/  IMAD.WIDE.U32 R102, R0, c[0x0][0x198], RZ ;  /* 0x0000660000667a25 */ /* 0x000fe400078e00ff */
[----:B------:R1:W-:Y:S02]  /*f730*/  @P6 STS [R222+0x6000], RZ ;  /* 0x006000ffde006388 */ /* 0x0003e40000000800 */
[----:B------:R-:W-:Y:S02]  /*f740*/  IMAD R2, R2, c[0x0][0x198], RZ ;  /* 0x0000660002027a24 */ /* 0x000fe400078e02ff */
[----:B------:R1:W-:Y:S02]  /*f750*/  @P6 STS [R222+0x6004], RZ ;  /* 0x006004ffde006388 */ /* 0x0003e40000000800 */
[----:B------:R-:W-:Y:S02]  /*f760*/  IMAD R2, R0, c[0x0][0x19c], R2 ;  /* 0x0000670000027a24 */ /* 0x000fe400078e0202 */
[----:B------:R1:W-:Y:S02]  /*f770*/  @P6 STS.64 [R222+0x6008], RZ ;  /* 0x006008ffde006388 */ /* 0x0003e40000000a00 */
[----:B------:R-:W-:Y:S01]  /*f780*/  IMAD.IADD R101, R103, 0x1, R2 ;  /* 0x0000000167657824 */ /* 0x000fe200078e0202 */
[----:B--2---:R-:W-:Y:S04]  /*f790*/  LEA R0, P0, R102, R234, 0x6 ;  /* 0x000000ea66007211 */ /* 0x004fe800078030ff */
[----:B------:R-:W-:Y:S02]  /*f7a0*/  @!P6 LEA R180, P1, R0, c[0x0][0x168], 0x1 ;  /* 0x00005a0000b4ea11 */ /* 0x000fe400078208ff */
[----:B---3--:R-:W-:Y:S02]  /*f7b0*/  LEA.HI.X R101, R102, R105, R101, 0x6, P0 ;  /* 0x0000006966657211 */ /* 0x008fe400000f3465 */
[C---:B------:R-:W-:Y:S02]  /*f7c0*/  @!P5 LEA R176, P0, R0.reuse, c[0x0][0x168], 0x1 ;  /* 0x00005a0000b0da11 */ /* 0x040fe400078008ff */
[C-C-:B------:R-:W-:Y:S02]  /*f7d0*/  @!P6 LEA.HI.X R181, R0.reuse, c[0x0][0x16c], R101.reuse, 0x1, P1 ;  /* 0x00005b0000b5ea11 */ /* 0x140fe400008f0c65 */
[C-C-:B------:R-:W-:Y:S02]  /*f7e0*/  @!P5 LEA.HI.X R177, R0.reuse, c[0x0][0x16c], R101.reuse, 0x1, P0 ;  /* 0x00005b0000b1da11 */ /* 0x140fe400000f0c65 */
[C---:B------:R-:W-:Y:S01]  /*f7f0*/  @!P4 LEA R110, P2, R0.reuse, c[0x0][0x168], 0x1 ;  /* 0x00005a00006eca11 */ /* 0x040fe200078408ff */
[----:B------:R-:W-:Y:S01]  /*f800*/  @!PT LDS RZ, [RZ] ;  /* 0x00000000fffff984 */ /* 0x000fe20000000800 */
[----:B------:R-:W-:Y:S01]  /*f810*/  @!PT LDS RZ, [RZ] ;  /* 0x00000000fffff984 */ /* 0x000fe20000000800 */
[----:B------:R-:W-:Y:S01]  /*f820*/  @!PT LDS RZ, [RZ] ;  /* 0x00000000fffff984 */ /* 0x000fe20000000800 */
[----:B------:R1:W-:Y:S01]  /*f830*/  @!P6 LDGSTS.E.BYPASS.LTC128B.128 [R222+0x6000], [R180.64] ;  /* 0x06000000b4deefae */ /* 0x0003e2000b901d4c */
[C---:B------:R-:W-:Y:S02]  /*f840*/  IADD3 R2, P3, R0.reuse, UR11, RZ ;  /* 0x0000000b00027c10 */ /* 0x040fe4000ff7e0ff */
[----:B------:R-:W-:Y:S01]  /*f850*/  @!P4 LEA.HI.X R111, R0, c[0x0][0x16c], R101, 0x1, P2 ;  /* 0x00005b00006fca11 */ /* 0x000fe200010f0c65 */
[----:B------:R1:W-:Y:S01]  /*f860*/  @P5 STS.128 [R222+0x7000], RZ ;  /* 0x007000ffde005388 */ /* 0x0003e20000000c00 */
[C---:B------:R-:W-:Y:S02]  /*f870*/  @!P5 LEA R108, P1, R2.reuse, c[0x0][0x168], 0x1 ;  /* 0x00005a00026cda11 */ /* 0x040fe400078208ff */
[C---:B------:R-:W-:Y:S01]  /*f880*/  @!P4 LEA R104, P0, R2.reuse, c[0x0][0x168], 0x1 ;  /* 0x00005a000268ca11 */ /* 0x040fe200078008ff */
[----:B------:R-:W-:Y:S01]  /*f890*/  @!PT LDS RZ, [RZ] ;  /* 0x00000000fffff984 */ /* 0x000fe20000000800 */
[----:B------:R-:W-:Y:S01]  /*f8a0*/  @!PT LDS RZ, [RZ] ;  /* 0x00000000fffff984 */ /* 0x000fe20000000800 */
[----:B------:R-:W-:Y:S01]  /*f8b0*/  @!PT LDS RZ, [RZ] ;  /* 0x00000000fffff984 */ /* 0x000fe20000000800 */
[----:B------:R1:W-:Y:S01]  /*f8c0*/  @!P5 LDGSTS.E.BYPASS.LTC128B.128 [R222+0x7000], [R176.64+0x40] ;  /* 0x07000040b0dedfae */ /* 0x0003e2000b901d4c */
[----:B------:R-:W-:Y:S02]  /*f8d0*/  IADD3.X R102, R101, UR6, RZ, P3, !PT ;  /* 0x0000000665667c10 */ /* 0x000fe40009ffe4ff */
[C---:B------:R-:W-:Y:S01]  /*f8e0*/  @!P6 LEA R178, P3, R2.reuse, c[0x0][0x168], 0x1 ;  /* 0x00005a0002b2ea11 */ /* 0x040fe200078608ff */
[----:B------:R1:W-:Y:S01]  /*f8f0*/  @P4 STS.128 [R222+0x8000], RZ ;  /* 0x008000ffde004388 */ /* 0x0003e20000000c00 */
[C-C-:B------:R-:W-:Y:S02]  /*f900*/  @!P5 LEA.HI.X R109, R2.reuse, c[0x0][0x16c], R102.reuse, 0x1, P1 ;  /* 0x00005b00026dda11 */ /* 0x140fe400008f0c66 */
[C-C-:B------:R-:W-:Y:S01]  /*f910*/  @!P6 LEA.HI.X R179, R2.reuse, c[0x0][0x16c], R102.reuse, 0x1, P3 ;  /* 0x00005b0002b3ea11 */ /* 0x140fe200018f0c66 */
[----:B------:R-:W-:Y:S01]  /*f920*/  @!PT LDS RZ, [RZ] ;  /* 0x00000000fffff984 */ /* 0x000fe20000000800 */
[----:B------:R-:W-:Y:S01]  /*f930*/  @!PT LDS RZ, [RZ] ;  /* 0x00000000fffff984 */ /* 0x000fe20000000800 */
[----:B------:R-:W-:Y:S01]  /*f940*/  @!PT LDS RZ, [RZ] ;  /* 0x00000000fffff984 */ /* 0x000fe20000000800 */
[----:B------:R1:W-:Y:S01]  /*f950*/  @!P4 LDGSTS.E.BYPASS.LTC128B.128 [R222+0x8000], [R110.64+0x80] ;  /* 0x080000806edecfae */ /* 0x0003e2000b901d4c */
[----:B------:R-:W-:Y:S03]  /*f960*/  @!P4 LEA.HI.X R105, R2, c[0x0][0x16c], R102, 0x1, P0 ;  /* 0x00005b000269ca11 */ /* 0x000fe600000f0c66 */
        /* <DEDUP_REMOVED lines=17> */
.L_x_195:
[----:B-1----:R-:W2:Y:S01]  /*fa80*/  LDL.64 R4, [R1+0x28] ;  /* 0x0000280001047983 */ /* 0x002ea20000100a00 */
[----:B------:R-:W-:Y:S04]  /*fa90*/  DEPBAR.LE SB0, 0x0 ;  /* 0x000080000000791a */ /* 0x000fe80000000000 */
[----:B------:R-:W-:Y:S01]  /*faa0*/  IADD3 R231, R101, -0x1, RZ ;  /* 0xffffffff65e77810 */ /* 0x000fe20007ffe0ff */
[----:B------:R-:W-:Y:S03]  /*fab0*/  BAR.SYNC.DEFER_BLOCKING 0x0 ;  /* 0x0000000000007b1d */ /* 0x000fe60000010000 */
[----:B------:R-:W-:Y:S01]  /*fac0*/  SHF.R.S32.HI R2, RZ, 0x1f, R231 ;  /* 0x0000001fff027819 */ /* 0x000fe200000114e7 */
[C---:B------:R-:W-:Y:S04]  /*fad0*/  IMAD R0, R231.reuse, UR8, RZ ;  /* 0x00000008e7007c24 */ /* 0x040fe8000f8e02ff */
[----:B------:R-:W-:Y:S01]  /*fae0*/  IMAD R2, R2, UR14, R0 ;  /* 0x0000000e02027c24 */ /* 0x000fe2000f8e0200 */
[----:B------:R-:W-:Y:S06]  /*faf0*/  @P6 STS [R222+0x9000], RZ ;  /* 0x009000ffde006388 */ /* 0x000fec0000000800 */
[----:B------:R-:W-:Y:S06]  /*fb00*/  @P6 STS [R222+0x9004], RZ ;  /* 0x009004ffde006388 */ /* 0x000fec0000000800 */
[----:B------:R-:W-:Y:S06]  /*fb10*/  @P6 STS.64 [R222+0x9008], RZ ;  /* 0x009008ffde006388 */ /* 0x000fec0000000a00 */
[----:B------:R-:W3:Y:S01]  /*fb20*/  LDL R232, [R1+0x30] ;  /* 0x0000300001e87983 */ /* 0x000ee20000100800 */
[----:B--2---:R-:W-:Y:S04]  /*fb30*/  IMAD.WIDE.U32 R4, R231, UR14, R4 ;  /* 0x0000000ee7047c25 */ /* 0x004fe8000f8e0004 */
[----:B------:R-:W-:Y:S01]  /*fb40*/  IMAD.IADD R2, R5, 0x1, R2 ;  /* 0x0000000105027824 */ /* 0x000fe200078e0202 */
[C---:B------:R-:W-:Y:S02]  /*fb50*/  @!P6 LEA R16, P1, R4.reuse, c[0x0][0x170], 0x1 ;  /* 0x00005c000410ea11 */ /* 0x040fe400078208ff */
        /* <DEDUP_REMOVED lines=9> */
[----:B------:R-:W-:Y:S02]  /*fbf0*/  @!P4 LEA.HI.X R11, R4, c[0x0][0x174], R2, 0x1, P2 ;  /* 0x00005d00040bca11 */ /* 0x000fe400010f0c02 */
[----:B------:R-:W-:Y:S01]  /*fc00*/  IADD3.X R5, R2, UR5, RZ, P3, !PT ;  /* 0x0000000502057c10 */ /* 0x000fe20009ffe4ff */
[----:B------:R-:W-:Y:S01]  /*fc10*/  @P5 STS.128 [R222+0xa000], RZ ;  /* 0x00a000ffde005388 */ /* 0x000fe20000000c00 */
[C---:B------:R-:W-:Y:S02]  /*fc20*/  @!P6 LEA R14, P3, R0.reuse, c[0x0][0x170], 0x1 ;  /* 0x00005c00000eea11 */ /* 0x040fe400078608ff */
[C---:B------:R-:W-:Y:S02]  /*fc30*/  @!P5 LEA R8, P1, R0.reuse, c[0x0][0x170], 0x1 ;  /* 0x00005c000008da11 */ /* 0x040fe400078208ff */
[C-C-:B------:R-:W-:Y:S01]  /*fc40*/  @!P6 LEA.HI.X R15, R0.reuse, c[0x0][0x174], R5.reuse, 0x1, P3 ;  /* 0x00005d00000fea11 */ /* 0x140fe200018f0c05 */
[----:B------:R-:W-:Y:S01]  /*fc50*/  @!PT LDS RZ, [RZ] ;  /* 0x00000000fffff984 */ /* 0x000fe20000000800 */
[----:B------:R-:W-:Y:S01]  /*fc60*/  @!PT LDS RZ, [RZ] ;  /* 0x00000000fffff984 */ /* 0x000fe20000000800 */
[----:B------:R-:W-:Y:S01]  /*fc70*/  @!PT LDS RZ, [RZ] ;  /* 0x00000000fffff984 */ /* 0x000fe20000000800 */
[----:B------:R2:W-:Y:S01]  /*fc80*/  @!P5 LDGSTS.E.BYPASS.LTC128B.128 [R222+0xa000], [R12.64+0x40] ;  /* 0x0a0000400cdedfae */ /* 0x0005e2000b901d4c */
[C-C-:B------:R-:W-:Y:S02]  /*fc90*/  @!P5 LEA.HI.X R9, R0.reuse, c[0x0][0x174], R5.reuse, 0x1, P1 ;  /* 0x00005d000009da11 */ /* 0x140fe400008f0c05 */
[C---:B------:R-:W-:Y:S03]  /*fca0*/  @!P4 LEA R6, P0, R0.reuse, c[0x0][0x170], 0x1 ;  /* 0x00005c000006ca11 */ /* 0x040fe600078008ff */
[----:B------:R-:W-:Y:S01]  /*fcb0*/  @P4 STS.128 [R222+0xb000], RZ ;  /* 0x00b000ffde004388 */ /* 0x000fe20000000c00 */
[----:B------:R-:W-:Y:S05]  /*fcc0*/  @!P4 LEA.HI.X R7, R0, c[0x0][0x174], R5, 0x1, P0 ;  /* 0x00005d000007ca11 */ /* 0x000fea00000f0c05 */
[----:B------:R-:W-:Y:S01]  /*fcd0*/  @!PT LDS RZ, [RZ] ;  /* 0x00000000fffff984 */ /* 0x000fe20000000800 */
[----:B------:R-:W-:Y:S01]  /*fce0*/  @!PT LDS RZ, [RZ] ;  /* 0x00000000fffff984 */ /* 0x000fe20000000800 */
[----:B------:R-:W-:Y:S01]  /*fcf0*/  @!PT LDS RZ, [RZ] ;  /* 0x00000000fffff984 */ /* 0x000fe20000000800 */
[----:B------:R4:W-:Y:S06]  /*fd00*/  @!P4 LDGSTS.E.BYPASS.LTC128B.128 [R222+0xb000], [R10.64+0x80] ;  /* 0x0b0000800adecfae */ /* 0x0009ec000b901d4c */
[----:B------:R-:W-:Y:S01]  /*fd10*/  @P6 STS.128 [R222+0x9800], RZ ;  /* 0x009800ffde006388 */ /* 0x000fe20000000c00 */
[----:B---3--:R-:W-:Y:S05]  /*fd20*/  ISETP.GT.AND P0, PT, R231, R232, PT ;  /* 0x000000e8e700720c */ /* 0x008fea0003f04270 */
        /* <DEDUP_REMOVED lines=15> */
[----:B-1---5:R-:W3:Y:S06]  /*fe20*/  LDSM.16.M88.4 R16, [R217+0x6000] ;  /* 0x00600000d910783b */ /* 0x022eec0000000200 */
[----:B------:R-:W4:Y:S06]  /*fe30*/  LDSM.16.M88.4 R60, [R220+0x1000] ;  /* 0x00100000dc3c783b */ /* 0x000f2c0000000200 */
[----:B------:R-:W1:Y:S06]  /*fe40*/  LDSM.16.M88.4 R32, [R217+0x6400] ;  /* 0x00640000d920783b */ /* 0x000e6c0000000200 */
[----:B------:R-:W0:Y:S06]  /*fe50*/  LDGDEPBAR ;  /* 0x00000000000079af */ /* 0x000e2c0000000000 */
[----:B------:R-:W1:Y:S06]  /*fe60*/  LDSM.16.M88.4 R48, [R217+0x6800] ;  /* 0x00680000d930783b */ /* 0x000e6c0000000200 */
[----:B------:R-:W1:Y:S06]  /*fe70*/  LDSM.16.M88.4 R108, [R217+0x6c00] ;  /* 0x006c0000d96c783b */ /* 0x000e6c0000000200 */
[----:B------:R-:W-:Y:S01]  /*fe80*/  LDSM.16.M88.4 R176, [R221] ;  /* 0x00000000ddb0783b */ /* 0x000fe20000000200 */
[-C--:B---3--:R-:W-:Y:S05]  /*fe90*/  HMMA.16816.F32 R4, R64, R16.reuse, RZ ;  /* 0x000000104004723c */ /* 0x088fea00000018ff */
[----:B------:R-:W3:Y:S03]  /*fea0*/  LDSM.16.M88.4 R180, [R219+0x6000] ;  /* 0x00600000dbb4783b */ /* 0x000ee60000000200 */
[C---:B----4-:R-:W-:Y:S03]  /*feb0*/  HMMA.16816.F32 R8, R60.reuse, R16, RZ ;  /* 0x000000103c08723c */ /* 0x050fe600000018ff */
[----:B------:R-:W4:Y:S06]  /*fec0*/  LDSM.16.M88.4 R184, [R221+0x1000] ;  /* 0x00100000ddb8783b */ /* 0x000f2c0000000200 */
        /* <DEDUP_REMOVED lines=13> */
[-C--:B------:R-:W-:Y:S08]  /*ffa0*/  HMMA.16816.F32 R36, R64, R48.reuse, RZ ;  /* 0x000000304024723c */ /* 0x080ff000000018ff */
        /* <DEDUP_REMOVED lines=8> */
[-C--:B---3--:R-:W-:Y:S08]  /*10030*/  HMMA.16816.F32 R4, R176, R180.reuse, R4 ;  /* 0x000000b4b004723c */ /* 0x088ff00000001804 */
[C---:B----4-:R-:W-:Y:S08]  /*10040*/  HMMA.16816.F32 R8, R184.reuse, R180, R8 ;  /* 0x000000b4b808723c */ /* 0x050ff00000001808 */
        /* <DEDUP_REMOVED lines=43> */
[C---:B------:R-:W-:Y:S08]  /*10300*/  HMMA.16816.F32 R8, R196.reuse, R192, R8 ;  /* 0x000000c0c408723c */ /* 0x040ff00000001808 */
        /* <DEDUP_REMOVED lines=18> */
[----:B------:R-:W1:Y:S06]  /*10430*/  LDSM.16.M88.4 R176, [R221+0x4000] ;  /* 0x00400000ddb0783b */ /* 0x000e6c0000000200 */
        /* <DEDUP_REMOVED lines=37> */
.L_x_196:
[----:B------:R-:W2:Y:S08]  /*10690*/  S2R R0, SR_TID.X ;  /* 0x0000000000007919 */ /* 0x000eb00000002100 */
[----:B------:R-:W-:Y:S01]  /*106a0*/  STL [R1+0x68], R217 ;  /* 0x000068d901007387 */ /* 0x000fe20000100800 */
[----:B--2---:R-:W-:Y:S05]  /*106b0*/  IMAD.SHL.U32 R0, R0, 0x2, RZ ;  /* 0x0000000200007824 */ /* 0x004fea00078e00ff */
[----:B------:R-:W-:Y:S05]  /*106c0*/  LOP3.LUT R0, R0, 0x6, RZ, 0xc0, !PT ;  /* 0x0000000600007812 */ /* 0x000fea00078ec0ff */
[----:B------:R-:W-:Y:S05]  /*106d0*/  IMAD R0, R231, 0x40, R0 ;  /* 0x00000040e7007824 */ /* 0x000fea00078e0200 */
[C---:B------:R-:W-:Y:S02]  /*106e0*/  ISETP.GE.AND P3, PT, R0.reuse, R226, PT ;  /* 0x000000e20000720c */ /* 0x040fe40003f66270 */
[C---:B------:R-:W-:Y:S02]  /*106f0*/  ISETP.GE.AND P1, PT, R0.reuse, R225, PT ;  /* 0x000000e10000720c */ /* 0x040fe40003f26270 */
[C---:B-1----:R-:W-:Y:S02]  /*10700*/  IADD3 R105, R0.reuse, 0x8, RZ ;  /* 0x0000000800697810 */ /* 0x042fe40007ffe0ff */
[C---:B------:R-:W-:Y:S02]  /*10710*/  ISETP.GE.OR P3, PT, R0.reuse, R230, !P3 ;  /* 0x000000e60000720c */ /* 0x040fe40005f66670 */
[----:B------:R-:W-:Y:S02]  /*10720*/  ISETP.GE.OR P1, PT, R0, R229, !P1 ;  /* 0x000000e50000720c */ /* 0x000fe40004f26670 */
[----:B------:R-:W-:Y:S02]  /*10730*/  FSEL R110, R4, -INF , !P3 ;  /* 0xff800000046e7808 */ /* 0x000fe40005800000 */
[----:B------:R-:W-:Y:S02]  /*10740*/  FSEL R111, R6, -INF , !P1 ;  /* 0xff800000066f7808 */ /* 0x000fe40004800000 */
[C---:B------:R-:W-:Y:S02]  /*10750*/  ISETP.GE.AND P3, PT, R105.reuse, R226, PT ;  /* 0x000000e26900720c */ /* 0x040fe40003f66270 */
[C---:B------:R-:W-:Y:S02]  /*10760*/  ISETP.GE.AND P1, PT, R105.reuse, R225, PT ;  /* 0x000000e16900720c */ /* 0x040fe40003f26270 */
[C---:B------:R-:W-:Y:S02]  /*10770*/  IADD3 R103, R0.reuse, 0x10, RZ ;  /* 0x0000001000677810 */ /* 0x040fe40007ffe0ff */
[C---:B------:R-:W-:Y:S02]  /*10780*/  ISETP.GE.OR P3, PT, R105.reuse, R230, !P3 ;  /* 0x000000e66900720c */ /* 0x040fe40005f66670 */
[----:B------:R-:W-:Y:S02]  /*10790*/  ISETP.GE.OR P1, PT, R105, R229, !P1 ;  /* 0x000000e56900720c */ /* 0x000fe40004f26670 */
[----:B------:R-:W-:Y:S02]  /*107a0*/  IADD3 R108, R0, 0x1, RZ ;  /* 0x00000001006c7810 */ /* 0x000fe40007ffe0ff */
[----:B------:R-:W-:Y:S02]  /*107b0*/  FSEL R180, R18, -INF , !P1 ;  /* 0xff80000012b47808 */ /* 0x000fe40004800000 */
[C---:B------:R-:W-:Y:S02]  /*107c0*/  ISETP.GE.AND P1, PT, R103.reuse, R225, PT ;  /* 0x000000e16700720c */ /* 0x040fe40003f26270 */
[----:B------:R-:W-:Y:S02]  /*107d0*/  FSEL R179, R16, -INF , !P3 ;  /* 0xff80000010b37808 */ /* 0x000fe40005800000 */
[C---:B------:R-:W-:Y:S02]  /*107e0*/  ISETP.GE.AND P3, PT, R103.reuse, R226, PT ;  /* 0x000000e26700720c */ /* 0x040fe40003f66270 */
[C---:B------:R-:W-:Y:S02]  /*107f0*/  ISETP.GE.OR P1, PT, R103.reuse, R229, !P1 ;  /* 0x000000e56700720c */ /* 0x040fe40004f26670 */
[----:B------:R-:W-:Y:S02]  /*10800*/  ISETP.GE.OR P3, PT, R103, R230, !P3 ;  /* 0x000000e66700720c */ /* 0x000fe40005f66670 */
[----:B------:R-:W-:Y:S02]  /*10810*/  IADD3 R101, R0, 0x18, RZ ;  /* 0x0000001800657810 */ /* 0x000fe40007ffe0ff */
[CC--:B------:R-:W-:Y:S02]  /*10820*/  ISETP.GE.AND P2, PT, R108.reuse, R226.reuse, PT ;  /* 0x000000e26c00720c */ /* 0x0c0fe40003f46270 */
[-C--:B------:R-:W-:Y:S02]  /*10830*/  ISETP.GE.AND P0, PT, R108, R225.reuse, PT ;  /* 0x000000e16c00720c */ /* 0x080fe40003f06270 */
[----:B------:R-:W-:Y:S02]  /*10840*/  FSEL R187, R22, -INF , !P1 ;  /* 0xff80000016bb7808 */ /* 0x000fe40004800000 */
[----:B------:R-:W-:Y:S02]  /*10850*/  IADD3 R104, R0, 0x9, RZ ;  /* 0x0000000900687810 */ /* 0x000fe40007ffe0ff */
[----:B------:R-:W-:Y:S02]  /*10860*/  FSEL R185, R20, -INF , !P3 ;  /* 0xff80000014b97808 */ /* 0x000fe40005800000 */
[C---:B------:R-:W-:Y:S02]  /*10870*/  ISETP.GE.AND P3, PT, R101.reuse, R226, PT ;  /* 0x000000e26500720c */ /* 0x040fe40003f66270 */
[----:B------:R-:W-:Y:S02]  /*10880*/  ISETP.GE.AND P1, PT, R101, R225, PT ;  /* 0x000000e16500720c */ /* 0x000fe40003f26270 */
[CC--:B------:R-:W-:Y:S02]  /*10890*/  ISETP.GE.OR P2, PT, R108.reuse, R230.reuse, !P2 ;  /* 0x000000e66c00720c */ /* 0x0c0fe40005746670 */
[-C--:B------:R-:W-:Y:S02]  /*108a0*/  ISETP.GE.OR P0, PT, R108, R229.reuse, !P0 ;  /* 0x000000e56c00720c */ /* 0x080fe40004706670 */
[----:B------:R-:W-:Y:S02]  /*108b0*/  IADD3 R18, R0, 0x20, RZ ;  /* 0x0000002000127810 */ /* 0x000fe40007ffe0ff */
[----:B------:R-:W-:Y:S02]  /*108c0*/  FSEL R176, R5, -INF , !P2 ;  /* 0xff80000005b07808 */ /* 0x000fe40005000000 */
[----:B------:R-:W-:Y:S02]  /*108d0*/  FSEL R177, R7, -INF , !P0 ;  /* 0xff80000007b17808 */ /* 0x000fe40004000000 */
[C---:B------:R-:W-:Y:S02]  /*108e0*/  ISETP.GE.OR P3, PT, R101.reuse, R230, !P3 ;  /* 0x000000e66500720c */ /* 0x040fe40005f66670 */
[----:B------:R-:W-:Y:S02]  /*108f0*/  ISETP.GE.OR P1, PT, R101, R229, !P1 ;  /* 0x000000e56500720c */ /* 0x000fe40004f26670 */
[C---:B------:R-:W-:Y:S02]  /*10900*/  ISETP.GE.AND P0, PT, R104.reuse, R225, PT ;  /* 0x000000e16800720c */ /* 0x040fe40003f06270 */
[CC--:B------:R-:W-:Y:S02]  /*10910*/  ISETP.GE.AND P2, PT, R104.reuse, R226.reuse, PT ;  /* 0x000000e26800720c */ /* 0x0c0fe40003f46270 */
[----:B------:R-:W-:Y:S02]  /*10920*/  ISETP.GE.OR P0, PT, R104, R229, !P0 ;  /* 0x000000e56800720c */ /* 0x000fe40004706670 */
[----:B------:R-:W-:Y:S02]  /*10930*/  IADD3 R102, R0, 0x11, RZ ;  /* 0x0000001100667810 */ /* 0x000fe40007ffe0ff */
[----:B------:R-:W-:Y:S02]  /*10940*/  FSEL R192, R32, -INF , !P3 ;  /* 0xff80000020c07808 */ /* 0x000fe40005800000 */
[----:B------:R-:W-:Y:S02]  /*10950*/  ISETP.GE.AND P3, PT, R18, R226, PT ;  /* 0x000000e21200720c */ /* 0x000fe40003f66270 */
[----:B------:R-:W-:Y:S02]  /*10960*/  FSEL R195, R34, -INF , !P1 ;  /* 0xff80000022c37808 */ /* 0x000fe40004800000 */
[----:B------:R-:W-:Y:S02]  /*10970*/  ISETP.GE.AND P1, PT, R18, R225, PT ;  /* 0x000000e11200720c */ /* 0x000fe40003f26270 */
[-C--:B------:R-:W-:Y:S02]  /*10980*/  ISETP.GE.OR P2, PT, R104, R230.reuse, !P2 ;  /* 0x000000e66800720c */ /* 0x080fe40005746670 */
[----:B------:R-:W-:Y:S02]  /*10990*/  FSEL R181, R19, -INF , !P0 ;  /* 0xff80000013b57808 */ /* 0x000fe40004000000 */
[----:B------:R-:W-:Y:S02]  /*109a0*/  IADD3 R16, R0, 0x28, RZ ;  /* 0x0000002800107810 */ /* 0x000fe40007ffe0ff */
[C---:B------:R-:W-:Y:S02]  /*109b0*/  ISETP.GE.OR P3, PT, R18.reuse, R230, !P3 ;  /* 0x000000e61200720c */ /* 0x040fe40005f66670 */
[----:B------:R-:W-:Y:S02]  /*109c0*/  ISETP.GE.OR P1, PT, R18, R229, !P1 ;  /* 0x000000e51200720c */ /* 0x000fe40004f26670 */
[----:B------:R-:W-:Y:S02]  /*109d0*/  FSEL R178, R17, -INF , !P2 ;  /* 0xff80000011b27808 */ /* 0x000fe40005000000 */
[C---:B------:R-:W-:Y:S02]  /*109e0*/  ISETP.GE.AND P0, PT, R102.reuse, R225, PT ;  /* 0x000000e16600720c */ /* 0x040fe40003f06270 */
[-C--:B------:R-:W-:Y:S02]  /*109f0*/  ISETP.GE.AND P2, PT, R102, R226.reuse, PT ;  /* 0x000000e26600720c */ /* 0x080fe40003f46270 */
[----:B------:R-:W-:Y:S02]  /*10a00*/  FSEL R204, R36, -INF , !P3 ;  /* 0xff80000024cc7808 */ /* 0x000fe40005800000 */
[----:B------:R-:W-:Y:S02]  /*10a10*/  FSEL R206, R38, -INF , !P1 ;  /* 0xff80000026ce7808 */ /* 0x000fe40004800000 */
[----:B------:R-:W-:Y:S02]  /*10a20*/  IADD3 R19, R0, 0x19, RZ ;  /* 0x0000001900137810 */ /* 0x000fe40007ffe0ff */
[----:B------:R-:W-:Y:S02]  /*10a30*/  ISETP.GE.OR P0, PT, R102, R229, !P0 ;  /* 0x000000e56600720c */ /* 0x000fe40004706670 */
[C---:B------:R-:W-:Y:S02]  /*10a40*/  ISETP.GE.AND P3, PT, R16.reuse, R226, PT ;  /* 0x000000e21000720c */ /* 0x040fe40003f66270 */
[-C--:B------:R-:W-:Y:S02]  /*10a50*/  ISETP.GE.AND P1, PT, R16, R225.reuse, PT ;  /* 0x000000e11000720c */ /* 0x080fe40003f26270 */
[----:B------:R-:W-:Y:S02]  /*10a60*/  ISETP.GE.OR P2, PT, R102, R230, !P2 ;  /* 0x000000e66600720c */ /* 0x000fe40005746670 */
[----:B------:R-:W-:Y:S02]  /*10a70*/  FSEL R188, R23, -INF , !P0 ;  /* 0xff80000017bc7808 */ /* 0x000fe40004000000 */
[----:B------:R-:W-:Y:S02]  /*10a80*/  FSEL R186, R21, -INF , !P2 ;  /* 0xff80000015ba7808 */ /* 0x000fe40005000000 */
[C---:B------:R-:W-:Y:S02]  /*10a90*/  ISETP.GE.AND P2, PT, R19.reuse, R226, PT ;  /* 0x000000e21300720c */ /* 0x040fe40003f46270 */
[C---:B------:R-:W-:Y:S02]  /*10aa0*/  ISETP.GE.AND P0, PT, R19.reuse, R225, PT ;  /* 0x000000e11300720c */ /* 0x040fe40003f06270 */
[CC--:B------:R-:W-:Y:S02]  /*10ab0*/  ISETP.GE.OR P3, PT, R16.reuse, R230.reuse, !P3 ;  /* 0x000000e61000720c */ /* 0x0c0fe40005f66670 */
[-C--:B------:R-:W-:Y:S02]  /*10ac0*/  ISETP.GE.OR P1, PT, R16, R229.reuse, !P1 ;  /* 0x000000e51000720c */ /* 0x080fe40004f26670 */
[C---:B------:R-:W-:Y:S02]  /*10ad0*/  IADD3 R2, R0.reuse, 0x30, RZ ;  /* 0x0000003000027810 */ /* 0x040fe40007ffe0ff */
[C---:B------:R-:W-:Y:S02]  /*10ae0*/  ISETP.GE.OR P2, PT, R19.reuse, R230, !P2 ;  /* 0x000000e61300720c */ /* 0x040fe40005746670 */
[----:B------:R-:W-:Y:S02]  /*10af0*/  ISETP.GE.OR P0, PT, R19, R229, !P0 ;  /* 0x000000e51300720c */ /* 0x000fe40004706670 */
[----:B------:R-:W-:Y:S02]  /*10b00*/  IADD3 R17, R0, 0x21, RZ ;  /* 0x0000002100117810 */ /* 0x000fe40007ffe0ff */
[----:B------:R-:W-:Y:S02]  /*10b10*/  FSEL R242, R50, -INF , !P1 ;  /* 0xff80000032f27808 */ /* 0x000fe40004800000 */
[----:B------:R-:W-:Y:S02]  /*10b20*/  ISETP.GE.AND P1, PT, R2, R225, PT ;  /* 0x000000e10200720c */ /* 0x000fe40003f26270 */
[----:B------:R-:W-:Y:S02]  /*10b30*/  FSEL R208, R48, -INF , !P3 ;  /* 0xff80000030d07808 */ /* 0x000fe40005800000 */
[C---:B------:R-:W-:Y:S02]  /*10b40*/  ISETP.GE.AND P3, PT, R2.reuse, R226, PT ;  /* 0x000000e20200720c */ /* 0x040fe40003f66270 */
[C---:B------:R-:W-:Y:S02]  /*10b50*/  ISETP.GE.OR P1, PT, R2.reuse, R229, !P1 ;  /* 0x000000e50200720c */ /* 0x040fe40004f26670 */
[----:B------:R-:W-:Y:S02]  /*10b60*/  ISETP.GE.OR P3, PT, R2, R230, !P3 ;  /* 0x000000e60200720c */ /* 0x000fe40005f66670 */
[----:B------:R-:W-:Y:S02]  /*10b70*/  FSEL R194, R33, -INF , !P2 ;  /* 0xff80000021c27808 */ /* 0x000fe40005000000 */
[----:B------:R-:W-:Y:S02]  /*10b80*/  ISETP.GE.AND P2, PT, R17, R226, PT ;  /* 0x000000e21100720c */ /* 0x000fe40003f46270 */
[----:B------:R-:W-:Y:S02]  /*10b90*/  FSEL R196, R35, -INF , !P0 ;  /* 0xff80000023c47808 */ /* 0x000fe40004000000 */
[C---:B------:R-:W-:Y:S02]  /*10ba0*/  ISETP.GE.AND P0, PT, R17.reuse, R225, PT ;  /* 0x000000e11100720c */ /* 0x040fe40003f06270 */
[----:B------:R-:W-:Y:S02]  /*10bb0*/  IADD3 R5, R0, 0x38, RZ ;  /* 0x0000003800057810 */ /* 0x000fe40007ffe0ff */
[----:B------:R-:W-:Y:S02]  /*10bc0*/  FSEL R209, R52, -INF , !P3 ;  /* 0xff80000034d17808 */ /* 0x000fe40005800000 */
[----:B------:R-:W-:Y:S02]  /*10bd0*/  FSEL R211, R54, -INF , !P1 ;  /* 0xff80000036d37808 */ /* 0x000fe40004800000 */
[C---:B------:R-:W-:Y:S02]  /*10be0*/  ISETP.GE.OR P2, PT, R17.reuse, R230, !P2 ;  /* 0x000000e61100720c */ /* 0x040fe40005746670 */
[----:B------:R-:W-:Y:S02]  /*10bf0*/  ISETP.GE.OR P0, PT, R17, R229, !P0 ;  /* 0x000000e51100720c */ /* 0x000fe40004706670 */
[C---:B------:R-:W-:Y:S02]  /*10c00*/  IADD3 R7, R0.reuse, 0x29, RZ ;  /* 0x0000002900077810 */ /* 0x040fe40007ffe0ff */
[CC--:B------:R-:W-:Y:S02]  /*10c10*/  ISETP.GE.AND P3, PT, R5.reuse, R226.reuse, PT ;  /* 0x000000e20500720c */ /* 0x0c0fe40003f66270 */
[-C--:B------:R-:W-:Y:S02]  /*10c20*/  ISETP.GE.AND P1, PT, R5, R225.reuse, PT ;  /* 0x000000e10500720c */ /* 0x080fe40003f26270 */
[----:B------:R-:W-:Y:S02]  /*10c30*/  FSEL R205, R37, -INF , !P2 ;  /* 0xff80000025cd7808 */ /* 0x000fe40005000000 */
[----:B------:R-:W-:Y:S02]  /*10c40*/  FSEL R207, R39, -INF , !P0 ;  /* 0xff80000027cf7808 */ /* 0x000fe40004000000 */
[C---:B------:R-:W-:Y:S01]  /*10c50*/  ISETP.GE.AND P2, PT, R7.reuse, R226, PT ;  /* 0x000000e20700720c */ /* 0x040fe20003f46270 */
[----:B------:R-:W-:Y:S01]  /*10c60*/  LDSM.16.MT88.4 R36, [R218+0x9000] ;  /* 0x00900000da24783b */ /* 0x000fe20000004200 */
[----:B------:R-:W-:Y:S02]  /*10c70*/  ISETP.GE.AND P0, PT, R7, R225, PT ;  /* 0x000000e10700720c */ /* 0x000fe40003f06270 */
[CC--:B------:R-:W-:Y:S02]  /*10c80*/  ISETP.GE.OR P3, PT, R5.reuse, R230.reuse, !P3 ;  /* 0x000000e60500720c */ /* 0x0c0fe40005f66670 */
[----:B------:R-:W-:Y:S02]  /*10c90*/  ISETP.GE.OR P1, PT, R5, R229, !P1 ;  /* 0x000000e50500720c */ /* 0x000fe40004f26670 */
[----:B------:R-:W-:Y:S02]  /*10ca0*/  IADD3 R6, R0, 0x31, RZ ;  /* 0x0000003100067810 */ /* 0x000fe40007ffe0ff */
[----:B------:R-:W-:Y:S02]  /*10cb0*/  FSEL R64, R64, -INF , !P3 ;  /* 0xff80000040407808 */ /* 0x000fe40005800000 */
[----:B------:R-:W-:Y:S02]  /*10cc0*/  FSEL R66, R66, -INF , !P1 ;  /* 0xff80000042427808 */ /* 0x000fe40004800000 */
[----:B------:R-:W-:Y:S02]  /*10cd0*/  FMNMX.FTZ R20, R110, R3, !PT ;  /* 0x000000036e147209 */ /* 0x000fe40007810000 */
[C---:B------:R-:W-:Y:S02]  /*10ce0*/  ISETP.GE.OR P2, PT, R7.reuse, R230, !P2 ;  /* 0x000000e60700720c */ /* 0x040fe40005746670 */
[----:B------:R-:W-:Y:S02]  /*10cf0*/  ISETP.GE.OR P0, PT, R7, R229, !P0 ;  /* 0x000000e50700720c */ /* 0x000fe40004706670 */
[C---:B------:R-:W-:Y:S02]  /*10d00*/  ISETP.GE.AND P3, PT, R0.reuse, R224, PT ;  /* 0x000000e00000720c */ /* 0x040fe40003f66270 */
[C---:B------:R-:W-:Y:S02]  /*10d10*/  ISETP.GE.AND P1, PT, R0.reuse, R223, PT ;  /* 0x000000df0000720c */ /* 0x040fe40003f26270 */
[C---:B------:R-:W-:Y:S02]  /*10d20*/  ISETP.GE.OR P3, PT, R0.reuse, R228, !P3 ;  /* 0x000000e40000720c */ /* 0x040fe40005f66670 */
[----:B------:R-:W-:Y:S02]  /*10d30*/  ISETP.GE.OR P1, PT, R0, R227, !P1 ;  /* 0x000000e30000720c */ /* 0x000fe40004f26670 */
[----:B------:R-:W-:Y:S02]  /*10d40*/  FSEL R240, R49, -INF , !P2 ;  /* 0xff80000031f07808 */ /* 0x000fe40005000000 */
[C---:B------:R-:W-:Y:S02]  /*10d50*/  ISETP.GE.AND P2, PT, R6.reuse, R226, PT ;  /* 0x000000e20600720c */ /* 0x040fe40003f46270 */
[----:B------:R-:W-:Y:S02]  /*10d60*/  FSEL R245, R51, -INF , !P0 ;  /* 0xff80000033f57808 */ /* 0x000fe40004000000 */
[----:B------:R-:W-:Y:S02]  /*10d70*/  ISETP.GE.AND P0, PT, R6, R225, PT ;  /* 0x000000e10600720c */ /* 0x000fe40003f06270 */
[----:B------:R-:W-:Y:S02]  /*10d80*/  IADD3 R4, R0, 0x39, RZ ;  /* 0x0000003900047810 */ /* 0x000fe40007ffe0ff */
[----:B------:R-:W-:Y:S02]  /*10d90*/  FMNMX.FTZ R0, R176, R20, !PT ;  /* 0x00000014b0007209 */ /* 0x000fe40007810000 */
[----:B------:R-:W-:Y:S02]  /*10da0*/  FSEL R20, R8, -INF , !P3 ;  /* 0xff80000008147808 */ /* 0x000fe40005800000 */
[C---:B------:R-:W-:Y:S02]  /*10db0*/  ISETP.GE.OR P2, PT, R6.reuse, R230, !P2 ;  /* 0x000000e60600720c */ /* 0x040fe40005746670 */
[----:B------:R-:W-:Y:S02]  /*10dc0*/  ISETP.GE.OR P0, PT, R6, R229, !P0 ;  /* 0x000000e50600720c */ /* 0x000fe40004706670 */
[----:B------:R-:W-:Y:S02]  /*10dd0*/  FMNMX.FTZ R8, R179, R0, !PT ;  /* 0x00000000b3087209 */ /* 0x000fe40007810000 */
[----:B------:R-:W-:Y:S02]  /*10de0*/  FSEL R210, R53, -INF , !P2 ;  /* 0xff80000035d27808 */ /* 0x000fe40005000000 */
[----:B------:R-:W-:Y:S02]  /*10df0*/  FSEL R212, R55, -INF , !P0 ;  /* 0xff80000037d47808 */ /* 0x000fe40004000000 */
[----:B------:R-:W-:Y:S01]  /*10e00*/  FMNMX.FTZ R8, R178, R8, !PT ;  /* 0x00000008b2087209 */ /* 0x000fe20007810000 */
[----:B------:R-:W-:Y:S01]  /*10e10*/  LDSM.16.MT88.4 R52, [R216+0xa000] ;  /* 0x00a00000d834783b */ /* 0x000fe20000004200 */
[C---:B------:R-:W-:Y:S02]  /*10e20*/  ISETP.GE.AND P2, PT, R4.reuse, R226, PT ;  /* 0x000000e20400720c */ /* 0x040fe40003f46270 */
[C---:B------:R-:W-:Y:S02]  /*10e30*/  ISETP.GE.AND P0, PT, R4.reuse, R225, PT ;  /* 0x000000e10400720c */ /* 0x040fe40003f06270 */
[C---:B------:R-:W-:Y:S02]  /*10e40*/  ISETP.GE.OR P2, PT, R4.reuse, R230, !P2 ;  /* 0x000000e60400720c */ /* 0x040fe40005746670 */
[----:B------:R-:W-:Y:S02]  /*10e50*/  ISETP.GE.OR P0, PT, R4, R229, !P0 ;  /* 0x000000e50400720c */ /* 0x000fe40004706670 */
[----:B------:R-:W-:Y:S02]  /*10e60*/  FMNMX.FTZ R8, R185, R8, !PT ;  /* 0x00000008b9087209 */ /* 0x000fe40007810000 */
[----:B------:R-:W-:Y:S02]  /*10e70*/  FSEL R65, R65, -INF , !P2 ;  /* 0xff80000041417808 */ /* 0x000fe40005000000 */
[----:B------:R-:W-:Y:S02]  /*10e80*/  FSEL R67, R67, -INF , !P0 ;  /* 0xff80000043437808 */ /* 0x000fe40004000000 */
[C---:B------:R-:W-:Y:S02]  /*10e90*/  ISETP.GE.AND P2, PT, R108.reuse, R224, PT ;  /* 0x000000e06c00720c */ /* 0x040fe40003f46270 */
[----:B------:R-:W-:Y:S02]  /*10ea0*/  ISETP.GE.AND P0, PT, R108, R223, PT ;  /* 0x000000df6c00720c */ /* 0x000fe40003f06270 */
[----:B------:R-:W-:Y:S02]  /*10eb0*/  FMNMX.FTZ R8, R186, R8, !PT ;  /* 0x00000008ba087209 */ /* 0x000fe40007810000 */
[C---:B------:R-:W-:Y:S02]  /*10ec0*/  ISETP.GE.OR P2, PT, R108.reuse, R228, !P2 ;  /* 0x000000e46c00720c */ /* 0x040fe40005746670 */
[----:B------:R-:W-:Y:S02]  /*10ed0*/  ISETP.GE.OR P0, PT, R108, R227, !P0 ;  /* 0x000000e36c00720c */ /* 0x000fe40004706670 */
[----:B------:R-:W-:Y:S02]  /*10ee0*/  FMNMX.FTZ R8, R192, R8, !PT ;  /* 0x00000008c0087209 */ /* 0x000fe40007810000 */
[----:B------:R-:W-:Y:S02]  /*10ef0*/  FMNMX.FTZ R0, R111, R100, !PT ;  /* 0x000000646f007209 */ /* 0x000fe40007810000 */
[----:B------:R-:W-:Y:S02]  /*10f00*/  FSEL R21, R10, -INF , !P1 ;  /* 0xff8000000a157808 */ /* 0x000fe40004800000 */
[----:B------:R-:W-:Y:S02]  /*10f10*/  FSEL R10, R9, -INF , !P2 ;  /* 0xff800000090a7808 */ /* 0x000fe40005000000 */
[----:B------:R-:W-:Y:S02]  /*10f20*/  FSEL R11, R11, -INF , !P0 ;  /* 0xff8000000b0b7808 */ /* 0x000fe40004000000 */
[----:B------:R-:W-:Y:S02]  /*10f30*/  ISETP.GE.AND P0, PT, R104, R224, PT ;  /* 0x000000e06800720c */ /* 0x000fe40003f06270 */
[----:B------:R-:W-:Y:S02]  /*10f40*/  FMNMX.FTZ R8, R194, R8, !PT ;  /* 0x00000008c2087209 */ /* 0x000fe40007810000 */
[C---:B------:R-:W-:Y:S02]  /*10f50*/  ISETP.GE.AND P2, PT, R104.reuse, R223, PT ;  /* 0x000000df6800720c */ /* 0x040fe40003f46270 */
[----:B------:R-:W-:Y:S02]  /*10f60*/  FMNMX.FTZ R0, R177, R0, !PT ;  /* 0x00000000b1007209 */ /* 0x000fe40007810000 */
[C---:B------:R-:W-:Y:S02]  /*10f70*/  ISETP.GE.OR P0, PT, R104.reuse, R228, !P0 ;  /* 0x000000e46800720c */ /* 0x040fe40004706670 */
[----:B------:R-:W-:Y:S02]  /*10f80*/  ISETP.GE.OR P2, PT, R104, R227, !P2 ;  /* 0x000000e36800720c */ /* 0x000fe40005746670 */
        /* <DEDUP_REMOVED lines=14> */
[C---:B------:R-:W-:Y:S02]  /*11070*/  ISETP.GE.AND P1, PT, R105.reuse, R224, PT ;  /* 0x000000e06900720c */ /* 0x040fe40003f26270 */
[----:B------:R-:W-:Y:S02]  /*11080*/  ISETP.GE.AND P3, PT, R105, R223, PT ;  /* 0x000000df6900720c */ /* 0x000fe40003f66270 */
[----:B------:R-:W-:Y:S02]  /*11090*/  FMNMX.FTZ R104, R65, R104, !PT ;  /* 0x0000006841687209 */ /* 0x000fe40007810000 */
[C---:B------:R-:W-:Y:S02]  /*110a0*/  ISETP.GE.OR P1, PT, R105.reuse, R228, !P1 ;  /* 0x000000e46900720c */ /* 0x040fe40004f26670 */
[----:B------:R-:W-:Y:S02]  /*110b0*/  ISETP.GE.OR P3, PT, R105, R227, !P3 ;  /* 0x000000e36900720c */ /* 0x000fe40005f66670 */
[----:B------:R-:W-:Y:S02]  /*110c0*/  FMNMX.FTZ R105, R207, R0, !PT ;  /* 0x00000000cf697209 */ /* 0x000fe40007810000 */
[----:B------:R-:W1:Y:S01]  /*110d0*/  SHFL.BFLY PT, R0, R104, 0x2, 0x1f ;  /* 0x0c401f0068007f89 */ /* 0x000e6200000e0000 */
[----:B------:R-:W-:Y:S02]  /*110e0*/  FSEL R14, R14, -INF , !P3 ;  /* 0xff8000000e0e7808 */ /* 0x000fe40005800000 */
[----:B------:R-:W-:Y:S02]  /*110f0*/  ISETP.GE.AND P3, PT, R102, R224, PT ;  /* 0x000000e06600720c */ /* 0x000fe40003f66270 */
[----:B------:R-:W-:Y:S02]  /*11100*/  FSEL R12, R12, -INF , !P1 ;  /* 0xff8000000c0c7808 */ /* 0x000fe40004800000 */
[----:B------:R-:W-:Y:S02]  /*11110*/  ISETP.GE.OR P3, PT, R102, R228, !P3 ;  /* 0x000000e46600720c */ /* 0x000fe40005f66670 */
[-C--:B------:R-:W-:Y:S02]  /*11120*/  ISETP.GE.AND P1, PT, R103, R224.reuse, PT ;  /* 0x000000e06700720c */ /* 0x080fe40003f26270 */
[----:B------:R-:W-:Y:S02]  /*11130*/  FSEL R190, R25, -INF , !P3 ;  /* 0xff80000019be7808 */ /* 0x000fe40005800000 */
[----:B------:R-:W-:Y:S02]  /*11140*/  ISETP.GE.AND P3, PT, R101, R224, PT ;  /* 0x000000e06500720c */ /* 0x000fe40003f66270 */
[----:B------:R-:W-:Y:S02]  /*11150*/  FSEL R13, R13, -INF , !P0 ;  /* 0xff8000000d0d7808 */ /* 0x000fe40004000000 */
[----:B------:R-:W-:Y:S02]  /*11160*/  ISETP.GE.OR P3, PT, R101, R228, !P3 ;  /* 0x000000e46500720c */ /* 0x000fe40005f66670 */
[----:B------:R-:W-:Y:S02]  /*11170*/  ISETP.GE.AND P0, PT, R103, R223, PT ;  /* 0x000000df6700720c */ /* 0x000fe40003f06270 */
[----:B------:R-:W-:Y:S02]  /*11180*/  FSEL R191, R28, -INF , !P3 ;  /* 0xff8000001cbf7808 */ /* 0x000fe40005800000 */
[----:B------:R-:W-:Y:S02]  /*11190*/  ISETP.GE.AND P3, PT, R17, R224, PT ;  /* 0x000000e01100720c */ /* 0x000fe40003f66270 */
[----:B-1----:R-:W-:Y:S02]  /*111a0*/  FMNMX.FTZ R104, R104, R0, !PT ;  /* 0x0000000068687209 */ /* 0x002fe40007810000 */
[CC--:B------:R-:W-:Y:S02]  /*111b0*/  ISETP.GE.OR P1, PT, R103.reuse, R228.reuse, !P1 ;  /* 0x000000e46700720c */ /* 0x0c0fe40004f26670 */
[----:B------:R-:W-:Y:S01]  /*111c0*/  ISETP.GE.OR P0, PT, R103, R227, !P0 ;  /* 0x000000e36700720c */ /* 0x000fe20004706670 */
[----:B------:R-:W1:Y:S01]  /*111d0*/  SHFL.BFLY PT, R9, R104, 0x1, 0x1f ;  /* 0x0c201f0068097f89 */ /* 0x000e6200000e0000 */
[----:B------:R-:W-:Y:S02]  /*111e0*/  ISETP.GE.OR P3, PT, R17, R228, !P3 ;  /* 0x000000e41100720c */ /* 0x000fe40005f66670 */
[----:B------:R-:W-:Y:S02]  /*111f0*/  FSEL R189, R24, -INF , !P1 ;  /* 0xff80000018bd7808 */ /* 0x000fe40004800000 */
[----:B------:R-:W-:Y:S02]  /*11200*/  FSEL R197, R26, -INF , !P0 ;  /* 0xff8000001ac57808 */ /* 0x000fe40004000000 */
[-C--:B------:R-:W-:Y:S02]  /*11210*/  ISETP.GE.AND P0, PT, R19, R223.reuse, PT ;  /* 0x000000df1300720c */ /* 0x080fe40003f06270 */
[-C--:B------:R-:W-:Y:S02]  /*11220*/  ISETP.GE.AND P1, PT, R101, R223.reuse, PT ;  /* 0x000000df6500720c */ /* 0x080fe40003f26270 */
[----:B------:R-:W-:Y:S02]  /*11230*/  FSEL R203, R41, -INF , !P3 ;  /* 0xff80000029cb7808 */ /* 0x000fe40005800000 */
[C---:B------:R-:W-:Y:S02]  /*11240*/  ISETP.GE.AND P3, PT, R16.reuse, R223, PT ;  /* 0x000000df1000720c */ /* 0x040fe40003f66270 */
[-C--:B------:R-:W-:Y:S02]  /*11250*/  ISETP.GE.OR P0, PT, R19, R227.reuse, !P0 ;  /* 0x000000e31300720c */ /* 0x080fe40004706670 */
[-C--:B------:R-:W-:Y:S02]  /*11260*/  ISETP.GE.OR P1, PT, R101, R227.reuse, !P1 ;  /* 0x000000e36500720c */ /* 0x080fe40004f26670 */
[----:B------:R-:W-:Y:S02]  /*11270*/  ISETP.GE.OR P3, PT, R16, R227, !P3 ;  /* 0x000000e31000720c */ /* 0x000fe40005f66670 */
[----:B------:R-:W-:Y:S02]  /*11280*/  FSEL R199, R30, -INF , !P1 ;  /* 0xff8000001ec77808 */ /* 0x000fe40004800000 */
[CC--:B------:R-:W-:Y:S02]  /*11290*/  ISETP.GE.AND P1, PT, R18.reuse, R224.reuse, PT ;  /* 0x000000e01200720c */ /* 0x0c0fe40003f26270 */
[----:B------:R-:W-:Y:S02]  /*112a0*/  FSEL R200, R31, -INF , !P0 ;  /* 0xff8000001fc87808 */ /* 0x000fe40004000000 */
[----:B------:R-:W-:Y:S02]  /*112b0*/  ISETP.GE.AND P0, PT, R18, R223, PT ;  /* 0x000000df1200720c */ /* 0x000fe40003f06270 */
[----:B------:R-:W-:Y:S02]  /*112c0*/  FSEL R235, R46, -INF , !P3 ;  /* 0xff8000002eeb7808 */ /* 0x000fe40005800000 */
[----:B------:R-:W-:Y:S02]  /*112d0*/  ISETP.GE.AND P3, PT, R6, R224, PT ;  /* 0x000000e00600720c */ /* 0x000fe40003f66270 */
[CC--:B------:R-:W-:Y:S02]  /*112e0*/  ISETP.GE.OR P1, PT, R18.reuse, R228.reuse, !P1 ;  /* 0x000000e41200720c */ /* 0x0c0fe40004f26670 */
[----:B------:R-:W-:Y:S02]  /*112f0*/  ISETP.GE.OR P0, PT, R18, R227, !P0 ;  /* 0x000000e31200720c */ /* 0x000fe40004706670 */
[----:B-1----:R-:W-:Y:S02]  /*11300*/  FMNMX.FTZ R104, R104, R9, !PT ;  /* 0x0000000968687209 */ /* 0x002fe40007810000 */
[----:B------:R-:W-:Y:S02]  /*11310*/  ISETP.GE.OR P3, PT, R6, R228, !P3 ;  /* 0x000000e40600720c */ /* 0x000fe40005f66670 */
[----:B------:R-:W-:Y:S01]  /*11320*/  FMNMX.FTZ R105, R242, R105, !PT ;  /* 0x00000069f2697209 */ /* 0x000fe20007810000 */
[----:B------:R-:W-:Y:S01]  /*11330*/  FMUL.FTZ R109, R104, c[0x0][0x23c] ;  /* 0x00008f00686d7a20 */ /* 0x000fe20000410000 */
[----:B------:R-:W-:Y:S02]  /*11340*/  FSEL R201, R40, -INF , !P1 ;  /* 0xff80000028c97808 */ /* 0x000fe40004800000 */
[-C--:B------:R-:W-:Y:S02]  /*11350*/  ISETP.GE.AND P1, PT, R16, R224.reuse, PT ;  /* 0x000000e01000720c */ /* 0x080fe40003f26270 */
[----:B------:R-:W-:Y:S02]  /*11360*/  FSEL R234, R42, -INF , !P0 ;  /* 0xff8000002aea7808 */ /* 0x000fe40004000000 */
[----:B------:R-:W-:Y:S02]  /*11370*/  ISETP.GE.AND P0, PT, R7, R224, PT ;  /* 0x000000e00700720c */ /* 0x000fe40003f06270 */
[----:B------:R-:W-:Y:S02]  /*11380*/  FMNMX.FTZ R0, R21, R107, !PT ;  /* 0x0000006b15007209 */ /* 0x000fe40007810000 */
[----:B------:R-:W-:Y:S02]  /*11390*/  FSEL R15, R15, -INF , !P2 ;  /* 0xff8000000f0f7808 */ /* 0x000fe40005000000 */
[----:B------:R-:W-:Y:S02]  /*113a0*/  FSEL R57, R57, -INF , !P3 ;  /* 0xff80000039397808 */ /* 0x000fe40005800000 */
[----:B------:R-:W-:Y:S02]  /*113b0*/  FSETP.NEU.FTZ.AND P3, PT, R104, -INF , PT ;  /* 0xff8000006800780b */ /* 0x000fe40003f7d000 */
[----:B------:R-:W-:Y:S02]  /*113c0*/  ISETP.GE.AND P2, PT, R102, R223, PT ;  /* 0x000000df6600720c */ /* 0x000fe40003f46270 */
[----:B------:R-:W-:Y:S02]  /*113d0*/  FMNMX.FTZ R105, R245, R105, !PT ;  /* 0x00000069f5697209 */ /* 0x000fe40007810000 */
[-C--:B------:R-:W-:Y:S02]  /*113e0*/  ISETP.GE.OR P1, PT, R16, R228.reuse, !P1 ;  /* 0x000000e41000720c */ /* 0x080fe40004f26670 */
[----:B------:R-:W-:Y:S02]  /*113f0*/  ISETP.GE.OR P0, PT, R7, R228, !P0 ;  /* 0x000000e40700720c */ /* 0x000fe40004706670 */
[----:B------:R-:W-:Y:S02]  /*11400*/  FMNMX.FTZ R0, R11, R0, !PT ;  /* 0x000000000b007209 */ /* 0x000fe40007810000 */
[----:B------:R-:W-:Y:S02]  /*11410*/  FSEL R109, R109, RZ, P3 ;  /* 0x000000ff6d6d7208 */ /* 0x000fe40001800000 */
[----:B------:R-:W-:Y:S02]  /*11420*/  ISETP.GE.OR P2, PT, R102, R227, !P2 ;  /* 0x000000e36600720c */ /* 0x000fe40005746670 */
[----:B------:R-:W-:Y:S02]  /*11430*/  FMNMX.FTZ R105, R211, R105, !PT ;  /* 0x00000069d3697209 */ /* 0x000fe40007810000 */
[----:B------:R-:W-:Y:S02]  /*11440*/  FSEL R202, R44, -INF , !P1 ;  /* 0xff8000002cca7808 */ /* 0x000fe40004800000 */
[----:B------:R-:W-:Y:S02]  /*11450*/  FSEL R215, R45, -INF , !P0 ;  /* 0xff8000002dd77808 */ /* 0x000fe40004000000 */
[C---:B------:R-:W-:Y:S02]  /*11460*/  ISETP.GE.AND P0, PT, R2.reuse, R223, PT ;  /* 0x000000df0200720c */ /* 0x040fe40003f06270 */
[----:B------:R-:W-:Y:S02]  /*11470*/  ISETP.GE.AND P1, PT, R2, R224, PT ;  /* 0x000000e00200720c */ /* 0x000fe40003f26270 */
[----:B------:R-:W-:Y:S02]  /*11480*/  FMNMX.FTZ R103, R20, R106, !PT ;  /* 0x0000006a14677209 */ /* 0x000fe40007810000 */
[----:B------:R-:W-:Y:S02]  /*11490*/  FSEL R198, R27, -INF , !P2 ;  /* 0xff8000001bc67808 */ /* 0x000fe40005000000 */
[C---:B------:R-:W-:Y:S02]  /*114a0*/  ISETP.GE.AND P2, PT, R19.reuse, R224, PT ;  /* 0x000000e01300720c */ /* 0x040fe40003f46270 */
[----:B------:R-:W-:Y:S02]  /*114b0*/  FMNMX.FTZ R105, R212, R105, !PT ;  /* 0x00000069d4697209 */ /* 0x000fe40007810000 */
[----:B------:R-:W-:Y:S02]  /*114c0*/  FMNMX.FTZ R0, R14, R0, !PT ;  /* 0x000000000e007209 */ /* 0x000fe40007810000 */
[C---:B------:R-:W-:Y:S02]  /*114d0*/  ISETP.GE.OR P0, PT, R2.reuse, R227, !P0 ;  /* 0x000000e30200720c */ /* 0x040fe40004706670 */
[-C--:B------:R-:W-:Y:S01]  /*114e0*/  ISETP.GE.OR P1, PT, R2, R228.reuse, !P1 ;  /* 0x000000e40200720c */ /* 0x080fe20004f26670 */
[--C-:B------:R-:W-:Y:S01]  /*114f0*/  FFMA.FTZ R2, R110, c[0x0][0x23c], -R109.reuse ;  /* 0x00008f006e027a23 */ /* 0x100fe2000001086d */
[----:B------:R-:W-:Y:S02]  /*11500*/  ISETP.GE.OR P2, PT, R19, R228, !P2 ;  /* 0x000000e41300720c */ /* 0x000fe40005746670 */
[----:B------:R-:W-:Y:S01]  /*11510*/  FMNMX.FTZ R105, R66, R105, !PT ;  /* 0x0000006942697209 */ /* 0x000fe20007810000 */
[----:B------:R1:W-:Y:S01]  /*11520*/  MUFU.EX2 R249, R2 ;  /* 0x0000000200f97308 */ /* 0x0003e20000000800 */
[----:B------:R-:W-:Y:S02]  /*11530*/  FMNMX.FTZ R103, R10, R103, !PT ;  /* 0x000000670a677209 */ /* 0x000fe40007810000 */
[----:B------:R-:W-:Y:S02]  /*11540*/  FMNMX.FTZ R0, R15, R0, !PT ;  /* 0x000000000f007209 */ /* 0x000fe40007810000 */
[----:B------:R-:W-:Y:S02]  /*11550*/  FMNMX.FTZ R105, R67, R105, !PT ;  /* 0x0000006943697209 */ /* 0x000fe40007810000 */
[----:B------:R-:W-:Y:S02]  /*11560*/  FSEL R193, R29, -INF , !P2 ;  /* 0xff8000001dc17808 */ /* 0x000fe40005000000 */
[----:B------:R-:W-:Y:S01]  /*11570*/  ISETP.GE.AND P2, PT, R17, R223, PT ;  /* 0x000000df1100720c */ /* 0x000fe20003f46270 */
[----:B------:R-:W2:Y:S01]  /*11580*/  SHFL.BFLY PT, R8, R105, 0x2, 0x1f ;  /* 0x0c401f0069087f89 */ /* 0x000ea200000e0000 */
[----:B------:R-:W-:Y:S02]  /*11590*/  FMNMX.FTZ R103, R12, R103, !PT ;  /* 0x000000670c677209 */ /* 0x000fe40007810000 */
[----:B------:R-:W-:Y:S02]  /*115a0*/  FMNMX.FTZ R0, R197, R0, !PT ;  /* 0x00000000c5007209 */ /* 0x000fe40007810000 */
[----:B------:R-:W-:Y:S02]  /*115b0*/  ISETP.GE.OR P2, PT, R17, R227, !P2 ;  /* 0x000000e31100720c */ /* 0x000fe40005746670 */
[----:B------:R-:W-:Y:S02]  /*115c0*/  FMNMX.FTZ R103, R13, R103, !PT ;  /* 0x000000670d677209 */ /* 0x000fe40007810000 */
[----:B------:R-:W-:Y:S02]  /*115d0*/  FMNMX.FTZ R0, R198, R0, !PT ;  /* 0x00000000c6007209 */ /* 0x000fe40007810000 */
[----:B------:R-:W-:Y:S02]  /*115e0*/  FSEL R237, R43, -INF , !P2 ;  /* 0xff8000002bed7808 */ /* 0x000fe40005000000 */
[----:B------:R-:W-:Y:S01]  /*115f0*/  ISETP.GE.AND P2, PT, R7, R223, PT ;  /* 0x000000df0700720c */ /* 0x000fe20003f46270 */
[--C-:B-1----:R-:W-:Y:S01]  /*11600*/  FFMA.FTZ R2, R176, c[0x0][0x23c], -R109.reuse ;  /* 0x00008f00b0027a23 */ /* 0x102fe2000001086d */
[----:B------:R-:W-:Y:S02]  /*11610*/  FMNMX.FTZ R103, R189, R103, !PT ;  /* 0x00000067bd677209 */ /* 0x000fe40007810000 */
[----:B------:R-:W-:Y:S01]  /*11620*/  FMNMX.FTZ R0, R199, R0, !PT ;  /* 0x00000000c7007209 */ /* 0x000fe20007810000 */
[----:B------:R1:W3:Y:S01]  /*11630*/  MUFU.EX2 R244, R2 ;  /* 0x0000000200f47308 */ /* 0x0002e20000000800 */
[----:B------:R-:W-:Y:S02]  /*11640*/  ISETP.GE.OR P2, PT, R7, R227, !P2 ;  /* 0x000000e30700720c */ /* 0x000fe40005746670 */
[----:B------:R-:W-:Y:S02]  /*11650*/  FMNMX.FTZ R103, R190, R103, !PT ;  /* 0x00000067be677209 */ /* 0x000fe40007810000 */
[----:B------:R-:W-:Y:S02]  /*11660*/  FMNMX.FTZ R0, R200, R0, !PT ;  /* 0x00000000c8007209 */ /* 0x000fe40007810000 */
[----:B------:R-:W-:Y:S02]  /*11670*/  FSEL R238, R47, -INF , !P2 ;  /* 0xff8000002fee7808 */ /* 0x000fe40005000000 */
[----:B------:R-:W-:Y:S02]  /*11680*/  ISETP.GE.AND P2, PT, R5, R224, PT ;  /* 0x000000e00500720c */ /* 0x000fe40003f46270 */
[----:B------:R-:W-:Y:S02]  /*11690*/  FMNMX.FTZ R103, R191, R103, !PT ;  /* 0x00000067bf677209 */ /* 0x000fe40007810000 */
[----:B------:R-:W-:Y:S02]  /*116a0*/  FMNMX.FTZ R0, R234, R0, !PT ;  /* 0x00000000ea007209 */ /* 0x000fe40007810000 */
[----:B------:R-:W-:Y:S02]  /*116b0*/  FSEL R56, R56, -INF , !P1 ;  /* 0xff80000038387808 */ /* 0x000fe40004800000 */
[C---:B------:R-:W-:Y:S02]  /*116c0*/  ISETP.GE.AND P1, PT, R4.reuse, R224, PT ;  /* 0x000000e00400720c */ /* 0x040fe40003f26270 */
[----:B------:R-:W-:Y:S02]  /*116d0*/  ISETP.GE.OR P2, PT, R5, R228, !P2 ;  /* 0x000000e40500720c */ /* 0x000fe40005746670 */
[----:B------:R-:W-:Y:S02]  /*116e0*/  FMNMX.FTZ R103, R193, R103, !PT ;  /* 0x00000067c1677209 */ /* 0x000fe40007810000 */
[----:B------:R-:W-:Y:S02]  /*116f0*/  FMNMX.FTZ R0, R237, R0, !PT ;  /* 0x00000000ed007209 */ /* 0x000fe40007810000 */
[----:B------:R-:W-:Y:S02]  /*11700*/  ISETP.GE.OR P1, PT, R4, R228, !P1 ;  /* 0x000000e40400720c */ /* 0x000fe40004f26670 */
[----:B------:R-:W-:Y:S02]  /*11710*/  FSEL R60, R60, -INF , !P2 ;  /* 0xff8000003c3c7808 */ /* 0x000fe40005000000 */
[----:B------:R-:W-:Y:S02]  /*11720*/  ISETP.GE.AND P2, PT, R6, R223, PT ;  /* 0x000000df0600720c */ /* 0x000fe40003f46270 */
[----:B------:R-:W-:Y:S02]  /*11730*/  FMNMX.FTZ R0, R235, R0, !PT ;  /* 0x00000000eb007209 */ /* 0x000fe40007810000 */
[----:B------:R-:W-:Y:S02]  /*11740*/  FMNMX.FTZ R103, R201, R103, !PT ;  /* 0x00000067c9677209 */ /* 0x000fe40007810000 */
[----:B------:R-:W-:Y:S02]  /*11750*/  FSEL R217, R61, -INF , !P1 ;  /* 0xff8000003dd97808 */ /* 0x000fe40004800000 */
[----:B------:R-:W-:Y:S02]  /*11760*/  FSEL R58, R58, -INF , !P0 ;  /* 0xff8000003a3a7808 */ /* 0x000fe40004000000 */
[----:B------:R-:W-:Y:S02]  /*11770*/  ISETP.GE.OR P2, PT, R6, R227, !P2 ;  /* 0x000000e30600720c */ /* 0x000fe40005746670 */
[----:B------:R-:W-:Y:S02]  /*11780*/  FMNMX.FTZ R103, R203, R103, !PT ;  /* 0x00000067cb677209 */ /* 0x000fe40007810000 */
[----:B------:R-:W-:Y:S02]  /*11790*/  ISETP.GE.AND P1, PT, R5, R223, PT ;  /* 0x000000df0500720c */ /* 0x000fe40003f26270 */
[----:B------:R-:W-:Y:S02]  /*117a0*/  FMNMX.FTZ R0, R238, R0, !PT ;  /* 0x00000000ee007209 */ /* 0x000fe40007810000 */
[----:B--2---:R-:W-:Y:S02]  /*117b0*/  FMNMX.FTZ R105, R105, R8, !PT ;  /* 0x0000000869697209 */ /* 0x004fe40007810000 */
[----:B------:R-:W-:Y:S02]  /*117c0*/  ISETP.GE.OR P1, PT, R5, R227, !P1 ;  /* 0x000000e30500720c */ /* 0x000fe40004f26670 */
[----:B------:R-:W-:Y:S01]  /*117d0*/  FSEL R59, R59, -INF , !P2 ;  /* 0xff8000003b3b7808 */ /* 0x000fe20005000000 */
[----:B------:R-:W2:Y:S01]  /*117e0*/  SHFL.BFLY PT, R8, R105, 0x1, 0x1f ;  /* 0x0c201f0069087f89 */ /* 0x000ea200000e0000 */
[----:B------:R-:W-:Y:S02]  /*117f0*/  FMNMX.FTZ R0, R58, R0, !PT ;  /* 0x000000003a007209 */ /* 0x000fe40007810000 */
        /* <DEDUP_REMOVED lines=9> */
[----:B------:R-:W-:Y:S02]  /*11890*/  FMNMX.FTZ R103, R57, R103, !PT ;  /* 0x0000006739677209 */ /* 0x000fe40007810000 */
[----:B------:R-:W-:Y:S02]  /*118a0*/  FMNMX.FTZ R0, R108, R0, !PT ;  /* 0x000000006c007209 */ /* 0x000fe40007810000 */
[----:B------:R-:W-:Y:S02]  /*118b0*/  FMNMX.FTZ R103, R60, R103, !PT ;  /* 0x000000673c677209 */ /* 0x000fe40007810000 */
[----:B--2---:R-:W-:Y:S01]  /*118c0*/  FMNMX.FTZ R105, R105, R8, !PT ;  /* 0x0000000869697209 */ /* 0x004fe20007810000 */
[----:B-1----:R-:W1:Y:S01]  /*118d0*/  SHFL.BFLY PT, R2, R0, 0x2, 0x1f ;  /* 0x0c401f0000027f89 */ /* 0x002e6200000e0000 */
[----:B------:R-:W-:Y:S02]  /*118e0*/  FMNMX.FTZ R103, R217, R103, !PT ;  /* 0x00000067d9677209 */ /* 0x000fe40007810000 */
[C---:B------:R-:W-:Y:S01]  /*118f0*/  FSETP.NEU.FTZ.AND P2, PT, R105.reuse, -INF , PT ;  /* 0xff8000006900780b */ /* 0x040fe20003f5d000 */
[----:B------:R-:W-:Y:S01]  /*11900*/  FMUL.FTZ R110, R105, c[0x0][0x23c] ;  /* 0x00008f00696e7a20 */ /* 0x000fe20000410000 */
[----:B---3--:R-:W-:Y:S03]  /*11910*/  F2FP.PACK_AB R176, R244, R249 ;  /* 0x000000f9f4b0723e */ /* 0x008fe600000000ff */
[----:B------:R-:W2:Y:S01]  /*11920*/  SHFL.BFLY PT, R7, R103, 0x2, 0x1f ;  /* 0x0c401f0067077f89 */ /* 0x000ea200000e0000 */
[----:B------:R-:W-:Y:S05]  /*11930*/  FSEL R110, R110, RZ, P2 ;  /* 0x000000ff6e6e7208 */ /* 0x000fea0001000000 */
[--C-:B------:R-:W-:Y:S04]  /*11940*/  FFMA.FTZ R4, R111, c[0x0][0x23c], -R110.reuse ;  /* 0x00008f006f047a23 */ /* 0x100fe8000001086e */
[----:B------:R3:W-:Y:S01]  /*11950*/  MUFU.EX2 R213, R4 ;  /* 0x0000000400d57308 */ /* 0x0007e20000000800 */
[----:B-1----:R-:W-:Y:S01]  /*11960*/  FMNMX.FTZ R0, R0, R2, !PT ;  /* 0x0000000200007209 */ /* 0x002fe20007810000 */
[--C-:B------:R-:W-:Y:S08]  /*11970*/  FFMA.FTZ R2, R180, c[0x0][0x23c], -R110.reuse ;  /* 0x00008f00b4027a23 */ /* 0x100ff0000001086e */
[----:B------:R1:W-:Y:S01]  /*11980*/  MUFU.EX2 R248, R2 ;  /* 0x0000000200f87308 */ /* 0x0003e20000000800 */
[----:B--2---:R-:W-:Y:S05]  /*11990*/  FMNMX.FTZ R103, R103, R7, !PT ;  /* 0x0000000767677209 */ /* 0x004fea0007810000 */
[----:B------:R-:W2:Y:S01]  /*119a0*/  SHFL.BFLY PT, R5, R103, 0x1, 0x1f ;  /* 0x0c201f0067057f89 */ /* 0x000ea200000e0000 */
[----:B---3--:R-:W-:Y:S04]  /*119b0*/  FFMA.FTZ R4, R177, c[0x0][0x23c], -R110 ;  /* 0x00008f00b1047a23 */ /* 0x008fe8000001086e */
[----:B------:R3:W4:Y:S03]  /*119c0*/  MUFU.EX2 R48, R4 ;  /* 0x0000000400307308 */ /* 0x0007260000000800 */
[----:B-1----:R-:W1:Y:S01]  /*119d0*/  SHFL.BFLY PT, R2, R0, 0x1, 0x1f ;  /* 0x0c201f0000027f89 */ /* 0x002e6200000e0000 */
[----:B--2---:R-:W-:Y:S04]  /*119e0*/  FMNMX.FTZ R103, R103, R5, !PT ;  /* 0x0000000567677209 */ /* 0x004fe80007810000 */
[C---:B------:R-:W-:Y:S01]  /*119f0*/  FSETP.NEU.FTZ.AND P1, PT, R103.reuse, -INF , PT ;  /* 0xff8000006700780b */ /* 0x040fe20003f3d000 */
[----:B------:R-:W-:Y:S02]  /*11a00*/  FMUL.FTZ R111, R103, c[0x0][0x23c] ;  /* 0x00008f00676f7a20 */ /* 0x000fe40000410000 */
[----:B---3--:R-:W-:Y:S03]  /*11a10*/  FFMA.FTZ R4, R179, c[0x0][0x23c], -R109 ;  /* 0x00008f00b3047a23 */ /* 0x008fe6000001086d */
[----:B------:R-:W-:Y:S02]  /*11a20*/  FSEL R111, R111, RZ, P1 ;  /* 0x000000ff6f6f7208 */ /* 0x000fe40000800000 */
[----:B----4-:R-:W-:Y:S01]  /*11a30*/  F2FP.PACK_AB R177, R48, R213 ;  /* 0x000000d530b1723e */ /* 0x010fe200000000ff */
[----:B------:R2:W-:Y:S01]  /*11a40*/  MUFU.EX2 R247, R4 ;  /* 0x0000000400f77308 */ /* 0x0005e20000000800 */
[----:B-1----:R-:W-:Y:S01]  /*11a50*/  FMNMX.FTZ R102, R0, R2, !PT ;  /* 0x0000000200667209 */ /* 0x002fe20007810000 */
[----:B------:R-:W-:Y:S03]  /*11a60*/  FFMA.FTZ R0, R12, c[0x0][0x23c], -R111 ;  /* 0x00008f000c007a23 */ /* 0x000fe6000001086f */
[C---:B------:R-:W-:Y:S01]  /*11a70*/  FSETP.NEU.FTZ.AND P0, PT, R102.reuse, -INF , PT ;  /* 0xff8000006600780b */ /* 0x040fe20003f1d000 */
[----:B------:R-:W-:Y:S04]  /*11a80*/  FMUL.FTZ R184, R102, c[0x0][0x23c] ;  /* 0x00008f0066b87a20 */ /* 0x000fe80000410000 */
[----:B------:R1:W-:Y:S01]  /*11a90*/  MUFU.EX2 R243, R0 ;  /* 0x0000000000f37308 */ /* 0x0003e20000000800 */
[----:B------:R-:W-:Y:S05]  /*11aa0*/  FSEL R184, R184, RZ, P0 ;  /* 0x000000ffb8b87208 */ /* 0x000fea0000000000 */
[----:B------:R-:W-:Y:S04]  /*11ab0*/  FFMA.FTZ R2, R15, c[0x0][0x23c], -R184 ;  /* 0x00008f000f027a23 */ /* 0x000fe800000108b8 */
[----:B------:R3:W-:Y:S01]  /*11ac0*/  MUFU.EX2 R214, R2 ;  /* 0x0000000200d67308 */ /* 0x0007e20000000800 */
[----:B--2---:R-:W-:Y:S09]  /*11ad0*/  FFMA.FTZ R4, R178, c[0x0][0x23c], -R109 ;  /* 0x00008f00b2047a23 */ /* 0x004ff2000001086d */
[----:B------:R2:W4:Y:S01]  /*11ae0*/  MUFU.EX2 R239, R4 ;  /* 0x0000000400ef7308 */ /* 0x0005220000000800 */
[--C-:B-1----:R-:W-:Y:S09]  /*11af0*/  FFMA.FTZ R0, R13, c[0x0][0x23c], -R111.reuse ;  /* 0x00008f000d007a23 */ /* 0x102ff2000001086f */
[----:B------:R1:W1:Y:S01]  /*11b00*/  MUFU.EX2 R233, R0 ;  /* 0x0000000000e97308 */ /* 0x0002620000000800 */
[----:B---3--:R-:W-:Y:S01]  /*11b10*/  FSEL R2, R105, RZ, P2 ;  /* 0x000000ff69027208 */ /* 0x008fe20001000000 */
[----:B--2---:R-:W-:Y:S01]  /*11b20*/  FFMA.FTZ R4, R181, c[0x0][0x23c], -R110 ;  /* 0x00008f00b5047a23 */ /* 0x004fe2000001086e */
[----:B----4-:R-:W-:Y:S07]  /*11b30*/  F2FP.PACK_AB R178, R239, R247 ;  /* 0x000000f7efb2723e */ /* 0x010fee00000000ff */
[----:B------:R-:W2:Y:S01]  /*11b40*/  MUFU.EX2 R236, R4 ;  /* 0x0000000400ec7308 */ /* 0x000ea20000000800 */
[--C-:B-1----:R-:W-:Y:S01]  /*11b50*/  FFMA.FTZ R0, R21, c[0x0][0x23c], -R184.reuse ;  /* 0x00008f0015007a23 */ /* 0x102fe200000108b8 */
[----:B------:R-:W-:Y:S08]  /*11b60*/  F2FP.PACK_AB R182, R233, R243 ;  /* 0x000000f3e9b6723e */ /* 0x000ff000000000ff */
[----:B------:R1:W-:Y:S01]  /*11b70*/  MUFU.EX2 R250, R0 ;  /* 0x0000000000fa7308 */ /* 0x0003e20000000800 */
[----:B--2---:R-:W-:Y:S01]  /*11b80*/  F2FP.PACK_AB R179, R236, R248 ;  /* 0x000000f8ecb3723e */ /* 0x004fe200000000ff */
[--C-:B------:R-:W-:Y:S02]  /*11b90*/  FFMA.FTZ R4, R20, c[0x0][0x23c], -R111.reuse ;  /* 0x00008f0014047a23 */ /* 0x100fe4000001086f */
[----:B------:R-:W2:Y:S06]  /*11ba0*/  LDSM.16.MT88.4 R20, [R216+0x9000] ;  /* 0x00900000d814783b */ /* 0x000eac0000004200 */
[----:B------:R3:W-:Y:S01]  /*11bb0*/  MUFU.EX2 R50, R4 ;  /* 0x0000000400327308 */ /* 0x0007e20000000800 */
[--C-:B-1----:R-:W-:Y:S09]  /*11bc0*/  FFMA.FTZ R0, R11, c[0x0][0x23c], -R184.reuse ;  /* 0x00008f000b007a23 */ /* 0x102ff200000108b8 */
[----:B------:R1:W4:Y:S01]  /*11bd0*/  MUFU.EX2 R246, R0 ;  /* 0x0000000000f67308 */ /* 0x0003220000000800 */
[----:B---3--:R-:W-:Y:S09]  /*11be0*/  FFMA.FTZ R4, R10, c[0x0][0x23c], -R111 ;  /* 0x00008f000a047a23 */ /* 0x008ff2000001086f */
[----:B------:R-:W3:Y:S01]  /*11bf0*/  MUFU.EX2 R49, R4 ;  /* 0x0000000400317308 */ /* 0x000ee20000000800 */
[----:B-1----:R-:W-:Y:S01]  /*11c00*/  FFMA.FTZ R0, R14, c[0x0][0x23c], -R184 ;  /* 0x00008f000e007a23 */ /* 0x002fe200000108b8 */
[----:B----4-:R-:W-:Y:S08]  /*11c10*/  F2FP.PACK_AB R181, R246, R250 ;  /* 0x000000faf6b5723e */ /* 0x010ff000000000ff */
[----:B------:R1:W4:Y:S01]  /*11c20*/  MUFU.EX2 R241, R0 ;  /* 0x0000000000f17308 */ /* 0x0003220000000800 */
[----:B---3--:R-:W-:Y:S02]  /*11c30*/  F2FP.PACK_AB R180, R49, R50 ;  /* 0x0000003231b4723e */ /* 0x008fe400000000ff */
[----:B-1----:R-:W-:Y:S02]  /*11c40*/  FSEL R0, R104, RZ, P3 ;  /* 0x000000ff68007208 */ /* 0x002fe40001800000 */
[----:B----4-:R-:W-:Y:S03]  /*11c50*/  F2FP.PACK_AB R183, R214, R241 ;  /* 0x000000f1d6b7723e */ /* 0x010fe600000000ff */
[----:B------:R-:W-:Y:S04]  /*11c60*/  FADD.FTZ R0, -R0, R3 ;  /* 0x0000000300007221 */ /* 0x000fe80000010100 */
[----:B------:R-:W-:Y:S04]  /*11c70*/  FMUL.FTZ R0, R0, c[0x0][0x23c] ;  /* 0x00008f0000007a20 */ /* 0x000fe80000410000 */
        /* <DEDUP_REMOVED lines=21> */
[----:B---3--:R-:W-:Y:S02]  /*11dd0*/  FMUL.FTZ R34, R100, R142 ;  /* 0x0000008e64227220 */ /* 0x008fe40000410000 */
[----:B------:R-:W-:Y:S02]  /*11de0*/  FMUL.FTZ R0, R0, c[0x0][0x23c] ;  /* 0x00008f0000007a20 */ /* 0x000fe40000410000 */
[----:B------:R-:W-:Y:S02]  /*11df0*/  IMAD.MOV.U32 R142, RZ, RZ, R244 ;  /* 0x000000ffff8e7224 */ /* 0x000fe400078e00f4 */
[----:B------:R1:W3:Y:S01]  /*11e00*/  MUFU.EX2 R3, R0 ;  /* 0x0000000000037308 */ /* 0x0002e20000000800 */
[C---:B------:R-:W-:Y:S01]  /*11e10*/  FMUL.FTZ R35, R100.reuse, R143 ;  /* 0x0000008f64237220 */ /* 0x040fe20000410000 */
[----:B------:R-:W-:Y:S01]  /*11e20*/  MOV R143, R243 ;  /* 0x000000f3008f7202 */ /* 0x000fe20000000f00 */
        /* <DEDUP_REMOVED lines=14> */
[C---:B---3--:R-:W-:Y:S02]  /*11f10*/  FMUL.FTZ R29, R3.reuse, R137 ;  /* 0x00000089031d7220 */ /* 0x048fe40000410000 */
[----:B------:R1:W-:Y:S01]  /*11f20*/  MUFU.EX2 R51, R2 ;  /* 0x0000000200337308 */ /* 0x0003e20000000800 */
[----:B------:R-:W-:Y:S02]  /*11f30*/  IMAD.MOV.U32 R137, RZ, RZ, R250 ;  /* 0x000000ffff897224 */ /* 0x000fe400078e00fa */
[----:B------:R-:W-:Y:S02]  /*11f40*/  FMUL.FTZ R0, R0, c[0x0][0x23c] ;  /* 0x00008f0000007a20 */ /* 0x000fe40000410000 */
[C---:B------:R-:W-:Y:S02]  /*11f50*/  FMUL.FTZ R28, R3.reuse, R136 ;  /* 0x00000088031c7220 */ /* 0x040fe40000410000 */
[----:B------:R-:W-:Y:S02]  /*11f60*/  IMAD.MOV.U32 R136, RZ, RZ, R249 ;  /* 0x000000ffff887224 */ /* 0x000fe400078e00f9 */
[----:B------:R-:W-:Y:S01]  /*11f70*/  IMAD.MOV.U32 R185, RZ, RZ, R241 ;  /* 0x000000ffffb97224 */ /* 0x000fe200078e00f1 */
[----:B------:R-:W2:Y:S01]  /*11f80*/  MUFU.EX2 R0, R0 ;  /* 0x0000000000007308 */ /* 0x000ea20000000800 */
[C---:B------:R-:W-:Y:S02]  /*11f90*/  FMUL.FTZ R8, R3.reuse, R116 ;  /* 0x0000007403087220 */ /* 0x040fe40000410000 */
[C---:B------:R-:W-:Y:S02]  /*11fa0*/  FMUL.FTZ R9, R3.reuse, R117 ;  /* 0x0000007503097220 */ /* 0x040fe40000410000 */
[C---:B------:R-:W-:Y:S02]  /*11fb0*/  FMUL.FTZ R12, R3.reuse, R120 ;  /* 0x00000078030c7220 */ /* 0x040fe40000410000 */
[C---:B------:R-:W-:Y:S02]  /*11fc0*/  FMUL.FTZ R13, R3.reuse, R121 ;  /* 0x00000079030d7220 */ /* 0x040fe40000410000 */
[C---:B------:R-:W-:Y:S02]  /*11fd0*/  FMUL.FTZ R24, R3.reuse, R132 ;  /* 0x0000008403187220 */ /* 0x040fe40000410000 */
[----:B------:R-:W-:Y:S02]  /*11fe0*/  FMUL.FTZ R25, R3, R133 ;  /* 0x0000008503197220 */ /* 0x000fe40000410000 */
[----:B------:R-:W-:Y:S02]  /*11ff0*/  IMAD.MOV.U32 R133, RZ, RZ, R50 ;  /* 0x000000ffff857224 */ /* 0x000fe400078e0032 */
[----:B-1----:R-:W-:Y:S02]  /*12000*/  FFMA.FTZ R2, R186, c[0x0][0x23c], -R109 ;  /* 0x00008f00ba027a23 */ /* 0x002fe4000001086d */
[----:B------:R-:W-:Y:S02]  /*12010*/  IMAD.MOV.U32 R186, RZ, RZ, R239 ;  /* 0x000000ffffba7224 */ /* 0x000fe400078e00ef */
[----:B------:R1:W3:Y:S01]  /*12020*/  MUFU.EX2 R252, R2 ;  /* 0x0000000200fc7308 */ /* 0x0002e20000000800 */
[----:B------:R-:W-:Y:S02]  /*12030*/  FMUL.FTZ R50, R100, R158 ;  /* 0x0000009e64327220 */ /* 0x000fe40000410000 */
[----:B------:R-:W-:Y:S02]  /*12040*/  IMAD.MOV.U32 R158, RZ, RZ, R209 ;  /* 0x000000ffff9e7224 */ /* 0x000fe400078e00d1 */
[C---:B--2---:R-:W-:Y:S02]  /*12050*/  FMUL.FTZ R31, R0.reuse, R139 ;  /* 0x0000008b001f7220 */ /* 0x044fe40000410000 */
[----:B------:R-:W-:Y:S02]  /*12060*/  IMAD.MOV.U32 R139, RZ, RZ, R248 ;  /* 0x000000ffff8b7224 */ /* 0x000fe400078e00f8 */
[C---:B------:R-:W-:Y:S02]  /*12070*/  FMUL.FTZ R10, R0.reuse, R118 ;  /* 0x00000076000a7220 */ /* 0x040fe40000410000 */
[C---:B------:R-:W-:Y:S02]  /*12080*/  FMUL.FTZ R11, R0.reuse, R119 ;  /* 0x00000077000b7220 */ /* 0x040fe40000410000 */
[----:B------:R-:W2:Y:S01]  /*12090*/  LDSM.16.MT88.4 R116, [R216+0xb000] ;  /* 0x00b00000d874783b */ /* 0x000ea20000004200 */
[----:B------:R-:W-:Y:S02]  /*120a0*/  IMAD.MOV.U32 R132, RZ, RZ, R58 ;  /* 0x000000ffff847224 */ /* 0x000fe400078e003a */
[C---:B------:R-:W-:Y:S02]  /*120b0*/  FMUL.FTZ R14, R0.reuse, R122 ;  /* 0x0000007a000e7220 */ /* 0x040fe40000410000 */
[C---:B------:R-:W-:Y:S01]  /*120c0*/  HMMA.16816.F32 R8, R180.reuse, R20, R8 ;  /* 0x00000014b408723c */ /* 0x040fe20000001808 */
[C---:B------:R-:W-:Y:S02]  /*120d0*/  FMUL.FTZ R15, R0.reuse, R123 ;  /* 0x0000007b000f7220 */ /* 0x040fe40000410000 */
[C---:B------:R-:W-:Y:S02]  /*120e0*/  FMUL.FTZ R26, R0.reuse, R134 ;  /* 0x00000086001a7220 */ /* 0x040fe40000410000 */
[C---:B------:R-:W-:Y:S02]  /*120f0*/  FMUL.FTZ R27, R0.reuse, R135 ;  /* 0x00000087001b7220 */ /* 0x040fe40000410000 */
[----:B-1----:R-:W-:Y:S01]  /*12100*/  FFMA.FTZ R2, R187, c[0x0][0x23c], -R110 ;  /* 0x00008f00bb027a23 */ /* 0x002fe2000001086e */
[-C--:B------:R-:W-:Y:S01]  /*12110*/  HMMA.16816.F32 R12, R180, R22.reuse, R12 ;  /* 0x00000016b40c723c */ /* 0x080fe2000000180c */
[C---:B------:R-:W-:Y:S02]  /*12120*/  FMUL.FTZ R20, R101.reuse, R128 ;  /* 0x0000008065147220 */ /* 0x040fe40000410000 */
[----:B------:R1:W-:Y:S01]  /*12130*/  MUFU.EX2 R251, R2 ;  /* 0x0000000200fb7308 */ /* 0x0003e20000000800 */
[C---:B------:R-:W-:Y:S02]  /*12140*/  FMUL.FTZ R21, R101.reuse, R129 ;  /* 0x0000008165157220 */ /* 0x040fe40000410000 */
[C---:B------:R-:W-:Y:S02]  /*12150*/  FMUL.FTZ R30, R0.reuse, R138 ;  /* 0x0000008a001e7220 */ /* 0x040fe40000410000 */
[C---:B------:R-:W-:Y:S01]  /*12160*/  HMMA.16816.F32 R16, R176.reuse, R22, R16 ;  /* 0x00000016b010723c */ /* 0x040fe20000001810 */
[----:B------:R-:W-:Y:S03]  /*12170*/  FMUL.FTZ R46, R0, R154 ;  /* 0x0000009a002e7220 */ /* 0x000fe60000410000 */
[----:B------:R-:W-:Y:S02]  /*12180*/  IMAD.MOV.U32 R154, RZ, RZ, R212 ;  /* 0x000000ffff9a7224 */ /* 0x000fe400078e00d4 */
[----:B------:R-:W-:Y:S02]  /*12190*/  IMAD.MOV.U32 R138, RZ, RZ, R213 ;  /* 0x000000ffff8a7224 */ /* 0x000fe400078e00d5 */
[C---:B------:R-:W-:Y:S04]  /*121a0*/  FMUL.FTZ R22, R100.reuse, R130 ;  /* 0x0000008264167220 */ /* 0x040fe80000410000 */
[----:B------:R-:W-:Y:S02]  /*121b0*/  FMUL.FTZ R23, R100, R131 ;  /* 0x0000008364177220 */ /* 0x000fe40000410000 */
[----:B------:R-:W-:Y:S01]  /*121c0*/  LDSM.16.MT88.4 R128, [R216+0xa400] ;  /* 0x00a40000d880783b */ /* 0x000fe20000004200 */
[----:B------:R-:W-:Y:S02]  /*121d0*/  IMAD.MOV.U32 R135, RZ, RZ, R48 ;  /* 0x000000ffff877224 */ /* 0x000fe400078e0030 */
[----:B------:R-:W-:Y:S02]  /*121e0*/  IMAD.MOV.U32 R134, RZ, RZ, R49 ;  /* 0x000000ffff867224 */ /* 0x000fe400078e0031 */
[-C--:B------:R-:W-:Y:S01]  /*121f0*/  HMMA.16816.F32 R20, R176, R36.reuse, R20 ;  /* 0x00000024b014723c */ /* 0x080fe20000001814 */
[----:B-1----:R-:W-:Y:S01]  /*12200*/  FFMA.FTZ R2, R188, c[0x0][0x23c], -R110 ;  /* 0x00008f00bc027a23 */ /* 0x002fe2000001086e */
[----:B------:R-:W-:Y:S01]  /*12210*/  MOV R188, R65 ;  /* 0x0000004100bc7202 */ /* 0x000fe20000000f00 */
[----:B------:R-:W-:Y:S02]  /*12220*/  FMUL.FTZ R65, R101, R173 ;  /* 0x000000ad65417220 */ /* 0x000fe40000410000 */
[----:B------:R1:W1:Y:S01]  /*12230*/  MUFU.EX2 R250, R2 ;  /* 0x0000000200fa7308 */ /* 0x0002620000000800 */
[C---:B------:R-:W-:Y:S02]  /*12240*/  FMUL.FTZ R40, R3.reuse, R148 ;  /* 0x0000009403287220 */ /* 0x040fe40000410000 */
[C---:B------:R-:W-:Y:S01]  /*12250*/  HMMA.16816.F32 R24, R180.reuse, R36, R24 ;  /* 0x00000024b418723c */ /* 0x040fe20000001818 */
[----:B------:R-:W-:Y:S03]  /*12260*/  FMUL.FTZ R41, R3, R149 ;  /* 0x0000009503297220 */ /* 0x000fe60000410000 */
[C---:B------:R-:W-:Y:S02]  /*12270*/  FMUL.FTZ R42, R0.reuse, R150 ;  /* 0x00000096002a7220 */ /* 0x040fe40000410000 */
[----:B------:R-:W-:Y:S02]  /*12280*/  FMUL.FTZ R43, R0, R151 ;  /* 0x00000097002b7220 */ /* 0x000fe40000410000 */
[-C--:B------:R-:W-:Y:S01]  /*12290*/  HMMA.16816.F32 R28, R180, R38.reuse, R28 ;  /* 0x00000026b41c723c */ /* 0x080fe2000000181c */
[C---:B------:R-:W-:Y:S03]  /*122a0*/  FMUL.FTZ R36, R101.reuse, R144 ;  /* 0x0000009065247220 */ /* 0x040fe60000410000 */
[----:B------:R-:W-:Y:S02]  /*122b0*/  IMAD.MOV.U32 R144, RZ, RZ, R236 ;  /* 0x000000ffff907224 */ /* 0x000fe400078e00ec */
[C---:B------:R-:W-:Y:S02]  /*122c0*/  FMUL.FTZ R37, R101.reuse, R145 ;  /* 0x0000009165257220 */ /* 0x040fe40000410000 */
[C---:B------:R-:W-:Y:S01]  /*122d0*/  HMMA.16816.F32 R32, R176.reuse, R38, R32 ;  /* 0x00000026b020723c */ /* 0x040fe20000001820 */
[----:B------:R-:W-:Y:S03]  /*122e0*/  IMAD.MOV.U32 R145, RZ, RZ, R233 ;  /* 0x000000ffff917224 */ /* 0x000fe600078e00e9 */
[C---:B------:R-:W-:Y:S02]  /*122f0*/  FMUL.FTZ R48, R101.reuse, R156 ;  /* 0x0000009c65307220 */ /* 0x040fe40000410000 */
[----:B-1----:R-:W-:Y:S02]  /*12300*/  FFMA.FTZ R2, R192, c[0x0][0x23c], -R109 ;  /* 0x00008f00c0027a23 */ /* 0x002fe4000001086d */
[C---:B------:R-:W-:Y:S02]  /*12310*/  FMUL.FTZ R39, R100.reuse, R147 ;  /* 0x0000009364277220 */ /* 0x040fe40000410000 */
[----:B------:R1:W-:Y:S02]  /*12320*/  MUFU.EX2 R249, R2 ;  /* 0x0000000200f97308 */ /* 0x0003e40000000800 */
[----:B------:R-:W-:Y:S02]  /*12330*/  IMAD.MOV.U32 R147, RZ, RZ, R232 ;  /* 0x000000ffff937224 */ /* 0x000fe400078e00e8 */
[----:B------:R-:W-:Y:S02]  /*12340*/  FMUL.FTZ R38, R100, R146 ;  /* 0x0000009264267220 */ /* 0x000fe40000410000 */
[----:B------:R-:W-:Y:S02]  /*12350*/  IMAD.MOV.U32 R146, RZ, RZ, R214 ;  /* 0x000000ffff927224 */ /* 0x000fe400078e00d6 */
[----:B------:R-:W-:Y:S02]  /*12360*/  IMAD.MOV.U32 R156, RZ, RZ, R211 ;  /* 0x000000ffff9c7224 */ /* 0x000fe400078e00d3 */
[----:B------:R-:W-:Y:S01]  /*12370*/  FMUL.FTZ R49, R101, R157 ;  /* 0x0000009d65317220 */ /* 0x000fe20000410000 */
[-C--:B------:R-:W-:Y:S01]  /*12380*/  HMMA.16816.F32 R36, R176, R52.reuse, R36 ;  /* 0x00000034b024723c */ /* 0x080fe20000001824 */
[----:B------:R-:W-:Y:S02]  /*12390*/  IMAD.MOV.U32 R157, RZ, RZ, R210 ;  /* 0x000000ffff9d7224 */ /* 0x000fe400078e00d2 */
[C---:B------:R-:W-:Y:S02]  /*123a0*/  FMUL.FTZ R44, R3.reuse, R152 ;  /* 0x00000098032c7220 */ /* 0x040fe40000410000 */
[----:B------:R-:W-:Y:S02]  /*123b0*/  FMUL.FTZ R45, R3, R153 ;  /* 0x00000099032d7220 */ /* 0x000fe40000410000 */
[----:B------:R-:W-:Y:S01]  /*123c0*/  FMUL.FTZ R47, R0, R155 ;  /* 0x0000009b002f7220 */ /* 0x000fe20000410000 */
[C---:B------:R-:W-:Y:S01]  /*123d0*/  HMMA.16816.F32 R40, R180.reuse, R52, R40 ;  /* 0x00000034b428723c */ /* 0x040fe20000001828 */
[----:B------:R-:W-:Y:S03]  /*123e0*/  IMAD.MOV.U32 R152, RZ, RZ, R51 ;  /* 0x000000ffff987224 */ /* 0x000fe600078e0033 */
[----:B------:R-:W-:Y:S02]  /*123f0*/  FMUL.FTZ R51, R100, R159 ;  /* 0x0000009f64337220 */ /* 0x000fe40000410000 */
[----:B-1----:R-:W-:Y:S02]  /*12400*/  FFMA.FTZ R2, R194, c[0x0][0x23c], -R109 ;  /* 0x00008f00c2027a23 */ /* 0x002fe4000001086d */
[-C--:B------:R-:W-:Y:S01]  /*12410*/  HMMA.16816.F32 R44, R180, R54.reuse, R44 ;  /* 0x00000036b42c723c */ /* 0x080fe2000000182c */
[C---:B------:R-:W-:Y:S01]  /*12420*/  FMUL.FTZ R52, R101.reuse, R160 ;  /* 0x000000a065347220 */ /* 0x040fe20000410000 */
[----:B------:R1:W1:Y:S02]  /*12430*/  MUFU.EX2 R248, R2 ;  /* 0x0000000200f87308 */ /* 0x0002640000000800 */
[----:B------:R-:W-:Y:S02]  /*12440*/  FMUL.FTZ R53, R101, R161 ;  /* 0x000000a165357220 */ /* 0x000fe40000410000 */
[----:B------:R-:W-:Y:S02]  /*12450*/  FMUL.FTZ R58, R0, R166 ;  /* 0x000000a6003a7220 */ /* 0x000fe40000410000 */
[C---:B------:R-:W-:Y:S01]  /*12460*/  HMMA.16816.F32 R48, R176.reuse, R54, R48 ;  /* 0x00000036b030723c */ /* 0x040fe20000001830 */
[----:B------:R-:W-:Y:S03]  /*12470*/  IMAD.MOV.U32 R187, RZ, RZ, R56 ;  /* 0x000000ffffbb7224 */ /* 0x000fe600078e0038 */
[C---:B------:R-:W-:Y:S02]  /*12480*/  FMUL.FTZ R56, R3.reuse, R164 ;  /* 0x000000a403387220 */ /* 0x040fe40000410000 */
        /* <DEDUP_REMOVED lines=9> */
[C---:B------:R-:W-:Y:S02]  /*12520*/  FMUL.FTZ R59, R0.reuse, R167 ;  /* 0x000000a7003b7220 */ /* 0x040fe40000410000 */
[C---:B------:R-:W-:Y:S02]  /*12530*/  FMUL.FTZ R63, R0.reuse, R171 ;  /* 0x000000ab003f7220 */ /* 0x040fe40000410000 */
[----:B------:R-:W-:Y:S03]  /*12540*/  IMAD.MOV.U32 R150, RZ, RZ, R67 ;  /* 0x000000ffff967224 */ /* 0x000fe600078e0043 */
[C---:B------:R-:W-:Y:S01]  /*12550*/  HMMA.16816.F32 R56, R180.reuse, R112, R56 ;  /* 0x00000070b438723c */ /* 0x040fe20000001838 */
[----:B------:R-:W-:Y:S02]  /*12560*/  IMAD.MOV.U32 R148, RZ, RZ, R62 ;  /* 0x000000ffff947224 */ /* 0x000fe400078e003e */
[----:B------:R-:W-:Y:S02]  /*12570*/  FMUL.FTZ R62, R0, R170 ;  /* 0x000000aa003e7220 */ /* 0x000fe40000410000 */
[----:B------:R-:W-:Y:S02]  /*12580*/  IMAD.MOV.U32 R149, RZ, RZ, R60 ;  /* 0x000000ffff957224 */ /* 0x000fe400078e003c */
[----:B------:R-:W-:Y:S02]  /*12590*/  FMUL.FTZ R60, R3, R168 ;  /* 0x000000a8033c7220 */ /* 0x000fe40000410000 */
[----:B------:R-:W-:Y:S03]  /*125a0*/  FMUL.FTZ R67, R100, R175 ;  /* 0x000000af64437220 */ /* 0x000fe60000410000 */
[----:B------:R-:W-:Y:S02]  /*125b0*/  IMAD.MOV.U32 R155, RZ, RZ, R64 ;  /* 0x000000ffff9b7224 */ /* 0x000fe400078e0040 */
[-C--:B------:R-:W-:Y:S01]  /*125c0*/  HMMA.16816.F32 R60, R180, R114.reuse, R60 ;  /* 0x00000072b43c723c */ /* 0x080fe2000000183c */
[----:B------:R-:W-:Y:S02]  /*125d0*/  FMUL.FTZ R64, R101, R172 ;  /* 0x000000ac65407220 */ /* 0x000fe40000410000 */
[----:B-1----:R-:W-:Y:S02]  /*125e0*/  FFMA.FTZ R2, R196, c[0x0][0x23c], -R110 ;  /* 0x00008f00c4027a23 */ /* 0x002fe4000001086e */
[----:B------:R-:W-:Y:S02]  /*125f0*/  IMAD.MOV.U32 R153, RZ, RZ, R66 ;  /* 0x000000ffff997224 */ /* 0x000fe400078e0042 */
[----:B------:R1:W4:Y:S01]  /*12600*/  MUFU.EX2 R246, R2 ;  /* 0x0000000200f67308 */ /* 0x0003220000000800 */
[----:B------:R-:W-:Y:S02]  /*12610*/  FMUL.FTZ R66, R100, R174 ;  /* 0x000000ae64427220 */ /* 0x000fe40000410000 */
[----:B------:R-:W-:Y:S02]  /*12620*/  LDSM.16.MT88.4 R172, [R218+0xac00] ;  /* 0x00ac0000daac783b */ /* 0x000fe40000004200 */
[C---:B------:R-:W-:Y:S02]  /*12630*/  FMUL.FTZ R72, R3.reuse, R72 ;  /* 0x0000004803487220 */ /* 0x040fe40000410000 */
[C---:B------:R-:W-:Y:S01]  /*12640*/  FMUL.FTZ R73, R3.reuse, R73 ;  /* 0x0000004903497220 */ /* 0x040fe20000410000 */
[C---:B------:R-:W-:Y:S01]  /*12650*/  HMMA.16816.F32 R64, R176.reuse, R114, R64 ;  /* 0x00000072b040723c */ /* 0x040fe20000001840 */
[C---:B------:R-:W-:Y:S02]  /*12660*/  FMUL.FTZ R74, R0.reuse, R74 ;  /* 0x0000004a004a7220 */ /* 0x040fe40000410000 */
[----:B------:R-:W3:Y:S01]  /*12670*/  LDSM.16.MT88.4 R112, [R218+0xb000] ;  /* 0x00b00000da70783b */ /* 0x000ee20000004200 */
[C---:B------:R-:W-:Y:S02]  /*12680*/  FMUL.FTZ R75, R0.reuse, R75 ;  /* 0x0000004b004b7220 */ /* 0x040fe40000410000 */
[C---:B------:R-:W-:Y:S02]  /*12690*/  FMUL.FTZ R76, R3.reuse, R76 ;  /* 0x0000004c034c7220 */ /* 0x040fe40000410000 */
[-C--:B--2---:R-:W-:Y:S01]  /*126a0*/  HMMA.16816.F32 R68, R176, R116.reuse, R68 ;  /* 0x00000074b044723c */ /* 0x084fe20000001844 */
[----:B------:R-:W-:Y:S03]  /*126b0*/  FMUL.FTZ R77, R3, R77 ;  /* 0x0000004d034d7220 */ /* 0x000fe60000410000 */
[C---:B------:R-:W-:Y:S02]  /*126c0*/  FMUL.FTZ R78, R0.reuse, R78 ;  /* 0x0000004e004e7220 */ /* 0x040fe40000410000 */
[C---:B------:R-:W-:Y:S02]  /*126d0*/  FMUL.FTZ R79, R0.reuse, R79 ;  /* 0x0000004f004f7220 */ /* 0x040fe40000410000 */
        /* <DEDUP_REMOVED lines=10> */
[----:B------:R-:W-:Y:S01]  /*12780*/  FMUL.FTZ R87, R100, R87 ;  /* 0x0000005764577220 */ /* 0x000fe20000410000 */
[----:B------:R-:W2:Y:S02]  /*12790*/  LDSM.16.MT88.4 R116, [R216+0x9400] ;  /* 0x00940000d874783b */ /* 0x000ea40000004200 */
[----:B------:R-:W-:Y:S02]  /*127a0*/  FMUL.FTZ R93, R3, R93 ;  /* 0x0000005d035d7220 */ /* 0x000fe40000410000 */
[C---:B------:R-:W-:Y:S02]  /*127b0*/  FMUL.FTZ R94, R0.reuse, R94 ;  /* 0x0000005e005e7220 */ /* 0x040fe40000410000 */
[----:B------:R-:W-:Y:S01]  /*127c0*/  FMUL.FTZ R95, R0, R95 ;  /* 0x0000005f005f7220 */ /* 0x000fe20000410000 */
[-C--:B---3--:R-:W-:Y:S03]  /*127d0*/  HMMA.16816.F32 R84, R176, R112.reuse, R84 ;  /* 0x00000070b054723c */ /* 0x088fe60000001854 */
[C---:B------:R-:W-:Y:S02]  /*127e0*/  FMUL.FTZ R96, R101.reuse, R96 ;  /* 0x0000006065607220 */ /* 0x040fe40000410000 */
[----:B-1----:R-:W-:Y:S02]  /*127f0*/  FFMA.FTZ R2, R190, c[0x0][0x23c], -R111 ;  /* 0x00008f00be027a23 */ /* 0x002fe4000001086f */
[----:B------:R-:W-:Y:S02]  /*12800*/  FMUL.FTZ R97, R101, R97 ;  /* 0x0000006165617220 */ /* 0x000fe40000410000 */
[----:B------:R1:W3:Y:S01]  /*12810*/  MUFU.EX2 R243, R2 ;  /* 0x0000000200f37308 */ /* 0x0002e20000000800 */
[C---:B------:R-:W-:Y:S02]  /*12820*/  HMMA.16816.F32 R88, R180.reuse, R112, R88 ;  /* 0x00000070b458723c */ /* 0x040fe40000001858 */
[C---:B------:R-:W-:Y:S02]  /*12830*/  FMUL.FTZ R98, R100.reuse, R98 ;  /* 0x0000006264627220 */ /* 0x040fe40000410000 */
[----:B------:R-:W-:Y:S02]  /*12840*/  FMUL.FTZ R99, R100, R99 ;  /* 0x0000006364637220 */ /* 0x000fe40000410000 */
[----:B------:R-:W-:Y:S01]  /*12850*/  FFMA.FTZ R106, R240, c[0x0][0x23c], -R109 ;  /* 0x00008f00f06a7a23 */ /* 0x000fe2000001086d */
[----:B------:R-:W-:Y:S01]  /*12860*/  F2FP.PACK_AB R112, R252, R152 ;  /* 0x00000098fc70723e */ /* 0x000fe200000000ff */
[-C--:B------:R-:W-:Y:S01]  /*12870*/  HMMA.16816.F32 R92, R180, R114.reuse, R92 ;  /* 0x00000072b45c723c */ /* 0x080fe2000000185c */
[----:B------:R-:W-:Y:S03]  /*12880*/  LDSM.16.MT88.4 R180, [R216+0xbc00] ;  /* 0x00bc0000d8b4783b */ /* 0x000fe60000004200 */
[----:B------:R-:W-:Y:S04]  /*12890*/  F2FP.PACK_AB R113, R250, R251 ;  /* 0x000000fbfa71723e */ /* 0x000fe800000000ff */
        /* <DEDUP_REMOVED lines=38> */
[--C-:B----4-:R-:W-:Y:S07]  /*12b00*/  FFMA.FTZ R2, R207, c[0x0][0x23c], -R110.reuse ;  /* 0x00008f00cf027a23 */ /* 0x110fee000001086e */
[C---:B------:R-:W-:Y:S01]  /*12b10*/  HMMA.16816.F32 R48, R112.reuse, R130, R48 ;  /* 0x000000827030723c */ /* 0x040fe20000001830 */
[----:B------:R4:W1:Y:S01]  /*12b20*/  MUFU.EX2 R209, R2 ;  /* 0x0000000200d17308 */ /* 0x0008620000000800 */
[----:B------:R-:W3:Y:S06]  /*12b30*/  LDSM.16.MT88.4 R128, [R218+0xb400] ;  /* 0x00b40000da80783b */ /* 0x000eec0000004200 */
[-C--:B--2---:R-:W-:Y:S08]  /*12b40*/  HMMA.16816.F32 R52, R112, R116.reuse, R52 ;  /* 0x000000747034723c */ /* 0x084ff00000001834 */
[C---:B------:R-:W-:Y:S08]  /*12b50*/  HMMA.16816.F32 R56, R120.reuse, R116, R56 ;  /* 0x000000747838723c */ /* 0x040ff00000001838 */
[-C--:B------:R-:W-:Y:S01]  /*12b60*/  HMMA.16816.F32 R60, R120, R118.reuse, R60 ;  /* 0x00000076783c723c */ /* 0x080fe2000000183c */
[----:B----4-:R-:W-:Y:S02]  /*12b70*/  FFMA.FTZ R2, R208, c[0x0][0x23c], -R109 ;  /* 0x00008f00d0027a23 */ /* 0x010fe4000001086d */
[----:B------:R2:W-:Y:S05]  /*12b80*/  MUFU.EX2 R208, R106 ;  /* 0x0000006a00d07308 */ /* 0x0005ea0000000800 */
[C---:B------:R-:W-:Y:S01]  /*12b90*/  HMMA.16816.F32 R64, R112.reuse, R118, R64 ;  /* 0x000000767040723c */ /* 0x040fe20000001840 */
[----:B------:R-:W4:Y:S04]  /*12ba0*/  LDSM.16.MT88.4 R116, [R216+0x9800] ;  /* 0x00980000d874783b */ /* 0x000f280000004200 */
[----:B------:R3:W3:Y:S03]  /*12bb0*/  MUFU.EX2 R210, R2 ;  /* 0x0000000200d27308 */ /* 0x0006e60000000800 */
[-C--:B-1----:R-:W-:Y:S08]  /*12bc0*/  HMMA.16816.F32 R68, R112, R124.reuse, R68 ;  /* 0x0000007c7044723c */ /* 0x082ff00000001844 */
[C---:B------:R-:W-:Y:S01]  /*12bd0*/  HMMA.16816.F32 R72, R120.reuse, R124, R72 ;  /* 0x0000007c7848723c */ /* 0x040fe20000001848 */
[--C-:B--2---:R-:W-:Y:S07]  /*12be0*/  FFMA.FTZ R106, R203, c[0x0][0x23c], -R111.reuse ;  /* 0x00008f00cb6a7a23 */ /* 0x104fee000001086f */
[-C--:B------:R-:W-:Y:S01]  /*12bf0*/  HMMA.16816.F32 R76, R120, R126.reuse, R76 ;  /* 0x0000007e784c723c */ /* 0x080fe2000000184c */
[----:B------:R-:W-:Y:S03]  /*12c00*/  MUFU.EX2 R203, R106 ;  /* 0x0000006a00cb7308 */ /* 0x000fe60000000800 */
[----:B---3--:R-:W-:Y:S02]  /*12c10*/  FFMA.FTZ R2, R242, c[0x0][0x23c], -R110 ;  /* 0x00008f00f2027a23 */ /* 0x008fe4000001086e */
[----:B------:R-:W-:Y:S02]  /*12c20*/  IMAD.MOV.U32 R242, RZ, RZ, R152 ;  /* 0x000000fffff27224 */ /* 0x000fe400078e0098 */
[C---:B------:R-:W-:Y:S01]  /*12c30*/  HMMA.16816.F32 R80, R112.reuse, R126, R80 ;  /* 0x0000007e7050723c */ /* 0x040fe20000001850 */
[----:B------:R-:W1:Y:S02]  /*12c40*/  LDSM.16.MT88.4 R124, [R218+0x9800] ;  /* 0x00980000da7c783b */ /* 0x000e640000004200 */
[----:B------:R2:W-:Y:S05]  /*12c50*/  MUFU.EX2 R207, R2 ;  /* 0x0000000200cf7308 */ /* 0x0005ea0000000800 */
[-C--:B------:R-:W-:Y:S08]  /*12c60*/  HMMA.16816.F32 R84, R112, R128.reuse, R84 ;  /* 0x000000807054723c */ /* 0x080ff00000001854 */
[C---:B------:R-:W-:Y:S08]  /*12c70*/  HMMA.16816.F32 R88, R120.reuse, R128, R88 ;  /* 0x000000807858723c */ /* 0x040ff00000001858 */
[-C--:B------:R-:W-:Y:S01]  /*12c80*/  HMMA.16816.F32 R92, R120, R130.reuse, R92 ;  /* 0x00000082785c723c */ /* 0x080fe2000000185c */
[----:B--2---:R-:W-:Y:S07]  /*12c90*/  FFMA.FTZ R2, R245, c[0x0][0x23c], -R110 ;  /* 0x00008f00f5027a23 */ /* 0x004fee000001086e */
[----:B------:R-:W-:Y:S01]  /*12ca0*/  HMMA.16816.F32 R96, R112, R130, R96 ;  /* 0x000000827060723c */ /* 0x000fe20000001860 */
[----:B------:R2:W3:Y:S01]  /*12cb0*/  MUFU.EX2 R206, R2 ;  /* 0x0000000200ce7308 */ /* 0x0004e20000000800 */
[----:B------:R-:W1:Y:S05]  /*12cc0*/  LDSM.16.MT88.4 R128, [R216+0xa800] ;  /* 0x00a80000d880783b */ /* 0x000e6a0000004200 */
[----:B------:R-:W-:Y:S02]  /*12cd0*/  F2FP.PACK_AB R112, R213, R212 ;  /* 0x000000d4d570723e */ /* 0x000fe400000000ff */
[----:B------:R-:W-:Y:S03]  /*12ce0*/  F2FP.PACK_AB R113, R209, R211 ;  /* 0x000000d3d171723e */ /* 0x000fe600000000ff */
[----:B------:R-:W-:Y:S01]  /*12cf0*/  F2FP.PACK_AB R114, R208, R210 ;  /* 0x000000d2d072723e */ /* 0x000fe200000000ff */
[--C-:B--2---:R-:W-:Y:S01]  /*12d00*/  FFMA.FTZ R2, R201, c[0x0][0x23c], -R111.reuse ;  /* 0x00008f00c9027a23 */ /* 0x104fe2000001086f */
[----:B---3--:R-:W-:Y:S03]  /*12d10*/  F2FP.PACK_AB R115, R206, R207 ;  /* 0x000000cfce73723e */ /* 0x008fe600000000ff */
[----:B------:R2:W3:Y:S04]  /*12d20*/  MUFU.EX2 R205, R2 ;  /* 0x0000000200cd7308 */ /* 0x0004e80000000800 */
[-C--:B----4-:R-:W-:Y:S01]  /*12d30*/  HMMA.16816.F32 R4, R112, R116.reuse, R4 ;  /* 0x000000747004723c */ /* 0x090fe20000001804 */
[--C-:B--2---:R-:W-:Y:S01]  /*12d40*/  FFMA.FTZ R2, R202, c[0x0][0x23c], -R111.reuse ;  /* 0x00008f00ca027a23 */ /* 0x104fe2000001086f */
[----:B---3--:R-:W-:Y:S04]  /*12d50*/  F2FP.PACK_AB R120, R203, R205 ;  /* 0x000000cdcb78723e */ /* 0x008fe800000000ff */
[----:B------:R2:W-:Y:S02]  /*12d60*/  MUFU.EX2 R204, R2 ;  /* 0x0000000200cc7308 */ /* 0x0005e40000000800 */
[----:B--2---:R-:W-:Y:S08]  /*12d70*/  FFMA.FTZ R2, R215, c[0x0][0x23c], -R111 ;  /* 0x00008f00d7027a23 */ /* 0x004ff0000001086f */
[----:B------:R2:W3:Y:S02]  /*12d80*/  MUFU.EX2 R202, R2 ;  /* 0x0000000200ca7308 */ /* 0x0004e40000000800 */
[--C-:B--2---:R-:W-:Y:S01]  /*12d90*/  FFMA.FTZ R2, R234, c[0x0][0x23c], -R184.reuse ;  /* 0x00008f00ea027a23 */ /* 0x104fe200000108b8 */
[----:B---3--:R-:W-:Y:S07]  /*12da0*/  F2FP.PACK_AB R122, R202, R204 ;  /* 0x000000ccca7a723e */ /* 0x008fee00000000ff */
[----:B------:R2:W-:Y:S02]  /*12db0*/  MUFU.EX2 R201, R2 ;  /* 0x0000000200c97308 */ /* 0x0005e40000000800 */
[--C-:B--2---:R-:W-:Y:S08]  /*12dc0*/  FFMA.FTZ R2, R237, c[0x0][0x23c], -R184.reuse ;  /* 0x00008f00ed027a23 */ /* 0x104ff000000108b8 */
[----:B------:R2:W3:Y:S02]  /*12dd0*/  MUFU.EX2 R199, R2 ;  /* 0x0000000200c77308 */ /* 0x0004e40000000800 */
[--C-:B--2---:R-:W-:Y:S01]  /*12de0*/  FFMA.FTZ R2, R235, c[0x0][0x23c], -R184.reuse ;  /* 0x00008f00eb027a23 */ /* 0x104fe200000108b8 */
[----:B---3--:R-:W-:Y:S07]  /*12df0*/  F2FP.PACK_AB R121, R199, R201 ;  /* 0x000000c9c779723e */ /* 0x008fee00000000ff */
[----:B------:R2:W-:Y:S02]  /*12e00*/  MUFU.EX2 R200, R2 ;  /* 0x0000000200c87308 */ /* 0x0005e40000000800 */
[----:B--2---:R-:W-:Y:S08]  /*12e10*/  FFMA.FTZ R2, R238, c[0x0][0x23c], -R184 ;  /* 0x00008f00ee027a23 */ /* 0x004ff000000108b8 */
[----:B------:R2:W3:Y:S02]  /*12e20*/  MUFU.EX2 R198, R2 ;  /* 0x0000000200c67308 */ /* 0x0004e40000000800 */
[----:B--2---:R-:W-:Y:S01]  /*12e30*/  FFMA.FTZ R2, R158, c[0x0][0x23c], -R109 ;  /* 0x00008f009e027a23 */ /* 0x004fe2000001086d */
[----:B---3--:R-:W-:Y:S01]  /*12e40*/  F2FP.PACK_AB R123, R198, R200 ;  /* 0x000000c8c67b723e */ /* 0x008fe200000000ff */
[----:B------:R-:W-:Y:S06]  /*12e50*/  IMAD.MOV.U32 R158, RZ, RZ, R157 ;  /* 0x000000ffff9e7224 */ /* 0x000fec00078e009d */
[----:B------:R2:W-:Y:S01]  /*12e60*/  MUFU.EX2 R197, R2 ;  /* 0x0000000200c57308 */ /* 0x0005e20000000800 */
[----:B------:R-:W-:Y:S01]  /*12e70*/  IMAD.MOV.U32 R157, RZ, RZ, R156 ;  /* 0x000000ffff9d7224 */ /* 0x000fe200078e009c */
[----:B------:R-:W-:Y:S01]  /*12e80*/  MOV R156, R154 ;  /* 0x0000009a009c7202 */ /* 0x000fe20000000f00 */
[----:B------:R-:W-:Y:S01]  /*12e90*/  IMAD.MOV.U32 R154, RZ, RZ, R188 ;  /* 0x000000ffff9a7224 */ /* 0x000fe200078e00bc */
[C---:B------:R-:W-:Y:S01]  /*12ea0*/  HMMA.16816.F32 R8, R120.reuse, R116, R8 ;  /* 0x000000747808723c */ /* 0x040fe20000001808 */
[----:B------:R-:W-:Y:S02]  /*12eb0*/  IMAD.MOV.U32 R188, RZ, RZ, R150 ;  /* 0x000000ffffbc7224 */ /* 0x000fe400078e0096 */
[----:B------:R-:W-:Y:S02]  /*12ec0*/  IMAD.MOV.U32 R150, RZ, RZ, R149 ;  /* 0x000000ffff967224 */ /* 0x000fe400078e0095 */
[----:B------:R-:W-:Y:S02]  /*12ed0*/  IMAD.MOV.U32 R149, RZ, RZ, R148 ;  /* 0x000000ffff957224 */ /* 0x000fe400078e0094 */
[----:B------:R-:W-:Y:S01]  /*12ee0*/  IMAD.MOV.U32 R148, RZ, RZ, R147 ;  /* 0x000000ffff947224 */ /* 0x000fe200078e0093 */
[-C--:B------:R-:W-:Y:S01]  /*12ef0*/  HMMA.16816.F32 R12, R120, R118.reuse, R12 ;  /* 0x00000076780c723c */ /* 0x080fe2000000180c */
[----:B------:R-:W-:Y:S03]  /*12f00*/  IMAD.MOV.U32 R147, RZ, RZ, R146 ;  /* 0x000000ffff937224 */ /* 0x000fe600078e0092 */
[----:B------:R-:W-:Y:S02]  /*12f10*/  IMAD.MOV.U32 R146, RZ, RZ, R145 ;  /* 0x000000ffff927224 */ /* 0x000fe400078e0091 */
[----:B------:R-:W-:Y:S02]  /*12f20*/  IMAD.MOV.U32 R145, RZ, RZ, R144 ;  /* 0x000000ffff917224 */ /* 0x000fe400078e0090 */
[C---:B------:R-:W-:Y:S01]  /*12f30*/  HMMA.16816.F32 R16, R112.reuse, R118, R16 ;  /* 0x000000767010723c */ /* 0x040fe20000001810 */
[----:B------:R-:W3:Y:S03]  /*12f40*/  LDSM.16.MT88.4 R116, [R218+0xa800] ;  /* 0x00a80000da74783b */ /* 0x000ee60000004200 */
[----:B--2---:R-:W-:Y:S02]  /*12f50*/  FFMA.FTZ R2, R158, c[0x0][0x23c], -R109 ;  /* 0x00008f009e027a23 */ /* 0x004fe4000001086d */
[----:B------:R-:W-:Y:S02]  /*12f60*/  IMAD.MOV.U32 R144, RZ, RZ, R186 ;  /* 0x000000ffff907224 */ /* 0x000fe400078e00ba */
[-C--:B-1----:R-:W-:Y:S01]  /*12f70*/  HMMA.16816.F32 R20, R112, R124.reuse, R20 ;  /* 0x0000007c7014723c */ /* 0x082fe20000001814 */
[----:B------:R1:W-:Y:S03]  /*12f80*/  MUFU.EX2 R196, R2 ;  /* 0x0000000200c47308 */ /* 0x0003e60000000800 */
[----:B------:R-:W-:Y:S02]  /*12f90*/  IMAD.MOV.U32 R186, RZ, RZ, R185 ;  /* 0x000000ffffba7224 */ /* 0x000fe400078e00b9 */
[----:B------:R-:W-:Y:S01]  /*12fa0*/  IMAD.MOV.U32 R185, RZ, RZ, R143 ;  /* 0x000000ffffb97224 */ /* 0x000fe200078e008f */
[----:B------:R-:W-:Y:S01]  /*12fb0*/  MOV R143, R142 ;  /* 0x0000008e008f7202 */ /* 0x000fe20000000f00 */
[C---:B------:R-:W-:Y:S01]  /*12fc0*/  HMMA.16816.F32 R24, R120.reuse, R124, R24 ;  /* 0x0000007c7818723c */ /* 0x040fe20000001818 */
[----:B------:R-:W-:Y:S03]  /*12fd0*/  IMAD.MOV.U32 R142, RZ, RZ, R141 ;  /* 0x000000ffff8e7224 */ /* 0x000fe600078e008d */
[----:B------:R-:W-:Y:S02]  /*12fe0*/  IMAD.MOV.U32 R141, RZ, RZ, R140 ;  /* 0x000000ffff8d7224 */ /* 0x000fe400078e008c */
[----:B------:R-:W-:Y:S02]  /*12ff0*/  IMAD.MOV.U32 R140, RZ, RZ, R139 ;  /* 0x000000ffff8c7224 */ /* 0x000fe400078e008b */
[-C--:B------:R-:W-:Y:S01]  /*13000*/  HMMA.16816.F32 R28, R120, R126.reuse, R28 ;  /* 0x0000007e781c723c */ /* 0x080fe2000000181c */
[----:B------:R-:W-:Y:S03]  /*13010*/  IMAD.MOV.U32 R139, RZ, RZ, R137 ;  /* 0x000000ffff8b7224 */ /* 0x000fe600078e0089 */
[----:B------:R-:W-:Y:S02]  /*13020*/  IMAD.MOV.U32 R137, RZ, RZ, R135 ;  /* 0x000000ffff897224 */ /* 0x000fe400078e0087 */
[----:B------:R-:W-:Y:S02]  /*13030*/  IMAD.MOV.U32 R135, RZ, RZ, R134 ;  /* 0x000000ffff877224 */ /* 0x000fe400078e0086 */
[C---:B------:R-:W-:Y:S01]  /*13040*/  HMMA.16816.F32 R32, R112.reuse, R126, R32 ;  /* 0x0000007e7020723c */ /* 0x040fe20000001820 */
[--C-:B-1----:R-:W-:Y:S01]  /*13050*/  FFMA.FTZ R2, R157, c[0x0][0x23c], -R110.reuse ;  /* 0x00008f009d027a23 */ /* 0x102fe2000001086e */
[----:B------:R-:W1:Y:S02]  /*13060*/  LDSM.16.MT88.4 R124, [R216+0xb800] ;  /* 0x00b80000d87c783b */ /* 0x000e640000004200 */
[----:B------:R-:W-:Y:S01]  /*13070*/  IMAD.MOV.U32 R134, RZ, RZ, R133 ;  /* 0x000000ffff867224 */ /* 0x000fe200078e0085 */
[----:B------:R2:W-:Y:S01]  /*13080*/  MUFU.EX2 R195, R2 ;  /* 0x0000000200c37308 */ /* 0x0005e20000000800 */
[----:B------:R-:W-:Y:S02]  /*13090*/  IMAD.MOV.U32 R133, RZ, RZ, R217 ;  /* 0x000000ffff857224 */ /* 0x000fe400078e00d9 */
[-C--:B------:R-:W-:Y:S02]  /*130a0*/  HMMA.16816.F32 R36, R112, R128.reuse, R36 ;  /* 0x000000807024723c */ /* 0x080fe40000001824 */
[----:B------:R4:W5:Y:S06]  /*130b0*/  LDL.LU R217, [R1+0x68] ;  /* 0x0000680001d97983 */ /* 0x00096c0000300800 */
[C---:B------:R-:W-:Y:S08]  /*130c0*/  HMMA.16816.F32 R40, R120.reuse, R128, R40 ;  /* 0x000000807828723c */ /* 0x040ff00000001828 */
[-C--:B------:R-:W-:Y:S01]  /*130d0*/  HMMA.16816.F32 R44, R120, R130.reuse, R44 ;  /* 0x00000082782c723c */ /* 0x080fe2000000182c */
[--C-:B--2---:R-:W-:Y:S02]  /*130e0*/  FFMA.FTZ R2, R156, c[0x0][0x23c], -R110.reuse ;  /* 0x00008f009c027a23 */ /* 0x104fe4000001086e */
[----:B------:R-:W-:Y:S05]  /*130f0*/  LDSM.16.MT88.4 R156, [R216+0xac00] ;  /* 0x00ac0000d89c783b */ /* 0x000fea0000004200 */
[C---:B------:R-:W-:Y:S01]  /*13100*/  HMMA.16816.F32 R48, R112.reuse, R130, R48 ;  /* 0x000000827030723c */ /* 0x040fe20000001830 */
[----:B------:R2:W1:Y:S02]  /*13110*/  MUFU.EX2 R193, R2 ;  /* 0x0000000200c17308 */ /* 0x0004640000000800 */
[----:B------:R-:W4:Y:S05]  /*13120*/  LDSM.16.MT88.4 R128, [R218+0xb800] ;  /* 0x00b80000da80783b */ /* 0x000f2a0000004200 */
[-C--:B---3--:R-:W-:Y:S08]  /*13130*/  HMMA.16816.F32 R52, R112, R116.reuse, R52 ;  /* 0x000000747034723c */ /* 0x088ff00000001834 */
[C---:B------:R-:W-:Y:S08]  /*13140*/  HMMA.16816.F32 R56, R120.reuse, R116, R56 ;  /* 0x000000747838723c */ /* 0x040ff00000001838 */
[-C--:B------:R-:W-:Y:S01]  /*13150*/  HMMA.16816.F32 R60, R120, R118.reuse, R60 ;  /* 0x00000076783c723c */ /* 0x080fe2000000183c */
[--C-:B--2---:R-:W-:Y:S03]  /*13160*/  FFMA.FTZ R2, R155, c[0x0][0x23c], -R109.reuse ;  /* 0x00008f009b027a23 */ /* 0x104fe6000001086d */
        /* <DEDUP_REMOVED lines=9> */
[----:B------:R-:W-:Y:S03]  /*13200*/  IMAD.MOV.U32 R141, RZ, RZ, R139 ;  /* 0x000000ffff8d7224 */ /* 0x000fe600078e008b */
[----:B------:R-:W-:Y:S02]  /*13210*/  IMAD.MOV.U32 R139, RZ, RZ, R135 ;  /* 0x000000ffff8b7224 */ /* 0x000fe400078e0087 */
[----:B------:R-:W-:Y:S01]  /*13220*/  IMAD.MOV.U32 R234, RZ, RZ, R149 ;  /* 0x000000ffffea7224 */ /* 0x000fe200078e0095 */
[----:B------:R-:W-:Y:S01]  /*13230*/  MOV R149, R145 ;  /* 0x0000009100957202 */ /* 0x000fe20000000f00 */
[C---:B------:R-:W-:Y:S01]  /*13240*/  HMMA.16816.F32 R72, R120.reuse, R124, R72 ;  /* 0x0000007c7848723c */ /* 0x040fe20000001848 */
[----:B------:R-:W-:Y:S03]  /*13250*/  IMAD.MOV.U32 R145, RZ, RZ, R141 ;  /* 0x000000ffff917224 */ /* 0x000fe600078e008d */
[--C-:B--2---:R-:W-:Y:S02]  /*13260*/  FFMA.FTZ R2, R153, c[0x0][0x23c], -R110.reuse ;  /* 0x00008f0099027a23 */ /* 0x104fe4000001086e */
[----:B------:R-:W-:Y:S02]  /*13270*/  FFMA.FTZ R110, R188, c[0x0][0x23c], -R110 ;  /* 0x00008f00bc6e7a23 */ /* 0x000fe4000001086e */
[-C--:B------:R-:W-:Y:S01]  /*13280*/  HMMA.16816.F32 R76, R120, R126.reuse, R76 ;  /* 0x0000007e784c723c */ /* 0x080fe2000000184c */
[----:B------:R1:W-:Y:S03]  /*13290*/  MUFU.EX2 R191, R2 ;  /* 0x0000000200bf7308 */ /* 0x0003e60000000800 */
[----:B------:R-:W-:Y:S02]  /*132a0*/  IMAD.MOV.U32 R153, RZ, RZ, R148 ;  /* 0x000000ffff997224 */ /* 0x000fe400078e0094 */
[----:B------:R-:W-:Y:S01]  /*132b0*/  IMAD.MOV.U32 R148, RZ, RZ, R144 ;  /* 0x000000ffff947224 */ /* 0x000fe200078e0090 */
[----:B---3--:R-:W-:Y:S01]  /*132c0*/  F2FP.PACK_AB R109, R193, R195 ;  /* 0x000000c3c16d723e */ /* 0x008fe200000000ff */
[C---:B------:R-:W-:Y:S01]  /*132d0*/  HMMA.16816.F32 R80, R112.reuse, R126, R80 ;  /* 0x0000007e7050723c */ /* 0x040fe20000001850 */
[----:B------:R-:W-:Y:S02]  /*132e0*/  IMAD.MOV.U32 R144, RZ, RZ, R142 ;  /* 0x000000ffff907224 */ /* 0x000fe400078e008e */
[----:B------:R2:W-:Y:S01]  /*132f0*/  MUFU.EX2 R190, R110 ;  /* 0x0000006e00be7308 */ /* 0x0005e20000000800 */
[----:B------:R-:W-:Y:S01]  /*13300*/  IMAD.MOV.U32 R142, RZ, RZ, R140 ;  /* 0x000000ffff8e7224 */ /* 0x000fe200078e008c */
[----:B------:R-:W-:Y:S01]  /*13310*/  MOV R140, R137 ;  /* 0x00000089008c7202 */ /* 0x000fe20000000f00 */
[----:B------:R-:W-:Y:S02]  /*13320*/  IMAD.MOV.U32 R137, RZ, RZ, R134 ;  /* 0x000000ffff897224 */ /* 0x000fe400078e0086 */
[-C--:B----4-:R-:W-:Y:S01]  /*13330*/  HMMA.16816.F32 R84, R112, R128.reuse, R84 ;  /* 0x000000807054723c */ /* 0x090fe20000001854 */
[----:B------:R-:W-:Y:S03]  /*13340*/  IMAD.MOV.U32 R237, RZ, RZ, R148 ;  /* 0x000000ffffed7224 */ /* 0x000fe600078e0094 */
[----:B------:R-:W-:Y:S02]  /*13350*/  IMAD.MOV.U32 R148, RZ, RZ, R144 ;  /* 0x000000ffff947224 */ /* 0x000fe400078e0090 */
[----:B------:R-:W-:Y:S02]  /*13360*/  IMAD.MOV.U32 R144, RZ, RZ, R140 ;  /* 0x000000ffff907224 */ /* 0x000fe400078e008c */
[C---:B------:R-:W-:Y:S01]  /*13370*/  HMMA.16816.F32 R88, R120.reuse, R128, R88 ;  /* 0x000000807858723c */ /* 0x040fe20000001858 */
[----:B-1----:R-:W-:Y:S03]  /*13380*/  FFMA.FTZ R2, R187, c[0x0][0x23c], -R111 ;  /* 0x00008f00bb027a23 */ /* 0x002fe6000001086f */
[----:B------:R-:W-:Y:S01]  /*13390*/  IMAD.MOV.U32 R240, RZ, RZ, R153 ;  /* 0x000000fffff07224 */ /* 0x000fe200078e0099 */
[----:B------:R1:W-:Y:S03]  /*133a0*/  MUFU.EX2 R188, R2 ;  /* 0x0000000200bc7308 */ /* 0x0003e60000000800 */
[-C--:B------:R-:W-:Y:S01]  /*133b0*/  HMMA.16816.F32 R92, R120, R130.reuse, R92 ;  /* 0x00000082785c723c */ /* 0x080fe2000000185c */
[----:B------:R-:W-:Y:S03]  /*133c0*/  ISETP.GT.AND P0, PT, R231, R240, PT ;  /* 0x000000f0e700720c */ /* 0x000fe60003f04270 */
[----:B--2---:R-:W-:Y:S04]  /*133d0*/  F2FP.PACK_AB R110, R192, R194 ;  /* 0x000000c2c06e723e */ /* 0x004fe800000000ff */
[----:B------:R-:W-:Y:S01]  /*133e0*/  HMMA.16816.F32 R96, R112, R130, R96 ;  /* 0x000000827060723c */ /* 0x000fe20000001860 */
[----:B-1----:R-:W-:Y:S03]  /*133f0*/  FFMA.FTZ R2, R151, c[0x0][0x23c], -R111 ;  /* 0x00008f0097027a23 */ /* 0x002fe6000001086f */
[----:B------:R-:W-:Y:S01]  /*13400*/  MOV R151, R147 ;  /* 0x0000009300977202 */ /* 0x000fe20000000f00 */
[----:B------:R-:W-:Y:S01]  /*13410*/  IMAD.MOV.U32 R147, RZ, RZ, R186 ;  /* 0x000000ffff937224 */ /* 0x000fe200078e00ba */
[----:B------:R1:W2:Y:S03]  /*13420*/  MUFU.EX2 R189, R2 ;  /* 0x0000000200bd7308 */ /* 0x0002a60000000800 */
[----:B------:R-:W-:Y:S03]  /*13430*/  IMAD.MOV.U32 R235, RZ, RZ, R147 ;  /* 0x000000ffffeb7224 */ /* 0x000fe600078e0093 */
[----:B------:R-:W-:Y:S02]  /*13440*/  IMAD.MOV.U32 R147, RZ, RZ, R143 ;  /* 0x000000ffff937224 */ /* 0x000fe400078e008f */
[----:B------:R-:W-:Y:S02]  /*13450*/  IMAD.MOV.U32 R245, RZ, RZ, R151 ;  /* 0x000000fffff57224 */ /* 0x000fe400078e0097 */
[----:B-1----:R-:W-:Y:S01]  /*13460*/  FFMA.FTZ R2, R150, c[0x0][0x23c], -R111 ;  /* 0x00008f0096027a23 */ /* 0x002fe2000001086f */
[----:B--2---:R-:W-:Y:S01]  /*13470*/  F2FP.PACK_AB R176, R189, R188 ;  /* 0x000000bcbdb0723e */ /* 0x004fe200000000ff */
[----:B------:R-:W-:Y:S02]  /*13480*/  IMAD.MOV.U32 R150, RZ, RZ, R146 ;  /* 0x000000ffff967224 */ /* 0x000fe400078e0092 */
[----:B------:R1:W-:Y:S01]  /*13490*/  MUFU.EX2 R187, R2 ;  /* 0x0000000200bb7308 */ /* 0x0003e20000000800 */
[----:B------:R-:W-:Y:S02]  /*134a0*/  IMAD.MOV.U32 R146, RZ, RZ, R185 ;  /* 0x000000ffff927224 */ /* 0x000fe400078e00b9 */
[----:B------:R-:W-:Y:S02]  /*134b0*/  FFMA.FTZ R111, R133, c[0x0][0x23c], -R111 ;  /* 0x00008f00856f7a23 */ /* 0x000fe4000001086f */
[----:B------:R-:W-:Y:S02]  /*134c0*/  IMAD.MOV.U32 R238, RZ, RZ, R146 ;  /* 0x000000ffffee7224 */ /* 0x000fe400078e0092 */
[----:B------:R-:W-:Y:S02]  /*134d0*/  IMAD.MOV.U32 R146, RZ, RZ, R142 ;  /* 0x000000ffff927224 */ /* 0x000fe400078e008e */
[----:B------:R-:W-:Y:S01]  /*134e0*/  LDSM.16.MT88.4 R140, [R218+0x9c00] ;  /* 0x009c0000da8c783b */ /* 0x000fe20000004200 */
[----:B------:R2:W3:Y:S01]  /*134f0*/  MUFU.EX2 R186, R111 ;  /* 0x0000006f00ba7308 */ /* 0x0004e20000000800 */
[----:B------:R-:W-:Y:S02]  /*13500*/  IMAD.MOV.U32 R215, RZ, RZ, R150 ;  /* 0x000000ffffd77224 */ /* 0x000fe400078e0096 */
[--C-:B-1----:R-:W-:Y:S04]  /*13510*/  FFMA.FTZ R2, R132, c[0x0][0x23c], -R184.reuse ;  /* 0x00008f0084027a23 */ /* 0x102fe800000108b8 */
[----:B------:R-:W1:Y:S03]  /*13520*/  LDSM.16.MT88.4 R132, [R216+0x9c00] ;  /* 0x009c0000d884783b */ /* 0x000e660000004200 */
        /* <DEDUP_REMOVED lines=20> */
[----:B------:R-:W-:Y:S01]  /*13670*/  IMAD.MOV.U32 R11, RZ, RZ, R149 ;  /* 0x000000ffff0b7224 */ /* 0x000fe200078e0095 */
[----:B------:R-:W-:Y:S01]  /*13680*/  MOV R14, R144 ;  /* 0x00000090000e7202 */ /* 0x000fe20000000f00 */
[C---:B------:R-:W-:Y:S01]  /*13690*/  HMMA.16816.F32 R124, R108.reuse, R134, R16 ;  /* 0x000000866c7c723c */ /* 0x040fe20000001810 */
[----:B------:R-:W4:Y:S03]  /*136a0*/  LDL.LU R16, [R1+0x18] ;  /* 0x0000180001107983 */ /* 0x000f260000300800 */
[----:B------:R-:W-:Y:S01]  /*136b0*/  IMAD.MOV.U32 R15, RZ, RZ, R139 ;  /* 0x000000ffff0f7224 */ /* 0x000fe200078e008b */
[----:B------:R-:W4:Y:S01]  /*136c0*/  LDL.LU R18, [R1+0x1c] ;  /* 0x00001c0001127983 */ /* 0x000f220000300800 */
        /* <DEDUP_REMOVED lines=29> */
[----:B----4-:R-:W-:Y:S02]  /*138a0*/  FFMA.FTZ R101, R101, R16, R23 ;  /* 0x0000001065657223 */ /* 0x010fe40000010017 */
[----:B------:R-:W-:Y:S02]  /*138b0*/  FADD.FTZ R8, R235, R0 ;  /* 0x00000000eb087221 */ /* 0x000fe40000010000 */
[----:B------:R-:W-:Y:S02]  /*138c0*/  FFMA.FTZ R100, R100, R18, R17 ;  /* 0x0000001264647223 */ /* 0x000fe40000010011 */
        /* <DEDUP_REMOVED lines=66> */
[----:B--2--5:R-:W-:-:S05]  /*13cf0*/  @P0 BRA `(.L_x_195) ;  /* 0xffffbd8000000947 */ /* 0x024fca000383ffff */
.L_x_194:
[----:B------:R-:W2:Y:S04]  /*13d00*/  LDL.LU R4, [R1+0x18] ;  /* 0x0000180001047983 */ /* 0x000ea80000300800 */
[----:B------:R-:W3:Y:S04]  /*13d10*/  LDL.LU R8, [R1+0x1c] ;  /* 0x00001c0001087983 */ /* 0x000ee80000300800 */
[----:B------:R-:W4:Y:S04]  /*13d20*/  LDL.LU R7, [R1+0x20] ;  /* 0x0000200001077983 */ /* 0x000f280000300800 */
[----:B------:R-:W4:Y:S04]  /*13d30*/  LDL.LU R6, [R1+0x24] ;  /* 0x0000240001067983 */ /* 0x000f280000300800 */
[----:B------:R-:W4:Y:S04]  /*13d40*/  LDL.LU R109, [R1+0x34] ;  /* 0x00003400016d7983 */ /* 0x000f280000300800 */
[----:B------:R-:W1:Y:S04]  /*13d50*/  S2R R108, SR_CTAID.Y ;  /* 0x00000000006c7919 */ /* 0x000e680000002600 */
[----:B--2---:R-:W2:Y:S04]  /*13d60*/  SHFL.BFLY PT, R0, R4, 0x2, 0x1f ;  /* 0x0c401f0004007f89 */ /* 0x004ea800000e0000 */
[----:B---3--:R-:W3:Y:S04]  /*13d70*/  SHFL.BFLY PT, R2, R8, 0x2, 0x1f ;  /* 0x0c401f0008027f89 */ /* 0x008ee800000e0000 */
[----:B----4-:R-:W4:Y:S01]  /*13d80*/  SHFL.BFLY PT, R5, R7, 0x2, 0x1f ;  /* 0x0c401f0007057f89 */ /* 0x010f2200000e0000 */
[----:B------:R-:W-:Y:S01]  /*13d90*/  ISETP.NE.AND P0, PT, R109, -0x1, PT ;  /* 0xffffffff6d00780c */ /* 0x000fe20003f05270 */
[----:B--2---:R-:W-:-:S02]  /*13da0*/  FADD.FTZ R0, R0, R4 ;  /* 0x0000000400007221 */ /* 0x004fc40000010000 */
[----:B------:R-:W2:Y:S01]  /*13db0*/  SHFL.BFLY PT, R4, R6, 0x2, 0x1f ;  /* 0x0c401f0006047f89 */ /* 0x000ea200000e0000 */
[----:B---3--:R-:W-:-:S09]  /*13dc0*/  FADD.FTZ R2, R2, R8 ;  /* 0x0000000802027221 */ /* 0x008fd20000010000 */
[----:B-1----:R-:W-:Y:S01]  /*13dd0*/  @!P0 SHF.R.S32.HI R10, RZ, 0x1f, R108 ;  /* 0x0000001fff0a8819 */ /* 0x002fe2000001146c */
[----:B------:R-:W1:Y:S01]  /*13de0*/  SHFL.BFLY PT, R3, R0, 0x1, 0x1f ;  /* 0x0c201f0000037f89 */ /* 0x000e6200000e0000 */
[----:B----4-:R-:W-:-:S03]  /*13df0*/  FADD.FTZ R5, R5, R7 ;  /* 0x0000000705057221 */ /* 0x010fc60000010000 */
[----:B------:R-:W3:Y:S01]  /*13e00*/  SHFL.BFLY PT, R8, R2, 0x1, 0x1f ;  /* 0x0c201f0002087f89 */ /* 0x000ee200000e0000 */
[----:B------:R-:W-:Y:S02]  /*13e10*/  @!P0 IMAD R10, R10, c[0x0][0x1e0], RZ ;  /* 0x000078000a0a8a24 */ /* 0x000fe400078e02ff */
[----:B--2---:R-:W-:Y:S02]  /*13e20*/  FADD.FTZ R4, R4, R6 ;  /* 0x0000000604047221 */ /* 0x004fe40000010000 */
[----:B------:R-:W2:Y:S01]  /*13e30*/  SHFL.BFLY PT, R6, R5, 0x1, 0x1f ;  /* 0x0c201f0005067f89 */ /* 0x000ea200000e0000 */
[----:B-1----:R-:W-:Y:S01]  /*13e40*/  FADD.FTZ R48, R0, R3 ;  /* 0x0000000300307221 */ /* 0x002fe20000010000 */
[----:B------:R-:W-:Y:S02]  /*13e50*/  MOV R0, 0x3f800000 ;  /* 0x3f80000000007802 */ /* 0x000fe40000000f00 */
[----:B------:R-:W1:Y:S01]  /*13e60*/  SHFL.BFLY PT, R7, R4, 0x1, 0x1f ;  /* 0x0c201f0004077f89 */ /* 0x000e6200000e0000 */
[----:B---3--:R-:W-:Y:S01]  /*13e70*/  FADD.FTZ R47, R2, R8 ;  /* 0x00000008022f7221 */ /* 0x008fe20000010000 */
[----:B------:R-:W-:Y:S01]  /*13e80*/  FSETP.NE.FTZ.AND P6, PT, R48, RZ, PT ;  /* 0x000000ff3000720b */ /* 0x000fe20003fd5000 */
[----:B------:R-:W-:-:S03]  /*13e90*/  @P0 IMAD.WIDE.U32 R2, R109, c[0x0][0x1e8], RZ ;  /* 0x00007a006d020a25 */ /* 0x000fc600078e00ff */
[----:B------:R-:W-:Y:S01]  /*13ea0*/  FSETP.NE.FTZ.AND P5, PT, R47, RZ, PT ;  /* 0x000000ff2f00720b */ /* 0x000fe20003fb5000 */
[----:B------:R-:W-:Y:S01]  /*13eb0*/  @!P0 IMAD.WIDE.U32 R8, R108, c[0x0][0x1e0], RZ ;  /* 0x000078006c088a25 */ /* 0x000fe200078e00ff */
[----:B------:R-:W-:-:S03]  /*13ec0*/  @P0 MOV R106, R2 ;  /* 0x00000002006a0202 */ /* 0x000fc60000000f00 */
[----:B------:R-:W-:Y:S01]  /*13ed0*/  @!P0 IMAD R2, R108, c[0x0][0x1e4], R10 ;  /* 0x000079006c028a24 */ /* 0x000fe200078e020a */
[----:B------:R-:W-:Y:S01]  /*13ee0*/  @!P0 MOV R106, R8 ;  /* 0x00000008006a8202 */ /* 0x000fe20000000f00 */
[----:B------:R-:W-:Y:S01]  /*13ef0*/  @P0 IMAD R107, R109, c[0x0][0x1ec], R3 ;  /* 0x00007b006d6b0a24 */ /* 0x000fe200078e0203 */
[----:B------:R-:W-:Y:S01]  /*13f00*/  MOV R3, 0x3f800000 ;  /* 0x3f80000000037802 */ /* 0x000fe20000000f00 */
[----:B------:R-:W3:Y:S01]  /*13f10*/  @P6 MUFU.RCP R0, R48 ;  /* 0x0000003000006308 */ /* 0x000ee20000001000 */
[----:B------:R-:W-:Y:S02]  /*13f20*/  @!P0 IADD3 R107, R9, R2, RZ ;  /* 0x00000002096b8210 */ /* 0x000fe40007ffe0ff */
[----:B------:R-:W-:Y:S01]  /*13f30*/  MOV R2, 0x3f800000 ;  /* 0x3f80000000027802 */ /* 0x000fe20000000f00 */
[----:B--2---:R-:W-:Y:S02]  /*13f40*/  FADD.FTZ R100, R5, R6 ;  /* 0x0000000605647221 */ /* 0x004fe40000010000 */
[----:B-1----:R-:W-:-:S03]  /*13f50*/  FADD.FTZ R101, R4, R7 ;  /* 0x0000000704657221 */ /* 0x002fc60000010000 */
[----:B------:R-:W-:Y:S01]  /*13f60*/  FSETP.NE.FTZ.AND P4, PT, R100, RZ, PT ;  /* 0x000000ff6400720b */ /* 0x000fe20003f95000 */
[----:B------:R-:W-:Y:S01]  /*13f70*/  @P5 MUFU.RCP R3, R47 ;  /* 0x0000002f00035308 */ /* 0x000fe20000001000 */
[----:B------:R-:W-:Y:S01]  /*13f80*/  FSETP.NE.FTZ.AND P3, PT, R101, RZ, PT ;  /* 0x000000ff6500720b */ /* 0x000fe20003f75000 */
[C---:B---3--:R-:W-:Y:S02]  /*13f90*/  FMUL.FTZ R112, R0.reuse, R112 ;  /* 0x0000007000707220 */ /* 0x048fe40000410000 */
[C---:B------:R-:W-:Y:S02]  /*13fa0*/  FMUL.FTZ R45, R0.reuse, R113 ;  /* 0x00000071002d7220 */ /* 0x040fe40000410000 */
[----:B------:R-:W-:-:S06]  /*13fb0*/  FMUL.FTZ R124, R0, R124 ;  /* 0x0000007c007c7220 */ /* 0x000fcc0000410000 */
[----:B------:R-:W1:Y:S01]  /*13fc0*/  @P4 MUFU.RCP R2, R100 ;  /* 0x0000006400024308 */ /* 0x000e620000001000 */
        /* <DEDUP_REMOVED lines=11> */
[----:B------:R-:W-:Y:S02]  /*14080*/  FMUL.FTZ R156, R0, R156 ;  /* 0x0000009c009c7220 */ /* 0x000fe40000410000 */
[----:B-1----:R-:W-:Y:S01]  /*14090*/  FMUL.FTZ R14, R2, R77 ;  /* 0x0000004d020e7220 */ /* 0x002fe20000410000 */
[----:B------:R-:W-:Y:S01]  /*140a0*/  F2FP.PACK_AB R33, R33, R144 ;  /* 0x000000902121723e */ /* 0x000fe200000000ff */
[----:B------:R-:W1:Y:S01]  /*140b0*/  S2R R77, SR_TID.X ;  /* 0x00000000004d7919 */ /* 0x000e620000002100 */
[C---:B------:R-:W-:Y:S02]  /*140c0*/  FMUL.FTZ R30, R0.reuse, R157 ;  /* 0x0000009d001e7220 */ /* 0x040fe40000410000 */
        /* <DEDUP_REMOVED lines=15> */
[C---:B------:R-:W-:Y:S01]  /*141c0*/  FMUL.FTZ R96, R0.reuse, R96 ;  /* 0x0000006000607220 */ /* 0x040fe20000410000 */
[----:B-1----:R-:W-:Y:S01]  /*141d0*/  SHF.R.S32.HI R49, RZ, 0x1f, R77 ;  /* 0x0000001fff317819 */ /* 0x002fe2000001144d */
[----:B------:R-:W-:Y:S01]  /*141e0*/  FMUL.FTZ R7, R0, R97 ;  /* 0x0000006100077220 */ /* 0x000fe20000410000 */
[----:B------:R-:W-:Y:S01]  /*141f0*/  MOV R0, 0x3f800000 ;  /* 0x3f80000000007802 */ /* 0x000fe20000000f00 */
[C---:B------:R-:W-:Y:S01]  /*14200*/  FMUL.FTZ R18, R2.reuse, R73 ;  /* 0x0000004902127220 */ /* 0x040fe20000410000 */
[CC--:B------:R-:W-:Y:S01]  /*14210*/  LEA.HI R73, R49.reuse, R77.reuse, RZ, 0x2 ;  /* 0x0000004d31497211 */ /* 0x0c0fe200078f10ff */
[C---:B------:R-:W-:Y:S01]  /*14220*/  FMUL.FTZ R116, R2.reuse, R116 ;  /* 0x0000007402747220 */ /* 0x040fe20000410000 */
[----:B------:R-:W-:Y:S01]  /*14230*/  LEA.HI R49, R49, R77, RZ, 0x5 ;  /* 0x0000004d31317211 */ /* 0x000fe200078f28ff */
[C---:B------:R-:W-:Y:S01]  /*14240*/  FMUL.FTZ R46, R2.reuse, R117 ;  /* 0x00000075022e7220 */ /* 0x040fe20000410000 */
[----:B------:R-:W1:Y:S01]  /*14250*/  @P3 MUFU.RCP R0, R101 ;  /* 0x0000006500003308 */ /* 0x000e620000001000 */
[C---:B------:R-:W-:Y:S01]  /*14260*/  FMUL.FTZ R120, R2.reuse, R120 ;  /* 0x0000007802787220 */ /* 0x040fe20000410000 */
[----:B------:R-:W-:Y:S01]  /*14270*/  SHF.R.S32.HI R37, RZ, 0x5, R49 ;  /* 0x00000005ff257819 */ /* 0x000fe20000011431 */
[----:B------:R-:W-:Y:S01]  /*14280*/  FMUL.FTZ R43, R2, R121 ;  /* 0x00000079022b7220 */ /* 0x000fe20000410000 */
[----:B------:R-:W-:Y:S01]  /*14290*/  F2FP.PACK_AB R46, R46, R116 ;  /* 0x000000742e2e723e */ /* 0x000fe200000000ff */
[----:B------:R-:W-:Y:S01]  /*142a0*/  FMUL.FTZ R132, R2, R132 ;  /* 0x0000008402847220 */ /* 0x000fe20000410000 */
[----:B------:R-:W-:Y:S01]  /*142b0*/  F2FP.PACK_AB R12, R12, R84 ;  /* 0x000000540c0c723e */ /* 0x000fe200000000ff */
[C---:B------:R-:W-:Y:S01]  /*142c0*/  FMUL.FTZ R38, R2.reuse, R133 ;  /* 0x0000008502267220 */ /* 0x040fe20000410000 */
[----:B------:R-:W-:Y:S01]  /*142d0*/  F2FP.PACK_AB R43, R43, R120 ;  /* 0x000000782b2b723e */ /* 0x000fe200000000ff */
[C---:B------:R-:W-:Y:S01]  /*142e0*/  FMUL.FTZ R136, R2.reuse, R136 ;  /* 0x0000008802887220 */ /* 0x040fe20000410000 */
[----:B------:R-:W-:Y:S01]  /*142f0*/  F2FP.PACK_AB R7, R7, R96 ;  /* 0x000000600707723e */ /* 0x000fe200000000ff */
[----:B------:R-:W-:Y:S01]  /*14300*/  FMUL.FTZ R34, R2, R137 ;  /* 0x0000008902227220 */ /* 0x000fe20000410000 */
[----:B------:R-:W-:Y:S01]  /*14310*/  F2FP.PACK_AB R38, R38, R132 ;  /* 0x000000842626723e */ /* 0x000fe200000000ff */
[----:B------:R-:W-:-:S02]  /*14320*/  FMUL.FTZ R148, R2, R148 ;  /* 0x0000009402947220 */ /* 0x000fc40000410000 */
[----:B------:R-:W-:Y:S01]  /*14330*/  FMUL.FTZ R31, R2, R149 ;  /* 0x00000095021f7220 */ /* 0x000fe20000410000 */
[----:B------:R-:W-:Y:S01]  /*14340*/  F2FP.PACK_AB R34, R34, R136 ;  /* 0x000000882222723e */ /* 0x000fe200000000ff */
[----:B-1----:R-:W-:Y:S01]  /*14350*/  FMUL.FTZ R17, R0, R74 ;  /* 0x0000004a00117220 */ /* 0x002fe20000410000 */
[----:B------:R-:W-:Y:S01]  /*14360*/  SHF.R.S32.HI R74, RZ, 0x2, R73 ;  /* 0x00000002ff4a7819 */ /* 0x000fe20000011449 */
[C---:B------:R-:W-:Y:S01]  /*14370*/  FMUL.FTZ R152, R2.reuse, R152 ;  /* 0x0000009802987220 */ /* 0x040fe20000410000 */
[----:B------:R-:W-:Y:S01]  /*14380*/  F2FP.PACK_AB R31, R31, R148 ;  /* 0x000000941f1f723e */ /* 0x000fe200000000ff */
        /* <DEDUP_REMOVED lines=48> */
[C---:B------:R-:W-:Y:S01]  /*14690*/  FMUL.FTZ R13, R0.reuse, R78 ;  /* 0x0000004e000d7220 */ /* 0x040fe20000410000 */
[----:B------:R-:W-:Y:S01]  /*146a0*/  F2FP.PACK_AB R17, R75, R17 ;  /* 0x000000114b11723e */ /* 0x000fe200000000ff */
[C---:B------:R-:W-:Y:S02]  /*146b0*/  FMUL.FTZ R91, R0.reuse, R91 ;  /* 0x0000005b005b7220 */ /* 0x040fe40000410000 */
[C---:B------:R-:W-:Y:S01]  /*146c0*/  FMUL.FTZ R8, R0.reuse, R90 ;  /* 0x0000005a00087220 */ /* 0x040fe20000410000 */
[----:B------:R-:W-:Y:S01]  /*146d0*/  F2FP.PACK_AB R13, R79, R13 ;  /* 0x0000000d4f0d723e */ /* 0x000fe200000000ff */
[----:B------:R-:W-:-:S02]  /*146e0*/  FMUL.FTZ R95, R0, R95 ;  /* 0x0000005f005f7220 */ /* 0x000fc40000410000 */
[----:B------:R-:W-:Y:S01]  /*146f0*/  FMUL.FTZ R94, R0, R94 ;  /* 0x0000005e005e7220 */ /* 0x000fe20000410000 */
[----:B------:R-:W-:Y:S01]  /*14700*/  LEA.HI R0, R2, R2, RZ, 0x1 ;  /* 0x0000000202007211 */ /* 0x000fe200078f08ff */
[----:B------:R-:W-:Y:S01]  /*14710*/  FMUL.FTZ R114, R3, R114 ;  /* 0x0000007203727220 */ /* 0x000fe20000410000 */
[----:B------:R-:W-:Y:S01]  /*14720*/  F2FP.PACK_AB R8, R91, R8 ;  /* 0x000000085b08723e */ /* 0x000fe200000000ff */
[C---:B------:R-:W-:Y:S01]  /*14730*/  FMUL.FTZ R44, R3.reuse, R115 ;  /* 0x00000073032c7220 */ /* 0x040fe20000410000 */
[----:B------:R-:W-:Y:S01]  /*14740*/  SHF.R.S32.HI R9, RZ, 0x1, R0 ;  /* 0x00000001ff097819 */ /* 0x000fe20000011400 */
[C---:B------:R-:W-:Y:S01]  /*14750*/  FMUL.FTZ R126, R3.reuse, R126 ;  /* 0x0000007e037e7220 */ /* 0x040fe20000410000 */
[----:B------:R-:W-:Y:S01]  /*14760*/  LOP3.LUT R4, R0, 0x3fffffe, RZ, 0xc0, !PT ;  /* 0x03fffffe00047812 */ /* 0x000fe200078ec0ff */
[----:B------:R-:W-:Y:S01]  /*14770*/  FMUL.FTZ R41, R3, R127 ;  /* 0x0000007f03297220 */ /* 0x000fe20000410000 */
[----:B------:R-:W-:Y:S01]  /*14780*/  LOP3.LUT P0, RZ, R9, 0x2, RZ, 0xc0, !PT ;  /* 0x0000000209ff7812 */ /* 0x000fe2000780c0ff */
[C---:B------:R-:W-:Y:S01]  /*14790*/  FMUL.FTZ R130, R3.reuse, R130 ;  /* 0x0000008203827220 */ /* 0x040fe20000410000 */
[----:B------:R-:W-:Y:S01]  /*147a0*/  IADD3 R2, R2, -R4, RZ ;  /* 0x8000000402027210 */ /* 0x000fe20007ffe0ff */
[C---:B------:R-:W-:Y:S01]  /*147b0*/  FMUL.FTZ R39, R3.reuse, R131 ;  /* 0x0000008303277220 */ /* 0x040fe20000410000 */
        /* <DEDUP_REMOVED lines=28> */
[----:B------:R-:W-:Y:S02]  /*14980*/  LOP3.LUT R3, R73, 0xfffffffc, RZ, 0xc0, !PT ;  /* 0xfffffffc49037812 */ /* 0x000fe400078ec0ff */
[----:B------:R-:W-:Y:S02]  /*14990*/  F2FP.PACK_AB R11, R11, R86 ;  /* 0x000000560b0b723e */ /* 0x000fe400000000ff */
[----:B------:R-:W-:Y:S02]  /*149a0*/  IADD3 R0, -R3, R77, RZ ;  /* 0x0000004d03007210 */ /* 0x000fe40007ffe1ff */
[----:B------:R-:W-:-:S02]  /*149b0*/  SHF.L.U32 R3, R9, 0x6, RZ ;  /* 0x0000000609037819 */ /* 0x000fc400000006ff */
[----:B------:R-:W-:Y:S02]  /*149c0*/  LEA R0, R37, R0, 0x8 ;  /* 0x0000000025007211 */ /* 0x000fe400078e40ff */
[----:B------:R-:W-:Y:S02]  /*149d0*/  LOP3.LUT R4, R3, 0xc0, RZ, 0xc0, !PT ;  /* 0x000000c003047812 */ /* 0x000fe400078ec0ff */
[----:B------:R-:W-:Y:S02]  /*149e0*/  LOP3.LUT R3, R9, 0x1, RZ, 0xc0, !PT ;  /* 0x0000000109037812 */ /* 0x000fe400078ec0ff */
[----:B------:R-:W-:Y:S02]  /*149f0*/  LEA R0, R2, R0, 0x4 ;  /* 0x0000000002007211 */ /* 0x000fe400078e20ff */
[----:B------:R-:W-:Y:S02]  /*14a00*/  LEA.HI R2, R4, R4, RZ, 0x1d ;  /* 0x0000000404027211 */ /* 0x000fe400078fe8ff */
[----:B------:R-:W-:-:S02]  /*14a10*/  ISETP.NE.U32.AND P1, PT, R3, 0x1, PT ;  /* 0x000000010300780c */ /* 0x000fc40003f25070 */
[----:B------:R-:W-:Y:S02]  /*14a20*/  LEA R0, R0, R2, 0x1 ;  /* 0x0000000200007211 */ /* 0x000fe400078e08ff */
[----:B------:R-:W-:Y:S02]  /*14a30*/  MOV R3, 0x20 ;  /* 0x0000002000037802 */ /* 0x000fe40000000f00 */
[----:B------:R-:W-:Y:S02]  /*14a40*/  SHF.L.U32 R0, R0, 0x1, RZ ;  /* 0x0000000100007819 */ /* 0x000fe400000006ff */
[----:B------:R-:W-:Y:S02]  /*14a50*/  SEL R3, R3, 0xffffffe0, !P0 ;  /* 0xffffffe003037807 */ /* 0x000fe40004000000 */
[C---:B------:R-:W-:Y:S01]  /*14a60*/  IADD3 R2, R0.reuse, -0x10, RZ ;  /* 0xfffffff000027810 */ /* 0x040fe20007ffe0ff */
[----:B------:R-:W-:Y:S01]  /*14a70*/  STS [R0], R45 ;  /* 0x0000002d00007388 */ /* 0x000fe20000000800 */
[----:B------:R-:W-:-:S02]  /*14a80*/  IADD3 R4, R0, R3, RZ ;  /* 0x0000000300047210 */ /* 0x000fc40007ffe0ff */
[----:B------:R-:W-:Y:S01]  /*14a90*/  @P1 IADD3 R2, R0, 0x10, RZ ;  /* 0x0000001000021810 */ /* 0x000fe20007ffe0ff */
[----:B------:R-:W-:Y:S01]  /*14aa0*/  STS [R0+0x200], R44 ;  /* 0x0002002c00007388 */ /* 0x000fe20000000800 */
[----:B------:R-:W-:Y:S02]  /*14ab0*/  F2FP.PACK_AB R6, R6, R98 ;  /* 0x000000620606723e */ /* 0x000fe400000000ff */
[----:B------:R-:W-:Y:S01]  /*14ac0*/  IADD3 R3, R3, R2, RZ ;  /* 0x0000000203037210 */ /* 0x000fe20007ffe0ff */
[----:B------:R-:W-:Y:S01]  /*14ad0*/  STS [R2], R42 ;  /* 0x0000002a02007388 */ /* 0x000fe20000000800 */
[----:B------:R-:W-:-:S03]  /*14ae0*/  F2FP.PACK_AB R9, R95, R94 ;  /* 0x0000005e5f09723e */ /* 0x000fc600000000ff */
[----:B------:R-:W-:Y:S04]  /*14af0*/  STS [R2+0x200], R41 ;  /* 0x0002002902007388 */ /* 0x000fe80000000800 */
[----:B------:R-:W-:Y:S04]  /*14b00*/  STS [R0+0x1000], R46 ;  /* 0x0010002e00007388 */ /* 0x000fe80000000800 */
[----:B------:R-:W-:Y:S04]  /*14b10*/  STS [R0+0x1200], R118 ;  /* 0x0012007600007388 */ /* 0x000fe80000000800 */
[----:B------:R-:W-:Y:S04]  /*14b20*/  STS [R2+0x1000], R43 ;  /* 0x0010002b02007388 */ /* 0x000fe80000000800 */
[----:B------:R-:W-:Y:S04]  /*14b30*/  STS [R2+0x1200], R122 ;  /* 0x0012007a02007388 */ /* 0x000fe80000000800 */
[----:B------:R1:W-:Y:S04]  /*14b40*/  STS [R4+0x200], R39 ;  /* 0x0002002704007388 */ /* 0x0003e80000000800 */
[----:B------:R-:W-:Y:S04]  /*14b50*/  STS [R4], R40 ;  /* 0x0000002804007388 */ /* 0x000fe80000000800 */
[----:B------:R-:W-:Y:S04]  /*14b60*/  STS [R3], R36 ;  /* 0x0000002403007388 */ /* 0x000fe80000000800 */
        /* <DEDUP_REMOVED lines=30> */
[----:B------:R1:W-:Y:S01]  /*14d50*/  STS [R0+0x5200], R17 ;  /* 0x0052001100007388 */ /* 0x0003e20000000800 */
[----:B------:R-:W-:-:S03]  /*14d60*/  ISETP.NE.OR P2, PT, R39, RZ, !P0 ;  /* 0x000000ff2700720c */ /* 0x000fc60004745670 */
[----:B------:R-:W-:Y:S04]  /*14d70*/  STS [R2+0x5000], R14 ;  /* 0x0050000e02007388 */ /* 0x000fe80000000800 */
[----:B------:R2:W-:Y:S04]  /*14d80*/  STS [R2+0x5200], R13 ;  /* 0x0052000d02007388 */ /* 0x0005e80000000800 */
[----:B------:R-:W-:Y:S04]  /*14d90*/  STS [R4+0x4000], R12 ;  /* 0x0040000c04007388 */ /* 0x000fe80000000800 */
[----:B------:R3:W-:Y:S04]  /*14da0*/  STS [R4+0x4200], R11 ;  /* 0x0042000b04007388 */ /* 0x0007e80000000800 */
[----:B------:R4:W-:Y:S04]  /*14db0*/  STS [R3+0x4000], R7 ;  /* 0x0040000703007388 */ /* 0x0009e80000000800 */
[----:B------:R4:W-:Y:S01]  /*14dc0*/  STS [R3+0x4200], R6 ;  /* 0x0042000603007388 */ /* 0x0009e20000000800 */
[----:B-1----:R-:W-:-:S02]  /*14dd0*/  @P1 MOV R0, c[0x0][0x210] ;  /* 0x0000840000001a02 */ /* 0x002fc40000000f00 */
[----:B------:R-:W-:Y:S01]  /*14de0*/  MOV R17, 0x7f800000 ;  /* 0x7f80000000117802 */ /* 0x000fe20000000f00 */
[----:B------:R1:W-:Y:S04]  /*14df0*/  STS [R4+0x5000], R10 ;  /* 0x0050000a04007388 */ /* 0x0003e80000000800 */
[----:B------:R1:W-:Y:S01]  /*14e00*/  STS [R4+0x5200], R8 ;  /* 0x0052000804007388 */ /* 0x0003e20000000800 */
[----:B--2---:R-:W-:-:S03]  /*14e10*/  LOP3.LUT R2, R49, 0xffffffe0, RZ, 0xc0, !PT ;  /* 0xffffffe031027812 */ /* 0x004fc600078ec0ff */
[----:B------:R2:W-:Y:S04]  /*14e20*/  STS [R3+0x5000], R5 ;  /* 0x0050000503007388 */ /* 0x0005e80000000800 */
[----:B------:R2:W-:Y:S01]  /*14e30*/  STS [R3+0x5200], R9 ;  /* 0x0052000903007388 */ /* 0x0005e20000000800 */
[----:B---3--:R3:W-:Y:S03]  /*14e40*/  @P5 MUFU.LG2 R11, R47 ;  /* 0x0000002f000b5308 */ /* 0x0087e60000000c00 */
[----:B------:R-:W-:Y:S01]  /*14e50*/  BAR.SYNC.DEFER_BLOCKING 0x0 ;  /* 0x0000000000007b1d */ /* 0x000fe20000010000 */
[----:B----4-:R-:W-:Y:S02]  /*14e60*/  @P1 MOV R7, c[0x0][0x210] ;  /* 0x0000840000071a02 */ /* 0x010fe40000000f00 */
[----:B------:R-:W-:-:S02]  /*14e70*/  @!P1 MOV R7, 0x1 ;  /* 0x0000000100079802 */ /* 0x000fc40000000f00 */
[----:B------:R-:W-:Y:S01]  /*14e80*/  IADD3 R6, -R2, R77, RZ ;  /* 0x0000004d02067210 */ /* 0x000fe20007ffe1ff */
[----:B------:R-:W4:Y:S01]  /*14e90*/  S2R R19, SR_CTAID.X ;  /* 0x0000000000137919 */ /* 0x000f220000002500 */
[----:B-1----:R-:W-:Y:S03]  /*14ea0*/  @P4 MUFU.LG2 R10, R100 ;  /* 0x00000064000a4308 */ /* 0x002fe60000000c00 */
[----:B------:R-:W1:Y:S01]  /*14eb0*/  S2R R18, SR_CTAID.Z ;  /* 0x0000000000127919 */ /* 0x000e620000002700 */
[----:B------:R-:W-:Y:S01]  /*14ec0*/  @P1 IMAD R4, R0, c[0x0][0x214], RZ ;  /* 0x0000850000041a24 */ /* 0x000fe200078e02ff */
[----:B------:R-:W-:-:S03]  /*14ed0*/  @!P1 MOV R0, c[0x0][0x214] ;  /* 0x0000850000009a02 */ /* 0x000fc60000000f00 */
[----:B--2---:R-:W2:Y:S01]  /*14ee0*/  @P6 MUFU.LG2 R5, R48 ;  /* 0x0000003000056308 */ /* 0x004ea20000000c00 */
[----:B------:R-:W-:Y:S02]  /*14ef0*/  @!P1 SEL R4, R0, c[0x0][0x234], !P0 ;  /* 0x00008d0000049a07 */ /* 0x000fe40004000000 */
[----:B------:R-:W-:Y:S01]  /*14f00*/  ISETP.NE.OR P0, PT, R109, -0x1, P2 ;  /* 0xffffffff6d00780c */ /* 0x000fe20001705670 */
[----:B------:R-:W-:Y:S01]  /*14f10*/  CS2R R2, SRZ ;  /* 0x0000000000027805 */ /* 0x000fe2000001ff00 */
[----:B------:R-:W-:Y:S01]  /*14f20*/  @P1 MOV R0, 0x1 ;  /* 0x0000000100001802 */ /* 0x000fe20000000f00 */
[----:B------:R-:W-:Y:S01]  /*14f30*/  @!P1 IMAD R0, R4, c[0x0][0x1c0], RZ ;  /* 0x0000700004009a24 */ /* 0x000fe200078e02ff */
[----:B------:R1:W1:Y:S01]  /*14f40*/  LDS.128 R28, [R222] ;  /* 0x00000000de1c7984 */ /* 0x0002620000000c00 */
[----:B------:R-:W1:Y:S02]  /*14f50*/  @P3 MUFU.LG2 R9, R101 ;  /* 0x0000006500093308 */ /* 0x000e640000000c00 */
[C---:B------:R-:W-:Y:S01]  /*14f60*/  IMAD R0, R108.reuse, R0, RZ ;  /* 0x000000006c007224 */ /* 0x040fe200078e02ff */
[----:B---3--:R3:W1:Y:S04]  /*14f70*/  LDS.128 R44, [R222+0x800] ;  /* 0x00080000de2c7984 */ /* 0x0086680000000c00 */
[----:B------:R3:W1:Y:S01]  /*14f80*/  LDS.128 R56, [R222+0x1000] ;  /* 0x00100000de387984 */ /* 0x0006620000000c00 */
[----:B------:R-:W-:Y:S01]  /*14f90*/  @!P0 IMAD R109, R108, c[0x0][0x214], RZ ;  /* 0x000085006c6d8a24 */ /* 0x000fe200078e02ff */
[----:B------:R-:W-:Y:S01]  /*14fa0*/  SEL R8, R0, RZ, P2 ;  /* 0x000000ff00087207 */ /* 0x000fe20001000000 */
[----:B--2---:R-:W-:Y:S01]  /*14fb0*/  @P6 FMUL.FTZ R5, R5, 0.69314718246459960938 ;  /* 0x3f31721805056820 */ /* 0x004fe20000410000 */
[----:B------:R3:W2:Y:S02]  /*14fc0*/  LDS.128 R68, [R222+0x1800] ;  /* 0x00180000de447984 */ /* 0x0006a40000000c00 */
[----:B------:R-:W-:-:S02]  /*14fd0*/  @!P2 MOV R2, R109 ;  /* 0x0000006d0002a202 */ /* 0x000fc40000000f00 */
[----:B------:R3:W-:Y:S01]  /*14fe0*/  @!P0 STL [R1+0x34], R109 ;  /* 0x0000346d01008387 */ /* 0x0007e20000100800 */
[----:B------:R-:W-:-:S03]  /*14ff0*/  LOP3.LUT P0, RZ, R6, 0x3, RZ, 0xc0, !PT ;  /* 0x0000000306ff7812 */ /* 0x000fc6000780c0ff */
[----:B------:R3:W2:Y:S04]  /*15000*/  LDS.128 R24, [R222+0x2000] ;  /* 0x00200000de187984 */ /* 0x0006a80000000c00 */
[----:B------:R3:W2:Y:S04]  /*15010*/  LDS.128 R40, [R222+0x2800] ;  /* 0x00280000de287984 */ /* 0x0006a80000000c00 */
[----:B------:R3:W2:Y:S04]  /*15020*/  LDS.128 R52, [R222+0x3000] ;  /* 0x00300000de347984 */ /* 0x0006a80000000c00 */
[----:B------:R3:W2:Y:S04]  /*15030*/  LDS.128 R64, [R222+0x3800] ;  /* 0x00380000de407984 */ /* 0x0006a80000000c00 */
[----:B------:R3:W2:Y:S04]  /*15040*/  LDS.128 R20, [R222+0x4000] ;  /* 0x00400000de147984 */ /* 0x0006a80000000c00 */
[----:B------:R3:W2:Y:S04]  /*15050*/  LDS.128 R32, [R222+0x4800] ;  /* 0x00480000de207984 */ /* 0x0006a80000000c00 */
[----:B------:R3:W2:Y:S04]  /*15060*/  LDS.128 R48, [R222+0x5000] ;  /* 0x00500000de307984 */ /* 0x0006a80000000c00 */
[----:B------:R3:W2:Y:S01]  /*15070*/  LDS.128 R60, [R222+0x5800] ;  /* 0x00580000de3c7984 */ /* 0x0006a20000000c00 */
[----:B----4-:R-:W-:Y:S01]  /*15080*/  IMAD R0, R19, R7, RZ ;  /* 0x0000000713007224 */ /* 0x010fe200078e02ff */
[----:B------:R-:W-:Y:S01]  /*15090*/  @!P2 SHF.R.S32.HI R3, RZ, 0x1f, R109 ;  /* 0x0000001fff03a819 */ /* 0x000fe2000001146d */
[----:B-1----:R-:W-:Y:S01]  /*150a0*/  IMAD R4, R18, R4, R8 ;  /* 0x0000000412047224 */ /* 0x002fe200078e0208 */
[----:B------:R3:W5:Y:S01]  /*150b0*/  LDL R38, [R1+0x58] ;  /* 0x0000580001267983 */ /* 0x0007620000100800 */
[----:B------:R-:W-:Y:S01]  /*150c0*/  @P6 FFMA.FTZ R17, R104, c[0x0][0x238], R5 ;  /* 0x00008e0068116a23 */ /* 0x000fe20000010005 */
[----:B------:R-:W-:Y:S01]  /*150d0*/  SHF.L.U32 R0, R0, 0x7, RZ ;  /* 0x0000000700007819 */ /* 0x000fe200000006ff */
[----:B------:R-:W-:-:S03]  /*150e0*/  @P4 FMUL.FTZ R6, R10, 0.69314718246459960938 ;  /* 0x3f3172180a064820 */ /* 0x000fc60000410000 */
[----:B------:R-:W-:Y:S01]  /*150f0*/  IADD3 R10, P2, P1, R0, R2, R4 ;  /* 0x00000002000a7210 */ /* 0x000fe2000795e004 */
[----:B------:R-:W-:Y:S01]  /*15100*/  @P5 FMUL.FTZ R8, R11, 0.69314718246459960938 ;  /* 0x3f3172180b085820 */ /* 0x000fe20000410000 */
[----:B------:R-:W-:Y:S01]  /*15110*/  SHF.R.S32.HI R2, RZ, 0x1f, R0 ;  /* 0x0000001fff027819 */ /* 0x000fe20000011400 */
[----:B------:R-:W-:Y:S01]  /*15120*/  @P3 FMUL.FTZ R5, R9, 0.69314718246459960938 ;  /* 0x3f31721809053820 */ /* 0x000fe20000410000 */
[----:B------:R-:W-:Y:S01]  /*15130*/  SHF.R.S32.HI R0, RZ, 0x1f, R4 ;  /* 0x0000001fff007819 */ /* 0x000fe20000011404 */
[----:B------:R-:W-:Y:S01]  /*15140*/  BSSY B0, `(.L_x_198) ;  /* 0x0000035000007945 */ /* 0x000fe20003800000 */
        /* <DEDUP_REMOVED lines=8> */
[----:B------:R-:W1:Y:S01]  /*151d0*/  S2R R3, SR_TID.X ;  /* 0x0000000000037919 */ /* 0x000e620000002100 */
[----:B------:R-:W-:-:S04]  /*151e0*/  SHF.R.S32.HI R2, RZ, 0x1f, R37 ;  /* 0x0000001fff027819 */ /* 0x000fc80000011425 */
[----:B------:R-:W-:-:S04]  /*151f0*/  LEA.HI R2, R2, R37, RZ, 0x2 ;  /* 0x0000002502027211 */ /* 0x000fc800078f10ff */
[----:B------:R-:W-:-:S05]  /*15200*/  LOP3.LUT R2, R2, 0xffffffc, RZ, 0xc0, !PT ;  /* 0x0ffffffc02027812 */ /* 0x000fca00078ec0ff */
[----:B------:R-:W-:Y:S01]  /*15210*/  IMAD.IADD R2, R37, 0x1, -R2 ;  /* 0x0000000125027824 */ /* 0x000fe200078e0a02 */
[----:B-1----:R-:W-:-:S04]  /*15220*/  SHF.R.S32.HI R0, RZ, 0x1f, R3 ;  /* 0x0000001fff007819 */ /* 0x002fc80000011403 */
[----:B------:R-:W-:-:S04]  /*15230*/  LEA.HI R0, R0, R3, RZ, 0x5 ;  /* 0x0000000300007211 */ /* 0x000fc800078f28ff */
[----:B------:R-:W-:-:S05]  /*15240*/  LOP3.LUT R0, R0, 0xffffffe0, RZ, 0xc0, !PT ;  /* 0xffffffe000007812 */ /* 0x000fca00078ec0ff */
[----:B------:R-:W-:-:S05]  /*15250*/  IMAD.IADD R0, R3, 0x1, -R0 ;  /* 0x0000000103007824 */ /* 0x000fca00078e0a00 */
[----:B------:R-:W-:-:S04]  /*15260*/  SHF.R.S32.HI R3, RZ, 0x1f, R0 ;  /* 0x0000001fff037819 */ /* 0x000fc80000011400 */
[----:B------:R-:W-:-:S04]  /*15270*/  LEA.HI R0, R3, R0, RZ, 0x2 ;  /* 0x0000000003007211 */ /* 0x000fc800078f10ff */
[----:B------:R-:W-:-:S05]  /*15280*/  SHF.R.S32.HI R0, RZ, 0x2, R0 ;  /* 0x00000002ff007819 */ /* 0x000fca0000011400 */
[----:B------:R-:W-:-:S05]  /*15290*/  IMAD R0, R2, 0x10, R0 ;  /* 0x0000001002007824 */ /* 0x000fca00078e0200 */
        /* <DEDUP_REMOVED lines=31> */
.L_x_199:
[----:B------:R-:W-:Y:S05]  /*15490*/  BSYNC B0 ;  /* 0x0000000000007941 */ /* 0x000fea0003800000 */
.L_x_198:
[----:B-1----:R-:W4:Y:S04]  /*154a0*/  LDL.LU R7, [R1+0x5c] ;  /* 0x00005c0001077983 */ /* 0x002f280000300800 */
[----:B---3--:R-:W3:Y:S04]  /*154b0*/  LDL.64 R36, [R1+0x38] ;  /* 0x0000380001247983 */ /* 0x008ee80000100a00 */
[----:B------:R1:W5:Y:S04]  /*154c0*/  LDL R16, [R1+0x50] ;  /* 0x0000500001107983 */ /* 0x0003680000100800 */
[----:B------:R1:W5:Y:S01]  /*154d0*/  LDL R15, [R1+0x54] ;  /* 0x00005400010f7983 */ /* 0x0003620000100800 */
[----:B------:R-:W-:Y:S01]  /*154e0*/  SHF.R.S32.HI R6, RZ, 0x1f, R18 ;  /* 0x0000001fff067819 */ /* 0x000fe20000011412 */
[----:B------:R-:W-:Y:S02]  /*154f0*/  BSSY B0, `(.L_x_200) ;  /* 0x000001f000007945 */ /* 0x000fe40003800000 */
[----:B------:R-:W2:Y:S02]  /*15500*/  S2R R5, SR_TID.X ;  /* 0x0000000000057919 */ /* 0x000ea40000002100 */
[----:B--2---:R-:W-:Y:S01]  /*15510*/  SHF.R.S32.HI R4, RZ, 0x1f, R5 ;  /* 0x0000001fff047819 */ /* 0x004fe20000011405 */
[----:B----4-:R-:W-:-:S02]  /*15520*/  IMAD R14, R19, -0x80, R7 ;  /* 0xffffff80130e7824 */ /* 0x010fc400078e0207 */
[----:B------:R-:W2:Y:S01]  /*15530*/  S2R R7, SR_CTAID.X ;  /* 0x0000000000077919 */ /* 0x000ea20000002500 */
[----:B---3--:R-:W-:Y:S02]  /*15540*/  IADD3 R2, P0, R36, R106, RZ ;  /* 0x0000006a24027210 */ /* 0x008fe40007f1e0ff */
[----:B------:R-:W-:-:S05]  /*15550*/  SHF.R.S32.HI R0, RZ, 0x1f, R36 ;  /* 0x0000001fff007819 */ /* 0x000fca0000011424 */
[----:B------:R-:W-:Y:S01]  /*15560*/  IMAD.X R3, R0, 0x1, R107, P0 ;  /* 0x0000000100037824 */ /* 0x000fe200000e066b */
[----:B------:R-:W-:Y:S02]  /*15570*/  ISETP.GE.AND P0, PT, R74, R14, PT ;  /* 0x0000000e4a00720c */ /* 0x000fe40003f06270 */
[----:B------:R-:W-:Y:S01]  /*15580*/  LEA.HI R0, R4, R5, RZ, 0x2 ;  /* 0x0000000504007211 */ /* 0x000fe200078f10ff */
[----:B------:R-:W-:Y:S02]  /*15590*/  IMAD R4, R6, c[0x0][0x1f0], RZ ;  /* 0x00007c0006047a24 */ /* 0x000fe400078e02ff */
[----:B------:R-:W-:Y:S01]  /*155a0*/  IMAD.WIDE.U32 R10, R18, c[0x0][0x1f0], R2 ;  /* 0x00007c00120a7a25 */ /* 0x000fe200078e0002 */
[----:B------:R-:W-:-:S03]  /*155b0*/  SHF.R.S32.HI R12, RZ, 0x2, R0 ;  /* 0x00000002ff0c7819 */ /* 0x000fc60000011400 */
[----:B------:R-:W-:Y:S01]  /*155c0*/  IMAD R0, R18, c[0x0][0x1f4], R4 ;  /* 0x00007d0012007a24 */ /* 0x000fe200078e0204 */
[----:B------:R-:W-:-:S03]  /*155d0*/  SHF.R.S32.HI R13, RZ, 0x1f, R12 ;  /* 0x0000001fff0d7819 */ /* 0x000fc6000001140c */
[----:B------:R-:W-:Y:S02]  /*155e0*/  IMAD.IADD R9, R0, 0x1, R11 ;  /* 0x0000000100097824 */ /* 0x000fe400078e020b */
[----:B--2---:R-:W-:Y:S01]  /*155f0*/  IMAD.WIDE R2, R7, 0x80, R12 ;  /* 0x0000008007027825 */ /* 0x004fe200078e020c */
[----:B------:R-:W-:Y:S05]  /*15600*/  @P0 BRA `(.L_x_201) ;  /* 0x000000d000000947 */ /* 0x000fea0003800000 */
[----:B-1----:R-:W-:Y:S01]  /*15610*/  IMAD R0, R3, c[0x0][0x1e8], RZ ;  /* 0x00007a0003007a24 */ /* 0x002fe200078e02ff */
[----:B------:R-:W-:Y:S01]  /*15620*/  ISETP.GE.AND P2, PT, R36, c[0x0][0x220], PT ;  /* 0x0000880024007a0c */ /* 0x000fe20003f46270 */
[----:B------:R-:W-:Y:S01]  /*15630*/  IMAD.MOV.U32 R8, RZ, RZ, R10 ;  /* 0x000000ffff087224 */ /* 0x000fe200078e000a */
[----:B-----5:R-:W-:Y:S01]  /*15640*/  ISETP.GE.AND P1, PT, R16, c[0x0][0x220], PT ;  /* 0x0000880010007a0c */ /* 0x020fe20003f26270 */
[C---:B------:R-:W-:Y:S01]  /*15650*/  IMAD R0, R2.reuse, c[0x0][0x1ec], R0 ;  /* 0x00007b0002007a24 */ /* 0x040fe200078e0200 */
[----:B------:R-:W-:Y:S01]  /*15660*/  ISETP.GE.AND P0, PT, R15, c[0x0][0x220], PT ;  /* 0x000088000f007a0c */ /* 0x000fe20003f06270 */
[----:B------:R-:W-:-:S04]  /*15670*/  IMAD.WIDE.U32 R6, R2, c[0x0][0x1e8], R8 ;  /* 0x00007a0002067a25 */ /* 0x000fc800078e0008 */
[----:B------:R-:W-:Y:S01]  /*15680*/  IMAD.IADD R0, R7, 0x1, R0 ;  /* 0x0000000107007824 */ /* 0x000fe200078e0200 */
[----:B------:R-:W-:-:S04]  /*15690*/  LEA R4, P3, R6, c[0x0][0x1d0], 0x1 ;  /* 0x0000740006047a11 */ /* 0x000fc800078608ff */
[----:B------:R-:W-:-:S05]  /*156a0*/  LEA.HI.X R5, R6, c[0x0][0x1d4], R0, 0x1, P3 ;  /* 0x0000750006057a11 */ /* 0x000fca00018f0c00 */
[----:B------:R1:W-:Y:S04]  /*156b0*/  @!P2 STG.E.128 [R4.64], R28 ;  /* 0x0000001c0400a986 */ /* 0x0003e8000c101d0c */
[----:B------:R1:W-:Y:S04]  /*156c0*/  @!P1 STG.E.128 [R4.64+0x40], R24 ;  /* 0x0000401804009986 */ /* 0x0003e8000c101d0c */
[----:B------:R1:W-:Y:S02]  /*156d0*/  @!P0 STG.E.128 [R4.64+0x80], R20 ;  /* 0x0000801404008986 */ /* 0x0003e4000c101d0c */
.L_x_201:
[----:B-1----:R-:W-:Y:S05]  /*156e0*/  BSYNC B0 ;  /* 0x0000000000007941 */ /* 0x002fea0003800000 */
.L_x_200:
[----:B------:R-:W-:Y:S01]  /*156f0*/  LEA.HI.SX32 R0, R73, 0x20, 0x1e ;  /* 0x0000002049007811 */ /* 0x000fe200078ff2ff */
[----:B------:R-:W-:Y:S03]  /*15700*/  BSSY B0, `(.L_x_202) ;  /* 0x0000013000007945 */ /* 0x000fe60003800000 */
[----:B------:R-:W-:-:S13]  /*15710*/  ISETP.GE.AND P0, PT, R0, R14, PT ;  /* 0x0000000e0000720c */ /* 0x000fda0003f06270 */
[----:B------:R-:W-:Y:S05]  /*15720*/  @P0 BRA `(.L_x_203) ;  /* 0x0000010000000947 */ /* 0x000fea0003800000 */
[----:B------:R-:W-:Y:S01]  /*15730*/  IADD3 R0, P0, R2, 0x20, RZ ;  /* 0x0000002002007810 */ /* 0x000fe20007f1e0ff */
[----:B------:R-:W-:Y:S01]  /*15740*/  IMAD.MOV.U32 R6, RZ, RZ, R10 ;  /* 0x000000ffff067224 */ /* 0x000fe200078e000a */
[----:B------:R-:W-:Y:S02]  /*15750*/  MOV R7, R9 ;  /* 0x0000000900077202 */ /* 0x000fe40000000f00 */
[----:B------:R-:W-:Y:S01]  /*15760*/  ISETP.GE.AND P2, PT, R36, c[0x0][0x220], PT ;  /* 0x0000880024007a0c */ /* 0x000fe20003f46270 */
[----:B------:R-:W-:Y:S01]  /*15770*/  IMAD.X R4, RZ, RZ, R3, P0 ;  /* 0x000000ffff047224 */ /* 0x000fe200000e0603 */
[----:B-----5:R-:W-:Y:S01]  /*15780*/  ISETP.GE.AND P1, PT, R16, c[0x0][0x220], PT ;  /* 0x0000880010007a0c */ /* 0x020fe20003f26270 */
[----:B------:R-:W-:Y:S01]  /*15790*/  IMAD.WIDE.U32 R6, R0, c[0x0][0x1e8], R6 ;  /* 0x00007a0000067a25 */ /* 0x000fe200078e0006 */
[----:B------:R-:W-:-:S03]  /*157a0*/  ISETP.GE.AND P0, PT, R15, c[0x0][0x220], PT ;  /* 0x000088000f007a0c */ /* 0x000fc60003f06270 */
[----:B------:R-:W-:-:S04]  /*157b0*/  IMAD R4, R4, c[0x0][0x1e8], RZ ;  /* 0x00007a0004047a24 */ /* 0x000fc800078e02ff */
[----:B------:R-:W-:Y:S01]  /*157c0*/  IMAD R0, R0, c[0x0][0x1ec], R4 ;  /* 0x00007b0000007a24 */ /* 0x000fe200078e0204 */
[----:B------:R-:W-:-:S03]  /*157d0*/  LEA R4, P3, R6, c[0x0][0x1d0], 0x1 ;  /* 0x0000740006047a11 */ /* 0x000fc600078608ff */
[----:B------:R-:W-:-:S05]  /*157e0*/  IMAD.IADD R0, R7, 0x1, R0 ;  /* 0x0000000107007824 */ /* 0x000fca00078e0200 */
[----:B------:R-:W-:-:S05]  /*157f0*/  LEA.HI.X R5, R6, c[0x0][0x1d4], R0, 0x1, P3 ;  /* 0x0000750006057a11 */ /* 0x000fca00018f0c00 */
[----:B------:R1:W-:Y:S04]  /*15800*/  @!P2 STG.E.128 [R4.64], R44 ;  /* 0x0000002c0400a986 */ /* 0x0003e8000c101d0c */
[----:B------:R1:W-:Y:S04]  /*15810*/  @!P1 STG.E.128 [R4.64+0x40], R40 ;  /* 0x0000402804009986 */ /* 0x0003e8000c101d0c */
[----:B------:R1:W-:Y:S02]  /*15820*/  @!P0 STG.E.128 [R4.64+0x80], R32 ;  /* 0x0000802004008986 */ /* 0x0003e4000c101d0c */
.L_x_203:
[----:B------:R-:W-:Y:S05]  /*15830*/  BSYNC B0 ;  /* 0x0000000000007941 */ /* 0x000fea0003800000 */
.L_x_202:
[----:B------:R-:W-:Y:S01]  /*15840*/  IADD3 R0, R12, 0x40, RZ ;  /* 0x000000400c007810 */ /* 0x000fe20007ffe0ff */
[----:B------:R-:W-:Y:S03]  /*15850*/  BSSY B0, `(.L_x_204) ;  /* 0x0000013000007945 */ /* 0x000fe60003800000 */
[----:B-----5:R-:W-:-:S13]  /*15860*/  ISETP.GE.AND P0, PT, R0, R38, PT ;  /* 0x000000260000720c */ /* 0x020fda0003f06270 */
        /* <DEDUP_REMOVED lines=17> */
.L_x_205:
[----:B------:R-:W-:Y:S05]  /*15980*/  BSYNC B0 ;  /* 0x0000000000007941 */ /* 0x000fea0003800000 */
.L_x_204:
[----:B------:R-:W-:-:S04]  /*15990*/  IADD3 R0, R12, 0x60, RZ ;  /* 0x000000600c007810 */ /* 0x000fc80007ffe0ff */
[----:B------:R-:W-:-:S13]  /*159a0*/  ISETP.GE.AND P0, PT, R0, R38, PT ;  /* 0x000000260000720c */ /* 0x000fda0003f06270 */
[----:B------:R-:W-:Y:S05]  /*159b0*/  @P0 EXIT ;  /* 0x000000000000094d */ /* 0x000fea0003800000 */
[----:B------:R-:W-:Y:S02]  /*159c0*/  IADD3 R0, P0, R2, 0x60, RZ ;  /* 0x0000006002007810 */ /* 0x000fe40007f1e0ff */
[----:B------:R-:W-:-:S03]  /*159d0*/  ISETP.GE.AND P1, PT, R36, c[0x0][0x220], PT ;  /* 0x0000880024007a0c */ /* 0x000fc60003f26270 */
[----:B------:R-:W-:Y:S01]  /*159e0*/  IMAD.X R2, RZ, RZ, R3, P0 ;  /* 0x000000ffff027224 */ /* 0x000fe200000e0603 */
[----:B------:R-:W-:Y:S02]  /*159f0*/  MOV R3, R9 ;  /* 0x0000000900037202 */ /* 0x000fe40000000f00 */
[----:B------:R-:W-:Y:S01]  /*15a00*/  ISETP.GE.AND P0, PT, R16, c[0x0][0x220], PT ;  /* 0x0000880010007a0c */ /* 0x000fe20003f06270 */
[----:B------:R-:W-:Y:S02]  /*15a10*/  IMAD R6, R2, c[0x0][0x1e8], RZ ;  /* 0x00007a0002067a24 */ /* 0x000fe400078e02ff */
[----:B------:R-:W-:-:S04]  /*15a20*/  IMAD.MOV.U32 R2, RZ, RZ, R10 ;  /* 0x000000ffff027224 */ /* 0x000fc800078e000a */
[----:B-1----:R-:W-:-:S04]  /*15a30*/  IMAD.WIDE.U32 R4, R0, c[0x0][0x1e8], R2 ;  /* 0x00007a0000047a25 */ /* 0x002fc800078e0002 */
[----:B------:R-:W-:Y:S01]  /*15a40*/  IMAD R0, R0, c[0x0][0x1ec], R6 ;  /* 0x00007b0000007a24 */ /* 0x000fe200078e0206 */
[----:B------:R-:W-:-:S03]  /*15a50*/  LEA R2, P2, R4, c[0x0][0x1d0], 0x1 ;  /* 0x0000740004027a11 */ /* 0x000fc600078408ff */
[----:B------:R-:W-:-:S05]  /*15a60*/  IMAD.IADD R0, R5, 0x1, R0 ;  /* 0x0000000105007824 */ /* 0x000fca00078e0200 */
[----:B------:R-:W-:-:S05]  /*15a70*/  LEA.HI.X R3, R4, c[0x0][0x1d4], R0, 0x1, P2 ;  /* 0x0000750004037a11 */ /* 0x000fca00010f0c00 */
[----:B------:R1:W-:Y:S01]  /*15a80*/  @!P0 STG.E.128 [R2.64+0x40], R64 ;  /* 0x0000404002008986 */ /* 0x0003e2000c101d0c */
[----:B------:R-:W-:-:S03]  /*15a90*/  ISETP.GE.AND P0, PT, R15, c[0x0][0x220], PT ;  /* 0x000088000f007a0c */ /* 0x000fc60003f06270 */
[----:B------:R1:W-:Y:S10]  /*15aa0*/  @!P1 STG.E.128 [R2.64], R68 ;  /* 0x0000004402009986 */ /* 0x0003f4000c101d0c */
[----:B------:R-:W-:Y:S05]  /*15ab0*/  @P0 EXIT ;  /* 0x000000000000094d */ /* 0x000fea0003800000 */
[----:B------:R-:W-:Y:S01]  /*15ac0*/  STG.E.128 [R2.64+0x80], R60 ;  /* 0x0000803c02007986 */ /* 0x000fe2000c101d0c */
[----:B------:R-:W-:Y:S05]  /*15ad0*/  EXIT ;  /* 0x000000000000794d */ /* 0x000fea0003800000 */
.L_x_206:
        /* <DEDUP_REMOVED lines=10> */
.L_x_1030:


//--------------------- .text._ZN5flash16flash_fwd_kernelI23Flash_fwd_kernel_traitsILi96ELi128ELi64ELi4ELb0ELb0EN7cutlass6half_tE19Flash_kernel_traitsILi96ELi128ELi64ELi4ES3_EELb0ELb0ELb1ELb1ELb0ELb0ELb0ELb0EEEvNS_16Flash_fwd_paramsE --------------------------
	.section	.text._ZN5flash16flash_fwd_kernelI23Flash_fwd_kernel_traitsILi96ELi128ELi64ELi4ELb0ELb0EN7cutlass6half_tE19Flash_kernel_traitsILi96ELi128ELi64ELi4ES3_EELb0ELb0ELb1ELb1ELb0ELb0ELb0ELb0EEEvNS_16Flash_fwd_paramsE,"ax",@progbits
	.sectioninfo	@"SHI_REGISTERS=255"
	.align	128
        .global         _ZN5flash16flash_fwd_kernelI23Flash_fwd_kernel_traitsILi96ELi128ELi64ELi4ELb0ELb0EN7cutlass6half_tE19Flash_kernel_traitsILi96ELi128ELi64ELi4ES3_EELb0ELb0ELb1ELb1ELb0ELb0ELb0ELb0EEEvNS_16Flash_fwd_paramsE
        .type           _ZN5flash16flash_fwd_kernelI23Flash_fwd_kernel_traitsILi96ELi128ELi64ELi4ELb0ELb0EN7cutlass6half_tE19Flash_kernel_traitsILi96ELi128ELi64ELi4ES3_EELb0ELb0ELb1ELb1ELb0ELb0ELb0ELb0EEEvNS_16Flash_fwd_paramsE,@function
        .size           _ZN5flash16flash_fwd_kernelI23Flash_fwd_kernel_traitsILi96ELi128ELi64ELi4ELb0ELb0EN7cutlass6half_tE19Flash_kernel_traitsILi96ELi128ELi64ELi4ES3_EELb0ELb0ELb1ELb1ELb0ELb0ELb0ELb0EEEvNS_16Flash_fwd_paramsE,(.L_x_1031 - _ZN5flash16flash_fwd_kernelI23Flash_fwd_kernel_traitsILi96ELi128ELi64ELi4ELb0ELb0EN7cutlass6half_tE19Flash_kernel_traitsILi96ELi128ELi64ELi4ES3_EELb0ELb0ELb1ELb1ELb0ELb0ELb0ELb0EEEvNS_16Flash_fwd_paramsE)
        .other          _ZN5flash16flash_fwd_kernelI23Flash_fwd_kernel_traitsILi96ELi128ELi64ELi4ELb0ELb0EN7cutlass6half_tE19Flash_kernel_traitsILi96ELi128ELi64ELi4ES3_EELb0ELb0ELb1ELb1ELb0ELb0ELb0ELb0EEEvNS_16Flash_fwd_paramsE,@"STO_CUDA_ENTRY STV_DEFAULT"
_ZN5flash16flash_fwd_kernelI23Flash_fwd_kernel_traitsILi96ELi128ELi64ELi4ELb0ELb0EN7cutlass6half_tE19Flash_kernel_traitsILi96ELi128ELi64ELi4ES3_EELb0ELb0ELb1ELb1ELb0ELb0ELb0ELb0EEEvNS_16Flash_fwd_paramsE:
.text._ZN5flash16flash_fwd_kernelI23Flash_fwd_kernel_traitsILi96ELi128ELi64ELi4ELb0ELb0EN7cutlass6half_tE19Flash_kernel_traitsILi96ELi128ELi64ELi4ES3_EELb0ELb0ELb1ELb1ELb0ELb0ELb0ELb0EEEvNS_16Flash_fwd_paramsE:
        /* <DEDUP_REMOVED lines=23> */
[----:B-1----:R-:W-:-:S03]  /*0170*/  @P0 IMAD.WIDE R2, R30, R6, c[0x0][0x250] ;  /* 0x000094001e020625 */ /* 0x002fc600078e0206 */
[----:B------:R-:W1:Y:S04]  /*0180*/  S2R R29, SR_TID.X ;  /* 0x00000000001d7919 */ /* 0x000e680000002100 */
        /* <DEDUP_REMOVED lines=8> */
[----:B-1--4-:R-:W2:Y:S02]  /*0210*/  @P3 LDG.E R0, [R4.64+0x4] ;  /* 0x0000040c04003981 */ /* 0x012ea4000c1e1900 */
[----:B--2--5:R-:W-:-:S06]  /*0220*/  @P3 IADD3 R0, R0, -R8, RZ ;  /* 0x8000000800003210 */ /* 0x024fcc0007ffe0ff */
[----:B------:R1:W5:Y:S01]  /*0230*/  @!P3 LDG.E R0, [R4.64] ;  /* 0x0000000c0400b981 */ /* 0x000362000c1e1900 */
[----:B------:R-:W-:Y:S05]  /*0240*/  BRA `(.L_x_208) ;  /* 0x0000001000007947 */ /* 0x000fea0003800000 */
.L_x_207:
[----:B-1--4-:R-:W-:Y:S02]  /*0250*/  MOV R0, c[0x0][0x218] ;  /* 0x0000860000007a02 */ /* 0x012fe40000000f00 */
.L_x_208:
        /* <DEDUP_REMOVED lines=12> */
[----:B------:R-:W-:Y:S02]  /*0320*/  IADD3 R0, -R100, 0xbf, R47 ;  /* 0x000000bf64007810 */ /* 0x000fe40007ffe12f */
        /* <DEDUP_REMOVED lines=63> */
[C---:B------:R-:W-:Y:S01]  /*0720*/  IMAD R8, R18.reuse, c[0x0][0x1f4], R0 ;  /* 0x00007d0012087a24 */ /* 0x040fe200078e0200 */
[----:B------:R-:W-:Y:S01]  /*0730*/  @!P3 MOV R2, R7 ;  /* 0x000000070002b202 */ /* 0x000fe20000000f00 */
[----:B------:R-:W-:Y:S01]  /*0740*/  IMAD R0, R47, R19, RZ ;  /* 0x000000132f007224 */ /* 0x000fe200078e02ff */
[----:B------:R-:W-:Y:S01]  /*0750*/  @!P3 SHF.R.S32.HI R3, RZ, 0x1f, R7 ;  /* 0x0000001fff03b819 */ /* 0x000fe20000011407 */
[----:B------:R-:W-:-:S03]  /*0760*/  IMAD.WIDE.U32 R12, R18, c[0x0][0x1f0], R4 ;  /* 0x00007c00120c7a25 */ /* 0x000fc600078e0004 */
[----:B------:R-:W-:Y:S01]  /*0770*/  SHF.R.S32.HI R4, RZ, 0x1f, R0 ;  /* 0x0000001fff047819 */ /* 0x000fe20000011400 */
[----:B------:R-:W-:Y:S01]  /*0780*/  IMAD.IADD R9, R13, 0x1, R8 ;  /* 0x000000010d097824 */ /* 0x000fe200078e0208 */
[--C-:B------:R-:W-:Y:S02]  /*0790*/  IADD3 R22, P1, P0, R0, R2, R6.reuse ;  /* 0x0000000200167210 */ /* 0x100fe4000783e006 */
        /* <DEDUP_REMOVED lines=17> */
.L_x_211:
[----:B------:R-:W-:Y:S05]  /*08b0*/  BSYNC B0 ;  /* 0x0000000000007941 */ /* 0x000fea0003800000 */
.L_x_210:
        /* <DEDUP_REMOVED lines=20> */
.L_x_213:
[----:B------:R-:W-:Y:S05]  /*0a00*/  BSYNC B0 ;  /* 0x0000000000007941 */ /* 0x000fea0003800000 */
.L_x_212:
        /* <DEDUP_REMOVED lines=20> */
.L_x_215:
[----:B------:R-:W-:Y:S05]  /*0b50*/  BSYNC B0 ;  /* 0x0000000000007941 */ /* 0x000fea0003800000 */
.L_x_214:
        /* <DEDUP_REMOVED lines=20> */
.L_x_217:
[----:B------:R-:W-:Y:S05]  /*0ca0*/  BSYNC B0 ;  /* 0x0000000000007941 */ /* 0x000fea0003800000 */
.L_x_216:
        /* <DEDUP_REMOVED lines=35> */
.L_x_209:
[----:B------:R-:W-:Y:S02]  /*0ee0*/  ISETP.NE.AND P1, PT, R25, -0x1, PT ;  /* 0xffffffff1900780c */ /* 0x000fe40003f25270 */
[----:B------:R-:W-:Y:S02]  /*0ef0*/  ISETP.NE.AND P0, PT, R8, -0x1, PT ;  /* 0xffffffff0800780c */ /* 0x000fe40003f05270 */
[----:B------:R-:W-:-:S09]  /*0f00*/  SHF.R.S32.HI R19, RZ, 0x1f, R18 ;  /* 0x0000001fff137819 */ /* 0x000fd20000011412 */
        /* <DEDUP_REMOVED lines=25> */
.L_x_218:
        /* <DEDUP_REMOVED lines=41> */
.L_x_219:
[----:B------:R-:W-:Y:S01]  /*1330*/  SHF.R.S32.HI R5, RZ, 0x1f, R29 ;  /* 0x0000001fff057819 */ /* 0x000fe2000001141d */
[----:B------:R-:W-:Y:S01]  /*1340*/  IMAD.IADD R31, R100, 0x1, -R47 ;  /* 0x00000001641f7824 */ /* 0x000fe200078e0a2f */
[----:B------:R-:W-:Y:S01]  /*1350*/  SHF.R.S32.HI R11, RZ, 0x1f, R8 ;  /* 0x0000001fff0b7819 */ /* 0x000fe20000011408 */
[----:B------:R-:W-:Y:S01]  /*1360*/  BSSY B0, `(.L_x_220) ;  /* 0x0000068000007945 */ /* 0x000fe20003800000 */
[CC--:B------:R-:W-:Y:S02]  /*1370*/  LEA.HI R3, R5.reuse, R29.reuse, RZ, 0x2 ;  /* 0x0000001d05037211 */ /* 0x0c0fe400078f10ff */
[----:B------:R-:W-:Y:S02]  /*1380*/  LEA.HI R28, R5, R29, RZ, 0x3 ;  /* 0x0000001d051c7211 */ /* 0x000fe400078f18ff */
[----:B------:R-:W-:-:S02]  /*1390*/  LOP3.LUT R0, R3, 0xfffffffc, RZ, 0xc0, !PT ;  /* 0xfffffffc03007812 */ /* 0x000fc400078ec0ff */
[----:B------:R-:W-:Y:S02]  /*13a0*/  SHF.R.S32.HI R25, RZ, 0x3, R28 ;  /* 0x00000003ff197819 */ /* 0x000fe4000001141c */
[-C--:B------:R-:W-:Y:S01]  /*13b0*/  LEA.HI R26, R5, R29.reuse, RZ, 0x4 ;  /* 0x0000001d051a7211 */ /* 0x080fe200078f20ff */
[----:B------:R-:W-:Y:S01]  /*13c0*/  IMAD.IADD R0, R29, 0x1, -R0 ;  /* 0x000000011d007824 */ /* 0x000fe200078e0a00 */
[----:B------:R-:W-:Y:S01]  /*13d0*/  SHF.R.S32.HI R4, RZ, 0x2, R3 ;  /* 0x00000002ff047819 */ /* 0x000fe20000011403 */
[----:B------:R-:W-:Y:S01]  /*13e0*/  IMAD.SHL.U32 R2, R25, 0x40, RZ ;  /* 0x0000004019027824 */ /* 0x000fe200078e00ff */
[----:B------:R-:W-:Y:S01]  /*13f0*/  LEA.HI R27, R5, R29, RZ, 0x5 ;  /* 0x0000001d051b7211 */ /* 0x000fe200078f28ff */
[----:B------:R-:W-:Y:S01]  /*1400*/  IMAD.SHL.U32 R168, R0, 0x8, RZ ;  /* 0x0000000800a87824 */ /* 0x000fe200078e00ff */
[----:B------:R-:W-:Y:S02]  /*1410*/  SHF.R.S32.HI R5, RZ, 0x1f, R4 ;  /* 0x0000001fff057819 */ /* 0x000fe40000011404 */
[----:B------:R-:W-:-:S02]  /*1420*/  LOP3.LUT R0, R2, 0xc0, RZ, 0xc0, !PT ;  /* 0x000000c002007812 */ /* 0x000fc400078ec0ff */
[--C-:B------:R-:W-:Y:S01]  /*1430*/  SHF.R.S32.HI R169, RZ, 0x1f, R168.reuse ;  /* 0x0000001fffa97819 */ /* 0x100fe200000114a8 */
[----:B------:R-:W-:Y:S01]  /*1440*/  IMAD R14, R5, c[0x0][0x1a0], RZ ;  /* 0x00006800050e7a24 */ /* 0x000fe200078e02ff */
[----:B------:R-:W-:Y:S02]  /*1450*/  LOP3.LUT R2, R0, 0x18, R168, 0xf8, !PT ;  /* 0x0000001800027812 */ /* 0x000fe400078ef8a8 */
[----:B------:R-:W-:Y:S01]  /*1460*/  SHF.R.U32.HI R0, RZ, 0x3, R0 ;  /* 0x00000003ff007819 */ /* 0x000fe20000011600 */
[----:B------:R-:W-:Y:S01]  /*1470*/  IMAD.WIDE.U32 R6, R4, c[0x0][0x198], R168 ;  /* 0x0000660004067a25 */ /* 0x000fe200078e00a8 */
[----:B------:R-:W-:Y:S01]  /*1480*/  IADD3 R12, P0, R168, R12, RZ ;  /* 0x0000000ca80c7210 */ /* 0x000fe20007f1e0ff */
[----:B------:R2:W-:Y:S01]  /*1490*/  STL.64 [R1+0x40], R168 ;  /* 0x000040a801007387 */ /* 0x0005e20000100a00 */
[----:B------:R-:W-:Y:S01]  /*14a0*/  LOP3.LUT R223, R2, R0, RZ, 0x3c, !PT ;  /* 0x0000000002df7212 */ /* 0x000fe200078e3cff */
[----:B------:R-:W-:Y:S01]  /*14b0*/  IMAD R14, R4, c[0x0][0x1a4], R14 ;  /* 0x00006900040e7a24 */ /* 0x000fe200078e020e */
[----:B------:R-:W-:Y:S01]  /*14c0*/  LOP3.LUT R0, R26, 0xfffffff0, RZ, 0xc0, !PT ;  /* 0xfffffff01a007812 */ /* 0x000fe200078ec0ff */
[----:B------:R-:W-:Y:S01]  /*14d0*/  IMAD.X R13, R169, 0x1, R13, P0 ;  /* 0x00000001a90d7824 */ /* 0x000fe200000e060d */
[----:B------:R-:W-:Y:S01]  /*14e0*/  LEA.HI R2, R3, R4, RZ, 0x1 ;  /* 0x0000000403027211 */ /* 0x000fe200078f08ff */
[----:B------:R2:W-:Y:S01]  /*14f0*/  STL [R1+0x64], R31 ;  /* 0x0000641f01007387 */ /* 0x0005e20000100800 */
[----:B------:R-:W-:Y:S01]  /*1500*/  IADD3 R6, P1, R20, R6, RZ ;  /* 0x0000000614067210 */ /* 0x000fe20007f3e0ff */
[----:B------:R-:W-:Y:S01]  /*1510*/  IMAD.IADD R22, R29, 0x1, -R0 ;  /* 0x000000011d167824 */ /* 0x000fe200078e0a00 */
[----:B------:R-:W-:Y:S01]  /*1520*/  LOP3.LUT R3, R2, 0x7fffffe, RZ, 0xc0, !PT ;  /* 0x07fffffe02037812 */ /* 0x000fe200078ec0ff */
[----:B------:R-:W-:Y:S01]  /*1530*/  IMAD R0, R5, c[0x0][0x198], RZ ;  /* 0x0000660005007a24 */ /* 0x000fe200078e02ff */
[----:B------:R-:W-:Y:S01]  /*1540*/  IADD3 R165, R168, 0x20, RZ ;  /* 0x00000020a8a57810 */ /* 0x000fe20007ffe0ff */
[----:B------:R-:W-:Y:S01]  /*1550*/  IMAD.WIDE.U32 R12, R18, c[0x0][0x1a8], R12 ;  /* 0x00006a00120c7a25 */ /* 0x000fe200078e000c */
[----:B------:R-:W-:-:S02]  /*1560*/  LEA.HI R23, R22, R22, RZ, 0x1 ;  /* 0x0000001616177211 */ /* 0x000fc400078f08ff */
[----:B------:R-:W-:Y:S01]  /*1570*/  IADD3 R164, R168, 0x40, RZ ;  /* 0x00000040a8a47810 */ /* 0x000fe20007ffe0ff */
[C---:B------:R-:W-:Y:S01]  /*1580*/  IMAD R16, R4.reuse, c[0x0][0x19c], R0 ;  /* 0x0000670004107a24 */ /* 0x040fe200078e0200 */
[----:B------:R-:W-:Y:S01]  /*1590*/  SHF.R.S32.HI R9, RZ, 0x1, R23 ;  /* 0x00000001ff097819 */ /* 0x000fe20000011417 */
[----:B------:R-:W-:Y:S01]  /*15a0*/  IMAD.IADD R10, R4, 0x1, -R3 ;  /* 0x00000001040a7824 */ /* 0x000fe200078e0a03 */
[----:B------:R-:W-:Y:S02]  /*15b0*/  SHF.R.S32.HI R2, RZ, 0x1f, R23 ;  /* 0x0000001fff027819 */ /* 0x000fe40000011417 */
[----:B------:R-:W-:Y:S02]  /*15c0*/  IADD3.X R7, R21, R7, R16, P1, !PT ;  /* 0x0000000715077210 */ /* 0x000fe40000ffe410 */
[----:B------:R-:W-:Y:S01]  /*15d0*/  LEA.HI R0, R2, R9, RZ, 0x2 ;  /* 0x0000000902007211 */ /* 0x000fe200078f10ff */
[----:B------:R-:W-:Y:S01]  /*15e0*/  IMAD.WIDE.U32 R2, R4, c[0x0][0x1a0], R168 ;  /* 0x0000680004027a25 */ /* 0x000fe200078e00a8 */
[----:B------:R-:W-:-:S02]  /*15f0*/  SHF.R.S32.HI R45, RZ, 0x5, R27 ;  /* 0x00000005ff2d7819 */ /* 0x000fc4000001141b */
[----:B------:R-:W-:Y:S01]  /*1600*/  LOP3.LUT R0, R0, 0xfffffffc, RZ, 0xc0, !PT ;  /* 0xfffffffc00007812 */ /* 0x000fe200078ec0ff */
[----:B------:R-:W-:Y:S01]  /*1610*/  IMAD.WIDE.U32 R36, R8, c[0x0][0x1b0], R6 ;  /* 0x00006c0008247a25 */ /* 0x000fe200078e0006 */
[----:B------:R-:W-:-:S03]  /*1620*/  IADD3 R2, P0, R15, R2, RZ ;  /* 0x000000020f027210 */ /* 0x000fc60007f1e0ff */
[----:B------:R-:W-:Y:S01]  /*1630*/  IMAD.IADD R24, R9, 0x1, -R0 ;  /* 0x0000000109187824 */ /* 0x000fe200078e0a00 */
[----:B------:R-:W-:Y:S01]  /*1640*/  IADD3.X R3, R17, R3, R14, P0, !PT ;  /* 0x0000000311037210 */ /* 0x000fe200007fe40e */
[C---:B------:R-:W-:Y:S01]  /*1650*/  IMAD R0, R11.reuse, c[0x0][0x1b8], RZ ;  /* 0x00006e000b007a24 */ /* 0x040fe200078e02ff */
[----:B------:R2:W-:Y:S01]  /*1660*/  STL.64 [R1+0x50], R36 ;  /* 0x0000502401007387 */ /* 0x0005e20000100a00 */
[----:B------:R-:W-:Y:S01]  /*1670*/  IMAD R9, R11, c[0x0][0x1b0], RZ ;  /* 0x00006c000b097a24 */ /* 0x000fe200078e02ff */
[----:B------:R-:W-:Y:S01]  /*1680*/  ISETP.GE.AND P0, PT, R4, R31, PT ;  /* 0x0000001f0400720c */ /* 0x000fe20003f06270 */
[----:B------:R-:W-:Y:S01]  /*1690*/  IMAD R0, R8, c[0x0][0x1bc], R0 ;  /* 0x00006f0008007a24 */ /* 0x000fe200078e0200 */
[----:B------:R-:W-:Y:S01]  /*16a0*/  LOP3.LUT P1, RZ, R24, 0x2, RZ, 0xc0, !PT ;  /* 0x0000000218ff7812 */ /* 0x000fe2000782c0ff */
[----:B------:R-:W-:-:S04]  /*16b0*/  IMAD.WIDE.U32 R32, R8, c[0x0][0x1b8], R2 ;  /* 0x00006e0008207a25 */ /* 0x000fc800078e0002 */
[----:B------:R-:W-:Y:S01]  /*16c0*/  IMAD R9, R8, c[0x0][0x1b4], R9 ;  /* 0x00006d0008097a24 */ /* 0x000fe200078e0209 */
[----:B------:R2:W-:Y:S01]  /*16d0*/  STL.64 [R1+0x18], R32 ;  /* 0x0000182001007387 */ /* 0x0005e20000100a00 */
[----:B------:R-:W-:-:S03]  /*16e0*/  IMAD.WIDE R6, R35, 0x80, R4 ;  /* 0x0000008023067825 */ /* 0x000fc600078e0204 */
[----:B------:R2:W-:Y:S01]  /*16f0*/  STL [R1+0x5c], R165 ;  /* 0x00005ca501007387 */ /* 0x0005e20000100800 */
[----:B------:R-:W-:Y:S02]  /*1700*/  IMAD.IADD R35, R33, 0x1, R0 ;  /* 0x0000000121237824 */ /* 0x000fe400078e0200 */
[----:B------:R-:W-:Y:S01]  /*1710*/  IMAD.IADD R39, R37, 0x1, R9 ;  /* 0x0000000125277824 */ /* 0x000fe200078e0209 */
[----:B------:R2:W-:Y:S01]  /*1720*/  STL [R1+0x60], R164 ;  /* 0x000060a401007387 */ /* 0x0005e20000100800 */
[----:B------:R-:W-:Y:S02]  /*1730*/  IMAD R10, R45, 0x8, R10 ;  /* 0x000000082d0a7824 */ /* 0x000fe400078e020a */
[----:B------:R-:W-:Y:S01]  /*1740*/  IMAD.MOV.U32 R3, RZ, RZ, 0x10 ;  /* 0x00000010ff037424 */ /* 0x000fe200078e00ff */
[----:B------:R2:W-:Y:S01]  /*1750*/  STL [R1+0x14], R35 ;  /* 0x0000142301007387 */ /* 0x0005e20000100800 */
[----:B------:R-:W-:Y:S02]  /*1760*/  IMAD.U32 R223, R10, 0x20, R223 ;  /* 0x000000200adf7824 */ /* 0x000fe400078e00df */
[----:B------:R-:W-:Y:S01]  /*1770*/  IMAD R10, R19, c[0x0][0x1a8], RZ ;  /* 0x00006a00130a7a24 */ /* 0x000fe200078e02ff */
[----:B------:R2:W-:Y:S01]  /*1780*/  STL [R1+0x4c], R39 ;  /* 0x00004c2701007387 */ /* 0x0005e20000100800 */
[----:B------:R-:W-:Y:S01]  /*1790*/  IMAD.SHL.U32 R223, R223, 0x2, RZ ;  /* 0x00000002dfdf7824 */ /* 0x000fe200078e00ff */
[----:B------:R-:W-:Y:S01]  /*17a0*/  SEL R3, R3, 0xfffffff0, !P1 ;  /* 0xfffffff003037807 */ /* 0x000fe20004800000 */
[----:B------:R-:W-:-:S04]  /*17b0*/  IMAD R10, R18, c[0x0][0x1ac], R10 ;  /* 0x00006b00120a7a24 */ /* 0x000fc800078e020a */
[----:B------:R-:W-:Y:S01]  /*17c0*/  IMAD.IADD R11, R13, 0x1, R10 ;  /* 0x000000010d0b7824 */ /* 0x000fe200078e020a */
[----:B------:R-:W-:Y:S05]  /*17d0*/  @P0 BRA `(.L_x_221) ;  /* 0x0000020000000947 */ /* 0x000fea0003800000 */
[----:B------:R-:W-:Y:S01]  /*17e0*/  ISETP.GE.AND P4, PT, R168, c[0x0][0x220], PT ;  /* 0x00008800a8007a0c */ /* 0x000fe20003f86270 */
[----:B------:R-:W-:Y:S01]  /*17f0*/  IMAD R0, R7, c[0x0][0x190], RZ ;  /* 0x0000640007007a24 */ /* 0x000fe200078e02ff */
[----:B------:R-:W-:Y:S01]  /*1800*/  ISETP.GE.AND P3, PT, R165, c[0x0][0x220], PT ;  /* 0x00008800a5007a0c */ /* 0x000fe20003f66270 */
[----:B------:R-:W-:Y:S01]  /*1810*/  IMAD.MOV.U32 R10, RZ, RZ, R12 ;  /* 0x000000ffff0a7224 */ /* 0x000fe200078e000c */
[----:B------:R-:W-:Y:S01]  /*1820*/  ISETP.GE.AND P2, PT, R164, c[0x0][0x220], PT ;  /* 0x00008800a4007a0c */ /* 0x000fe20003f46270 */
[C---:B------:R-:W-:Y:S02]  /*1830*/  IMAD R0, R6.reuse, c[0x0][0x194], R0 ;  /* 0x0000650006007a24 */ /* 0x040fe400078e0200 */
        /* <DEDUP_REMOVED lines=26> */
.L_x_221:
[----:B------:R-:W-:Y:S05]  /*19e0*/  BSYNC B0 ;  /* 0x0000000000007941 */ /* 0x000fea0003800000 */
.L_x_220:
        /* <DEDUP_REMOVED lines=37> */
.L_x_223:
[----:B------:R-:W-:Y:S05]  /*1c40*/  BSYNC B0 ;  /* 0x0000000000007941 */ /* 0x000fea0003800000 */
.L_x_222:
        /* <DEDUP_REMOVED lines=37> */
.L_x_225:
[----:B------:R-:W-:Y:S05]  /*1ea0*/  BSYNC B0 ;  /* 0x0000000000007941 */ /* 0x000fea0003800000 */
.L_x_224:
        /* <DEDUP_REMOVED lines=40> */
.L_x_227:
[----:B------:R-:W-:Y:S05]  /*2130*/  BSYNC B0 ;  /* 0x0000000000007941 */ /* 0x000fea0003800000 */
.L_x_226:
[----:B------:R-:W-:Y:S01]  /*2140*/  MOV R102, R38 ;  /* 0x0000002600667202 */ /* 0x000fe20000000f00 */
[----:B------:R-:W-:Y:S01]  /*2150*/  IMAD.MOV.U32 R102, RZ, RZ, R36 ;  /* 0x000000ffff667224 */ /* 0x000fe200078e0024 */
[----:B------:R-:W-:Y:S01]  /*2160*/  MOV R103, R39 ;  /* 0x0000002700677202 */ /* 0x000fe20000000f00 */
[----:B------:R-:W-:Y:S01]  /*2170*/  BSSY B0, `(.L_x_228) ;  /* 0x0000027000007945 */ /* 0x000fe20003800000 */
[----:B------:R-:W-:-:S03]  /*2180*/  IADD3 R44, R166, -0x1, RZ ;  /* 0xffffffffa62c7810 */ /* 0x000fc60007ffe0ff */
[----:B------:R4:W-:Y:S01]  /*2190*/  STL.64 [R1+0x48], R102 ;  /* 0x0000486601007387 */ /* 0x0009e20000100a00 */
[----:B------:R-:W-:Y:S01]  /*21a0*/  SHF.R.S32.HI R13, RZ, 0x1f, R44 ;  /* 0x0000001fff0d7819 */ /* 0x000fe2000001142c */
[C---:B------:R-:W-:Y:S01]  /*21b0*/  IMAD R12, R44.reuse, -0x40, R92 ;  /* 0xffffffc02c0c7824 */ /* 0x040fe200078e025c */
[----:B------:R-:W-:Y:S01]  /*21c0*/  MOV R101, R44 ;  /* 0x0000002c00657202 */ /* 0x000fe20000000f00 */
[C---:B------:R-:W-:Y:S02]  /*21d0*/  IMAD R0, R44.reuse, UR8, RZ ;  /* 0x000000082c007c24 */ /* 0x040fe4000f8e02ff */
[----:B---3--:R-:W-:Y:S01]  /*21e0*/  IMAD.WIDE.U32 R6, R44, UR9, R102 ;  /* 0x000000092c067c25 */ /* 0x008fe2000f8e0066 */
        /* <DEDUP_REMOVED lines=31> */
.L_x_229:
[----:B------:R-:W-:Y:S05]  /*23e0*/  BSYNC B0 ;  /* 0x0000000000007941 */ /* 0x000fea0003800000 */
.L_x_228:
        /* <DEDUP_REMOVED lines=34> */
.L_x_231:
[----:B------:R-:W-:Y:S05]  /*2610*/  BSYNC B0 ;  /* 0x0000000000007941 */ /* 0x000fea0003800000 */
.L_x_230:
[----:B------:R-:W-:Y:S01]  /*2620*/  ISETP.NE.U32.AND P1, PT, RZ, c[0x0][0x318], PT ;  /* 0x0000c600ff007a0c */ /* 0x000fe20003f25070 */
[----:B------:R-:W0:Y:S01]  /*2630*/  LDGDEPBAR ;  /* 0x00000000000079af */ /* 0x000e220000000000 */
[----:B---3--:R-:W-:Y:S01]  /*2640*/  IMAD.MOV.U32 R10, RZ, RZ, R34 ;  /* 0x000000ffff0a7224 */ /* 0x008fe200078e0022 */
[----:B------:R-:W-:Y:S01]  /*2650*/  ULDC.64 UR4, c[0x0][0x1a0] ;  /* 0x0000680000047ab9 */ /* 0x000fe20000000a00 */
[----:B------:R-:W-:Y:S01]  /*2660*/  ISETP.NE.AND.EX P1, PT, RZ, c[0x0][0x31c], PT, P1 ;  /* 0x0000c700ff007a0c */ /* 0x000fe20003f25310 */
[----:B------:R-:W-:-:S12]  /*2670*/  IMAD.MOV.U32 R11, RZ, RZ, R35 ;  /* 0x000000ffff0b7224 */ /* 0x000fd800078e0023 */
[----:B------:R-:W-:Y:S01]  /*2680*/  @P1 SHF.R.S32.HI R0, RZ, 0x1f, R30 ;  /* 0x0000001fff001819 */ /* 0x000fe2000001141e */
[----:B------:R-:W-:-:S04]  /*2690*/  @P1 IMAD.WIDE.U32 R6, R30, c[0x0][0x320], R18 ;  /* 0x0000c8001e061a25 */ /* 0x000fc800078e0012 */
[----:B------:R-:W-:Y:S01]  /*26a0*/  @P1 IMAD R0, R0, c[0x0][0x320], RZ ;  /* 0x0000c80000001a24 */ /* 0x000fe200078e02ff */
[----:B------:R-:W-:Y:S01]  /*26b0*/  @P1 LEA R8, P0, R6, c[0x0][0x318], 0x2 ;  /* 0x0000c60006081a11 */ /* 0x000fe200078010ff */
[----:B------:R-:W-:-:S04]  /*26c0*/  DEPBAR.LE SB0, 0x0 ;  /* 0x000080000000791a */ /* 0x000fc80000000000 */
[----:B------:R-:W-:-:S05]  /*26d0*/  @P1 IMAD R0, R30, c[0x0][0x324], R0 ;  /* 0x0000c9001e001a24 */ /* 0x000fca00078e0200 */
[----:B------:R-:W-:-:S04]  /*26e0*/  @P1 IADD3 R0, R7, R0, RZ ;  /* 0x0000000007001210 */ /* 0x000fc80007ffe0ff */
[----:B------:R-:W-:-:S05]  /*26f0*/  @P1 LEA.HI.X R9, R6, c[0x0][0x31c], R0, 0x2, P0 ;  /* 0x0000c70006091a11 */ /* 0x000fca00000f1400 */
[----:B------:R-:W3:Y:S01]  /*2700*/  @P1 LDG.E R8, [R8.64] ;  /* 0x0000000c08081981 */ /* 0x000ee2000c1e1900 */
[----:B------:R-:W-:Y:S01]  /*2710*/  ISETP.GE.AND P0, PT, R4, R12, PT ;  /* 0x0000000c0400720c */ /* 0x000fe20003f06270 */
[----:B------:R-:W-:Y:S01]  /*2720*/  IMAD.MOV.U32 R10, RZ, RZ, R32 ;  /* 0x000000ffff0a7224 */ /* 0x000fe200078e0020 */
[----:B------:R-:W-:Y:S01]  /*2730*/  LOP3.LUT R0, R27, 0xffffffe0, RZ, 0xc0, !PT ;  /* 0xffffffe01b007812 */ /* 0x000fe200078ec0ff */
[----:B------:R-:W-:Y:S01]  /*2740*/  BAR.SYNC.DEFER_BLOCKING 0x0 ;  /* 0x0000000000007b1d */ /* 0x000fe20000010000 */
[----:B------:R-:W-:Y:S01]  /*2750*/  USHF.L.U64.HI UR6, UR4, UR6, UR5 ;  /* 0x0000000604067299 */ /* 0x000fe20008010205 */
[----:B------:R-:W-:Y:S01]  /*2760*/  IMAD.MOV.U32 R222, RZ, RZ, RZ ;  /* 0x000000ffffde7224 */ /* 0x000fe200078e00ff */
[----:B------:R-:W-:Y:S01]  /*2770*/  USHF.L.U32 UR14, UR4, 0x6, URZ ;  /* 0x00000006040e7899 */ /* 0x000fe2000800063f */
[----:B------:R-:W-:Y:S02]  /*2780*/  IMAD.IADD R0, R29, 0x1, -R0 ;  /* 0x000000011d007824 */ /* 0x000fe400078e0a00 */
[----:B------:R1:W-:Y:S01]  /*2790*/  STL.64 [R1+0x10], R10 ;  /* 0x0000100a01007387 */ /* 0x0003e20000100a00 */
[----:B------:R-:W3:Y:S01]  /*27a0*/  @P1 MUFU.RCP R7, c[0x0][0x238] ;  /* 0x00008e0000071b08 */ /* 0x000ee20000001000 */
[C---:B------:R-:W-:Y:S01]  /*27b0*/  IMAD R2, R44.reuse, UR6, RZ ;  /* 0x000000062c027c24 */ /* 0x040fe2000f8e02ff */
[----:B------:R-:W-:Y:S01]  /*27c0*/  SHF.R.S32.HI R6, RZ, 0x1f, R0 ;  /* 0x0000001fff067819 */ /* 0x000fe20000011400 */
[----:B------:R-:W-:Y:S01]  /*27d0*/  IMAD.WIDE.U32 R4, R44, UR14, R10 ;  /* 0x0000000e2c047c25 */ /* 0x000fe2000f8e000a */
[----:B------:R-:W-:Y:S02]  /*27e0*/  BSSY B0, `(.L_x_232) ;  /* 0x0000029000007945 */ /* 0x000fe40003800000 */
[----:B------:R-:W-:Y:S01]  /*27f0*/  LEA.HI R6, R6, R0, RZ, 0x2 ;  /* 0x0000000006067211 */ /* 0x000fe200078f10ff */
[----:B------:R-:W-:Y:S01]  /*2800*/  IMAD R0, R13, UR14, R2 ;  /* 0x0000000e0d007c24 */ /* 0x000fe2000f8e0202 */
[----:B------:R-:W-:-:S02]  /*2810*/  SHF.L.U32 R2, R29, 0x1, RZ ;  /* 0x000000011d027819 */ /* 0x000fc400000006ff */
[----:B------:R-:W-:Y:S02]  /*2820*/  SHF.R.S32.HI R46, RZ, 0x2, R6 ;  /* 0x00000002ff2e7819 */ /* 0x000fe40000011406 */
[----:B------:R-:W-:Y:S02]  /*2830*/  LOP3.LUT R170, R2, 0x6, RZ, 0xc0, !PT ;  /* 0x0000000602aa7812 */ /* 0x000fe400078ec0ff */
[----:B------:R-:W-:Y:S01]  /*2840*/  IADD3 R0, R5, R0, RZ ;  /* 0x0000000005007210 */ /* 0x000fe20007ffe0ff */
[----:B------:R1:W-:Y:S04]  /*2850*/  @P0 STS [R223+0x9000], RZ ;  /* 0x009000ffdf000388 */ /* 0x0003e80000000800 */
[----:B------:R1:W-:Y:S04]  /*2860*/  @P0 STS [R223+0x9004], RZ ;  /* 0x009004ffdf000388 */ /* 0x0003e80000000800 */
[----:B------:R1:W-:Y:S04]  /*2870*/  @P0 STS.64 [R223+0x9008], RZ ;  /* 0x009008ffdf000388 */ /* 0x0003e80000000a00 */
[----:B------:R1:W-:Y:S04]  /*2880*/  @P0 STS.128 [R223+0xa000], RZ ;  /* 0x00a000ffdf000388 */ /* 0x0003e80000000c00 */
[----:B------:R1:W-:Y:S01]  /*2890*/  @P0 STS.128 [R223+0xb000], RZ ;  /* 0x00b000ffdf000388 */ /* 0x0003e20000000c00 */
[----:B---3--:R-:W-:Y:S01]  /*28a0*/  @P1 FMUL.FTZ R222, R8, R7 ;  /* 0x0000000708de1220 */ /* 0x008fe20000410000 */
[----:B------:R-:W-:Y:S05]  /*28b0*/  @P0 BRA `(.L_x_233) ;  /* 0x000001b000000947 */ /* 0x000fea0003800000 */
[----:B-1----:R-:W-:Y:S02]  /*28c0*/  ISETP.GE.AND P3, PT, R168, c[0x0][0x220], PT ;  /* 0x00008800a8007a0c */ /* 0x002fe40003f66270 */
        /* <DEDUP_REMOVED lines=26> */
.L_x_233:
[----:B-1----:R-:W-:Y:S05]  /*2a70*/  BSYNC B0 ;  /* 0x0000000000007941 */ /* 0x002fea0003800000 */
.L_x_232:
[----:B------:R-:W-:Y:S01]  /*2a80*/  ISETP.GE.AND P0, PT, R20, R12, PT ;  /* 0x0000000c1400720c */ /* 0x000fe20003f06270 */
[----:B------:R-:W-:Y:S01]  /*2a90*/  ULDC UR5, c[0x0][0x1a4] ;  /* 0x0000690000057ab9 */ /* 0x000fe20000000800 */
[----:B------:R-:W-:Y:S01]  /*2aa0*/  BSSY B0, `(.L_x_234) ;  /* 0x0000022000007945 */ /* 0x000fe20003800000 */
[----:B------:R-:W-:Y:S02]  /*2ab0*/  USHF.L.U32 UR15, UR4, 0x5, URZ ;  /* 0x00000005040f7899 */ /* 0x000fe4000800063f */
[----:B------:R-:W-:-:S08]  /*2ac0*/  USHF.L.U64.HI UR5, UR4, UR7, UR5 ;  /* 0x0000000704057299 */ /* 0x000fd00008010205 */
        /* <DEDUP_REMOVED lines=9> */
[C---:B------:R-:W-:Y:S01]  /*2b60*/  @!P3 LEA R8, P4, R4.reuse, c[0x0][0x170], 0x1 ;  /* 0x00005c000408ba11 */ /* 0x040fe200078808ff */
        /* <DEDUP_REMOVED lines=21> */
.L_x_235:
[----:B------:R-:W-:Y:S05]  /*2cc0*/  BSYNC B0 ;  /* 0x0000000000007941 */ /* 0x000fea0003800000 */
.L_x_234:
[----:B------:R-:W-:Y:S01]  /*2cd0*/  LOP3.LUT R2, R28, 0xfffffff8, RZ, 0xc0, !PT ;  /* 0xfffffff81c027812 */ /* 0x000fe200078ec0ff */
[----:B------:R-:W-:Y:S01]  /*2ce0*/  IMAD.SHL.U32 R5, R24, 0x40, RZ ;  /* 0x0000004018057824 */ /* 0x000fe200078e00ff */
[----:B---3--:R-:W-:Y:S01]  /*2cf0*/  SHF.R.S32.HI R8, RZ, 0x4, R26 ;  /* 0x00000004ff087819 */ /* 0x008fe2000001141a */
        /* <DEDUP_REMOVED lines=29> */
[----:B------:R-:W-:-:S03]  /*2ed0*/  LOP3.LUT R0, R5, R0, RZ, 0x3c, !PT ;  /* 0x0000000005007212 */ /* 0x000fc600078e3cff */
[----:B------:R-:W-:Y:S02]  /*2ee0*/  IMAD.IADD R2, R95, 0x1, R2 ;  /* 0x000000015f027824 */ /* 0x000fe400078e0202 */
[----:B------:R-:W-:Y:S02]  /*2ef0*/  IMAD.U32 R0, R7, 0x20, R0 ;  /* 0x0000002007007824 */ /* 0x000fe400078e0000 */
[----:B------:R-:W-:Y:S02]  /*2f00*/  IMAD.SHL.U32 R220, R2, 0x2, RZ ;  /* 0x0000000202dc7824 */ /* 0x000fe400078e00ff */
[----:B------:R-:W-:Y:S02]  /*2f10*/  IMAD.SHL.U32 R217, R0, 0x2, RZ ;  /* 0x0000000200d97824 */ /* 0x000fe400078e00ff */
[----:B------:R-:W-:Y:S01]  /*2f20*/  IMAD.MOV.U32 R0, RZ, RZ, 0x20 ;  /* 0x00000020ff007424 */ /* 0x000fe200078e00ff */
[----:B------:R-:W-:Y:S01]  /*2f30*/  LDSM.16.M88.4 R16, [R220] ;  /* 0x00000000dc10783b */ /* 0x000fe20000000200 */
[----:B------:R-:W-:-:S03]  /*2f40*/  IMAD R221, R3, 0x2, R220 ;  /* 0x0000000203dd7824 */ /* 0x000fc600078e02dc */
[----:B------:R-:W3:Y:S01]  /*2f50*/  LDSM.16.M88.4 R8, [R217+0x6000] ;  /* 0x00600000d908783b */ /* 0x000ee20000000200 */
[----:B------:R-:W-:-:S03]  /*2f60*/  SEL R0, R0, 0xffffffe0, !P0 ;  /* 0xffffffe000007807 */ /* 0x000fc60004000000 */
[----:B------:R-:W5:Y:S02]  /*2f70*/  LDSM.16.M88.4 R4, [R220+0x1000] ;  /* 0x00100000dc04783b */ /* 0x000f640000000200 */
[----:B------:R-:W-:Y:S02]  /*2f80*/  IMAD.IADD R219, R217, 0x1, R0 ;  /* 0x00000001d9db7824 */ /* 0x000fe400078e0200 */
[----:B------:R-:W1:Y:S01]  /*2f90*/  LDSM.16.M88.4 R20, [R217+0x6400] ;  /* 0x00640000d914783b */ /* 0x000e620000000200 */
[----:B------:R-:W-:-:S03]  /*2fa0*/  IMAD R0, R45, 0x10, R47 ;  /* 0x000000102d007824 */ /* 0x000fc600078e022f */
[----:B--2---:R-:W2:Y:S04]  /*2fb0*/  LDSM.16.M88.4 R28, [R217+0x6c00] ;  /* 0x006c0000d91c783b */ /* 0x004ea80000000200 */
[----:B------:R-:W4:Y:S04]  /*2fc0*/  LDSM.16.M88.4 R24, [R217+0x6800] ;  /* 0x00680000d918783b */ /* 0x000f280000000200 */
[----:B------:R-:W-:Y:S04]  /*2fd0*/  LDSM.16.M88.4 R32, [R219+0x6000] ;  /* 0x00600000db20783b */ /* 0x000fe80000000200 */
[----:B------:R-:W-:Y:S04]  /*2fe0*/  LDSM.16.M88.4 R40, [R219+0x6400] ;  /* 0x00640000db28783b */ /* 0x000fe80000000200 */
[----:B------:R-:W-:Y:S04]  /*2ff0*/  LDSM.16.M88.4 R48, [R219+0x6c00] ;  /* 0x006c0000db30783b */ /* 0x000fe80000000200 */
[----:B------:R-:W-:Y:S04]  /*3000*/  LDSM.16.M88.4 R52, [R219+0x6800] ;  /* 0x00680000db34783b */ /* 0x000fe80000000200 */
[----:B------:R-:W-:Y:S01]  /*3010*/  LDSM.16.M88.4 R12, [R221] ;  /* 0x00000000dd0c783b */ /* 0x000fe20000000200 */
[-C--:B---3--:R-:W-:Y:S03]  /*3020*/  HMMA.16816.F32 R148, R16, R8.reuse, RZ ;  /* 0x000000081094723c */ /* 0x088fe600000018ff */
[----:B------:R-:W-:Y:S04]  /*3030*/  LDSM.16.M88.4 R36, [R217+0x7400] ;  /* 0x00740000d924783b */ /* 0x000fe80000000200 */
[----:B------:R-:W-:Y:S01]  /*3040*/  LDSM.16.M88.4 R104, [R217+0x7c00] ;  /* 0x007c0000d968783b */ /* 0x000fe20000000200 */
[C---:B-----5:R-:W-:Y:S03]  /*3050*/  HMMA.16816.F32 R76, R4.reuse, R8, RZ ;  /* 0x00000008044c723c */ /* 0x060fe600000018ff */
[----:B------:R-:W-:Y:S04]  /*3060*/  LDSM.16.M88.4 R56, [R217+0x7800] ;  /* 0x00780000d938783b */ /* 0x000fe80000000200 */
[----:B------:R-:W-:Y:S01]  /*3070*/  LDSM.16.M88.4 R160, [R217+0x8c00] ;  /* 0x008c0000d9a0783b */ /* 0x000fe20000000200 */
[-C--:B------:R-:W-:Y:S08]  /*3080*/  HMMA.16816.F32 R72, R4, R10.reuse, RZ ;  /* 0x0000000a0448723c */ /* 0x080ff000000018ff */
[----:B------:R-:W-:Y:S01]  /*3090*/  HMMA.16816.F32 R144, R16, R10, RZ ;  /* 0x0000000a1090723c */ /* 0x000fe200000018ff */
[----:B------:R-:W3:Y:S07]  /*30a0*/  LDSM.16.M88.4 R8, [R221+0x1000] ;  /* 0x00100000dd08783b */ /* 0x000eee0000000200 */
[C---:B-1----:R-:W-:Y:S08]  /*30b0*/  HMMA.16816.F32 R68, R4.reuse, R20, RZ ;  /* 0x000000140444723c */ /* 0x042ff000000018ff */
[C---:B------:R-:W-:Y:S08]  /*30c0*/  HMMA.16816.F32 R60, R4.reuse, R22, RZ ;  /* 0x00000016043c723c */ /* 0x040ff000000018ff */
[C---:B--2---:R-:W-:Y:S08]  /*30d0*/  HMMA.16816.F32 R64, R4.reuse, R28, RZ ;  /* 0x0000001c0440723c */ /* 0x044ff000000018ff */
[C---:B----4-:R-:W-:Y:S08]  /*30e0*/  HMMA.16816.F32 R84, R4.reuse, R24, RZ ;  /* 0x000000180454723c */ /* 0x050ff000000018ff */
[C---:B------:R-:W-:Y:S08]  /*30f0*/  HMMA.16816.F32 R108, R4.reuse, R26, RZ ;  /* 0x0000001a046c723c */ /* 0x040ff000000018ff */
[----:B------:R-:W-:Y:S01]  /*3100*/  HMMA.16816.F32 R96, R4, R30, RZ ;  /* 0x0000001e0460723c */ /* 0x000fe200000018ff */
[----:B------:R-:W-:Y:S07]  /*3110*/  LDSM.16.M88.4 R4, [R220+0x3000] ;  /* 0x00300000dc04783b */ /* 0x000fee0000000200 */
[C---:B------:R-:W-:Y:S08]  /*3120*/  HMMA.16816.F32 R120, R16.reuse, R20, RZ ;  /* 0x000000141078723c */ /* 0x040ff000000018ff */
[C---:B------:R-:W-:Y:S01]  /*3130*/  HMMA.16816.F32 R132, R16.reuse, R22, RZ ;  /* 0x000000161084723c */ /* 0x040fe200000018ff */
[----:B------:R-:W1:Y:S07]  /*3140*/  LDSM.16.M88.4 R20, [R217+0x7000] ;  /* 0x00700000d914783b */ /* 0x000e6e0000000200 */
[C---:B------:R-:W-:Y:S08]  /*3150*/  HMMA.16816.F32 R136, R16.reuse, R28, RZ ;  /* 0x0000001c1088723c */ /* 0x040ff000000018ff */
[C---:B------:R-:W-:Y:S08]  /*3160*/  HMMA.16816.F32 R128, R16.reuse, R24, RZ ;  /* 0x000000181080723c */ /* 0x040ff000000018ff */
[C---:B------:R-:W-:Y:S08]  /*3170*/  HMMA.16816.F32 R140, R16.reuse, R26, RZ ;  /* 0x0000001a108c723c */ /* 0x040ff000000018ff */
[----:B------:R-:W-:Y:S01]  /*3180*/  HMMA.16816.F32 R124, R16, R30, RZ ;  /* 0x0000001e107c723c */ /* 0x000fe200000018ff */
        /* <DEDUP_REMOVED lines=10> */
[C---:B------:R-:W-:Y:S01]  /*3230*/  HMMA.16816.F32 R24, R12.reuse, R34, R144 ;  /* 0x000000220c18723c */ /* 0x040fe20000001890 */
[----:B------:R-:W-:Y:S07]  /*3240*/  LDSM.16.M88.4 R32, [R219+0x7000] ;  /* 0x00700000db20783b */ /* 0x000fee0000000200 */
[C---:B------:R-:W-:Y:S08]  /*3250*/  HMMA.16816.F32 R8, R12.reuse, R40, R120 ;  /* 0x000000280c08723c */ /* 0x040ff00000001878 */
[C---:B------:R-:W-:Y:S08]  /*3260*/  HMMA.16816.F32 R76, R12.reuse, R42, R132 ;  /* 0x0000002a0c4c723c */ /* 0x040ff00000001884 */
[----:B------:R-:W-:Y:S08]  /*3270*/  HMMA.16816.F32 R40, R12, R52, R128 ;  /* 0x000000340c28723c */ /* 0x000ff00000001880 */
[C---:B-1----:R-:W-:Y:S08]  /*3280*/  HMMA.16816.F32 R152, R4.reuse, R20, R116 ;  /* 0x000000140498723c */ /* 0x042ff00000001874 */
[----:B------:R-:W-:Y:S08]  /*3290*/  HMMA.16816.F32 R148, R4, R22, R112 ;  /* 0x000000160494723c */ /* 0x000ff00000001870 */
[C---:B--2---:R-:W-:Y:S01]  /*32a0*/  HMMA.16816.F32 R132, R16.reuse, R20, R28 ;  /* 0x000000141084723c */ /* 0x044fe2000000181c */
[----:B------:R-:W-:Y:S07]  /*32b0*/  LDSM.16.M88.4 R28, [R219+0x7400] ;  /* 0x00740000db1c783b */ /* 0x000fee0000000200 */
[C---:B------:R-:W-:Y:S01]  /*32c0*/  HMMA.16816.F32 R128, R16.reuse, R22, R24 ;  /* 0x000000161080723c */ /* 0x040fe20000001818 */
[----:B------:R-:W-:Y:S04]  /*32d0*/  LDSM.16.M88.4 R24, [R219+0x7800] ;  /* 0x00780000db18783b */ /* 0x000fe80000000200 */
[----:B------:R-:W-:Y:S03]  /*32e0*/  LDSM.16.M88.4 R20, [R219+0x7c00] ;  /* 0x007c0000db14783b */ /* 0x000fe60000000200 */
[----:B------:R-:W-:Y:S01]  /*32f0*/  HMMA.16816.F32 R120, R16, R36, R8 ;  /* 0x000000241078723c */ /* 0x000fe20000001808 */
[----:B------:R-:W1:Y:S07]  /*3300*/  LDSM.16.M88.4 R8, [R221+0x3000] ;  /* 0x00300000dd08783b */ /* 0x000e6e0000000200 */
[C---:B------:R-:W-:Y:S08]  /*3310*/  HMMA.16816.F32 R96, R12.reuse, R48, R136 ;  /* 0x000000300c60723c */ /* 0x040ff00000001888 */
[C---:B------:R-:W-:Y:S08]  /*3320*/  HMMA.16816.F32 R52, R12.reuse, R54, R140 ;  /* 0x000000360c34723c */ /* 0x040ff0000000188c */
[----:B------:R-:W-:Y:S01]  /*3330*/  HMMA.16816.F32 R84, R12, R50, R124 ;  /* 0x000000320c54723c */ /* 0x000fe2000000187c */
[----:B------:R-:W2:Y:S04]  /*3340*/  LDSM.16.M88.4 R12, [R221+0x2000] ;  /* 0x00200000dd0c783b */ /* 0x000ea80000000200 */
[----:B------:R-:W-:Y:S03]  /*3350*/  LDSM.16.M88.4 R48, [R217+0x8400] ;  /* 0x00840000d930783b */ /* 0x000fe60000000200 */
[C---:B------:R-:W-:Y:S08]  /*3360*/  HMMA.16816.F32 R156, R4.reuse, R104, R64 ;  /* 0x00000068049c723c */ /* 0x040ff00000001840 */
[C---:B------:R-:W-:Y:S01]  /*3370*/  HMMA.16816.F32 R144, R4.reuse, R36, R88 ;  /* 0x000000240490723c */ /* 0x040fe20000001858 */
[----:B------:R-:W-:Y:S07]  /*3380*/  LDSM.16.M88.4 R88, [R217+0x8800] ;  /* 0x00880000d958783b */ /* 0x000fee0000000200 */
[C---:B------:R-:W-:Y:S08]  /*3390*/  HMMA.16816.F32 R140, R4.reuse, R38, R80 ;  /* 0x00000026048c723c */ /* 0x040ff00000001850 */
[C---:B------:R-:W-:Y:S08]  /*33a0*/  HMMA.16816.F32 R64, R4.reuse, R56, R72 ;  /* 0x000000380440723c */ /* 0x040ff00000001848 */
[C---:B------:R-:W-:Y:S08]  /*33b0*/  HMMA.16816.F32 R124, R4.reuse, R58, R68 ;  /* 0x0000003a047c723c */ /* 0x040ff00000001844 */
[----:B------:R-:W-:Y:S01]  /*33c0*/  HMMA.16816.F32 R136, R4, R106, R60 ;  /* 0x0000006a0488723c */ /* 0x000fe2000000183c */
[----:B------:R-:W-:Y:S07]  /*33d0*/  LDSM.16.M88.4 R4, [R220+0x5000] ;  /* 0x00500000dc04783b */ /* 0x000fee0000000200 */
[C---:B------:R-:W-:Y:S01]  /*33e0*/  HMMA.16816.F32 R116, R16.reuse, R38, R76 ;  /* 0x000000261074723c */ /* 0x040fe2000000184c */
[----:B------:R-:W3:Y:S07]  /*33f0*/  LDSM.16.M88.4 R36, [R217+0x8000] ;  /* 0x00800000d924783b */ /* 0x000eee0000000200 */
[C---:B------:R-:W-:Y:S01]  /*3400*/  HMMA.16816.F32 R112, R16.reuse, R56, R40 ;  /* 0x000000381070723c */ /* 0x040fe20000001828 */
[----:B------:R-:W4:Y:S07]  /*3410*/  LDSM.16.M88.4 R40, [R220+0x4000] ;  /* 0x00400000dc28783b */ /* 0x000f2e0000000200 */
        /* <DEDUP_REMOVED lines=9> */
[C---:B------:R-:W-:Y:S08]  /*34b0*/  HMMA.16816.F32 R56, R8.reuse, R20, R156 ;  /* 0x000000140838723c */ /* 0x040ff0000000189c */
[----:B------:R-:W-:Y:S07]  /*34c0*/  HMMA.16816.F32 R16, R8, R22, R136 ;  /* 0x000000160810723c */ /* 0x000fee0000001888 */
[----:B------:R-:W-:Y:S01]  /*34d0*/  IMAD.IADD R8, R46, 0x1, R0 ;  /* 0x000000012e087824 */ /* 0x000fe200078e0200 */
[----:B--2---:R-:W-:Y:S01]  /*34e0*/  HMMA.16816.F32 R112, R12, R24, R112 ;  /* 0x000000180c70723c */ /* 0x004fe20000001870 */
[----:B------:R-:W-:-:S04]  /*34f0*/  IMAD.IADD R11, R92, 0x1, -R100 ;  /* 0x000000015c0b7824 */ /* 0x000fc800078e0a64 */
[----:B------:R-:W-:Y:S02]  /*3500*/  IMAD.IADD R226, R8, 0x1, R11 ;  /* 0x0000000108e27824 */ /* 0x000fe400078e020b */
[----:B------:R-:W-:Y:S01]  /*3510*/  IMAD R25, R44, 0x40, R170 ;  /* 0x000000402c197824 */ /* 0x000fe200078e02aa */
[----:B------:R-:W-:Y:S01]  /*3520*/  HMMA.16816.F32 R52, R12, R32, R132 ;  /* 0x000000200c34723c */ /* 0x000fe20000001884 */
[----:B------:R-:W-:Y:S02]  /*3530*/  LDSM.16.M88.4 R44, [R221+0x5000] ;  /* 0x00500000dd2c783b */ /* 0x000fe40000000200 */
[----:B------:R-:W-:Y:S01]  /*3540*/  IMAD.IADD R0, R226, 0x1, -R25 ;  /* 0x00000001e2007824 */ /* 0x000fe200078e0a19 */
[C---:B------:R-:W-:Y:S02]  /*3550*/  IADD3 R9, R25.reuse, 0x1, RZ ;  /* 0x0000000119097810 */ /* 0x040fe40007ffe0ff */
[----:B------:R-:W-:Y:S02]  /*3560*/  IADD3 R10, R25, 0x8, RZ ;  /* 0x00000008190a7810 */ /* 0x000fe40007ffe0ff */
[----:B---3--:R-:W-:Y:S01]  /*3570*/  HMMA.16816.F32 R80, R4, R36, R80 ;  /* 0x000000240450723c */ /* 0x008fe20000001850 */
[----:B------:R-:W-:-:S02]  /*3580*/  IABS R0, R0 ;  /* 0x0000000000007213 */ /* 0x000fc40000000000 */
[----:B------:R-:W-:-:S03]  /*3590*/  IADD3 R24, R25, 0x18, RZ ;  /* 0x0000001819187810 */ /* 0x000fc60007ffe0ff */
[----:B------:R-:W-:Y:S02]  /*35a0*/  IMAD.MOV.U32 R2, RZ, RZ, R0 ;  /* 0x000000ffff027224 */ /* 0x000fe400078e0000 */
[C---:B------:R-:W-:Y:S08]  /*35b0*/  HMMA.16816.F32 R76, R4.reuse, R38, R76 ;  /* 0x00000026044c723c */ /* 0x040ff0000000184c */
[C---:B------:R-:W-:Y:S08]  /*35c0*/  HMMA.16816.F32 R72, R4.reuse, R48, R72 ;  /* 0x000000300448723c */ /* 0x040ff00000001848 */
[C---:B------:R-:W-:Y:S08]  /*35d0*/  HMMA.16816.F32 R68, R4.reuse, R50, R68 ;  /* 0x000000320444723c */ /* 0x040ff00000001844 */
[C---:B------:R-:W-:Y:S08]  /*35e0*/  HMMA.16816.F32 R124, R4.reuse, R88, R64 ;  /* 0x00000058047c723c */ /* 0x040ff00000001840 */
[C---:B------:R-:W-:Y:S01]  /*35f0*/  HMMA.16816.F32 R132, R4.reuse, R90, R60 ;  /* 0x0000005a0484723c */ /* 0x040fe2000000183c */
[----:B------:R1:W-:Y:S07]  /*3600*/  I2F R62, R2 ;  /* 0x00000002003e7306 */ /* 0x0003ee0000201400 */
[C---:B------:R-:W-:Y:S08]  /*3610*/  HMMA.16816.F32 R144, R4.reuse, R160, R56 ;  /* 0x000000a00490723c */ /* 0x040ff00000001838 */
[----:B------:R-:W-:Y:S07]  /*3620*/  HMMA.16816.F32 R148, R4, R162, R16 ;  /* 0x000000a20494723c */ /* 0x000fee0000001810 */
[----:B------:R-:W-:Y:S01]  /*3630*/  IMAD.IADD R4, R226, 0x1, -R9 ;  /* 0x00000001e2047824 */ /* 0x000fe200078e0a09 */
[----:B------:R-:W-:Y:S01]  /*3640*/  HMMA.16816.F32 R32, R12, R34, R128 ;  /* 0x000000220c20723c */ /* 0x000fe20000001880 */
[----:B------:R-:W-:-:S02]  /*3650*/  IADD3 R16, R25, 0x9, RZ ;  /* 0x0000000919107810 */ /* 0x000fc40007ffe0ff */
[C---:B------:R-:W-:Y:S02]  /*3660*/  IADD3 R17, R25.reuse, 0x10, RZ ;  /* 0x0000001019117810 */ /* 0x040fe40007ffe0ff */
[----:B------:R-:W-:Y:S01]  /*3670*/  IABS R0, R4 ;  /* 0x0000000400007213 */ /* 0x000fe20000000000 */
[----:B------:R-:W-:Y:S01]  /*3680*/  IMAD.IADD R4, R226, 0x1, -R10 ;  /* 0x00000001e2047824 */ /* 0x000fe200078e0a0a */
[----:B------:R-:W-:Y:S01]  /*3690*/  IADD3 R18, R25, 0x11, RZ ;  /* 0x0000001119127810 */ /* 0x000fe20007ffe0ff */
[C---:B------:R-:W-:Y:S01]  /*36a0*/  HMMA.16816.F32 R116, R12.reuse, R30, R116 ;  /* 0x0000001e0c74723c */ /* 0x040fe20000001874 */
[----:B------:R-:W-:Y:S01]  /*36b0*/  IADD3 R6, R8, 0x8, RZ ;  /* 0x0000000808067810 */ /* 0x000fe20007ffe0ff */
[----:B-1----:R-:W-:Y:S01]  /*36c0*/  IMAD.MOV.U32 R2, RZ, RZ, R0 ;  /* 0x000000ffff027224 */ /* 0x002fe200078e0000 */
[----:B------:R-:W-:Y:S01]  /*36d0*/  IABS R0, R4 ;  /* 0x0000000400007213 */ /* 0x000fe20000000000 */
[----:B------:R-:W-:Y:S02]  /*36e0*/  IMAD.IADD R4, R226, 0x1, -R16 ;  /* 0x00000001e2047824 */ /* 0x000fe400078e0a10 */
[----:B------:R1:W-:Y:S01]  /*36f0*/  I2F R61, R2 ;  /* 0x00000002003d7306 */ /* 0x0003e20000201400 */
[----:B------:R-:W-:Y:S01]  /*3700*/  IMAD.IADD R225, R11, 0x1, R6 ;  /* 0x000000010be17824 */ /* 0x000fe200078e0206 */
[----:B------:R-:W-:Y:S03]  /*3710*/  HMMA.16816.F32 R104, R12, R28, R120 ;  /* 0x0000001c0c68723c */ /* 0x000fe60000001878 */
[----:B------:R-:W-:-:S05]  /*3720*/  IMAD.IADD R5, R225, 0x1, -R16 ;  /* 0x00000001e1057824 */ /* 0x000fca00078e0a10 */
[----:B----4-:R-:W-:Y:S01]  /*3730*/  HMMA.16816.F32 R52, R40, R36, R52 ;  /* 0x000000242834723c */ /* 0x010fe20000001834 */
[----:B-1----:R-:W-:Y:S01]  /*3740*/  IMAD.MOV.U32 R2, RZ, RZ, R0 ;  /* 0x000000ffff027224 */ /* 0x002fe200078e0000 */
[----:B------:R-:W-:Y:S01]  /*3750*/  IABS R0, R4 ;  /* 0x0000000400007213 */ /* 0x000fe20000000000 */
[----:B------:R-:W-:-:S05]  /*3760*/  IMAD.IADD R4, R226, 0x1, -R17 ;  /* 0x00000001e2047824 */ /* 0x000fca00078e0a11 */
[C---:B------:R-:W-:Y:S01]  /*3770*/  HMMA.16816.F32 R108, R12.reuse, R26, R108 ;  /* 0x0000001a0c6c723c */ /* 0x040fe2000000186c */
[----:B------:R1:W-:Y:S07]  /*3780*/  I2F R60, R2 ;  /* 0x00000002003c7306 */ /* 0x0003ee0000201400 */
[C---:B------:R-:W-:Y:S08]  /*3790*/  HMMA.16816.F32 R96, R12.reuse, R20, R96 ;  /* 0x000000140c60723c */ /* 0x040ff00000001860 */
[----:B------:R-:W-:Y:S01]  /*37a0*/  HMMA.16816.F32 R120, R12, R22, R84 ;  /* 0x000000160c78723c */ /* 0x000fe20000001854 */
[----:B-1----:R-:W-:Y:S01]  /*37b0*/  IMAD.MOV.U32 R2, RZ, RZ, R0 ;  /* 0x000000ffff027224 */ /* 0x002fe200078e0000 */
[----:B------:R-:W-:Y:S01]  /*37c0*/  IABS R0, R4 ;  /* 0x0000000400007213 */ /* 0x000fe20000000000 */
[----:B------:R-:W-:Y:S01]  /*37d0*/  IMAD.IADD R4, R226, 0x1, -R18 ;  /* 0x00000001e2047824 */ /* 0x000fe200078e0a12 */
[----:B------:R-:W1:Y:S03]  /*37e0*/  LDSM.16.M88.4 R12, [R219+0x8000] ;  /* 0x00800000db0c783b */ /* 0x000e660000000200 */
[----:B------:R-:W-:Y:S01]  /*37f0*/  IMAD R85, R94, 0x20, R93 ;  /* 0x000000205e557824 */ /* 0x000fe200078e025d */
[C---:B------:R-:W-:Y:S01]  /*3800*/  HMMA.16816.F32 R36, R40.reuse, R38, R32 ;  /* 0x000000262824723c */ /* 0x040fe20000001820 */
[----:B------:R-:W2:Y:S04]  /*3810*/  LDSM.16.M88.4 R32, [R221+0x4000] ;  /* 0x00400000dd20783b */ /* 0x000ea80000000200 */
[----:B------:R-:W3:Y:S03]  /*3820*/  LDSM.16.M88.4 R20, [R219+0x8400] ;  /* 0x00840000db14783b */ /* 0x000ee60000000200 */
[C---:B------:R-:W-:Y:S01]  /*3830*/  HMMA.16816.F32 R56, R40.reuse, R50, R116 ;  /* 0x000000322838723c */ /* 0x040fe20000001874 */
[----:B------:R4:W5:Y:S07]  /*3840*/  I2F R51, R2 ;  /* 0x0000000200337306 */ /* 0x00096e0000201400 */
[C---:B------:R-:W-:Y:S08]  /*3850*/  HMMA.16816.F32 R28, R40.reuse, R48, R104 ;  /* 0x00000030281c723c */ /* 0x040ff00000001868 */
[----:B------:R-:W-:Y:S01]  /*3860*/  HMMA.16816.F32 R112, R40, R88, R112 ;  /* 0x000000582870723c */ /* 0x000fe20000001870 */
[----:B----4-:R-:W-:Y:S01]  /*3870*/  IMAD.MOV.U32 R2, RZ, RZ, R0 ;  /* 0x000000ffff027224 */ /* 0x010fe200078e0000 */
[----:B------:R-:W-:Y:S01]  /*3880*/  IABS R0, R4 ;  /* 0x0000000400007213 */ /* 0x000fe20000000000 */
[----:B------:R-:W-:-:S02]  /*3890*/  IMAD.IADD R4, R226, 0x1, -R24 ;  /* 0x00000001e2047824 */ /* 0x000fc400078e0a18 */
[----:B------:R4:W-:Y:S03]  /*38a0*/  I2F R50, R2 ;  /* 0x0000000200327306 */ /* 0x0009e60000201400 */
[----:B------:R-:W-:Y:S08]  /*38b0*/  HMMA.16816.F32 R108, R40, R90, R108 ;  /* 0x0000005a286c723c */ /* 0x000ff0000000186c */
[----:B-1----:R-:W-:Y:S01]  /*38c0*/  HMMA.16816.F32 R76, R44, R14, R76 ;  /* 0x0000000e2c4c723c */ /* 0x002fe2000000184c */
[----:B----4-:R-:W-:Y:S01]  /*38d0*/  IMAD.MOV.U32 R2, RZ, RZ, R0 ;  /* 0x000000ffff027224 */ /* 0x010fe200078e0000 */
[----:B------:R-:W-:Y:S01]  /*38e0*/  IABS R0, R4 ;  /* 0x0000000400007213 */ /* 0x000fe20000000000 */
[----:B------:R-:W-:-:S05]  /*38f0*/  IMAD.IADD R4, R225, 0x1, -R25 ;  /* 0x00000001e1047824 */ /* 0x000fca00078e0a19 */
[----:B--2---:R-:W-:Y:S01]  /*3900*/  HMMA.16816.F32 R36, R32, R14, R36 ;  /* 0x0000000e2024723c */ /* 0x004fe20000001824 */
[----:B------:R1:W2:Y:S07]  /*3910*/  I2F R19, R2 ;  /* 0x0000000200137306 */ /* 0x0002ae0000201400 */
[-C--:B------:R-:W-:Y:S08]  /*3920*/  HMMA.16816.F32 R80, R44, R12.reuse, R80 ;  /* 0x0000000c2c50723c */ /* 0x080ff00000001850 */
[----:B------:R-:W-:Y:S01]  /*3930*/  HMMA.16816.F32 R52, R32, R12, R52 ;  /* 0x0000000c2034723c */ /* 0x000fe20000001834 */
[----:B-1----:R-:W-:Y:S01]  /*3940*/  IMAD.MOV.U32 R2, RZ, RZ, R0 ;  /* 0x000000ffff027224 */ /* 0x002fe200078e0000 */
[----:B------:R-:W-:Y:S01]  /*3950*/  IABS R0, R4 ;  /* 0x0000000400007213 */ /* 0x000fe20000000000 */
[----:B------:R-:W-:-:S02]  /*3960*/  IMAD.IADD R4, R225, 0x1, -R9 ;  /* 0x00000001e1047824 */ /* 0x000fc400078e0a09 */
[----:B------:R1:W4:Y:S03]  /*3970*/  I2F R49, R2 ;  /* 0x0000000200317306 */ /* 0x0003260000201400 */
[----:B---3--:R-:W-:Y:S01]  /*3980*/  HMMA.16816.F32 R28, R32, R20, R28 ;  /* 0x00000014201c723c */ /* 0x008fe2000000181c */
[----:B-----5:R-:W-:-:S07]  /*3990*/  FFMA.FTZ R14, R51, -R222, R37 ;  /* 0x800000de330e7223 */ /* 0x020fce0000010025 */
[----:B------:R-:W-:Y:S01]  /*39a0*/  HMMA.16816.F32 R56, R32, R22, R56 ;  /* 0x000000162038723c */ /* 0x000fe20000001838 */
[----:B-1----:R-:W-:Y:S01]  /*39b0*/  IMAD.MOV.U32 R2, RZ, RZ, R0 ;  /* 0x000000ffff027224 */ /* 0x002fe200078e0000 */
[----:B------:R-:W-:-:S06]  /*39c0*/  IABS R0, R4 ;  /* 0x0000000400007213 */ /* 0x000fcc0000000000 */
[C---:B------:R-:W-:Y:S01]  /*39d0*/  HMMA.16816.F32 R68, R44.reuse, R22, R68 ;  /* 0x000000162c44723c */ /* 0x040fe20000001844 */
[----:B------:R1:W3:Y:S07]  /*39e0*/  I2F R27, R2 ;  /* 0x00000002001b7306 */ /* 0x0002ee0000201400 */
[----:B------:R-:W-:Y:S01]  /*39f0*/  HMMA.16816.F32 R64, R44, R20, R72 ;  /* 0x000000142c40723c */ /* 0x000fe20000001848 */
[----:B------:R5:W5:Y:S01]  /*3a00*/  I2F R48, R0 ;  /* 0x0000000000307306 */ /* 0x000b620000201400 */
[----:B--2---:R-:W-:-:S05]  /*3a10*/  FFMA.FTZ R19, R19, -R222, R29 ;  /* 0x800000de13137223 */ /* 0x004fca000001001d */
[-C--:B------:R-:W-:Y:S01]  /*3a20*/  FFMA.FTZ R20, R50, -R222.reuse, R28 ;  /* 0x800000de32147223 */ /* 0x080fe2000001001c */
[----:B------:R-:W-:Y:S01]  /*3a30*/  HMMA.16816.F32 R72, R40, R162, R120 ;  /* 0x000000a22848723c */ /* 0x000fe20000001878 */
[----:B-1----:R-:W-:Y:S02]  /*3a40*/  IMAD.IADD R2, R225, 0x1, -R10 ;  /* 0x00000001e1027824 */ /* 0x002fe400078e0a0a */
[-C--:B----4-:R-:W-:Y:S02]  /*3a50*/  FFMA.FTZ R21, R49, -R222.reuse, R56 ;  /* 0x800000de31157223 */ /* 0x090fe40000010038 */
[----:B---3--:R-:W-:Y:S01]  /*3a60*/  FFMA.FTZ R27, R27, -R222, R54 ;  /* 0x800000de1b1b7223 */ /* 0x008fe20000010036 */
[----:B------:R-:W-:Y:S02]  /*3a70*/  IABS R2, R2 ;  /* 0x0000000200027213 */ /* 0x000fe40000000000 */
[----:B-----5:R-:W-:Y:S01]  /*3a80*/  IADD3 R0, R92, 0x1, -R100 ;  /* 0x000000015c007810 */ /* 0x020fe20007ffe864 */
[----:B------:R-:W-:-:S02]  /*3a90*/  FFMA.FTZ R28, R48, -R222, R55 ;  /* 0x800000de301c7223 */ /* 0x000fc40000010037 */
[----:B------:R-:W-:Y:S01]  /*3aa0*/  IMAD.MOV.U32 R4, RZ, RZ, R2 ;  /* 0x000000ffff047224 */ /* 0x000fe200078e0002 */
[----:B------:R-:W-:Y:S02]  /*3ab0*/  IADD3 R0, R0, c[0x0][0x2e8], RZ ;  /* 0x0000ba0000007a10 */ /* 0x000fe40007ffe0ff */
[----:B------:R-:W-:Y:S01]  /*3ac0*/  IABS R2, R5 ;  /* 0x0000000500027213 */ /* 0x000fe20000000000 */
[----:B------:R1:W2:Y:S01]  /*3ad0*/  I2F R26, R4 ;  /* 0x00000004001a7306 */ /* 0x0002a20000201400 */
[----:B------:R-:W-:Y:S02]  /*3ae0*/  IMAD.IADD R5, R225, 0x1, -R17 ;  /* 0x00000001e1057824 */ /* 0x000fe400078e0a11 */
[----:B------:R-:W-:-:S03]  /*3af0*/  IMAD.IADD R12, R8, 0x1, R0 ;  /* 0x00000001080c7824 */ /* 0x000fc600078e0200 */
[----:B------:R-:W-:Y:S02]  /*3b00*/  IABS R5, R5 ;  /* 0x0000000500057213 */ /* 0x000fe40000000000 */
[----:B------:R3:W4:Y:S01]  /*3b10*/  I2F R15, R2 ;  /* 0x00000002000f7306 */ /* 0x0007220000201400 */
[----:B------:R-:W-:-:S04]  /*3b20*/  IMNMX R235, R12, R92, PT ;  /* 0x0000005c0ceb7217 */ /* 0x000fc80003800200 */
[-C--:B------:R-:W-:Y:S02]  /*3b30*/  ISETP.GE.AND P2, PT, R25, R235.reuse, PT ;  /* 0x000000eb1900720c */ /* 0x080fe40003f46270 */
[-C--:B------:R-:W-:Y:S01]  /*3b40*/  ISETP.GE.AND P3, PT, R9, R235.reuse, PT ;  /* 0x000000eb0900720c */ /* 0x080fe20003f66270 */
[----:B------:R5:W4:Y:S01]  /*3b50*/  I2F R13, R5 ;  /* 0x00000005000d7306 */ /* 0x000b220000201400 */
[----:B-1----:R-:W-:Y:S01]  /*3b60*/  IADD3 R4, R8, 0x40, RZ ;  /* 0x0000004008047810 */ /* 0x002fe20007ffe0ff */
[----:B--2---:R-:W-:Y:S01]  /*3b70*/  FFMA.FTZ R26, R26, -R222, R38 ;  /* 0x800000de1a1a7223 */ /* 0x004fe20000010026 */
[-C--:B------:R-:W-:Y:S02]  /*3b80*/  ISETP.GE.AND P0, PT, R16, R235.reuse, PT ;  /* 0x000000eb1000720c */ /* 0x080fe40003f06270 */
[----:B------:R-:W-:Y:S01]  /*3b90*/  ISETP.GE.AND P4, PT, R10, R235, PT ;  /* 0x000000eb0a00720c */ /* 0x000fe20003f86270 */
[----:B------:R-:W-:Y:S01]  /*3ba0*/  IMAD.IADD R224, R11, 0x1, R4 ;  /* 0x000000010be07824 */ /* 0x000fe200078e0204 */
[----:B---3--:R-:W-:Y:S01]  /*3bb0*/  IADD3 R2, R8, 0x48, RZ ;  /* 0x0000004808027810 */ /* 0x008fe20007ffe0ff */
[----:B------:R-:W-:-:S02]  /*3bc0*/  IMAD.IADD R8, R0, 0x1, R6 ;  /* 0x0000000100087824 */ /* 0x000fc400078e0206 */
[C---:B------:R-:W-:Y:S02]  /*3bd0*/  IMAD.IADD R6, R225.reuse, 0x1, -R18 ;  /* 0x00000001e1067824 */ /* 0x040fe400078e0a12 */
[----:B------:R-:W-:Y:S01]  /*3be0*/  IMAD.IADD R7, R0, 0x1, R4 ;  /* 0x0000000100077824 */ /* 0x000fe200078e0204 */
[----:B------:R-:W-:Y:S01]  /*3bf0*/  IMNMX R234, R8, R92, PT ;  /* 0x0000005c08ea7217 */ /* 0x000fe20003800200 */
[----:B------:R-:W-:Y:S01]  /*3c00*/  IMAD.IADD R4, R225, 0x1, -R24 ;  /* 0x00000001e1047824 */ /* 0x000fe200078e0a18 */
[----:B------:R-:W-:Y:S01]  /*3c10*/  IABS R6, R6 ;  /* 0x0000000600067213 */ /* 0x000fe20000000000 */
[--C-:B------:R-:W-:Y:S01]  /*3c20*/  IMAD.IADD R227, R11, 0x1, R2.reuse ;  /* 0x000000010be37824 */ /* 0x100fe200078e0202 */
[----:B------:R-:W-:Y:S01]  /*3c30*/  IADD3 R8, R25, 0x19, RZ ;  /* 0x0000001919087810 */ /* 0x000fe20007ffe0ff */
[----:B------:R-:W-:Y:S01]  /*3c40*/  IMAD.IADD R2, R0, 0x1, R2 ;  /* 0x0000000100027824 */ /* 0x000fe200078e0202 */
[----:B------:R-:W-:Y:S01]  /*3c50*/  IABS R0, R4 ;  /* 0x0000000400007213 */ /* 0x000fe20000000000 */
[----:B-----5:R-:W-:Y:S01]  /*3c60*/  IMAD.MOV.U32 R5, RZ, RZ, R6 ;  /* 0x000000ffff057224 */ /* 0x020fe200078e0006 */
[----:B------:R-:W-:Y:S01]  /*3c70*/  IMNMX R233, R7, R92, PT ;  /* 0x0000005c07e97217 */ /* 0x000fe20003800200 */
[----:B----4-:R-:W-:Y:S01]  /*3c80*/  FFMA.FTZ R22, R15, -R222, R39 ;  /* 0x800000de0f167223 */ /* 0x010fe20000010027 */
[----:B------:R-:W-:Y:S01]  /*3c90*/  IMNMX R232, R2, R92, PT ;  /* 0x0000005c02e87217 */ /* 0x000fe20003800200 */
[-C--:B------:R-:W-:Y:S01]  /*3ca0*/  FFMA.FTZ R15, R13, -R222.reuse, R30 ;  /* 0x800000de0d0f7223 */ /* 0x080fe2000001001e */
[----:B------:R-:W1:Y:S01]  /*3cb0*/  I2F R0, R0 ;  /* 0x0000000000007306 */ /* 0x000e620000201400 */
[----:B------:R-:W-:Y:S01]  /*3cc0*/  IADD3 R2, R226, -c[0x0][0x2e4], RZ ;  /* 0x8000b900e2027a10 */ /* 0x000fe20007ffe0ff */
[-C--:B------:R-:W-:Y:S01]  /*3cd0*/  FFMA.FTZ R7, R62, -R222.reuse, R52 ;  /* 0x800000de3e077223 */ /* 0x080fe20000010034 */
[----:B------:R-:W-:Y:S01]  /*3ce0*/  IADD3 R4, R227, -c[0x0][0x2e4], RZ ;  /* 0x8000b900e3047a10 */ /* 0x000fe20007ffe0ff */
[----:B------:R-:W-:Y:S01]  /*3cf0*/  FFMA.FTZ R6, R61, -R222, R53 ;  /* 0x800000de3d067223 */ /* 0x000fe20000010035 */
[----:B------:R-:W-:Y:S01]  /*3d00*/  IMNMX R231, RZ, R2, !PT ;  /* 0x00000002ffe77217 */ /* 0x000fe20007800200 */
[C---:B------:R-:W-:Y:S01]  /*3d10*/  IMAD.IADD R12, R224.reuse, 0x1, -R9 ;  /* 0x00000001e00c7824 */ /* 0x040fe200078e0a09 */
[----:B------:R-:W-:Y:S01]  /*3d20*/  IADD3 R2, R224, -c[0x0][0x2e4], RZ ;  /* 0x8000b900e0027a10 */ /* 0x000fe20007ffe0ff */
[----:B------:R-:W2:Y:S01]  /*3d30*/  I2F R5, R5 ;  /* 0x0000000500057306 */ /* 0x000ea20000201400 */
[----:B------:R-:W-:Y:S01]  /*3d40*/  ISETP.LT.OR P2, PT, R25, R231, P2 ;  /* 0x000000e71900720c */ /* 0x000fe20001741670 */
[----:B------:R-:W-:Y:S01]  /*3d50*/  FFMA.FTZ R11, R60, -R222, R36 ;  /* 0x800000de3c0b7223 */ /* 0x000fe20000010024 */
[----:B------:R-:W-:Y:S01]  /*3d60*/  IMNMX R229, RZ, R2, !PT ;  /* 0x00000002ffe57217 */ /* 0x000fe20007800200 */
[----:B------:R-:W-:Y:S01]  /*3d70*/  IMAD.IADD R2, R224, 0x1, -R25 ;  /* 0x00000001e0027824 */ /* 0x000fe200078e0a19 */
[----:B------:R-:W-:Y:S01]  /*3d80*/  IMNMX R228, RZ, R4, !PT ;  /* 0x00000004ffe47217 */ /* 0x000fe20007800200 */
[----:B------:R-:W-:Y:S01]  /*3d90*/  HMMA.16816.F32 R52, R40, R160, R96 ;  /* 0x000000a02834723c */ /* 0x000fe20000001860 */
[----:B------:R-:W-:Y:S01]  /*3da0*/  FSEL R104, R7, -INF , !P2 ;  /* 0xff80000007687808 */ /* 0x000fe20005000000 */
[----:B-1----:R-:W-:Y:S01]  /*3db0*/  FFMA.FTZ R23, R0, -R222, R58 ;  /* 0x800000de00177223 */ /* 0x002fe2000001003a */
[----:B------:R-:W-:-:S02]  /*3dc0*/  IADD3 R0, R225, -c[0x0][0x2e4], RZ ;  /* 0x8000b900e1007a10 */ /* 0x000fc40007ffe0ff */
[----:B------:R-:W-:Y:S02]  /*3dd0*/  ISETP.GE.AND P2, PT, R17, R235, PT ;  /* 0x000000eb1100720c */ /* 0x000fe40003f46270 */
[----:B------:R-:W-:Y:S02]  /*3de0*/  IMNMX R230, RZ, R0, !PT ;  /* 0x00000000ffe67217 */ /* 0x000fe40007800200 */
[----:B------:R-:W-:Y:S01]  /*3df0*/  ISETP.GE.AND P1, PT, R9, R234, PT ;  /* 0x000000ea0900720c */ /* 0x000fe20003f26270 */
[----:B--2---:R-:W-:Y:S01]  /*3e00*/  FFMA.FTZ R13, R5, -R222, R31 ;  /* 0x800000de050d7223 */ /* 0x004fe2000001001f */
[C---:B------:R-:W-:Y:S01]  /*3e10*/  ISETP.GE.AND P6, PT, R9.reuse, R233, PT ;  /* 0x000000e90900720c */ /* 0x040fe20003fc6270 */
[----:B------:R-:W-:Y:S01]  /*3e20*/  IMAD.IADD R5, R226, 0x1, -R8 ;  /* 0x00000001e2057824 */ /* 0x000fe200078e0a08 */
[C---:B------:R-:W-:Y:S02]  /*3e30*/  ISETP.GE.AND P5, PT, R9.reuse, R232, PT ;  /* 0x000000e80900720c */ /* 0x040fe40003fa6270 */
[----:B------:R-:W-:-:S02]  /*3e40*/  ISETP.LT.OR P3, PT, R9, R231, P3 ;  /* 0x000000e70900720c */ /* 0x000fc40001f61670 */
[----:B------:R-:W-:Y:S01]  /*3e50*/  IABS R0, R5 ;  /* 0x0000000500007213 */ /* 0x000fe20000000000 */
[----:B------:R-:W-:Y:S01]  /*3e60*/  IMAD.IADD R5, R227, 0x1, -R25 ;  /* 0x00000001e3057824 */ /* 0x000fe200078e0a19 */
[-C--:B------:R-:W-:Y:S02]  /*3e70*/  ISETP.LT.OR P0, PT, R16, R231.reuse, P0 ;  /* 0x000000e71000720c */ /* 0x080fe40000701670 */
[----:B------:R-:W-:Y:S01]  /*3e80*/  ISETP.LT.OR P2, PT, R17, R231, P2 ;  /* 0x000000e71100720c */ /* 0x000fe20001741670 */
[----:B------:R-:W-:Y:S01]  /*3e90*/  IMAD.MOV.U32 R4, RZ, RZ, R0 ;  /* 0x000000ffff047224 */ /* 0x000fe200078e0000 */
[----:B------:R-:W-:Y:S02]  /*3ea0*/  IABS R0, R2 ;  /* 0x0000000200007213 */ /* 0x000fe40000000000 */
[----:B------:R-:W-:Y:S01]  /*3eb0*/  IABS R2, R5 ;  /* 0x0000000500027213 */ /* 0x000fe20000000000 */
[----:B------:R-:W-:Y:S01]  /*3ec0*/  I2F R29, R4 ;  /* 0x00000004001d7306 */ /* 0x000fe20000201400 */
[----:B------:R-:W-:-:S02]  /*3ed0*/  ISETP.LT.OR P1, PT, R9, R230, P1 ;  /* 0x000000e60900720c */ /* 0x000fc40000f21670 */
[C---:B------:R-:W-:Y:S02]  /*3ee0*/  ISETP.LT.OR P6, PT, R9.reuse, R229, P6 ;  /* 0x000000e50900720c */ /* 0x040fe400037c1670 */
[----:B------:R-:W-:Y:S01]  /*3ef0*/  ISETP.LT.OR P5, PT, R9, R228, P5 ;  /* 0x000000e40900720c */ /* 0x000fe20002fa1670 */
[----:B------:R-:W-:Y:S01]  /*3f00*/  IMAD.IADD R9, R227, 0x1, -R9 ;  /* 0x00000001e3097824 */ /* 0x000fe200078e0a09 */
[----:B------:R-:W-:Y:S01]  /*3f10*/  FSEL R130, R6, -INF , !P3 ;  /* 0xff80000006827808 */ /* 0x000fe20005800000 */
[----:B------:R1:W2:Y:S01]  /*3f20*/  I2F R5, R0 ;  /* 0x0000000000057306 */ /* 0x0002a20000201400 */
[----:B------:R-:W-:Y:S01]  /*3f30*/  ISETP.GE.AND P3, PT, R18, R235, PT ;  /* 0x000000eb1200720c */ /* 0x000fe20003f66270 */
[----:B------:R-:W-:Y:S01]  /*3f40*/  IMAD.IADD R6, R224, 0x1, -R10 ;  /* 0x00000001e0067824 */ /* 0x000fe200078e0a0a */
[----:B------:R-:W-:Y:S02]  /*3f50*/  ISETP.LT.OR P4, PT, R10, R231, P4 ;  /* 0x000000e70a00720c */ /* 0x000fe40002781670 */
[----:B------:R-:W-:-:S02]  /*3f60*/  FSEL R136, R14, -INF , !P0 ;  /* 0xff8000000e887808 */ /* 0x000fc40004000000 */
[----:B------:R-:W-:Y:S02]  /*3f70*/  ISETP.GE.AND P0, PT, R10, R234, PT ;  /* 0x000000ea0a00720c */ /* 0x000fe40003f06270 */
[----:B------:R-:W-:Y:S02]  /*3f80*/  FSEL R197, R20, -INF , !P2 ;  /* 0xff80000014c57808 */ /* 0x000fe40005000000 */
[----:B------:R-:W-:Y:S02]  /*3f90*/  ISETP.LT.OR P3, PT, R18, R231, P3 ;  /* 0x000000e71200720c */ /* 0x000fe40001f61670 */
[----:B------:R-:W-:Y:S02]  /*3fa0*/  FSEL R137, R11, -INF , !P4 ;  /* 0xff8000000b897808 */ /* 0x000fe40006000000 */
[----:B------:R-:W-:Y:S01]  /*3fb0*/  IABS R7, R9 ;  /* 0x0000000900077213 */ /* 0x000fe20000000000 */
[----:B-1----:R-:W-:Y:S01]  /*3fc0*/  IMAD.MOV.U32 R0, RZ, RZ, R2 ;  /* 0x000000ffff007224 */ /* 0x002fe200078e0002 */
[----:B------:R-:W-:Y:S01]  /*3fd0*/  ISETP.GE.AND P4, PT, R24, R235, PT ;  /* 0x000000eb1800720c */ /* 0x000fe20003f86270 */
[----:B------:R-:W-:Y:S01]  /*3fe0*/  IMAD.IADD R2, R224, 0x1, -R16 ;  /* 0x00000001e0027824 */ /* 0x000fe200078e0a10 */
[----:B------:R-:W-:Y:S01]  /*3ff0*/  ISETP.LT.OR P0, PT, R10, R230, P0 ;  /* 0x000000e60a00720c */ /* 0x000fe20000701670 */
[----:B------:R1:W-:Y:S01]  /*4000*/  I2F R20, R0 ;  /* 0x0000000000147306 */ /* 0x0003e20000201400 */
[----:B------:R-:W-:-:S02]  /*4010*/  IABS R9, R6 ;  /* 0x0000000600097213 */ /* 0x000fc40000000000 */
[----:B------:R-:W-:Y:S02]  /*4020*/  FSEL R202, R19, -INF , !P3 ;  /* 0xff80000013ca7808 */ /* 0x000fe40005800000 */
[C---:B------:R-:W-:Y:S02]  /*4030*/  ISETP.GE.AND P2, PT, R10.reuse, R233, PT ;  /* 0x000000e90a00720c */ /* 0x040fe40003f46270 */
[----:B------:R-:W-:Y:S02]  /*4040*/  ISETP.GE.AND P3, PT, R10, R232, PT ;  /* 0x000000e80a00720c */ /* 0x000fe40003f66270 */
[----:B------:R-:W-:Y:S02]  /*4050*/  IABS R4, R12 ;  /* 0x0000000c00047213 */ /* 0x000fe40000000000 */
[----:B------:R-:W-:Y:S02]  /*4060*/  ISETP.LT.OR P4, PT, R24, R231, P4 ;  /* 0x000000e71800720c */ /* 0x000fe40002781670 */
[----:B------:R-:W-:-:S02]  /*4070*/  FSEL R131, R26, -INF , !P0 ;  /* 0xff8000001a837808 */ /* 0x000fc40004000000 */
[----:B------:R-:W-:Y:S01]  /*4080*/  ISETP.GE.AND P0, PT, R18, R234, PT ;  /* 0x000000ea1200720c */ /* 0x000fe20003f06270 */
[----:B-1----:R-:W-:Y:S01]  /*4090*/  IMAD.IADD R0, R227, 0x1, -R10 ;  /* 0x00000001e3007824 */ /* 0x002fe200078e0a0a */
[C---:B------:R-:W-:Y:S02]  /*40a0*/  ISETP.LT.OR P2, PT, R10.reuse, R229, P2 ;  /* 0x000000e50a00720c */ /* 0x040fe40001741670 */
[----:B------:R-:W-:Y:S02]  /*40b0*/  ISETP.LT.OR P3, PT, R10, R228, P3 ;  /* 0x000000e40a00720c */ /* 0x000fe40001f61670 */
[----:B------:R-:W-:Y:S01]  /*40c0*/  IABS R6, R0 ;  /* 0x0000000000067213 */ /* 0x000fe20000000000 */
[----:B------:R1:W3:Y:S01]  /*40d0*/  I2F R10, R4 ;  /* 0x00000004000a7306 */ /* 0x0002e20000201400 */
[----:B------:R-:W-:Y:S01]  /*40e0*/  IABS R0, R2 ;  /* 0x0000000200007213 */ /* 0x000fe20000000000 */
[----:B------:R-:W-:Y:S01]  /*40f0*/  IMAD.MOV.U32 R2, RZ, RZ, R9 ;  /* 0x000000ffff027224 */ /* 0x000fe200078e0009 */
[----:B------:R-:W-:-:S02]  /*4100*/  FSEL R201, R21, -INF , !P4 ;  /* 0xff80000015c97808 */ /* 0x000fc40006000000 */
[C---:B------:R-:W-:Y:S02]  /*4110*/  ISETP.GE.AND P4, PT, R25.reuse, R234, PT ;  /* 0x000000ea1900720c */ /* 0x040fe40003f86270 */
[-C--:B------:R-:W-:Y:S01]  /*4120*/  ISETP.LT.OR P0, PT, R18, R230.reuse, P0 ;  /* 0x000000e61200720c */ /* 0x080fe20000701670 */
[----:B------:R4:W5:Y:S01]  /*4130*/  I2F R11, R2 ;  /* 0x00000002000b7306 */ /* 0x0009620000201400 */
[----:B------:R-:W-:Y:S02]  /*4140*/  ISETP.LT.OR P4, PT, R25, R230, P4 ;  /* 0x000000e61900720c */ /* 0x000fe40002781670 */
[----:B------:R-:W-:Y:S02]  /*4150*/  FSEL R200, R13, -INF , !P0 ;  /* 0xff8000000dc87808 */ /* 0x000fe40004000000 */
[----:B------:R-:W-:Y:S02]  /*4160*/  FSEL R128, R27, -INF , !P4 ;  /* 0xff8000001b807808 */ /* 0x000fe40006000000 */
[-C--:B------:R-:W-:Y:S01]  /*4170*/  ISETP.GE.AND P4, PT, R16, R234.reuse, PT ;  /* 0x000000ea1000720c */ /* 0x080fe20003f86270 */
[----:B------:R5:W-:Y:S01]  /*4180*/  I2F R9, R0 ;  /* 0x0000000000097306 */ /* 0x000be20000201400 */
[----:B------:R-:W-:Y:S01]  /*4190*/  ISETP.GE.AND P0, PT, R24, R234, PT ;  /* 0x000000ea1800720c */ /* 0x000fe20003f06270 */
[----:B-1----:R-:W-:Y:S01]  /*41a0*/  IMAD.MOV.U32 R4, RZ, RZ, R7 ;  /* 0x000000ffff047224 */ /* 0x002fe200078e0007 */
[----:B------:R-:W-:-:S02]  /*41b0*/  ISETP.LT.OR P4, PT, R16, R230, P4 ;  /* 0x000000e61000720c */ /* 0x000fc40002781670 */
[----:B------:R-:W-:Y:S02]  /*41c0*/  ISETP.LT.OR P0, PT, R24, R230, P0 ;  /* 0x000000e61800720c */ /* 0x000fe40000701670 */
[----:B------:R-:W-:Y:S01]  /*41d0*/  FSEL R129, R28, -INF , !P1 ;  /* 0xff8000001c817808 */ /* 0x000fe20004800000 */
[----:B----4-:R-:W-:Y:S01]  /*41e0*/  IMAD.MOV.U32 R2, RZ, RZ, R6 ;  /* 0x000000ffff027224 */ /* 0x010fe200078e0006 */
[----:B------:R1:W-:Y:S01]  /*41f0*/  I2F R27, R4 ;  /* 0x00000004001b7306 */ /* 0x0003e20000201400 */
[-C--:B--2---:R-:W-:Y:S01]  /*4200*/  FFMA.FTZ R6, R5, -R222.reuse, R80 ;  /* 0x800000de05067223 */ /* 0x084fe20000010050 */
[----:B------:R-:W-:Y:S01]  /*4210*/  FSEL R140, R22, -INF , !P4 ;  /* 0xff800000168c7808 */ /* 0x000fe20006000000 */
[----:B---3--:R-:W-:Y:S01]  /*4220*/  FFMA.FTZ R5, R10, -R222, R81 ;  /* 0x800000de0a057223 */ /* 0x008fe20000010051 */
[----:B------:R-:W-:Y:S02]  /*4230*/  FSEL R199, R23, -INF , !P0 ;  /* 0xff80000017c77808 */ /* 0x000fe40004000000 */
[----:B------:R-:W-:Y:S01]  /*4240*/  ISETP.GE.AND P1, PT, R17, R234, PT ;  /* 0x000000ea1100720c */ /* 0x000fe20003f26270 */
[----:B-----5:R-:W-:Y:S01]  /*4250*/  IMAD.IADD R0, R224, 0x1, -R17 ;  /* 0x00000001e0007824 */ /* 0x020fe200078e0a11 */
[----:B------:R2:W3:Y:S01]  /*4260*/  I2F R13, R2 ;  /* 0x00000002000d7306 */ /* 0x0004e20000201400 */
[----:B------:R-:W-:-:S02]  /*4270*/  ISETP.GE.AND P4, PT, R16, R233, PT ;  /* 0x000000e91000720c */ /* 0x000fc40003f86270 */
[----:B------:R-:W-:Y:S02]  /*4280*/  ISETP.GE.AND P0, PT, R25, R233, PT ;  /* 0x000000e91900720c */ /* 0x000fe40003f06270 */
[----:B------:R-:W-:Y:S02]  /*4290*/  IABS R0, R0 ;  /* 0x0000000000007213 */ /* 0x000fe40000000000 */
[----:B------:R-:W-:Y:S01]  /*42a0*/  FSEL R80, R5, -INF , !P6 ;  /* 0xff80000005507808 */ /* 0x000fe20007000000 */
[----:B-1----:R-:W-:Y:S01]  /*42b0*/  IMAD.IADD R4, R224, 0x1, -R18 ;  /* 0x00000001e0047824 */ /* 0x002fe200078e0a12 */
[----:B------:R-:W-:Y:S01]  /*42c0*/  ISETP.LT.OR P1, PT, R17, R230, P1 ;  /* 0x000000e61100720c */ /* 0x000fe20000f21670 */
[----:B------:R-:W-:Y:S01]  /*42d0*/  FFMA.FTZ R5, R11, -R222, R76 ;  /* 0x800000de0b057223 */ /* 0x000fe2000001004c */
[-C--:B------:R-:W-:Y:S02]  /*42e0*/  ISETP.LT.OR P4, PT, R16, R229.reuse, P4 ;  /* 0x000000e51000720c */ /* 0x080fe40002781670 */
[----:B------:R-:W-:-:S02]  /*42f0*/  ISETP.LT.OR P0, PT, R25, R229, P0 ;  /* 0x000000e51900720c */ /* 0x000fc40000701670 */
[----:B------:R-:W-:Y:S01]  /*4300*/  FSEL R198, R15, -INF , !P1 ;  /* 0xff8000000fc67808 */ /* 0x000fe20004800000 */
[----:B--2---:R-:W-:Y:S01]  /*4310*/  IMAD.IADD R2, R227, 0x1, -R16 ;  /* 0x00000001e3027824 */ /* 0x004fe200078e0a10 */
[----:B------:R-:W-:Y:S01]  /*4320*/  FSEL R81, R6, -INF , !P0 ;  /* 0xff80000006517808 */ /* 0x000fe20004000000 */
[----:B---3--:R-:W-:Y:S01]  /*4330*/  FFMA.FTZ R10, R13, -R222, R78 ;  /* 0x800000de0d0a7223 */ /* 0x008fe2000001004e */
[----:B------:R-:W-:Y:S02]  /*4340*/  FSEL R63, R5, -INF , !P2 ;  /* 0xff800000053f7808 */ /* 0x000fe40005000000 */
[----:B------:R-:W-:Y:S02]  /*4350*/  IABS R2, R2 ;  /* 0x0000000200027213 */ /* 0x000fe40000000000 */
[----:B------:R-:W-:Y:S02]  /*4360*/  ISETP.GE.AND P1, PT, R16, R232, PT ;  /* 0x000000e81000720c */ /* 0x000fe40003f26270 */
[----:B------:R1:W-:Y:S01]  /*4370*/  I2F R21, R2 ;  /* 0x0000000200157306 */ /* 0x0003e20000201400 */
[----:B------:R-:W-:-:S02]  /*4380*/  ISETP.GE.AND P0, PT, R17, R233, PT ;  /* 0x000000e91100720c */ /* 0x000fc40003f06270 */
[C---:B------:R-:W-:Y:S02]  /*4390*/  ISETP.GE.AND P6, PT, R17.reuse, R232, PT ;  /* 0x000000e81100720c */ /* 0x040fe40003fc6270 */
[----:B------:R-:W-:Y:S02]  /*43a0*/  ISETP.GE.AND P2, PT, R18, R233, PT ;  /* 0x000000e91200720c */ /* 0x000fe40003f46270 */
[-C--:B------:R-:W-:Y:S02]  /*43b0*/  ISETP.LT.OR P1, PT, R16, R228.reuse, P1 ;  /* 0x000000e41000720c */ /* 0x080fe40000f21670 */
[CC--:B------:R-:W-:Y:S02]  /*43c0*/  ISETP.LT.OR P0, PT, R17.reuse, R229.reuse, P0 ;  /* 0x000000e51100720c */ /* 0x0c0fe40000701670 */
[----:B------:R-:W-:Y:S02]  /*43d0*/  ISETP.LT.OR P6, PT, R17, R228, P6 ;  /* 0x000000e41100720c */ /* 0x000fe400037c1670 */
[----:B------:R-:W-:-:S02]  /*43e0*/  ISETP.LT.OR P2, PT, R18, R229, P2 ;  /* 0x000000e51200720c */ /* 0x000fc40001741670 */
[----:B------:R-:W-:Y:S01]  /*43f0*/  FSEL R60, R10, -INF , !P3 ;  /* 0xff8000000a3c7808 */ /* 0x000fe20005800000 */
[----:B-1----:R-:W-:Y:S01]  /*4400*/  IMAD.MOV.U32 R2, RZ, RZ, R0 ;  /* 0x000000ffff027224 */ /* 0x002fe200078e0000 */
[----:B------:R-:W-:Y:S01]  /*4410*/  IABS R0, R4 ;  /* 0x0000000400007213 */ /* 0x000fe20000000000 */
[-C--:B------:R-:W-:Y:S01]  /*4420*/  FFMA.FTZ R4, R9, -R222.reuse, R77 ;  /* 0x800000de09047223 */ /* 0x080fe2000001004d */
[----:B------:R-:W-:Y:S01]  /*4430*/  ISETP.GE.AND P3, PT, R8, R233, PT ;  /* 0x000000e90800720c */ /* 0x000fe20003f66270 */
[----:B------:R1:W2:Y:S01]  /*4440*/  I2F R7, R2 ;  /* 0x0000000200077306 */ /* 0x0002a20000201400 */
[----:B------:R-:W-:Y:S02]  /*4450*/  FFMA.FTZ R9, R27, -R222, R83 ;  /* 0x800000de1b097223 */ /* 0x000fe40000010053 */
[----:B------:R-:W-:Y:S02]  /*4460*/  FSEL R62, R4, -INF , !P4 ;  /* 0xff800000043e7808 */ /* 0x000fe40006000000 */
[----:B------:R-:W-:-:S02]  /*4470*/  ISETP.GE.AND P4, PT, R18, R232, PT ;  /* 0x000000e81200720c */ /* 0x000fc40003f86270 */
[----:B------:R-:W-:Y:S01]  /*4480*/  FSEL R27, R9, -INF , !P5 ;  /* 0xff800000091b7808 */ /* 0x000fe20006800000 */
[----:B------:R3:W4:Y:S01]  /*4490*/  I2F R6, R0 ;  /* 0x0000000000067306 */ /* 0x0007220000201400 */
[----:B------:R-:W-:Y:S02]  /*44a0*/  ISETP.LT.OR P4, PT, R18, R228, P4 ;  /* 0x000000e41200720c */ /* 0x000fe40002781670 */
[C---:B------:R-:W-:Y:S02]  /*44b0*/  ISETP.GE.AND P5, PT, R8.reuse, R234, PT ;  /* 0x000000ea0800720c */ /* 0x040fe40003fa6270 */
[C---:B------:R-:W-:Y:S02]  /*44c0*/  ISETP.LT.OR P3, PT, R8.reuse, R229, P3 ;  /* 0x000000e50800720c */ /* 0x040fe40001f61670 */
[----:B------:R-:W-:Y:S01]  /*44d0*/  ISETP.LT.OR P5, PT, R8, R230, P5 ;  /* 0x000000e60800720c */ /* 0x000fe20002fa1670 */
[----:B-1----:R-:W-:Y:S02]  /*44e0*/  IMAD.IADD R2, R227, 0x1, -R17 ;  /* 0x00000001e3027824 */ /* 0x002fe400078e0a11 */
[----:B--2---:R-:W-:-:S03]  /*44f0*/  FFMA.FTZ R4, R7, -R222, R64 ;  /* 0x800000de07047223 */ /* 0x004fc60000010040 */
[----:B------:R-:W-:Y:S02]  /*4500*/  IABS R2, R2 ;  /* 0x0000000200027213 */ /* 0x000fe40000000000 */
[----:B------:R-:W-:Y:S01]  /*4510*/  FSEL R84, R4, -INF , !P0 ;  /* 0xff80000004547808 */ /* 0x000fe20004000000 */
[----:B---3--:R-:W-:Y:S01]  /*4520*/  IMAD.IADD R0, R224, 0x1, -R24 ;  /* 0x00000001e0007824 */ /* 0x008fe200078e0a18 */
[----:B------:R1:W-:Y:S01]  /*4530*/  I2F R15, R2 ;  /* 0x00000002000f7306 */ /* 0x0003e20000201400 */
[----:B------:R-:W-:Y:S01]  /*4540*/  IMAD.IADD R4, R225, 0x1, -R8 ;  /* 0x00000001e1047824 */ /* 0x000fe200078e0a08 */
[C---:B------:R-:W-:Y:S02]  /*4550*/  ISETP.GE.AND P0, PT, R24.reuse, R233, PT ;  /* 0x000000e91800720c */ /* 0x040fe40003f06270 */
[----:B------:R-:W-:Y:S02]  /*4560*/  IABS R0, R0 ;  /* 0x0000000000007213 */ /* 0x000fe40000000000 */
[----:B------:R-:W-:-:S02]  /*4570*/  ISETP.LT.OR P0, PT, R24, R229, P0 ;  /* 0x000000e51800720c */ /* 0x000fc40000701670 */
[----:B------:R2:W3:Y:S01]  /*4580*/  I2F R5, R0 ;  /* 0x0000000000057306 */ /* 0x0004e20000201400 */
[C---:B-1----:R-:W-:Y:S02]  /*4590*/  IMAD.IADD R2, R227.reuse, 0x1, -R18 ;  /* 0x00000001e3027824 */ /* 0x042fe400078e0a12 */
[----:B------:R-:W1:Y:S03]  /*45a0*/  LDSM.16.M88.4 R16, [R219+0x8800] ;  /* 0x00880000db10783b */ /* 0x000e660000000200 */
[----:B------:R-:W-:Y:S01]  /*45b0*/  IABS R7, R2 ;  /* 0x0000000200077213 */ /* 0x000fe20000000000 */
[-C--:B----4-:R-:W-:Y:S02]  /*45c0*/  FFMA.FTZ R2, R6, -R222.reuse, R65 ;  /* 0x800000de06027223 */ /* 0x090fe40000010041 */
[----:B--2---:R-:W-:Y:S02]  /*45d0*/  IMAD.IADD R0, R227, 0x1, -R24 ;  /* 0x00000001e3007824 */ /* 0x004fe400078e0a18 */
[----:B---3--:R-:W-:Y:S01]  /*45e0*/  FFMA.FTZ R5, R5, -R222, R68 ;  /* 0x800000de05057223 */ /* 0x008fe20000010044 */
[----:B------:R-:W-:Y:S01]  /*45f0*/  FSEL R92, R2, -INF , !P2 ;  /* 0xff800000025c7808 */ /* 0x000fe20005000000 */
[----:B------:R-:W-:Y:S01]  /*4600*/  IMAD.MOV.U32 R6, RZ, RZ, R7 ;  /* 0x000000ffff067224 */ /* 0x000fe200078e0007 */
[----:B------:R-:W-:-:S02]  /*4610*/  IABS R0, R0 ;  /* 0x0000000000007213 */ /* 0x000fc40000000000 */
[----:B------:R-:W-:Y:S01]  /*4620*/  FSEL R77, R5, -INF , !P0 ;  /* 0xff800000054d7808 */ /* 0x000fe20004000000 */
[----:B------:R-:W-:Y:S01]  /*4630*/  IMAD.IADD R5, R227, 0x1, -R8 ;  /* 0x00000001e3057824 */ /* 0x000fe200078e0a08 */
[C---:B------:R-:W-:Y:S01]  /*4640*/  ISETP.GE.AND P0, PT, R25.reuse, R232, PT ;  /* 0x000000e81900720c */ /* 0x040fe20003f06270 */
[----:B------:R-:W-:Y:S01]  /*4650*/  IMAD.MOV.U32 R2, RZ, RZ, R0 ;  /* 0x000000ffff027224 */ /* 0x000fe200078e0000 */
[----:B------:R-:W-:Y:S01]  /*4660*/  IABS R0, R4 ;  /* 0x0000000400007213 */ /* 0x000fe20000000000 */
[----:B------:R-:W-:Y:S01]  /*4670*/  IMAD.IADD R4, R224, 0x1, -R8 ;  /* 0x00000001e0047824 */ /* 0x000fe200078e0a08 */
[----:B------:R2:W3:Y:S01]  /*4680*/  I2F R14, R6 ;  /* 0x00000006000e7306 */ /* 0x0004e20000201400 */
[----:B------:R-:W-:Y:S02]  /*4690*/  ISETP.LT.OR P0, PT, R25, R228, P0 ;  /* 0x000000e41900720c */ /* 0x000fe40000701670 */
[----:B------:R-:W-:-:S04]  /*46a0*/  ISETP.GE.AND P2, PT, R24, R232, PT ;  /* 0x000000e81800720c */ /* 0x000fc80003f46270 */
[----:B------:R-:W-:Y:S01]  /*46b0*/  ISETP.LT.OR P2, PT, R24, R228, P2 ;  /* 0x000000e41800720c */ /* 0x000fe20001741670 */
[----:B------:R4:W5:Y:S01]  /*46c0*/  I2F R12, R2 ;  /* 0x00000002000c7306 */ /* 0x0009620000201400 */
[-C--:B--2---:R-:W-:Y:S02]  /*46d0*/  FFMA.FTZ R6, R20, -R222.reuse, R82 ;  /* 0x800000de14067223 */ /* 0x084fe40000010052 */
[----:B---3--:R-:W-:-:S03]  /*46e0*/  FFMA.FTZ R9, R14, -R222, R67 ;  /* 0x800000de0e097223 */ /* 0x008fc60000010043 */
[----:B------:R-:W-:Y:S01]  /*46f0*/  FSEL R26, R6, -INF , !P0 ;  /* 0xff800000061a7808 */ /* 0x000fe20004000000 */
[----:B------:R-:W-:Y:S01]  /*4700*/  FFMA.FTZ R6, R21, -R222, R79 ;  /* 0x800000de15067223 */ /* 0x000fe2000001004f */
[-C--:B-1----:R-:W-:Y:S01]  /*4710*/  HMMA.16816.F32 R36, R32, R16.reuse, R112 ;  /* 0x000000102024723c */ /* 0x082fe20000001870 */
[----:B----4-:R-:W-:Y:S01]  /*4720*/  IMAD.MOV.U32 R2, RZ, RZ, R0 ;  /* 0x000000ffff027224 */ /* 0x010fe200078e0000 */
[----:B------:R-:W-:Y:S01]  /*4730*/  IABS R0, R4 ;  /* 0x0000000400007213 */ /* 0x000fe20000000000 */
[----:B-----5:R-:W-:Y:S01]  /*4740*/  FFMA.FTZ R10, R12, -R222, R70 ;  /* 0x800000de0c0a7223 */ /* 0x020fe20000010046 */
[----:B------:R-:W-:Y:S01]  /*4750*/  FSEL R61, R6, -INF , !P1 ;  /* 0xff800000063d7808 */ /* 0x000fe20004800000 */
[----:B------:R-:W1:Y:S01]  /*4760*/  I2F R13, R2 ;  /* 0x00000002000d7306 */ /* 0x000e620000201400 */
[C---:B------:R-:W-:Y:S01]  /*4770*/  ISETP.GE.AND P0, PT, R8.reuse, R235, PT ;  /* 0x000000eb0800720c */ /* 0x040fe20003f06270 */
[----:B------:R-:W-:Y:S01]  /*4780*/  IMAD.MOV.U32 R4, RZ, RZ, R0 ;  /* 0x000000ffff047224 */ /* 0x000fe200078e0000 */
[----:B------:R-:W-:Y:S01]  /*4790*/  IABS R0, R5 ;  /* 0x0000000500007213 */ /* 0x000fe20000000000 */
[C---:B------:R-:W-:Y:S01]  /*47a0*/  HMMA.16816.F32 R40, R44.reuse, R16, R124 ;  /* 0x000000102c28723c */ /* 0x040fe2000000187c */
[C---:B------:R-:W-:Y:S01]  /*47b0*/  ISETP.GE.AND P1, PT, R8.reuse, R232, PT ;  /* 0x000000e80800720c */ /* 0x040fe20003f26270 */
[----:B------:R-:W-:Y:S01]  /*47c0*/  FFMA.FTZ R12, R29, -R222, R57 ;  /* 0x800000de1d0c7223 */ /* 0x000fe20000010039 */
[C---:B------:R-:W-:Y:S01]  /*47d0*/  ISETP.LT.OR P0, PT, R8.reuse, R231, P0 ;  /* 0x000000e70800720c */ /* 0x040fe20000701670 */
[----:B------:R2:W3:Y:S01]  /*47e0*/  I2F R11, R4 ;  /* 0x00000004000b7306 */ /* 0x0004e20000201400 */
[----:B------:R-:W-:Y:S01]  /*47f0*/  ISETP.LT.OR P1, PT, R8, R228, P1 ;  /* 0x000000e40800720c */ /* 0x000fe20000f21670 */
[-C--:B------:R-:W-:Y:S01]  /*4800*/  FFMA.FTZ R8, R15, -R222.reuse, R66 ;  /* 0x800000de0f087223 */ /* 0x080fe20000010042 */
[----:B------:R-:W-:Y:S01]  /*4810*/  FSEL R65, R9, -INF , !P4 ;  /* 0xff80000009417808 */ /* 0x000fe20006000000 */
[----:B------:R-:W4:Y:S01]  /*4820*/  LDSM.16.M88.4 R20, [R219+0x8c00] ;  /* 0x008c0000db14783b */ /* 0x000f220000000200 */
[----:B------:R-:W-:Y:S01]  /*4830*/  FSEL R68, R10, -INF , !P2 ;  /* 0xff8000000a447808 */ /* 0x000fe20005000000 */
[----:B------:R-:W-:Y:S01]  /*4840*/  HMMA.16816.F32 R48, R44, R18, R132 ;  /* 0x000000122c30723c */ /* 0x000fe20000001884 */
[----:B------:R-:W-:Y:S01]  /*4850*/  FSEL R64, R8, -INF , !P6 ;  /* 0xff80000008407808 */ /* 0x000fe20007000000 */
[----:B-1----:R-:W-:Y:S01]  /*4860*/  FFMA.FTZ R13, R13, -R222, R59 ;  /* 0x800000de0d0d7223 */ /* 0x002fe2000001003b */
[----:B------:R-:W-:Y:S01]  /*4870*/  IADD3 R2, R25, 0x20, RZ ;  /* 0x0000002019027810 */ /* 0x000fe20007ffe0ff */
[----:B------:R-:W-:-:S04]  /*4880*/  DEPBAR.LE SB0, 0x0 ;  /* 0x000080000000791a */ /* 0x000fc80000000000 */
[----:B------:R-:W-:Y:S01]  /*4890*/  IMAD.IADD R5, R226, 0x1, -R2 ;  /* 0x00000001e2057824 */ /* 0x000fe200078e0a02 */
[----:B------:R-:W-:Y:S01]  /*48a0*/  FSEL R124, R12, -INF , !P0 ;  /* 0xff8000000c7c7808 */ /* 0x000fe20004000000 */
[----:B--2---:R-:W-:Y:S01]  /*48b0*/  IMAD.MOV.U32 R4, RZ, RZ, R0 ;  /* 0x000000ffff047224 */ /* 0x004fe200078e0000 */
[C---:B------:R-:W-:Y:S01]  /*48c0*/  ISETP.GE.AND P6, PT, R2.reuse, R235, PT ;  /* 0x000000eb0200720c */ /* 0x040fe20003fc6270 */
[----:B---3--:R-:W-:Y:S01]  /*48d0*/  FFMA.FTZ R14, R11, -R222, R69 ;  /* 0x800000de0b0e7223 */ /* 0x008fe20000010045 */
[----:B------:R-:W-:Y:S01]  /*48e0*/  IABS R0, R5 ;  /* 0x0000000500007213 */ /* 0x000fe20000000000 */
[----:B------:R-:W1:Y:S01]  /*48f0*/  I2F R7, R4 ;  /* 0x0000000400077306 */ /* 0x000e620000201400 */
[C---:B------:R-:W-:Y:S01]  /*4900*/  ISETP.GE.AND P4, PT, R2.reuse, R234, PT ;  /* 0x000000ea0200720c */ /* 0x040fe20003f86270 */
[----:B------:R-:W-:Y:S01]  /*4910*/  HMMA.16816.F32 R28, R32, R18, R108 ;  /* 0x00000012201c723c */ /* 0x000fe2000000186c */
[C---:B------:R-:W-:Y:S02]  /*4920*/  ISETP.GE.AND P2, PT, R2.reuse, R233, PT ;  /* 0x000000e90200720c */ /* 0x040fe40003f46270 */
[----:B------:R-:W-:-:S02]  /*4930*/  ISETP.GE.AND P0, PT, R2, R232, PT ;  /* 0x000000e80200720c */ /* 0x000fc40003f06270 */
[C---:B------:R-:W-:Y:S01]  /*4940*/  ISETP.LT.OR P6, PT, R2.reuse, R231, P6 ;  /* 0x000000e70200720c */ /* 0x040fe200037c1670 */
[----:B------:R2:W3:Y:S01]  /*4950*/  I2F R6, R0 ;  /* 0x0000000000067306 */ /* 0x0004e20000201400 */
[C---:B------:R-:W-:Y:S02]  /*4960*/  ISETP.LT.OR P4, PT, R2.reuse, R230, P4 ;  /* 0x000000e60200720c */ /* 0x040fe40002781670 */
[C---:B------:R-:W-:Y:S02]  /*4970*/  ISETP.LT.OR P2, PT, R2.reuse, R229, P2 ;  /* 0x000000e50200720c */ /* 0x040fe40001741670 */
[----:B------:R-:W-:Y:S02]  /*4980*/  ISETP.LT.OR P0, PT, R2, R228, P0 ;  /* 0x000000e40200720c */ /* 0x000fe40000701670 */
[----:B------:R-:W-:Y:S01]  /*4990*/  FSEL R125, R13, -INF , !P5 ;  /* 0xff8000000d7d7808 */ /* 0x000fe20006800000 */
[----:B-1----:R-:W-:Y:S01]  /*49a0*/  FFMA.FTZ R11, R7, -R222, R71 ;  /* 0x800000de070b7223 */ /* 0x002fe20000010047 */
[----:B------:R-:W-:-:S04]  /*49b0*/  IADD3 R4, R25, 0x28, RZ ;  /* 0x0000002819047810 */ /* 0x000fc80007ffe0ff */
[----:B------:R-:W-:Y:S02]  /*49c0*/  FSEL R76, R11, -INF , !P1 ;  /* 0xff8000000b4c7808 */ /* 0x000fe40004800000 */
[----:B--2---:R-:W-:Y:S01]  /*49d0*/  IADD3 R0, R25, 0x21, RZ ;  /* 0x0000002119007810 */ /* 0x004fe20007ffe0ff */
[----:B---3--:R-:W-:Y:S01]  /*49e0*/  FFMA.FTZ R15, R6, -R222, R36 ;  /* 0x800000de060f7223 */ /* 0x008fe20000010024 */
[----:B------:R-:W-:Y:S01]  /*49f0*/  FSEL R36, R14, -INF , !P3 ;  /* 0xff8000000e247808 */ /* 0x000fe20005800000 */
[----:B------:R-:W-:Y:S01]  /*4a00*/  IMAD.IADD R6, R226, 0x1, -R4 ;  /* 0x00000001e2067824 */ /* 0x000fe200078e0a04 */
[----:B------:R-:W-:Y:S01]  /*4a10*/  ISETP.GE.AND P5, PT, R0, R235, PT ;  /* 0x000000eb0000720c */ /* 0x000fe20003fa6270 */
[----:B------:R-:W-:Y:S01]  /*4a20*/  IMAD.IADD R5, R226, 0x1, -R0 ;  /* 0x00000001e2057824 */ /* 0x000fe200078e0a00 */
[----:B------:R-:W-:Y:S01]  /*4a30*/  FSEL R192, R15, -INF , !P6 ;  /* 0xff8000000fc07808 */ /* 0x000fe20007000000 */
[----:B----4-:R-:W-:Y:S01]  /*4a40*/  HMMA.16816.F32 R52, R32, R20, R52 ;  /* 0x000000142034723c */ /* 0x010fe20000001834 */
[----:B------:R-:W-:-:S02]  /*4a50*/  IABS R6, R6 ;  /* 0x0000000600067213 */ /* 0x000fc40000000000 */
[----:B------:R-:W-:Y:S02]  /*4a60*/  IABS R5, R5 ;  /* 0x0000000500057213 */ /* 0x000fe40000000000 */
[----:B------:R1:W-:Y:S01]  /*4a70*/  I2F R24, R6 ;  /* 0x0000000600187306 */ /* 0x0003e20000201400 */
[C---:B------:R-:W-:Y:S02]  /*4a80*/  ISETP.GE.AND P3, PT, R0.reuse, R234, PT ;  /* 0x000000ea0000720c */ /* 0x040fe40003f66270 */
[----:B------:R-:W-:Y:S01]  /*4a90*/  IMAD.MOV.U32 R7, RZ, RZ, R5 ;  /* 0x000000ffff077224 */ /* 0x000fe200078e0005 */
[C---:B------:R-:W-:Y:S01]  /*4aa0*/  ISETP.GE.AND P1, PT, R0.reuse, R233, PT ;  /* 0x000000e90000720c */ /* 0x040fe20003f26270 */
[----:B------:R-:W-:Y:S01]  /*4ab0*/  IMAD.IADD R5, R225, 0x1, -R2 ;  /* 0x00000001e1057824 */ /* 0x000fe200078e0a02 */
[C---:B------:R-:W-:Y:S01]  /*4ac0*/  ISETP.GE.AND P6, PT, R0.reuse, R232, PT ;  /* 0x000000e80000720c */ /* 0x040fe20003fc6270 */
[----:B------:R-:W-:Y:S01]  /*4ad0*/  HMMA.16816.F32 R56, R44, R20, R144 ;  /* 0x000000142c38723c */ /* 0x000fe20000001890 */
[----:B------:R2:W3:Y:S01]  /*4ae0*/  I2F R16, R7 ;  /* 0x0000000700107306 */ /* 0x0004e20000201400 */
[----:B------:R-:W-:-:S02]  /*4af0*/  ISETP.LT.OR P5, PT, R0, R231, P5 ;  /* 0x000000e70000720c */ /* 0x000fc40002fa1670 */
[----:B------:R-:W-:Y:S02]  /*4b00*/  IABS R5, R5 ;  /* 0x0000000500057213 */ /* 0x000fe40000000000 */
[C---:B------:R-:W-:Y:S01]  /*4b10*/  ISETP.LT.OR P3, PT, R0.reuse, R230, P3 ;  /* 0x000000e60000720c */ /* 0x040fe20001f61670 */
[----:B------:R-:W-:Y:S01]  /*4b20*/  BAR.SYNC.DEFER_BLOCKING 0x0 ;  /* 0x0000000000007b1d */ /* 0x000fe20000010000 */
[C---:B------:R-:W-:Y:S01]  /*4b30*/  ISETP.LT.OR P1, PT, R0.reuse, R229, P1 ;  /* 0x000000e50000720c */ /* 0x040fe20000f21670 */
[----:B-1----:R-:W-:Y:S01]  /*4b40*/  IMAD.IADD R6, R225, 0x1, -R0 ;  /* 0x00000001e1067824 */ /* 0x002fe200078e0a00 */
[----:B------:R-:W-:Y:S01]  /*4b50*/  ISETP.LT.OR P6, PT, R0, R228, P6 ;  /* 0x000000e40000720c */ /* 0x000fe200037c1670 */
[----:B------:R-:W-:Y:S02]  /*4b60*/  HMMA.16816.F32 R32, R32, R22, R72 ;  /* 0x000000162020723c */ /* 0x000fe40000001848 */
[----:B------:R1:W4:Y:S01]  /*4b70*/  I2F R9, R5 ;  /* 0x0000000500097306 */ /* 0x0003220000201400 */
[----:B--2---:R-:W-:-:S02]  /*4b80*/  IMAD.IADD R7, R224, 0x1, -R2 ;  /* 0x00000001e0077824 */ /* 0x004fc400078e0a02 */
[----:B---3--:R-:W-:-:S03]  /*4b90*/  FFMA.FTZ R12, R16, -R222, R37 ;  /* 0x800000de100c7223 */ /* 0x008fc60000010025 */
[----:B------:R-:W-:Y:S02]  /*4ba0*/  IABS R7, R7 ;  /* 0x0000000700077213 */ /* 0x000fe40000000000 */
[----:B------:R-:W-:Y:S02]  /*4bb0*/  FSEL R187, R12, -INF , !P5 ;  /* 0xff8000000cbb7808 */ /* 0x000fe40006800000 */
[----:B------:R-:W-:Y:S01]  /*4bc0*/  ISETP.GE.AND P5, PT, R4, R232, PT ;  /* 0x000000e80400720c */ /* 0x000fe20003fa6270 */
[----:B-1----:R-:W-:-:S03]  /*4bd0*/  IMAD.IADD R5, R227, 0x1, -R2 ;  /* 0x00000001e3057824 */ /* 0x002fc600078e0a02 */
[----:B------:R-:W-:Y:S01]  /*4be0*/  ISETP.LT.OR P5, PT, R4, R228, P5 ;  /* 0x000000e40400720c */ /* 0x000fe20002fa1670 */
[----:B------:R-:W-:Y:S02]  /*4bf0*/  IMAD.MOV.U32 R2, RZ, RZ, R7 ;  /* 0x000000ffff027224 */ /* 0x000fe400078e0007 */
[----:B----4-:R-:W-:Y:S01]  /*4c00*/  FFMA.FTZ R9, R9, -R222, R38 ;  /* 0x800000de09097223 */ /* 0x010fe20000010026 */
[----:B------:R-:W-:Y:S01]  /*4c10*/  IABS R8, R5 ;  /* 0x0000000500087213 */ /* 0x000fe20000000000 */
[----:B------:R1:W2:Y:S01]  /*4c20*/  I2F R7, R2 ;  /* 0x0000000200077306 */ /* 0x0002a20000201400 */
[----:B------:R-:W-:Y:S02]  /*4c30*/  IMAD.IADD R5, R224, 0x1, -R0 ;  /* 0x00000001e0057824 */ /* 0x000fe400078e0a00 */
[----:B------:R-:W-:Y:S02]  /*4c40*/  FSEL R193, R9, -INF , !P4 ;  /* 0xff80000009c17808 */ /* 0x000fe40006000000 */
[----:B------:R-:W-:-:S02]  /*4c50*/  ISETP.GE.AND P4, PT, R4, R235, PT ;  /* 0x000000eb0400720c */ /* 0x000fc40003f86270 */
[----:B------:R-:W-:Y:S02]  /*4c60*/  IABS R5, R5 ;  /* 0x0000000500057213 */ /* 0x000fe40000000000 */
[----:B------:R-:W-:Y:S02]  /*4c70*/  ISETP.LT.OR P4, PT, R4, R231, P4 ;  /* 0x000000e70400720c */ /* 0x000fe40002781670 */
[----:B-1----:R-:W-:Y:S01]  /*4c80*/  IABS R2, R6 ;  /* 0x0000000600027213 */ /* 0x002fe20000000000 */
[----:B------:R-:W-:Y:S02]  /*4c90*/  IMAD.MOV.U32 R6, RZ, RZ, R8 ;  /* 0x000000ffff067224 */ /* 0x000fe400078e0008 */
[----:B--2---:R-:W-:Y:S01]  /*4ca0*/  FFMA.FTZ R10, R7, -R222, R40 ;  /* 0x800000de070a7223 */ /* 0x004fe20000010028 */
[----:B------:R1:W-:Y:S01]  /*4cb0*/  I2F R14, R2 ;  /* 0x00000002000e7306 */ /* 0x0003e20000201400 */
[----:B------:R-:W-:-:S03]  /*4cc0*/  IMAD.IADD R7, R224, 0x1, -R4 ;  /* 0x00000001e0077824 */ /* 0x000fc600078e0a04 */
[----:B------:R-:W-:Y:S02]  /*4cd0*/  FSEL R173, R10, -INF , !P2 ;  /* 0xff8000000aad7808 */ /* 0x000fe40005000000 */
[C---:B------:R-:W-:Y:S02]  /*4ce0*/  ISETP.GE.AND P2, PT, R4.reuse, R234, PT ;  /* 0x000000ea0400720c */ /* 0x040fe40003f46270 */
[----:B------:R-:W2:Y:S02]  /*4cf0*/  I2F R6, R6 ;  /* 0x0000000600067306 */ /* 0x000ea40000201400 */
[----:B------:R-:W-:Y:S01]  /*4d00*/  ISETP.LT.OR P2, PT, R4, R230, P2 ;  /* 0x000000e60400720c */ /* 0x000fe20001741670 */
[----:B-1----:R-:W-:Y:S02]  /*4d10*/  IMAD.IADD R2, R227, 0x1, -R0 ;  /* 0x00000001e3027824 */ /* 0x002fe400078e0a00 */
[----:B------:R-:W-:-:S03]  /*4d20*/  IMAD.MOV.U32 R0, RZ, RZ, R5 ;  /* 0x000000ffff007224 */ /* 0x000fc600078e0005 */
[----:B------:R-:W-:Y:S01]  /*4d30*/  IABS R5, R2 ;  /* 0x0000000200057213 */ /* 0x000fe20000000000 */
[----:B------:R-:W-:Y:S01]  /*4d40*/  IMAD.IADD R2, R225, 0x1, -R4 ;  /* 0x00000001e1027824 */ /* 0x000fe200078e0a04 */
[----:B------:R1:W3:Y:S01]  /*4d50*/  I2F R15, R0 ;  /* 0x00000000000f7306 */ /* 0x0002e20000201400 */
[----:B--2---:R-:W-:-:S03]  /*4d60*/  FFMA.FTZ R11, R6, -R222, R42 ;  /* 0x800000de060b7223 */ /* 0x004fc6000001002a */
[----:B------:R-:W-:Y:S02]  /*4d70*/  IABS R2, R2 ;  /* 0x0000000200027213 */ /* 0x000fe40000000000 */
[----:B------:R-:W-:Y:S01]  /*4d80*/  FSEL R179, R11, -INF , !P0 ;  /* 0xff8000000bb37808 */ /* 0x000fe20004000000 */
[-C--:B------:R-:W-:Y:S01]  /*4d90*/  FFMA.FTZ R11, R14, -R222.reuse, R39 ;  /* 0x800000de0e0b7223 */ /* 0x080fe20000010027 */
[----:B------:R2:W4:Y:S01]  /*4da0*/  I2F R17, R5 ;  /* 0x0000000500117306 */ /* 0x0005220000201400 */
[----:B------:R-:W-:Y:S01]  /*4db0*/  IMAD.MOV.U32 R6, RZ, RZ, R2 ;  /* 0x000000ffff067224 */ /* 0x000fe200078e0002 */
[----:B------:R-:W-:Y:S01]  /*4dc0*/  IABS R2, R7 ;  /* 0x0000000700027213 */ /* 0x000fe20000000000 */
[----:B------:R-:W-:Y:S01]  /*4dd0*/  IMAD.IADD R7, R227, 0x1, -R4 ;  /* 0x00000001e3077824 */ /* 0x000fe200078e0a04 */
[----:B------:R-:W-:Y:S01]  /*4de0*/  ISETP.GE.AND P0, PT, R4, R233, PT ;  /* 0x000000e90400720c */ /* 0x000fe20003f06270 */
[----:B------:R-:W-:Y:S01]  /*4df0*/  FFMA.FTZ R14, R24, -R222, R28 ;  /* 0x800000de180e7223 */ /* 0x000fe2000001001c */
[----:B------:R-:W-:-:S02]  /*4e00*/  FSEL R185, R11, -INF , !P3 ;  /* 0xff8000000bb97808 */ /* 0x000fc40005800000 */
[----:B-1----:R-:W-:Y:S01]  /*4e10*/  IADD3 R0, R25, 0x29, RZ ;  /* 0x0000002919007810 */ /* 0x002fe20007ffe0ff */
[----:B------:R1:W5:Y:S01]  /*4e20*/  I2F R13, R6 ;  /* 0x00000006000d7306 */ /* 0x0003620000201400 */
[----:B------:R-:W-:Y:S01]  /*4e30*/  ISETP.LT.OR P0, PT, R4, R229, P0 ;  /* 0x000000e50400720c */ /* 0x000fe20000701670 */
[-C--:B---3--:R-:W-:Y:S01]  /*4e40*/  FFMA.FTZ R15, R15, -R222.reuse, R41 ;  /* 0x800000de0f0f7223 */ /* 0x088fe20000010029 */
[----:B------:R-:W-:Y:S01]  /*4e50*/  FSEL R181, R14, -INF , !P4 ;  /* 0xff8000000eb57808 */ /* 0x000fe20006000000 */
[----:B------:R-:W-:Y:S01]  /*4e60*/  IMAD.IADD R8, R226, 0x1, -R0 ;  /* 0x00000001e2087824 */ /* 0x000fe200078e0a00 */
[----:B------:R-:W-:Y:S02]  /*4e70*/  ISETP.GE.AND P3, PT, R0, R235, PT ;  /* 0x000000eb0000720c */ /* 0x000fe40003f66270 */
[----:B--2---:R-:W-:Y:S01]  /*4e80*/  IADD3 R5, R25, 0x30, RZ ;  /* 0x0000003019057810 */ /* 0x004fe20007ffe0ff */
[----:B----4-:R-:W-:Y:S01]  /*4e90*/  FFMA.FTZ R12, R17, -R222, R43 ;  /* 0x800000de110c7223 */ /* 0x010fe2000001002b */
[----:B------:R-:W-:-:S02]  /*4ea0*/  IABS R8, R8 ;  /* 0x0000000800087213 */ /* 0x000fc40000000000 */
[----:B------:R-:W-:Y:S02]  /*4eb0*/  FSEL R160, R15, -INF , !P1 ;  /* 0xff8000000fa07808 */ /* 0x000fe40004800000 */
[----:B------:R-:W-:Y:S01]  /*4ec0*/  FSEL R162, R12, -INF , !P6 ;  /* 0xff8000000ca27808 */ /* 0x000fe20007000000 */
[----:B------:R-:W-:Y:S01]  /*4ed0*/  IMAD.MOV.U32 R4, RZ, RZ, R8 ;  /* 0x000000ffff047224 */ /* 0x000fe200078e0008 */
[----:B------:R-:W-:Y:S01]  /*4ee0*/  ISETP.GE.AND P1, PT, R0, R234, PT ;  /* 0x000000ea0000720c */ /* 0x000fe20003f26270 */
[----:B-1----:R-:W-:Y:S01]  /*4ef0*/  IMAD.MOV.U32 R6, RZ, RZ, R2 ;  /* 0x000000ffff067224 */ /* 0x002fe200078e0002 */
[----:B------:R-:W-:Y:S01]  /*4f00*/  IABS R2, R7 ;  /* 0x0000000700027213 */ /* 0x000fe20000000000 */
[----:B------:R1:W2:Y:S01]  /*4f10*/  I2F R16, R4 ;  /* 0x0000000400107306 */ /* 0x0002a20000201400 */
[----:B------:R-:W-:Y:S01]  /*4f20*/  IMAD.IADD R8, R224, 0x1, -R0 ;  /* 0x00000001e0087824 */ /* 0x000fe200078e0a00 */
[C---:B------:R-:W-:Y:S01]  /*4f30*/  ISETP.GE.AND P6, PT, R0.reuse, R233, PT ;  /* 0x000000e90000720c */ /* 0x040fe20003fc6270 */
[----:B-----5:R-:W-:Y:S01]  /*4f40*/  FFMA.FTZ R17, R13, -R222, R30 ;  /* 0x800000de0d117223 */ /* 0x020fe2000001001e */
[----:B------:R-:W-:-:S02]  /*4f50*/  ISETP.GE.AND P4, PT, R0, R232, PT ;  /* 0x000000e80000720c */ /* 0x000fc40003f86270 */
[C---:B------:R-:W-:Y:S02]  /*4f60*/  ISETP.LT.OR P3, PT, R0.reuse, R231, P3 ;  /* 0x000000e70000720c */ /* 0x040fe40001f61670 */
[----:B------:R3:W4:Y:S01]  /*4f70*/  I2F R7, R2 ;  /* 0x0000000200077306 */ /* 0x0007220000201400 */
[C---:B------:R-:W-:Y:S02]  /*4f80*/  ISETP.LT.OR P1, PT, R0.reuse, R230, P1 ;  /* 0x000000e60000720c */ /* 0x040fe40000f21670 */
[C---:B------:R-:W-:Y:S02]  /*4f90*/  ISETP.LT.OR P6, PT, R0.reuse, R229, P6 ;  /* 0x000000e50000720c */ /* 0x040fe400037c1670 */
[----:B------:R-:W-:Y:S02]  /*4fa0*/  ISETP.LT.OR P4, PT, R0, R228, P4 ;  /* 0x000000e40000720c */ /* 0x000fe40002781670 */
[----:B------:R-:W-:Y:S01]  /*4fb0*/  FSEL R183, R17, -INF , !P2 ;  /* 0xff80000011b77808 */ /* 0x000fe20005000000 */
[----:B------:R5:W5:Y:S01]  /*4fc0*/  I2F R9, R6 ;  /* 0x0000000600097306 */ /* 0x000b620000201400 */
[----:B-1----:R-:W-:Y:S01]  /*4fd0*/  IADD3 R4, R25, 0x31, RZ ;  /* 0x0000003119047810 */ /* 0x002fe20007ffe0ff */
[----:B--2---:R-:W-:Y:S01]  /*4fe0*/  FFMA.FTZ R11, R16, -R222, R29 ;  /* 0x800000de100b7223 */ /* 0x004fe2000001001d */
[----:B------:R-:W-:-:S04]  /*4ff0*/  ISETP.GE.AND P2, PT, R5, R235, PT ;  /* 0x000000eb0500720c */ /* 0x000fc80003f46270 */
[----:B------:R-:W-:Y:S01]  /*5000*/  FSEL R176, R11, -INF , !P3 ;  /* 0xff8000000bb07808 */ /* 0x000fe20005800000 */
[----:B---3--:R-:W-:Y:S01]  /*5010*/  IMAD.IADD R2, R226, 0x1, -R5 ;  /* 0x00000001e2027824 */ /* 0x008fe200078e0a05 */
[----:B------:R-:W-:Y:S01]  /*5020*/  ISETP.GE.AND P3, PT, R5, R232, PT ;  /* 0x000000e80500720c */ /* 0x000fe20003f66270 */
[----:B----4-:R-:W-:Y:S01]  /*5030*/  FFMA.FTZ R18, R7, -R222, R50 ;  /* 0x800000de07127223 */ /* 0x010fe20000010032 */
[----:B------:R-:W-:Y:S02]  /*5040*/  ISETP.LT.OR P2, PT, R5, R231, P2 ;  /* 0x000000e70500720c */ /* 0x000fe40001741670 */
[----:B------:R-:W-:Y:S02]  /*5050*/  IABS R2, R2 ;  /* 0x0000000200027213 */ /* 0x000fe40000000000 */
[----:B------:R-:W-:Y:S01]  /*5060*/  FSEL R161, R18, -INF , !P5 ;  /* 0xff80000012a17808 */ /* 0x000fe20006800000 */
[----:B-----5:R-:W-:Y:S01]  /*5070*/  IMAD.IADD R6, R225, 0x1, -R0 ;  /* 0x00000001e1067824 */ /* 0x020fe200078e0a00 */
[----:B------:R1:W2:Y:S01]  /*5080*/  I2F R20, R2 ;  /* 0x0000000200147306 */ /* 0x0002a20000201400 */
[----:B------:R-:W-:Y:S01]  /*5090*/  FFMA.FTZ R19, R9, -R222, R48 ;  /* 0x800000de09137223 */ /* 0x000fe20000010030 */
[----:B------:R-:W-:Y:S01]  /*50a0*/  ISETP.GE.AND P5, PT, R5, R233, PT ;  /* 0x000000e90500720c */ /* 0x000fe20003fa6270 */
[----:B------:R-:W-:Y:S01]  /*50b0*/  IMAD.IADD R9, R226, 0x1, -R4 ;  /* 0x00000001e2097824 */ /* 0x000fe200078e0a04 */
[----:B------:R-:W-:-:S02]  /*50c0*/  IABS R6, R6 ;  /* 0x0000000600067213 */ /* 0x000fc40000000000 */
[----:B------:R-:W-:Y:S02]  /*50d0*/  FSEL R106, R19, -INF , !P0 ;  /* 0xff800000136a7808 */ /* 0x000fe40004000000 */
[C---:B------:R-:W-:Y:S01]  /*50e0*/  ISETP.GE.AND P0, PT, R5.reuse, R234, PT ;  /* 0x000000ea0500720c */ /* 0x040fe20003f06270 */
[----:B------:R-:W-:Y:S01]  /*50f0*/  IMAD.MOV.U32 R7, RZ, RZ, R6 ;  /* 0x000000ffff077224 */ /* 0x000fe200078e0006 */
[----:B------:R-:W-:Y:S02]  /*5100*/  IABS R6, R8 ;  /* 0x0000000800067213 */ /* 0x000fe40000000000 */
[C---:B------:R-:W-:Y:S01]  /*5110*/  ISETP.LT.OR P0, PT, R5.reuse, R230, P0 ;  /* 0x000000e60500720c */ /* 0x040fe20000701670 */
[----:B------:R3:W4:Y:S01]  /*5120*/  I2F R10, R7 ;  /* 0x00000007000a7306 */ /* 0x0007220000201400 */
[----:B------:R-:W-:Y:S02]  /*5130*/  ISETP.LT.OR P5, PT, R5, R229, P5 ;  /* 0x000000e50500720c */ /* 0x000fe40002fa1670 */
[----:B-1----:R-:W-:Y:S01]  /*5140*/  IADD3 R2, R25, 0x38, RZ ;  /* 0x0000003819027810 */ /* 0x002fe20007ffe0ff */
[----:B--2---:R-:W-:Y:S01]  /*5150*/  FFMA.FTZ R11, R20, -R222, R52 ;  /* 0x800000de140b7223 */ /* 0x004fe20000010034 */
[----:B------:R-:W-:-:S03]  /*5160*/  ISETP.LT.OR P3, PT, R5, R228, P3 ;  /* 0x000000e40500720c */ /* 0x000fc60001f61670 */
[----:B------:R-:W-:Y:S01]  /*5170*/  IMAD.IADD R8, R226, 0x1, -R2 ;  /* 0x00000001e2087824 */ /* 0x000fe200078e0a02 */
[----:B------:R-:W-:Y:S02]  /*5180*/  FSEL R195, R11, -INF , !P2 ;  /* 0xff8000000bc37808 */ /* 0x000fe40005000000 */
[C---:B------:R-:W-:Y:S02]  /*5190*/  ISETP.GE.AND P2, PT, R4.reuse, R232, PT ;  /* 0x000000e80400720c */ /* 0x040fe40003f46270 */
[----:B------:R-:W-:Y:S02]  /*51a0*/  IABS R8, R8 ;  /* 0x0000000800087213 */ /* 0x000fe40000000000 */
[----:B------:R-:W-:Y:S01]  /*51b0*/  ISETP.LT.OR P2, PT, R4, R228, P2 ;  /* 0x000000e40400720c */ /* 0x000fe20001741670 */
[----:B---3--:R-:W-:Y:S01]  /*51c0*/  IMAD.MOV.U32 R7, RZ, RZ, R6 ;  /* 0x000000ffff077224 */ /* 0x008fe200078e0006 */
[----:B------:R-:W-:Y:S01]  /*51d0*/  IABS R6, R9 ;  /* 0x0000000900067213 */ /* 0x000fe20000000000 */
[----:B----4-:R-:W-:-:S02]  /*51e0*/  FFMA.FTZ R13, R10, -R222, R31 ;  /* 0x800000de0a0d7223 */ /* 0x010fc4000001001f */
[----:B------:R1:W2:Y:S03]  /*51f0*/  I2F R9, R7 ;  /* 0x0000000700097306 */ /* 0x0002a60000201400 */
[----:B------:R-:W-:Y:S02]  /*5200*/  FSEL R178, R13, -INF , !P1 ;  /* 0xff8000000db27808 */ /* 0x000fe40004800000 */
[----:B------:R-:W-:-:S03]  /*5210*/  ISETP.GE.AND P1, PT, R4, R235, PT ;  /* 0x000000eb0400720c */ /* 0x000fc60003f26270 */
[----:B------:R3:W4:Y:S01]  /*5220*/  I2F R15, R6 ;  /* 0x00000006000f7306 */ /* 0x0007220000201400 */
[----:B------:R-:W-:Y:S01]  /*5230*/  ISETP.LT.OR P1, PT, R4, R231, P1 ;  /* 0x000000e70400720c */ /* 0x000fe20000f21670 */
[----:B-1----:R-:W-:Y:S01]  /*5240*/  IMAD.IADD R7, R227, 0x1, -R0 ;  /* 0x00000001e3077824 */ /* 0x002fe200078e0a00 */
[----:B------:R-:W-:Y:S01]  /*5250*/  IADD3 R0, R25, 0x39, RZ ;  /* 0x0000003919007810 */ /* 0x000fe20007ffe0ff */
[----:B--2---:R-:W-:Y:S02]  /*5260*/  FFMA.FTZ R14, R9, -R222, R49 ;  /* 0x800000de090e7223 */ /* 0x004fe40000010031 */
[--C-:B------:R-:W-:Y:S01]  /*5270*/  IMAD.IADD R9, R224, 0x1, -R5.reuse ;  /* 0x00000001e0097824 */ /* 0x100fe200078e0a05 */
[----:B------:R-:W-:Y:S02]  /*5280*/  IABS R7, R7 ;  /* 0x0000000700077213 */ /* 0x000fe40000000000 */
[----:B------:R-:W-:Y:S01]  /*5290*/  FSEL R100, R14, -INF , !P6 ;  /* 0xff8000000e647808 */ /* 0x000fe20007000000 */
[----:B---3--:R-:W-:Y:S01]  /*52a0*/  IMAD.MOV.U32 R6, RZ, RZ, R8 ;  /* 0x000000ffff067224 */ /* 0x008fe200078e0008 */
[----:B------:R-:W1:Y:S01]  /*52b0*/  I2F R10, R7 ;  /* 0x00000007000a7306 */ /* 0x000e620000201400 */
[----:B------:R-:W-:Y:S01]  /*52c0*/  IMAD.IADD R8, R225, 0x1, -R5 ;  /* 0x00000001e1087824 */ /* 0x000fe200078e0a05 */
[----:B------:R-:W-:Y:S01]  /*52d0*/  ISETP.GE.AND P6, PT, R4, R234, PT ;  /* 0x000000ea0400720c */ /* 0x000fe20003fc6270 */
[----:B----4-:R-:W-:-:S03]  /*52e0*/  FFMA.FTZ R11, R15, -R222, R53 ;  /* 0x800000de0f0b7223 */ /* 0x010fc60000010035 */
[----:B------:R-:W-:Y:S02]  /*52f0*/  ISETP.LT.OR P6, PT, R4, R230, P6 ;  /* 0x000000e60400720c */ /* 0x000fe400037c1670 */
[----:B------:R2:W-:Y:S01]  /*5300*/  I2F R24, R6 ;  /* 0x0000000600187306 */ /* 0x0005e20000201400 */
[----:B------:R-:W-:Y:S02]  /*5310*/  FSEL R191, R11, -INF , !P1 ;  /* 0xff8000000bbf7808 */ /* 0x000fe40004800000 */
[----:B------:R-:W-:-:S04]  /*5320*/  ISETP.GE.AND P1, PT, R2, R232, PT ;  /* 0x000000e80200720c */ /* 0x000fc80003f26270 */
[----:B------:R-:W-:Y:S01]  /*5330*/  ISETP.LT.OR P1, PT, R2, R228, P1 ;  /* 0x000000e40200720c */ /* 0x000fe20000f21670 */
[----:B--2---:R-:W-:-:S05]  /*5340*/  IMAD.IADD R6, R226, 0x1, -R0 ;  /* 0x00000001e2067824 */ /* 0x004fca00078e0a00 */
[----:B------:R-:W-:-:S05]  /*5350*/  IABS R6, R6 ;  /* 0x0000000600067213 */ /* 0x000fca0000000000 */
[----:B------:R-:W-:Y:S01]  /*5360*/  IMAD.MOV.U32 R7, RZ, RZ, R6 ;  /* 0x000000ffff077224 */ /* 0x000fe200078e0006 */
[----:B------:R-:W-:Y:S01]  /*5370*/  IABS R6, R8 ;  /* 0x0000000800067213 */ /* 0x000fe20000000000 */
[----:B------:R-:W-:Y:S02]  /*5380*/  IMAD.IADD R8, R227, 0x1, -R4 ;  /* 0x00000001e3087824 */ /* 0x000fe400078e0a04 */
[----:B------:R2:W-:Y:S08]  /*5390*/  I2F R21, R7 ;  /* 0x0000000700157306 */ /* 0x0005f00000201400 */
[----:B------:R3:W-:Y:S01]  /*53a0*/  I2F R12, R6 ;  /* 0x00000006000c7306 */ /* 0x0007e20000201400 */
[----:B--2---:R-:W-:Y:S01]  /*53b0*/  IABS R7, R9 ;  /* 0x0000000900077213 */ /* 0x004fe20000000000 */
[----:B-1----:R-:W-:-:S05]  /*53c0*/  FFMA.FTZ R9, R10, -R222, R51 ;  /* 0x800000de0a097223 */ /* 0x002fca0000010033 */
[----:B------:R-:W-:Y:S01]  /*53d0*/  FSEL R107, R9, -INF , !P4 ;  /* 0xff800000096b7808 */ /* 0x000fe20006000000 */
[----:B------:R-:W-:Y:S01]  /*53e0*/  IMAD.IADD R9, R225, 0x1, -R0 ;  /* 0x00000001e1097824 */ /* 0x000fe200078e0a00 */
[C---:B------:R-:W-:Y:S01]  /*53f0*/  ISETP.GE.AND P4, PT, R4.reuse, R233, PT ;  /* 0x000000e90400720c */ /* 0x040fe20003f86270 */
[----:B---3--:R-:W-:Y:S02]  /*5400*/  IMAD.IADD R6, R227, 0x1, -R5 ;  /* 0x00000001e3067824 */ /* 0x008fe400078e0a05 */
[----:B------:R-:W-:Y:S01]  /*5410*/  IMAD.MOV.U32 R5, RZ, RZ, R7 ;  /* 0x000000ffff057224 */ /* 0x000fe200078e0007 */
[----:B------:R-:W-:Y:S01]  /*5420*/  ISETP.LT.OR P4, PT, R4, R229, P4 ;  /* 0x000000e50400720c */ /* 0x000fe20002781670 */
[--C-:B------:R-:W-:Y:S01]  /*5430*/  IMAD.IADD R7, R224, 0x1, -R4.reuse ;  /* 0x00000001e0077824 */ /* 0x100fe200078e0a04 */
[----:B------:R-:W-:Y:S01]  /*5440*/  IABS R6, R6 ;  /* 0x0000000600067213 */ /* 0x000fe20000000000 */
[----:B------:R1:W2:Y:S08]  /*5450*/  I2F R10, R5 ;  /* 0x00000005000a7306 */ /* 0x0002b00000201400 */
[----:B------:R3:W4:Y:S01]  /*5460*/  I2F R13, R6 ;  /* 0x00000006000d7306 */ /* 0x0007220000201400 */
[----:B-1----:R-:W-:-:S02]  /*5470*/  IMAD.IADD R5, R225, 0x1, -R4 ;  /* 0x00000001e1057824 */ /* 0x002fc400078e0a04 */
[----:B------:R-:W-:-:S03]  /*5480*/  IMAD.IADD R4, R225, 0x1, -R2 ;  /* 0x00000001e1047824 */ /* 0x000fc600078e0a02 */
[----:B------:R-:W-:Y:S02]  /*5490*/  IABS R5, R5 ;  /* 0x0000000500057213 */ /* 0x000fe40000000000 */
[----:B------:R-:W-:-:S03]  /*54a0*/  IABS R4, R4 ;  /* 0x0000000400047213 */ /* 0x000fc60000000000 */
[----:B---3--:R-:W-:Y:S01]  /*54b0*/  IMAD.MOV.U32 R6, RZ, RZ, R5 ;  /* 0x000000ffff067224 */ /* 0x008fe200078e0005 */
[----:B------:R-:W-:Y:S01]  /*54c0*/  IABS R5, R7 ;  /* 0x0000000700057213 */ /* 0x000fe20000000000 */
[----:B------:R-:W-:Y:S02]  /*54d0*/  IMAD.IADD R7, R227, 0x1, -R2 ;  /* 0x00000001e3077824 */ /* 0x000fe400078e0a02 */
[----:B------:R1:W-:Y:S08]  /*54e0*/  I2F R19, R6 ;  /* 0x0000000600137306 */ /* 0x0003f00000201400 */
[----:B------:R3:W5:Y:S01]  /*54f0*/  I2F R17, R5 ;  /* 0x0000000500117306 */ /* 0x0007620000201400 */
[----:B-1----:R-:W-:Y:S01]  /*5500*/  IABS R6, R8 ;  /* 0x0000000800067213 */ /* 0x002fe20000000000 */
[----:B--2---:R-:W-:-:S02]  /*5510*/  FFMA.FTZ R8, R10, -R222, R56 ;  /* 0x800000de0a087223 */ /* 0x004fc40000010038 */
[----:B----4-:R-:W-:-:S04]  /*5520*/  FFMA.FTZ R10, R13, -R222, R58 ;  /* 0x800000de0d0a7223 */ /* 0x010fc8000001003a */
[----:B------:R1:W-:Y:S01]  /*5530*/  I2F R20, R6 ;  /* 0x0000000600147306 */ /* 0x0003e20000201400 */
[----:B------:R-:W-:Y:S01]  /*5540*/  FSEL R182, R8, -INF , !P5 ;  /* 0xff80000008b67808 */ /* 0x000fe20006800000 */
[----:B---3--:R-:W-:Y:S01]  /*5550*/  FFMA.FTZ R5, R12, -R222, R54 ;  /* 0x800000de0c057223 */ /* 0x008fe20000010036 */
[----:B------:R-:W-:Y:S01]  /*5560*/  FSEL R184, R10, -INF , !P3 ;  /* 0xff8000000ab87808 */ /* 0x000fe20005800000 */
[----:B------:R-:W-:Y:S01]  /*5570*/  HMMA.16816.F32 R12, R44, R22, R148 ;  /* 0x000000162c0c723c */ /* 0x000fe20000001894 */
[C---:B------:R-:W-:Y:S01]  /*5580*/  ISETP.GE.AND P5, PT, R2.reuse, R234, PT ;  /* 0x000000ea0200720c */ /* 0x040fe20003fa6270 */
[----:B-----5:R-:W-:Y:S01]  /*5590*/  FFMA.FTZ R8, R17, -R222, R57 ;  /* 0x800000de11087223 */ /* 0x020fe20000010039 */
[----:B------:R-:W-:Y:S01]  /*55a0*/  FSEL R196, R5, -INF , !P0 ;  /* 0xff80000005c47808 */ /* 0x000fe20004000000 */
[----:B------:R-:W-:Y:S01]  /*55b0*/  IMAD.MOV.U32 R5, RZ, RZ, R4 ;  /* 0x000000ffff057224 */ /* 0x000fe200078e0004 */
[C---:B------:R-:W-:Y:S02]  /*55c0*/  ISETP.GE.AND P0, PT, R2.reuse, R235, PT ;  /* 0x000000eb0200720c */ /* 0x040fe40003f06270 */
[C---:B------:R-:W-:Y:S01]  /*55d0*/  ISETP.GE.AND P3, PT, R2.reuse, R233, PT ;  /* 0x000000e90200720c */ /* 0x040fe20003f66270 */
[----:B------:R2:W3:Y:S01]  /*55e0*/  I2F R18, R5 ;  /* 0x0000000500127306 */ /* 0x0004e20000201400 */
[----:B------:R-:W-:Y:S01]  /*55f0*/  ISETP.LT.OR P0, PT, R2, R231, P0 ;  /* 0x000000e70200720c */ /* 0x000fe20000701670 */
[----:B-1----:R-:W-:Y:S01]  /*5600*/  IMAD.IADD R6, R224, 0x1, -R2 ;  /* 0x00000001e0067824 */ /* 0x002fe200078e0a02 */
[----:B------:R-:W-:-:S02]  /*5610*/  ISETP.LT.OR P5, PT, R2, R230, P5 ;  /* 0x000000e60200720c */ /* 0x000fc40002fa1670 */
[----:B------:R-:W-:Y:S02]  /*5620*/  ISETP.LT.OR P3, PT, R2, R229, P3 ;  /* 0x000000e50200720c */ /* 0x000fe40001f61670 */
[----:B------:R-:W-:Y:S01]  /*5630*/  IABS R4, R6 ;  /* 0x0000000600047213 */ /* 0x000fe20000000000 */
[-C--:B------:R-:W-:Y:S01]  /*5640*/  FFMA.FTZ R6, R19, -R222.reuse, R55 ;  /* 0x800000de13067223 */ /* 0x080fe20000010037 */
[----:B------:R-:W-:Y:S02]  /*5650*/  IABS R2, R9 ;  /* 0x0000000900027213 */ /* 0x000fe40000000000 */
[----:B------:R-:W-:Y:S02]  /*5660*/  FSEL R174, R8, -INF , !P4 ;  /* 0xff80000008ae7808 */ /* 0x000fe40006000000 */
[----:B------:R-:W-:Y:S01]  /*5670*/  FSEL R194, R6, -INF , !P6 ;  /* 0xff80000006c27808 */ /* 0x000fe20007000000 */
[-C--:B------:R-:W-:Y:S01]  /*5680*/  FFMA.FTZ R6, R24, -R222.reuse, R32 ;  /* 0x800000de18067223 */ /* 0x080fe20000010020 */
[----:B------:R-:W-:Y:S01]  /*5690*/  ISETP.GE.AND P6, PT, R0, R235, PT ;  /* 0x000000eb0000720c */ /* 0x000fe20003fc6270 */
[----:B--2---:R-:W-:Y:S01]  /*56a0*/  IMAD.MOV.U32 R5, RZ, RZ, R4 ;  /* 0x000000ffff057224 */ /* 0x004fe200078e0004 */
[----:B------:R-:W-:Y:S01]  /*56b0*/  IABS R4, R7 ;  /* 0x0000000700047213 */ /* 0x000fe20000000000 */
[-C--:B---3--:R-:W-:Y:S01]  /*56c0*/  FFMA.FTZ R8, R18, -R222.reuse, R34 ;  /* 0x800000de12087223 */ /* 0x088fe20000010022 */
[----:B------:R-:W-:Y:S01]  /*56d0*/  FSEL R188, R6, -INF , !P0 ;  /* 0xff80000006bc7808 */ /* 0x000fe20004000000 */
[----:B------:R1:W2:Y:S01]  /*56e0*/  I2F R16, R5 ;  /* 0x0000000500107306 */ /* 0x0002a20000201400 */
[----:B------:R-:W-:Y:S01]  /*56f0*/  FFMA.FTZ R7, R20, -R222, R59 ;  /* 0x800000de14077223 */ /* 0x000fe2000001003b */
[----:B------:R-:W-:-:S02]  /*5700*/  ISETP.GE.AND P4, PT, R0, R234, PT ;  /* 0x000000ea0000720c */ /* 0x000fc40003f86270 */
[----:B------:R-:W-:Y:S02]  /*5710*/  FSEL R189, R8, -INF , !P5 ;  /* 0xff80000008bd7808 */ /* 0x000fe40006800000 */
[----:B------:R-:W-:Y:S02]  /*5720*/  ISETP.GT.AND P5, PT, R101, R167, PT ;  /* 0x000000a76500720c */ /* 0x000fe40003fa4270 */
[----:B------:R3:W-:Y:S01]  /*5730*/  I2F R9, R4 ;  /* 0x0000000400097306 */ /* 0x0007e20000201400 */
[----:B------:R-:W-:Y:S02]  /*5740*/  FSEL R180, R7, -INF , !P2 ;  /* 0xff80000007b47808 */ /* 0x000fe40005000000 */
[C---:B------:R-:W-:Y:S02]  /*5750*/  ISETP.GE.AND P2, PT, R0.reuse, R233, PT ;  /* 0x000000e90000720c */ /* 0x040fe40003f46270 */
[C---:B------:R-:W-:Y:S02]  /*5760*/  ISETP.GE.AND P0, PT, R0.reuse, R232, PT ;  /* 0x000000e80000720c */ /* 0x040fe40003f06270 */
[----:B------:R-:W-:Y:S01]  /*5770*/  ISETP.LT.OR P6, PT, R0, R231, P6 ;  /* 0x000000e70000720c */ /* 0x000fe200037c1670 */
[----:B-1----:R-:W-:Y:S01]  /*5780*/  IMAD.IADD R5, R224, 0x1, -R0 ;  /* 0x00000001e0057824 */ /* 0x002fe200078e0a00 */
[----:B------:R-:W-:Y:S01]  /*5790*/  ISETP.LT.OR P4, PT, R0, R230, P4 ;  /* 0x000000e60000720c */ /* 0x000fe20002781670 */
[----:B--2---:R-:W-:Y:S01]  /*57a0*/  FFMA.FTZ R6, R16, -R222, R12 ;  /* 0x800000de10067223 */ /* 0x004fe2000001000c */
[----:B------:R-:W-:-:S02]  /*57b0*/  ISETP.LT.OR P2, PT, R0, R229, P2 ;  /* 0x000000e50000720c */ /* 0x000fc40001741670 */
[----:B------:R-:W-:Y:S02]  /*57c0*/  ISETP.LT.OR P0, PT, R0, R228, P0 ;  /* 0x000000e40000720c */ /* 0x000fe40000701670 */
[----:B------:R-:W-:Y:S01]  /*57d0*/  FSEL R163, R6, -INF , !P3 ;  /* 0xff80000006a37808 */ /* 0x000fe20005800000 */
[----:B---3--:R-:W-:Y:S01]  /*57e0*/  IMAD.MOV.U32 R4, RZ, RZ, R2 ;  /* 0x000000ffff047224 */ /* 0x008fe200078e0002 */
[----:B------:R-:W-:Y:S01]  /*57f0*/  IABS R2, R5 ;  /* 0x0000000500027213 */ /* 0x000fe20000000000 */
[----:B------:R-:W-:Y:S02]  /*5800*/  IMAD.IADD R5, R227, 0x1, -R0 ;  /* 0x00000001e3057824 */ /* 0x000fe400078e0a00 */
[----:B------:R1:W2:Y:S01]  /*5810*/  I2F R10, R4 ;  /* 0x00000004000a7306 */ /* 0x0002a20000201400 */
[----:B------:R-:W-:Y:S02]  /*5820*/  IMAD.IADD R0, R95, 0x1, R85 ;  /* 0x000000015f007824 */ /* 0x000fe400078e0255 */
[----:B-1----:R-:W-:Y:S01]  /*5830*/  IMAD.MOV.U32 R4, RZ, RZ, R2 ;  /* 0x000000ffff047224 */ /* 0x002fe200078e0002 */
[----:B------:R-:W-:Y:S01]  /*5840*/  IABS R2, R5 ;  /* 0x0000000500027213 */ /* 0x000fe20000000000 */
[----:B--2---:R-:W-:-:S03]  /*5850*/  FFMA.FTZ R7, R10, -R222, R35 ;  /* 0x800000de0a077223 */ /* 0x004fc60000010023 */
[----:B------:R1:W2:Y:S02]  /*5860*/  I2F R5, R4 ;  /* 0x0000000400057306 */ /* 0x0002a40000201400 */
[----:B------:R-:W-:-:S06]  /*5870*/  FSEL R190, R7, -INF , !P4 ;  /* 0xff80000007be7808 */ /* 0x000fcc0006000000 */
[----:B------:R-:W3:Y:S01]  /*5880*/  I2F R2, R2 ;  /* 0x0000000200027306 */ /* 0x000ee20000201400 */
[-C--:B-1----:R-:W-:Y:S02]  /*5890*/  FFMA.FTZ R4, R9, -R222.reuse, R14 ;  /* 0x800000de09047223 */ /* 0x082fe4000001000e */
[-C--:B------:R-:W-:Y:S02]  /*58a0*/  FFMA.FTZ R9, R21, -R222.reuse, R33 ;  /* 0x800000de15097223 */ /* 0x080fe40000010021 */
[-C--:B--2---:R-:W-:Y:S01]  /*58b0*/  FFMA.FTZ R5, R5, -R222.reuse, R13 ;  /* 0x800000de05057223 */ /* 0x084fe2000001000d */
[----:B------:R-:W-:Y:S02]  /*58c0*/  FSEL R175, R4, -INF , !P1 ;  /* 0xff80000004af7808 */ /* 0x000fe40004800000 */
[----:B------:R-:W-:Y:S01]  /*58d0*/  FSEL R186, R9, -INF , !P6 ;  /* 0xff80000009ba7808 */ /* 0x000fe20007000000 */
[----:B---3--:R-:W-:Y:S01]  /*58e0*/  FFMA.FTZ R2, R2, -R222, R15 ;  /* 0x800000de02027223 */ /* 0x008fe2000001000f */
[----:B------:R-:W-:-:S04]  /*58f0*/  FSEL R172, R5, -INF , !P2 ;  /* 0xff80000005ac7808 */ /* 0x000fc80005000000 */
[----:B------:R-:W-:Y:S01]  /*5900*/  FSEL R177, R2, -INF , !P0 ;  /* 0xff80000002b17808 */ /* 0x000fe20004000000 */
[----:B------:R-:W-:Y:S05]  /*5910*/  @!P5 BRA `(.L_x_236) ;  /* 0x000003b00000d947 */ /* 0x000fea0003800000 */
[----:B------:R-:W-:Y:S01]  /*5920*/  IADD3 R4, R166, -0x2, RZ ;  /* 0xfffffffea6047810 */ /* 0x000fe20007ffe0ff */
        /* <DEDUP_REMOVED lines=56> */
.L_x_238:
[----:B------:R-:W-:Y:S05]  /*5cb0*/  BSYNC B0 ;  /* 0x0000000000007941 */ /* 0x000fea0003800000 */
.L_x_237:
[----:B------:R-:W0:Y:S02]  /*5cc0*/  LDGDEPBAR ;  /* 0x00000000000079af */ /* 0x000e240000000000 */
.L_x_236:
[----:B------:R-:W-:Y:S02]  /*5cd0*/  FMNMX.FTZ R2, R81, R80, !PT ;  /* 0x0000005051027209 */ /* 0x000fe40007810000 */
[----:B------:R-:W-:Y:S02]  /*5ce0*/  SHF.L.U32 R216, R0, 0x1, RZ ;  /* 0x0000000100d87819 */ /* 0x000fe400000006ff */
[----:B------:R-:W-:Y:S02]  /*5cf0*/  FMNMX.FTZ R2, R63, R2, !PT ;  /* 0x000000023f027209 */ /* 0x000fe40007810000 */
[----:B------:R-:W-:Y:S01]  /*5d00*/  FMNMX.FTZ R0, R104, R130, !PT ;  /* 0x0000008268007209 */ /* 0x000fe20007810000 */
[----:B------:R-:W-:Y:S01]  /*5d10*/  LDSM.16.MT88.4 R48, [R216+0x9000] ;  /* 0x00900000d830783b */ /* 0x000fe20000004200 */
[----:B------:R-:W-:Y:S02]  /*5d20*/  FMNMX.FTZ R2, R62, R2, !PT ;  /* 0x000000023e027209 */ /* 0x000fe40007810000 */
[----:B------:R-:W-:Y:S01]  /*5d30*/  FMNMX.FTZ R0, R137, R0, !PT ;  /* 0x0000000089007209 */ /* 0x000fe20007810000 */
[----:B------:R-:W-:Y:S01]  /*5d40*/  LDSM.16.MT88.4 R72, [R216+0xa000] ;  /* 0x00a00000d848783b */ /* 0x000fe20000004200 */
[----:B------:R-:W-:-:S02]  /*5d50*/  FMNMX.FTZ R2, R84, R2, !PT ;  /* 0x0000000254027209 */ /* 0x000fc40007810000 */
[----:B------:R-:W-:Y:S01]  /*5d60*/  LEA R218, R3, R216, 0x1 ;  /* 0x000000d803da7211 */ /* 0x000fe200078e08ff */
[----:B------:R-:W-:Y:S01]  /*5d70*/  LDSM.16.MT88.4 R88, [R216+0xb000] ;  /* 0x00b00000d858783b */ /* 0x000fe20000004200 */
[----:B--2---:R-:W-:Y:S02]  /*5d80*/  FMNMX.FTZ R4, R92, R2, !PT ;  /* 0x000000025c047209 */ /* 0x004fe40007810000 */
        /* <DEDUP_REMOVED lines=33> */
[----:B------:R-:W-:-:S03]  /*5fa0*/  FMNMX.FTZ R3, R124, R3, !PT ;  /* 0x000000037c037209 */ /* 0x000fc60007810000 */
[----:B------:R-:W3:Y:S01]  /*5fb0*/  SHFL.BFLY PT, R4, R2, 0x2, 0x1f ;  /* 0x0c401f0002047f89 */ /* 0x000ee200000e0000 */
[----:B------:R-:W-:-:S04]  /*5fc0*/  FMNMX.FTZ R3, R192, R3, !PT ;  /* 0x00000003c0037209 */ /* 0x000fc80007810000 */
[----:B------:R-:W-:Y:S02]  /*5fd0*/  FMNMX.FTZ R3, R187, R3, !PT ;  /* 0x00000003bb037209 */ /* 0x000fe40007810000 */
[----:B--2---:R-:W-:Y:S02]  /*5fe0*/  FMNMX.FTZ R103, R103, R5, !PT ;  /* 0x0000000567677209 */ /* 0x004fe40007810000 */
[----:B------:R-:W-:-:S03]  /*5ff0*/  FMNMX.FTZ R3, R181, R3, !PT ;  /* 0x00000003b5037209 */ /* 0x000fc60007810000 */
[----:B------:R-:W2:Y:S01]  /*6000*/  SHFL.BFLY PT, R5, R103, 0x1, 0x1f ;  /* 0x0c201f0067057f89 */ /* 0x000ea200000e0000 */
[----:B------:R-:W-:-:S04]  /*6010*/  FMNMX.FTZ R3, R176, R3, !PT ;  /* 0x00000003b0037209 */ /* 0x000fc80007810000 */
[----:B------:R-:W-:-:S04]  /*6020*/  FMNMX.FTZ R3, R195, R3, !PT ;  /* 0x00000003c3037209 */ /* 0x000fc80007810000 */
[----:B------:R-:W-:Y:S02]  /*6030*/  FMNMX.FTZ R3, R191, R3, !PT ;  /* 0x00000003bf037209 */ /* 0x000fe40007810000 */
[----:B---3--:R-:W-:-:S05]  /*6040*/  FMNMX.FTZ R2, R2, R4, !PT ;  /* 0x0000000402027209 */ /* 0x008fca0007810000 */
[----:B------:R-:W3:Y:S01]  /*6050*/  SHFL.BFLY PT, R102, R2, 0x1, 0x1f ;  /* 0x0c201f0002667f89 */ /* 0x000ee200000e0000 */
[----:B--2---:R-:W-:-:S04]  /*6060*/  FMNMX.FTZ R103, R103, R5, !PT ;  /* 0x0000000567677209 */ /* 0x004fc80007810000 */
[C---:B------:R-:W-:Y:S01]  /*6070*/  FSETP.NEU.FTZ.AND P0, PT, R103.reuse, -INF , PT ;  /* 0xff8000006700780b */ /* 0x040fe20003f1d000 */
[----:B-1----:R-:W-:-:S05]  /*6080*/  FMUL.FTZ R12, R103, c[0x0][0x23c] ;  /* 0x00008f00670c7a20 */ /* 0x002fca0000410000 */
[----:B------:R-:W-:-:S05]  /*6090*/  FSEL R12, R12, RZ, P0 ;  /* 0x000000ff0c0c7208 */ /* 0x000fca0000000000 */
[--C-:B------:R-:W-:Y:S01]  /*60a0*/  FFMA.FTZ R8, R84, c[0x0][0x23c], -R12.reuse ;  /* 0x00008f0054087a23 */ /* 0x100fe2000001080c */
[----:B---3--:R-:W-:Y:S01]  /*60b0*/  FMNMX.FTZ R102, R2, R102, !PT ;  /* 0x0000006602667209 */ /* 0x008fe20007810000 */
[--C-:B------:R-:W-:Y:S02]  /*60c0*/  FFMA.FTZ R2, R80, c[0x0][0x23c], -R12.reuse ;  /* 0x00008f0050027a23 */ /* 0x100fe4000001080c */
[----:B------:R1:W-:Y:S01]  /*60d0*/  MUFU.EX2 R246, R8 ;  /* 0x0000000800f67308 */ /* 0x0003e20000000800 */
[--C-:B------:R-:W-:Y:S01]  /*60e0*/  FFMA.FTZ R9, R92, c[0x0][0x23c], -R12.reuse ;  /* 0x00008f005c097a23 */ /* 0x100fe2000001080c */
[----:B------:R-:W-:Y:S01]  /*60f0*/  FSETP.NEU.FTZ.AND P0, PT, R102, -INF , PT ;  /* 0xff8000006600780b */ /* 0x000fe20003f1d000 */
[----:B------:R-:W-:Y:S01]  /*6100*/  FFMA.FTZ R4, R81, c[0x0][0x23c], -R12 ;  /* 0x00008f0051047a23 */ /* 0x000fe2000001080c */
[----:B------:R-:W-:Y:S04]  /*6110*/  LDSM.16.MT88.4 R92, [R216+0xb400] ;  /* 0x00b40000d85c783b */ /* 0x000fe80000004200 */
[----:B------:R2:W-:Y:S01]  /*6120*/  MUFU.EX2 R14, R2 ;  /* 0x00000002000e7308 */ /* 0x0005e20000000800 */
[----:B------:R-:W-:Y:S01]  /*6130*/  LDSM.16.MT88.4 R80, [R218+0xa000] ;  /* 0x00a00000da50783b */ /* 0x000fe20000004200 */
[----:B-1----:R-:W-:-:S06]  /*6140*/  FMNMX.FTZ R8, R188, R3, !PT ;  /* 0x00000003bc087209 */ /* 0x002fcc0007810000 */
[----:B------:R-:W-:Y:S01]  /*6150*/  MUFU.EX2 R247, R9 ;  /* 0x0000000900f77308 */ /* 0x000fe20000000800 */
[----:B--2---:R-:W-:-:S07]  /*6160*/  FMUL.FTZ R2, R102, c[0x0][0x23c] ;  /* 0x00008f0066027a20 */ /* 0x004fce0000410000 */
[----:B------:R1:W-:Y:S01]  /*6170*/  MUFU.EX2 R15, R4 ;  /* 0x00000004000f7308 */ /* 0x0003e20000000800 */
[----:B------:R-:W-:-:S05]  /*6180*/  FSEL R2, R2, RZ, P0 ;  /* 0x000000ff02027208 */ /* 0x000fca0000000000 */
[----:B------:R-:W-:-:S04]  /*6190*/  FFMA.FTZ R0, R60, c[0x0][0x23c], -R2 ;  /* 0x00008f003c007a23 */ /* 0x000fc80000010802 */
[----:B------:R2:W-:Y:S01]  /*61a0*/  MUFU.EX2 R251, R0 ;  /* 0x0000000000fb7308 */ /* 0x0005e20000000800 */
[----:B-1----:R-:W-:-:S07]  /*61b0*/  FFMA.FTZ R4, R63, c[0x0][0x23c], -R12 ;  /* 0x00008f003f047a23 */ /* 0x002fce000001080c */
[----:B------:R1:W-:Y:S01]  /*61c0*/  MUFU.EX2 R205, R4 ;  /* 0x0000000400cd7308 */ /* 0x0003e20000000800 */
[----:B--2---:R-:W-:-:S07]  /*61d0*/  FFMA.FTZ R0, R61, c[0x0][0x23c], -R2 ;  /* 0x00008f003d007a23 */ /* 0x004fce0000010802 */
[----:B------:R2:W3:Y:S01]  /*61e0*/  MUFU.EX2 R203, R0 ;  /* 0x0000000000cb7308 */ /* 0x0004e20000000800 */
[----:B-1----:R-:W-:Y:S02]  /*61f0*/  FFMA.FTZ R4, R62, c[0x0][0x23c], -R12 ;  /* 0x00008f003e047a23 */ /* 0x002fe4000001080c */
[----:B------:R-:W-:Y:S05]  /*6200*/  LDSM.16.MT88.4 R60, [R218+0x9400] ;  /* 0x00940000da3c783b */ /* 0x000fea0000004200 */
[----:B------:R1:W4:Y:S01]  /*6210*/  MUFU.EX2 R204, R4 ;  /* 0x0000000400cc7308 */ /* 0x0003220000000800 */
[----:B--2---:R-:W-:Y:S02]  /*6220*/  FMNMX.FTZ R0, R128, R129, !PT ;  /* 0x0000008180007209 */ /* 0x004fe40007810000 */
[----:B---3--:R-:W-:-:S02]  /*6230*/  F2FP.PACK_AB R7, R203, R251 ;  /* 0x000000fbcb07723e */ /* 0x008fc400000000ff */
[----:B------:R-:W-:-:S04]  /*6240*/  FMNMX.FTZ R0, R131, R0, !PT ;  /* 0x0000000083007209 */ /* 0x000fc80007810000 */
[----:B------:R-:W-:Y:S01]  /*6250*/  FMNMX.FTZ R0, R140, R0, !PT ;  /* 0x000000008c007209 */ /* 0x000fe20007810000 */
[----:B-1----:R-:W-:Y:S01]  /*6260*/  FFMA.FTZ R4, R26, c[0x0][0x23c], -R2 ;  /* 0x00008f001a047a23 */ /* 0x002fe20000010802 */
[----:B----4-:R-:W-:Y:S02]  /*6270*/  F2FP.PACK_AB R6, R204, R205 ;  /* 0x000000cdcc06723e */ /* 0x010fe400000000ff */
[----:B------:R-:W-:Y:S01]  /*6280*/  FMNMX.FTZ R0, R198, R0, !PT ;  /* 0x00000000c6007209 */ /* 0x000fe20007810000 */
[----:B------:R1:W-:Y:S03]  /*6290*/  MUFU.EX2 R252, R4 ;  /* 0x0000000400fc7308 */ /* 0x0003e60000000800 */
[----:B------:R-:W-:-:S04]  /*62a0*/  FMNMX.FTZ R0, R200, R0, !PT ;  /* 0x00000000c8007209 */ /* 0x000fc80007810000 */
[----:B------:R-:W-:-:S04]  /*62b0*/  FMNMX.FTZ R0, R199, R0, !PT ;  /* 0x00000000c7007209 */ /* 0x000fc80007810000 */
[----:B------:R-:W-:-:S04]  /*62c0*/  FMNMX.FTZ R0, R125, R0, !PT ;  /* 0x000000007d007209 */ /* 0x000fc80007810000 */
[----:B------:R-:W-:Y:S01]  /*62d0*/  FMNMX.FTZ R0, R193, R0, !PT ;  /* 0x00000000c1007209 */ /* 0x000fe20007810000 */
[----:B-1----:R-:W-:-:S03]  /*62e0*/  FFMA.FTZ R4, R27, c[0x0][0x23c], -R2 ;  /* 0x00008f001b047a23 */ /* 0x002fc60000010802 */
[----:B------:R-:W-:Y:S01]  /*62f0*/  FMNMX.FTZ R3, R185, R0, !PT ;  /* 0x00000000b9037209 */ /* 0x000fe20007810000 */
[----:B------:R1:W2:Y:S01]  /*6300*/  MUFU.EX2 R250, R4 ;  /* 0x0000000400fa7308 */ /* 0x0002a20000000800 */
[----:B------:R-:W-:Y:S01]  /*6310*/  FMNMX.FTZ R0, R186, R8, !PT ;  /* 0x00000008ba007209 */ /* 0x000fe20007810000 */
[----:B------:R-:W-:Y:S01]  /*6320*/  FFMA.FTZ R8, R77, c[0x0][0x23c], -R12 ;  /* 0x00008f004d087a23 */ /* 0x000fe2000001080c */
[----:B------:R-:W-:-:S03]  /*6330*/  FMNMX.FTZ R3, R183, R3, !PT ;  /* 0x00000003b7037209 */ /* 0x000fc60007810000 */
[----:B------:R-:W3:Y:S01]  /*6340*/  SHFL.BFLY PT, R9, R0, 0x2, 0x1f ;  /* 0x0c401f0000097f89 */ /* 0x000ee200000e0000 */
[----:B------:R-:W-:Y:S01]  /*6350*/  FMNMX.FTZ R3, R178, R3, !PT ;  /* 0x00000003b2037209 */ /* 0x000fe20007810000 */
[----:B------:R4:W-:Y:S03]  /*6360*/  MUFU.EX2 R249, R8 ;  /* 0x0000000800f97308 */ /* 0x0009e60000000800 */
[----:B------:R-:W-:-:S04]  /*6370*/  FMNMX.FTZ R3, R196, R3, !PT ;  /* 0x00000003c4037209 */ /* 0x000fc80007810000 */
[----:B------:R-:W-:Y:S02]  /*6380*/  FMNMX.FTZ R3, R194, R3, !PT ;  /* 0x00000003c2037209 */ /* 0x000fe40007810000 */
[----:B-1----:R-:W-:Y:S02]  /*6390*/  F2FP.PACK_AB R4, R14, R15 ;  /* 0x0000000f0e04723e */ /* 0x002fe400000000ff */
[----:B------:R-:W-:Y:S02]  /*63a0*/  FMNMX.FTZ R3, R189, R3, !PT ;  /* 0x00000003bd037209 */ /* 0x000fe40007810000 */
[----:B--2---:R-:W-:Y:S02]  /*63b0*/  F2FP.PACK_AB R5, R250, R252 ;  /* 0x000000fcfa05723e */ /* 0x004fe400000000ff */
[----:B------:R-:W-:Y:S01]  /*63c0*/  FMNMX.FTZ R3, R190, R3, !PT ;  /* 0x00000003be037209 */ /* 0x000fe20007810000 */
[----:B----4-:R-:W-:-:S04]  /*63d0*/  FFMA.FTZ R8, R36, c[0x0][0x23c], -R12 ;  /* 0x00008f0024087a23 */ /* 0x010fc8000001080c */
[----:B------:R1:W2:Y:S01]  /*63e0*/  MUFU.EX2 R248, R8 ;  /* 0x0000000800f87308 */ /* 0x0002a20000000800 */
[C---:B------:R-:W-:Y:S01]  /*63f0*/  HMMA.16816.F32 R116, R4.reuse, R48, RZ ;  /* 0x000000300474723c */ /* 0x040fe200000018ff */
[----:B---3--:R-:W-:Y:S02]  /*6400*/  FMNMX.FTZ R0, R0, R9, !PT ;  /* 0x0000000900007209 */ /* 0x008fe40007810000 */
[----:B------:R-:W3:Y:S04]  /*6410*/  SHFL.BFLY PT, R9, R3, 0x2, 0x1f ;  /* 0x0c401f0003097f89 */ /* 0x000ee800000e0000 */
[----:B------:R-:W4:Y:S01]  /*6420*/  SHFL.BFLY PT, R10, R0, 0x1, 0x1f ;  /* 0x0c201f00000a7f89 */ /* 0x000f2200000e0000 */
[----:B------:R-:W-:Y:S01]  /*6430*/  HMMA.16816.F32 R112, R4, R56, RZ ;  /* 0x000000380470723c */ /* 0x000fe200000018ff */
[----:B-1----:R-:W-:-:S07]  /*6440*/  FFMA.FTZ R8, R64, c[0x0][0x23c], -R2 ;  /* 0x00008f0040087a23 */ /* 0x002fce0000010802 */
[C---:B------:R-:W-:Y:S01]  /*6450*/  HMMA.16816.F32 R84, R4.reuse, R72, RZ ;  /* 0x000000480454723c */ /* 0x040fe200000018ff */
[----:B------:R1:W-:Y:S07]  /*6460*/  MUFU.EX2 R242, R8 ;  /* 0x0000000800f27308 */ /* 0x0003ee0000000800 */
[----:B------:R-:W-:Y:S01]  /*6470*/  HMMA.16816.F32 R52, R4, R80, RZ ;  /* 0x000000500434723c */ /* 0x000fe200000018ff */
[----:B---3--:R-:W-:Y:S02]  /*6480*/  FMNMX.FTZ R3, R3, R9, !PT ;  /* 0x0000000903037209 */ /* 0x008fe40007810000 */
[----:B----4-:R-:W-:-:S03]  /*6490*/  FMNMX.FTZ R105, R0, R10, !PT ;  /* 0x0000000a00697209 */ /* 0x010fc60007810000 */
[----:B------:R-:W3:Y:S02]  /*64a0*/  SHFL.BFLY PT, R13, R3, 0x1, 0x1f ;  /* 0x0c201f00030d7f89 */ /* 0x000ee400000e0000 */
[C---:B------:R-:W-:Y:S01]  /*64b0*/  HMMA.16816.F32 R44, R4.reuse, R88, RZ ;  /* 0x00000058042c723c */ /* 0x040fe200000018ff */
[----:B--2---:R-:W-:Y:S01]  /*64c0*/  F2FP.PACK_AB R10, R248, R249 ;  /* 0x000000f9f80a723e */ /* 0x004fe200000000ff */
[----:B-1----:R-:W-:Y:S01]  /*64d0*/  FFMA.FTZ R8, R65, c[0x0][0x23c], -R2 ;  /* 0x00008f0041087a23 */ /* 0x002fe20000010802 */
[C---:B------:R-:W-:Y:S01]  /*64e0*/  FSETP.NEU.FTZ.AND P0, PT, R105.reuse, -INF , PT ;  /* 0xff8000006900780b */ /* 0x040fe20003f1d000 */
[----:B------:R-:W-:Y:S01]  /*64f0*/  FMUL.FTZ R0, R105, c[0x0][0x23c] ;  /* 0x00008f0069007a20 */ /* 0x000fe20000410000 */
[----:B------:R-:W1:Y:S01]  /*6500*/  LDSM.16.MT88.4 R64, [R216+0x9400] ;  /* 0x00940000d840783b */ /* 0x000e620000004200 */
[----:B------:R2:W4:Y:S02]  /*6510*/  MUFU.EX2 R243, R8 ;  /* 0x0000000800f37308 */ /* 0x0005240000000800 */
[----:B------:R-:W-:Y:S01]  /*6520*/  HMMA.16816.F32 R40, R4, R96, RZ ;  /* 0x000000600428723c */ /* 0x000fe200000018ff */
[----:B------:R-:W-:-:S07]  /*6530*/  FSEL R0, R0, RZ, P0 ;  /* 0x000000ff00007208 */ /* 0x000fce0000000000 */
[C---:B------:R-:W-:Y:S01]  /*6540*/  HMMA.16816.F32 R36, R4.reuse, R50, RZ ;  /* 0x000000320424723c */ /* 0x040fe200000018ff */
[--C-:B--2---:R-:W-:Y:S01]  /*6550*/  FFMA.FTZ R8, R68, c[0x0][0x23c], -R2.reuse ;  /* 0x00008f0044087a23 */ /* 0x104fe20000010802 */
[----:B----4-:R-:W-:Y:S01]  /*6560*/  F2FP.PACK_AB R9, R243, R242 ;  /* 0x000000f2f309723e */ /* 0x010fe200000000ff */
[----:B------:R-:W2:Y:S05]  /*6570*/  LDSM.16.MT88.4 R68, [R216+0xa400] ;  /* 0x00a40000d844783b */ /* 0x000eaa0000004200 */
[C---:B------:R-:W-:Y:S01]  /*6580*/  HMMA.16816.F32 R32, R4.reuse, R58, RZ ;  /* 0x0000003a0420723c */ /* 0x040fe200000018ff */
[----:B------:R4:W-:Y:S07]  /*6590*/  MUFU.EX2 R244, R8 ;  /* 0x0000000800f47308 */ /* 0x0009ee0000000800 */
[C---:B------:R-:W-:Y:S08]  /*65a0*/  HMMA.16816.F32 R28, R4.reuse, R74, RZ ;  /* 0x0000004a041c723c */ /* 0x040ff000000018ff */
[----:B------:R-:W-:Y:S01]  /*65b0*/  HMMA.16816.F32 R24, R4, R82, RZ ;  /* 0x000000520418723c */ /* 0x000fe200000018ff */
[----:B----4-:R-:W-:-:S02]  /*65c0*/  FFMA.FTZ R8, R76, c[0x0][0x23c], -R2 ;  /* 0x00008f004c087a23 */ /* 0x010fc40000010802 */
[----:B------:R-:W4:Y:S02]  /*65d0*/  LDSM.16.MT88.4 R76, [R218+0xa400] ;  /* 0x00a40000da4c783b */ /* 0x000f240000004200 */
[----:B------:R5:W1:Y:S03]  /*65e0*/  MUFU.EX2 R245, R8 ;  /* 0x0000000800f57308 */ /* 0x000a660000000800 */
[C---:B------:R-:W-:Y:S08]  /*65f0*/  HMMA.16816.F32 R20, R4.reuse, R90, RZ ;  /* 0x0000005a0414723c */ /* 0x040ff000000018ff */
[----:B------:R-:W-:Y:S01]  /*6600*/  HMMA.16816.F32 R16, R4, R98, RZ ;  /* 0x000000620410723c */ /* 0x000fe200000018ff */
[----:B-----5:R-:W-:-:S06]  /*6610*/  F2FP.PACK_AB R8, R247, R246 ;  /* 0x000000f6f708723e */ /* 0x020fcc00000000ff */
[--C-:B------:R-:W-:Y:S01]  /*6620*/  FFMA.FTZ R4, R104, c[0x0][0x23c], -R0.reuse ;  /* 0x00008f0068047a23 */ /* 0x100fe20000010800 */
[----:B---3--:R-:W-:Y:S01]  /*6630*/  FMNMX.FTZ R104, R3, R13, !PT ;  /* 0x0000000d03687209 */ /* 0x008fe20007810000 */
[----:B------:R-:W-:Y:S01]  /*6640*/  FFMA.FTZ R3, R130, c[0x0][0x23c], -R0 ;  /* 0x00008f0082037a23 */ /* 0x000fe20000010800 */
[----:B-1----:R-:W-:Y:S01]  /*6650*/  F2FP.PACK_AB R11, R245, R244 ;  /* 0x000000f4f50b723e */ /* 0x002fe200000000ff */
[----:B------:R1:W-:Y:S01]  /*6660*/  MUFU.EX2 R241, R4 ;  /* 0x0000000400f17308 */ /* 0x0003e20000000800 */
[----:B------:R-:W-:Y:S01]  /*6670*/  FSETP.NEU.FTZ.AND P0, PT, R104, -INF , PT ;  /* 0xff8000006800780b */ /* 0x000fe20003f1d000 */
[----:B------:R-:W-:-:S04]  /*6680*/  FFMA.FTZ R13, R107, c[0x0][0x23c], -R2 ;  /* 0x00008f006b0d7a23 */ /* 0x000fc80000010802 */
[C---:B------:R-:W-:Y:S02]  /*6690*/  HMMA.16816.F32 R116, R8.reuse, R64, R116 ;  /* 0x000000400874723c */ /* 0x040fe40000001874 */
[----:B------:R3:W-:Y:S06]  /*66a0*/  MUFU.EX2 R239, R3 ;  /* 0x0000000300ef7308 */ /* 0x0007ec0000000800 */
[----:B------:R-:W-:Y:S01]  /*66b0*/  HMMA.16816.F32 R132, R8, R60, R112 ;  /* 0x0000003c0884723c */ /* 0x000fe20000001870 */
[----:B-1----:R-:W-:-:S04]  /*66c0*/  FFMA.FTZ R4, R137, c[0x0][0x23c], -R0 ;  /* 0x00008f0089047a23 */ /* 0x002fc80000010800 */
[----:B------:R1:W-:Y:S03]  /*66d0*/  MUFU.EX2 R240, R4 ;  /* 0x0000000400f07308 */ /* 0x0003e60000000800 */
[----:B--2---:R-:W-:Y:S01]  /*66e0*/  HMMA.16816.F32 R148, R8, R68, R84 ;  /* 0x000000440894723c */ /* 0x004fe20000001854 */
[----:B---3--:R-:W-:-:S05]  /*66f0*/  FMUL.FTZ R3, R104, c[0x0][0x23c] ;  /* 0x00008f0068037a20 */ /* 0x008fca0000410000 */
[----:B------:R-:W-:Y:S02]  /*6700*/  FSEL R3, R3, RZ, P0 ;  /* 0x000000ff03037208 */ /* 0x000fe40000000000 */
[----:B----4-:R-:W-:Y:S01]  /*6710*/  HMMA.16816.F32 R164, R8, R76, R52 ;  /* 0x0000004c08a4723c */ /* 0x010fe20000001834 */
[----:B-1----:R-:W-:-:S07]  /*6720*/  FFMA.FTZ R4, R136, c[0x0][0x23c], -R0 ;  /* 0x00008f0088047a23 */ /* 0x002fce0000010800 */
[C---:B------:R-:W-:Y:S01]  /*6730*/  HMMA.16816.F32 R156, R8.reuse, R92, R44 ;  /* 0x0000005c089c723c */ /* 0x040fe2000000182c */
[----:B------:R1:W2:Y:S07]  /*6740*/  MUFU.EX2 R238, R4 ;  /* 0x0000000400ee7308 */ /* 0x0002ae0000000800 */
        /* <DEDUP_REMOVED lines=8> */
[----:B------:R-:W-:Y:S01]  /*67d0*/  HMMA.16816.F32 R168, R8, R78, R24 ;  /* 0x0000004e08a8723c */ /* 0x000fe20000001818 */
[----:B------:R1:W2:Y:S02]  /*67e0*/  MUFU.EX2 R214, R4 ;  /* 0x0000000400d67308 */ /* 0x0002a40000000800 */
[----:B-1----:R-:W-:Y:S01]  /*67f0*/  FFMA.FTZ R4, R131, c[0x0][0x23c], -R3 ;  /* 0x00008f0083047a23 */ /* 0x002fe20000010803 */
[----:B--2---:R-:W-:-:S04]  /*6800*/  F2FP.PACK_AB R5, R214, R237 ;  /* 0x000000edd605723e */ /* 0x004fc800000000ff */
[----:B------:R-:W-:Y:S01]  /*6810*/  HMMA.16816.F32 R128, R8, R110, R16 ;  /* 0x0000006e0880723c */ /* 0x000fe20000001810 */
[----:B------:R1:W-:Y:S02]  /*6820*/  MUFU.EX2 R215, R4 ;  /* 0x0000000400d77308 */ /* 0x0003e40000000800 */
[----:B-1----:R-:W-:-:S05]  /*6830*/  FFMA.FTZ R4, R140, c[0x0][0x23c], -R3 ;  /* 0x00008f008c047a23 */ /* 0x002fca0000010803 */
[----:B------:R-:W-:Y:S01]  /*6840*/  HMMA.16816.F32 R140, R8, R94, R20 ;  /* 0x0000005e088c723c */ /* 0x000fe20000001814 */
[----:B------:R1:W2:Y:S06]  /*6850*/  MUFU.EX2 R236, R4 ;  /* 0x0000000400ec7308 */ /* 0x0002ac0000000800 */
[----:B------:R-:W-:-:S04]  /*6860*/  FFMA.FTZ R8, R202, c[0x0][0x23c], -R0 ;  /* 0x00008f00ca087a23 */ /* 0x000fc80000010800 */
[----:B------:R3:W-:Y:S01]  /*6870*/  MUFU.EX2 R213, R8 ;  /* 0x0000000800d57308 */ /* 0x0007e20000000800 */
[----:B-1----:R-:W-:Y:S01]  /*6880*/  FFMA.FTZ R4, R197, c[0x0][0x23c], -R0 ;  /* 0x00008f00c5047a23 */ /* 0x002fe20000010800 */
[----:B--2---:R-:W-:-:S06]  /*6890*/  F2FP.PACK_AB R7, R236, R215 ;  /* 0x000000d7ec07723e */ /* 0x004fcc00000000ff */
[----:B------:R1:W2:Y:S01]  /*68a0*/  MUFU.EX2 R210, R4 ;  /* 0x0000000400d27308 */ /* 0x0002a20000000800 */
[----:B---3--:R-:W-:-:S07]  /*68b0*/  FFMA.FTZ R8, R201, c[0x0][0x23c], -R0 ;  /* 0x00008f00c9087a23 */ /* 0x008fce0000010800 */
[----:B------:R3:W-:Y:S01]  /*68c0*/  MUFU.EX2 R212, R8 ;  /* 0x0000000800d47308 */ /* 0x0007e20000000800 */
[----:B-1----:R-:W-:-:S07]  /*68d0*/  F2FP.PACK_AB R4, R239, R241 ;  /* 0x000000f1ef04723e */ /* 0x002fce00000000ff */
[----:B------:R-:W-:Y:S01]  /*68e0*/  HMMA.16816.F32 R32, R4, R56, RZ ;  /* 0x000000380420723c */ /* 0x000fe200000018ff */
[----:B---3--:R-:W-:-:S04]  /*68f0*/  FFMA.FTZ R8, R124, c[0x0][0x23c], -R0 ;  /* 0x00008f007c087a23 */ /* 0x008fc80000010800 */
[----:B------:R1:W-:Y:S03]  /*6900*/  MUFU.EX2 R211, R8 ;  /* 0x0000000800d37308 */ /* 0x0003e60000000800 */
[C---:B------:R-:W-:Y:S08]  /*6910*/  HMMA.16816.F32 R28, R4.reuse, R72, RZ ;  /* 0x00000048041c723c */ /* 0x040ff000000018ff */
[----:B------:R-:W-:Y:S01]  /*6920*/  HMMA.16816.F32 R40, R4, R48, RZ ;  /* 0x000000300428723c */ /* 0x000fe200000018ff */
[----:B-1----:R-:W-:-:S07]  /*6930*/  FFMA.FTZ R8, R198, c[0x0][0x23c], -R3 ;  /* 0x00008f00c6087a23 */ /* 0x002fce0000010803 */
[C---:B------:R-:W-:Y:S01]  /*6940*/  HMMA.16816.F32 R44, R4.reuse, R58, RZ ;  /* 0x0000003a042c723c */ /* 0x040fe200000018ff */
[----:B------:R1:W-:Y:S07]  /*6950*/  MUFU.EX2 R198, R13 ;  /* 0x0000000d00c67308 */ /* 0x0003ee0000000800 */
[C---:B------:R-:W-:Y:S01]  /*6960*/  HMMA.16816.F32 R24, R4.reuse, R96, RZ ;  /* 0x000000600418723c */ /* 0x040fe200000018ff */
[----:B------:R3:W-:Y:S07]  /*6970*/  MUFU.EX2 R206, R8 ;  /* 0x0000000800ce7308 */ /* 0x0007ee0000000800 */
[----:B------:R-:W-:Y:S01]  /*6980*/  HMMA.16816.F32 R48, R4, R50, RZ ;  /* 0x000000320430723c */ /* 0x000fe200000018ff */
[----:B-1----:R-:W-:-:S04]  /*6990*/  FFMA.FTZ R13, R192, c[0x0][0x23c], -R0 ;  /* 0x00008f00c00d7a23 */ /* 0x002fc80000010800 */
[----:B------:R1:W-:Y:S03]  /*69a0*/  MUFU.EX2 R197, R13 ;  /* 0x0000000d00c57308 */ /* 0x0003e60000000800 */
[----:B------:R-:W-:Y:S01]  /*69b0*/  HMMA.16816.F32 R36, R4, R74, RZ ;  /* 0x0000004a0424723c */ /* 0x000fe200000018ff */
[----:B---3--:R-:W-:-:S04]  /*69c0*/  FFMA.FTZ R8, R200, c[0x0][0x23c], -R3 ;  /* 0x00008f00c8087a23 */ /* 0x008fc80000010803 */
[----:B------:R3:W4:Y:S03]  /*69d0*/  MUFU.EX2 R209, R8 ;  /* 0x0000000800d17308 */ /* 0x0007260000000800 */
[----:B------:R-:W-:Y:S01]  /*69e0*/  HMMA.16816.F32 R20, R4, R80, RZ ;  /* 0x000000500414723c */ /* 0x000fe200000018ff */
[----:B-1----:R-:W-:-:S07]  /*69f0*/  FFMA.FTZ R13, R181, c[0x0][0x23c], -R0 ;  /* 0x00008f00b50d7a23 */ /* 0x002fce0000010800 */
[----:B------:R-:W-:Y:S01]  /*6a00*/  HMMA.16816.F32 R52, R4, R82, RZ ;  /* 0x000000520434723c */ /* 0x000fe200000018ff */
[----:B---3--:R-:W-:-:S07]  /*6a10*/  FFMA.FTZ R8, R199, c[0x0][0x23c], -R3 ;  /* 0x00008f00c7087a23 */ /* 0x008fce0000010803 */
[C---:B------:R-:W-:Y:S01]  /*6a20*/  HMMA.16816.F32 R16, R4.reuse, R88, RZ ;  /* 0x000000580410723c */ /* 0x040fe200000018ff */
[----:B------:R1:W-:Y:S07]  /*6a30*/  MUFU.EX2 R208, R8 ;  /* 0x0000000800d07308 */ /* 0x0003ee0000000800 */
[C---:B------:R-:W-:Y:S08]  /*6a40*/  HMMA.16816.F32 R56, R4.reuse, R90, RZ ;  /* 0x0000005a0438723c */ /* 0x040ff000000018ff */
[----:B------:R-:W-:Y:S01]  /*6a50*/  HMMA.16816.F32 R96, R4, R98, RZ ;  /* 0x000000620460723c */ /* 0x000fe200000018ff */
[----:B-1----:R-:W-:-:S04]  /*6a60*/  FFMA.FTZ R8, R125, c[0x0][0x23c], -R3 ;  /* 0x00008f007d087a23 */ /* 0x002fc80000010803 */
[----:B------:R-:W1:Y:S02]  /*6a70*/  MUFU.EX2 R207, R8 ;  /* 0x0000000800cf7308 */ /* 0x000e640000000800 */
[----:B--2---:R-:W-:Y:S02]  /*6a80*/  F2FP.PACK_AB R4, R213, R210 ;  /* 0x000000d2d504723e */ /* 0x004fe400000000ff */
[----:B----4-:R-:W-:Y:S02]  /*6a90*/  F2FP.PACK_AB R5, R209, R206 ;  /* 0x000000ced105723e */ /* 0x010fe400000000ff */
[----:B------:R-:W-:Y:S02]  /*6aa0*/  F2FP.PACK_AB R6, R211, R212 ;  /* 0x000000d4d306723e */ /* 0x000fe400000000ff */
[----:B-1----:R-:W-:Y:S01]  /*6ab0*/  F2FP.PACK_AB R7, R207, R208 ;  /* 0x000000d0cf07723e */ /* 0x002fe200000000ff */
[----:B------:R-:W-:-:S06]  /*6ac0*/  FFMA.FTZ R8, R173, c[0x0][0x23c], -R12 ;  /* 0x00008f00ad087a23 */ /* 0x000fcc000001080c */
[C---:B------:R-:W-:Y:S01]  /*6ad0*/  HMMA.16816.F32 R112, R4.reuse, R60, R32 ;  /* 0x0000003c0470723c */ /* 0x040fe20000001820 */
[----:B------:R-:W-:Y:S06]  /*6ae0*/  LDSM.16.MT88.4 R32, [R216+0xb800] ;  /* 0x00b80000d820783b */ /* 0x000fec0000004200 */
[----:B------:R-:W-:Y:S01]  /*6af0*/  MOV R61, R205 ;  /* 0x000000cd003d7202 */ /* 0x000fe20000000f00 */
[C---:B------:R-:W-:Y:S01]  /*6b00*/  HMMA.16816.F32 R88, R4.reuse, R68, R28 ;  /* 0x000000440458723c */ /* 0x040fe2000000181c */
[----:B------:R1:W-:Y:S01]  /*6b10*/  MUFU.EX2 R205, R8 ;  /* 0x0000000800cd7308 */ /* 0x0003e20000000800 */
[----:B------:R-:W-:Y:S01]  /*6b20*/  MOV R60, R204 ;  /* 0x000000cc003c7202 */ /* 0x000fe20000000f00 */
[----:B------:R-:W-:Y:S04]  /*6b30*/  LDSM.16.MT88.4 R28, [R218+0xb800] ;  /* 0x00b80000da1c783b */ /* 0x000fe80000004200 */
[----:B------:R-:W-:Y:S01]  /*6b40*/  MOV R69, R203 ;  /* 0x000000cb00457202 */ /* 0x000fe20000000f00 */
[C---:B------:R-:W-:Y:S08]  /*6b50*/  HMMA.16816.F32 R124, R4.reuse, R64, R40 ;  /* 0x00000040047c723c */ /* 0x040ff00000001828 */
[----:B------:R-:W-:Y:S01]  /*6b60*/  HMMA.16816.F32 R64, R4, R66, R48 ;  /* 0x000000420440723c */ /* 0x000fe20000001830 */
[----:B-1----:R-:W-:-:S04]  /*6b70*/  FFMA.FTZ R8, R160, c[0x0][0x23c], -R12 ;  /* 0x00008f00a0087a23 */ /* 0x002fc8000001080c */
[----:B------:R1:W-:Y:S03]  /*6b80*/  MUFU.EX2 R204, R8 ;  /* 0x0000000800cc7308 */ /* 0x0003e60000000800 */
[C---:B------:R-:W-:Y:S08]  /*6b90*/  HMMA.16816.F32 R48, R4.reuse, R62, R44 ;  /* 0x0000003e0430723c */ /* 0x040ff0000000182c */
[----:B------:R-:W-:Y:S01]  /*6ba0*/  HMMA.16816.F32 R40, R4, R78, R52 ;  /* 0x0000004e0428723c */ /* 0x000fe20000001834 */
[----:B-1----:R-:W-:-:S07]  /*6bb0*/  FFMA.FTZ R8, R106, c[0x0][0x23c], -R12 ;  /* 0x00008f006a087a23 */ /* 0x002fce000001080c */
[C---:B------:R-:W-:Y:S01]  /*6bc0*/  HMMA.16816.F32 R84, R4.reuse, R76, R20 ;  /* 0x0000004c0454723c */ /* 0x040fe20000001814 */
[----:B------:R1:W-:Y:S01]  /*6bd0*/  MUFU.EX2 R203, R8 ;  /* 0x0000000800cb7308 */ /* 0x0003e20000000800 */
[----:B------:R-:W2:Y:S06]  /*6be0*/  LDSM.16.MT88.4 R20, [R216+0x9800] ;  /* 0x00980000d814783b */ /* 0x000eac0000004200 */
[C---:B------:R-:W-:Y:S01]  /*6bf0*/  HMMA.16816.F32 R72, R4.reuse, R92, R16 ;  /* 0x0000005c0448723c */ /* 0x040fe20000001810 */
[----:B------:R-:W3:Y:S07]  /*6c00*/  LDSM.16.MT88.4 R16, [R218+0x9800] ;  /* 0x00980000da10783b */ /* 0x000eee0000004200 */
[C---:B------:R-:W-:Y:S01]  /*6c10*/  HMMA.16816.F32 R80, R4.reuse, R108, R24 ;  /* 0x0000006c0450723c */ /* 0x040fe20000001818 */
[----:B-1----:R-:W-:Y:S01]  /*6c20*/  FFMA.FTZ R8, R100, c[0x0][0x23c], -R12 ;  /* 0x00008f0064087a23 */ /* 0x002fe2000001080c */
[----:B------:R-:W1:Y:S03]  /*6c30*/  LDSM.16.MT88.4 R24, [R218+0xa800] ;  /* 0x00a80000da18783b */ /* 0x000e660000004200 */
[----:B------:R4:W5:Y:S03]  /*6c40*/  MUFU.EX2 R202, R8 ;  /* 0x0000000800ca7308 */ /* 0x0009660000000800 */
[C---:B------:R-:W-:Y:S08]  /*6c50*/  HMMA.16816.F32 R36, R4.reuse, R70, R36 ;  /* 0x000000460424723c */ /* 0x040ff00000001824 */
[----:B------:R-:W-:Y:S01]  /*6c60*/  HMMA.16816.F32 R44, R4, R94, R56 ;  /* 0x0000005e042c723c */ /* 0x000fe20000001838 */
[----:B----4-:R-:W-:-:S07]  /*6c70*/  FFMA.FTZ R8, R179, c[0x0][0x23c], -R2 ;  /* 0x00008f00b3087a23 */ /* 0x010fce0000010802 */
[----:B------:R-:W-:Y:S01]  /*6c80*/  HMMA.16816.F32 R52, R4, R110, R96 ;  /* 0x0000006e0434723c */ /* 0x000fe20000001860 */
[----:B------:R4:W-:Y:S06]  /*6c90*/  MUFU.EX2 R201, R8 ;  /* 0x0000000800c97308 */ /* 0x0009ec0000000800 */
[----:B------:R-:W-:Y:S01]  /*6ca0*/  FFMA.FTZ R4, R187, c[0x0][0x23c], -R0 ;  /* 0x00008f00bb047a23 */ /* 0x000fe20000010800 */
[----:B-----5:R-:W-:Y:S01]  /*6cb0*/  F2FP.PACK_AB R6, R202, R203 ;  /* 0x000000cbca06723e */ /* 0x020fe200000000ff */
[----:B------:R5:W-:Y:S01]  /*6cc0*/  MUFU.EX2 R187, R13 ;  /* 0x0000000d00bb7308 */ /* 0x000be20000000800 */
[----:B----4-:R-:W-:-:S07]  /*6cd0*/  FFMA.FTZ R8, R162, c[0x0][0x23c], -R2 ;  /* 0x00008f00a2087a23 */ /* 0x010fce0000010802 */
[----:B------:R4:W-:Y:S01]  /*6ce0*/  MUFU.EX2 R192, R4 ;  /* 0x0000000400c07308 */ /* 0x0009e20000000800 */
[----:B-----5:R-:W-:-:S07]  /*6cf0*/  FFMA.FTZ R13, R176, c[0x0][0x23c], -R0 ;  /* 0x00008f00b00d7a23 */ /* 0x020fce0000010800 */
[----:B------:R5:W1:Y:S08]  /*6d00*/  MUFU.EX2 R200, R8 ;  /* 0x0000000800c87308 */ /* 0x000a700000000800 */
[----:B------:R2:W-:Y:S01]  /*6d10*/  MUFU.EX2 R181, R13 ;  /* 0x0000000d00b57308 */ /* 0x0005e20000000800 */
[----:B----4-:R-:W-:Y:S01]  /*6d20*/  F2FP.PACK_AB R4, R204, R205 ;  /* 0x000000cdcc04723e */ /* 0x010fe200000000ff */
[----:B-----5:R-:W-:Y:S01]  /*6d30*/  FFMA.FTZ R8, R161, c[0x0][0x23c], -R2 ;  /* 0x00008f00a1087a23 */ /* 0x020fe20000010802 */
[----:B-1----:R-:W-:-:S05]  /*6d40*/  F2FP.PACK_AB R5, R200, R201 ;  /* 0x000000c9c805723e */ /* 0x002fca00000000ff */
[----:B------:R1:W4:Y:S01]  /*6d50*/  MUFU.EX2 R199, R8 ;  /* 0x0000000800c77308 */ /* 0x0003220000000800 */
[----:B--2---:R-:W-:Y:S01]  /*6d60*/  FFMA.FTZ R13, R193, c[0x0][0x23c], -R3 ;  /* 0x00008f00c10d7a23 */ /* 0x004fe20000010803 */
[----:B------:R-:W-:-:S06]  /*6d70*/  MOV R193, R69 ;  /* 0x0000004500c17202 */ /* 0x000fcc0000000f00 */
[----:B------:R2:W-:Y:S01]  /*6d80*/  MUFU.EX2 R179, R13 ;  /* 0x0000000d00b37308 */ /* 0x0005e20000000800 */
[----:B-1----:R-:W1:Y:S01]  /*6d90*/  LDSM.16.MT88.4 R8, [R216+0xa800] ;  /* 0x00a80000d808783b */ /* 0x002e620000004200 */
[----:B----4-:R-:W-:Y:S01]  /*6da0*/  F2FP.PACK_AB R7, R198, R199 ;  /* 0x000000c7c607723e */ /* 0x010fe200000000ff */
[----:B--2---:R-:W-:-:S06]  /*6db0*/  FFMA.FTZ R13, R185, c[0x0][0x23c], -R3 ;  /* 0x00008f00b90d7a23 */ /* 0x004fcc0000010803 */
[C---:B------:R-:W-:Y:S01]  /*6dc0*/  HMMA.16816.F32 R116, R4.reuse, R20, R116 ;  /* 0x000000140474723c */ /* 0x040fe20000001874 */
[----:B------:R-:W-:Y:S01]  /*6dd0*/  MOV R185, R60 ;  /* 0x0000003c00b97202 */ /* 0x000fe20000000f00 */
[----:B------:R2:W4:Y:S06]  /*6de0*/  MUFU.EX2 R176, R13 ;  /* 0x0000000d00b07308 */ /* 0x00052c0000000800 */
[C---:B---3--:R-:W-:Y:S08]  /*6df0*/  HMMA.16816.F32 R132, R4.reuse, R16, R132 ;  /* 0x000000100484723c */ /* 0x048ff00000001884 */
[----:B------:R-:W-:Y:S01]  /*6e00*/  HMMA.16816.F32 R164, R4, R24, R164 ;  /* 0x0000001804a4723c */ /* 0x000fe200000018a4 */
[----:B--2---:R-:W-:Y:S01]  /*6e10*/  FFMA.FTZ R13, R183, c[0x0][0x23c], -R3 ;  /* 0x00008f00b70d7a23 */ /* 0x004fe20000010803 */
[----:B------:R-:W-:-:S03]  /*6e20*/  MOV R183, R61 ;  /* 0x0000003d00b77202 */ /* 0x000fc60000000f00 */
[----:B------:R2:W-:Y:S03]  /*6e30*/  MUFU.EX2 R107, R13 ;  /* 0x0000000d006b7308 */ /* 0x0005e60000000800 */
[C---:B------:R-:W-:Y:S01]  /*6e40*/  HMMA.16816.F32 R96, R4.reuse, R32, R156 ;  /* 0x000000200460723c */ /* 0x040fe2000000189c */
[----:B------:R-:W-:Y:S07]  /*6e50*/  LDSM.16.MT88.4 R156, [R216+0xac00] ;  /* 0x00ac0000d89c783b */ /* 0x000fee0000004200 */
[----:B-1----:R-:W-:Y:S01]  /*6e60*/  HMMA.16816.F32 R148, R4, R8, R148 ;  /* 0x000000080494723c */ /* 0x002fe20000001894 */
[----:B--2---:R-:W-:-:S07]  /*6e70*/  FFMA.FTZ R13, R178, c[0x0][0x23c], -R3 ;  /* 0x00008f00b20d7a23 */ /* 0x004fce0000010803 */
[C---:B------:R-:W-:Y:S01]  /*6e80*/  HMMA.16816.F32 R108, R4.reuse, R28, R144 ;  /* 0x0000001c046c723c */ /* 0x040fe20000001890 */
[----:B------:R-:W-:Y:S01]  /*6e90*/  MOV R178, R15 ;  /* 0x0000000f00b27202 */ /* 0x000fe20000000f00 */
[----:B------:R1:W2:Y:S06]  /*6ea0*/  MUFU.EX2 R106, R13 ;  /* 0x0000000d006a7308 */ /* 0x0002ac0000000800 */
[C---:B------:R-:W-:Y:S08]  /*6eb0*/  HMMA.16816.F32 R120, R4.reuse, R22, R120 ;  /* 0x000000160478723c */ /* 0x040ff00000001878 */
[----:B------:R-:W-:Y:S01]  /*6ec0*/  HMMA.16816.F32 R136, R4, R18, R136 ;  /* 0x000000120488723c */ /* 0x000fe20000001888 */
[----:B-1----:R-:W-:Y:S01]  /*6ed0*/  FFMA.FTZ R13, R182, c[0x0][0x23c], -R12 ;  /* 0x00008f00b60d7a23 */ /* 0x002fe2000001080c */
[----:B------:R-:W-:-:S03]  /*6ee0*/  MOV R182, R14 ;  /* 0x0000000e00b67202 */ /* 0x000fc60000000f00 */
[----:B------:R-:W-:Y:S03]  /*6ef0*/  MUFU.EX2 R100, R13 ;  /* 0x0000000d00647308 */ /* 0x000fe60000000800 */
[C---:B------:R-:W-:Y:S08]  /*6f00*/  HMMA.16816.F32 R152, R4.reuse, R10, R152 ;  /* 0x0000000a0498723c */ /* 0x040ff00000001898 */
[C---:B------:R-:W-:Y:S08]  /*6f10*/  HMMA.16816.F32 R168, R4.reuse, R26, R168 ;  /* 0x0000001a04a8723c */ /* 0x040ff000000018a8 */
[C---:B------:R-:W-:Y:S01]  /*6f20*/  HMMA.16816.F32 R76, R4.reuse, R34, R140 ;  /* 0x00000022044c723c */ /* 0x040fe2000000188c */
[----:B------:R-:W-:Y:S07]  /*6f30*/  LDSM.16.MT88.4 R140, [R218+0x9c00] ;  /* 0x009c0000da8c783b */ /* 0x000fee0000004200 */
[----:B------:R-:W-:Y:S07]  /*6f40*/  HMMA.16816.F32 R56, R4, R30, R128 ;  /* 0x0000001e0438723c */ /* 0x000fee0000001880 */
[----:B------:R-:W-:-:S02]  /*6f50*/  F2FP.PACK_AB R4, R192, R197 ;  /* 0x000000c5c004723e */ /* 0x000fc400000000ff */
[----:B----4-:R-:W-:Y:S02]  /*6f60*/  F2FP.PACK_AB R5, R176, R179 ;  /* 0x000000b3b005723e */ /* 0x010fe400000000ff */
[----:B------:R-:W-:Y:S02]  /*6f70*/  F2FP.PACK_AB R6, R181, R187 ;  /* 0x000000bbb506723e */ /* 0x000fe400000000ff */
[----:B--2---:R-:W-:-:S07]  /*6f80*/  F2FP.PACK_AB R7, R106, R107 ;  /* 0x0000006b6a07723e */ /* 0x004fce00000000ff */
[C---:B------:R-:W-:Y:S07]  /*6f90*/  HMMA.16816.F32 R144, R4.reuse, R8, R88 ;  /* 0x000000080490723c */ /* 0x040fee0000001858 */
[--C-:B------:R-:W-:Y:S01]  /*6fa0*/  FFMA.FTZ R8, R174, c[0x0][0x23c], -R12.reuse ;  /* 0x00008f00ae087a23 */ /* 0x100fe2000001080c */
[C---:B------:R-:W-:Y:S03]  /*6fb0*/  HMMA.16816.F32 R64, R4.reuse, R22, R64 ;  /* 0x000000160440723c */ /* 0x040fe60000001840 */
[----:B------:R1:W2:Y:S05]  /*6fc0*/  MUFU.EX2 R23, R8 ;  /* 0x0000000800177308 */ /* 0x0002aa0000000800 */
[C---:B------:R-:W-:Y:S01]  /*6fd0*/  HMMA.16816.F32 R60, R4.reuse, R20, R124 ;  /* 0x00000014043c723c */ /* 0x040fe2000000187c */
[----:B------:R-:W-:Y:S07]  /*6fe0*/  LDSM.16.MT88.4 R124, [R216+0x9c00] ;  /* 0x009c0000d87c783b */ /* 0x000fee0000004200 */
        /* <DEDUP_REMOVED lines=8> */
[----:B------:R-:W1:Y:S01]  /*7070*/  LDSM.16.MT88.4 R80, [R216+0xbc00] ;  /* 0x00bc0000d850783b */ /* 0x000e620000004200 */
[----:B------:R2:W3:Y:S06]  /*7080*/  MUFU.EX2 R21, R8 ;  /* 0x0000000800157308 */ /* 0x0004ec0000000800 */
[C---:B------:R-:W-:Y:S08]  /*7090*/  HMMA.16816.F32 R36, R4.reuse, R10, R36 ;  /* 0x0000000a0424723c */ /* 0x040ff00000001824 */
[----:B------:R-:W-:Y:S01]  /*70a0*/  HMMA.16816.F32 R40, R4, R26, R40 ;  /* 0x0000001a0428723c */ /* 0x000fe20000001828 */
[----:B--2---:R-:W-:Y:S01]  /*70b0*/  FFMA.FTZ R8, R184, c[0x0][0x23c], -R2 ;  /* 0x00008f00b8087a23 */ /* 0x004fe20000010802 */
[----:B---3--:R-:W-:-:S03]  /*70c0*/  F2FP.PACK_AB R94, R21, R22 ;  /* 0x00000016155e723e */ /* 0x008fc600000000ff */
[----:B------:R2:W-:Y:S03]  /*70d0*/  MUFU.EX2 R20, R8 ;  /* 0x0000000800147308 */ /* 0x0005e60000000800 */
[C---:B------:R-:W-:Y:S08]  /*70e0*/  HMMA.16816.F32 R68, R4.reuse, R32, R72 ;  /* 0x000000200444723c */ /* 0x040ff00000001848 */
[----:B------:R-:W-:Y:S01]  /*70f0*/  HMMA.16816.F32 R44, R4, R34, R44 ;  /* 0x00000022042c723c */ /* 0x000fe2000000182c */
[----:B--2---:R-:W-:-:S07]  /*7100*/  FFMA.FTZ R8, R180, c[0x0][0x23c], -R2 ;  /* 0x00008f00b4087a23 */ /* 0x004fce0000010802 */
[----:B------:R-:W-:Y:S01]  /*7110*/  HMMA.16816.F32 R52, R4, R30, R52 ;  /* 0x0000001e0434723c */ /* 0x000fe20000001834 */
[----:B------:R-:W2:Y:S01]  /*7120*/  LDSM.16.MT88.4 R4, [R218+0xbc00] ;  /* 0x00bc0000da04783b */ /* 0x000ea20000004200 */
[----:B------:R3:W4:Y:S02]  /*7130*/  MUFU.EX2 R19, R8 ;  /* 0x0000000800137308 */ /* 0x0007240000000800 */
[--C-:B---3--:R-:W-:Y:S01]  /*7140*/  FFMA.FTZ R8, R175, c[0x0][0x23c], -R2.reuse ;  /* 0x00008f00af087a23 */ /* 0x108fe20000010802 */
[----:B----4-:R-:W-:Y:S01]  /*7150*/  F2FP.PACK_AB R93, R19, R20 ;  /* 0x00000014135d723e */ /* 0x010fe200000000ff */
[----:B------:R-:W-:Y:S01]  /*7160*/  FFMA.FTZ R2, R177, c[0x0][0x23c], -R2 ;  /* 0x00008f00b1027a23 */ /* 0x000fe20000010802 */
[----:B------:R-:W3:Y:S03]  /*7170*/  LDSM.16.MT88.4 R172, [R218+0xac00] ;  /* 0x00ac0000daac783b */ /* 0x000ee60000004200 */
        /* <DEDUP_REMOVED lines=8> */
[----:B--2---:R-:W-:Y:S01]  /*7200*/  HMMA.16816.F32 R88, R92, R4, R108 ;  /* 0x000000045c58723c */ /* 0x004fe2000000186c */
[----:B-1----:R-:W-:-:S04]  /*7210*/  FFMA.FTZ R2, R191, c[0x0][0x23c], -R0 ;  /* 0x00008f00bf027a23 */ /* 0x002fc80000010800 */
[----:B------:R1:W2:Y:S03]  /*7220*/  MUFU.EX2 R15, R2 ;  /* 0x00000002000f7308 */ /* 0x0002a60000000800 */
[C---:B------:R-:W-:Y:S08]  /*7230*/  HMMA.16816.F32 R116, R92.reuse, R124, R116 ;  /* 0x0000007c5c74723c */ /* 0x040ff00000001874 */
[----:B------:R-:W-:Y:S01]  /*7240*/  HMMA.16816.F32 R120, R92, R126, R120 ;  /* 0x0000007e5c78723c */ /* 0x000fe20000001878 */
[--C-:B-1----:R-:W-:Y:S01]  /*7250*/  FFMA.FTZ R2, R188, c[0x0][0x23c], -R0.reuse ;  /* 0x00008f00bc027a23 */ /* 0x102fe20000010800 */
[----:B--2---:R-:W-:Y:S01]  /*7260*/  F2FP.PACK_AB R96, R15, R16 ;  /* 0x000000100f60723e */ /* 0x004fe200000000ff */
[----:B------:R-:W-:-:S05]  /*7270*/  FFMA.FTZ R0, R186, c[0x0][0x23c], -R0 ;  /* 0x00008f00ba007a23 */ /* 0x000fca0000010800 */
[C---:B------:R-:W-:Y:S01]  /*7280*/  HMMA.16816.F32 R132, R92.reuse, R140, R132 ;  /* 0x0000008c5c84723c */ /* 0x040fe20000001884 */
[----:B------:R1:W-:Y:S07]  /*7290*/  MUFU.EX2 R14, R2 ;  /* 0x00000002000e7308 */ /* 0x0003ee0000000800 */
[C---:B------:R-:W-:Y:S01]  /*72a0*/  HMMA.16816.F32 R136, R92.reuse, R142, R136 ;  /* 0x0000008e5c88723c */ /* 0x040fe20000001888 */
[----:B------:R2:W4:Y:S07]  /*72b0*/  MUFU.EX2 R13, R0 ;  /* 0x00000000000d7308 */ /* 0x00052e0000000800 */
[----:B------:R-:W-:Y:S01]  /*72c0*/  HMMA.16816.F32 R148, R92, R156, R148 ;  /* 0x0000009c5c94723c */ /* 0x000fe20000001894 */
[----:B-1----:R-:W-:-:S04]  /*72d0*/  FADD.FTZ R2, R237, R214 ;  /* 0x000000d6ed027221 */ /* 0x002fc80000010000 */
[----:B------:R-:W-:-:S03]  /*72e0*/  FADD.FTZ R2, R215, R2 ;  /* 0x00000002d7027221 */ /* 0x000fc60000010000 */
[C---:B------:R-:W-:Y:S01]  /*72f0*/  HMMA.16816.F32 R152, R92.reuse, R158, R152 ;  /* 0x0000009e5c98723c */ /* 0x040fe20000001898 */
[----:B--2---:R-:W-:Y:S01]  /*7300*/  FFMA.FTZ R0, R196, c[0x0][0x23c], -R3 ;  /* 0x00008f00c4007a23 */ /* 0x004fe20000010803 */
[----:B----4-:R-:W-:Y:S01]  /*7310*/  F2FP.PACK_AB R98, R13, R14 ;  /* 0x0000000e0d62723e */ /* 0x010fe200000000ff */
[----:B------:R-:W-:Y:S02]  /*7320*/  FADD.FTZ R2, R236, R2 ;  /* 0x00000002ec027221 */ /* 0x000fe40000010000 */
[----:B------:R1:W-:Y:S02]  /*7330*/  MUFU.EX2 R12, R0 ;  /* 0x00000000000c7308 */ /* 0x0003e40000000800 */
[----:B------:R-:W-:Y:S01]  /*7340*/  FADD.FTZ R2, R206, R2 ;  /* 0x00000002ce027221 */ /* 0x000fe20000010000 */
[----:B---3--:R-:W-:Y:S03]  /*7350*/  HMMA.16816.F32 R164, R92, R172, R164 ;  /* 0x000000ac5ca4723c */ /* 0x008fe600000018a4 */
[----:B------:R-:W-:-:S05]  /*7360*/  FADD.FTZ R2, R209, R2 ;  /* 0x00000002d1027221 */ /* 0x000fca0000010000 */
[----:B------:R-:W-:Y:S01]  /*7370*/  HMMA.16816.F32 R168, R92, R174, R168 ;  /* 0x000000ae5ca8723c */ /* 0x000fe200000018a8 */
[----:B-1----:R-:W-:-:S07]  /*7380*/  FFMA.FTZ R0, R194, c[0x0][0x23c], -R3 ;  /* 0x00008f00c2007a23 */ /* 0x002fce0000010803 */
[C---:B------:R-:W-:Y:S01]  /*7390*/  HMMA.16816.F32 R76, R92.reuse, R82, R76 ;  /* 0x000000525c4c723c */ /* 0x040fe2000000184c */
[----:B------:R1:W2:Y:S07]  /*73a0*/  MUFU.EX2 R11, R0 ;  /* 0x00000000000b7308 */ /* 0x0002ae0000000800 */
[----:B------:R-:W-:Y:S01]  /*73b0*/  HMMA.16816.F32 R92, R92, R6, R56 ;  /* 0x000000065c5c723c */ /* 0x000fe20000001838 */
[--C-:B-1----:R-:W-:Y:S01]  /*73c0*/  FFMA.FTZ R0, R189, c[0x0][0x23c], -R3.reuse ;  /* 0x00008f00bd007a23 */ /* 0x102fe20000010803 */
[----:B--2---:R-:W-:Y:S01]  /*73d0*/  F2FP.PACK_AB R97, R11, R12 ;  /* 0x0000000c0b61723e */ /* 0x004fe200000000ff */
[----:B------:R-:W-:-:S02]  /*73e0*/  FFMA.FTZ R3, R190, c[0x0][0x23c], -R3 ;  /* 0x00008f00be037a23 */ /* 0x000fc40000010803 */
        /* <DEDUP_REMOVED lines=82> */
[----:B-1----:R-:W-:Y:S02]  /*7910*/  IADD3 R2, R107, -0x2, RZ ;  /* 0xfffffffe6b027810 */ /* 0x002fe40007ffe0ff */
[----:B---3--:R-:W-:Y:S02]  /*7920*/  ISETP.GE.AND P4, PT, R24, c[0x0][0x220], PT ;  /* 0x0000880018007a0c */ /* 0x008fe40003f86270 */
[----:B----4-:R-:W-:Y:S01]  /*7930*/  ISETP.GE.AND P3, PT, R178, c[0x0][0x220], PT ;  /* 0x00008800b2007a0c */ /* 0x010fe20003f66270 */
[----:B------:R-:W-:Y:S01]  /*7940*/  IMAD R0, R2, UR6, RZ ;  /* 0x0000000602007c24 */ /* 0x000fe2000f8e02ff */
[----:B------:R-:W-:Y:S02]  /*7950*/  SHF.R.S32.HI R4, RZ, 0x1f, R2 ;  /* 0x0000001fff047819 */ /* 0x000fe40000011402 */
        /* <DEDUP_REMOVED lines=56> */
[----:B------:R-:W-:Y:S04]  /*7ce0*/  LDSM.16.M88.4 R44, [R219+0x6000] ;  /* 0x00600000db2c783b */ /* 0x000fe80000000200 */
[----:B-1----:R-:W1:Y:S04]  /*7cf0*/  LDSM.16.M88.4 R12, [R221+0x1000] ;  /* 0x00100000dd0c783b */ /* 0x002e680000000200 */
[----:B------:R-:W1:Y:S01]  /*7d00*/  LDSM.16.M88.4 R40, [R219+0x6400] ;  /* 0x00640000db28783b */ /* 0x000e620000000200 */
[----:B------:R-:W-:-:S03]  /*7d10*/  IMAD.MOV.U32 R252, RZ, RZ, R193 ;  /* 0x000000fffffc7224 */ /* 0x000fc600078e00c1 */
[----:B------:R-:W-:Y:S04]  /*7d20*/  LDSM.16.M88.4 R36, [R219+0x6800] ;  /* 0x00680000db24783b */ /* 0x000fe80000000200 */
[----:B------:R-:W0:Y:S01]  /*7d30*/  LDGDEPBAR ;  /* 0x00000000000079af */ /* 0x000e220000000000 */
[C---:B--2---:R-:W-:Y:S08]  /*7d40*/  HMMA.16816.F32 R240, R8.reuse, R16, RZ ;  /* 0x0000001008f0723c */ /* 0x044ff000000018ff */
[----:B------:R-:W-:Y:S08]  /*7d50*/  HMMA.16816.F32 R236, R8, R18, RZ ;  /* 0x0000001208ec723c */ /* 0x000ff000000018ff */
[C---:B---3--:R-:W-:Y:S08]  /*7d60*/  HMMA.16816.F32 R48, R4.reuse, R16, RZ ;  /* 0x000000100430723c */ /* 0x048ff000000018ff */
[C---:B------:R-:W-:Y:S01]  /*7d70*/  HMMA.16816.F32 R60, R4.reuse, R18, RZ ;  /* 0x00000012043c723c */ /* 0x040fe200000018ff */
[----:B------:R-:W2:Y:S07]  /*7d80*/  LDSM.16.M88.4 R16, [R219+0x6c00] ;  /* 0x006c0000db10783b */ /* 0x000eae0000000200 */
[C---:B------:R-:W-:Y:S08]  /*7d90*/  HMMA.16816.F32 R32, R4.reuse, R28, RZ ;  /* 0x0000001c0420723c */ /* 0x040ff000000018ff */
[C---:B------:R-:W-:Y:S08]  /*7da0*/  HMMA.16816.F32 R56, R4.reuse, R24, RZ ;  /* 0x000000180438723c */ /* 0x040ff000000018ff */
[C---:B-----5:R-:W-:Y:S08]  /*7db0*/  HMMA.16816.F32 R52, R4.reuse, R20, RZ ;  /* 0x000000140434723c */ /* 0x060ff000000018ff */
        /* <DEDUP_REMOVED lines=9> */
[-C--:B------:R-:W-:Y:S01]  /*7e50*/  HMMA.16816.F32 R192, R8, R22.reuse, RZ ;  /* 0x0000001608c0723c */ /* 0x080fe200000018ff */
[----:B------:R-:W3:Y:S07]  /*7e60*/  LDSM.16.M88.4 R8, [R221] ;  /* 0x00000000dd08783b */ /* 0x000eee0000000200 */
[----:B------:R-:W-:Y:S01]  /*7e70*/  HMMA.16816.F32 R4, R4, R22, RZ ;  /* 0x000000160404723c */ /* 0x000fe200000018ff */
[----:B------:R-:W-:Y:S07]  /*7e80*/  LDSM.16.M88.4 R20, [R217+0x7000] ;  /* 0x00700000d914783b */ /* 0x000fee0000000200 */
[C---:B-1----:R-:W-:Y:S08]  /*7e90*/  HMMA.16816.F32 R188, R12.reuse, R44, R48 ;  /* 0x0000002c0cbc723c */ /* 0x042ff00000001830 */
[C---:B------:R-:W-:Y:S01]  /*7ea0*/  HMMA.16816.F32 R184, R12.reuse, R40, R32 ;  /* 0x000000280cb8723c */ /* 0x040fe20000001820 */
[----:B------:R-:W-:Y:S07]  /*7eb0*/  LDSM.16.M88.4 R32, [R217+0x7400] ;  /* 0x00740000d920783b */ /* 0x000fee0000000200 */
[C---:B--2---:R-:W-:Y:S01]  /*7ec0*/  HMMA.16816.F32 R48, R12.reuse, R18, R4 ;  /* 0x000000120c30723c */ /* 0x044fe20000001804 */
[----:B------:R-:W1:Y:S07]  /*7ed0*/  LDSM.16.M88.4 R4, [R220+0x3000] ;  /* 0x00300000dc04783b */ /* 0x000e6e0000000200 */
[-C--:B------:R-:W-:Y:S08]  /*7ee0*/  HMMA.16816.F32 R64, R12, R16.reuse, R52 ;  /* 0x000000100c40723c */ /* 0x080ff00000001834 */
[----:B---3--:R-:W-:Y:S08]  /*7ef0*/  HMMA.16816.F32 R196, R8, R16, R196 ;  /* 0x0000001008c4723c */ /* 0x008ff000000018c4 */
[C---:B------:R-:W-:Y:S08]  /*7f00*/  HMMA.16816.F32 R180, R12.reuse, R36, R56 ;  /* 0x000000240cb4723c */ /* 0x040ff00000001838 */
[C---:B------:R-:W-:Y:S08]  /*7f10*/  HMMA.16816.F32 R60, R12.reuse, R46, R60 ;  /* 0x0000002e0c3c723c */ /* 0x040ff0000000183c */
[C---:B------:R-:W-:Y:S08]  /*7f20*/  HMMA.16816.F32 R56, R12.reuse, R42, R108 ;  /* 0x0000002a0c38723c */ /* 0x040ff0000000186c */
[----:B------:R-:W-:Y:S01]  /*7f30*/  HMMA.16816.F32 R52, R12, R38, R176 ;  /* 0x000000260c34723c */ /* 0x000fe200000018b0 */
[----:B------:R-:W2:Y:S01]  /*7f40*/  LDSM.16.M88.4 R12, [R220+0x2000] ;  /* 0x00200000dc0c783b */ /* 0x000ea20000000200 */
[----:B------:R-:W-:-:S06]  /*7f50*/  IMAD.MOV.U32 R16, RZ, RZ, R196 ;  /* 0x000000ffff107224 */ /* 0x000fcc00078e00c4 */
[----:B------:R-:W-:Y:S01]  /*7f60*/  HMMA.16816.F32 R108, R8, R44, R240 ;  /* 0x0000002c086c723c */ /* 0x000fe200000018f0 */
[----:B----4-:R-:W-:Y:S02]  /*7f70*/  IMAD.MOV.U32 R3, RZ, RZ, R197 ;  /* 0x000000ffff037224 */ /* 0x010fe400078e00c5 */
[----:B------:R-:W-:-:S05]  /*7f80*/  IMAD.MOV.U32 R2, RZ, RZ, R198 ;  /* 0x000000ffff027224 */ /* 0x000fca00078e00c6 */
[----:B------:R-:W-:Y:S01]  /*7f90*/  HMMA.16816.F32 R248, R8, R36, R204 ;  /* 0x0000002408f8723c */ /* 0x000fe200000018cc */
[----:B------:R-:W-:-:S07]  /*7fa0*/  IMAD.MOV.U32 R0, RZ, RZ, R199 ;  /* 0x000000ffff007224 */ /* 0x000fce00078e00c7 */
[----:B------:R-:W-:Y:S01]  /*7fb0*/  HMMA.16816.F32 R204, R8, R46, R236 ;  /* 0x0000002e08cc723c */ /* 0x000fe200000018ec */
[----:B------:R-:W-:Y:S07]  /*7fc0*/  LDSM.16.M88.4 R44, [R219+0x7c00] ;  /* 0x007c0000db2c783b */ /* 0x000fee0000000200 */
[C---:B-1----:R-:W-:Y:S08]  /*7fd0*/  HMMA.16816.F32 R240, R4.reuse, R24, R64 ;  /* 0x0000001804f0723c */ /* 0x042ff00000001840 */
[C---:B------:R-:W-:Y:S08]  /*7fe0*/  HMMA.16816.F32 R64, R4.reuse, R22, R60 ;  /* 0x000000160440723c */ /* 0x040ff0000000183c */
[C---:B------:R-:W-:Y:S08]  /*7ff0*/  HMMA.16816.F32 R60, R4.reuse, R34, R56 ;  /* 0x00000022043c723c */ /* 0x040ff00000001838 */
[C---:B------:R-:W-:Y:S07]  /*8000*/  HMMA.16816.F32 R176, R4.reuse, R32, R184 ;  /* 0x0000002004b0723c */ /* 0x040fee00000018b8 */
[----:B------:R-:W-:Y:S01]  /*8010*/  IMAD.MOV.U32 R184, RZ, RZ, R16 ;  /* 0x000000ffffb87224 */ /* 0x000fe200078e0010 */
[----:B------:R-:W-:Y:S08]  /*8020*/  HMMA.16816.F32 R56, R4, R30, R52 ;  /* 0x0000001e0438723c */ /* 0x000ff00000001834 */
[C---:B------:R-:W-:Y:S01]  /*8030*/  HMMA.16816.F32 R200, R8.reuse, R38, R200 ;  /* 0x0000002608c8723c */ /* 0x040fe200000018c8 */
[----:B------:R-:W-:Y:S07]  /*8040*/  LDSM.16.M88.4 R36, [R219+0x7400] ;  /* 0x00740000db24783b */ /* 0x000fee0000000200 */
[----:B------:R-:W-:Y:S01]  /*8050*/  HMMA.16816.F32 R192, R8, R18, R192 ;  /* 0x0000001208c0723c */ /* 0x000fe200000018c0 */
[----:B------:R-:W-:Y:S07]  /*8060*/  LDSM.16.M88.4 R16, [R219+0x7000] ;  /* 0x00700000db10783b */ /* 0x000fee0000000200 */
[C---:B------:R-:W-:Y:S08]  /*8070*/  HMMA.16816.F32 R188, R4.reuse, R20, R188 ;  /* 0x0000001404bc723c */ /* 0x040ff000000018bc */
[C---:B------:R-:W-:Y:S08]  /*8080*/  HMMA.16816.F32 R196, R4.reuse, R28, R180 ;  /* 0x0000001c04c4723c */ /* 0x040ff000000018b4 */
[----:B------:R-:W-:Y:S01]  /*8090*/  HMMA.16816.F32 R52, R4, R26, R48 ;  /* 0x0000001a0434723c */ /* 0x000fe20000001830 */
[----:B------:R-:W1:Y:S07]  /*80a0*/  LDSM.16.M88.4 R4, [R221+0x3000] ;  /* 0x00300000dd04783b */ /* 0x000e6e0000000200 */
[C---:B------:R-:W-:Y:S08]  /*80b0*/  HMMA.16816.F32 R244, R8.reuse, R40, R208 ;  /* 0x0000002808f4723c */ /* 0x040ff000000018d0 */
[----:B------:R-:W-:Y:S01]  /*80c0*/  HMMA.16816.F32 R208, R8, R42, R212 ;  /* 0x0000002a08d0723c */ /* 0x000fe200000018d4 */
[----:B------:R-:W3:Y:S04]  /*80d0*/  LDSM.16.M88.4 R40, [R219+0x7800] ;  /* 0x00780000db28783b */ /* 0x000ee80000000200 */
[----:B------:R-:W4:Y:S03]  /*80e0*/  LDSM.16.M88.4 R8, [R221+0x2000] ;  /* 0x00200000dd08783b */ /* 0x000f260000000200 */
[C---:B--2---:R-:W-:Y:S08]  /*80f0*/  HMMA.16816.F32 R48, R12.reuse, R20, R108 ;  /* 0x000000140c30723c */ /* 0x044ff0000000186c */
[----:B------:R-:W-:Y:S01]  /*8100*/  HMMA.16816.F32 R20, R12, R22, R204 ;  /* 0x000000160c14723c */ /* 0x000fe200000018cc */
[----:B------:R-:W-:-:S02]  /*8110*/  IMAD.MOV.U32 R185, RZ, RZ, R3 ;  /* 0x000000ffffb97224 */ /* 0x000fc400078e0003 */
[----:B------:R-:W-:Y:S02]  /*8120*/  IMAD.MOV.U32 R186, RZ, RZ, R2 ;  /* 0x000000ffffba7224 */ /* 0x000fe400078e0002 */
[----:B------:R-:W-:-:S03]  /*8130*/  IMAD.MOV.U32 R187, RZ, RZ, R0 ;  /* 0x000000ffffbb7224 */ /* 0x000fc600078e0000 */
[C---:B------:R-:W-:Y:S08]  /*8140*/  HMMA.16816.F32 R212, R12.reuse, R34, R208 ;  /* 0x000000220cd4723c */ /* 0x040ff000000018d0 */
[C---:B------:R-:W-:Y:S08]  /*8150*/  HMMA.16816.F32 R208, R12.reuse, R30, R200 ;  /* 0x0000001e0cd0723c */ /* 0x040ff000000018c8 */
[C---:B------:R-:W-:Y:S08]  /*8160*/  HMMA.16816.F32 R200, R12.reuse, R26, R192 ;  /* 0x0000001a0cc8723c */ /* 0x040ff000000018c0 */
[----:B------:R-:W-:Y:S08]  /*8170*/  HMMA.16816.F32 R204, R12, R24, R184 ;  /* 0x000000180ccc723c */ /* 0x000ff000000018b8 */
[C---:B-1----:R-:W-:Y:S08]  /*8180*/  HMMA.16816.F32 R192, R4.reuse, R16, R188 ;  /* 0x0000001004c0723c */ /* 0x042ff000000018bc */
[----:B------:R-:W-:Y:S08]  /*8190*/  HMMA.16816.F32 R180, R4, R38, R60 ;  /* 0x0000002604b4723c */ /* 0x000ff0000000183c */
[----:B------:R-:W-:Y:S08]  /*81a0*/  HMMA.16816.F32 R108, R12, R32, R244 ;  /* 0x000000200c6c723c */ /* 0x000ff000000018f4 */
[C---:B------:R-:W-:Y:S08]  /*81b0*/  HMMA.16816.F32 R188, R4.reuse, R18, R64 ;  /* 0x0000001204bc723c */ /* 0x040ff00000001840 */
[C---:B------:R-:W-:Y:S08]  /*81c0*/  HMMA.16816.F32 R184, R4.reuse, R36, R176 ;  /* 0x0000002404b8723c */ /* 0x040ff000000018b0 */
[C---:B------:R-:W-:Y:S08]  /*81d0*/  HMMA.16816.F32 R60, R4.reuse, R46, R52 ;  /* 0x0000002e043c723c */ /* 0x040ff00000001834 */
[C---:B---3--:R-:W-:Y:S01]  /*81e0*/  HMMA.16816.F32 R176, R4.reuse, R40, R196 ;  /* 0x0000002804b0723c */ /* 0x048fe200000018c4 */
[----:B------:R-:W-:Y:S07]  /*81f0*/  LDSM.16.M88.4 R196, [R217+0x8c00] ;  /* 0x008c0000d9c4783b */ /* 0x000fee0000000200 */
[C---:B------:R-:W-:Y:S08]  /*8200*/  HMMA.16816.F32 R64, R4.reuse, R42, R56 ;  /* 0x0000002a0440723c */ /* 0x040ff00000001838 */
[----:B------:R-:W-:Y:S01]  /*8210*/  HMMA.16816.F32 R24, R4, R44, R240 ;  /* 0x0000002c0418723c */ /* 0x000fe200000018f0 */
[----:B------:R-:W-:Y:S07]  /*8220*/  LDSM.16.M88.4 R4, [R220+0x5000] ;  /* 0x00500000dc04783b */ /* 0x000fee0000000200 */
[C---:B----4-:R-:W-:Y:S08]  /*8230*/  HMMA.16816.F32 R32, R8.reuse, R16, R48 ;  /* 0x000000100820723c */ /* 0x050ff00000001830 */
[----:B------:R-:W-:Y:S01]  /*8240*/  HMMA.16816.F32 R52, R8, R18, R20 ;  /* 0x000000120834723c */ /* 0x000fe20000001814 */
[----:B------:R-:W1:Y:S04]  /*8250*/  LDSM.16.M88.4 R16, [R217+0x8400] ;  /* 0x00840000d910783b */ /* 0x000e680000000200 */
[----:B------:R-:W2:Y:S03]  /*8260*/  LDSM.16.M88.4 R20, [R217+0x8000] ;  /* 0x00800000d914783b */ /* 0x000ea60000000200 */
[----:B------:R-:W-:Y:S01]  /*8270*/  HMMA.16816.F32 R236, R12, R28, R248 ;  /* 0x0000001c0cec723c */ /* 0x000fe200000018f8 */
[----:B------:R-:W3:Y:S04]  /*8280*/  LDSM.16.M88.4 R28, [R217+0x8800] ;  /* 0x00880000d91c783b */ /* 0x000ee80000000200 */
[----:B------:R-:W4:Y:S03]  /*8290*/  LDSM.16.M88.4 R12, [R220+0x4000] ;  /* 0x00400000dc0c783b */ /* 0x000f260000000200 */
[C---:B------:R-:W-:Y:S08]  /*82a0*/  HMMA.16816.F32 R48, R8.reuse, R36, R108 ;  /* 0x000000240830723c */ /* 0x040ff0000000186c */
[C---:B------:R-:W-:Y:S08]  /*82b0*/  HMMA.16816.F32 R108, R8.reuse, R38, R212 ;  /* 0x00000026086c723c */ /* 0x040ff000000018d4 */
[C---:B------:R-:W-:Y:S08]  /*82c0*/  HMMA.16816.F32 R212, R8.reuse, R44, R204 ;  /* 0x0000002c08d4723c */ /* 0x040ff000000018cc */
[C---:B------:R-:W-:Y:S08]  /*82d0*/  HMMA.16816.F32 R248, R8.reuse, R46, R200 ;  /* 0x0000002e08f8723c */ /* 0x040ff000000018c8 */
[C---:B------:R-:W-:Y:S08]  /*82e0*/  HMMA.16816.F32 R56, R8.reuse, R40, R236 ;  /* 0x000000280838723c */ /* 0x040ff000000018ec */
[----:B------:R-:W-:Y:S08]  /*82f0*/  HMMA.16816.F32 R208, R8, R42, R208 ;  /* 0x0000002a08d0723c */ /* 0x000ff000000018d0 */
[C---:B-1----:R-:W-:Y:S08]  /*8300*/  HMMA.16816.F32 R44, R4.reuse, R18, R180 ;  /* 0x00000012042c723c */ /* 0x042ff000000018b4 */
[C---:B--2---:R-:W-:Y:S08]  /*8310*/  HMMA.16816.F32 R36, R4.reuse, R20, R192 ;  /* 0x000000140424723c */ /* 0x044ff000000018c0 */
[C---:B------:R-:W-:Y:S08]  /*8320*/  HMMA.16816.F32 R40, R4.reuse, R22, R188 ;  /* 0x000000160428723c */ /* 0x040ff000000018bc */
[C---:B------:R-:W-:Y:S08]  /*8330*/  HMMA.16816.F32 R184, R4.reuse, R16, R184 ;  /* 0x0000001004b8723c */ /* 0x040ff000000018b8 */
[C---:B---3--:R-:W-:Y:S08]  /*8340*/  HMMA.16816.F32 R176, R4.reuse, R28, R176 ;  /* 0x0000001c04b0723c */ /* 0x048ff000000018b0 */
[C---:B------:R-:W-:Y:S08]  /*8350*/  HMMA.16816.F32 R180, R4.reuse, R30, R64 ;  /* 0x0000001e04b4723c */ /* 0x040ff00000001840 */
[----:B------:R-:W-:Y:S01]  /*8360*/  HMMA.16816.F32 R8, R4, R196, R24 ;  /* 0x000000c40408723c */ /* 0x000fe20000001818 */
[----:B------:R-:W1:Y:S01]  /*8370*/  S2R R0, SR_TID.X ;  /* 0x0000000000007919 */ /* 0x000e620000002100 */
[----:B------:R-:W-:-:S02]  /*8380*/  IMAD.MOV.U32 R201, RZ, RZ, R248 ;  /* 0x000000ffffc97224 */ /* 0x000fc400078e00f8 */
[----:B------:R-:W-:Y:S01]  /*8390*/  IMAD.MOV.U32 R106, RZ, RZ, R250 ;  /* 0x000000ffff6a7224 */ /* 0x000fe200078e00fa */
[----:B------:R-:W-:Y:S03]  /*83a0*/  LDSM.16.M88.4 R24, [R219+0x8000] ;  /* 0x00800000db18783b */ /* 0x000fe60000000200 */
[----:B------:R-:W-:Y:S01]  /*83b0*/  HMMA.16816.F32 R4, R4, R198, R60 ;  /* 0x000000c60404723c */ /* 0x000fe2000000183c */
[----:B------:R-:W-:Y:S11]  /*83c0*/  IMAD.MOV.U32 R246, RZ, RZ, R107 ;  /* 0x000000fffff67224 */ /* 0x000ff600078e006b */
[----:B------:R-:W-:Y:S04]  /*83d0*/  @!UPT UIADD3 URZ, URZ, URZ, URZ ;  /* 0x0000003f3f3ff290 */ /* 0x000fe8000fffe03f */
[----:B------:R-:W-:Y:S02]  /*83e0*/  IMAD.MOV.U32 R250, RZ, RZ, R8 ;  /* 0x000000fffffa7224 */ /* 0x000fe400078e0008 */
[----:B------:R-:W-:Y:S02]  /*83f0*/  IMAD.MOV.U32 R248, RZ, RZ, R9 ;  /* 0x000000fffff87224 */ /* 0x000fe400078e0009 */
[----:B------:R-:W-:Y:S02]  /*8400*/  IMAD.MOV.U32 R242, RZ, RZ, R10 ;  /* 0x000000fffff27224 */ /* 0x000fe400078e000a */
[----:B------:R-:W-:Y:S02]  /*8410*/  IMAD.MOV.U32 R195, RZ, RZ, R11 ;  /* 0x000000ffffc37224 */ /* 0x000fe400078e000b */
[----:B------:R-:W-:Y:S01]  /*8420*/  IMAD.MOV.U32 R241, RZ, RZ, R4 ;  /* 0x000000fffff17224 */ /* 0x000fe200078e0004 */
[----:B------:R-:W2:Y:S01]  /*8430*/  LDSM.16.M88.4 R8, [R221+0x5000] ;  /* 0x00500000dd08783b */ /* 0x000ea20000000200 */
[----:B------:R-:W-:-:S02]  /*8440*/  IMAD.MOV.U32 R206, RZ, RZ, R5 ;  /* 0x000000ffffce7224 */ /* 0x000fc400078e0005 */
[----:B------:R-:W-:Y:S02]  /*8450*/  IMAD.MOV.U32 R193, RZ, RZ, R6 ;  /* 0x000000ffffc17224 */ /* 0x000fe400078e0006 */
[----:B------:R-:W-:Y:S02]  /*8460*/  IMAD.MOV.U32 R190, RZ, RZ, R7 ;  /* 0x000000ffffbe7224 */ /* 0x000fe400078e0007 */
[----:B------:R-:W3:Y:S01]  /*8470*/  LDSM.16.M88.4 R4, [R221+0x4000] ;  /* 0x00400000dd04783b */ /* 0x000ee20000000200 */
[----:B-1----:R-:W-:Y:S01]  /*8480*/  IMAD.SHL.U32 R0, R0, 0x2, RZ ;  /* 0x0000000200007824 */ /* 0x002fe200078e00ff */
[----:B------:R-:W-:Y:S01]  /*8490*/  IADD3 R247, R246, -0x2, RZ ;  /* 0xfffffffef6f77810 */ /* 0x000fe20007ffe0ff */
[----:B----4-:R-:W-:Y:S03]  /*84a0*/  HMMA.16816.F32 R32, R12, R20, R32 ;  /* 0x000000140c20723c */ /* 0x010fe60000001820 */
[----:B------:R-:W-:-:S05]  /*84b0*/  LOP3.LUT R0, R0, 0x6, RZ, 0xc0, !PT ;  /* 0x0000000600007812 */ /* 0x000fca00078ec0ff */
[----:B------:R-:W-:Y:S01]  /*84c0*/  HMMA.16816.F32 R48, R12, R16, R48 ;  /* 0x000000100c30723c */ /* 0x000fe20000001830 */
[----:B------:R-:W-:-:S07]  /*84d0*/  IMAD R0, R247, 0x40, R0 ;  /* 0x00000040f7007824 */ /* 0x000fce00078e0200 */
[----:B------:R-:W-:Y:S01]  /*84e0*/  HMMA.16816.F32 R108, R12, R18, R108 ;  /* 0x000000120c6c723c */ /* 0x000fe2000000186c */
[----:B------:R-:W1:Y:S01]  /*84f0*/  LDSM.16.M88.4 R16, [R219+0x8400] ;  /* 0x00840000db10783b */ /* 0x000e620000000200 */
[----:B------:R-:W-:-:S05]  /*8500*/  IMAD.IADD R2, R226, 0x1, -R0 ;  /* 0x00000001e2027824 */ /* 0x000fca00078e0a00 */
[----:B------:R-:W-:Y:S01]  /*8510*/  IABS R2, R2 ;  /* 0x0000000200027213 */ /* 0x000fe20000000000 */
[----:B------:R-:W-:Y:S01]  /*8520*/  HMMA.16816.F32 R52, R12, R22, R52 ;  /* 0x000000160c34723c */ /* 0x000fe20000001834 */
[--C-:B------:R-:W-:Y:S02]  /*8530*/  IMAD.IADD R3, R225, 0x1, -R0.reuse ;  /* 0x00000001e1037824 */ /* 0x100fe400078e0a00 */
[----:B------:R4:W-:Y:S01]  /*8540*/  I2F R23, R2 ;  /* 0x0000000200177306 */ /* 0x0009e20000201400 */
[--C-:B------:R-:W-:Y:S02]  /*8550*/  IMAD.IADD R20, R227, 0x1, -R0.reuse ;  /* 0x00000001e3147824 */ /* 0x100fe400078e0a00 */
[----:B------:R-:W-:Y:S02]  /*8560*/  IABS R3, R3 ;  /* 0x0000000300037213 */ /* 0x000fe40000000000 */
[----:B--2---:R-:W-:Y:S01]  /*8570*/  HMMA.16816.F32 R36, R8, R24, R36 ;  /* 0x000000180824723c */ /* 0x004fe20000001824 */
[----:B----4-:R-:W-:-:S07]  /*8580*/  IMAD.IADD R2, R224, 0x1, -R0 ;  /* 0x00000001e0027824 */ /* 0x010fce00078e0a00 */
[----:B---3--:R-:W-:Y:S01]  /*8590*/  HMMA.16816.F32 R32, R4, R24, R32 ;  /* 0x000000180420723c */ /* 0x008fe20000001820 */
[----:B------:R-:W-:Y:S01]  /*85a0*/  IABS R2, R2 ;  /* 0x0000000200027213 */ /* 0x000fe20000000000 */
[----:B------:R2:W3:Y:S04]  /*85b0*/  I2F R22, R3 ;  /* 0x0000000300167306 */ /* 0x0004e80000201400 */
[----:B--2---:R-:W-:Y:S01]  /*85c0*/  IMAD.MOV.U32 R3, RZ, RZ, R2 ;  /* 0x000000ffff037224 */ /* 0x004fe200078e0002 */
[----:B------:R-:W-:-:S04]  /*85d0*/  IABS R2, R20 ;  /* 0x0000001400027213 */ /* 0x000fc80000000000 */
[----:B------:R2:W4:Y:S01]  /*85e0*/  I2F R20, R2 ;  /* 0x0000000200147306 */ /* 0x0005220000201400 */
[-C--:B-1----:R-:W-:Y:S07]  /*85f0*/  HMMA.16816.F32 R48, R4, R16.reuse, R48 ;  /* 0x000000100430723c */ /* 0x082fee0000001830 */
[----:B------:R1:W5:Y:S01]  /*8600*/  I2F R21, R3 ;  /* 0x0000000300157306 */ /* 0x0003620000201400 */
[----:B------:R-:W-:Y:S01]  /*8610*/  HMMA.16816.F32 R184, R8, R16, R184 ;  /* 0x0000001008b8723c */ /* 0x000fe200000018b8 */
[----:B--2---:R-:W-:-:S07]  /*8620*/  IADD3 R2, R0, 0x1, RZ ;  /* 0x0000000100027810 */ /* 0x004fce0007ffe0ff */
[----:B------:R-:W-:Y:S01]  /*8630*/  HMMA.16816.F32 R40, R8, R26, R40 ;  /* 0x0000001a0828723c */ /* 0x000fe20000001828 */
[----:B------:R-:W-:-:S07]  /*8640*/  IMAD.IADD R16, R225, 0x1, -R2 ;  /* 0x00000001e1107824 */ /* 0x000fce00078e0a02 */
[----:B------:R-:W-:Y:S01]  /*8650*/  HMMA.16816.F32 R52, R4, R26, R52 ;  /* 0x0000001a0434723c */ /* 0x000fe20000001834 */
[----:B------:R-:W-:Y:S01]  /*8660*/  IABS R16, R16 ;  /* 0x0000001000107213 */ /* 0x000fe20000000000 */
[----:B-1----:R-:W-:-:S05]  /*8670*/  IMAD.IADD R3, R226, 0x1, -R2 ;  /* 0x00000001e2037824 */ /* 0x002fca00078e0a02 */
[-C--:B---3--:R-:W-:Y:S02]  /*8680*/  FFMA.FTZ R26, R22, -R222.reuse, R34 ;  /* 0x800000de161a7223 */ /* 0x088fe40000010022 */
[----:B----4-:R-:W-:Y:S02]  /*8690*/  FFMA.FTZ R22, R20, -R222, R38 ;  /* 0x800000de14167223 */ /* 0x010fe40000010026 */
[----:B------:R-:W-:Y:S02]  /*86a0*/  IMAD.IADD R20, R224, 0x1, -R2 ;  /* 0x00000001e0147824 */ /* 0x000fe400078e0a02 */
[----:B------:R-:W-:Y:S01]  /*86b0*/  IMAD.MOV.U32 R17, RZ, RZ, R16 ;  /* 0x000000ffff117224 */ /* 0x000fe200078e0010 */
[----:B------:R-:W-:Y:S02]  /*86c0*/  IABS R3, R3 ;  /* 0x0000000300037213 */ /* 0x000fe40000000000 */
[----:B------:R-:W-:Y:S01]  /*86d0*/  IABS R16, R20 ;  /* 0x0000001400107213 */ /* 0x000fe20000000000 */
[----:B------:R-:W-:Y:S01]  /*86e0*/  IMAD.IADD R20, R227, 0x1, -R2 ;  /* 0x00000001e3147824 */ /* 0x000fe200078e0a02 */
[----:B------:R-:W-:-:S02]  /*86f0*/  ISETP.GE.AND P1, PT, R0, R235, PT ;  /* 0x000000eb0000720c */ /* 0x000fc40003f26270 */
[C---:B------:R-:W-:Y:S02]  /*8700*/  ISETP.GE.AND P6, PT, R0.reuse, R234, PT ;  /* 0x000000ea0000720c */ /* 0x040fe40003fc6270 */
[C---:B------:R-:W-:Y:S02]  /*8710*/  ISETP.GE.AND P5, PT, R0.reuse, R233, PT ;  /* 0x000000e90000720c */ /* 0x040fe40003fa6270 */
[C---:B------:R-:W-:Y:S01]  /*8720*/  ISETP.GE.AND P0, PT, R0.reuse, R232, PT ;  /* 0x000000e80000720c */ /* 0x040fe20003f06270 */
[-C--:B------:R-:W-:Y:S01]  /*8730*/  FFMA.FTZ R24, R23, -R222.reuse, R32 ;  /* 0x800000de17187223 */ /* 0x080fe20000010020 */
[----:B------:R1:W-:Y:S01]  /*8740*/  I2F R25, R17 ;  /* 0x0000001100197306 */ /* 0x0003e20000201400 */
[----:B-----5:R-:W-:Y:S01]  /*8750*/  FFMA.FTZ R23, R21, -R222, R36 ;  /* 0x800000de15177223 */ /* 0x020fe20000010024 */
[C---:B------:R-:W-:Y:S02]  /*8760*/  ISETP.LT.OR P1, PT, R0.reuse, R231, P1 ;  /* 0x000000e70000720c */ /* 0x040fe40000f21670 */
[----:B------:R-:W-:-:S02]  /*8770*/  ISETP.LT.OR P6, PT, R0, R230, P6 ;  /* 0x000000e60000720c */ /* 0x000fc400037c1670 */
[C---:B------:R-:W-:Y:S02]  /*8780*/  ISETP.LT.OR P5, PT, R0.reuse, R229, P5 ;  /* 0x000000e50000720c */ /* 0x040fe40002fa1670 */
[----:B------:R2:W-:Y:S01]  /*8790*/  I2F R27, R3 ;  /* 0x00000003001b7306 */ /* 0x0005e20000201400 */
[----:B------:R-:W-:Y:S02]  /*87a0*/  ISETP.LT.OR P0, PT, R0, R228, P0 ;  /* 0x000000e40000720c */ /* 0x000fe40000701670 */
[----:B------:R-:W-:Y:S01]  /*87b0*/  FSEL R237, R24, -INF , !P1 ;  /* 0xff80000018ed7808 */ /* 0x000fe20004800000 */
[----:B-1----:R-:W-:Y:S01]  /*87c0*/  IMAD.MOV.U32 R17, RZ, RZ, R16 ;  /* 0x000000ffff117224 */ /* 0x002fe200078e0010 */
[----:B------:R-:W-:Y:S02]  /*87d0*/  IABS R16, R20 ;  /* 0x0000001400107213 */ /* 0x000fe40000000000 */
[----:B------:R-:W-:Y:S01]  /*87e0*/  FSEL R239, R26, -INF , !P6 ;  /* 0xff8000001aef7808 */ /* 0x000fe20007000000 */
[----:B------:R1:W3:Y:S01]  /*87f0*/  I2F R21, R17 ;  /* 0x0000001100157306 */ /* 0x0002e20000201400 */
[----:B--2---:R-:W-:-:S02]  /*8800*/  IADD3 R3, R0, 0x8, RZ ;  /* 0x0000000800037810 */ /* 0x004fc40007ffe0ff */
[----:B------:R-:W-:Y:S02]  /*8810*/  FSEL R62, R23, -INF , !P5 ;  /* 0xff800000173e7808 */ /* 0x000fe40006800000 */
[----:B------:R-:W-:-:S03]  /*8820*/  FSEL R63, R22, -INF , !P0 ;  /* 0xff800000163f7808 */ /* 0x000fc60004000000 */
[----:B------:R2:W4:Y:S01]  /*8830*/  I2F R20, R16 ;  /* 0x0000001000147306 */ /* 0x0005220000201400 */
[C---:B------:R-:W-:Y:S02]  /*8840*/  ISETP.GE.AND P1, PT, R2.reuse, R235, PT ;  /* 0x000000eb0200720c */ /* 0x040fe40003f26270 */
[C---:B------:R-:W-:Y:S02]  /*8850*/  ISETP.GE.AND P6, PT, R2.reuse, R234, PT ;  /* 0x000000ea0200720c */ /* 0x040fe40003fc6270 */
[C---:B------:R-:W-:Y:S02]  /*8860*/  ISETP.GE.AND P5, PT, R2.reuse, R233, PT ;  /* 0x000000e90200720c */ /* 0x040fe40003fa6270 */
[----:B------:R-:W-:Y:S01]  /*8870*/  ISETP.GE.AND P0, PT, R2, R232, PT ;  /* 0x000000e80200720c */ /* 0x000fe20003f06270 */
[----:B-1----:R-:W-:Y:S01]  /*8880*/  IMAD.IADD R17, R226, 0x1, -R3 ;  /* 0x00000001e2117824 */ /* 0x002fe200078e0a03 */
[C---:B------:R-:W-:Y:S02]  /*8890*/  ISETP.LT.OR P1, PT, R2.reuse, R231, P1 ;  /* 0x000000e70200720c */ /* 0x040fe40000f21670 */
[----:B------:R-:W-:-:S02]  /*88a0*/  ISETP.LT.OR P6, PT, R2, R230, P6 ;  /* 0x000000e60200720c */ /* 0x000fc400037c1670 */
[C---:B------:R-:W-:Y:S02]  /*88b0*/  ISETP.LT.OR P5, PT, R2.reuse, R229, P5 ;  /* 0x000000e50200720c */ /* 0x040fe40002fa1670 */
[----:B------:R-:W-:Y:S01]  /*88c0*/  ISETP.LT.OR P0, PT, R2, R228, P0 ;  /* 0x000000e40200720c */ /* 0x000fe20000701670 */
[----:B------:R-:W-:Y:S01]  /*88d0*/  IMAD.IADD R2, R225, 0x1, -R3 ;  /* 0x00000001e1027824 */ /* 0x000fe200078e0a03 */
[----:B--2---:R-:W-:Y:S01]  /*88e0*/  IABS R16, R17 ;  /* 0x0000001100107213 */ /* 0x004fe20000000000 */
[----:B------:R-:W-:Y:S03]  /*88f0*/  HMMA.16816.F32 R64, R12, R28, R56 ;  /* 0x0000001c0c40723c */ /* 0x000fe60000001838 */
[----:B------:R1:W2:Y:S01]  /*8900*/  I2F R28, R16 ;  /* 0x00000010001c7306 */ /* 0x0002a20000201400 */
[----:B------:R-:W-:Y:S01]  /*8910*/  IABS R2, R2 ;  /* 0x0000000200027213 */ /* 0x000fe20000000000 */
[----:B---3--:R-:W-:-:S02]  /*8920*/  FFMA.FTZ R22, R21, -R222, R37 ;  /* 0x800000de15167223 */ /* 0x008fc40000010025 */
[----:B----4-:R-:W-:Y:S02]  /*8930*/  FFMA.FTZ R21, R20, -R222, R39 ;  /* 0x800000de14157223 */ /* 0x010fe40000010027 */
[----:B------:R-:W-:Y:S02]  /*8940*/  IMAD.MOV.U32 R17, RZ, RZ, R2 ;  /* 0x000000ffff117224 */ /* 0x000fe400078e0002 */
[--C-:B------:R-:W-:Y:S02]  /*8950*/  IMAD.IADD R20, R227, 0x1, -R3.reuse ;  /* 0x00000001e3147824 */ /* 0x100fe400078e0a03 */
[----:B-1----:R-:W-:Y:S01]  /*8960*/  IMAD.IADD R16, R224, 0x1, -R3 ;  /* 0x00000001e0107824 */ /* 0x002fe200078e0a03 */
[----:B------:R1:W-:Y:S04]  /*8970*/  I2F R26, R17 ;  /* 0x00000011001a7306 */ /* 0x0003e80000201400 */
[----:B------:R-:W-:-:S02]  /*8980*/  IABS R16, R16 ;  /* 0x0000001000107213 */ /* 0x000fc40000000000 */
[----:B------:R-:W-:Y:S01]  /*8990*/  IADD3 R2, R0, 0x9, RZ ;  /* 0x0000000900027810 */ /* 0x000fe20007ffe0ff */
[----:B------:R-:W-:Y:S02]  /*89a0*/  FFMA.FTZ R23, R25, -R222, R35 ;  /* 0x800000de19177223 */ /* 0x000fe40000010023 */
[----:B-1----:R-:W-:Y:S01]  /*89b0*/  IMAD.MOV.U32 R17, RZ, RZ, R16 ;  /* 0x000000ffff117224 */ /* 0x002fe200078e0010 */
[----:B------:R-:W-:Y:S01]  /*89c0*/  IABS R16, R20 ;  /* 0x0000001400107213 */ /* 0x000fe20000000000 */
[----:B------:R-:W-:Y:S02]  /*89d0*/  IMAD.IADD R20, R226, 0x1, -R2 ;  /* 0x00000001e2147824 */ /* 0x000fe400078e0a02 */
[----:B------:R1:W3:Y:S01]  /*89e0*/  I2F R25, R17 ;  /* 0x0000001100197306 */ /* 0x0002e20000201400 */
[----:B------:R-:W-:Y:S01]  /*89f0*/  FSEL R61, R21, -INF , !P0 ;  /* 0xff800000153d7808 */ /* 0x000fe20004000000 */
[----:B------:R-:W-:Y:S01]  /*8a00*/  FFMA.FTZ R24, R27, -R222, R33 ;  /* 0x800000de1b187223 */ /* 0x000fe20000010021 */
[----:B------:R-:W-:-:S02]  /*8a10*/  FSEL R238, R23, -INF , !P6 ;  /* 0xff80000017ee7808 */ /* 0x000fc40007000000 */
[----:B------:R-:W-:Y:S01]  /*8a20*/  FSEL R60, R22, -INF , !P5 ;  /* 0xff800000163c7808 */ /* 0x000fe20006800000 */
[----:B-1----:R-:W-:Y:S01]  /*8a30*/  IMAD.MOV.U32 R17, RZ, RZ, R16 ;  /* 0x000000ffff117224 */ /* 0x002fe200078e0010 */
[----:B------:R-:W-:-:S03]  /*8a40*/  IABS R16, R20 ;  /* 0x0000001400107213 */ /* 0x000fc60000000000 */
[----:B------:R1:W4:Y:S01]  /*8a50*/  I2F R21, R17 ;  /* 0x0000001100157306 */ /* 0x0003220000201400 */
[----:B------:R-:W-:Y:S02]  /*8a60*/  FSEL R236, R24, -INF , !P1 ;  /* 0xff80000018ec7808 */ /* 0x000fe40004800000 */
[C---:B------:R-:W-:Y:S02]  /*8a70*/  ISETP.GE.AND P1, PT, R3.reuse, R235, PT ;  /* 0x000000eb0300720c */ /* 0x040fe40003f26270 */
[C---:B------:R-:W-:Y:S02]  /*8a80*/  ISETP.GE.AND P6, PT, R3.reuse, R234, PT ;  /* 0x000000ea0300720c */ /* 0x040fe40003fc6270 */
[C---:B------:R-:W-:Y:S01]  /*8a90*/  ISETP.GE.AND P5, PT, R3.reuse, R233, PT ;  /* 0x000000e90300720c */ /* 0x040fe20003fa6270 */
[----:B------:R5:W2:Y:S01]  /*8aa0*/  I2F R27, R16 ;  /* 0x00000010001b7306 */ /* 0x000aa20000201400 */
[C---:B------:R-:W-:Y:S02]  /*8ab0*/  ISETP.GE.AND P0, PT, R3.reuse, R232, PT ;  /* 0x000000e80300720c */ /* 0x040fe40003f06270 */
[----:B------:R-:W-:Y:S01]  /*8ac0*/  ISETP.LT.OR P1, PT, R3, R231, P1 ;  /* 0x000000e70300720c */ /* 0x000fe20000f21670 */
[----:B-1----:R-:W-:Y:S01]  /*8ad0*/  IMAD.IADD R17, R225, 0x1, -R2 ;  /* 0x00000001e1117824 */ /* 0x002fe200078e0a02 */
[----:B------:R-:W-:-:S02]  /*8ae0*/  ISETP.LT.OR P6, PT, R3, R230, P6 ;  /* 0x000000e60300720c */ /* 0x000fc400037c1670 */
[C---:B------:R-:W-:Y:S01]  /*8af0*/  ISETP.LT.OR P5, PT, R3.reuse, R229, P5 ;  /* 0x000000e50300720c */ /* 0x040fe20002fa1670 */
[----:B-----5:R-:W-:Y:S01]  /*8b00*/  IMAD.IADD R16, R224, 0x1, -R2 ;  /* 0x00000001e0107824 */ /* 0x020fe200078e0a02 */
[----:B------:R-:W-:Y:S02]  /*8b10*/  ISETP.LT.OR P0, PT, R3, R228, P0 ;  /* 0x000000e40300720c */ /* 0x000fe40000701670 */
[----:B------:R-:W-:Y:S02]  /*8b20*/  IABS R3, R17 ;  /* 0x0000001100037213 */ /* 0x000fe40000000000 */
[----:B------:R-:W-:Y:S01]  /*8b30*/  IABS R16, R16 ;  /* 0x0000001000107213 */ /* 0x000fe20000000000 */
[-C--:B--2---:R-:W-:Y:S02]  /*8b40*/  FFMA.FTZ R24, R28, -R222.reuse, R52 ;  /* 0x800000de1c187223 */ /* 0x084fe40000010034 */
[-C--:B---3--:R-:W-:Y:S02]  /*8b50*/  FFMA.FTZ R22, R25, -R222.reuse, R40 ;  /* 0x800000de19167223 */ /* 0x088fe40000010028 */
[-C--:B------:R-:W-:Y:S01]  /*8b60*/  FFMA.FTZ R23, R26, -R222.reuse, R54 ;  /* 0x800000de1a177223 */ /* 0x080fe20000010036 */
[----:B------:R1:W2:Y:S01]  /*8b70*/  I2F R25, R3 ;  /* 0x0000000300197306 */ /* 0x0002a20000201400 */
[----:B----4-:R-:W-:-:S02]  /*8b80*/  FFMA.FTZ R21, R21, -R222, R42 ;  /* 0x800000de15157223 */ /* 0x010fc4000001002a */
[----:B------:R-:W-:Y:S02]  /*8b90*/  IMAD.IADD R20, R227, 0x1, -R2 ;  /* 0x00000001e3147824 */ /* 0x000fe400078e0a02 */
[----:B------:R-:W-:Y:S01]  /*8ba0*/  IMAD.MOV.U32 R17, RZ, RZ, R16 ;  /* 0x000000ffff117224 */ /* 0x000fe200078e0010 */
[----:B------:R-:W-:Y:S02]  /*8bb0*/  FSEL R203, R24, -INF , !P1 ;  /* 0xff80000018cb7808 */ /* 0x000fe40004800000 */
[----:B------:R-:W-:Y:S01]  /*8bc0*/  FSEL R204, R23, -INF , !P6 ;  /* 0xff80000017cc7808 */ /* 0x000fe20007000000 */
[----:B------:R3:W4:Y:S01]  /*8bd0*/  I2F R24, R17 ;  /* 0x0000001100187306 */ /* 0x0007220000201400 */
[----:B------:R-:W-:Y:S02]  /*8be0*/  FSEL R58, R22, -INF , !P5 ;  /* 0xff800000163a7808 */ /* 0x000fe40006800000 */
[----:B------:R-:W-:Y:S02]  /*8bf0*/  FSEL R59, R21, -INF , !P0 ;  /* 0xff800000153b7808 */ /* 0x000fe40004000000 */
[----:B-1----:R-:W-:-:S02]  /*8c00*/  IADD3 R3, R0, 0x10, RZ ;  /* 0x0000001000037810 */ /* 0x002fc40007ffe0ff */
[C---:B------:R-:W-:Y:S02]  /*8c10*/  ISETP.GE.AND P1, PT, R2.reuse, R235, PT ;  /* 0x000000eb0200720c */ /* 0x040fe40003f26270 */
[----:B------:R-:W-:Y:S02]  /*8c20*/  IABS R16, R20 ;  /* 0x0000001400107213 */ /* 0x000fe40000000000 */
[C---:B------:R-:W-:Y:S02]  /*8c30*/  ISETP.GE.AND P6, PT, R2.reuse, R234, PT ;  /* 0x000000ea0200720c */ /* 0x040fe40003fc6270 */
[----:B------:R-:W-:Y:S01]  /*8c40*/  ISETP.GE.AND P5, PT, R2, R233, PT ;  /* 0x000000e90200720c */ /* 0x000fe20003fa6270 */
[----:B---3--:R-:W-:Y:S01]  /*8c50*/  IMAD.IADD R17, R226, 0x1, -R3 ;  /* 0x00000001e2117824 */ /* 0x008fe200078e0a03 */
[C---:B------:R-:W-:Y:S01]  /*8c60*/  ISETP.GE.AND P0, PT, R2.reuse, R232, PT ;  /* 0x000000e80200720c */ /* 0x040fe20003f06270 */
[----:B------:R1:W3:Y:S01]  /*8c70*/  I2F R22, R16 ;  /* 0x0000001000167306 */ /* 0x0002e20000201400 */
[----:B------:R-:W-:-:S02]  /*8c80*/  ISETP.LT.OR P1, PT, R2, R231, P1 ;  /* 0x000000e70200720c */ /* 0x000fc40000f21670 */
[C---:B------:R-:W-:Y:S02]  /*8c90*/  ISETP.LT.OR P6, PT, R2.reuse, R230, P6 ;  /* 0x000000e60200720c */ /* 0x040fe400037c1670 */
[C---:B------:R-:W-:Y:S02]  /*8ca0*/  ISETP.LT.OR P5, PT, R2.reuse, R229, P5 ;  /* 0x000000e50200720c */ /* 0x040fe40002fa1670 */
[----:B------:R-:W-:Y:S01]  /*8cb0*/  ISETP.LT.OR P0, PT, R2, R228, P0 ;  /* 0x000000e40200720c */ /* 0x000fe20000701670 */
[----:B------:R-:W-:Y:S02]  /*8cc0*/  IMAD.IADD R2, R225, 0x1, -R3 ;  /* 0x00000001e1027824 */ /* 0x000fe400078e0a03 */
[----:B------:R-:W-:Y:S01]  /*8cd0*/  FFMA.FTZ R20, R27, -R222, R53 ;  /* 0x800000de1b147223 */ /* 0x000fe20000010035 */
[----:B-1----:R-:W-:Y:S02]  /*8ce0*/  IABS R16, R17 ;  /* 0x0000001100107213 */ /* 0x002fe40000000000 */
[----:B------:R-:W-:-:S02]  /*8cf0*/  IABS R2, R2 ;  /* 0x0000000200027213 */ /* 0x000fc40000000000 */
[----:B------:R1:W5:Y:S01]  /*8d00*/  I2F R28, R16 ;  /* 0x00000010001c7306 */ /* 0x0003620000201400 */
[----:B------:R-:W-:Y:S01]  /*8d10*/  FSEL R191, R20, -INF , !P1 ;  /* 0xff80000014bf7808 */ /* 0x000fe20004800000 */
[--C-:B------:R-:W-:Y:S02]  /*8d20*/  IMAD.IADD R20, R227, 0x1, -R3.reuse ;  /* 0x00000001e3147824 */ /* 0x100fe400078e0a03 */
[----:B------:R-:W-:Y:S02]  /*8d30*/  IMAD.MOV.U32 R17, RZ, RZ, R2 ;  /* 0x000000ffff117224 */ /* 0x000fe400078e0002 */
[----:B-1----:R-:W-:Y:S02]  /*8d40*/  IMAD.IADD R16, R224, 0x1, -R3 ;  /* 0x00000001e0107824 */ /* 0x002fe400078e0a03 */
[----:B------:R1:W1:Y:S03]  /*8d50*/  I2F R26, R17 ;  /* 0x00000011001a7306 */ /* 0x0002660000201400 */
[----:B------:R-:W-:Y:S01]  /*8d60*/  IABS R16, R16 ;  /* 0x0000001000107213 */ /* 0x000fe20000000000 */
[----:B--2---:R-:W-:-:S04]  /*8d70*/  FFMA.FTZ R21, R25, -R222, R55 ;  /* 0x800000de19157223 */ /* 0x004fc80000010037 */
[----:B-1----:R-:W-:Y:S01]  /*8d80*/  IMAD.MOV.U32 R17, RZ, RZ, R16 ;  /* 0x000000ffff117224 */ /* 0x002fe200078e0010 */
[----:B------:R-:W-:-:S03]  /*8d90*/  IABS R16, R20 ;  /* 0x0000001400107213 */ /* 0x000fc60000000000 */
[----:B------:R1:W2:Y:S01]  /*8da0*/  I2F R25, R17 ;  /* 0x0000001100197306 */ /* 0x0002a20000201400 */
[----:B------:R-:W-:Y:S01]  /*8db0*/  FSEL R194, R21, -INF , !P6 ;  /* 0xff80000015c27808 */ /* 0x000fe20007000000 */
[-C--:B----4-:R-:W-:Y:S01]  /*8dc0*/  FFMA.FTZ R23, R24, -R222.reuse, R41 ;  /* 0x800000de18177223 */ /* 0x090fe20000010029 */
[----:B------:R-:W-:Y:S01]  /*8dd0*/  IADD3 R2, R0, 0x11, RZ ;  /* 0x0000001100027810 */ /* 0x000fe20007ffe0ff */
[----:B---3--:R-:W-:Y:S01]  /*8de0*/  FFMA.FTZ R22, R22, -R222, R43 ;  /* 0x800000de16167223 */ /* 0x008fe2000001002b */
[----:B------:R-:W-:Y:S01]  /*8df0*/  ISETP.GE.AND P1, PT, R3, R235, PT ;  /* 0x000000eb0300720c */ /* 0x000fe20003f26270 */
[----:B-1----:R-:W-:-:S04]  /*8e00*/  IMAD.MOV.U32 R17, RZ, RZ, R16 ;  /* 0x000000ffff117224 */ /* 0x002fc800078e0010 */
[----:B------:R1:W3:Y:S01]  /*8e10*/  I2F R21, R17 ;  /* 0x0000001100157306 */ /* 0x0002e20000201400 */
[----:B------:R-:W-:Y:S01]  /*8e20*/  FSEL R56, R23, -INF , !P5 ;  /* 0xff80000017387808 */ /* 0x000fe20006800000 */
[----:B------:R-:W-:Y:S01]  /*8e30*/  IMAD.IADD R20, R226, 0x1, -R2 ;  /* 0x00000001e2147824 */ /* 0x000fe200078e0a02 */
[----:B------:R-:W-:Y:S02]  /*8e40*/  FSEL R57, R22, -INF , !P0 ;  /* 0xff80000016397808 */ /* 0x000fe40004000000 */
[C---:B------:R-:W-:Y:S02]  /*8e50*/  ISETP.GE.AND P6, PT, R3.reuse, R234, PT ;  /* 0x000000ea0300720c */ /* 0x040fe40003fc6270 */
[C---:B------:R-:W-:Y:S02]  /*8e60*/  ISETP.GE.AND P5, PT, R3.reuse, R233, PT ;  /* 0x000000e90300720c */ /* 0x040fe40003fa6270 */
[C---:B------:R-:W-:Y:S02]  /*8e70*/  ISETP.GE.AND P0, PT, R3.reuse, R232, PT ;  /* 0x000000e80300720c */ /* 0x040fe40003f06270 */
[----:B------:R-:W-:-:S02]  /*8e80*/  ISETP.LT.OR P1, PT, R3, R231, P1 ;  /* 0x000000e70300720c */ /* 0x000fc40000f21670 */
[C---:B------:R-:W-:Y:S02]  /*8e90*/  ISETP.LT.OR P6, PT, R3.reuse, R230, P6 ;  /* 0x000000e60300720c */ /* 0x040fe400037c1670 */
[----:B------:R-:W-:Y:S01]  /*8ea0*/  ISETP.LT.OR P5, PT, R3, R229, P5 ;  /* 0x000000e50300720c */ /* 0x000fe20002fa1670 */
[--C-:B-1----:R-:W-:Y:S01]  /*8eb0*/  IMAD.IADD R17, R225, 0x1, -R2.reuse ;  /* 0x00000001e1117824 */ /* 0x102fe200078e0a02 */
[----:B------:R-:W-:Y:S01]  /*8ec0*/  ISETP.LT.OR P0, PT, R3, R228, P0 ;  /* 0x000000e40300720c */ /* 0x000fe20000701670 */
[----:B------:R-:W-:Y:S01]  /*8ed0*/  IMAD.IADD R3, R224, 0x1, -R2 ;  /* 0x00000001e0037824 */ /* 0x000fe200078e0a02 */
[----:B------:R-:W-:Y:S01]  /*8ee0*/  IABS R16, R20 ;  /* 0x0000001400107213 */ /* 0x000fe20000000000 */
[-C--:B-----5:R-:W-:Y:S01]  /*8ef0*/  FFMA.FTZ R24, R28, -R222.reuse, R48 ;  /* 0x800000de1c187223 */ /* 0x0a0fe20000010030 */
[----:B------:R-:W-:Y:S01]  /*8f00*/  IABS R17, R17 ;  /* 0x0000001100117213 */ /* 0x000fe20000000000 */
[-C--:B------:R-:W-:Y:S01]  /*8f10*/  FFMA.FTZ R23, R26, -R222.reuse, R50 ;  /* 0x800000de1a177223 */ /* 0x080fe20000010032 */
[----:B------:R1:W-:Y:S01]  /*8f20*/  I2F R27, R16 ;  /* 0x00000010001b7306 */ /* 0x0003e20000201400 */
[----:B--2---:R-:W-:-:S02]  /*8f30*/  FFMA.FTZ R22, R25, -R222, R184 ;  /* 0x800000de19167223 */ /* 0x004fc400000100b8 */
[----:B---3--:R-:W-:Y:S02]  /*8f40*/  FFMA.FTZ R21, R21, -R222, R186 ;  /* 0x800000de15157223 */ /* 0x008fe400000100ba */
[----:B------:R-:W-:Y:S01]  /*8f50*/  IMAD.MOV.U32 R101, RZ, RZ, R251 ;  /* 0x000000ffff657224 */ /* 0x000fe200078e00fb */
[----:B------:R-:W-:Y:S01]  /*8f60*/  FSEL R245, R23, -INF , !P6 ;  /* 0xff80000017f57808 */ /* 0x000fe20007000000 */
[----:B------:R-:W-:Y:S01]  /*8f70*/  IMAD.MOV.U32 R251, RZ, RZ, R252 ;  /* 0x000000fffffb7224 */ /* 0x000fe200078e00fc */
[----:B------:R2:W-:Y:S01]  /*8f80*/  I2F R25, R17 ;  /* 0x0000001100197306 */ /* 0x0005e20000201400 */
[----:B------:R-:W-:Y:S01]  /*8f90*/  IMAD.IADD R20, R227, 0x1, -R2 ;  /* 0x00000001e3147824 */ /* 0x000fe200078e0a02 */
[----:B------:R-:W-:Y:S02]  /*8fa0*/  FSEL R252, R24, -INF , !P1 ;  /* 0xff80000018fc7808 */ /* 0x000fe40004800000 */
[----:B------:R-:W-:Y:S02]  /*8fb0*/  FSEL R200, R22, -INF , !P5 ;  /* 0xff80000016c87808 */ /* 0x000fe40006800000 */
[----:B-1----:R-:W-:-:S02]  /*8fc0*/  IABS R16, R3 ;  /* 0x0000000300107213 */ /* 0x002fc40000000000 */
[----:B------:R-:W-:Y:S02]  /*8fd0*/  FSEL R207, R21, -INF , !P0 ;  /* 0xff80000015cf7808 */ /* 0x000fe40004000000 */
[----:B------:R-:W-:Y:S02]  /*8fe0*/  IADD3 R3, R0, 0x18, RZ ;  /* 0x0000001800037810 */ /* 0x000fe40007ffe0ff */
[C---:B------:R-:W-:Y:S01]  /*8ff0*/  ISETP.GE.AND P1, PT, R2.reuse, R235, PT ;  /* 0x000000eb0200720c */ /* 0x040fe20003f26270 */
[----:B--2---:R-:W-:Y:S01]  /*9000*/  IMAD.MOV.U32 R17, RZ, RZ, R16 ;  /* 0x000000ffff117224 */ /* 0x004fe200078e0010 */
[C---:B------:R-:W-:Y:S02]  /*9010*/  ISETP.GE.AND P6, PT, R2.reuse, R234, PT ;  /* 0x000000ea0200720c */ /* 0x040fe40003fc6270 */
[C---:B------:R-:W-:Y:S02]  /*9020*/  ISETP.GE.AND P5, PT, R2.reuse, R233, PT ;  /* 0x000000e90200720c */ /* 0x040fe40003fa6270 */
[----:B------:R-:W-:Y:S01]  /*9030*/  ISETP.GE.AND P0, PT, R2, R232, PT ;  /* 0x000000e80200720c */ /* 0x000fe20003f06270 */
[----:B------:R1:W2:Y:S01]  /*9040*/  I2F R24, R17 ;  /* 0x0000001100187306 */ /* 0x0002a20000201400 */
[----:B------:R-:W-:-:S02]  /*9050*/  IABS R16, R20 ;  /* 0x0000001400107213 */ /* 0x000fc40000000000 */
[C---:B------:R-:W-:Y:S02]  /*9060*/  ISETP.LT.OR P1, PT, R2.reuse, R231, P1 ;  /* 0x000000e70200720c */ /* 0x040fe40000f21670 */
[C---:B------:R-:W-:Y:S02]  /*9070*/  ISETP.LT.OR P6, PT, R2.reuse, R230, P6 ;  /* 0x000000e60200720c */ /* 0x040fe400037c1670 */
[C---:B------:R-:W-:Y:S02]  /*9080*/  ISETP.LT.OR P5, PT, R2.reuse, R229, P5 ;  /* 0x000000e50200720c */ /* 0x040fe40002fa1670 */
[----:B------:R-:W-:Y:S01]  /*9090*/  ISETP.LT.OR P0, PT, R2, R228, P0 ;  /* 0x000000e40200720c */ /* 0x000fe20000701670 */
[--C-:B------:R-:W-:Y:S01]  /*90a0*/  IMAD.IADD R2, R225, 0x1, -R3.reuse ;  /* 0x00000001e1027824 */ /* 0x100fe200078e0a03 */
[----:B------:R3:W4:Y:S01]  /*90b0*/  I2F R20, R16 ;  /* 0x0000001000147306 */ /* 0x0007220000201400 */
[----:B-1----:R-:W-:-:S03]  /*90c0*/  IMAD.IADD R17, R226, 0x1, -R3 ;  /* 0x00000001e2117824 */ /* 0x002fc600078e0a03 */
[----:B------:R-:W-:Y:S01]  /*90d0*/  IABS R2, R2 ;  /* 0x0000000200027213 */ /* 0x000fe20000000000 */
[----:B------:R-:W-:Y:S01]  /*90e0*/  HMMA.16816.F32 R44, R8, R18, R44 ;  /* 0x00000012082c723c */ /* 0x000fe2000000182c */
[----:B---3--:R-:W-:-:S03]  /*90f0*/  IABS R16, R17 ;  /* 0x0000001100107213 */ /* 0x008fc60000000000 */
[----:B------:R-:W-:Y:S01]  /*9100*/  IMAD.MOV.U32 R17, RZ, RZ, R2 ;  /* 0x000000ffff117224 */ /* 0x000fe200078e0002 */
[----:B------:R1:W3:Y:S03]  /*9110*/  I2F R26, R16 ;  /* 0x00000010001a7306 */ /* 0x0002e60000201400 */
[----:B------:R-:W-:Y:S01]  /*9120*/  HMMA.16816.F32 R32, R4, R18, R108 ;  /* 0x000000120420723c */ /* 0x000fe2000000186c */
[----:B--2---:R-:W-:-:S06]  /*9130*/  FFMA.FTZ R21, R24, -R222, R185 ;  /* 0x800000de18157223 */ /* 0x004fcc00000100b9 */
[-C--:B------:R-:W-:Y:S02]  /*9140*/  FFMA.FTZ R18, R25, -R222.reuse, R51 ;  /* 0x800000de19127223 */ /* 0x080fe40000010033 */
[----:B------:R2:W5:Y:S01]  /*9150*/  I2F R25, R17 ;  /* 0x0000001100197306 */ /* 0x0005620000201400 */
[----:B------:R-:W-:Y:S02]  /*9160*/  FFMA.FTZ R19, R27, -R222, R49 ;  /* 0x800000de1b137223 */ /* 0x000fe40000010031 */
[----:B-1----:R-:W-:-:S05]  /*9170*/  IMAD.IADD R16, R224, 0x1, -R3 ;  /* 0x00000001e0107824 */ /* 0x002fca00078e0a03 */
[----:B------:R-:W-:Y:S01]  /*9180*/  IABS R16, R16 ;  /* 0x0000001000107213 */ /* 0x000fe20000000000 */
[----:B------:R-:W-:Y:S02]  /*9190*/  IMAD.MOV.U32 R111, RZ, RZ, R101 ;  /* 0x000000ffff6f7224 */ /* 0x000fe400078e0065 */
[----:B--2---:R-:W-:Y:S01]  /*91a0*/  IMAD.IADD R17, R227, 0x1, -R3 ;  /* 0x00000001e3117824 */ /* 0x004fe200078e0a03 */
[----:B------:R-:W-:Y:S01]  /*91b0*/  FSEL R240, R19, -INF , !P1 ;  /* 0xff80000013f07808 */ /* 0x000fe20004800000 */
[----:B----4-:R-:W-:Y:S01]  /*91c0*/  FFMA.FTZ R23, R20, -R222, R187 ;  /* 0x800000de14177223 */ /* 0x010fe200000100bb */
[----:B------:R-:W-:Y:S01]  /*91d0*/  FSEL R101, R18, -INF , !P6 ;  /* 0xff80000012657808 */ /* 0x000fe20007000000 */
[----:B------:R1:W2:Y:S01]  /*91e0*/  I2F R24, R16 ;  /* 0x0000001000187306 */ /* 0x0002a20000201400 */
[----:B------:R-:W-:Y:S02]  /*91f0*/  IABS R20, R17 ;  /* 0x0000001100147213 */ /* 0x000fe40000000000 */
[----:B------:R-:W-:Y:S01]  /*9200*/  FSEL R189, R21, -INF , !P5 ;  /* 0xff80000015bd7808 */ /* 0x000fe20006800000 */
[----:B------:R-:W-:-:S02]  /*9210*/  IMAD.MOV.U32 R108, RZ, RZ, R201 ;  /* 0x000000ffff6c7224 */ /* 0x000fc400078e00c9 */
[----:B------:R-:W-:Y:S01]  /*9220*/  IMAD.MOV.U32 R21, RZ, RZ, R20 ;  /* 0x000000ffff157224 */ /* 0x000fe200078e0014 */
[----:B------:R-:W-:Y:S01]  /*9230*/  IADD3 R2, R0, 0x19, RZ ;  /* 0x0000001900027810 */ /* 0x000fe20007ffe0ff */
[----:B-1----:R-:W1:Y:S01]  /*9240*/  LDSM.16.M88.4 R16, [R219+0x8800] ;  /* 0x00880000db10783b */ /* 0x002e620000000200 */
[----:B------:R-:W-:Y:S02]  /*9250*/  FSEL R201, R23, -INF , !P0 ;  /* 0xff80000017c97808 */ /* 0x000fe40004000000 */
[----:B------:R4:W2:Y:S01]  /*9260*/  I2F R23, R21 ;  /* 0x0000001500177306 */ /* 0x0008a20000201400 */
[----:B------:R-:W-:Y:S01]  /*9270*/  IMAD.IADD R22, R226, 0x1, -R2 ;  /* 0x00000001e2167824 */ /* 0x000fe200078e0a02 */
[----:B------:R-:W-:-:S04]  /*9280*/  ISETP.GE.AND P1, PT, R3, R235, PT ;  /* 0x000000eb0300720c */ /* 0x000fc80003f26270 */
[----:B------:R-:W-:Y:S02]  /*9290*/  IABS R20, R22 ;  /* 0x0000001600147213 */ /* 0x000fe40000000000 */
[C---:B------:R-:W-:Y:S02]  /*92a0*/  ISETP.GE.AND P6, PT, R3.reuse, R234, PT ;  /* 0x000000ea0300720c */ /* 0x040fe40003fc6270 */
[C---:B------:R-:W-:Y:S01]  /*92b0*/  ISETP.GE.AND P5, PT, R3.reuse, R233, PT ;  /* 0x000000e90300720c */ /* 0x040fe20003fa6270 */
[----:B------:R2:W1:Y:S01]  /*92c0*/  I2F R28, R20 ;  /* 0x00000014001c7306 */ /* 0x0004620000201400 */
[----:B------:R-:W-:Y:S01]  /*92d0*/  ISETP.GE.AND P0, PT, R3, R232, PT ;  /* 0x000000e80300720c */ /* 0x000fe20003f06270 */
[----:B----4-:R-:W-:Y:S01]  /*92e0*/  IMAD.IADD R21, R225, 0x1, -R2 ;  /* 0x00000001e1157824 */ /* 0x010fe200078e0a02 */
[C---:B------:R-:W-:Y:S01]  /*92f0*/  ISETP.LT.OR P1, PT, R3.reuse, R231, P1 ;  /* 0x000000e70300720c */ /* 0x040fe20000f21670 */
[----:B------:R-:W-:Y:S01]  /*9300*/  IMAD.MOV.U32 R107, RZ, RZ, R249 ;  /* 0x000000ffff6b7224 */ /* 0x000fe200078e00f9 */
[C---:B------:R-:W-:Y:S01]  /*9310*/  ISETP.LT.OR P6, PT, R3.reuse, R230, P6 ;  /* 0x000000e60300720c */ /* 0x040fe200037c1670 */
[-C--:B---3--:R-:W-:Y:S01]  /*9320*/  FFMA.FTZ R26, R26, -R222.reuse, R32 ;  /* 0x800000de1a1a7223 */ /* 0x088fe20000010020 */
[----:B------:R-:W-:Y:S01]  /*9330*/  ISETP.LT.OR P5, PT, R3, R229, P5 ;  /* 0x000000e50300720c */ /* 0x000fe20002fa1670 */
[----:B-----5:R-:W-:Y:S01]  /*9340*/  FFMA.FTZ R25, R25, -R222, R34 ;  /* 0x800000de19197223 */ /* 0x020fe20000010022 */
[----:B------:R-:W-:Y:S01]  /*9350*/  ISETP.LT.OR P0, PT, R3, R228, P0 ;  /* 0x000000e40300720c */ /* 0x000fe20000701670 */
[----:B--2---:R-:W-:-:S02]  /*9360*/  FFMA.FTZ R24, R24, -R222, R44 ;  /* 0x800000de18187223 */ /* 0x004fc4000001002c */
[----:B------:R-:W-:Y:S01]  /*9370*/  IMAD.IADD R20, R224, 0x1, -R2 ;  /* 0x00000001e0147824 */ /* 0x000fe200078e0a02 */
[----:B------:R-:W-:Y:S01]  /*9380*/  IABS R3, R21 ;  /* 0x0000001500037213 */ /* 0x000fe20000000000 */
[----:B------:R-:W-:Y:S01]  /*9390*/  FFMA.FTZ R23, R23, -R222, R46 ;  /* 0x800000de17177223 */ /* 0x000fe2000001002e */
[----:B------:R-:W-:Y:S02]  /*93a0*/  HMMA.16816.F32 R52, R12, R30, R208 ;  /* 0x0000001e0c34723c */ /* 0x000fe400000018d0 */
[----:B------:R-:W-:Y:S01]  /*93b0*/  IABS R20, R20 ;  /* 0x0000001400147213 */ /* 0x000fe20000000000 */
[----:B------:R-:W-:Y:S01]  /*93c0*/  IMAD.MOV.U32 R109, RZ, RZ, R107 ;  /* 0x000000ffff6d7224 */ /* 0x000fe200078e006b */
[----:B------:R2:W3:Y:S01]  /*93d0*/  I2F R27, R3 ;  /* 0x00000003001b7306 */ /* 0x0004e20000201400 */
[----:B------:R-:W-:Y:S02]  /*93e0*/  FSEL R243, R25, -INF , !P6 ;  /* 0xff80000019f37808 */ /* 0x000fe40007000000 */
[----:B------:R-:W-:-:S02]  /*93f0*/  FSEL R210, R26, -INF , !P1 ;  /* 0xff8000001ad27808 */ /* 0x000fc40004800000 */
[----:B------:R-:W-:Y:S02]  /*9400*/  FSEL R107, R24, -INF , !P5 ;  /* 0xff800000186b7808 */ /* 0x000fe40006800000 */
[----:B------:R-:W-:Y:S01]  /*9410*/  FSEL R192, R23, -INF , !P0 ;  /* 0xff80000017c07808 */ /* 0x000fe20004000000 */
[----:B------:R-:W-:Y:S01]  /*9420*/  IMAD.IADD R22, R227, 0x1, -R2 ;  /* 0x00000001e3167824 */ /* 0x000fe200078e0a02 */
[C---:B------:R-:W-:Y:S01]  /*9430*/  ISETP.GE.AND P1, PT, R2.reuse, R235, PT ;  /* 0x000000eb0200720c */ /* 0x040fe20003f26270 */
[----:B------:R-:W-:Y:S01]  /*9440*/  IMAD.MOV.U32 R21, RZ, RZ, R20 ;  /* 0x000000ffff157224 */ /* 0x000fe200078e0014 */
[C---:B------:R-:W-:Y:S02]  /*9450*/  ISETP.GE.AND P6, PT, R2.reuse, R234, PT ;  /* 0x000000ea0200720c */ /* 0x040fe40003fc6270 */
[C---:B------:R-:W-:Y:S02]  /*9460*/  ISETP.GE.AND P5, PT, R2.reuse, R233, PT ;  /* 0x000000e90200720c */ /* 0x040fe40003fa6270 */
[----:B------:R-:W-:-:S02]  /*9470*/  ISETP.GE.AND P0, PT, R2, R232, PT ;  /* 0x000000e80200720c */ /* 0x000fc40003f06270 */
[----:B--2---:R-:W-:Y:S01]  /*9480*/  IADD3 R3, R0, 0x20, RZ ;  /* 0x0000002000037810 */ /* 0x004fe20007ffe0ff */
[----:B------:R2:W4:Y:S01]  /*9490*/  I2F R26, R21 ;  /* 0x00000015001a7306 */ /* 0x0005220000201400 */
[C---:B------:R-:W-:Y:S02]  /*94a0*/  ISETP.LT.OR P1, PT, R2.reuse, R231, P1 ;  /* 0x000000e70200720c */ /* 0x040fe40000f21670 */
[C---:B------:R-:W-:Y:S02]  /*94b0*/  ISETP.LT.OR P6, PT, R2.reuse, R230, P6 ;  /* 0x000000e60200720c */ /* 0x040fe400037c1670 */
[C---:B------:R-:W-:Y:S02]  /*94c0*/  ISETP.LT.OR P5, PT, R2.reuse, R229, P5 ;  /* 0x000000e50200720c */ /* 0x040fe40002fa1670 */
[----:B------:R-:W-:Y:S01]  /*94d0*/  ISETP.LT.OR P0, PT, R2, R228, P0 ;  /* 0x000000e40200720c */ /* 0x000fe20000701670 */
[--C-:B------:R-:W-:Y:S01]  /*94e0*/  IMAD.IADD R2, R225, 0x1, -R3.reuse ;  /* 0x00000001e1027824 */ /* 0x100fe200078e0a03 */
[----:B------:R-:W-:Y:S01]  /*94f0*/  IABS R20, R22 ;  /* 0x0000001600147213 */ /* 0x000fe20000000000 */
[----:B-1----:R-:W-:Y:S01]  /*9500*/  HMMA.16816.F32 R40, R4, R16, R64 ;  /* 0x000000100428723c */ /* 0x002fe20000001840 */
[----:B--2---:R-:W-:-:S02]  /*9510*/  IMAD.IADD R21, R226, 0x1, -R3 ;  /* 0x00000001e2157824 */ /* 0x004fc400078e0a03 */
[----:B------:R1:W2:Y:S05]  /*9520*/  I2F R24, R20 ;  /* 0x0000001400187306 */ /* 0x0002aa0000201400 */
[----:B------:R-:W-:Y:S01]  /*9530*/  HMMA.16816.F32 R36, R8, R16, R176 ;  /* 0x000000100824723c */ /* 0x000fe200000018b0 */
[----:B------:R-:W-:Y:S01]  /*9540*/  IABS R2, R2 ;  /* 0x0000000200027213 */ /* 0x000fe20000000000 */
[----:B------:R-:W-:-:S05]  /*9550*/  FFMA.FTZ R22, R28, -R222, R33 ;  /* 0x800000de1c167223 */ /* 0x000fca0000010021 */
[----:B------:R-:W-:Y:S02]  /*9560*/  IMAD.IADD R16, R224, 0x1, -R3 ;  /* 0x00000001e0107824 */ /* 0x000fe400078e0a03 */
[----:B------:R-:W-:Y:S01]  /*9570*/  IMAD.MOV.U32 R17, RZ, RZ, R2 ;  /* 0x000000ffff117224 */ /* 0x000fe200078e0002 */
[----:B-1----:R-:W-:Y:S02]  /*9580*/  IABS R20, R21 ;  /* 0x0000001500147213 */ /* 0x002fe40000000000 */
[----:B------:R-:W-:Y:S02]  /*9590*/  IABS R16, R16 ;  /* 0x0000001000107213 */ /* 0x000fe40000000000 */
[----:B------:R1:W5:Y:S01]  /*95a0*/  I2F R28, R20 ;  /* 0x00000014001c7306 */ /* 0x0003620000201400 */
[----:B---3--:R-:W-:Y:S01]  /*95b0*/  FFMA.FTZ R21, R27, -R222, R35 ;  /* 0x800000de1b157223 */ /* 0x008fe20000010023 */
[----:B------:R-:W-:-:S06]  /*95c0*/  IADD3 R2, R0, 0x21, RZ ;  /* 0x0000002100027810 */ /* 0x000fcc0007ffe0ff */
[----:B------:R3:W2:Y:S01]  /*95d0*/  I2F R25, R17 ;  /* 0x0000001100197306 */ /* 0x0006a20000201400 */
[----:B-1----:R-:W-:Y:S01]  /*95e0*/  IMAD.IADD R20, R227, 0x1, -R3 ;  /* 0x00000001e3147824 */ /* 0x002fe200078e0a03 */
[----:B------:R-:W-:Y:S01]  /*95f0*/  FSEL R211, R21, -INF , !P6 ;  /* 0xff80000015d37808 */ /* 0x000fe20007000000 */
[----:B---3--:R-:W-:-:S03]  /*9600*/  IMAD.MOV.U32 R17, RZ, RZ, R16 ;  /* 0x000000ffff117224 */ /* 0x008fc600078e0010 */
[----:B------:R-:W-:Y:S01]  /*9610*/  IABS R16, R20 ;  /* 0x0000001400107213 */ /* 0x000fe20000000000 */
[----:B------:R-:W-:Y:S01]  /*9620*/  IMAD.IADD R20, R226, 0x1, -R2 ;  /* 0x00000001e2147824 */ /* 0x000fe200078e0a02 */
[----:B------:R1:W3:Y:S01]  /*9630*/  I2F R21, R17 ;  /* 0x0000001100157306 */ /* 0x0002e20000201400 */
[-C--:B----4-:R-:W-:Y:S02]  /*9640*/  FFMA.FTZ R23, R26, -R222.reuse, R45 ;  /* 0x800000de1a177223 */ /* 0x090fe4000001002d */
[----:B--2---:R-:W-:Y:S01]  /*9650*/  FFMA.FTZ R24, R24, -R222, R47 ;  /* 0x800000de18187223 */ /* 0x004fe2000001002f */
[----:B------:R-:W-:Y:S01]  /*9660*/  FSEL R202, R22, -INF , !P1 ;  /* 0xff80000016ca7808 */ /* 0x000fe20004800000 */
[----:B------:R-:W-:Y:S01]  /*9670*/  IMAD.MOV.U32 R110, RZ, RZ, R106 ;  /* 0x000000ffff6e7224 */ /* 0x000fe200078e006a */
[----:B------:R-:W-:Y:S02]  /*9680*/  FSEL R106, R23, -INF , !P5 ;  /* 0xff800000176a7808 */ /* 0x000fe40006800000 */
[----:B------:R-:W-:Y:S01]  /*9690*/  FSEL R188, R24, -INF , !P0 ;  /* 0xff80000018bc7808 */ /* 0x000fe20004000000 */
[----:B-1----:R-:W-:Y:S01]  /*96a0*/  IMAD.MOV.U32 R17, RZ, RZ, R16 ;  /* 0x000000ffff117224 */ /* 0x002fe200078e0010 */
[----:B------:R-:W-:-:S03]  /*96b0*/  IABS R16, R20 ;  /* 0x0000001400107213 */ /* 0x000fc60000000000 */
[----:B------:R1:W2:Y:S01]  /*96c0*/  I2F R20, R17 ;  /* 0x0000001100147306 */ /* 0x0002a20000201400 */
[C---:B------:R-:W-:Y:S02]  /*96d0*/  ISETP.GE.AND P1, PT, R3.reuse, R235, PT ;  /* 0x000000eb0300720c */ /* 0x040fe40003f26270 */
[C---:B------:R-:W-:Y:S02]  /*96e0*/  ISETP.GE.AND P6, PT, R3.reuse, R234, PT ;  /* 0x000000ea0300720c */ /* 0x040fe40003fc6270 */
[C---:B------:R-:W-:Y:S02]  /*96f0*/  ISETP.GE.AND P5, PT, R3.reuse, R233, PT ;  /* 0x000000e90300720c */ /* 0x040fe40003fa6270 */
[C---:B------:R-:W-:Y:S02]  /*9700*/  ISETP.GE.AND P0, PT, R3.reuse, R232, PT ;  /* 0x000000e80300720c */ /* 0x040fe40003f06270 */
[C---:B------:R-:W-:Y:S02]  /*9710*/  ISETP.LT.OR P1, PT, R3.reuse, R231, P1 ;  /* 0x000000e70300720c */ /* 0x040fe40000f21670 */
[----:B------:R-:W-:Y:S01]  /*9720*/  ISETP.LT.OR P6, PT, R3, R230, P6 ;  /* 0x000000e60300720c */ /* 0x000fe200037c1670 */
[----:B-1----:R-:W-:Y:S01]  /*9730*/  IMAD.IADD R17, R225, 0x1, -R2 ;  /* 0x00000001e1117824 */ /* 0x002fe200078e0a02 */
[----:B------:R-:W-:-:S02]  /*9740*/  ISETP.LT.OR P5, PT, R3, R229, P5 ;  /* 0x000000e50300720c */ /* 0x000fc40002fa1670 */
[----:B------:R-:W-:Y:S02]  /*9750*/  ISETP.LT.OR P0, PT, R3, R228, P0 ;  /* 0x000000e40300720c */ /* 0x000fe40000701670 */
[----:B------:R-:W-:Y:S01]  /*9760*/  IABS R3, R17 ;  /* 0x0000001100037213 */ /* 0x000fe20000000000 */
[----:B------:R-:W-:Y:S02]  /*9770*/  IMAD.IADD R17, R224, 0x1, -R2 ;  /* 0x00000001e0117824 */ /* 0x000fe400078e0a02 */
[-C--:B-----5:R-:W-:Y:S01]  /*9780*/  FFMA.FTZ R23, R28, -R222.reuse, R40 ;  /* 0x800000de1c177223 */ /* 0x0a0fe20000010028 */
[----:B------:R1:W-:Y:S01]  /*9790*/  I2F R24, R3 ;  /* 0x0000000300187306 */ /* 0x0003e20000201400 */
[-C--:B------:R-:W-:Y:S01]  /*97a0*/  FFMA.FTZ R22, R25, -R222.reuse, R42 ;  /* 0x800000de19167223 */ /* 0x080fe2000001002a */
[----:B------:R-:W-:Y:S01]  /*97b0*/  IABS R17, R17 ;  /* 0x0000001100117213 */ /* 0x000fe20000000000 */
[-C--:B---3--:R-:W-:Y:S02]  /*97c0*/  FFMA.FTZ R21, R21, -R222.reuse, R36 ;  /* 0x800000de15157223 */ /* 0x088fe40000010024 */
[----:B--2---:R-:W-:Y:S01]  /*97d0*/  FFMA.FTZ R20, R20, -R222, R38 ;  /* 0x800000de14147223 */ /* 0x004fe20000010026 */
[----:B------:R-:W-:Y:S01]  /*97e0*/  FSEL R65, R23, -INF , !P1 ;  /* 0xff80000017417808 */ /* 0x000fe20004800000 */
[----:B------:R-:W-:Y:S01]  /*97f0*/  HMMA.16816.F32 R48, R12, R196, R212 ;  /* 0x000000c40c30723c */ /* 0x000fe200000018d4 */
[----:B------:R2:W3:Y:S01]  /*9800*/  I2F R26, R16 ;  /* 0x00000010001a7306 */ /* 0x0004e20000201400 */
[----:B------:R-:W-:Y:S01]  /*9810*/  FSEL R67, R22, -INF , !P6 ;  /* 0xff80000016437808 */ /* 0x000fe20007000000 */
[----:B-1----:R-:W-:-:S06]  /*9820*/  IMAD.IADD R3, R227, 0x1, -R2 ;  /* 0x00000001e3037824 */ /* 0x002fcc00078e0a02 */
[----:B------:R1:W4:Y:S01]  /*9830*/  I2F R23, R17 ;  /* 0x0000001100177306 */ /* 0x0003220000201400 */
[----:B------:R-:W-:Y:S02]  /*9840*/  FSEL R214, R21, -INF , !P5 ;  /* 0xff80000015d67808 */ /* 0x000fe40006800000 */
[----:B------:R-:W-:Y:S02]  /*9850*/  FSEL R244, R20, -INF , !P0 ;  /* 0xff80000014f47808 */ /* 0x000fe40004000000 */
[----:B------:R-:W-:Y:S02]  /*9860*/  IABS R3, R3 ;  /* 0x0000000300037213 */ /* 0x000fe40000000000 */
[----:B--2---:R-:W-:Y:S02]  /*9870*/  IADD3 R16, R0, 0x28, RZ ;  /* 0x0000002800107810 */ /* 0x004fe40007ffe0ff */
[C---:B------:R-:W-:Y:S02]  /*9880*/  ISETP.GE.AND P1, PT, R2.reuse, R235, PT ;  /* 0x000000eb0200720c */ /* 0x040fe40003f26270 */
[----:B------:R-:W-:-:S02]  /*9890*/  ISETP.GE.AND P6, PT, R2, R234, PT ;  /* 0x000000ea0200720c */ /* 0x000fc40003fc6270 */
[C---:B------:R-:W-:Y:S02]  /*98a0*/  ISETP.GE.AND P5, PT, R2.reuse, R233, PT ;  /* 0x000000e90200720c */ /* 0x040fe40003fa6270 */
[C---:B------:R-:W-:Y:S01]  /*98b0*/  ISETP.GE.AND P0, PT, R2.reuse, R232, PT ;  /* 0x000000e80200720c */ /* 0x040fe20003f06270 */
[----:B------:R2:W5:Y:S01]  /*98c0*/  I2F R22, R3 ;  /* 0x0000000300167306 */ /* 0x0005620000201400 */
[C---:B------:R-:W-:Y:S02]  /*98d0*/  ISETP.LT.OR P1, PT, R2.reuse, R231, P1 ;  /* 0x000000e70200720c */ /* 0x040fe40000f21670 */
[C---:B------:R-:W-:Y:S02]  /*98e0*/  ISETP.LT.OR P6, PT, R2.reuse, R230, P6 ;  /* 0x000000e60200720c */ /* 0x040fe400037c1670 */
[C---:B------:R-:W-:Y:S02]  /*98f0*/  ISETP.LT.OR P5, PT, R2.reuse, R229, P5 ;  /* 0x000000e50200720c */ /* 0x040fe40002fa1670 */
[----:B------:R-:W-:Y:S01]  /*9900*/  ISETP.LT.OR P0, PT, R2, R228, P0 ;  /* 0x000000e40200720c */ /* 0x000fe20000701670 */
[----:B------:R-:W-:-:S02]  /*9910*/  IMAD.IADD R2, R225, 0x1, -R16 ;  /* 0x00000001e1027824 */ /* 0x000fc400078e0a10 */
[----:B-1----:R-:W-:-:S03]  /*9920*/  IMAD.IADD R17, R226, 0x1, -R16 ;  /* 0x00000001e2117824 */ /* 0x002fc600078e0a10 */
[----:B------:R-:W-:Y:S01]  /*9930*/  IABS R2, R2 ;  /* 0x0000000200027213 */ /* 0x000fe20000000000 */
[-C--:B---3--:R-:W-:Y:S02]  /*9940*/  FFMA.FTZ R20, R26, -R222.reuse, R41 ;  /* 0x800000de1a147223 */ /* 0x088fe40000010029 */
[----:B----4-:R-:W-:Y:S01]  /*9950*/  FFMA.FTZ R21, R23, -R222, R37 ;  /* 0x800000de17157223 */ /* 0x010fe20000010025 */
[----:B--2---:R-:W-:Y:S01]  /*9960*/  IABS R3, R17 ;  /* 0x0000001100037213 */ /* 0x004fe20000000000 */
[----:B------:R-:W-:Y:S01]  /*9970*/  HMMA.16816.F32 R44, R8, R18, R180 ;  /* 0x00000012082c723c */ /* 0x000fe200000018b4 */
[----:B------:R-:W-:Y:S01]  /*9980*/  IMAD.MOV.U32 R17, RZ, RZ, R2 ;  /* 0x000000ffff117224 */ /* 0x000fe200078e0002 */
[----:B------:R-:W-:Y:S02]  /*9990*/  FSEL R249, R20, -INF , !P1 ;  /* 0xff80000014f97808 */ /* 0x000fe40004800000 */
[----:B------:R-:W-:-:S04]  /*99a0*/  FSEL R205, R21, -INF , !P5 ;  /* 0xff80000015cd7808 */ /* 0x000fc80006800000 */
[----:B------:R-:W-:Y:S01]  /*99b0*/  HMMA.16816.F32 R32, R4, R18, R52 ;  /* 0x000000120420723c */ /* 0x000fe20000001834 */
[----:B------:R1:W-:Y:S06]  /*99c0*/  I2F R26, R17 ;  /* 0x00000011001a7306 */ /* 0x0003ec0000201400 */
[--C-:B------:R-:W-:Y:S02]  /*99d0*/  IMAD.IADD R18, R224, 0x1, -R16.reuse ;  /* 0x00000001e0127824 */ /* 0x100fe400078e0a10 */
[-C--:B------:R-:W-:Y:S02]  /*99e0*/  FFMA.FTZ R19, R24, -R222.reuse, R43 ;  /* 0x800000de18137223 */ /* 0x080fe4000001002b */
[----:B-----5:R-:W-:Y:S01]  /*99f0*/  FFMA.FTZ R24, R22, -R222, R39 ;  /* 0x800000de16187223 */ /* 0x020fe20000010027 */
[----:B------:R2:W3:Y:S01]  /*9a00*/  I2F R28, R3 ;  /* 0x00000003001c7306 */ /* 0x0004e20000201400 */
[----:B------:R-:W4:Y:S01]  /*9a10*/  LDSM.16.M88.4 R20, [R219+0x8c00] ;  /* 0x008c0000db14783b */ /* 0x000f220000000200 */
[----:B------:R-:W-:Y:S01]  /*9a20*/  IABS R2, R18 ;  /* 0x0000001200027213 */ /* 0x000fe20000000000 */
[----:B-1----:R-:W-:Y:S01]  /*9a30*/  IMAD.IADD R17, R227, 0x1, -R16 ;  /* 0x00000001e3117824 */ /* 0x002fe200078e0a10 */
[----:B------:R-:W-:-:S02]  /*9a40*/  FSEL R66, R19, -INF , !P6 ;  /* 0xff80000013427808 */ /* 0x000fc40007000000 */
[C---:B------:R-:W-:Y:S02]  /*9a50*/  ISETP.GE.AND P1, PT, R16.reuse, R235, PT ;  /* 0x000000eb1000720c */ /* 0x040fe40003f26270 */
[----:B------:R1:W5:Y:S01]  /*9a60*/  I2F R25, R2 ;  /* 0x0000000200197306 */ /* 0x0003620000201400 */
[----:B------:R-:W-:Y:S02]  /*9a70*/  IABS R17, R17 ;  /* 0x0000001100117213 */ /* 0x000fe40000000000 */
[----:B------:R-:W-:Y:S01]  /*9a80*/  ISETP.GE.AND P5, PT, R16, R233, PT ;  /* 0x000000e91000720c */ /* 0x000fe20003fa6270 */
[----:B------:R-:W-:Y:S01]  /*9a90*/  HMMA.16816.F32 R40, R12, R198, R108 ;  /* 0x000000c60c28723c */ /* 0x000fe2000000186c */
[----:B--2---:R-:W-:-:S03]  /*9aa0*/  IADD3 R3, R0, 0x29, RZ ;  /* 0x0000002900037810 */ /* 0x004fc60007ffe0ff */
[----:B------:R2:W2:Y:S01]  /*9ab0*/  I2F R19, R17 ;  /* 0x0000001100137306 */ /* 0x0004a20000201400 */
[----:B------:R-:W-:Y:S01]  /*9ac0*/  FSEL R212, R24, -INF , !P0 ;  /* 0xff80000018d47808 */ /* 0x000fe20004000000 */
[----:B------:R-:W-:-:S04]  /*9ad0*/  DEPBAR.LE SB0, 0x0 ;  /* 0x000080000000791a */ /* 0x000fc80000000000 */
[--C-:B-1----:R-:W-:Y:S01]  /*9ae0*/  IMAD.IADD R2, R226, 0x1, -R3.reuse ;  /* 0x00000001e2027824 */ /* 0x102fe200078e0a03 */
[C---:B------:R-:W-:Y:S02]  /*9af0*/  ISETP.GE.AND P6, PT, R16.reuse, R234, PT ;  /* 0x000000ea1000720c */ /* 0x040fe40003fc6270 */
[C---:B------:R-:W-:Y:S02]  /*9b00*/  ISETP.GE.AND P0, PT, R16.reuse, R232, PT ;  /* 0x000000e81000720c */ /* 0x040fe40003f06270 */
[----:B------:R-:W-:Y:S01]  /*9b10*/  IABS R2, R2 ;  /* 0x0000000200027213 */ /* 0x000fe20000000000 */
[----:B--2---:R-:W-:Y:S01]  /*9b20*/  IMAD.IADD R17, R225, 0x1, -R3 ;  /* 0x00000001e1117824 */ /* 0x004fe200078e0a03 */
[C---:B------:R-:W-:Y:S02]  /*9b30*/  ISETP.LT.OR P1, PT, R16.reuse, R231, P1 ;  /* 0x000000e71000720c */ /* 0x040fe40000f21670 */
[----:B------:R1:W2:Y:S01]  /*9b40*/  I2F R27, R2 ;  /* 0x00000002001b7306 */ /* 0x0002a20000201400 */
[----:B------:R-:W-:-:S02]  /*9b50*/  ISETP.LT.OR P6, PT, R16, R230, P6 ;  /* 0x000000e61000720c */ /* 0x000fc400037c1670 */
[C---:B------:R-:W-:Y:S02]  /*9b60*/  ISETP.LT.OR P5, PT, R16.reuse, R229, P5 ;  /* 0x000000e51000720c */ /* 0x040fe40002fa1670 */
[----:B------:R-:W-:Y:S02]  /*9b70*/  ISETP.LT.OR P0, PT, R16, R228, P0 ;  /* 0x000000e41000720c */ /* 0x000fe40000701670 */
[----:B------:R-:W-:Y:S01]  /*9b80*/  IABS R16, R17 ;  /* 0x0000001100107213 */ /* 0x000fe20000000000 */
[----:B---3--:R-:W-:Y:S02]  /*9b90*/  FFMA.FTZ R18, R28, -R222, R32 ;  /* 0x800000de1c127223 */ /* 0x008fe40000010020 */
[----:B-1----:R-:W-:Y:S02]  /*9ba0*/  IMAD.IADD R2, R224, 0x1, -R3 ;  /* 0x00000001e0027824 */ /* 0x002fe400078e0a03 */
[----:B------:R-:W-:-:S03]  /*9bb0*/  IMAD.MOV.U32 R13, RZ, RZ, R16 ;  /* 0x000000ffff0d7224 */ /* 0x000fc600078e0010 */
[----:B------:R-:W-:Y:S01]  /*9bc0*/  IABS R12, R2 ;  /* 0x00000002000c7213 */ /* 0x000fe20000000000 */
[-C--:B------:R-:W-:Y:S01]  /*9bd0*/  FFMA.FTZ R17, R26, -R222.reuse, R34 ;  /* 0x800000de1a117223 */ /* 0x080fe20000010022 */
[----:B------:R1:W3:Y:S01]  /*9be0*/  I2F R24, R13 ;  /* 0x0000000d00187306 */ /* 0x0002e20000201400 */
[-C--:B-----5:R-:W-:Y:S01]  /*9bf0*/  FFMA.FTZ R16, R25, -R222.reuse, R44 ;  /* 0x800000de19107223 */ /* 0x0a0fe2000001002c */
[----:B------:R-:W-:Y:S01]  /*9c00*/  IADD3 R2, R0, 0x30, RZ ;  /* 0x0000003000027810 */ /* 0x000fe20007ffe0ff */
[----:B------:R-:W-:Y:S02]  /*9c10*/  FFMA.FTZ R15, R19, -R222, R46 ;  /* 0x800000de130f7223 */ /* 0x000fe4000001002e */
[----:B------:R-:W-:Y:S01]  /*9c20*/  IMAD.IADD R14, R227, 0x1, -R3 ;  /* 0x00000001e30e7824 */ /* 0x000fe200078e0a03 */
[----:B------:R-:W-:Y:S01]  /*9c30*/  FSEL R213, R18, -INF , !P1 ;  /* 0xff80000012d57808 */ /* 0x000fe20004800000 */
[----:B------:R-:W-:Y:S01]  /*9c40*/  IMAD.MOV.U32 R111, RZ, RZ, R195 ;  /* 0x000000ffff6f7224 */ /* 0x000fe200078e00c3 */
[----:B------:R-:W-:-:S02]  /*9c50*/  FSEL R52, R17, -INF , !P6 ;  /* 0xff80000011347808 */ /* 0x000fc40007000000 */
[----:B------:R-:W-:Y:S02]  /*9c60*/  FSEL R195, R16, -INF , !P5 ;  /* 0xff80000010c37808 */ /* 0x000fe40006800000 */
[----:B------:R-:W-:Y:S01]  /*9c70*/  FSEL R198, R15, -INF , !P0 ;  /* 0xff8000000fc67808 */ /* 0x000fe20004000000 */
[----:B-1----:R-:W-:Y:S01]  /*9c80*/  IMAD.MOV.U32 R13, RZ, RZ, R12 ;  /* 0x000000ffff0d7224 */ /* 0x002fe200078e000c */
[C---:B------:R-:W-:Y:S01]  /*9c90*/  ISETP.GE.AND P1, PT, R3.reuse, R235, PT ;  /* 0x000000eb0300720c */ /* 0x040fe20003f26270 */
[----:B------:R-:W-:Y:S01]  /*9ca0*/  IMAD.MOV.U32 R108, RZ, RZ, R250 ;  /* 0x000000ffff6c7224 */ /* 0x000fe200078e00fa */
[----:B------:R-:W-:Y:S01]  /*9cb0*/  IABS R12, R14 ;  /* 0x0000000e000c7213 */ /* 0x000fe20000000000 */
[----:B------:R1:W5:Y:S01]  /*9cc0*/  I2F R18, R13 ;  /* 0x0000000d00127306 */ /* 0x0003620000201400 */
[C---:B------:R-:W-:Y:S01]  /*9cd0*/  ISETP.GE.AND P6, PT, R3.reuse, R234, PT ;  /* 0x000000ea0300720c */ /* 0x040fe20003fc6270 */
[----:B------:R-:W-:Y:S01]  /*9ce0*/  IMAD.MOV.U32 R109, RZ, RZ, R248 ;  /* 0x000000ffff6d7224 */ /* 0x000fe200078e00f8 */
[C---:B------:R-:W-:Y:S01]  /*9cf0*/  ISETP.GE.AND P5, PT, R3.reuse, R233, PT ;  /* 0x000000e90300720c */ /* 0x040fe20003fa6270 */
[----:B------:R-:W-:Y:S01]  /*9d00*/  IMAD.MOV.U32 R110, RZ, RZ, R242 ;  /* 0x000000ffff6e7224 */ /* 0x000fe200078e00f2 */
[----:B------:R-:W-:-:S02]  /*9d10*/  ISETP.GE.AND P0, PT, R3, R232, PT ;  /* 0x000000e80300720c */ /* 0x000fc40003f06270 */
[C---:B------:R-:W-:Y:S01]  /*9d20*/  ISETP.LT.OR P1, PT, R3.reuse, R231, P1 ;  /* 0x000000e70300720c */ /* 0x040fe20000f21670 */
[----:B------:R2:W2:Y:S01]  /*9d30*/  I2F R17, R12 ;  /* 0x0000000c00117306 */ /* 0x0004a20000201400 */
[C---:B------:R-:W-:Y:S02]  /*9d40*/  ISETP.LT.OR P6, PT, R3.reuse, R230, P6 ;  /* 0x000000e60300720c */ /* 0x040fe400037c1670 */
[C---:B------:R-:W-:Y:S01]  /*9d50*/  ISETP.LT.OR P5, PT, R3.reuse, R229, P5 ;  /* 0x000000e50300720c */ /* 0x040fe20002fa1670 */
[--C-:B-1----:R-:W-:Y:S01]  /*9d60*/  IMAD.IADD R13, R226, 0x1, -R2.reuse ;  /* 0x00000001e20d7824 */ /* 0x102fe200078e0a02 */
[----:B------:R-:W-:Y:S01]  /*9d70*/  ISETP.LT.OR P0, PT, R3, R228, P0 ;  /* 0x000000e40300720c */ /* 0x000fe20000701670 */
[----:B------:R-:W-:Y:S01]  /*9d80*/  IMAD.IADD R3, R225, 0x1, -R2 ;  /* 0x00000001e1037824 */ /* 0x000fe200078e0a02 */
[----:B----4-:R-:W-:Y:S02]  /*9d90*/  HMMA.16816.F32 R36, R4, R20, R48 ;  /* 0x000000140424723c */ /* 0x010fe40000001830 */
[----:B--2---:R-:W-:Y:S01]  /*9da0*/  IABS R12, R13 ;  /* 0x0000000d000c7213 */ /* 0x004fe20000000000 */
[----:B------:R-:W-:-:S05]  /*9db0*/  FFMA.FTZ R14, R27, -R222, R33 ;  /* 0x800000de1b0e7223 */ /* 0x000fca0000010021 */
[----:B------:R-:W-:Y:S01]  /*9dc0*/  HMMA.16816.F32 R28, R8, R20, R108 ;  /* 0x00000014081c723c */ /* 0x000fe2000000186c */
[----:B------:R1:W-:Y:S01]  /*9dd0*/  I2F R20, R12 ;  /* 0x0000000c00147306 */ /* 0x0003e20000201400 */
[----:B------:R-:W-:Y:S02]  /*9de0*/  IABS R3, R3 ;  /* 0x0000000300037213 */ /* 0x000fe40000000000 */
[----:B------:R-:W-:Y:S01]  /*9df0*/  FSEL R199, R14, -INF , !P1 ;  /* 0xff8000000ec77808 */ /* 0x000fe20004800000 */
[--C-:B------:R-:W-:Y:S02]  /*9e00*/  IMAD.IADD R14, R227, 0x1, -R2.reuse ;  /* 0x00000001e30e7824 */ /* 0x100fe400078e0a02 */
[----:B------:R-:W-:Y:S01]  /*9e10*/  IMAD.MOV.U32 R13, RZ, RZ, R3 ;  /* 0x000000ffff0d7224 */ /* 0x000fe200078e0003 */
[----:B------:R-:W-:Y:S01]  /*9e20*/  IADD3 R3, R0, 0x31, RZ ;  /* 0x0000003100037810 */ /* 0x000fe20007ffe0ff */
[----:B-1----:R-:W-:Y:S02]  /*9e30*/  IMAD.IADD R12, R224, 0x1, -R2 ;  /* 0x00000001e00c7824 */ /* 0x002fe400078e0a02 */
[----:B------:R1:W2:Y:S03]  /*9e40*/  I2F R19, R13 ;  /* 0x0000000d00137306 */ /* 0x0002a60000201400 */
[----:B------:R-:W-:Y:S01]  /*9e50*/  IABS R12, R12 ;  /* 0x0000000c000c7213 */ /* 0x000fe20000000000 */
[----:B---3--:R-:W-:-:S02]  /*9e60*/  FFMA.FTZ R15, R24, -R222, R35 ;  /* 0x800000de180f7223 */ /* 0x008fc40000010023 */
[-C--:B-----5:R-:W-:Y:S02]  /*9e70*/  FFMA.FTZ R16, R18, -R222.reuse, R45 ;  /* 0x800000de12107223 */ /* 0x0a0fe4000001002d */
[----:B------:R-:W-:Y:S02]  /*9e80*/  FFMA.FTZ R17, R17, -R222, R47 ;  /* 0x800000de11117223 */ /* 0x000fe4000001002f */
[----:B-1----:R-:W-:Y:S01]  /*9e90*/  IMAD.MOV.U32 R13, RZ, RZ, R12 ;  /* 0x000000ffff0d7224 */ /* 0x002fe200078e000c */
[----:B------:R-:W-:Y:S01]  /*9ea0*/  IABS R12, R14 ;  /* 0x0000000e000c7213 */ /* 0x000fe20000000000 */
[----:B------:R-:W-:Y:S02]  /*9eb0*/  IMAD.IADD R14, R226, 0x1, -R3 ;  /* 0x00000001e20e7824 */ /* 0x000fe400078e0a03 */
[----:B------:R1:W3:Y:S01]  /*9ec0*/  I2F R18, R13 ;  /* 0x0000000d00127306 */ /* 0x0002e20000201400 */
[----:B------:R-:W-:Y:S01]  /*9ed0*/  IMAD.MOV.U32 R110, RZ, RZ, R193 ;  /* 0x000000ffff6e7224 */ /* 0x000fe200078e00c1 */
[----:B------:R-:W-:Y:S01]  /*9ee0*/  FSEL R215, R15, -INF , !P6 ;  /* 0xff8000000fd77808 */ /* 0x000fe20007000000 */
[----:B------:R-:W-:Y:S01]  /*9ef0*/  IMAD.MOV.U32 R111, RZ, RZ, R190 ;  /* 0x000000ffff6f7224 */ /* 0x000fe200078e00be */
[----:B------:R-:W-:-:S02]  /*9f00*/  FSEL R190, R16, -INF , !P5 ;  /* 0xff80000010be7808 */ /* 0x000fc40006800000 */
[----:B------:R-:W-:Y:S02]  /*9f10*/  FSEL R193, R17, -INF , !P0 ;  /* 0xff80000011c17808 */ /* 0x000fe40004000000 */
[C---:B------:R-:W-:Y:S02]  /*9f20*/  ISETP.GE.AND P1, PT, R2.reuse, R235, PT ;  /* 0x000000eb0200720c */ /* 0x040fe40003f26270 */
[C---:B------:R-:W-:Y:S02]  /*9f30*/  ISETP.GE.AND P6, PT, R2.reuse, R234, PT ;  /* 0x000000ea0200720c */ /* 0x040fe40003fc6270 */
[C---:B------:R-:W-:Y:S01]  /*9f40*/  ISETP.GE.AND P5, PT, R2.reuse, R233, PT ;  /* 0x000000e90200720c */ /* 0x040fe20003fa6270 */
[----:B-1----:R-:W-:Y:S01]  /*9f50*/  IMAD.MOV.U32 R13, RZ, RZ, R12 ;  /* 0x000000ffff0d7224 */ /* 0x002fe200078e000c */
[----:B------:R-:W-:Y:S01]  /*9f60*/  IABS R12, R14 ;  /* 0x0000000e000c7213 */ /* 0x000fe20000000000 */
[----:B------:R-:W-:Y:S01]  /*9f70*/  IMAD.IADD R14, R225, 0x1, -R3 ;  /* 0x00000001e10e7824 */ /* 0x000fe200078e0a03 */
[----:B------:R-:W-:Y:S01]  /*9f80*/  ISETP.GE.AND P0, PT, R2, R232, PT ;  /* 0x000000e80200720c */ /* 0x000fe20003f06270 */
[----:B------:R1:W4:Y:S01]  /*9f90*/  I2F R15, R13 ;  /* 0x0000000d000f7306 */ /* 0x0003220000201400 */
[----:B------:R-:W-:-:S02]  /*9fa0*/  IMAD.MOV.U32 R108, RZ, RZ, R241 ;  /* 0x000000ffff6c7224 */ /* 0x000fc400078e00f1 */
[----:B------:R-:W-:Y:S01]  /*9fb0*/  IMAD.MOV.U32 R109, RZ, RZ, R206 ;  /* 0x000000ffff6d7224 */ /* 0x000fe200078e00ce */
[----:B------:R-:W-:Y:S01]  /*9fc0*/  BAR.SYNC.DEFER_BLOCKING 0x0 ;  /* 0x0000000000007b1d */ /* 0x000fe20000010000 */
[C---:B------:R-:W-:Y:S02]  /*9fd0*/  ISETP.LT.OR P1, PT, R2.reuse, R231, P1 ;  /* 0x000000e70200720c */ /* 0x040fe40000f21670 */
[C---:B------:R-:W-:Y:S02]  /*9fe0*/  ISETP.LT.OR P6, PT, R2.reuse, R230, P6 ;  /* 0x000000e60200720c */ /* 0x040fe400037c1670 */
[C---:B------:R-:W-:Y:S02]  /*9ff0*/  ISETP.LT.OR P5, PT, R2.reuse, R229, P5 ;  /* 0x000000e50200720c */ /* 0x040fe40002fa1670 */
[----:B------:R-:W-:Y:S01]  /*a000*/  ISETP.LT.OR P0, PT, R2, R228, P0 ;  /* 0x000000e40200720c */ /* 0x000fe20000701670 */
[--C-:B------:R-:W-:Y:S02]  /*a010*/  IMAD.IADD R2, R224, 0x1, -R3.reuse ;  /* 0x00000001e0027824 */ /* 0x100fe400078e0a03 */
[----:B-1----:R-:W-:Y:S01]  /*a020*/  IMAD.MOV.U32 R13, RZ, RZ, R12 ;  /* 0x000000ffff0d7224 */ /* 0x002fe200078e000c */
[----:B------:R-:W-:Y:S01]  /*a030*/  IABS R12, R14 ;  /* 0x0000000e000c7213 */ /* 0x000fe20000000000 */
[----:B------:R-:W-:Y:S02]  /*a040*/  HMMA.16816.F32 R24, R8, R22, R108 ;  /* 0x000000160818723c */ /* 0x000fe4000000186c */
[----:B------:R1:W5:Y:S05]  /*a050*/  I2F R17, R13 ;  /* 0x0000000d00117306 */ /* 0x00036a0000201400 */
[----:B------:R-:W-:Y:S01]  /*a060*/  IMAD.MOV.U32 R9, RZ, RZ, R12 ;  /* 0x000000ffff097224 */ /* 0x000fe200078e000c */
[----:B------:R-:W-:Y:S01]  /*a070*/  IABS R8, R2 ;  /* 0x0000000200087213 */ /* 0x000fe20000000000 */
[----:B------:R-:W-:-:S02]  /*a080*/  IMAD.IADD R10, R227, 0x1, -R3 ;  /* 0x00000001e30a7824 */ /* 0x000fc400078e0a03 */
[----:B------:R5:W5:Y:S01]  /*a090*/  I2F R16, R9 ;  /* 0x0000000900107306 */ /* 0x000b620000201400 */
[-C--:B--2---:R-:W-:Y:S02]  /*a0a0*/  FFMA.FTZ R11, R19, -R222.reuse, R38 ;  /* 0x800000de130b7223 */ /* 0x084fe40000010026 */
[-C--:B---3--:R-:W-:Y:S02]  /*a0b0*/  FFMA.FTZ R14, R18, -R222.reuse, R28 ;  /* 0x800000de120e7223 */ /* 0x088fe4000001001c */
[-C--:B----4-:R-:W-:Y:S02]  /*a0c0*/  FFMA.FTZ R12, R15, -R222.reuse, R30 ;  /* 0x800000de0f0c7223 */ /* 0x090fe4000001001e */
[----:B-1----:R-:W-:Y:S01]  /*a0d0*/  FFMA.FTZ R13, R20, -R222, R36 ;  /* 0x800000de140d7223 */ /* 0x002fe20000010024 */
[----:B------:R-:W-:Y:S02]  /*a0e0*/  IADD3 R2, R0, 0x38, RZ ;  /* 0x0000003800027810 */ /* 0x000fe40007ffe0ff */
[----:B------:R-:W-:-:S02]  /*a0f0*/  FSEL R32, R11, -INF , !P6 ;  /* 0xff8000000b207808 */ /* 0x000fc40007000000 */
[----:B------:R-:W-:Y:S01]  /*a100*/  FSEL R33, R13, -INF , !P1 ;  /* 0xff8000000d217808 */ /* 0x000fe20004800000 */
[----:B-----5:R-:W-:Y:S01]  /*a110*/  IMAD.MOV.U32 R9, RZ, RZ, R8 ;  /* 0x000000ffff097224 */ /* 0x020fe200078e0008 */
[----:B------:R-:W-:Y:S02]  /*a120*/  IABS R8, R10 ;  /* 0x0000000a00087213 */ /* 0x000fe40000000000 */
[----:B------:R-:W-:Y:S01]  /*a130*/  FSEL R250, R14, -INF , !P5 ;  /* 0xff8000000efa7808 */ /* 0x000fe20006800000 */
[----:B------:R1:W-:Y:S01]  /*a140*/  I2F R13, R9 ;  /* 0x00000009000d7306 */ /* 0x0003e20000201400 */
[----:B------:R-:W-:Y:S02]  /*a150*/  FSEL R34, R12, -INF , !P0 ;  /* 0xff8000000c227808 */ /* 0x000fe40004000000 */
[C---:B------:R-:W-:Y:S02]  /*a160*/  ISETP.GE.AND P1, PT, R3.reuse, R235, PT ;  /* 0x000000eb0300720c */ /* 0x040fe40003f26270 */
[----:B------:R-:W-:-:S02]  /*a170*/  ISETP.GE.AND P6, PT, R3, R234, PT ;  /* 0x000000ea0300720c */ /* 0x000fc40003fc6270 */
[C---:B------:R-:W-:Y:S02]  /*a180*/  ISETP.GE.AND P5, PT, R3.reuse, R233, PT ;  /* 0x000000e90300720c */ /* 0x040fe40003fa6270 */
[C---:B------:R-:W-:Y:S01]  /*a190*/  ISETP.GE.AND P0, PT, R3.reuse, R232, PT ;  /* 0x000000e80300720c */ /* 0x040fe20003f06270 */
[----:B------:R-:W-:Y:S01]  /*a1a0*/  IMAD.IADD R10, R226, 0x1, -R2 ;  /* 0x00000001e20a7824 */ /* 0x000fe200078e0a02 */
[C---:B------:R-:W-:Y:S01]  /*a1b0*/  ISETP.LT.OR P1, PT, R3.reuse, R231, P1 ;  /* 0x000000e70300720c */ /* 0x040fe20000f21670 */
[----:B-1----:R-:W-:Y:S01]  /*a1c0*/  IMAD.MOV.U32 R9, RZ, RZ, R8 ;  /* 0x000000ffff097224 */ /* 0x002fe200078e0008 */
[C---:B------:R-:W-:Y:S02]  /*a1d0*/  ISETP.LT.OR P6, PT, R3.reuse, R230, P6 ;  /* 0x000000e60300720c */ /* 0x040fe400037c1670 */
[C---:B------:R-:W-:Y:S01]  /*a1e0*/  ISETP.LT.OR P5, PT, R3.reuse, R229, P5 ;  /* 0x000000e50300720c */ /* 0x040fe20002fa1670 */
[----:B------:R1:W2:Y:S01]  /*a1f0*/  I2F R11, R9 ;  /* 0x00000009000b7306 */ /* 0x0002a20000201400 */
[----:B------:R-:W-:Y:S01]  /*a200*/  ISETP.LT.OR P0, PT, R3, R228, P0 ;  /* 0x000000e40300720c */ /* 0x000fe20000701670 */
[----:B------:R-:W-:Y:S01]  /*a210*/  IMAD.IADD R3, R224, 0x1, -R2 ;  /* 0x00000001e0037824 */ /* 0x000fe200078e0a02 */
[----:B------:R-:W-:Y:S01]  /*a220*/  IABS R8, R10 ;  /* 0x0000000a00087213 */ /* 0x000fe20000000000 */
[----:B------:R-:W-:Y:S01]  /*a230*/  HMMA.16816.F32 R20, R4, R22, R40 ;  /* 0x000000160414723c */ /* 0x000fe20000001828 */
[----:B------:R-:W-:-:S02]  /*a240*/  IADD3 R0, R0, 0x39, RZ ;  /* 0x0000003900007810 */ /* 0x000fc40007ffe0ff */
[----:B------:R-:W-:-:S04]  /*a250*/  IABS R3, R3 ;  /* 0x0000000300037213 */ /* 0x000fc80000000000 */
[--C-:B------:R-:W-:Y:S02]  /*a260*/  IMAD.IADD R5, R227, 0x1, -R2.reuse ;  /* 0x00000001e3057824 */ /* 0x100fe400078e0a02 */
[----:B------:R-:W-:Y:S02]  /*a270*/  IMAD.IADD R10, R225, 0x1, -R2 ;  /* 0x00000001e10a7824 */ /* 0x000fe400078e0a02 */
[----:B------:R-:W-:Y:S02]  /*a280*/  IMAD.MOV.U32 R4, RZ, RZ, R3 ;  /* 0x000000ffff047224 */ /* 0x000fe400078e0003 */
[----:B-1----:R-:W-:Y:S01]  /*a290*/  IMAD.MOV.U32 R9, RZ, RZ, R8 ;  /* 0x000000ffff097224 */ /* 0x002fe200078e0008 */
[----:B------:R-:W-:Y:S01]  /*a2a0*/  IABS R3, R5 ;  /* 0x0000000500037213 */ /* 0x000fe20000000000 */
[----:B------:R-:W-:Y:S02]  /*a2b0*/  IMAD.IADD R5, R226, 0x1, -R0 ;  /* 0x00000001e2057824 */ /* 0x000fe400078e0a00 */
[----:B------:R2:W1:Y:S01]  /*a2c0*/  I2F R14, R9 ;  /* 0x00000009000e7306 */ /* 0x0004620000201400 */
[----:B------:R-:W-:Y:S01]  /*a2d0*/  IABS R8, R10 ;  /* 0x0000000a00087213 */ /* 0x000fe20000000000 */
[----:B------:R-:W-:-:S02]  /*a2e0*/  FFMA.FTZ R6, R17, -R222, R37 ;  /* 0x800000de11067223 */ /* 0x000fc40000010025 */
[----:B------:R-:W-:-:S04]  /*a2f0*/  FFMA.FTZ R7, R16, -R222, R39 ;  /* 0x800000de10077223 */ /* 0x000fc80000010027 */
[----:B------:R3:W-:Y:S01]  /*a300*/  I2F R12, R8 ;  /* 0x00000008000c7306 */ /* 0x0007e20000201400 */
[----:B--2---:R-:W-:-:S07]  /*a310*/  FFMA.FTZ R9, R11, -R222, R31 ;  /* 0x800000de0b097223 */ /* 0x004fce000001001f */
[----:B------:R2:W-:Y:S01]  /*a320*/  I2F R11, R4 ;  /* 0x00000004000b7306 */ /* 0x0005e20000201400 */
[----:B------:R-:W-:Y:S01]  /*a330*/  FSEL R53, R6, -INF , !P1 ;  /* 0xff80000006357808 */ /* 0x000fe20004800000 */
[----:B---3--:R-:W-:Y:S01]  /*a340*/  FFMA.FTZ R8, R13, -R222, R29 ;  /* 0x800000de0d087223 */ /* 0x008fe2000001001d */
[----:B------:R-:W-:Y:S01]  /*a350*/  FSEL R54, R7, -INF , !P6 ;  /* 0xff80000007367808 */ /* 0x000fe20007000000 */
[----:B--2---:R-:W-:Y:S01]  /*a360*/  IMAD.MOV.U32 R4, RZ, RZ, R3 ;  /* 0x000000ffff047224 */ /* 0x004fe200078e0003 */
[----:B------:R-:W-:-:S03]  /*a370*/  IABS R3, R5 ;  /* 0x0000000500037213 */ /* 0x000fc60000000000 */
[----:B------:R2:W-:Y:S01]  /*a380*/  I2F R10, R4 ;  /* 0x00000004000a7306 */ /* 0x0005e20000201400 */
[----:B------:R-:W-:Y:S02]  /*a390*/  FSEL R208, R8, -INF , !P5 ;  /* 0xff80000008d07808 */ /* 0x000fe40006800000 */
[----:B------:R-:W-:Y:S02]  /*a3a0*/  FSEL R241, R9, -INF , !P0 ;  /* 0xff80000009f17808 */ /* 0x000fe40004000000 */
[C---:B------:R-:W-:Y:S02]  /*a3b0*/  ISETP.GE.AND P1, PT, R2.reuse, R235, PT ;  /* 0x000000eb0200720c */ /* 0x040fe40003f26270 */
[C---:B------:R-:W-:Y:S02]  /*a3c0*/  ISETP.GE.AND P6, PT, R2.reuse, R234, PT ;  /* 0x000000ea0200720c */ /* 0x040fe40003fc6270 */
[C---:B------:R-:W-:Y:S02]  /*a3d0*/  ISETP.GE.AND P5, PT, R2.reuse, R233, PT ;  /* 0x000000e90200720c */ /* 0x040fe40003fa6270 */
[----:B------:R-:W-:Y:S01]  /*a3e0*/  ISETP.GE.AND P0, PT, R2, R232, PT ;  /* 0x000000e80200720c */ /* 0x000fe20003f06270 */
[----:B--2---:R-:W-:-:S02]  /*a3f0*/  IMAD.MOV.U32 R4, RZ, RZ, R3 ;  /* 0x000000ffff047224 */ /* 0x004fc400078e0003 */
[--C-:B------:R-:W-:Y:S02]  /*a400*/  IMAD.IADD R5, R225, 0x1, -R0.reuse ;  /* 0x00000001e1057824 */ /* 0x100fe400078e0a00 */
[----:B------:R2:W3:Y:S01]  /*a410*/  I2F R7, R4 ;  /* 0x0000000400077306 */ /* 0x0004e20000201400 */
[C---:B------:R-:W-:Y:S02]  /*a420*/  ISETP.LT.OR P1, PT, R2.reuse, R231, P1 ;  /* 0x000000e70200720c */ /* 0x040fe40000f21670 */
[C---:B------:R-:W-:Y:S02]  /*a430*/  ISETP.LT.OR P6, PT, R2.reuse, R230, P6 ;  /* 0x000000e60200720c */ /* 0x040fe400037c1670 */
[C---:B------:R-:W-:Y:S02]  /*a440*/  ISETP.LT.OR P5, PT, R2.reuse, R229, P5 ;  /* 0x000000e50200720c */ /* 0x040fe40002fa1670 */
[----:B------:R-:W-:Y:S01]  /*a450*/  ISETP.LT.OR P0, PT, R2, R228, P0 ;  /* 0x000000e40200720c */ /* 0x000fe20000701670 */
[----:B------:R-:W-:Y:S01]  /*a460*/  IMAD.IADD R2, R227, 0x1, -R0 ;  /* 0x00000001e3027824 */ /* 0x000fe200078e0a00 */
[----:B------:R-:W-:Y:S01]  /*a470*/  IABS R3, R5 ;  /* 0x0000000500037213 */ /* 0x000fe20000000000 */
[----:B-1----:R-:W-:-:S02]  /*a480*/  FFMA.FTZ R8, R14, -R222, R20 ;  /* 0x800000de0e087223 */ /* 0x002fc40000010014 */
[----:B--2---:R-:W-:Y:S01]  /*a490*/  IMAD.IADD R4, R224, 0x1, -R0 ;  /* 0x00000001e0047824 */ /* 0x004fe200078e0a00 */
[----:B------:R-:W-:-:S04]  /*a4a0*/  IABS R2, R2 ;  /* 0x0000000200027213 */ /* 0x000fc80000000000 */
[----:B------:R-:W-:Y:S01]  /*a4b0*/  IABS R4, R4 ;  /* 0x0000000400047213 */ /* 0x000fe20000000000 */
[----:B------:R-:W-:Y:S01]  /*a4c0*/  IMAD.MOV.U32 R248, RZ, RZ, R251 ;  /* 0x000000fffff87224 */ /* 0x000fe200078e00fb */
[----:B------:R1:W-:Y:S01]  /*a4d0*/  I2F R9, R3 ;  /* 0x0000000300097306 */ /* 0x0003e20000201400 */
[----:B------:R-:W-:Y:S02]  /*a4e0*/  FSEL R251, R8, -INF , !P1 ;  /* 0xff80000008fb7808 */ /* 0x000fe40004800000 */
[----:B------:R-:W-:Y:S01]  /*a4f0*/  ISETP.GE.AND P1, PT, R0, R235, PT ;  /* 0x000000eb0000720c */ /* 0x000fe20003f26270 */
[----:B---3--:R-:W-:-:S03]  /*a500*/  FFMA.FTZ R7, R7, -R222, R21 ;  /* 0x800000de07077223 */ /* 0x008fc60000010015 */
[----:B------:R-:W-:Y:S01]  /*a510*/  ISETP.LT.OR P1, PT, R0, R231, P1 ;  /* 0x000000e70000720c */ /* 0x000fe20000f21670 */
[----:B------:R-:W-:Y:S01]  /*a520*/  I2F R2, R2 ;  /* 0x0000000200027306 */ /* 0x000fe20000201400 */
[----:B-1----:R-:W-:-:S07]  /*a530*/  IMAD.MOV.U32 R3, RZ, RZ, R4 ;  /* 0x000000ffff037224 */ /* 0x002fce00078e0004 */
[----:B------:R1:W2:Y:S01]  /*a540*/  I2F R5, R3 ;  /* 0x0000000300057306 */ /* 0x0002a20000201400 */
[-C--:B------:R-:W-:Y:S01]  /*a550*/  FFMA.FTZ R4, R12, -R222.reuse, R22 ;  /* 0x800000de0c047223 */ /* 0x080fe20000010016 */
[----:B------:R-:W-:Y:S01]  /*a560*/  FSEL R242, R7, -INF , !P1 ;  /* 0xff80000007f27808 */ /* 0x000fe20004800000 */
[----:B------:R-:W-:Y:S01]  /*a570*/  FFMA.FTZ R6, R11, -R222, R24 ;  /* 0x800000de0b067223 */ /* 0x000fe20000010018 */
[----:B------:R-:W-:Y:S02]  /*a580*/  ISETP.GT.AND P1, PT, R247, R248, PT ;  /* 0x000000f8f700720c */ /* 0x000fe40003f24270 */
[----:B------:R-:W-:Y:S02]  /*a590*/  FSEL R4, R4, -INF , !P6 ;  /* 0xff80000004047808 */ /* 0x000fe40007000000 */
[----:B------:R-:W-:Y:S02]  /*a5a0*/  FSEL R197, R6, -INF , !P5 ;  /* 0xff80000006c57808 */ /* 0x000fe40006800000 */
[----:B------:R-:W-:Y:S01]  /*a5b0*/  ISETP.GE.AND P6, PT, R0, R234, PT ;  /* 0x000000ea0000720c */ /* 0x000fe20003fc6270 */
[----:B-1----:R-:W-:Y:S01]  /*a5c0*/  FFMA.FTZ R3, R10, -R222, R26 ;  /* 0x800000de0a037223 */ /* 0x002fe2000001001a */
[----:B------:R-:W-:-:S04]  /*a5d0*/  ISETP.GE.AND P5, PT, R0, R233, PT ;  /* 0x000000e90000720c */ /* 0x000fc80003fa6270 */
[----:B------:R-:W-:Y:S02]  /*a5e0*/  FSEL R209, R3, -INF , !P0 ;  /* 0xff80000003d17808 */ /* 0x000fe40004000000 */
[C---:B------:R-:W-:Y:S01]  /*a5f0*/  ISETP.GE.AND P0, PT, R0.reuse, R232, PT ;  /* 0x000000e80000720c */ /* 0x040fe20003f06270 */
[----:B------:R1:W-:Y:S01]  /*a600*/  STL [R1], R4 ;  /* 0x0000000401007387 */ /* 0x0003e20000100800 */
[C---:B------:R-:W-:Y:S01]  /*a610*/  ISETP.LT.OR P6, PT, R0.reuse, R230, P6 ;  /* 0x000000e60000720c */ /* 0x040fe200037c1670 */
[----:B--2---:R-:W-:Y:S01]  /*a620*/  FFMA.FTZ R3, R5, -R222, R25 ;  /* 0x800000de05037223 */ /* 0x004fe20000010019 */
[C---:B------:R-:W-:Y:S02]  /*a630*/  ISETP.LT.OR P5, PT, R0.reuse, R229, P5 ;  /* 0x000000e50000720c */ /* 0x040fe40002fa1670 */
[----:B------:R-:W-:Y:S01]  /*a640*/  ISETP.LT.OR P0, PT, R0, R228, P0 ;  /* 0x000000e40000720c */ /* 0x000fe20000701670 */
[----:B------:R-:W-:Y:S01]  /*a650*/  FFMA.FTZ R0, R2, -R222, R27 ;  /* 0x800000de02007223 */ /* 0x000fe2000001001b */
[----:B------:R-:W-:-:S04]  /*a660*/  FSEL R196, R3, -INF , !P5 ;  /* 0xff80000003c47808 */ /* 0x000fc80006800000 */
[----:B------:R-:W-:Y:S01]  /*a670*/  FSEL R206, R0, -INF , !P0 ;  /* 0xff80000000ce7808 */ /* 0x000fe20004000000 */
[----:B-1----:R-:W-:-:S05]  /*a680*/  FFMA.FTZ R4, R9, -R222, R23 ;  /* 0x800000de09047223 */ /* 0x002fca0000010017 */
        /* <DEDUP_REMOVED lines=60> */
.L_x_242:
[----:B------:R-:W-:Y:S05]  /*aa50*/  BSYNC B0 ;  /* 0x0000000000007941 */ /* 0x000fea0003800000 */
.L_x_241:
[----:B------:R-:W0:Y:S02]  /*aa60*/  LDGDEPBAR ;  /* 0x00000000000079af */ /* 0x000e240000000000 */
.L_x_240:
[----:B-1----:R-:W2:Y:S01]  /*aa70*/  LDL.LU R5, [R1+0x28] ;  /* 0x0000280001057983 */ /* 0x002ea20000300800 */
[----:B------:R-:W-:-:S03]  /*aa80*/  MOV R55, R245 ;  /* 0x000000f500377202 */ /* 0x000fc60000000f00 */
[----:B------:R-:W3:Y:S04]  /*aa90*/  LDL.LU R6, [R1+0x20] ;  /* 0x0000200001067983 */ /* 0x000ee80000300800 */
[----:B------:R-:W4:Y:S04]  /*aaa0*/  LDL.LU R7, [R1+0x24] ;  /* 0x0000240001077983 */ /* 0x000f280000300800 */
[----:B------:R1:W-:Y:S01]  /*aab0*/  STL [R1+0x70], R219 ;  /* 0x000070db01007387 */ /* 0x0003e20000100800 */
[----:B------:R-:W-:-:S03]  /*aac0*/  FMNMX.FTZ R0, R103, R62, !PT ;  /* 0x0000003e67007209 */ /* 0x000fc60007810000 */
[----:B------:R-:W-:Y:S04]  /*aad0*/  LDSM.16.MT88.4 R16, [R216+0x9000] ;  /* 0x00900000d810783b */ /* 0x000fe80000004200 */
[----:B------:R-:W-:Y:S04]  /*aae0*/  LDSM.16.MT88.4 R20, [R216+0xa000] ;  /* 0x00a00000d814783b */ /* 0x000fe80000004200 */
[----:B------:R-:W-:Y:S04]  /*aaf0*/  LDSM.16.MT88.4 R48, [R218+0xa000] ;  /* 0x00a00000da30783b */ /* 0x000fe80000004200 */
[----:B------:R-:W-:Y:S04]  /*ab00*/  LDSM.16.MT88.4 R12, [R218+0x9000] ;  /* 0x00900000da0c783b */ /* 0x000fe80000004200 */
[----:B------:R-:W-:Y:S04]  /*ab10*/  LDSM.16.MT88.4 R44, [R216+0xb000] ;  /* 0x00b00000d82c783b */ /* 0x000fe80000004200 */
[----:B------:R-:W-:Y:S04]  /*ab20*/  LDSM.16.MT88.4 R36, [R218+0xb000] ;  /* 0x00b00000da24783b */ /* 0x000fe80000004200 */
[----:B-1----:R-:W2:Y:S01]  /*ab30*/  LDL.LU R219, [R1] ;  /* 0x0000000001db7983 */ /* 0x002ea20000300800 */
[----:B------:R-:W-:-:S04]  /*ab40*/  FMNMX.FTZ R0, R60, R0, !PT ;  /* 0x000000003c007209 */ /* 0x000fc80007810000 */
[----:B------:R-:W-:-:S04]  /*ab50*/  FMNMX.FTZ R0, R58, R0, !PT ;  /* 0x000000003a007209 */ /* 0x000fc80007810000 */
        /* <DEDUP_REMOVED lines=24> */
[----:B------:R-:W-:-:S03]  /*ace0*/  FMNMX.FTZ R2, R193, R2, !PT ;  /* 0x00000002c1027209 */ /* 0x000fc60007810000 */
[----:B------:R-:W1:Y:S01]  /*acf0*/  SHFL.BFLY PT, R4, R0, 0x2, 0x1f ;  /* 0x0c401f0000047f89 */ /* 0x000e6200000e0000 */
[----:B------:R-:W-:-:S04]  /*ad00*/  FMNMX.FTZ R2, R34, R2, !PT ;  /* 0x0000000222027209 */ /* 0x000fc80007810000 */
[----:B------:R-:W-:-:S04]  /*ad10*/  FMNMX.FTZ R2, R241, R2, !PT ;  /* 0x00000002f1027209 */ /* 0x000fc80007810000 */
[----:B------:R-:W-:-:S04]  /*ad20*/  FMNMX.FTZ R2, R209, R2, !PT ;  /* 0x00000002d1027209 */ /* 0x000fc80007810000 */
[----:B------:R-:W-:-:S05]  /*ad30*/  FMNMX.FTZ R2, R206, R2, !PT ;  /* 0x00000002ce027209 */ /* 0x000fca0007810000 */
[----:B------:R-:W1:Y:S02]  /*ad40*/  SHFL.BFLY PT, R3, R2, 0x2, 0x1f ;  /* 0x0c401f0002037f89 */ /* 0x000e6400000e0000 */
[----:B-1----:R-:W-:-:S05]  /*ad50*/  FMNMX.FTZ R0, R0, R4, !PT ;  /* 0x0000000400007209 */ /* 0x002fca0007810000 */
[----:B------:R-:W1:Y:S01]  /*ad60*/  SHFL.BFLY PT, R4, R0, 0x1, 0x1f ;  /* 0x0c201f0000047f89 */ /* 0x000e6200000e0000 */
[----:B------:R-:W-:-:S05]  /*ad70*/  FMNMX.FTZ R2, R2, R3, !PT ;  /* 0x0000000302027209 */ /* 0x000fca0007810000 */
[----:B------:R-:W1:Y:S02]  /*ad80*/  SHFL.BFLY PT, R3, R2, 0x1, 0x1f ;  /* 0x0c201f0002037f89 */ /* 0x000e6400000e0000 */
[----:B-1----:R-:W-:-:S04]  /*ad90*/  FMNMX.FTZ R245, R0, R4, !PT ;  /* 0x0000000400f57209 */ /* 0x002fc80007810000 */
[C---:B------:R-:W-:Y:S01]  /*ada0*/  FSETP.NEU.FTZ.AND P5, PT, R245.reuse, -INF , PT ;  /* 0xff800000f500780b */ /* 0x040fe20003fbd000 */
[----:B------:R-:W-:-:S05]  /*adb0*/  FMUL.FTZ R8, R245, c[0x0][0x23c] ;  /* 0x00008f00f5087a20 */ /* 0x000fca0000410000 */
[----:B------:R-:W-:-:S05]  /*adc0*/  FSEL R8, R8, RZ, P5 ;  /* 0x000000ff08087208 */ /* 0x000fca0002800000 */
[----:B------:R-:W-:-:S04]  /*add0*/  FFMA.FTZ R0, R62, c[0x0][0x23c], -R8 ;  /* 0x00008f003e007a23 */ /* 0x000fc80000010808 */
[----:B------:R1:W1:Y:S01]  /*ade0*/  MUFU.EX2 R4, R0 ;  /* 0x0000000000047308 */ /* 0x0002620000000800 */
[----:B------:R-:W-:-:S04]  /*adf0*/  FMNMX.FTZ R246, R2, R3, !PT ;  /* 0x0000000302f67209 */ /* 0x000fc80007810000 */
[C---:B------:R-:W-:Y:S01]  /*ae00*/  FSETP.NEU.FTZ.AND P0, PT, R246.reuse, -INF , PT ;  /* 0xff800000f600780b */ /* 0x040fe20003f1d000 */
[----:B------:R-:W-:Y:S02]  /*ae10*/  FMUL.FTZ R3, R246, c[0x0][0x23c] ;  /* 0x00008f00f6037a20 */ /* 0x000fe40000410000 */
[----:B-1----:R-:W-:-:S04]  /*ae20*/  FFMA.FTZ R0, R60, c[0x0][0x23c], -R8 ;  /* 0x00008f003c007a23 */ /* 0x002fc80000010808 */
[----:B------:R1:W1:Y:S01]  /*ae30*/  MUFU.EX2 R9, R0 ;  /* 0x0000000000097308 */ /* 0x0002620000000800 */
[----:B------:R-:W-:Y:S02]  /*ae40*/  FSEL R3, R3, RZ, P0 ;  /* 0x000000ff03037208 */ /* 0x000fe40000000000 */
[----:B------:R-:W-:Y:S01]  /*ae50*/  FMNMX.FTZ R2, R105, R237, !PT ;  /* 0x000000ed69027209 */ /* 0x000fe20007810000 */
[----:B-1----:R-:W-:-:S04]  /*ae60*/  FFMA.FTZ R0, R58, c[0x0][0x23c], -R8 ;  /* 0x00008f003a007a23 */ /* 0x002fc80000010808 */
[----:B------:R1:W-:Y:S01]  /*ae70*/  MUFU.EX2 R41, R0 ;  /* 0x0000000000297308 */ /* 0x0003e20000000800 */
[----:B------:R-:W-:Y:S02]  /*ae80*/  MOV R58, R4 ;  /* 0x00000004003a7202 */ /* 0x000fe40000000f00 */
[----:B------:R-:W-:Y:S02]  /*ae90*/  FMNMX.FTZ R4, R236, R2, !PT ;  /* 0x00000002ec047209 */ /* 0x000fe40007810000 */
[----:B------:R-:W-:Y:S02]  /*aea0*/  FMNMX.FTZ R2, R104, R239, !PT ;  /* 0x000000ef68027209 */ /* 0x000fe40007810000 */
[----:B------:R-:W-:Y:S01]  /*aeb0*/  FMNMX.FTZ R4, R203, R4, !PT ;  /* 0x00000004cb047209 */ /* 0x000fe20007810000 */
[----:B-1----:R-:W-:-:S04]  /*aec0*/  FFMA.FTZ R0, R56, c[0x0][0x23c], -R8 ;  /* 0x00008f0038007a23 */ /* 0x002fc80000010808 */
[----:B------:R1:W-:Y:S01]  /*aed0*/  MUFU.EX2 R31, R0 ;  /* 0x00000000001f7308 */ /* 0x0003e20000000800 */
        /* <DEDUP_REMOVED lines=9> */
[----:B------:R1:W1:Y:S01]  /*af70*/  MUFU.EX2 R10, R0 ;  /* 0x00000000000a7308 */ /* 0x0002620000000800 */
[----:B------:R-:W-:Y:S01]  /*af80*/  IMAD.MOV.U32 R61, RZ, RZ, R101 ;  /* 0x000000ffff3d7224 */ /* 0x000fe200078e0065 */
[----:B------:R-:W-:Y:S02]  /*af90*/  FMNMX.FTZ R2, R55, R2, !PT ;  /* 0x0000000237027209 */ /* 0x000fe40007810000 */
[----:B------:R-:W-:Y:S01]  /*afa0*/  FMNMX.FTZ R4, R210, R4, !PT ;  /* 0x00000004d2047209 */ /* 0x000fe20007810000 */
[----:B-1----:R-:W-:-:S04]  /*afb0*/  FFMA.FTZ R0, R59, c[0x0][0x23c], -R3 ;  /* 0x00008f003b007a23 */ /* 0x002fc80000010803 */
[----:B------:R1:W-:Y:S01]  /*afc0*/  MUFU.EX2 R40, R0 ;  /* 0x0000000000287308 */ /* 0x0003e20000000800 */
[----:B------:R-:W-:Y:S02]  /*afd0*/  FMNMX.FTZ R2, R61, R2, !PT ;  /* 0x000000023d027209 */ /* 0x000fe40007810000 */
[----:B----4-:R-:W-:Y:S01]  /*afe0*/  MOV R60, R7 ;  /* 0x00000007003c7202 */ /* 0x010fe20000000f00 */
[----:B---3--:R-:W-:Y:S01]  /*aff0*/  IMAD.MOV.U32 R7, RZ, RZ, R6 ;  /* 0x000000ffff077224 */ /* 0x008fe200078e0006 */
[----:B--2---:R-:W-:Y:S02]  /*b000*/  MOV R6, R5 ;  /* 0x0000000500067202 */ /* 0x004fe40000000f00 */
[----:B------:R-:W-:Y:S01]  /*b010*/  FSEL R5, R245, RZ, P5 ;  /* 0x000000fff5057208 */ /* 0x000fe20002800000 */
[----:B-1----:R-:W-:-:S04]  /*b020*/  FFMA.FTZ R0, R57, c[0x0][0x23c], -R3 ;  /* 0x00008f0039007a23 */ /* 0x002fc80000010803 */
[----:B------:R-:W-:Y:S01]  /*b030*/  FADD.FTZ R5, R103, -R5 ;  /* 0x8000000567057221 */ /* 0x000fe20000010000 */
[----:B------:R1:W-:Y:S03]  /*b040*/  MUFU.EX2 R30, R0 ;  /* 0x00000000001e7308 */ /* 0x0003e60000000800 */
[----:B------:R-:W-:Y:S01]  /*b050*/  FMUL.FTZ R101, R5, c[0x0][0x23c] ;  /* 0x00008f0005657a20 */ /* 0x000fe20000410000 */
[----:B------:R-:W-:Y:S02]  /*b060*/  FMNMX.FTZ R5, R202, R4, !PT ;  /* 0x00000004ca057209 */ /* 0x000fe40007810000 */
[----:B-1----:R-:W-:-:S05]  /*b070*/  FSEL R0, R246, RZ, P0 ;  /* 0x000000fff6007208 */ /* 0x002fca0000000000 */
[----:B------:R-:W-:Y:S01]  /*b080*/  FADD.FTZ R4, R102, -R0 ;  /* 0x8000000066047221 */ /* 0x000fe20000010000 */
[----:B------:R-:W-:Y:S02]  /*b090*/  FMNMX.FTZ R0, R243, R2, !PT ;  /* 0x00000002f3007209 */ /* 0x000fe40007810000 */
[----:B------:R-:W-:Y:S02]  /*b0a0*/  FMNMX.FTZ R2, R65, R5, !PT ;  /* 0x0000000541027209 */ /* 0x000fe40007810000 */
[----:B------:R-:W-:Y:S02]  /*b0b0*/  FMNMX.FTZ R0, R211, R0, !PT ;  /* 0x00000000d3007209 */ /* 0x000fe40007810000 */
[----:B------:R-:W-:Y:S02]  /*b0c0*/  FMNMX.FTZ R2, R249, R2, !PT ;  /* 0x00000002f9027209 */ /* 0x000fe40007810000 */
[----:B------:R-:W-:Y:S02]  /*b0d0*/  FMNMX.FTZ R0, R67, R0, !PT ;  /* 0x0000000043007209 */ /* 0x000fe40007810000 */
[----:B------:R-:W-:-:S02]  /*b0e0*/  FMNMX.FTZ R2, R213, R2, !PT ;  /* 0x00000002d5027209 */ /* 0x000fc40007810000 */
[----:B------:R-:W-:Y:S02]  /*b0f0*/  MOV R62, R52 ;  /* 0x00000034003e7202 */ /* 0x000fe40000000f00 */
        /* <DEDUP_REMOVED lines=8> */
[----:B------:R-:W-:Y:S02]  /*b180*/  MOV R103, R9 ;  /* 0x0000000900677202 */ /* 0x000fe40000000f00 */
[----:B------:R-:W-:Y:S02]  /*b190*/  FMNMX.FTZ R9, R54, R0, !PT ;  /* 0x0000000036097209 */ /* 0x000fe40007810000 */
[----:B------:R-:W-:-:S05]  /*b1a0*/  FMNMX.FTZ R0, R242, R2, !PT ;  /* 0x00000002f2007209 */ /* 0x000fca0007810000 */
[----:B------:R-:W1:Y:S01]  /*b1b0*/  SHFL.BFLY PT, R2, R0, 0x2, 0x1f ;  /* 0x0c401f0000027f89 */ /* 0x000e6200000e0000 */
[----:B------:R-:W-:Y:S01]  /*b1c0*/  MOV R59, R10 ;  /* 0x0000000a003b7202 */ /* 0x000fe20000000f00 */
[----:B------:R-:W-:Y:S01]  /*b1d0*/  FMUL.FTZ R4, R4, c[0x0][0x23c] ;  /* 0x00008f0004047a20 */ /* 0x000fe20000410000 */
[----:B------:R-:W-:Y:S01]  /*b1e0*/  MOV R28, R100 ;  /* 0x00000064001c7202 */ /* 0x000fe20000000f00 */
[----:B------:R-:W2:Y:S01]  /*b1f0*/  MUFU.EX2 R101, R101 ;  /* 0x0000006500657308 */ /* 0x000ea20000000800 */
[----:B-1----:R-:W-:Y:S02]  /*b200*/  FMNMX.FTZ R0, R0, R2, !PT ;  /* 0x0000000200007209 */ /* 0x002fe40007810000 */
[----:B------:R-:W-:-:S04]  /*b210*/  FMNMX.FTZ R2, R219, R9, !PT ;  /* 0x00000009db027209 */ /* 0x000fc80007810000 */
[----:B------:R-:W-:Y:S01]  /*b220*/  FMNMX.FTZ R2, R64, R2, !PT ;  /* 0x0000000240027209 */ /* 0x000fe20007810000 */
[----:B------:R1:W3:Y:S04]  /*b230*/  MUFU.EX2 R100, R4 ;  /* 0x0000000400647308 */ /* 0x0002e80000000800 */
[----:B------:R-:W4:Y:S01]  /*b240*/  SHFL.BFLY PT, R10, R2, 0x2, 0x1f ;  /* 0x0c401f00020a7f89 */ /* 0x000f2200000e0000 */
[----:B------:R-:W-:-:S03]  /*b250*/  MOV R43, R7 ;  /* 0x00000007002b7202 */ /* 0x000fc60000000f00 */
[----:B------:R-:W4:Y:S01]  /*b260*/  SHFL.BFLY PT, R9, R0, 0x1, 0x1f ;  /* 0x0c201f0000097f89 */ /* 0x000f2200000e0000 */
[----:B------:R-:W-:Y:S01]  /*b270*/  IMAD.MOV.U32 R29, RZ, RZ, R6 ;  /* 0x000000ffff1d7224 */ /* 0x000fe200078e0006 */
[----:B------:R-:W-:Y:S01]  /*b280*/  F2FP.PACK_AB R5, R59, R63 ;  /* 0x0000003f3b05723e */ /* 0x000fe200000000ff */
[----:B--2---:R-:W-:Y:S01]  /*b290*/  FMUL.FTZ R120, R120, R101 ;  /* 0x0000006578787220 */ /* 0x004fe20000410000 */
[----:B------:R-:W-:Y:S01]  /*b2a0*/  F2FP.PACK_AB R6, R31, R41 ;  /* 0x000000291f06723e */ /* 0x000fe200000000ff */
[-C--:B------:R-:W-:Y:S01]  /*b2b0*/  FMUL.FTZ R121, R121, R101.reuse ;  /* 0x0000006579797220 */ /* 0x080fe20000410000 */
[----:B------:R-:W-:Y:S01]  /*b2c0*/  F2FP.PACK_AB R7, R30, R40 ;  /* 0x000000281e07723e */ /* 0x000fe200000000ff */
[----:B------:R-:W-:Y:S01]  /*b2d0*/  FMUL.FTZ R148, R148, R101 ;  /* 0x0000006594947220 */ /* 0x000fe20000410000 */
[----:B-1----:R-:W-:Y:S01]  /*b2e0*/  F2FP.PACK_AB R4, R103, R58 ;  /* 0x0000003a6704723e */ /* 0x002fe200000000ff */
[-C--:B---3--:R-:W-:Y:S02]  /*b2f0*/  FMUL.FTZ R122, R122, R100.reuse ;  /* 0x000000647a7a7220 */ /* 0x088fe40000410000 */
        /* <DEDUP_REMOVED lines=44> */
[----:B----4-:R-:W-:Y:S01]  /*b5c0*/  FMNMX.FTZ R2, R2, R10, !PT ;  /* 0x0000000a02027209 */ /* 0x010fe20007810000 */
        /* <DEDUP_REMOVED lines=12> */
[----:B------:R-:W1:Y:S01]  /*b690*/  SHFL.BFLY PT, R5, R2, 0x1, 0x1f ;  /* 0x0c201f0002057f89 */ /* 0x000e6200000e0000 */
[----:B------:R-:W-:-:S04]  /*b6a0*/  FMNMX.FTZ R248, R0, R9, !PT ;  /* 0x0000000900f87209 */ /* 0x000fc80007810000 */
[C---:B------:R-:W-:Y:S01]  /*b6b0*/  FSETP.NEU.FTZ.AND P5, PT, R248.reuse, -INF , PT ;  /* 0xff800000f800780b */ /* 0x040fe20003fbd000 */
[----:B------:R-:W-:Y:S01]  /*b6c0*/  FMUL.FTZ R0, R248, c[0x0][0x23c] ;  /* 0x00008f00f8007a20 */ /* 0x000fe20000410000 */
[----:B------:R-:W-:-:S04]  /*b6d0*/  MOV R56, R247 ;  /* 0x000000f700387202 */ /* 0x000fc80000000f00 */
[----:B------:R-:W-:-:S05]  /*b6e0*/  FSEL R0, R0, RZ, P5 ;  /* 0x000000ff00007208 */ /* 0x000fca0002800000 */
[--C-:B------:R-:W-:Y:S01]  /*b6f0*/  FFMA.FTZ R4, R237, c[0x0][0x23c], -R0.reuse ;  /* 0x00008f00ed047a23 */ /* 0x100fe20000010800 */
[----:B-1----:R-:W-:Y:S01]  /*b700*/  FMNMX.FTZ R247, R2, R5, !PT ;  /* 0x0000000502f77209 */ /* 0x002fe20007810000 */
[----:B------:R-:W-:Y:S02]  /*b710*/  FFMA.FTZ R2, R236, c[0x0][0x23c], -R0 ;  /* 0x00008f00ec027a23 */ /* 0x000fe40000010800 */
[----:B------:R1:W-:Y:S01]  /*b720*/  MUFU.EX2 R52, R4 ;  /* 0x0000000400347308 */ /* 0x0003e20000000800 */
[----:B------:R-:W-:-:S07]  /*b730*/  FSETP.NEU.FTZ.AND P0, PT, R247, -INF , PT ;  /* 0xff800000f700780b */ /* 0x000fce0003f1d000 */
[----:B------:R2:W-:Y:S01]  /*b740*/  MUFU.EX2 R236, R2 ;  /* 0x0000000200ec7308 */ /* 0x0005e20000000800 */
[----:B-1----:R-:W-:-:S07]  /*b750*/  FFMA.FTZ R4, R203, c[0x0][0x23c], -R0 ;  /* 0x00008f00cb047a23 */ /* 0x002fce0000010800 */
[----:B------:R1:W-:Y:S01]  /*b760*/  MUFU.EX2 R57, R4 ;  /* 0x0000000400397308 */ /* 0x0003e20000000800 */
[----:B--2---:R-:W-:-:S05]  /*b770*/  FMUL.FTZ R2, R247, c[0x0][0x23c] ;  /* 0x00008f00f7027a20 */ /* 0x004fca0000410000 */
[----:B------:R-:W-:Y:S01]  /*b780*/  FSEL R2, R2, RZ, P0 ;  /* 0x000000ff02027208 */ /* 0x000fe20000000000 */
[----:B-1----:R-:W-:-:S04]  /*b790*/  FFMA.FTZ R4, R191, c[0x0][0x23c], -R0 ;  /* 0x00008f00bf047a23 */ /* 0x002fc80000010800 */
[----:B------:R1:W-:Y:S01]  /*b7a0*/  MUFU.EX2 R35, R4 ;  /* 0x0000000400237308 */ /* 0x0003e20000000800 */
[----:B------:R-:W-:Y:S01]  /*b7b0*/  FSEL R5, R248, RZ, P5 ;  /* 0x000000fff8057208 */ /* 0x000fe20002800000 */
[----:B------:R2:W-:Y:S04]  /*b7c0*/  STL [R1+0x6c], R217 ;  /* 0x00006cd901007387 */ /* 0x0005e80000100800 */
[----:B------:R-:W-:Y:S02]  /*b7d0*/  FADD.FTZ R6, R105, -R5 ;  /* 0x8000000569067221 */ /* 0x000fe40000010000 */
[----:B-1----:R-:W-:-:S04]  /*b7e0*/  FFMA.FTZ R4, R239, c[0x0][0x23c], -R2 ;  /* 0x00008f00ef047a23 */ /* 0x002fc80000010802 */
[----:B------:R1:W3:Y:S01]  /*b7f0*/  MUFU.EX2 R11, R4 ;  /* 0x00000004000b7308 */ /* 0x0002e20000000800 */
[----:B------:R-:W-:Y:S01]  /*b800*/  FSEL R5, R247, RZ, P0 ;  /* 0x000000fff7057208 */ /* 0x000fe20000000000 */
[----:B-1----:R-:W-:-:S06]  /*b810*/  FFMA.FTZ R4, R238, c[0x0][0x23c], -R2 ;  /* 0x00008f00ee047a23 */ /* 0x002fcc0000010802 */
[----:B--2---:R1:W-:Y:S01]  /*b820*/  MUFU.EX2 R217, R4 ;  /* 0x0000000400d97308 */ /* 0x0043e20000000800 */
[----:B------:R-:W-:Y:S02]  /*b830*/  FMUL.FTZ R6, R6, c[0x0][0x23c] ;  /* 0x00008f0006067a20 */ /* 0x000fe40000410000 */
[----:B-1----:R-:W-:-:S05]  /*b840*/  FFMA.FTZ R4, R204, c[0x0][0x23c], -R2 ;  /* 0x00008f00cc047a23 */ /* 0x002fca0000010802 */
[----:B------:R1:W-:Y:S01]  /*b850*/  MUFU.EX2 R42, R4 ;  /* 0x00000004002a7308 */ /* 0x0003e20000000800 */
[----:B------:R-:W-:Y:S01]  /*b860*/  IMAD.MOV.U32 R93, RZ, RZ, R103 ;  /* 0x000000ffff5d7224 */ /* 0x000fe200078e0067 */
[----:B------:R-:W-:Y:S01]  /*b870*/  MOV R103, R34 ;  /* 0x0000002200677202 */ /* 0x000fe20000000f00 */
[----:B-1----:R-:W-:-:S04]  /*b880*/  FADD.FTZ R4, R104, -R5 ;  /* 0x8000000568047221 */ /* 0x002fc80000010000 */
[----:B------:R-:W-:-:S04]  /*b890*/  FMUL.FTZ R4, R4, c[0x0][0x23c] ;  /* 0x00008f0004047a20 */ /* 0x000fc80000410000 */
[----:B------:R1:W2:Y:S01]  /*b8a0*/  MUFU.EX2 R10, R4 ;  /* 0x00000004000a7308 */ /* 0x0002a20000000800 */
[----:B---3--:R-:W-:-:S07]  /*b8b0*/  MOV R104, R11 ;  /* 0x0000000b00687202 */ /* 0x008fce0000000f00 */
[----:B------:R-:W3:Y:S01]  /*b8c0*/  MUFU.EX2 R11, R6 ;  /* 0x00000006000b7308 */ /* 0x000ee20000000800 */
[----:B-1----:R-:W-:-:S07]  /*b8d0*/  FFMA.FTZ R4, R194, c[0x0][0x23c], -R2 ;  /* 0x00008f00c2047a23 */ /* 0x002fce0000010802 */
[----:B------:R1:W4:Y:S01]  /*b8e0*/  MUFU.EX2 R34, R4 ;  /* 0x0000000400227308 */ /* 0x0003220000000800 */
[----:B------:R-:W-:Y:S01]  /*b8f0*/  FFMA.FTZ R9, R200, c[0x0][0x23c], -R8 ;  /* 0x00008f00c8097a23 */ /* 0x000fe20000010808 */
[----:B------:R-:W-:Y:S01]  /*b900*/  MOV R194, R57 ;  /* 0x0000003900c27202 */ /* 0x000fe20000000f00 */
[----:B--2---:R-:W-:Y:S01]  /*b910*/  FMUL.FTZ R146, R146, R10 ;  /* 0x0000000a92927220 */ /* 0x004fe20000410000 */
[----:B------:R-:W-:Y:S01]  /*b920*/  F2FP.PACK_AB R5, R217, R104 ;  /* 0x00000068d905723e */ /* 0x000fe200000000ff */
[-C--:B---3--:R-:W-:Y:S01]  /*b930*/  FMUL.FTZ R144, R144, R11.reuse ;  /* 0x0000000b90907220 */ /* 0x088fe20000410000 */
[----:B------:R-:W-:Y:S02]  /*b940*/  F2FP.PACK_AB R6, R35, R194 ;  /* 0x000000c22306723e */ /* 0x000fe400000000ff */
[----:B------:R2:W3:Y:S01]  /*b950*/  MUFU.EX2 R105, R9 ;  /* 0x0000000900697308 */ /* 0x0004e20000000800 */
[----:B------:R-:W-:Y:S02]  /*b960*/  FMUL.FTZ R145, R145, R11 ;  /* 0x0000000b91917220 */ /* 0x000fe40000410000 */
[----:B------:R-:W-:Y:S01]  /*b970*/  FMUL.FTZ R147, R147, R10 ;  /* 0x0000000a93937220 */ /* 0x000fe20000410000 */
[----:B-1----:R-:W-:-:S02]  /*b980*/  F2FP.PACK_AB R4, R236, R52 ;  /* 0x00000034ec04723e */ /* 0x002fc400000000ff */
[----:B----4-:R-:W-:Y:S01]  /*b990*/  F2FP.PACK_AB R7, R34, R42 ;  /* 0x0000002a2207723e */ /* 0x010fe200000000ff */
[----:B--2---:R-:W-:Y:S01]  /*b9a0*/  FFMA.FTZ R9, R189, c[0x0][0x23c], -R8 ;  /* 0x00008f00bd097a23 */ /* 0x004fe20000010808 */
[----:B------:R-:W-:Y:S01]  /*b9b0*/  MOV R73, R64 ;  /* 0x0000004000497202 */ /* 0x000fe20000000f00 */
[-C--:B------:R-:W-:Y:S02]  /*b9c0*/  FMUL.FTZ R128, R128, R11.reuse ;  /* 0x0000000b80807220 */ /* 0x080fe40000410000 */
[----:B------:R1:W-:Y:S01]  /*b9d0*/  MUFU.EX2 R102, R9 ;  /* 0x0000000900667308 */ /* 0x0003e20000000800 */
[----:B------:R-:W-:Y:S01]  /*b9e0*/  FMUL.FTZ R129, R129, R11 ;  /* 0x0000000b81817220 */ /* 0x000fe20000410000 */
[----:B------:R-:W-:Y:S01]  /*b9f0*/  MOV R74, R66 ;  /* 0x00000042004a7202 */ /* 0x000fe20000000f00 */
[-C--:B------:R-:W-:Y:S02]  /*ba00*/  FMUL.FTZ R130, R130, R10.reuse ;  /* 0x0000000a82827220 */ /* 0x080fe40000410000 */
[----:B------:R-:W-:-:S02]  /*ba10*/  FMUL.FTZ R131, R131, R10 ;  /* 0x0000000a83837220 */ /* 0x000fc40000410000 */
[----:B------:R-:W-:Y:S02]  /*ba20*/  IMAD.MOV.U32 R72, RZ, RZ, R65 ;  /* 0x000000ffff487224 */ /* 0x000fe400078e0041 */
[----:B------:R-:W-:Y:S02]  /*ba30*/  IMAD.MOV.U32 R75, RZ, RZ, R67 ;  /* 0x000000ffff4b7224 */ /* 0x000fe400078e0043 */
[----:B------:R-:W-:Y:S01]  /*ba40*/  HMMA.16816.F32 R64, R4, R20, R144 ;  /* 0x000000140440723c */ /* 0x000fe20000001890 */
[-C--:B------:R-:W-:Y:S02]  /*ba50*/  FMUL.FTZ R160, R160, R11.reuse ;  /* 0x0000000ba0a07220 */ /* 0x080fe40000410000 */
[----:B-1----:R-:W-:Y:S02]  /*ba60*/  FFMA.FTZ R9, R107, c[0x0][0x23c], -R8 ;  /* 0x00008f006b097a23 */ /* 0x002fe40000010808 */
[----:B------:R-:W-:Y:S02]  /*ba70*/  FMUL.FTZ R161, R161, R11 ;  /* 0x0000000ba1a17220 */ /* 0x000fe40000410000 */
[-C--:B------:R-:W-:Y:S01]  /*ba80*/  FMUL.FTZ R162, R162, R10.reuse ;  /* 0x0000000aa2a27220 */ /* 0x080fe20000410000 */
[----:B------:R1:W-:Y:S01]  /*ba90*/  MUFU.EX2 R147, R9 ;  /* 0x0000000900937308 */ /* 0x0003e20000000800 */
[----:B------:R-:W-:-:S02]  /*baa0*/  FMUL.FTZ R163, R163, R10 ;  /* 0x0000000aa3a37220 */ /* 0x000fc40000410000 */
[-C--:B------:R-:W-:Y:S02]  /*bab0*/  FMUL.FTZ R172, R172, R11.reuse ;  /* 0x0000000bacac7220 */ /* 0x080fe40000410000 */
[----:B------:R-:W-:Y:S02]  /*bac0*/  FMUL.FTZ R173, R173, R11 ;  /* 0x0000000badad7220 */ /* 0x000fe40000410000 */
[-C--:B------:R-:W-:Y:S02]  /*bad0*/  FMUL.FTZ R174, R174, R10.reuse ;  /* 0x0000000aaeae7220 */ /* 0x080fe40000410000 */
[----:B------:R-:W-:Y:S01]  /*bae0*/  FMUL.FTZ R175, R175, R10 ;  /* 0x0000000aafaf7220 */ /* 0x000fe20000410000 */
[----:B------:R-:W-:Y:S01]  /*baf0*/  HMMA.16816.F32 R76, R4, R12, R128 ;  /* 0x0000000c044c723c */ /* 0x000fe20000001880 */
[----:B------:R-:W-:Y:S01]  /*bb00*/  IMAD.MOV.U32 R239, RZ, RZ, R56 ;  /* 0x000000ffffef7224 */ /* 0x000fe200078e0038 */
[----:B------:R-:W-:Y:S01]  /*bb10*/  MOV R92, R59 ;  /* 0x0000003b005c7202 */ /* 0x000fe20000000f00 */
[----:B-1----:R-:W-:Y:S01]  /*bb20*/  FFMA.FTZ R9, R106, c[0x0][0x23c], -R8 ;  /* 0x00008f006a097a23 */ /* 0x002fe20000010808 */
[----:B------:R-:W-:-:S04]  /*bb30*/  MOV R203, R58 ;  /* 0x0000003a00cb7202 */ /* 0x000fc80000000f00 */
[----:B------:R-:W-:Y:S01]  /*bb40*/  HMMA.16816.F32 R56, R4, R48, R160 ;  /* 0x000000300438723c */ /* 0x000fe200000018a0 */
[----:B------:R1:W2:Y:S01]  /*bb50*/  MUFU.EX2 R12, R9 ;  /* 0x00000009000c7308 */ /* 0x0002a20000000800 */
[-C--:B------:R-:W-:Y:S02]  /*bb60*/  FMUL.FTZ R112, R112, R11.reuse ;  /* 0x0000000b70707220 */ /* 0x080fe40000410000 */
[----:B------:R-:W-:-:S04]  /*bb70*/  FMUL.FTZ R113, R113, R11 ;  /* 0x0000000b71717220 */ /* 0x000fc80000410000 */
[----:B------:R-:W-:Y:S01]  /*bb80*/  HMMA.16816.F32 R48, R4, R50, R172 ;  /* 0x000000320430723c */ /* 0x000fe200000018ac */
[-C--:B------:R-:W-:Y:S02]  /*bb90*/  FMUL.FTZ R114, R114, R10.reuse ;  /* 0x0000000a72727220 */ /* 0x080fe40000410000 */
[----:B------:R-:W-:-:S04]  /*bba0*/  FMUL.FTZ R115, R115, R10 ;  /* 0x0000000a73737220 */ /* 0x000fc80000410000 */
[----:B---3--:R-:W-:Y:S01]  /*bbb0*/  MOV R172, R105 ;  /* 0x0000006900ac7202 */ /* 0x008fe20000000f00 */
[----:B-1----:R-:W-:Y:S01]  /*bbc0*/  FFMA.FTZ R9, R207, c[0x0][0x23c], -R3 ;  /* 0x00008f00cf097a23 */ /* 0x002fe20000010803 */
[----:B------:R-:W-:-:S03]  /*bbd0*/  MOV R105, R239 ;  /* 0x000000ef00697202 */ /* 0x000fc60000000f00 */
[----:B------:R1:W-:Y:S01]  /*bbe0*/  MUFU.EX2 R239, R9 ;  /* 0x0000000900ef7308 */ /* 0x0003e20000000800 */
[----:B------:R-:W-:Y:S01]  /*bbf0*/  HMMA.16816.F32 R88, R4, R16, R112 ;  /* 0x000000100458723c */ /* 0x000fe20000001870 */
[----:B------:R-:W-:Y:S01]  /*bc00*/  MOV R237, R61 ;  /* 0x0000003d00ed7202 */ /* 0x000fe20000000f00 */
[----:B------:R-:W-:Y:S01]  /*bc10*/  FMUL.FTZ R124, R124, R11 ;  /* 0x0000000b7c7c7220 */ /* 0x000fe20000410000 */
[----:B------:R-:W-:Y:S01]  /*bc20*/  MOV R191, R63 ;  /* 0x0000003f00bf7202 */ /* 0x000fe20000000f00 */
[----:B------:R-:W-:Y:S02]  /*bc30*/  FMUL.FTZ R125, R125, R11 ;  /* 0x0000000b7d7d7220 */ /* 0x000fe40000410000 */
[----:B------:R-:W-:Y:S02]  /*bc40*/  FMUL.FTZ R126, R126, R10 ;  /* 0x0000000a7e7e7220 */ /* 0x000fe40000410000 */
[----:B-1----:R-:W-:-:S04]  /*bc50*/  FFMA.FTZ R9, R201, c[0x0][0x23c], -R3 ;  /* 0x00008f00c9097a23 */ /* 0x002fc80000010803 */
[----:B------:R1:W3:Y:S01]  /*bc60*/  MUFU.EX2 R238, R9 ;  /* 0x0000000900ee7308 */ /* 0x0002e20000000800 */
[----:B------:R-:W-:Y:S02]  /*bc70*/  IMAD.MOV.U32 R17, RZ, RZ, R236 ;  /* 0x000000ffff117224 */ /* 0x000fe400078e00ec */
[-C--:B------:R-:W-:Y:S02]  /*bc80*/  FMUL.FTZ R127, R127, R10.reuse ;  /* 0x0000000a7f7f7220 */ /* 0x080fe40000410000 */
[-C--:B------:R-:W-:Y:S02]  /*bc90*/  FMUL.FTZ R156, R156, R11.reuse ;  /* 0x0000000b9c9c7220 */ /* 0x080fe40000410000 */
[----:B------:R-:W-:Y:S02]  /*bca0*/  FMUL.FTZ R157, R157, R11 ;  /* 0x0000000b9d9d7220 */ /* 0x000fe40000410000 */
[----:B------:R-:W-:Y:S02]  /*bcb0*/  FMUL.FTZ R158, R158, R10 ;  /* 0x0000000a9e9e7220 */ /* 0x000fe40000410000 */
[----:B-1----:R-:W-:-:S02]  /*bcc0*/  FFMA.FTZ R9, R192, c[0x0][0x23c], -R3 ;  /* 0x00008f00c0097a23 */ /* 0x002fc40000010803 */
[----:B------:R-:W-:Y:S02]  /*bcd0*/  FMUL.FTZ R159, R159, R10 ;  /* 0x0000000a9f9f7220 */ /* 0x000fe40000410000 */
[----:B------:R1:W-:Y:S01]  /*bce0*/  MUFU.EX2 R236, R9 ;  /* 0x0000000900ec7308 */ /* 0x0003e20000000800 */
[----:B------:R-:W-:Y:S02]  /*bcf0*/  MOV R16, R237 ;  /* 0x000000ed00107202 */ /* 0x000fe40000000f00 */
[----:B------:R-:W-:Y:S01]  /*bd00*/  MOV R204, R191 ;  /* 0x000000bf00cc7202 */ /* 0x000fe20000000f00 */
[----:B------:R-:W-:Y:S01]  /*bd10*/  HMMA.16816.F32 R136, R4, R18, R124 ;  /* 0x000000120488723c */ /* 0x000fe2000000187c */
[----:B------:R-:W-:Y:S02]  /*bd20*/  MOV R94, R60 ;  /* 0x0000003c005e7202 */ /* 0x000fe40000000f00 */
[----:B------:R-:W-:Y:S02]  /*bd30*/  MOV R95, R62 ;  /* 0x0000003e005f7202 */ /* 0x000fe40000000f00 */
[----:B------:R-:W-:Y:S01]  /*bd40*/  MOV R113, R33 ;  /* 0x0000002100717202 */ /* 0x000fe20000000f00 */
[----:B-1----:R-:W-:Y:S01]  /*bd50*/  FFMA.FTZ R9, R188, c[0x0][0x23c], -R3 ;  /* 0x00008f00bc097a23 */ /* 0x002fe20000010803 */
[----:B------:R-:W-:-:S03]  /*bd60*/  MOV R18, R54 ;  /* 0x0000003600127202 */ /* 0x000fc60000000f00 */
[----:B------:R1:W4:Y:S01]  /*bd70*/  MUFU.EX2 R237, R9 ;  /* 0x0000000900ed7308 */ /* 0x0003220000000800 */
[----:B------:R-:W-:Y:S01]  /*bd80*/  MOV R125, R35 ;  /* 0x00000023007d7202 */ /* 0x000fe20000000f00 */
[----:B------:R-:W-:Y:S01]  /*bd90*/  HMMA.16816.F32 R60, R4, R22, R156 ;  /* 0x00000016043c723c */ /* 0x000fe2000000189c */
[----:B------:R-:W-:Y:S02]  /*bda0*/  MOV R126, R34 ;  /* 0x00000022007e7202 */ /* 0x000fe40000000f00 */
[----:B------:R-:W-:Y:S01]  /*bdb0*/  MOV R191, R32 ;  /* 0x0000002000bf7202 */ /* 0x000fe20000000f00 */
[----:B------:R-:W-:Y:S01]  /*bdc0*/  IMAD.MOV.U32 R189, RZ, RZ, R18 ;  /* 0x000000ffffbd7224 */ /* 0x000fe200078e0012 */
[----:B------:R-:W2:Y:S02]  /*bdd0*/  LDSM.16.MT88.4 R32, [R216+0x9400] ;  /* 0x00940000d820783b */ /* 0x000ea40000004200 */
[----:B------:R-:W-:Y:S01]  /*bde0*/  MOV R156, R16 ;  /* 0x00000010009c7202 */ /* 0x000fe20000000f00 */
[----:B------:R-:W-:Y:S01]  /*bdf0*/  IMAD.MOV.U32 R158, RZ, RZ, R204 ;  /* 0x000000ffff9e7224 */ /* 0x000fe200078e00cc */
[----:B------:R-:W-:-:S02]  /*be00*/  MOV R107, R203 ;  /* 0x000000cb006b7202 */ /* 0x000fc40000000f00 */
[----:B------:R-:W-:Y:S02]  /*be10*/  MOV R145, R74 ;  /* 0x0000004a00917202 */ /* 0x000fe40000000f00 */
[----:B------:R-:W-:Y:S01]  /*be20*/  MOV R128, R52 ;  /* 0x0000003400807202 */ /* 0x000fe20000000f00 */
[----:B-1----:R-:W-:Y:S01]  /*be30*/  FFMA.FTZ R9, R252, c[0x0][0x23c], -R0 ;  /* 0x00008f00fc097a23 */ /* 0x002fe20000010800 */
[----:B------:R-:W-:Y:S01]  /*be40*/  MOV R129, R43 ;  /* 0x0000002b00817202 */ /* 0x000fe20000000f00 */
[----:B------:R-:W-:Y:S01]  /*be50*/  IMAD.MOV.U32 R131, RZ, RZ, R41 ;  /* 0x000000ffff837224 */ /* 0x000fe200078e0029 */
[----:B------:R-:W-:Y:S01]  /*be60*/  MOV R19, R55 ;  /* 0x0000003700137202 */ /* 0x000fe20000000f00 */
[----:B------:R1:W-:Y:S01]  /*be70*/  MUFU.EX2 R207, R9 ;  /* 0x0000000900cf7308 */ /* 0x0003e20000000800 */
[----:B------:R-:W-:Y:S02]  /*be80*/  MOV R163, R156 ;  /* 0x0000009c00a37202 */ /* 0x000fe40000000f00 */
[----:B------:R-:W-:-:S02]  /*be90*/  MOV R130, R42 ;  /* 0x0000002a00827202 */ /* 0x000fc40000000f00 */
[----:B------:R-:W-:Y:S01]  /*bea0*/  MOV R124, R40 ;  /* 0x00000028007c7202 */ /* 0x000fe20000000f00 */
[----:B------:R-:W-:Y:S01]  /*beb0*/  IMAD.MOV.U32 R127, RZ, RZ, R31 ;  /* 0x000000ffff7f7224 */ /* 0x000fe200078e001f */
[----:B------:R-:W-:Y:S01]  /*bec0*/  MOV R156, R158 ;  /* 0x0000009e009c7202 */ /* 0x000fe20000000f00 */
[----:B------:R-:W-:Y:S01]  /*bed0*/  IMAD.MOV.U32 R115, RZ, RZ, R28 ;  /* 0x000000ffff737224 */ /* 0x000fe200078e001c */
[----:B------:R-:W-:Y:S01]  /*bee0*/  MOV R158, R107 ;  /* 0x0000006b009e7202 */ /* 0x000fe20000000f00 */
[----:B------:R-:W-:Y:S01]  /*bef0*/  IMAD.MOV.U32 R13, RZ, RZ, R53 ;  /* 0x000000ffff0d7224 */ /* 0x000fe200078e0035 */
[----:B------:R-:W-:Y:S01]  /*bf00*/  MOV R112, R30 ;  /* 0x0000001e00707202 */ /* 0x000fe20000000f00 */
[----:B------:R-:W-:Y:S01]  /*bf10*/  IMAD.MOV.U32 R146, RZ, RZ, R75 ;  /* 0x000000ffff927224 */ /* 0x000fe200078e004b */
[----:B------:R-:W-:Y:S01]  /*bf20*/  MOV R114, R29 ;  /* 0x0000001d00727202 */ /* 0x000fe20000000f00 */
[----:B------:R-:W-:Y:S01]  /*bf30*/  FMUL.FTZ R68, R68, R11 ;  /* 0x0000000b44447220 */ /* 0x000fe20000410000 */
[----:B------:R-:W-:Y:S01]  /*bf40*/  MOV R144, R94 ;  /* 0x0000005e00907202 */ /* 0x000fe20000000f00 */
[--C-:B-1----:R-:W-:Y:S01]  /*bf50*/  FFMA.FTZ R9, R240, c[0x0][0x23c], -R0.reuse ;  /* 0x00008f00f0097a23 */ /* 0x102fe20000010800 */
[----:B------:R-:W-:Y:S01]  /*bf60*/  MOV R107, R145 ;  /* 0x00000091006b7202 */ /* 0x000fe20000000f00 */
[----:B------:R-:W1:Y:S02]  /*bf70*/  LDSM.16.MT88.4 R28, [R218+0x9400] ;  /* 0x00940000da1c783b */ /* 0x000e640000004200 */
[----:B------:R2:W1:Y:S01]  /*bf80*/  MUFU.EX2 R203, R9 ;  /* 0x0000000900cb7308 */ /* 0x0004620000000800 */
[----:B------:R-:W-:Y:S01]  /*bf90*/  MOV R145, R189 ;  /* 0x000000bd00917202 */ /* 0x000fe20000000f00 */
[----:B------:R-:W-:Y:S01]  /*bfa0*/  FMUL.FTZ R69, R69, R11 ;  /* 0x0000000b45457220 */ /* 0x000fe20000410000 */
[----:B------:R-:W-:Y:S01]  /*bfb0*/  MOV R189, R128 ;  /* 0x0000008000bd7202 */ /* 0x000fe20000000f00 */
[----:B------:R-:W-:Y:S01]  /*bfc0*/  IMAD.MOV.U32 R128, RZ, RZ, R129 ;  /* 0x000000ffff807224 */ /* 0x000fe200078e0081 */
[----:B------:R-:W-:Y:S01]  /*bfd0*/  MOV R106, R19 ;  /* 0x00000013006a7202 */ /* 0x000fe20000000f00 */
[----:B------:R-:W-:Y:S01]  /*bfe0*/  FMUL.FTZ R70, R70, R10 ;  /* 0x0000000a46467220 */ /* 0x000fe20000410000 */
[----:B------:R-:W-:Y:S01]  /*bff0*/  MOV R129, R130 ;  /* 0x0000008200817202 */ /* 0x000fe20000000f00 */
[----:B------:R-:W-:Y:S01]  /*c000*/  FMUL.FTZ R71, R71, R10 ;  /* 0x0000000a47477220 */ /* 0x000fe20000410000 */
[----:B------:R-:W-:Y:S01]  /*c010*/  MOV R130, R131 ;  /* 0x0000008300827202 */ /* 0x000fe20000000f00 */
[----:B------:R-:W-:Y:S01]  /*c020*/  FMUL.FTZ R84, R84, R11 ;  /* 0x0000000b54547220 */ /* 0x000fe20000410000 */
[----:B------:R-:W1:Y:S01]  /*c030*/  LDSM.16.MT88.4 R20, [R216+0xa400] ;  /* 0x00a40000d814783b */ /* 0x000e620000004200 */
[----:B--2---:R-:W-:Y:S01]  /*c040*/  FFMA.FTZ R9, R210, c[0x0][0x23c], -R0 ;  /* 0x00008f00d2097a23 */ /* 0x004fe20000010800 */
[----:B------:R-:W-:-:S02]  /*c050*/  MOV R157, R17 ;  /* 0x00000011009d7202 */ /* 0x000fc40000000f00 */
[----:B------:R-:W-:Y:S01]  /*c060*/  MOV R131, R124 ;  /* 0x0000007c00837202 */ /* 0x000fe20000000f00 */
[----:B------:R2:W-:Y:S01]  /*c070*/  MUFU.EX2 R204, R9 ;  /* 0x0000000900cc7308 */ /* 0x0005e20000000800 */
[----:B------:R-:W-:Y:S01]  /*c080*/  MOV R159, R105 ;  /* 0x00000069009f7202 */ /* 0x000fe20000000f00 */
[----:B------:R-:W-:Y:S01]  /*c090*/  IMAD.MOV.U32 R124, RZ, RZ, R125 ;  /* 0x000000ffff7c7224 */ /* 0x000fe200078e007d */
[----:B------:R-:W-:Y:S02]  /*c0a0*/  MOV R125, R126 ;  /* 0x0000007e007d7202 */ /* 0x000fe40000000f00 */
[----:B------:R-:W-:Y:S01]  /*c0b0*/  MOV R200, R13 ;  /* 0x0000000d00c87202 */ /* 0x000fe20000000f00 */
[----:B------:R-:W-:Y:S01]  /*c0c0*/  FMUL.FTZ R85, R85, R11 ;  /* 0x0000000b55557220 */ /* 0x000fe20000410000 */
[----:B------:R-:W-:Y:S01]  /*c0d0*/  MOV R126, R127 ;  /* 0x0000007f007e7202 */ /* 0x000fe20000000f00 */
[----:B------:R-:W-:Y:S01]  /*c0e0*/  FMUL.FTZ R86, R86, R10 ;  /* 0x0000000a56567220 */ /* 0x000fe20000410000 */
[----:B------:R-:W-:Y:S01]  /*c0f0*/  MOV R127, R112 ;  /* 0x00000070007f7202 */ /* 0x000fe20000000f00 */
[----:B------:R-:W-:-:S02]  /*c100*/  FMUL.FTZ R87, R87, R10 ;  /* 0x0000000a57577220 */ /* 0x000fc40000410000 */
        /* <DEDUP_REMOVED lines=12> */
[----:B------:R-:W-:Y:S01]  /*c1d0*/  MOV R240, R12 ;  /* 0x0000000c00f07202 */ /* 0x000fe20000000f00 */
[----:B--2---:R-:W-:Y:S01]  /*c1e0*/  FFMA.FTZ R9, R202, c[0x0][0x23c], -R0 ;  /* 0x00008f00ca097a23 */ /* 0x004fe20000010800 */
[----:B------:R-:W-:Y:S01]  /*c1f0*/  HMMA.16816.F32 R52, R4, R44, R68 ;  /* 0x0000002c0434723c */ /* 0x000fe20000001844 */
[----:B------:R-:W-:Y:S01]  /*c200*/  MOV R162, R145 ;  /* 0x0000009100a27202 */ /* 0x000fe20000000f00 */
[----:B------:R-:W-:Y:S01]  /*c210*/  LDSM.16.MT88.4 R16, [R218+0xa400] ;  /* 0x00a40000da10783b */ /* 0x000fe20000004200 */
[----:B------:R2:W-:Y:S01]  /*c220*/  MUFU.EX2 R201, R9 ;  /* 0x0000000900c97308 */ /* 0x0005e20000000800 */
[----:B------:R-:W-:Y:S01]  /*c230*/  IMAD.MOV.U32 R112, RZ, RZ, R113 ;  /* 0x000000ffff707224 */ /* 0x000fe200078e0071 */
[----:B------:R-:W-:-:S02]  /*c240*/  MOV R113, R114 ;  /* 0x0000007200717202 */ /* 0x000fc40000000f00 */
[----:B------:R-:W-:Y:S02]  /*c250*/  MOV R114, R115 ;  /* 0x0000007300727202 */ /* 0x000fe40000000f00 */
[----:B------:R-:W-:Y:S01]  /*c260*/  MOV R115, R194 ;  /* 0x000000c200737202 */ /* 0x000fe20000000f00 */
[----:B------:R-:W-:Y:S02]  /*c270*/  IMAD.MOV.U32 R194, RZ, RZ, R191 ;  /* 0x000000ffffc27224 */ /* 0x000fe400078e00bf */
[----:B--2---:R-:W-:Y:S01]  /*c280*/  FFMA.FTZ R9, R106, c[0x0][0x23c], -R2 ;  /* 0x00008f006a097a23 */ /* 0x004fe20000010802 */
[----:B------:R-:W-:Y:S01]  /*c290*/  MOV R106, R157 ;  /* 0x0000009d006a7202 */ /* 0x000fe20000000f00 */
[----:B------:R-:W-:Y:S01]  /*c2a0*/  IMAD.MOV.U32 R157, RZ, RZ, R159 ;  /* 0x000000ffff9d7224 */ /* 0x000fe200078e009f */
[----:B------:R-:W-:Y:S01]  /*c2b0*/  MOV R159, R144 ;  /* 0x00000090009f7202 */ /* 0x000fe20000000f00 */
[----:B------:R-:W-:Y:S01]  /*c2c0*/  IMAD.MOV.U32 R144, RZ, RZ, R146 ;  /* 0x000000ffff907224 */ /* 0x000fe200078e0092 */
[----:B------:R-:W-:-:S02]  /*c2d0*/  MOV R161, R106 ;  /* 0x0000006a00a17202 */ /* 0x000fc40000000f00 */
[----:B------:R-:W-:Y:S02]  /*c2e0*/  MOV R146, R200 ;  /* 0x000000c800927202 */ /* 0x000fe40000000f00 */
[----:B------:R-:W-:Y:S01]  /*c2f0*/  MOV R106, R189 ;  /* 0x000000bd006a7202 */ /* 0x000fe20000000f00 */
[----:B------:R2:W-:Y:S01]  /*c300*/  MUFU.EX2 R200, R9 ;  /* 0x0000000900c87308 */ /* 0x0005e20000000800 */
[----:B------:R-:W-:Y:S01]  /*c310*/  IMAD.MOV.U32 R189, RZ, RZ, R112 ;  /* 0x000000ffffbd7224 */ /* 0x000fe200078e0070 */
[----:B------:R-:W-:Y:S02]  /*c320*/  MOV R112, R113 ;  /* 0x0000007100707202 */ /* 0x000fe40000000f00 */
[----:B------:R-:W-:Y:S02]  /*c330*/  MOV R113, R114 ;  /* 0x0000007200717202 */ /* 0x000fe40000000f00 */
[----:B------:R-:W-:Y:S01]  /*c340*/  MOV R114, R115 ;  /* 0x0000007300727202 */ /* 0x000fe20000000f00 */
[----:B------:R-:W-:Y:S01]  /*c350*/  IMAD.MOV.U32 R115, RZ, RZ, R194 ;  /* 0x000000ffff737224 */ /* 0x000fe200078e00c2 */
[----:B------:R-:W-:Y:S01]  /*c360*/  HMMA.16816.F32 R40, R4, R36, R84 ;  /* 0x000000240428723c */ /* 0x000fe20000001854 */
[----:B--2---:R-:W-:-:S07]  /*c370*/  FFMA.FTZ R9, R163, c[0x0][0x23c], -R2 ;  /* 0x00008f00a3097a23 */ /* 0x004fce0000010802 */
[----:B------:R-:W-:Y:S01]  /*c380*/  HMMA.16816.F32 R140, R4, R14, R140 ;  /* 0x0000000e048c723c */ /* 0x000fe2000000188c */
[----:B------:R-:W-:Y:S01]  /*c390*/  MOV R191, R219 ;  /* 0x000000db00bf7202 */ /* 0x000fe20000000f00 */
[----:B------:R-:W2:Y:S01]  /*c3a0*/  LDSM.16.MT88.4 R12, [R216+0xb400] ;  /* 0x00b40000d80c783b */ /* 0x000ea20000004200 */
[----:B------:R1:W1:Y:S01]  /*c3b0*/  MUFU.EX2 R194, R9 ;  /* 0x0000000900c27308 */ /* 0x0002620000000800 */
[----:B------:R-:W-:-:S04]  /*c3c0*/  MOV R68, R162 ;  /* 0x000000a200447202 */ /* 0x000fc80000000f00 */
[C---:B------:R-:W-:Y:S01]  /*c3d0*/  HMMA.16816.F32 R44, R4.reuse, R46, R80 ;  /* 0x0000002e042c723c */ /* 0x040fe20000001850 */
[----:B------:R-:W-:Y:S01]  /*c3e0*/  MOV R163, R146 ;  /* 0x0000009200a37202 */ /* 0x000fe20000000f00 */
[----:B------:R-:W-:Y:S01]  /*c3f0*/  IMAD.MOV.U32 R105, RZ, RZ, R95 ;  /* 0x000000ffff697224 */ /* 0x000fe200078e005f */
[----:B------:R-:W-:Y:S02]  /*c400*/  MOV R162, R189 ;  /* 0x000000bd00a27202 */ /* 0x000fe40000000f00 */
[----:B------:R-:W-:Y:S01]  /*c410*/  MOV R94, R73 ;  /* 0x00000049005e7202 */ /* 0x000fe20000000f00 */
[----:B------:R-:W-:Y:S01]  /*c420*/  IMAD.MOV.U32 R252, RZ, RZ, R157 ;  /* 0x000000fffffc7224 */ /* 0x000fe200078e009d */
[----:B------:R-:W-:Y:S01]  /*c430*/  MOV R160, R156 ;  /* 0x0000009c00a07202 */ /* 0x000fe20000000f00 */
[----:B------:R-:W-:Y:S01]  /*c440*/  HMMA.16816.F32 R36, R4, R38, R96 ;  /* 0x000000260424723c */ /* 0x000fe20000001860 */
[----:B------:R-:W-:Y:S02]  /*c450*/  MOV R71, R158 ;  /* 0x0000009e00477202 */ /* 0x000fe40000000f00 */
[----:B------:R-:W-:Y:S01]  /*c460*/  MOV R173, R159 ;  /* 0x0000009f00ad7202 */ /* 0x000fe20000000f00 */
[----:B-1----:R-:W-:Y:S01]  /*c470*/  FFMA.FTZ R9, R243, c[0x0][0x23c], -R2 ;  /* 0x00008f00f3097a23 */ /* 0x002fe20000010802 */
[----:B------:R-:W-:Y:S01]  /*c480*/  MOV R174, R107 ;  /* 0x0000006b00ae7202 */ /* 0x000fe20000000f00 */
[----:B------:R-:W-:Y:S01]  /*c490*/  IMAD.MOV.U32 R175, RZ, RZ, R144 ;  /* 0x000000ffffaf7224 */ /* 0x000fe200078e0090 */
[----:B------:R-:W-:Y:S01]  /*c4a0*/  F2FP.PACK_AB R4, R102, R172 ;  /* 0x000000ac6604723e */ /* 0x000fe200000000ff */
[----:B------:R1:W-:Y:S01]  /*c4b0*/  MUFU.EX2 R192, R9 ;  /* 0x0000000900c07308 */ /* 0x0003e20000000800 */
[----:B---3--:R-:W-:Y:S01]  /*c4c0*/  F2FP.PACK_AB R5, R238, R239 ;  /* 0x000000efee05723e */ /* 0x008fe200000000ff */
[----:B------:R3:W5:Y:S01]  /*c4d0*/  LDL.LU R219, [R1+0x70] ;  /* 0x0000700001db7983 */ /* 0x0007620000300800 */
[----:B------:R-:W-:-:S02]  /*c4e0*/  F2FP.PACK_AB R6, R240, R147 ;  /* 0x00000093f006723e */ /* 0x000fc400000000ff */
[----:B----4-:R-:W-:Y:S02]  /*c4f0*/  F2FP.PACK_AB R7, R237, R236 ;  /* 0x000000eced07723e */ /* 0x010fe400000000ff */
[----:B------:R-:W-:Y:S02]  /*c500*/  MOV R189, R191 ;  /* 0x000000bf00bd7202 */ /* 0x000fe40000000f00 */
[----:B------:R-:W-:Y:S01]  /*c510*/  MOV R95, R72 ;  /* 0x00000048005f7202 */ /* 0x000fe20000000f00 */
[----:B-1----:R-:W-:Y:S02]  /*c520*/  FFMA.FTZ R9, R211, c[0x0][0x23c], -R2 ;  /* 0x00008f00d3097a23 */ /* 0x002fe40000010802 */
[----:B------:R-:W-:Y:S01]  /*c530*/  HMMA.16816.F32 R72, R4, R34, R24 ;  /* 0x000000220448723c */ /* 0x000fe20000001818 */
[----:B------:R-:W1:Y:S01]  /*c540*/  LDSM.16.MT88.4 R24, [R218+0xb400] ;  /* 0x00b40000da18783b */ /* 0x000e620000004200 */
[----:B------:R4:W1:Y:S01]  /*c550*/  MUFU.EX2 R191, R9 ;  /* 0x0000000900bf7308 */ /* 0x0008620000000800 */
[----:B------:R-:W-:-:S02]  /*c560*/  MOV R69, R163 ;  /* 0x000000a300457202 */ /* 0x000fc40000000f00 */
[----:B------:R-:W-:-:S05]  /*c570*/  MOV R163, R112 ;  /* 0x0000007000a37202 */ /* 0x000fca0000000f00 */
[----:B------:R-:W-:Y:S02]  /*c580*/  IMAD.MOV.U32 R243, RZ, RZ, R163 ;  /* 0x000000fffff37224 */ /* 0x000fe400078e00a3 */
[----:B----4-:R-:W-:-:S04]  /*c590*/  FFMA.FTZ R9, R214, c[0x0][0x23c], -R8 ;  /* 0x00008f00d6097a23 */ /* 0x010fc80000010808 */
[----:B------:R4:W-:Y:S01]  /*c5a0*/  MUFU.EX2 R188, R9 ;  /* 0x0000000900bc7308 */ /* 0x0009e20000000800 */
[----:B------:R-:W-:Y:S01]  /*c5b0*/  IMAD.MOV.U32 R163, RZ, RZ, R189 ;  /* 0x000000ffffa37224 */ /* 0x000fe200078e00bd */
[----:B------:R-:W-:Y:S01]  /*c5c0*/  MOV R159, R129 ;  /* 0x00000081009f7202 */ /* 0x000fe20000000f00 */
[----:B------:R-:W-:Y:S01]  /*c5d0*/  IMAD.MOV.U32 R156, RZ, RZ, R128 ;  /* 0x000000ffff9c7224 */ /* 0x000fe200078e0080 */
[----:B------:R-:W-:Y:S02]  /*c5e0*/  MOV R158, R130 ;  /* 0x00000082009e7202 */ /* 0x000fe40000000f00 */
[----:B------:R-:W-:Y:S02]  /*c5f0*/  MOV R157, R131 ;  /* 0x00000083009d7202 */ /* 0x000fe40000000f00 */
[----:B------:R-:W-:Y:S01]  /*c600*/  HMMA.16816.F32 R128, R4, R30, R184 ;  /* 0x0000001e0480723c */ /* 0x000fe200000018b8 */
[----:B----4-:R-:W-:-:S04]  /*c610*/  FFMA.FTZ R9, R205, c[0x0][0x23c], -R8 ;  /* 0x00008f00cd097a23 */ /* 0x010fc80000010808 */
[----:B------:R4:W1:Y:S02]  /*c620*/  MUFU.EX2 R189, R9 ;  /* 0x0000000900bd7308 */ /* 0x0008640000000800 */
[----:B----4-:R-:W-:-:S06]  /*c630*/  FFMA.FTZ R9, R195, c[0x0][0x23c], -R8 ;  /* 0x00008f00c3097a23 */ /* 0x010fcc0000010808 */
[----:B------:R4:W-:Y:S01]  /*c640*/  MUFU.EX2 R187, R9 ;  /* 0x0000000900bb7308 */ /* 0x0009e20000000800 */
[----:B------:R-:W-:Y:S01]  /*c650*/  MOV R146, R127 ;  /* 0x0000007f00927202 */ /* 0x000fe20000000f00 */
[----:B----4-:R-:W-:-:S06]  /*c660*/  FFMA.FTZ R9, R190, c[0x0][0x23c], -R8 ;  /* 0x00008f00be097a23 */ /* 0x010fcc0000010808 */
[----:B------:R4:W-:Y:S01]  /*c670*/  MUFU.EX2 R186, R9 ;  /* 0x0000000900ba7308 */ /* 0x0009e20000000800 */
[----:B------:R-:W-:Y:S01]  /*c680*/  MOV R144, R125 ;  /* 0x0000007d00907202 */ /* 0x000fe20000000f00 */
[----:B------:R-:W-:Y:S01]  /*c690*/  IMAD.MOV.U32 R107, RZ, RZ, R124 ;  /* 0x000000ffff6b7224 */ /* 0x000fe200078e007c */
[----:B------:R-:W-:Y:S01]  /*c6a0*/  MOV R145, R126 ;  /* 0x0000007e00917202 */ /* 0x000fe20000000f00 */
[----:B------:R-:W-:Y:S01]  /*c6b0*/  IMAD.MOV.U32 R83, RZ, RZ, R175 ;  /* 0x000000ffff537224 */ /* 0x000fe200078e00af */
[----:B------:R-:W-:Y:S01]  /*c6c0*/  HMMA.16816.F32 R124, R4, R20, R180 ;  /* 0x00000014047c723c */ /* 0x000fe200000018b4 */
[----:B----4-:R-:W-:-:S04]  /*c6d0*/  FFMA.FTZ R9, R244, c[0x0][0x23c], -R3 ;  /* 0x00008f00f4097a23 */ /* 0x010fc80000010803 */
[----:B------:R4:W-:Y:S02]  /*c6e0*/  MUFU.EX2 R185, R9 ;  /* 0x0000000900b97308 */ /* 0x0009e40000000800 */
[----:B------:R-:W-:Y:S01]  /*c6f0*/  MOV R180, R173 ;  /* 0x000000ad00b47202 */ /* 0x000fe20000000f00 */
[----:B------:R-:W-:Y:S01]  /*c700*/  IMAD.MOV.U32 R173, RZ, RZ, R146 ;  /* 0x000000ffffad7224 */ /* 0x000fe200078e0092 */
[----:B------:R-:W-:Y:S02]  /*c710*/  MOV R82, R174 ;  /* 0x000000ae00527202 */ /* 0x000fe40000000f00 */
[----:B------:R-:W-:Y:S02]  /*c720*/  MOV R175, R144 ;  /* 0x0000009000af7202 */ /* 0x000fe40000000f00 */
[----:B------:R-:W-:Y:S01]  /*c730*/  MOV R174, R145 ;  /* 0x0000009100ae7202 */ /* 0x000fe20000000f00 */
[----:B----4-:R-:W-:-:S04]  /*c740*/  FFMA.FTZ R9, R212, c[0x0][0x23c], -R3 ;  /* 0x00008f00d4097a23 */ /* 0x010fc80000010803 */
[----:B------:R4:W1:Y:S01]  /*c750*/  MUFU.EX2 R184, R9 ;  /* 0x0000000900b87308 */ /* 0x0008620000000800 */
[----:B------:R-:W-:Y:S01]  /*c760*/  MOV R181, R71 ;  /* 0x0000004700b57202 */ /* 0x000fe20000000f00 */
[----:B------:R-:W-:Y:S01]  /*c770*/  IMAD.MOV.U32 R145, RZ, RZ, R114 ;  /* 0x000000ffff917224 */ /* 0x000fe200078e0072 */
[----:B------:R-:W-:Y:S01]  /*c780*/  MOV R144, R113 ;  /* 0x0000007100907202 */ /* 0x000fe20000000f00 */
[----:B------:R-:W-:Y:S01]  /*c790*/  IMAD.MOV.U32 R71, RZ, RZ, R156 ;  /* 0x000000ffff477224 */ /* 0x000fe200078e009c */
[----:B------:R-:W-:Y:S01]  /*c7a0*/  MOV R146, R115 ;  /* 0x0000007300927202 */ /* 0x000fe20000000f00 */
[----:B--2---:R-:W-:Y:S01]  /*c7b0*/  HMMA.16816.F32 R96, R4, R14, R164 ;  /* 0x0000000e0460723c */ /* 0x004fe200000018a4 */
[----:B------:R-:W-:Y:S02]  /*c7c0*/  MOV R70, R106 ;  /* 0x0000006a00467202 */ /* 0x000fe40000000f00 */
[----:B------:R-:W-:Y:S01]  /*c7d0*/  MOV R156, R107 ;  /* 0x0000006b009c7202 */ /* 0x000fe20000000f00 */
[----:B----4-:R-:W-:-:S04]  /*c7e0*/  FFMA.FTZ R9, R198, c[0x0][0x23c], -R3 ;  /* 0x00008f00c6097a23 */ /* 0x010fc80000010803 */
[----:B------:R-:W-:Y:S01]  /*c7f0*/  HMMA.16816.F32 R112, R4, R16, R176 ;  /* 0x000000100470723c */ /* 0x000fe200000018b0 */
[----:B------:R-:W-:Y:S01]  /*c800*/  IMAD.MOV.U32 R167, RZ, RZ, R95 ;  /* 0x000000ffffa77224 */ /* 0x000fe200078e005f */
[----:B------:R2:W-:Y:S01]  /*c810*/  MUFU.EX2 R183, R9 ;  /* 0x0000000900b77308 */ /* 0x0005e20000000800 */
[----:B------:R-:W-:-:S04]  /*c820*/  MOV R211, R162 ;  /* 0x000000a200d37202 */ /* 0x000fc80000000f00 */
[----:B------:R-:W-:Y:S01]  /*c830*/  MOV R179, R104 ;  /* 0x0000006800b37202 */ /* 0x000fe20000000f00 */
[----:B------:R-:W-:Y:S02]  /*c840*/  IMAD.MOV.U32 R178, RZ, RZ, R105 ;  /* 0x000000ffffb27224 */ /* 0x000fe400078e0069 */
[----:B------:R-:W-:Y:S01]  /*c850*/  HMMA.16816.F32 R104, R4, R12, R168 ;  /* 0x0000000c0468723c */ /* 0x000fe200000018a8 */
[----:B------:R-:W-:Y:S02]  /*c860*/  MOV R202, R144 ;  /* 0x0000009000ca7202 */ /* 0x000fe40000000f00 */
[----:B------:R-:W-:Y:S02]  /*c870*/  MOV R210, R145 ;  /* 0x0000009100d27202 */ /* 0x000fe40000000f00 */
[----:B------:R-:W-:Y:S01]  /*c880*/  MOV R162, R146 ;  /* 0x0000009200a27202 */ /* 0x000fe20000000f00 */
[----:B--2---:R-:W-:Y:S01]  /*c890*/  FFMA.FTZ R9, R193, c[0x0][0x23c], -R3 ;  /* 0x00008f00c1097a23 */ /* 0x004fe20000010803 */
[----:B------:R-:W-:-:S02]  /*c8a0*/  MOV R168, R83 ;  /* 0x0000005300a87202 */ /* 0x000fc40000000f00 */
[----:B------:R-:W-:Y:S01]  /*c8b0*/  MOV R144, R92 ;  /* 0x0000005c00907202 */ /* 0x000fe20000000f00 */
[----:B------:R2:W4:Y:S01]  /*c8c0*/  MUFU.EX2 R182, R9 ;  /* 0x0000000900b67308 */ /* 0x0005220000000800 */
[----:B------:R-:W-:Y:S02]  /*c8d0*/  MOV R145, R93 ;  /* 0x0000005d00917202 */ /* 0x000fe40000000f00 */
[----:B------:R-:W-:Y:S02]  /*c8e0*/  MOV R146, R94 ;  /* 0x0000005e00927202 */ /* 0x000fe40000000f00 */
[----:B-1----:R-:W-:Y:S01]  /*c8f0*/  HMMA.16816.F32 R92, R4, R24, R152 ;  /* 0x00000018045c723c */ /* 0x002fe20000001898 */
[----:B------:R-:W-:-:S06]  /*c900*/  IMAD.MOV.U32 R166, RZ, RZ, R179 ;  /* 0x000000ffffa67224 */ /* 0x000fcc00078e00b3 */
[----:B------:R-:W-:Y:S01]  /*c910*/  MOV R155, R168 ;  /* 0x000000a8009b7202 */ /* 0x000fe20000000f00 */
[----:B--2---:R-:W-:Y:S01]  /*c920*/  FFMA.FTZ R9, R167, c[0x0][0x23c], -R0 ;  /* 0x00008f00a7097a23 */ /* 0x004fe20000010800 */
[----:B------:R-:W-:-:S03]  /*c930*/  MOV R168, R181 ;  /* 0x000000b500a87202 */ /* 0x000fc60000000f00 */
[----:B------:R1:W-:Y:S01]  /*c940*/  MUFU.EX2 R181, R9 ;  /* 0x0000000900b57308 */ /* 0x0003e20000000800 */
[----:B------:R-:W-:Y:S02]  /*c950*/  MOV R169, R82 ;  /* 0x0000005200a97202 */ /* 0x000fe40000000f00 */
[----:B------:R-:W-:Y:S01]  /*c960*/  MOV R167, R180 ;  /* 0x000000b400a77202 */ /* 0x000fe20000000f00 */
[----:B------:R-:W-:Y:S01]  /*c970*/  HMMA.16816.F32 R116, R4, R32, R116 ;  /* 0x000000200474723c */ /* 0x000fe20000001874 */
[----:B-1----:R-:W-:-:S04]  /*c980*/  FFMA.FTZ R9, R249, c[0x0][0x23c], -R0 ;  /* 0x00008f00f9097a23 */ /* 0x002fc80000010800 */
[----:B------:R1:W2:Y:S03]  /*c990*/  MUFU.EX2 R179, R9 ;  /* 0x0000000900b37308 */ /* 0x0002a60000000800 */
[----:B------:R-:W-:Y:S01]  /*c9a0*/  HMMA.16816.F32 R132, R4, R28, R132 ;  /* 0x0000001c0484723c */ /* 0x000fe20000001884 */
[----:B------:R-:W-:Y:S02]  /*c9b0*/  MOV R164, R169 ;  /* 0x000000a900a47202 */ /* 0x000fe40000000f00 */
[----:B------:R-:W-:-:S05]  /*c9c0*/  MOV R165, R178 ;  /* 0x000000b200a57202 */ /* 0x000fca0000000f00 */
[----:B------:R-:W-:Y:S01]  /*c9d0*/  HMMA.16816.F32 R120, R4, R22, R120 ;  /* 0x000000160478723c */ /* 0x000fe20000001878 */
[----:B-1----:R-:W-:-:S07]  /*c9e0*/  FFMA.FTZ R9, R213, c[0x0][0x23c], -R0 ;  /* 0x00008f00d5097a23 */ /* 0x002fce0000010800 */
[C---:B------:R-:W-:Y:S01]  /*c9f0*/  HMMA.16816.F32 R108, R4.reuse, R18, R108 ;  /* 0x00000012046c723c */ /* 0x040fe2000000186c */
[----:B------:R1:W-:Y:S07]  /*ca00*/  MUFU.EX2 R180, R9 ;  /* 0x0000000900b47308 */ /* 0x0003ee0000000800 */
[----:B------:R-:W-:Y:S01]  /*ca10*/  HMMA.16816.F32 R80, R4, R26, R148 ;  /* 0x0000001a0450723c */ /* 0x000fe20000001894 */
[----:B------:R-:W-:-:S06]  /*ca20*/  MOV R170, R68 ;  /* 0x0000004400aa7202 */ /* 0x000fcc0000000f00 */
[----:B------:R-:W-:Y:S02]  /*ca30*/  F2FP.PACK_AB R4, R203, R207 ;  /* 0x000000cfcb04723e */ /* 0x000fe400000000ff */
[----:B------:R-:W-:Y:S01]  /*ca40*/  F2FP.PACK_AB R5, R194, R200 ;  /* 0x000000c8c205723e */ /* 0x000fe200000000ff */
[----:B-1----:R-:W-:Y:S01]  /*ca50*/  FFMA.FTZ R9, R199, c[0x0][0x23c], -R0 ;  /* 0x00008f00c7097a23 */ /* 0x002fe20000010800 */
[----:B------:R-:W-:Y:S02]  /*ca60*/  F2FP.PACK_AB R6, R201, R204 ;  /* 0x000000ccc906723e */ /* 0x000fe400000000ff */
[----:B------:R-:W-:Y:S01]  /*ca70*/  F2FP.PACK_AB R7, R191, R192 ;  /* 0x000000c0bf07723e */ /* 0x000fe200000000ff */
[----:B------:R1:W-:Y:S01]  /*ca80*/  MUFU.EX2 R178, R9 ;  /* 0x0000000900b27308 */ /* 0x0003e20000000800 */
[----:B------:R-:W-:Y:S01]  /*ca90*/  MOV R169, R160 ;  /* 0x000000a000a97202 */ /* 0x000fe20000000f00 */
[----:B------:R-:W-:Y:S01]  /*caa0*/  IMAD.MOV.U32 R171, RZ, RZ, R69 ;  /* 0x000000ffffab7224 */ /* 0x000fe200078e0045 */
[----:B------:R-:W-:-:S02]  /*cab0*/  MOV R176, R70 ;  /* 0x0000004600b07202 */ /* 0x000fc40000000f00 */
[----:B------:R-:W-:Y:S01]  /*cac0*/  MOV R177, R71 ;  /* 0x0000004700b17202 */ /* 0x000fe20000000f00 */
[----:B------:R-:W-:Y:S01]  /*cad0*/  HMMA.16816.F32 R56, R4, R16, R56 ;  /* 0x000000100438723c */ /* 0x000fe20000001838 */
[----:B-1----:R-:W-:Y:S01]  /*cae0*/  FFMA.FTZ R9, R155, c[0x0][0x23c], -R2 ;  /* 0x00008f009b097a23 */ /* 0x002fe20000010802 */
[----:B------:R-:W-:Y:S02]  /*caf0*/  MOV R155, R164 ;  /* 0x000000a4009b7202 */ /* 0x000fe40000000f00 */
[----:B------:R-:W-:Y:S01]  /*cb00*/  MOV R164, R165 ;  /* 0x000000a500a47202 */ /* 0x000fe20000000f00 */
[----:B------:R-:W-:-:S03]  /*cb10*/  IMAD.MOV.U32 R165, RZ, RZ, R166 ;  /* 0x000000ffffa57224 */ /* 0x000fc600078e00a6 */
[C---:B------:R-:W-:Y:S01]  /*cb20*/  HMMA.16816.F32 R48, R4.reuse, R18, R48 ;  /* 0x000000120430723c */ /* 0x040fe20000001830 */
[----:B------:R-:W-:Y:S01]  /*cb30*/  MOV R166, R167 ;  /* 0x000000a700a67202 */ /* 0x000fe20000000f00 */
[----:B------:R-:W1:Y:S01]  /*cb40*/  LDSM.16.MT88.4 R16, [R218+0xa800] ;  /* 0x00a80000da10783b */ /* 0x000e620000004200 */
[----:B------:R-:W-:Y:S02]  /*cb50*/  MOV R167, R168 ;  /* 0x000000a800a77202 */ /* 0x000fe40000000f00 */
[----:B------:R-:W-:Y:S01]  /*cb60*/  MOV R168, R169 ;  /* 0x000000a900a87202 */ /* 0x000fe20000000f00 */
[----:B------:R-:W-:Y:S02]  /*cb70*/  IMAD.MOV.U32 R169, RZ, RZ, R170 ;  /* 0x000000ffffa97224 */ /* 0x000fe400078e00aa */
[----:B------:R-:W-:Y:S01]  /*cb80*/  HMMA.16816.F32 R52, R4, R12, R52 ;  /* 0x0000000c0434723c */ /* 0x000fe20000001834 */
[----:B------:R-:W-:Y:S02]  /*cb90*/  MOV R170, R171 ;  /* 0x000000ab00aa7202 */ /* 0x000fe40000000f00 */
[----:B------:R-:W-:-:S05]  /*cba0*/  MOV R171, R176 ;  /* 0x000000b000ab7202 */ /* 0x000fca0000000f00 */
[----:B------:R-:W-:Y:S01]  /*cbb0*/  HMMA.16816.F32 R44, R4, R14, R44 ;  /* 0x0000000e042c723c */ /* 0x000fe2000000182c */
[----:B------:R-:W1:Y:S01]  /*cbc0*/  LDSM.16.MT88.4 R12, [R216+0xb800] ;  /* 0x00b80000d80c783b */ /* 0x000e620000004200 */
[----:B------:R-:W-:-:S06]  /*cbd0*/  MOV R176, R177 ;  /* 0x000000b100b07202 */ /* 0x000fcc0000000f00 */
[C---:B------:R-:W-:Y:S01]  /*cbe0*/  HMMA.16816.F32 R88, R4.reuse, R32, R88 ;  /* 0x000000200458723c */ /* 0x040fe20000001858 */
[----:B------:R2:W-:Y:S07]  /*cbf0*/  MUFU.EX2 R177, R9 ;  /* 0x0000000900b17308 */ /* 0x0005ee0000000800 */
[C---:B------:R-:W-:Y:S01]  /*cc00*/  HMMA.16816.F32 R84, R4.reuse, R34, R136 ;  /* 0x000000220454723c */ /* 0x040fe20000001888 */
[----:B------:R-:W1:Y:S07]  /*cc10*/  LDSM.16.MT88.4 R32, [R216+0x9800] ;  /* 0x00980000d820783b */ /* 0x000e6e0000004200 */
[----:B------:R-:W-:Y:S01]  /*cc20*/  HMMA.16816.F32 R76, R4, R28, R76 ;  /* 0x0000001c044c723c */ /* 0x000fe2000000184c */
[----:B--2---:R-:W-:-:S07]  /*cc30*/  FFMA.FTZ R9, R155, c[0x0][0x23c], -R2 ;  /* 0x00008f009b097a23 */ /* 0x004fce0000010802 */
[C---:B------:R-:W-:Y:S01]  /*cc40*/  HMMA.16816.F32 R68, R4.reuse, R30, R140 ;  /* 0x0000001e0444723c */ /* 0x040fe2000000188c */
[----:B------:R-:W2:Y:S07]  /*cc50*/  LDSM.16.MT88.4 R28, [R218+0x9800] ;  /* 0x00980000da1c783b */ /* 0x000eae0000004200 */
[----:B------:R-:W-:Y:S01]  /*cc60*/  HMMA.16816.F32 R64, R4, R20, R64 ;  /* 0x000000140440723c */ /* 0x000fe20000001840 */
[----:B------:R-:W-:-:S07]  /*cc70*/  IMAD.MOV.U32 R155, RZ, RZ, R164 ;  /* 0x000000ffff9b7224 */ /* 0x000fce00078e00a4 */
[C---:B------:R-:W-:Y:S01]  /*cc80*/  HMMA.16816.F32 R60, R4.reuse, R22, R60 ;  /* 0x00000016043c723c */ /* 0x040fe2000000183c */
[----:B------:R-:W1:Y:S07]  /*cc90*/  LDSM.16.MT88.4 R20, [R216+0xa800] ;  /* 0x00a80000d814783b */ /* 0x000e6e0000004200 */
[C---:B------:R-:W-:Y:S08]  /*cca0*/  HMMA.16816.F32 R40, R4.reuse, R24, R40 ;  /* 0x000000180428723c */ /* 0x040ff00000001828 */
[----:B------:R-:W-:Y:S01]  /*ccb0*/  HMMA.16816.F32 R36, R4, R26, R36 ;  /* 0x0000001a0424723c */ /* 0x000fe20000001824 */
[----:B------:R-:W1:Y:S01]  /*ccc0*/  LDSM.16.MT88.4 R24, [R218+0xb800] ;  /* 0x00b80000da18783b */ /* 0x000e620000004200 */
[----:B------:R-:W-:-:S02]  /*ccd0*/  MOV R164, R165 ;  /* 0x000000a500a47202 */ /* 0x000fc40000000f00 */
[----:B------:R-:W-:Y:S02]  /*cce0*/  MOV R165, R166 ;  /* 0x000000a600a57202 */ /* 0x000fe40000000f00 */
[----:B------:R-:W-:Y:S01]  /*ccf0*/  MOV R166, R167 ;  /* 0x000000a700a67202 */ /* 0x000fe20000000f00 */
[----:B------:R-:W-:Y:S01]  /*cd00*/  IMAD.MOV.U32 R167, RZ, RZ, R168 ;  /* 0x000000ffffa77224 */ /* 0x000fe200078e00a8 */
[----:B------:R-:W-:Y:S02]  /*cd10*/  MOV R168, R169 ;  /* 0x000000a900a87202 */ /* 0x000fe40000000f00 */
[----:B------:R-:W-:Y:S02]  /*cd20*/  MOV R169, R170 ;  /* 0x000000aa00a97202 */ /* 0x000fe40000000f00 */
[----:B------:R-:W-:Y:S01]  /*cd30*/  MOV R170, R171 ;  /* 0x000000ab00aa7202 */ /* 0x000fe20000000f00 */
[----:B------:R-:W-:Y:S02]  /*cd40*/  IMAD.MOV.U32 R171, RZ, RZ, R176 ;  /* 0x000000ffffab7224 */ /* 0x000fe400078e00b0 */
[----:B------:R2:W1:Y:S01]  /*cd50*/  MUFU.EX2 R176, R9 ;  /* 0x0000000900b07308 */ /* 0x0004620000000800 */
[----:B------:R-:W-:Y:S01]  /*cd60*/  IMAD.MOV.U32 R213, RZ, RZ, R103 ;  /* 0x000000ffffd57224 */ /* 0x000fe200078e0067 */
[----:B------:R-:W-:-:S02]  /*cd70*/  MOV R195, R202 ;  /* 0x000000ca00c37202 */ /* 0x000fc40000000f00 */
[----:B------:R-:W-:Y:S01]  /*cd80*/  MOV R202, R102 ;  /* 0x0000006600ca7202 */ /* 0x000fe20000000f00 */
[----:B--2---:R-:W-:-:S04]  /*cd90*/  FFMA.FTZ R9, R155, c[0x0][0x23c], -R2 ;  /* 0x00008f009b097a23 */ /* 0x004fc80000010802 */
[----:B------:R2:W-:Y:S01]  /*cda0*/  MUFU.EX2 R103, R9 ;  /* 0x0000000900677308 */ /* 0x0005e20000000800 */
[----:B------:R-:W-:Y:S02]  /*cdb0*/  F2FP.PACK_AB R4, R189, R188 ;  /* 0x000000bcbd04723e */ /* 0x000fe400000000ff */
[----:B------:R-:W-:Y:S02]  /*cdc0*/  F2FP.PACK_AB R5, R184, R185 ;  /* 0x000000b9b805723e */ /* 0x000fe400000000ff */
[----:B------:R-:W-:Y:S01]  /*cdd0*/  F2FP.PACK_AB R6, R186, R187 ;  /* 0x000000bbba06723e */ /* 0x000fe200000000ff */
[----:B--2---:R-:W-:-:S04]  /*cde0*/  FFMA.FTZ R9, R215, c[0x0][0x23c], -R2 ;  /* 0x00008f00d7097a23 */ /* 0x004fc80000010802 */
[----:B------:R2:W2:Y:S01]  /*cdf0*/  MUFU.EX2 R102, R9 ;  /* 0x0000000900667308 */ /* 0x0004a20000000800 */
[----:B----4-:R-:W-:Y:S01]  /*ce00*/  F2FP.PACK_AB R7, R182, R183 ;  /* 0x000000b7b607723e */ /* 0x010fe200000000ff */
[----:B------:R-:W-:Y:S01]  /*ce10*/  IMAD.MOV.U32 R244, RZ, RZ, R171 ;  /* 0x000000fffff47224 */ /* 0x000fe200078e00ab */
[----:B------:R-:W-:Y:S01]  /*ce20*/  MOV R143, R211 ;  /* 0x000000d3008f7202 */ /* 0x000fe20000000f00 */
[----:B------:R-:W-:Y:S01]  /*ce30*/  IMAD.MOV.U32 R205, RZ, RZ, R210 ;  /* 0x000000ffffcd7224 */ /* 0x000fe200078e00d2 */
[----:B------:R-:W-:Y:S02]  /*ce40*/  MOV R193, R168 ;  /* 0x000000a800c17202 */ /* 0x000fe40000000f00 */
[----:B------:R-:W-:Y:S02]  /*ce50*/  MOV R249, R169 ;  /* 0x000000a900f97202 */ /* 0x000fe40000000f00 */
[----:B------:R-:W-:Y:S02]  /*ce60*/  MOV R212, R170 ;  /* 0x000000aa00d47202 */ /* 0x000fe40000000f00 */
[----:B------:R-:W-:Y:S01]  /*ce70*/  MOV R190, R243 ;  /* 0x000000f300be7202 */ /* 0x000fe20000000f00 */
[----:B-1----:R-:W-:Y:S01]  /*ce80*/  HMMA.16816.F32 R168, R4, R18, R108 ;  /* 0x0000001204a8723c */ /* 0x002fe2000000186c */
[----:B------:R-:W-:Y:S01]  /*ce90*/  MOV R214, R162 ;  /* 0x000000a200d67202 */ /* 0x000fe20000000f00 */
[----:B------:R-:W-:Y:S01]  /*cea0*/  IMAD.MOV.U32 R162, RZ, RZ, R145 ;  /* 0x000000ffffa27224 */ /* 0x000fe200078e0091 */
[----:B------:R-:W-:Y:S01]  /*ceb0*/  MOV R211, R163 ;  /* 0x000000a300d37202 */ /* 0x000fe20000000f00 */
[----:B------:R-:W-:Y:S01]  /*cec0*/  IMAD.MOV.U32 R198, RZ, RZ, R167 ;  /* 0x000000ffffc67224 */ /* 0x000fe200078e00a7 */
[----:B------:R-:W-:-:S02]  /*ced0*/  MOV R163, R144 ;  /* 0x0000009000a37202 */ /* 0x000fc40000000f00 */
[----:B------:R-:W-:Y:S01]  /*cee0*/  MOV R243, R146 ;  /* 0x0000009200f37202 */ /* 0x000fe20000000f00 */
[C---:B------:R-:W-:Y:S01]  /*cef0*/  HMMA.16816.F32 R108, R4.reuse, R14, R96 ;  /* 0x0000000e046c723c */ /* 0x040fe20000001860 */
[----:B------:R-:W-:Y:S02]  /*cf00*/  MOV R210, R147 ;  /* 0x0000009300d27202 */ /* 0x000fe40000000f00 */
[----:B------:R-:W-:Y:S02]  /*cf10*/  MOV R142, R164 ;  /* 0x000000a4008e7202 */ /* 0x000fe40000000f00 */
[----:B------:R-:W-:Y:S02]  /*cf20*/  MOV R141, R165 ;  /* 0x000000a5008d7202 */ /* 0x000fe40000000f00 */
[----:B------:R-:W-:Y:S01]  /*cf30*/  MOV R140, R166 ;  /* 0x000000a6008c7202 */ /* 0x000fe20000000f00 */
[----:B------:R-:W-:Y:S01]  /*cf40*/  HMMA.16816.F32 R144, R4, R12, R104 ;  /* 0x0000000c0490723c */ /* 0x000fe20000001868 */
[----:B--2---:R-:W-:-:S07]  /*cf50*/  FFMA.FTZ R9, R250, c[0x0][0x23c], -R8 ;  /* 0x00008f00fa097a23 */ /* 0x004fce0000010808 */
[C---:B------:R-:W-:Y:S08]  /*cf60*/  HMMA.16816.F32 R116, R4.reuse, R32, R116 ;  /* 0x000000200474723c */ /* 0x040ff00000001874 */
[C---:B------:R-:W-:Y:S08]  /*cf70*/  HMMA.16816.F32 R72, R4.reuse, R34, R72 ;  /* 0x000000220448723c */ /* 0x040ff00000001848 */
[C---:B------:R-:W-:Y:S08]  /*cf80*/  HMMA.16816.F32 R132, R4.reuse, R28, R132 ;  /* 0x0000001c0484723c */ /* 0x040ff00000001884 */
[C---:B------:R-:W-:Y:S08]  /*cf90*/  HMMA.16816.F32 R136, R4.reuse, R30, R128 ;  /* 0x0000001e0488723c */ /* 0x040ff00000001880 */
[C---:B------:R-:W-:Y:S08]  /*cfa0*/  HMMA.16816.F32 R148, R4.reuse, R20, R124 ;  /* 0x000000140494723c */ /* 0x040ff0000000187c */
[C---:B------:R-:W-:Y:S01]  /*cfb0*/  HMMA.16816.F32 R152, R4.reuse, R22, R120 ;  /* 0x000000160498723c */ /* 0x040fe20000001878 */
[----:B------:R-:W-:Y:S01]  /*cfc0*/  MOV R199, R193 ;  /* 0x000000c100c77202 */ /* 0x000fe20000000f00 */
[----:B------:R-:W1:Y:S06]  /*cfd0*/  LDSM.16.MT88.4 R124, [R216+0x9c00] ;  /* 0x009c0000d87c783b */ /* 0x000e6c0000004200 */
[C---:B------:R-:W-:Y:S08]  /*cfe0*/  HMMA.16816.F32 R164, R4.reuse, R16, R112 ;  /* 0x0000001004a4723c */ /* 0x040ff00000001870 */
[C---:B------:R-:W-:Y:S08]  /*cff0*/  HMMA.16816.F32 R104, R4.reuse, R24, R92 ;  /* 0x000000180468723c */ /* 0x040ff0000000185c */
[----:B------:R-:W-:Y:S01]  /*d000*/  HMMA.16816.F32 R96, R4, R26, R80 ;  /* 0x0000001a0460723c */ /* 0x000fe20000001850 */
[----:B------:R-:W-:Y:S01]  /*d010*/  MOV R193, R198 ;  /* 0x000000c600c17202 */ /* 0x000fe20000000f00 */
[----:B------:R-:W-:Y:S05]  /*d020*/  LDSM.16.MT88.4 R80, [R216+0xbc00] ;  /* 0x00bc0000d850783b */ /* 0x000fea0000004200 */
[----:B------:R-:W-:-:S02]  /*d030*/  F2FP.PACK_AB R4, R179, R181 ;  /* 0x000000b5b304723e */ /* 0x000fc400000000ff */
[----:B------:R-:W-:Y:S02]  /*d040*/  F2FP.PACK_AB R5, R176, R177 ;  /* 0x000000b1b005723e */ /* 0x000fe400000000ff */
[----:B------:R-:W-:Y:S02]  /*d050*/  F2FP.PACK_AB R6, R178, R180 ;  /* 0x000000b4b206723e */ /* 0x000fe400000000ff */
[----:B------:R-:W-:-:S07]  /*d060*/  F2FP.PACK_AB R7, R102, R103 ;  /* 0x000000676607723e */ /* 0x000fce00000000ff */
[C---:B------:R-:W-:Y:S01]  /*d070*/  HMMA.16816.F32 R68, R4.reuse, R30, R68 ;  /* 0x0000001e0444723c */ /* 0x040fe20000001844 */
[----:B------:R2:W-:Y:S07]  /*d080*/  MUFU.EX2 R30, R9 ;  /* 0x00000009001e7308 */ /* 0x0005ee0000000800 */
[----:B------:R-:W-:Y:S01]  /*d090*/  HMMA.16816.F32 R128, R4, R28, R76 ;  /* 0x0000001c0480723c */ /* 0x000fe2000000184c */
[----:B--2---:R-:W-:-:S04]  /*d0a0*/  FFMA.FTZ R9, R208, c[0x0][0x23c], -R8 ;  /* 0x00008f00d0097a23 */ /* 0x004fc80000010808 */
[----:B------:R2:W4:Y:S03]  /*d0b0*/  MUFU.EX2 R31, R9 ;  /* 0x00000009001f7308 */ /* 0x0005260000000800 */
[----:B------:R-:W-:Y:S01]  /*d0c0*/  HMMA.16816.F32 R60, R4, R22, R60 ;  /* 0x00000016043c723c */ /* 0x000fe2000000183c */
[--C-:B--2---:R-:W-:Y:S02]  /*d0d0*/  FFMA.FTZ R9, R197, c[0x0][0x23c], -R8.reuse ;  /* 0x00008f00c5097a23 */ /* 0x104fe40000010808 */
[----:B------:R-:W-:-:S04]  /*d0e0*/  FFMA.FTZ R8, R196, c[0x0][0x23c], -R8 ;  /* 0x00008f00c4087a23 */ /* 0x000fc80000010808 */
[----:B------:R2:W-:Y:S01]  /*d0f0*/  MUFU.EX2 R28, R8 ;  /* 0x00000008001c7308 */ /* 0x0005e20000000800 */
[----:B------:R-:W-:Y:S01]  /*d100*/  HMMA.16816.F32 R64, R4, R20, R64 ;  /* 0x000000140440723c */ /* 0x000fe20000001840 */
[----:B--2---:R-:W-:-:S06]  /*d110*/  FFMA.FTZ R8, R213, c[0x0][0x23c], -R3 ;  /* 0x00008f00d5087a23 */ /* 0x004fcc0000010803 */
[----:B------:R2:W-:Y:S01]  /*d120*/  MUFU.EX2 R23, R8 ;  /* 0x0000000800177308 */ /* 0x0005e20000000800 */
[----:B------:R-:W-:Y:S02]  /*d130*/  MOV R215, R249 ;  /* 0x000000f900d77202 */ /* 0x000fe40000000f00 */
[----:B------:R-:W-:Y:S01]  /*d140*/  MOV R198, R142 ;  /* 0x0000008e00c67202 */ /* 0x000fe20000000f00 */
[----:B--2---:R-:W-:-:S04]  /*d150*/  FFMA.FTZ R8, R241, c[0x0][0x23c], -R3 ;  /* 0x00008f00f1087a23 */ /* 0x004fc80000010803 */
[----:B------:R2:W1:Y:S01]  /*d160*/  MUFU.EX2 R22, R8 ;  /* 0x0000000800167308 */ /* 0x0004620000000800 */
[----:B------:R-:W-:Y:S01]  /*d170*/  HMMA.16816.F32 R112, R4, R32, R88 ;  /* 0x000000200470723c */ /* 0x000fe20000001858 */
[----:B------:R-:W-:Y:S01]  /*d180*/  IMAD.MOV.U32 R249, RZ, RZ, R140 ;  /* 0x000000fffff97224 */ /* 0x000fe200078e008c */
[----:B------:R-:W-:Y:S01]  /*d190*/  MOV R213, R141 ;  /* 0x0000008d00d57202 */ /* 0x000fe20000000f00 */
[--C-:B--2---:R-:W-:Y:S02]  /*d1a0*/  FFMA.FTZ R8, R209, c[0x0][0x23c], -R3.reuse ;  /* 0x00008f00d1087a23 */ /* 0x104fe40000010803 */
[----:B------:R-:W-:-:S04]  /*d1b0*/  FFMA.FTZ R3, R206, c[0x0][0x23c], -R3 ;  /* 0x00008f00ce037a23 */ /* 0x000fc80000010803 */
[----:B------:R2:W-:Y:S01]  /*d1c0*/  MUFU.EX2 R20, R3 ;  /* 0x0000000300147308 */ /* 0x0005e20000000800 */
[C---:B------:R-:W-:Y:S01]  /*d1d0*/  HMMA.16816.F32 R48, R4.reuse, R18, R48 ;  /* 0x000000120430723c */ /* 0x040fe20000001830 */
[----:B------:R-:W-:Y:S01]  /*d1e0*/  MOV R32, R199 ;  /* 0x000000c700207202 */ /* 0x000fe20000000f00 */
[----:B------:R-:W-:Y:S01]  /*d1f0*/  IMAD.MOV.U32 R199, RZ, RZ, R198 ;  /* 0x000000ffffc77224 */ /* 0x000fe200078e00c6 */
[----:B------:R-:W-:Y:S01]  /*d200*/  MOV R91, R212 ;  /* 0x000000d4005b7202 */ /* 0x000fe20000000f00 */
[----:B------:R-:W-:Y:S01]  /*d210*/  IMAD.MOV.U32 R88, RZ, RZ, R243 ;  /* 0x000000ffff587224 */ /* 0x000fe200078e00f3 */
[----:B------:R-:W-:Y:S01]  /*d220*/  MOV R90, R244 ;  /* 0x000000f4005a7202 */ /* 0x000fe20000000f00 */
[----:B------:R-:W-:Y:S01]  /*d230*/  IMAD.MOV.U32 R212, RZ, RZ, R159 ;  /* 0x000000ffffd47224 */ /* 0x000fe200078e009f */
[----:B------:R-:W-:Y:S01]  /*d240*/  MOV R89, R190 ;  /* 0x000000be00597202 */ /* 0x000fe20000000f00 */
[----:B------:R-:W-:Y:S01]  /*d250*/  HMMA.16816.F32 R84, R4, R34, R84 ;  /* 0x000000220454723c */ /* 0x000fe20000001854 */
[----:B------:R-:W-:Y:S01]  /*d260*/  MOV R198, R205 ;  /* 0x000000cd00c67202 */ /* 0x000fe20000000f00 */
[----:B--2---:R-:W-:-:S05]  /*d270*/  FFMA.FTZ R3, R143, c[0x0][0x23c], -R0 ;  /* 0x00008f008f037a23 */ /* 0x004fca0000010800 */
[----:B------:R-:W-:Y:S01]  /*d280*/  MOV R35, R214 ;  /* 0x000000d600237202 */ /* 0x000fe20000000f00 */
[C---:B------:R-:W-:Y:S01]  /*d290*/  HMMA.16816.F32 R56, R4.reuse, R16, R56 ;  /* 0x000000100438723c */ /* 0x040fe20000001838 */
[----:B------:R-:W-:Y:S01]  /*d2a0*/  MOV R33, R211 ;  /* 0x000000d300217202 */ /* 0x000fe20000000f00 */
[----:B------:R2:W-:Y:S01]  /*d2b0*/  MUFU.EX2 R19, R3 ;  /* 0x0000000300137308 */ /* 0x0005e20000000800 */
[----:B------:R-:W-:Y:S01]  /*d2c0*/  MOV R243, R172 ;  /* 0x000000ac00f37202 */ /* 0x000fe20000000f00 */
[----:B------:R-:W-:Y:S01]  /*d2d0*/  IMAD.MOV.U32 R205, RZ, RZ, R175 ;  /* 0x000000ffffcd7224 */ /* 0x000fe200078e00af */
[----:B------:R-:W-:Y:S01]  /*d2e0*/  MOV R211, R173 ;  /* 0x000000ad00d37202 */ /* 0x000fe20000000f00 */
[----:B------:R-:W1:Y:S01]  /*d2f0*/  LDSM.16.MT88.4 R140, [R218+0x9c00] ;  /* 0x009c0000da8c783b */ /* 0x000e620000004200 */
[----:B------:R-:W-:Y:S01]  /*d300*/  MOV R214, R174 ;  /* 0x000000ae00d67202 */ /* 0x000fe20000000f00 */
[----:B------:R-:W-:Y:S01]  /*d310*/  HMMA.16816.F32 R52, R4, R12, R52 ;  /* 0x0000000c0434723c */ /* 0x000fe20000001834 */
[----:B------:R-:W-:Y:S01]  /*d320*/  MOV R190, R157 ;  /* 0x0000009d00be7202 */ /* 0x000fe20000000f00 */
[----:B------:R-:W-:Y:S01]  /*d330*/  LDSM.16.MT88.4 R172, [R218+0xac00] ;  /* 0x00ac0000daac783b */ /* 0x000fe20000004200 */
[----:B------:R-:W-:-:S05]  /*d340*/  MOV R244, R158 ;  /* 0x0000009e00f47202 */ /* 0x000fca0000000f00 */
[C---:B------:R-:W-:Y:S01]  /*d350*/  HMMA.16816.F32 R44, R4.reuse, R14, R44 ;  /* 0x0000000e042c723c */ /* 0x040fe2000000182c */
[--C-:B--2---:R-:W-:Y:S02]  /*d360*/  FFMA.FTZ R3, R215, c[0x0][0x23c], -R0.reuse ;  /* 0x00008f00d7037a23 */ /* 0x104fe40000010800 */
[----:B------:R-:W-:Y:S01]  /*d370*/  IMAD.MOV.U32 R215, RZ, RZ, R195 ;  /* 0x000000ffffd77224 */ /* 0x000fe200078e00c3 */
[----:B------:R-:W-:Y:S02]  /*d380*/  MOV R195, R156 ;  /* 0x0000009c00c37202 */ /* 0x000fe40000000f00 */
[----:B------:R-:W2:Y:S02]  /*d390*/  LDSM.16.MT88.4 R156, [R216+0xac00] ;  /* 0x00ac0000d89c783b */ /* 0x000ea40000004200 */
[C---:B------:R-:W-:Y:S01]  /*d3a0*/  HMMA.16816.F32 R40, R4.reuse, R24, R40 ;  /* 0x000000180428723c */ /* 0x040fe20000001828 */
[----:B------:R3:W-:Y:S07]  /*d3b0*/  MUFU.EX2 R16, R3 ;  /* 0x0000000300107308 */ /* 0x0007ee0000000800 */
[----:B------:R-:W-:Y:S01]  /*d3c0*/  HMMA.16816.F32 R36, R4, R26, R36 ;  /* 0x0000001a0424723c */ /* 0x000fe20000001824 */
[----:B------:R-:W1:Y:S01]  /*d3d0*/  LDSM.16.MT88.4 R4, [R218+0xbc00] ;  /* 0x00bc0000da04783b */ /* 0x000e620000004200 */
[----:B---3--:R-:W-:-:S02]  /*d3e0*/  FFMA.FTZ R3, R251, c[0x0][0x23c], -R0 ;  /* 0x00008f00fb037a23 */ /* 0x008fc40000010800 */
[----:B------:R-:W-:-:S04]  /*d3f0*/  FFMA.FTZ R0, R242, c[0x0][0x23c], -R0 ;  /* 0x00008f00f2007a23 */ /* 0x000fc80000010800 */
[----:B------:R3:W-:Y:S08]  /*d400*/  MUFU.EX2 R17, R0 ;  /* 0x0000000000117308 */ /* 0x0007f00000000800 */
[----:B------:R-:W1:Y:S01]  /*d410*/  MUFU.EX2 R29, R9 ;  /* 0x00000009001d7308 */ /* 0x000e620000000800 */
[----:B---3--:R-:W-:-:S07]  /*d420*/  FFMA.FTZ R0, R35, c[0x0][0x23c], -R2 ;  /* 0x00008f0023007a23 */ /* 0x008fce0000010802 */
[----:B------:R-:W3:Y:S08]  /*d430*/  MUFU.EX2 R21, R8 ;  /* 0x0000000800157308 */ /* 0x000ef00000000800 */
[----:B------:R1:W-:Y:S02]  /*d440*/  MUFU.EX2 R15, R0 ;  /* 0x00000000000f7308 */ /* 0x0003e40000000800 */
[----:B-1----:R-:W-:-:S06]  /*d450*/  FFMA.FTZ R0, R32, c[0x0][0x23c], -R2 ;  /* 0x00008f0020007a23 */ /* 0x002fcc0000010802 */
[----:B------:R1:W1:Y:S01]  /*d460*/  MUFU.EX2 R14, R0 ;  /* 0x00000000000e7308 */ /* 0x0002620000000800 */
[----:B----4-:R-:W-:-:S07]  /*d470*/  F2FP.PACK_AB R92, R31, R30 ;  /* 0x0000001e1f5c723e */ /* 0x010fce00000000ff */
[----:B------:R4:W2:Y:S01]  /*d480*/  MUFU.EX2 R18, R3 ;  /* 0x0000000300127308 */ /* 0x0008a20000000800 */
[--C-:B-1----:R-:W-:Y:S02]  /*d490*/  FFMA.FTZ R0, R33, c[0x0][0x23c], -R2.reuse ;  /* 0x00008f0021007a23 */ /* 0x102fe40000010802 */
[----:B------:R-:W-:-:S05]  /*d4a0*/  FFMA.FTZ R2, R88, c[0x0][0x23c], -R2 ;  /* 0x00008f0058027a23 */ /* 0x000fca0000010802 */
[----:B------:R-:W-:Y:S01]  /*d4b0*/  MUFU.EX2 R13, R0 ;  /* 0x00000000000d7308 */ /* 0x000fe20000000800 */
[----:B------:R-:W-:-:S07]  /*d4c0*/  F2FP.PACK_AB R93, R22, R23 ;  /* 0x00000017165d723e */ /* 0x000fce00000000ff */
[----:B------:R1:W1:Y:S01]  /*d4d0*/  MUFU.EX2 R12, R2 ;  /* 0x00000002000c7308 */ /* 0x0002620000000800 */
[----:B------:R-:W-:Y:S02]  /*d4e0*/  F2FP.PACK_AB R94, R28, R29 ;  /* 0x0000001d1c5e723e */ /* 0x000fe400000000ff */
[----:B---3--:R-:W-:Y:S01]  /*d4f0*/  F2FP.PACK_AB R95, R20, R21 ;  /* 0x00000015145f723e */ /* 0x008fe200000000ff */
[----:B------:R-:W-:Y:S01]  /*d500*/  IMAD.MOV.U32 R160, RZ, RZ, R161 ;  /* 0x000000ffffa07224 */ /* 0x000fe200078e00a1 */
[----:B------:R-:W-:Y:S02]  /*d510*/  MOV R208, R90 ;  /* 0x0000005a00d07202 */ /* 0x000fe40000000f00 */
[----:B------:R-:W-:Y:S01]  /*d520*/  MOV R197, R91 ;  /* 0x0000005b00c57202 */ /* 0x000fe20000000f00 */
[----:B------:R-:W-:Y:S01]  /*d530*/  IMAD.MOV.U32 R250, RZ, RZ, R199 ;  /* 0x000000fffffa7224 */ /* 0x000fe200078e00c7 */
[----:B------:R-:W-:Y:S02]  /*d540*/  MOV R161, R217 ;  /* 0x000000d900a17202 */ /* 0x000fe40000000f00 */
[----:B------:R-:W-:Y:S01]  /*d550*/  MOV R34, R89 ;  /* 0x0000005900227202 */ /* 0x000fe20000000f00 */
[----:B------:R-:W-:Y:S01]  /*d560*/  HMMA.16816.F32 R120, R92, R126, R72 ;  /* 0x0000007e5c78723c */ /* 0x000fe20000001848 */
[----:B------:R-:W-:-:S02]  /*d570*/  MOV R32, R213 ;  /* 0x000000d500207202 */ /* 0x000fc40000000f00 */
[----:B------:R-:W-:Y:S02]  /*d580*/  MOV R35, R249 ;  /* 0x000000f900237202 */ /* 0x000fe40000000f00 */
[----:B------:R-:W-:Y:S01]  /*d590*/  MOV R33, R193 ;  /* 0x000000c100217202 */ /* 0x000fe20000000f00 */
[----:B------:R-:W-:Y:S01]  /*d5a0*/  IMAD.MOV.U32 R199, RZ, RZ, R160 ;  /* 0x000000ffffc77224 */ /* 0x000fe200078e00a0 */
[----:B------:R-:W-:Y:S01]  /*d5b0*/  MOV R213, R161 ;  /* 0x000000a100d57202 */ /* 0x000fe20000000f00 */
[C---:B------:R-:W-:Y:S01]  /*d5c0*/  HMMA.16816.F32 R116, R92.reuse, R124, R116 ;  /* 0x0000007c5c74723c */ /* 0x040fe20000001874 */
[----:B------:R-:W-:Y:S01]  /*d5d0*/  FFMA.FTZ R11, R208, R11, R197 ;  /* 0x0000000bd00b7223 */ /* 0x000fe200000100c5 */
[----:B------:R-:W-:Y:S01]  /*d5e0*/  MOV R249, R162 ;  /* 0x000000a200f97202 */ /* 0x000fe20000000f00 */
[----:B----4-:R-:W-:Y:S01]  /*d5f0*/  FFMA.FTZ R3, R34, R10, R250 ;  /* 0x0000000a22037223 */ /* 0x010fe200000100fa */
[----:B------:R-:W-:Y:S01]  /*d600*/  MOV R193, R163 ;  /* 0x000000a300c17202 */ /* 0x000fe20000000f00 */
[----:B-1----:R-:W-:Y:S01]  /*d610*/  FFMA.FTZ R2, R32, R101, R35 ;  /* 0x0000006520027223 */ /* 0x002fe20000010023 */
[----:B------:R1:W5:Y:S02]  /*d620*/  LDL.LU R217, [R1+0x6c] ;  /* 0x00006c0001d97983 */ /* 0x0003640000300800 */
[----:B------:R-:W-:Y:S01]  /*d630*/  HMMA.16816.F32 R132, R92, R140, R132 ;  /* 0x0000008c5c84723c */ /* 0x000fe20000001884 */
[----:B------:R-:W-:-:S02]  /*d640*/  FFMA.FTZ R0, R215, R100, R33 ;  /* 0x00000064d7007223 */ /* 0x000fc40000010021 */
[----:B------:R-:W-:-:S05]  /*d650*/  FADD.FTZ R11, R199, R11 ;  /* 0x0000000bc70b7221 */ /* 0x000fca0000010000 */
[----:B------:R-:W-:Y:S01]  /*d660*/  HMMA.16816.F32 R136, R92, R142, R136 ;  /* 0x0000008e5c88723c */ /* 0x000fe20000001888 */
[----:B------:R-:W-:-:S07]  /*d670*/  FADD.FTZ R10, R213, R3 ;  /* 0x00000003d50a7221 */ /* 0x000fce0000010000 */
[----:B--2---:R-:W-:Y:S01]  /*d680*/  HMMA.16816.F32 R148, R92, R156, R148 ;  /* 0x0000009c5c94723c */ /* 0x004fe20000001894 */
[----:B------:R-:W-:-:S07]  /*d690*/  FADD.FTZ R9, R249, R2 ;  /* 0x00000002f9097221 */ /* 0x000fce0000010000 */
[C---:B------:R-:W-:Y:S08]  /*d6a0*/  HMMA.16816.F32 R152, R92.reuse, R158, R152 ;  /* 0x0000009e5c98723c */ /* 0x040ff00000001898 */
        /* <DEDUP_REMOVED lines=8> */
[----:B------:R-:W-:Y:S02]  /*d730*/  F2FP.PACK_AB R97, R14, R15 ;  /* 0x0000000f0e61723e */ /* 0x000fe400000000ff */
[----:B------:R-:W-:-:S02]  /*d740*/  F2FP.PACK_AB R98, R17, R18 ;  /* 0x000000121162723e */ /* 0x000fc400000000ff */
[----:B------:R-:W-:Y:S01]  /*d750*/  F2FP.PACK_AB R99, R12, R13 ;  /* 0x0000000d0c63723e */ /* 0x000fe200000000ff */
[----:B------:R-:W-:Y:S02]  /*d760*/  FADD.FTZ R3, R198, R11 ;  /* 0x0000000bc6037221 */ /* 0x000fe40000010000 */
[----:B------:R-:W-:Y:S02]  /*d770*/  FADD.FTZ R2, R212, R10 ;  /* 0x0000000ad4027221 */ /* 0x000fe40000010000 */
[----:B------:R-:W-:Y:S02]  /*d780*/  FADD.FTZ R0, R244, R9 ;  /* 0x00000009f4007221 */ /* 0x000fe40000010000 */
[----:B------:R-:W-:Y:S01]  /*d790*/  HMMA.16816.F32 R112, R96, R124, R112 ;  /* 0x0000007c6070723c */ /* 0x000fe20000001870 */
[----:B------:R-:W-:Y:S02]  /*d7a0*/  FADD.FTZ R3, R195, R3 ;  /* 0x00000003c3037221 */ /* 0x000fe40000010000 */
[----:B------:R-:W-:-:S05]  /*d7b0*/  FADD.FTZ R2, R205, R2 ;  /* 0x00000002cd027221 */ /* 0x000fca0000010000 */
[----:B------:R-:W-:Y:S01]  /*d7c0*/  HMMA.16816.F32 R124, R96, R126, R84 ;  /* 0x0000007e607c723c */ /* 0x000fe20000001854 */
[----:B------:R-:W-:-:S07]  /*d7d0*/  FADD.FTZ R0, R214, R0 ;  /* 0x00000000d6007221 */ /* 0x000fce0000010000 */
[----:B------:R-:W-:Y:S01]  /*d7e0*/  HMMA.16816.F32 R84, R96, R4, R40 ;  /* 0x000000046054723c */ /* 0x000fe20000001828 */
[----:B------:R-:W-:-:S06]  /*d7f0*/  FADD.FTZ R3, R207, R3 ;  /* 0x00000003cf037221 */ /* 0x000fcc0000010000 */
        /* <DEDUP_REMOVED lines=48> */
[----:B------:R-:W-:Y:S01]  /*db00*/  FADD.FTZ R0, R20, R0 ;  /* 0x0000000014007221 */ /* 0x000fe20000010000 */
[----:B------:R1:W-:Y:S04]  /*db10*/  STL [R1+0x20], R4 ;  /* 0x0000200401007387 */ /* 0x0003e80000100800 */
[----:B------:R1:W-:Y:S04]  /*db20*/  STL [R1+0x28], R3 ;  /* 0x0000280301007387 */ /* 0x0003e80000100800 */
[----:B------:R1:W-:Y:S04]  /*db30*/  STL [R1+0x24], R2 ;  /* 0x0000240201007387 */ /* 0x0003e80000100800 */
[----:B------:R1:W-:Y:S01]  /*db40*/  STL [R1+0x2c], R0 ;  /* 0x00002c0001007387 */ /* 0x0003e20000100800 */
[----:B------:R-:W-:Y:S01]  /*db50*/  HMMA.16816.F32 R128, R96, R140, R128 ;  /* 0x0000008c6080723c */ /* 0x000fe20000001880 */
[----:B------:R-:W-:Y:S01]  /*db60*/  IMAD.MOV.U32 R101, RZ, RZ, R252 ;  /* 0x000000ffff657224 */ /* 0x000fe200078e00fc */
[----:B------:R-:W-:-:S06]  /*db70*/  MOV R104, R247 ;  /* 0x000000f700687202 */ /* 0x000fcc0000000f00 */
        /* <DEDUP_REMOVED lines=16> */
[----:B------:R-:W-:Y:S06]  /*dc80*/  BAR.SYNC.DEFER_BLOCKING 0x0 ;  /* 0x0000000000007b1d */ /* 0x000fec0000010000 */
[----:B------:R-:W4:Y:S04]  /*dc90*/  LDL R252, [R1+0x30] ;  /* 0x0000300001fc7983 */ /* 0x000f280000100800 */
        /* <DEDUP_REMOVED lines=55> */
[----:B-----5:R-:W2:Y:S04]  /*e010*/  LDSM.16.M88.4 R16, [R217+0x6000] ;  /* 0x00600000d910783b */ /* 0x020ea80000000200 */
[----:B------:R-:W-:Y:S04]  /*e020*/  LDSM.16.M88.4 R20, [R217+0x6c00] ;  /* 0x006c0000d914783b */ /* 0x000fe80000000200 */
[----:B------:R-:W-:Y:S04]  /*e030*/  LDSM.16.M88.4 R28, [R217+0x6400] ;  /* 0x00640000d91c783b */ /* 0x000fe80000000200 */
[----:B------:R-:W-:Y:S04]  /*e040*/  LDSM.16.M88.4 R24, [R217+0x6800] ;  /* 0x00680000d918783b */ /* 0x000fe80000000200 */
[----:B------:R-:W-:Y:S04]  /*e050*/  LDSM.16.M88.4 R44, [R219+0x6000] ;  /* 0x00600000db2c783b */ /* 0x000fe80000000200 */
[----:B---3--:R-:W3:Y:S04]  /*e060*/  LDSM.16.M88.4 R4, [R220+0x1000] ;  /* 0x00100000dc04783b */ /* 0x008ee80000000200 */
[----:B-1----:R-:W1:Y:S04]  /*e070*/  LDSM.16.M88.4 R12, [R221+0x1000] ;  /* 0x00100000dd0c783b */ /* 0x002e680000000200 */
[----:B------:R-:W-:Y:S04]  /*e080*/  LDSM.16.M88.4 R40, [R219+0x6400] ;  /* 0x00640000db28783b */ /* 0x000fe80000000200 */
[----:B------:R-:W-:Y:S04]  /*e090*/  LDSM.16.M88.4 R36, [R219+0x6800] ;  /* 0x00680000db24783b */ /* 0x000fe80000000200 */
[----:B------:R-:W4:Y:S01]  /*e0a0*/  S2R R0, SR_TID.X ;  /* 0x0000000000007919 */ /* 0x000f220000002100 */
[C---:B--2---:R-:W-:Y:S03]  /*e0b0*/  HMMA.16816.F32 R108, R8.reuse, R16, RZ ;  /* 0x00000010086c723c */ /* 0x044fe600000018ff */
[----:B------:R-:W0:Y:S05]  /*e0c0*/  LDGDEPBAR ;  /* 0x00000000000079af */ /* 0x000e2a0000000000 */
[----:B------:R-:W-:Y:S08]  /*e0d0*/  HMMA.16816.F32 R208, R8, R18, RZ ;  /* 0x0000001208d0723c */ /* 0x000ff000000018ff */
[C---:B---3--:R-:W-:Y:S08]  /*e0e0*/  HMMA.16816.F32 R48, R4.reuse, R16, RZ ;  /* 0x000000100430723c */ /* 0x048ff000000018ff */
[C---:B------:R-:W-:Y:S01]  /*e0f0*/  HMMA.16816.F32 R60, R4.reuse, R18, RZ ;  /* 0x00000012043c723c */ /* 0x040fe200000018ff */
[----:B------:R-:W2:Y:S07]  /*e100*/  LDSM.16.M88.4 R16, [R219+0x6c00] ;  /* 0x006c0000db10783b */ /* 0x000eae0000000200 */
[C---:B------:R-:W-:Y:S08]  /*e110*/  HMMA.16816.F32 R52, R4.reuse, R20, RZ ;  /* 0x000000140434723c */ /* 0x040ff000000018ff */
[C---:B------:R-:W-:Y:S08]  /*e120*/  HMMA.16816.F32 R32, R4.reuse, R28, RZ ;  /* 0x0000001c0420723c */ /* 0x040ff000000018ff */
[C---:B------:R-:W-:Y:S08]  /*e130*/  HMMA.16816.F32 R56, R4.reuse, R24, RZ ;  /* 0x000000180438723c */ /* 0x040ff000000018ff */
[C---:B------:R-:W-:Y:S08]  /*e140*/  HMMA.16816.F32 R64, R4.reuse, R30, RZ ;  /* 0x0000001e0440723c */ /* 0x040ff000000018ff */
[C---:B------:R-:W-:Y:S08]  /*e150*/  HMMA.16816.F32 R100, R4.reuse, R26, RZ ;  /* 0x0000001a0464723c */ /* 0x040ff000000018ff */
[----:B------:R-:W-:Y:S08]  /*e160*/  HMMA.16816.F32 R4, R4, R22, RZ ;  /* 0x000000160404723c */ /* 0x000ff000000018ff */
[----:B-1----:R-:W-:Y:S08]  /*e170*/  HMMA.16816.F32 R180, R12, R44, R48 ;  /* 0x0000002c0cb4723c */ /* 0x002ff00000001830 */
        /* <DEDUP_REMOVED lines=10> */
[C---:B--2---:R-:W-:Y:S08]  /*e220*/  HMMA.16816.F32 R48, R12.reuse, R16, R52 ;  /* 0x000000100c30723c */ /* 0x044ff00000001834 */
[C---:B------:R-:W-:Y:S08]  /*e230*/  HMMA.16816.F32 R52, R12.reuse, R42, R64 ;  /* 0x0000002a0c34723c */ /* 0x040ff00000001840 */
[C---:B------:R-:W-:Y:S01]  /*e240*/  HMMA.16816.F32 R64, R12.reuse, R18, R4 ;  /* 0x000000120c40723c */ /* 0x040fe20000001804 */
[----:B------:R-:W2:Y:S07]  /*e250*/  LDSM.16.M88.4 R4, [R220+0x3000] ;  /* 0x00300000dc04783b */ /* 0x000eae0000000200 */
[C---:B------:R-:W-:Y:S01]  /*e260*/  HMMA.16816.F32 R176, R12.reuse, R40, R32 ;  /* 0x000000280cb0723c */ /* 0x040fe20000001820 */
[----:B------:R-:W3:Y:S07]  /*e270*/  LDSM.16.M88.4 R32, [R217+0x7400] ;  /* 0x00740000d920783b */ /* 0x000eee0000000200 */
[C---:B------:R-:W-:Y:S08]  /*e280*/  HMMA.16816.F32 R104, R12.reuse, R36, R56 ;  /* 0x000000240c68723c */ /* 0x040ff00000001838 */
[C---:B------:R-:W-:Y:S08]  /*e290*/  HMMA.16816.F32 R56, R12.reuse, R46, R60 ;  /* 0x0000002e0c38723c */ /* 0x040ff0000000183c */
[----:B------:R-:W-:Y:S01]  /*e2a0*/  HMMA.16816.F32 R100, R12, R38, R100 ;  /* 0x000000260c64723c */ /* 0x000fe20000001864 */
[----:B------:R-:W2:Y:S07]  /*e2b0*/  LDSM.16.M88.4 R12, [R220+0x2000] ;  /* 0x00200000dc0c783b */ /* 0x000eae0000000200 */
[C---:B-1----:R-:W-:Y:S08]  /*e2c0*/  HMMA.16816.F32 R240, R8.reuse, R16, R188 ;  /* 0x0000001008f0723c */ /* 0x042ff000000018bc */
[C---:B------:R-:W-:Y:S08]  /*e2d0*/  HMMA.16816.F32 R108, R8.reuse, R44, R108 ;  /* 0x0000002c086c723c */ /* 0x040ff0000000186c */
[C---:B------:R-:W-:Y:S08]  /*e2e0*/  HMMA.16816.F32 R236, R8.reuse, R36, R192 ;  /* 0x0000002408ec723c */ /* 0x040ff000000018c0 */
[C---:B------:R-:W-:Y:S01]  /*e2f0*/  HMMA.16816.F32 R188, R8.reuse, R38, R200 ;  /* 0x0000002608bc723c */ /* 0x040fe200000018c8 */
[----:B------:R-:W-:Y:S07]  /*e300*/  LDSM.16.M88.4 R36, [R219+0x7c00] ;  /* 0x007c0000db24783b */ /* 0x000fee0000000200 */
[----:B------:R-:W-:Y:S01]  /*e310*/  HMMA.16816.F32 R192, R8, R46, R208 ;  /* 0x0000002e08c0723c */ /* 0x000fe200000018d0 */
[----:B------:R-:W-:Y:S07]  /*e320*/  LDSM.16.M88.4 R44, [R219+0x7400] ;  /* 0x00740000db2c783b */ /* 0x000fee0000000200 */
[C---:B--2---:R-:W-:Y:S08]  /*e330*/  HMMA.16816.F32 R200, R4.reuse, R28, R104 ;  /* 0x0000001c04c8723c */ /* 0x044ff00000001868 */
[C---:B------:R-:W-:Y:S08]  /*e340*/  HMMA.16816.F32 R208, R4.reuse, R24, R48 ;  /* 0x0000001804d0723c */ /* 0x040ff00000001830 */
[----:B------:R-:W-:Y:S08]  /*e350*/  HMMA.16816.F32 R104, R4, R22, R56 ;  /* 0x000000160468723c */ /* 0x000ff00000001838 */
[----:B------:R-:W-:Y:S01]  /*e360*/  HMMA.16816.F32 R184, R8, R18, R184 ;  /* 0x0000001208b8723c */ /* 0x000fe200000018b8 */
[----:B------:R-:W-:Y:S07]  /*e370*/  LDSM.16.M88.4 R16, [R219+0x7000] ;  /* 0x00700000db10783b */ /* 0x000fee0000000200 */
[C---:B------:R-:W-:Y:S08]  /*e380*/  HMMA.16816.F32 R180, R4.reuse, R20, R180 ;  /* 0x0000001404b4723c */ /* 0x040ff000000018b4 */
[C---:B---3--:R-:W-:Y:S08]  /*e390*/  HMMA.16816.F32 R176, R4.reuse, R32, R176 ;  /* 0x0000002004b0723c */ /* 0x048ff000000018b0 */
[C---:B------:R-:W-:Y:S08]  /*e3a0*/  HMMA.16816.F32 R60, R4.reuse, R34, R52 ;  /* 0x00000022043c723c */ /* 0x040ff00000001834 */
[C---:B------:R-:W-:Y:S08]  /*e3b0*/  HMMA.16816.F32 R56, R4.reuse, R30, R100 ;  /* 0x0000001e0438723c */ /* 0x040ff00000001864 */
[----:B------:R-:W-:Y:S01]  /*e3c0*/  HMMA.16816.F32 R48, R4, R26, R64 ;  /* 0x0000001a0430723c */ /* 0x000fe20000001840 */
[----:B------:R-:W1:Y:S07]  /*e3d0*/  LDSM.16.M88.4 R4, [R221+0x3000] ;  /* 0x00300000dd04783b */ /* 0x000e6e0000000200 */
[C---:B------:R-:W-:Y:S08]  /*e3e0*/  HMMA.16816.F32 R212, R8.reuse, R40, R196 ;  /* 0x0000002808d4723c */ /* 0x040ff000000018c4 */
[----:B------:R-:W-:Y:S01]  /*e3f0*/  HMMA.16816.F32 R196, R8, R42, R204 ;  /* 0x0000002a08c4723c */ /* 0x000fe200000018cc */
[----:B------:R-:W2:Y:S04]  /*e400*/  LDSM.16.M88.4 R40, [R219+0x7800] ;  /* 0x00780000db28783b */ /* 0x000ea80000000200 */
[----:B------:R-:W3:Y:S03]  /*e410*/  LDSM.16.M88.4 R8, [R221+0x2000] ;  /* 0x00200000dd08783b */ /* 0x000ee60000000200 */
[C---:B------:R-:W-:Y:S08]  /*e420*/  HMMA.16816.F32 R52, R12.reuse, R20, R108 ;  /* 0x000000140c34723c */ /* 0x040ff0000000186c */
[C---:B------:R-:W-:Y:S08]  /*e430*/  HMMA.16816.F32 R20, R12.reuse, R22, R192 ;  /* 0x000000160c14723c */ /* 0x040ff000000018c0 */
[C---:B------:R-:W-:Y:S08]  /*e440*/  HMMA.16816.F32 R100, R12.reuse, R34, R196 ;  /* 0x000000220c64723c */ /* 0x040ff000000018c4 */
[----:B------:R-:W-:Y:S08]  /*e450*/  HMMA.16816.F32 R196, R12, R30, R188 ;  /* 0x0000001e0cc4723c */ /* 0x000ff000000018bc */
[C---:B-1----:R-:W-:Y:S08]  /*e460*/  HMMA.16816.F32 R188, R4.reuse, R16, R180 ;  /* 0x0000001004bc723c */ /* 0x042ff000000018b4 */
[----:B------:R-:W-:Y:S08]  /*e470*/  HMMA.16816.F32 R180, R4, R44, R176 ;  /* 0x0000002c04b4723c */ /* 0x000ff000000018b0 */
[C---:B------:R-:W-:Y:S08]  /*e480*/  HMMA.16816.F32 R64, R12.reuse, R32, R212 ;  /* 0x000000200c40723c */ /* 0x040ff000000018d4 */
[C---:B------:R-:W-:Y:S01]  /*e490*/  HMMA.16816.F32 R204, R12.reuse, R28, R236 ;  /* 0x0000001c0ccc723c */ /* 0x040fe200000018ec */
[----:B------:R-:W-:Y:S07]  /*e4a0*/  LDSM.16.M88.4 R28, [R217+0x8800] ;  /* 0x00880000d91c783b */ /* 0x000fee0000000200 */
[----:B------:R-:W-:Y:S08]  /*e4b0*/  HMMA.16816.F32 R192, R12, R24, R240 ;  /* 0x000000180cc0723c */ /* 0x000ff000000018f0 */
[----:B------:R-:W-:Y:S08]  /*e4c0*/  HMMA.16816.F32 R176, R4, R46, R60 ;  /* 0x0000002e04b0723c */ /* 0x000ff0000000183c */
[----:B------:R-:W-:Y:S01]  /*e4d0*/  HMMA.16816.F32 R12, R12, R26, R184 ;  /* 0x0000001a0c0c723c */ /* 0x000fe200000018b8 */
[----:B------:R-:W-:Y:S07]  /*e4e0*/  LDSM.16.M88.4 R24, [R217+0x8000] ;  /* 0x00800000d918783b */ /* 0x000fee0000000200 */
[C---:B--2---:R-:W-:Y:S08]  /*e4f0*/  HMMA.16816.F32 R60, R4.reuse, R42, R56 ;  /* 0x0000002a043c723c */ /* 0x044ff00000001838 */
[C---:B------:R-:W-:Y:S08]  /*e500*/  HMMA.16816.F32 R184, R4.reuse, R18, R104 ;  /* 0x0000001204b8723c */ /* 0x040ff00000001868 */
[C---:B------:R-:W-:Y:S01]  /*e510*/  HMMA.16816.F32 R108, R4.reuse, R40, R200 ;  /* 0x00000028046c723c */ /* 0x040fe200000018c8 */
[----:B------:R-:W-:Y:S07]  /*e520*/  LDSM.16.M88.4 R200, [R217+0x8c00] ;  /* 0x008c0000d9c8783b */ /* 0x000fee0000000200 */
[C---:B------:R-:W-:Y:S08]  /*e530*/  HMMA.16816.F32 R56, R4.reuse, R36, R208 ;  /* 0x000000240438723c */ /* 0x040ff000000018d0 */
[----:B------:R-:W-:Y:S01]  /*e540*/  HMMA.16816.F32 R32, R4, R38, R48 ;  /* 0x000000260420723c */ /* 0x000fe20000001830 */
[----:B------:R-:W1:Y:S07]  /*e550*/  LDSM.16.M88.4 R4, [R220+0x5000] ;  /* 0x00500000dc04783b */ /* 0x000e6e0000000200 */
[C---:B---3--:R-:W-:Y:S01]  /*e560*/  HMMA.16816.F32 R48, R8.reuse, R18, R20 ;  /* 0x000000120830723c */ /* 0x048fe20000001814 */
[----:B------:R-:W2:Y:S07]  /*e570*/  LDSM.16.M88.4 R20, [R217+0x8400] ;  /* 0x00840000d914783b */ /* 0x000eae0000000200 */
[C---:B------:R-:W-:Y:S08]  /*e580*/  HMMA.16816.F32 R104, R8.reuse, R46, R100 ;  /* 0x0000002e0868723c */ /* 0x040ff00000001864 */
[C---:B------:R-:W-:Y:S08]  /*e590*/  HMMA.16816.F32 R192, R8.reuse, R36, R192 ;  /* 0x0000002408c0723c */ /* 0x040ff000000018c0 */
[C---:B------:R-:W-:Y:S01]  /*e5a0*/  HMMA.16816.F32 R212, R8.reuse, R38, R12 ;  /* 0x0000002608d4723c */ /* 0x040fe2000000180c */
[----:B------:R-:W3:Y:S07]  /*e5b0*/  LDSM.16.M88.4 R12, [R220+0x4000] ;  /* 0x00400000dc0c783b */ /* 0x000eee0000000200 */
[C---:B------:R-:W-:Y:S01]  /*e5c0*/  HMMA.16816.F32 R52, R8.reuse, R16, R52 ;  /* 0x000000100834723c */ /* 0x040fe20000001834 */
[----:B------:R-:W-:Y:S07]  /*e5d0*/  LDSM.16.M88.4 R16, [R219+0x8000] ;  /* 0x00800000db10783b */ /* 0x000fee0000000200 */
[C---:B------:R-:W-:Y:S08]  /*e5e0*/  HMMA.16816.F32 R64, R8.reuse, R44, R64 ;  /* 0x0000002c0840723c */ /* 0x040ff00000001840 */
[C---:B------:R-:W-:Y:S08]  /*e5f0*/  HMMA.16816.F32 R100, R8.reuse, R40, R204 ;  /* 0x000000280864723c */ /* 0x040ff000000018cc */
[----:B------:R-:W-:Y:S08]  /*e600*/  HMMA.16816.F32 R196, R8, R42, R196 ;  /* 0x0000002a08c4723c */ /* 0x000ff000000018c4 */
[C---:B-1----:R-:W-:Y:S08]  /*e610*/  HMMA.16816.F32 R36, R4.reuse, R24, R188 ;  /* 0x000000180424723c */ /* 0x042ff000000018bc */
[C---:B------:R-:W-:Y:S08]  /*e620*/  HMMA.16816.F32 R184, R4.reuse, R26, R184 ;  /* 0x0000001a04b8723c */ /* 0x040ff000000018b8 */
[C---:B--2---:R-:W-:Y:S08]  /*e630*/  HMMA.16816.F32 R180, R4.reuse, R20, R180 ;  /* 0x0000001404b4723c */ /* 0x044ff000000018b4 */
[C---:B------:R-:W-:Y:S08]  /*e640*/  HMMA.16816.F32 R176, R4.reuse, R22, R176 ;  /* 0x0000001604b0723c */ /* 0x040ff000000018b0 */
[C---:B------:R-:W-:Y:S08]  /*e650*/  HMMA.16816.F32 R108, R4.reuse, R28, R108 ;  /* 0x0000001c046c723c */ /* 0x040ff0000000186c */
[C---:B------:R-:W-:Y:S08]  /*e660*/  HMMA.16816.F32 R188, R4.reuse, R30, R60 ;  /* 0x0000001e04bc723c */ /* 0x040ff0000000183c */
[C---:B------:R-:W-:Y:S08]  /*e670*/  HMMA.16816.F32 R8, R4.reuse, R200, R56 ;  /* 0x000000c80408723c */ /* 0x040ff00000001838 */
[----:B------:R-:W-:Y:S01]  /*e680*/  HMMA.16816.F32 R4, R4, R202, R32 ;  /* 0x000000ca0404723c */ /* 0x000fe20000001820 */
[----:B------:R-:W-:-:S02]  /*e690*/  IMAD.MOV.U32 R2, RZ, RZ, R212 ;  /* 0x000000ffff027224 */ /* 0x000fc400078e00d4 */
[----:B------:R-:W-:Y:S11]  /*e6a0*/  IMAD.MOV.U32 R241, RZ, RZ, R213 ;  /* 0x000000fffff17224 */ /* 0x000ff600078e00d5 */
[----:B------:R-:W-:Y:S02]  /*e6b0*/  @!UPT UIADD3 URZ, URZ, URZ, URZ ;  /* 0x0000003f3f3ff290 */ /* 0x000fe4000fffe03f */
[----:B------:R-:W-:Y:S02]  /*e6c0*/  IMAD.MOV.U32 R251, RZ, RZ, R8 ;  /* 0x000000fffffb7224 */ /* 0x000fe400078e0008 */
[----:B------:R-:W-:Y:S02]  /*e6d0*/  IMAD.MOV.U32 R250, RZ, RZ, R9 ;  /* 0x000000fffffa7224 */ /* 0x000fe400078e0009 */
[----:B------:R-:W-:Y:S02]  /*e6e0*/  IMAD.MOV.U32 R249, RZ, RZ, R10 ;  /* 0x000000fffff97224 */ /* 0x000fe400078e000a */
[----:B------:R-:W-:Y:S02]  /*e6f0*/  IMAD.MOV.U32 R242, RZ, RZ, R11 ;  /* 0x000000fffff27224 */ /* 0x000fe400078e000b */
[----:B------:R-:W-:Y:S01]  /*e700*/  IMAD.MOV.U32 R213, RZ, RZ, R4 ;  /* 0x000000ffffd57224 */ /* 0x000fe200078e0004 */
[----:B------:R-:W1:Y:S01]  /*e710*/  LDSM.16.M88.4 R8, [R221+0x4000] ;  /* 0x00400000dd08783b */ /* 0x000e620000000200 */
[----:B------:R-:W-:-:S02]  /*e720*/  IMAD.MOV.U32 R212, RZ, RZ, R5 ;  /* 0x000000ffffd47224 */ /* 0x000fc400078e0005 */
[----:B------:R-:W-:Y:S02]  /*e730*/  IMAD.MOV.U32 R210, RZ, RZ, R6 ;  /* 0x000000ffffd27224 */ /* 0x000fe400078e0006 */
[----:B------:R-:W-:Y:S02]  /*e740*/  IMAD.MOV.U32 R209, RZ, RZ, R7 ;  /* 0x000000ffffd17224 */ /* 0x000fe400078e0007 */
[----:B------:R-:W2:Y:S01]  /*e750*/  LDSM.16.M88.4 R4, [R221+0x5000] ;  /* 0x00500000dd04783b */ /* 0x000ea20000000200 */
[----:B----4-:R-:W-:Y:S01]  /*e760*/  IMAD.SHL.U32 R0, R0, 0x2, RZ ;  /* 0x0000000200007824 */ /* 0x010fe200078e00ff */
[----:B---3--:R-:W-:Y:S04]  /*e770*/  HMMA.16816.F32 R32, R12, R24, R52 ;  /* 0x000000180c20723c */ /* 0x008fe80000001834 */
[----:B------:R-:W-:-:S05]  /*e780*/  LOP3.LUT R0, R0, 0x6, RZ, 0xc0, !PT ;  /* 0x0000000600007812 */ /* 0x000fca00078ec0ff */
[----:B------:R-:W-:Y:S01]  /*e790*/  IMAD R0, R244, 0x40, R0 ;  /* 0x00000040f4007824 */ /* 0x000fe200078e0200 */
[C---:B------:R-:W-:Y:S07]  /*e7a0*/  HMMA.16816.F32 R100, R12.reuse, R28, R100 ;  /* 0x0000001c0c64723c */ /* 0x040fee0000001864 */
[----:B------:R-:W-:Y:S01]  /*e7b0*/  IMAD.MOV.U32 R29, RZ, RZ, R2 ;  /* 0x000000ffff1d7224 */ /* 0x000fe200078e0002 */
[----:B------:R-:W-:Y:S01]  /*e7c0*/  HMMA.16816.F32 R40, R12, R20, R64 ;  /* 0x000000140c28723c */ /* 0x000fe20000001840 */
[----:B------:R-:W-:-:S07]  /*e7d0*/  IMAD.IADD R2, R226, 0x1, -R0 ;  /* 0x00000001e2027824 */ /* 0x000fce00078e0a00 */
[----:B------:R-:W-:Y:S01]  /*e7e0*/  HMMA.16816.F32 R104, R12, R22, R104 ;  /* 0x000000160c68723c */ /* 0x000fe20000001868 */
[----:B------:R-:W3:Y:S01]  /*e7f0*/  LDSM.16.M88.4 R20, [R219+0x8400] ;  /* 0x00840000db14783b */ /* 0x000ee20000000200 */
[----:B------:R-:W-:Y:S01]  /*e800*/  IABS R2, R2 ;  /* 0x0000000200027213 */ /* 0x000fe20000000000 */
[----:B------:R-:W-:-:S03]  /*e810*/  IMAD.IADD R3, R225, 0x1, -R0 ;  /* 0x00000001e1037824 */ /* 0x000fc600078e0a00 */
[----:B------:R4:W-:Y:S02]  /*e820*/  I2F R25, R2 ;  /* 0x0000000200197306 */ /* 0x0009e40000201400 */
[----:B------:R-:W-:Y:S01]  /*e830*/  IABS R3, R3 ;  /* 0x0000000300037213 */ /* 0x000fe20000000000 */
[-C--:B-1----:R-:W-:Y:S08]  /*e840*/  HMMA.16816.F32 R32, R8, R16.reuse, R32 ;  /* 0x000000100820723c */ /* 0x082ff00000001820 */
[----:B--2---:R-:W-:Y:S01]  /*e850*/  HMMA.16816.F32 R36, R4, R16, R36 ;  /* 0x000000100424723c */ /* 0x004fe20000001824 */
[----:B----4-:R-:W-:-:S06]  /*e860*/  IMAD.IADD R2, R224, 0x1, -R0 ;  /* 0x00000001e0027824 */ /* 0x010fcc00078e0a00 */
[----:B------:R-:W-:Y:S01]  /*e870*/  IMAD.IADD R16, R227, 0x1, -R0 ;  /* 0x00000001e3107824 */ /* 0x000fe200078e0a00 */
[----:B------:R-:W-:Y:S01]  /*e880*/  IABS R2, R2 ;  /* 0x0000000200027213 */ /* 0x000fe20000000000 */
[----:B------:R1:W-:Y:S01]  /*e890*/  I2F R24, R3 ;  /* 0x0000000300187306 */ /* 0x0003e20000201400 */
[----:B------:R-:W-:Y:S03]  /*e8a0*/  HMMA.16816.F32 R44, R12, R26, R48 ;  /* 0x0000001a0c2c723c */ /* 0x000fe60000001830 */
[----:B-1----:R-:W-:Y:S01]  /*e8b0*/  IMAD.MOV.U32 R3, RZ, RZ, R2 ;  /* 0x000000ffff037224 */ /* 0x002fe200078e0002 */
[----:B------:R-:W-:-:S04]  /*e8c0*/  IABS R2, R16 ;  /* 0x0000001000027213 */ /* 0x000fc80000000000 */
[----:B------:R1:W2:Y:S01]  /*e8d0*/  I2F R16, R2 ;  /* 0x0000000200107306 */ /* 0x0002a20000201400 */
[-C--:B---3--:R-:W-:Y:S07]  /*e8e0*/  HMMA.16816.F32 R40, R8, R20.reuse, R40 ;  /* 0x000000140828723c */ /* 0x088fee0000001828 */
[----:B------:R3:W4:Y:S01]  /*e8f0*/  I2F R17, R3 ;  /* 0x0000000300117306 */ /* 0x0007220000201400 */
[----:B------:R-:W-:Y:S01]  /*e900*/  HMMA.16816.F32 R180, R4, R20, R180 ;  /* 0x0000001404b4723c */ /* 0x000fe200000018b4 */
[----:B-1----:R-:W-:-:S06]  /*e910*/  IADD3 R2, R0, 0x1, RZ ;  /* 0x0000000100027810 */ /* 0x002fcc0007ffe0ff */
[----:B--2---:R-:W-:Y:S02]  /*e920*/  FFMA.FTZ R20, R16, -R222, R38 ;  /* 0x800000de10147223 */ /* 0x004fe40000010026 */
[--C-:B------:R-:W-:Y:S01]  /*e930*/  IMAD.IADD R16, R225, 0x1, -R2.reuse ;  /* 0x00000001e1107824 */ /* 0x100fe200078e0a02 */
[----:B------:R-:W-:Y:S01]  /*e940*/  HMMA.16816.F32 R48, R4, R18, R184 ;  /* 0x000000120430723c */ /* 0x000fe200000018b8 */
[----:B---3--:R-:W-:-:S03]  /*e950*/  IMAD.IADD R3, R226, 0x1, -R2 ;  /* 0x00000001e2037824 */ /* 0x008fc600078e0a02 */
[----:B------:R-:W-:-:S04]  /*e960*/  IABS R16, R16 ;  /* 0x0000001000107213 */ /* 0x000fc80000000000 */
[----:B------:R-:W-:Y:S01]  /*e970*/  HMMA.16816.F32 R44, R8, R18, R44 ;  /* 0x00000012082c723c */ /* 0x000fe2000000182c */
[----:B----4-:R-:W-:Y:S01]  /*e980*/  FFMA.FTZ R21, R17, -R222, R36 ;  /* 0x800000de11157223 */ /* 0x010fe20000010024 */
[----:B------:R-:W-:Y:S01]  /*e990*/  ISETP.GE.AND P0, PT, R0, R235, PT ;  /* 0x000000eb0000720c */ /* 0x000fe20003f06270 */
[----:B------:R-:W-:-:S04]  /*e9a0*/  IMAD.MOV.U32 R17, RZ, RZ, R16 ;  /* 0x000000ffff117224 */ /* 0x000fc800078e0010 */
[----:B------:R-:W-:Y:S01]  /*e9b0*/  IMAD.IADD R18, R224, 0x1, -R2 ;  /* 0x00000001e0127824 */ /* 0x000fe200078e0a02 */
[----:B------:R-:W-:Y:S01]  /*e9c0*/  IABS R3, R3 ;  /* 0x0000000300037213 */ /* 0x000fe20000000000 */
[----:B------:R-:W-:Y:S01]  /*e9d0*/  FFMA.FTZ R19, R25, -R222, R32 ;  /* 0x800000de19137223 */ /* 0x000fe20000010020 */
[C---:B------:R-:W-:Y:S02]  /*e9e0*/  ISETP.GE.AND P6, PT, R0.reuse, R234, PT ;  /* 0x000000ea0000720c */ /* 0x040fe40003fc6270 */
[----:B------:R-:W-:Y:S01]  /*e9f0*/  IABS R16, R18 ;  /* 0x0000001200107213 */ /* 0x000fe20000000000 */
[----:B------:R-:W-:Y:S01]  /*ea00*/  IMAD.IADD R18, R227, 0x1, -R2 ;  /* 0x00000001e3127824 */ /* 0x000fe200078e0a02 */
[C---:B------:R-:W-:Y:S02]  /*ea10*/  ISETP.GE.AND P5, PT, R0.reuse, R233, PT ;  /* 0x000000e90000720c */ /* 0x040fe40003fa6270 */
[C---:B------:R-:W-:Y:S01]  /*ea20*/  ISETP.GE.AND P1, PT, R0.reuse, R232, PT ;  /* 0x000000e80000720c */ /* 0x040fe20003f26270 */
[----:B------:R1:W-:Y:S01]  /*ea30*/  I2F R25, R17 ;  /* 0x0000001100197306 */ /* 0x0003e20000201400 */
[----:B------:R-:W-:Y:S01]  /*ea40*/  ISETP.LT.OR P0, PT, R0, R231, P0 ;  /* 0x000000e70000720c */ /* 0x000fe20000701670 */
[----:B------:R-:W-:Y:S01]  /*ea50*/  FFMA.FTZ R24, R24, -R222, R34 ;  /* 0x800000de18187223 */ /* 0x000fe20000010022 */
[----:B------:R-:W-:-:S02]  /*ea60*/  ISETP.LT.OR P6, PT, R0, R230, P6 ;  /* 0x000000e60000720c */ /* 0x000fc400037c1670 */
[C---:B------:R-:W-:Y:S02]  /*ea70*/  ISETP.LT.OR P5, PT, R0.reuse, R229, P5 ;  /* 0x000000e50000720c */ /* 0x040fe40002fa1670 */
[----:B------:R-:W-:Y:S01]  /*ea80*/  ISETP.LT.OR P1, PT, R0, R228, P1 ;  /* 0x000000e40000720c */ /* 0x000fe20000f21670 */
[----:B------:R2:W-:Y:S01]  /*ea90*/  I2F R26, R3 ;  /* 0x00000003001a7306 */ /* 0x0005e20000201400 */
[----:B------:R-:W-:Y:S02]  /*eaa0*/  FSEL R237, R19, -INF , !P0 ;  /* 0xff80000013ed7808 */ /* 0x000fe40004000000 */
[----:B------:R-:W-:Y:S01]  /*eab0*/  FSEL R240, R24, -INF , !P6 ;  /* 0xff80000018f07808 */ /* 0x000fe20007000000 */
[----:B-1----:R-:W-:Y:S01]  /*eac0*/  IMAD.MOV.U32 R17, RZ, RZ, R16 ;  /* 0x000000ffff117224 */ /* 0x002fe200078e0010 */
[----:B------:R-:W-:Y:S02]  /*ead0*/  IABS R16, R18 ;  /* 0x0000001200107213 */ /* 0x000fe40000000000 */
[----:B------:R-:W-:Y:S01]  /*eae0*/  FSEL R62, R21, -INF , !P5 ;  /* 0xff800000153e7808 */ /* 0x000fe20006800000 */
[----:B------:R1:W3:Y:S01]  /*eaf0*/  I2F R19, R17 ;  /* 0x0000001100137306 */ /* 0x0002e20000201400 */
[----:B--2---:R-:W-:-:S02]  /*eb00*/  IADD3 R3, R0, 0x8, RZ ;  /* 0x0000000800037810 */ /* 0x004fc40007ffe0ff */
[----:B------:R-:W-:-:S05]  /*eb10*/  FSEL R63, R20, -INF , !P1 ;  /* 0xff800000143f7808 */ /* 0x000fca0004800000 */
        /* <DEDUP_REMOVED lines=11> */
[----:B--2---:R-:W-:-:S04]  /*ebd0*/  IABS R16, R17 ;  /* 0x0000001100107213 */ /* 0x004fc80000000000 */
[----:B------:R1:W2:Y:S01]  /*ebe0*/  I2F R28, R16 ;  /* 0x00000010001c7306 */ /* 0x0002a20000201400 */
[----:B------:R-:W-:Y:S01]  /*ebf0*/  IABS R2, R2 ;  /* 0x0000000200027213 */ /* 0x000fe20000000000 */
[-C--:B---3--:R-:W-:Y:S02]  /*ec00*/  FFMA.FTZ R20, R19, -R222.reuse, R37 ;  /* 0x800000de13147223 */ /* 0x088fe40000010025 */
[----:B----4-:R-:W-:Y:S02]  /*ec10*/  FFMA.FTZ R19, R18, -R222, R39 ;  /* 0x800000de12137223 */ /* 0x010fe40000010027 */
[----:B------:R-:W-:Y:S02]  /*ec20*/  IMAD.MOV.U32 R17, RZ, RZ, R2 ;  /* 0x000000ffff117224 */ /* 0x000fe400078e0002 */
[--C-:B------:R-:W-:Y:S02]  /*ec30*/  IMAD.IADD R18, R227, 0x1, -R3.reuse ;  /* 0x00000001e3127824 */ /* 0x100fe400078e0a03 */
[----:B-1----:R-:W-:-:S02]  /*ec40*/  IMAD.IADD R16, R224, 0x1, -R3 ;  /* 0x00000001e0107824 */ /* 0x002fc400078e0a03 */
[----:B------:R-:W-:-:S03]  /*ec50*/  FFMA.FTZ R24, R26, -R222, R33 ;  /* 0x800000de1a187223 */ /* 0x000fc60000010021 */
[----:B------:R-:W-:Y:S01]  /*ec60*/  IABS R16, R16 ;  /* 0x0000001000107213 */ /* 0x000fe20000000000 */
[----:B------:R1:W-:Y:S01]  /*ec70*/  I2F R26, R17 ;  /* 0x00000011001a7306 */ /* 0x0003e20000201400 */
[----:B------:R-:W-:Y:S01]  /*ec80*/  IADD3 R2, R0, 0x9, RZ ;  /* 0x0000000900027810 */ /* 0x000fe20007ffe0ff */
[----:B------:R-:W-:Y:S01]  /*ec90*/  FFMA.FTZ R21, R25, -R222, R35 ;  /* 0x800000de19157223 */ /* 0x000fe20000010023 */
[----:B------:R-:W-:Y:S01]  /*eca0*/  FSEL R61, R19, -INF , !P1 ;  /* 0xff800000133d7808 */ /* 0x000fe20004800000 */
[----:B-1----:R-:W-:Y:S01]  /*ecb0*/  IMAD.MOV.U32 R17, RZ, RZ, R16 ;  /* 0x000000ffff117224 */ /* 0x002fe200078e0010 */
[----:B------:R-:W-:Y:S01]  /*ecc0*/  IABS R16, R18 ;  /* 0x0000001200107213 */ /* 0x000fe20000000000 */
[----:B------:R-:W-:Y:S02]  /*ecd0*/  IMAD.IADD R18, R226, 0x1, -R2 ;  /* 0x00000001e2127824 */ /* 0x000fe400078e0a02 */
[----:B------:R1:W3:Y:S01]  /*ece0*/  I2F R25, R17 ;  /* 0x0000001100197306 */ /* 0x0002e20000201400 */
[----:B------:R-:W-:Y:S01]  /*ecf0*/  IMAD.MOV.U32 R239, RZ, RZ, R214 ;  /* 0x000000ffffef7224 */ /* 0x000fe200078e00d6 */
[----:B------:R-:W-:-:S02]  /*ed00*/  FSEL R214, R24, -INF , !P0 ;  /* 0xff80000018d67808 */ /* 0x000fc40004000000 */
[----:B------:R-:W-:Y:S02]  /*ed10*/  FSEL R238, R21, -INF , !P6 ;  /* 0xff80000015ee7808 */ /* 0x000fe40007000000 */
[----:B------:R-:W-:Y:S01]  /*ed20*/  FSEL R60, R20, -INF , !P5 ;  /* 0xff800000143c7808 */ /* 0x000fe20006800000 */
[----:B-1----:R-:W-:Y:S01]  /*ed30*/  IMAD.MOV.U32 R17, RZ, RZ, R16 ;  /* 0x000000ffff117224 */ /* 0x002fe200078e0010 */
[----:B------:R-:W-:-:S03]  /*ed40*/  IABS R16, R18 ;  /* 0x0000001200107213 */ /* 0x000fc60000000000 */
[----:B------:R1:W4:Y:S01]  /*ed50*/  I2F R19, R17 ;  /* 0x0000001100137306 */ /* 0x0003220000201400 */
[C---:B------:R-:W-:Y:S02]  /*ed60*/  ISETP.GE.AND P0, PT, R3.reuse, R235, PT ;  /* 0x000000eb0300720c */ /* 0x040fe40003f06270 */
[C---:B------:R-:W-:Y:S02]  /*ed70*/  ISETP.GE.AND P6, PT, R3.reuse, R234, PT ;  /* 0x000000ea0300720c */ /* 0x040fe40003fc6270 */
[C---:B------:R-:W-:Y:S02]  /*ed80*/  ISETP.GE.AND P5, PT, R3.reuse, R233, PT ;  /* 0x000000e90300720c */ /* 0x040fe40003fa6270 */
[C---:B------:R-:W-:Y:S01]  /*ed90*/  ISETP.GE.AND P1, PT, R3.reuse, R232, PT ;  /* 0x000000e80300720c */ /* 0x040fe20003f26270 */
[----:B------:R2:W2:Y:S01]  /*eda0*/  I2F R27, R16 ;  /* 0x00000010001b7306 */ /* 0x0004a20000201400 */
[C---:B------:R-:W-:Y:S02]  /*edb0*/  ISETP.LT.OR P0, PT, R3.reuse, R231, P0 ;  /* 0x000000e70300720c */ /* 0x040fe40000701670 */
[----:B------:R-:W-:Y:S01]  /*edc0*/  ISETP.LT.OR P6, PT, R3, R230, P6 ;  /* 0x000000e60300720c */ /* 0x000fe200037c1670 */
[----:B-1----:R-:W-:Y:S01]  /*edd0*/  IMAD.IADD R17, R225, 0x1, -R2 ;  /* 0x00000001e1117824 */ /* 0x002fe200078e0a02 */
[----:B------:R-:W-:-:S02]  /*ede0*/  ISETP.LT.OR P5, PT, R3, R229, P5 ;  /* 0x000000e50300720c */ /* 0x000fc40002fa1670 */
[----:B------:R-:W-:Y:S01]  /*edf0*/  ISETP.LT.OR P1, PT, R3, R228, P1 ;  /* 0x000000e40300720c */ /* 0x000fe20000f21670 */
[----:B--2---:R-:W-:Y:S01]  /*ee00*/  IMAD.IADD R16, R224, 0x1, -R2 ;  /* 0x00000001e0107824 */ /* 0x004fe200078e0a02 */
[----:B------:R-:W-:Y:S01]  /*ee10*/  IABS R3, R17 ;  /* 0x0000001100037213 */ /* 0x000fe20000000000 */
[----:B------:R-:W-:-:S03]  /*ee20*/  FFMA.FTZ R24, R28, -R222, R44 ;  /* 0x800000de1c187223 */ /* 0x000fc6000001002c */
[----:B------:R-:W-:Y:S01]  /*ee30*/  IABS R16, R16 ;  /* 0x0000001000107213 */ /* 0x000fe20000000000 */
[-C--:B---3--:R-:W-:Y:S02]  /*ee40*/  FFMA.FTZ R20, R25, -R222.reuse, R48 ;  /* 0x800000de19147223 */ /* 0x088fe40000010030 */
[-C--:B------:R-:W-:Y:S01]  /*ee50*/  FFMA.FTZ R21, R26, -R222.reuse, R46 ;  /* 0x800000de1a157223 */ /* 0x080fe2000001002e */
[----:B------:R1:W2:Y:S01]  /*ee60*/  I2F R25, R3 ;  /* 0x0000000300197306 */ /* 0x0002a20000201400 */
[----:B----4-:R-:W-:Y:S02]  /*ee70*/  FFMA.FTZ R19, R19, -R222, R50 ;  /* 0x800000de13137223 */ /* 0x010fe40000010032 */
[----:B------:R-:W-:Y:S02]  /*ee80*/  IMAD.IADD R18, R227, 0x1, -R2 ;  /* 0x00000001e3127824 */ /* 0x000fe400078e0a02 */
[----:B------:R-:W-:Y:S01]  /*ee90*/  IMAD.MOV.U32 R17, RZ, RZ, R16 ;  /* 0x000000ffff117224 */ /* 0x000fe200078e0010 */
[----:B------:R-:W-:-:S02]  /*eea0*/  FSEL R206, R24, -INF , !P0 ;  /* 0xff80000018ce7808 */ /* 0x000fc40004000000 */
[----:B------:R-:W-:Y:S01]  /*eeb0*/  FSEL R207, R21, -INF , !P6 ;  /* 0xff80000015cf7808 */ /* 0x000fe20007000000 */
[----:B------:R3:W4:Y:S01]  /*eec0*/  I2F R24, R17 ;  /* 0x0000001100187306 */ /* 0x0007220000201400 */
[----:B------:R-:W-:Y:S02]  /*eed0*/  FSEL R58, R20, -INF , !P5 ;  /* 0xff800000143a7808 */ /* 0x000fe40006800000 */
[----:B------:R-:W-:Y:S02]  /*eee0*/  FSEL R59, R19, -INF , !P1 ;  /* 0xff800000133b7808 */ /* 0x000fe40004800000 */
[----:B-1----:R-:W-:Y:S02]  /*eef0*/  IADD3 R3, R0, 0x10, RZ ;  /* 0x0000001000037810 */ /* 0x002fe40007ffe0ff */
[----:B------:R-:W-:Y:S02]  /*ef00*/  ISETP.GE.AND P0, PT, R2, R235, PT ;  /* 0x000000eb0200720c */ /* 0x000fe40003f06270 */
[----:B------:R-:W-:-:S02]  /*ef10*/  IABS R16, R18 ;  /* 0x0000001200107213 */ /* 0x000fc40000000000 */
[C---:B------:R-:W-:Y:S02]  /*ef20*/  ISETP.GE.AND P6, PT, R2.reuse, R234, PT ;  /* 0x000000ea0200720c */ /* 0x040fe40003fc6270 */
[----:B------:R-:W-:Y:S01]  /*ef30*/  ISETP.GE.AND P5, PT, R2, R233, PT ;  /* 0x000000e90200720c */ /* 0x000fe20003fa6270 */
[----:B---3--:R-:W-:Y:S01]  /*ef40*/  IMAD.IADD R17, R226, 0x1, -R3 ;  /* 0x00000001e2117824 */ /* 0x008fe200078e0a03 */
[C---:B------:R-:W-:Y:S01]  /*ef50*/  ISETP.GE.AND P1, PT, R2.reuse, R232, PT ;  /* 0x000000e80200720c */ /* 0x040fe20003f26270 */
[----:B------:R1:W3:Y:S01]  /*ef60*/  I2F R20, R16 ;  /* 0x0000001000147306 */ /* 0x0002e20000201400 */
[C---:B------:R-:W-:Y:S02]  /*ef70*/  ISETP.LT.OR P0, PT, R2.reuse, R231, P0 ;  /* 0x000000e70200720c */ /* 0x040fe40000701670 */
[C---:B------:R-:W-:Y:S02]  /*ef80*/  ISETP.LT.OR P6, PT, R2.reuse, R230, P6 ;  /* 0x000000e60200720c */ /* 0x040fe400037c1670 */
[----:B------:R-:W-:-:S02]  /*ef90*/  ISETP.LT.OR P5, PT, R2, R229, P5 ;  /* 0x000000e50200720c */ /* 0x000fc40002fa1670 */
[----:B------:R-:W-:Y:S01]  /*efa0*/  ISETP.LT.OR P1, PT, R2, R228, P1 ;  /* 0x000000e40200720c */ /* 0x000fe20000f21670 */
[----:B------:R-:W-:Y:S02]  /*efb0*/  IMAD.IADD R2, R225, 0x1, -R3 ;  /* 0x00000001e1027824 */ /* 0x000fe400078e0a03 */
[----:B------:R-:W-:Y:S01]  /*efc0*/  FFMA.FTZ R18, R27, -R222, R45 ;  /* 0x800000de1b127223 */ /* 0x000fe2000001002d */
[----:B-1----:R-:W-:Y:S02]  /*efd0*/  IABS R16, R17 ;  /* 0x0000001100107213 */ /* 0x002fe40000000000 */
[----:B------:R-:W-:Y:S02]  /*efe0*/  IABS R2, R2 ;  /* 0x0000000200027213 */ /* 0x000fe40000000000 */
[----:B------:R1:W1:Y:S01]  /*eff0*/  I2F R28, R16 ;  /* 0x00000010001c7306 */ /* 0x0002620000201400 */
[----:B------:R-:W-:Y:S01]  /*f000*/  FSEL R65, R18, -INF , !P0 ;  /* 0xff80000012417808 */ /* 0x000fe20004000000 */
[----:B------:R-:W-:-:S02]  /*f010*/  IMAD.IADD R18, R227, 0x1, -R3 ;  /* 0x00000001e3127824 */ /* 0x000fc400078e0a03 */
        /* <DEDUP_REMOVED lines=28> */
[-C--:B------:R-:W-:Y:S01]  /*f1e0*/  FFMA.FTZ R24, R28, -R222.reuse, R40 ;  /* 0x800000de1c187223 */ /* 0x080fe20000010028 */
[----:B------:R-:W-:Y:S01]  /*f1f0*/  IABS R17, R17 ;  /* 0x0000001100117213 */ /* 0x000fe20000000000 */
[-C--:B------:R-:W-:Y:S01]  /*f200*/  FFMA.FTZ R21, R26, -R222.reuse, R42 ;  /* 0x800000de1a157223 */ /* 0x080fe2000001002a */
[----:B------:R1:W-:Y:S01]  /*f210*/  I2F R27, R16 ;  /* 0x00000010001b7306 */ /* 0x0003e20000201400 */
[----:B--2---:R-:W-:-:S02]  /*f220*/  FFMA.FTZ R20, R25, -R222, R180 ;  /* 0x800000de19147223 */ /* 0x004fc400000100b4 */
[----:B---3--:R-:W-:Y:S01]  /*f230*/  FFMA.FTZ R19, R19, -R222, R182 ;  /* 0x800000de13137223 */ /* 0x008fe200000100b6 */
[----:B------:R-:W-:Y:S01]  /*f240*/  FSEL R185, R24, -INF , !P0 ;  /* 0xff80000018b97808 */ /* 0x000fe20004000000 */
[----:B------:R-:W-:Y:S01]  /*f250*/  IMAD.IADD R18, R227, 0x1, -R2 ;  /* 0x00000001e3127824 */ /* 0x000fe200078e0a02 */
[----:B------:R-:W-:Y:S02]  /*f260*/  FSEL R187, R21, -INF , !P6 ;  /* 0xff80000015bb7808 */ /* 0x000fe40007000000 */
[----:B------:R2:W3:Y:S01]  /*f270*/  I2F R25, R17 ;  /* 0x0000001100197306 */ /* 0x0004e20000201400 */
[----:B------:R-:W-:Y:S02]  /*f280*/  FSEL R66, R20, -INF , !P5 ;  /* 0xff80000014427808 */ /* 0x000fe40006800000 */
[----:B------:R-:W-:Y:S02]  /*f290*/  FSEL R211, R19, -INF , !P1 ;  /* 0xff80000013d37808 */ /* 0x000fe40004800000 */
[----:B-1----:R-:W-:-:S02]  /*f2a0*/  IABS R16, R3 ;  /* 0x0000000300107213 */ /* 0x002fc40000000000 */
[----:B------:R-:W-:Y:S02]  /*f2b0*/  IADD3 R3, R0, 0x18, RZ ;  /* 0x0000001800037810 */ /* 0x000fe40007ffe0ff */
[C---:B------:R-:W-:Y:S02]  /*f2c0*/  ISETP.GE.AND P0, PT, R2.reuse, R235, PT ;  /* 0x000000eb0200720c */ /* 0x040fe40003f06270 */
[C---:B------:R-:W-:Y:S01]  /*f2d0*/  ISETP.GE.AND P6, PT, R2.reuse, R234, PT ;  /* 0x000000ea0200720c */ /* 0x040fe20003fc6270 */
[----:B--2---:R-:W-:Y:S01]  /*f2e0*/  IMAD.MOV.U32 R17, RZ, RZ, R16 ;  /* 0x000000ffff117224 */ /* 0x004fe200078e0010 */
        /* <DEDUP_REMOVED lines=9> */
[----:B------:R4:W2:Y:S01]  /*f380*/  I2F R20, R16 ;  /* 0x0000001000147306 */ /* 0x0008a20000201400 */
[----:B-1----:R-:W-:-:S03]  /*f390*/  IMAD.IADD R17, R226, 0x1, -R3 ;  /* 0x00000001e2117824 */ /* 0x002fc600078e0a03 */
[----:B------:R-:W-:Y:S01]  /*f3a0*/  IABS R2, R2 ;  /* 0x0000000200027213 */ /* 0x000fe20000000000 */
[----:B---3--:R-:W-:Y:S01]  /*f3b0*/  FFMA.FTZ R18, R25, -R222, R43 ;  /* 0x800000de19127223 */ /* 0x008fe2000001002b */
[----:B----4-:R-:W-:-:S03]  /*f3c0*/  IABS R16, R17 ;  /* 0x0000001100107213 */ /* 0x010fc60000000000 */
[----:B------:R-:W-:Y:S01]  /*f3d0*/  IMAD.MOV.U32 R17, RZ, RZ, R2 ;  /* 0x000000ffff117224 */ /* 0x000fe200078e0002 */
[----:B------:R1:W3:Y:S01]  /*f3e0*/  I2F R26, R16 ;  /* 0x00000010001a7306 */ /* 0x0002e20000201400 */
[-C--:B------:R-:W-:Y:S01]  /*f3f0*/  FFMA.FTZ R19, R27, -R222.reuse, R41 ;  /* 0x800000de1b137223 */ /* 0x080fe20000010029 */
[----:B------:R-:W-:Y:S01]  /*f400*/  HMMA.16816.F32 R44, R4, R22, R176 ;  /* 0x00000016042c723c */ /* 0x000fe200000018b0 */
[----:B--2---:R-:W-:-:S05]  /*f410*/  FFMA.FTZ R21, R24, -R222, R181 ;  /* 0x800000de18157223 */ /* 0x004fca00000100b5 */
[----:B------:R2:W4:Y:S01]  /*f420*/  I2F R25, R17 ;  /* 0x0000001100197306 */ /* 0x0005220000201400 */
[--C-:B-1----:R-:W-:Y:S01]  /*f430*/  IMAD.IADD R16, R224, 0x1, -R3.reuse ;  /* 0x00000001e0107824 */ /* 0x102fe200078e0a03 */
[----:B------:R-:W-:Y:S04]  /*f440*/  HMMA.16816.F32 R32, R8, R22, R104 ;  /* 0x000000160820723c */ /* 0x000fe80000001868 */
[----:B------:R-:W-:Y:S01]  /*f450*/  IABS R16, R16 ;  /* 0x0000001000107213 */ /* 0x000fe20000000000 */
[----:B--2---:R-:W-:Y:S01]  /*f460*/  IMAD.IADD R17, R227, 0x1, -R3 ;  /* 0x00000001e3117824 */ /* 0x004fe200078e0a03 */
[----:B------:R-:W-:Y:S01]  /*f470*/  FSEL R243, R19, -INF , !P0 ;  /* 0xff80000013f37808 */ /* 0x000fe20004000000 */
[----:B------:R-:W-:Y:S01]  /*f480*/  FFMA.FTZ R23, R20, -R222, R183 ;  /* 0x800000de14177223 */ /* 0x000fe200000100b7 */
[----:B------:R-:W-:Y:S01]  /*f490*/  FSEL R186, R18, -INF , !P6 ;  /* 0xff80000012ba7808 */ /* 0x000fe20007000000 */
[----:B------:R1:W2:Y:S01]  /*f4a0*/  I2F R24, R16 ;  /* 0x0000001000187306 */ /* 0x0002a20000201400 */
[----:B------:R-:W-:-:S02]  /*f4b0*/  IABS R20, R17 ;  /* 0x0000001100147213 */ /* 0x000fc40000000000 */
[----:B------:R-:W-:-:S03]  /*f4c0*/  FSEL R64, R21, -INF , !P5 ;  /* 0xff80000015407808 */ /* 0x000fc60006800000 */
        /* <DEDUP_REMOVED lines=12> */
[----:B--2---:R-:W-:Y:S01]  /*f590*/  IMAD.IADD R21, R225, 0x1, -R2 ;  /* 0x00000001e1157824 */ /* 0x004fe200078e0a02 */
[C---:B------:R-:W-:Y:S01]  /*f5a0*/  ISETP.LT.OR P0, PT, R3.reuse, R231, P0 ;  /* 0x000000e70300720c */ /* 0x040fe20000701670 */
[----:B---3--:R-:W-:Y:S01]  /*f5b0*/  FFMA.FTZ R26, R26, -R222, R32 ;  /* 0x800000de1a1a7223 */ /* 0x008fe20000010020 */
[----:B------:R-:W-:Y:S01]  /*f5c0*/  ISETP.LT.OR P6, PT, R3, R230, P6 ;  /* 0x000000e60300720c */ /* 0x000fe200037c1670 */
[-C--:B----4-:R-:W-:Y:S01]  /*f5d0*/  FFMA.FTZ R25, R25, -R222.reuse, R34 ;  /* 0x800000de19197223 */ /* 0x090fe20000010022 */
[C---:B------:R-:W-:Y:S01]  /*f5e0*/  ISETP.LT.OR P5, PT, R3.reuse, R229, P5 ;  /* 0x000000e50300720c */ /* 0x040fe20002fa1670 */
[----:B------:R-:W-:Y:S01]  /*f5f0*/  FFMA.FTZ R24, R24, -R222, R44 ;  /* 0x800000de18187223 */ /* 0x000fe2000001002c */
[----:B------:R-:W-:Y:S01]  /*f600*/  ISETP.LT.OR P1, PT, R3, R228, P1 ;  /* 0x000000e40300720c */ /* 0x000fe20000f21670 */
[----:B------:R-:W-:-:S02]  /*f610*/  FFMA.FTZ R23, R23, -R222, R46 ;  /* 0x800000de17177223 */ /* 0x000fc4000001002e */
[----:B------:R-:W-:Y:S01]  /*f620*/  IMAD.IADD R20, R224, 0x1, -R2 ;  /* 0x00000001e0147824 */ /* 0x000fe200078e0a02 */
[----:B------:R-:W-:Y:S01]  /*f630*/  IABS R3, R21 ;  /* 0x0000001500037213 */ /* 0x000fe20000000000 */
[----:B------:R-:W-:Y:S01]  /*f640*/  IMAD.MOV.U32 R208, RZ, RZ, R215 ;  /* 0x000000ffffd07224 */ /* 0x000fe200078e00d7 */
[----:B------:R-:W-:Y:S02]  /*f650*/  HMMA.16816.F32 R52, R12, R30, R196 ;  /* 0x0000001e0c34723c */ /* 0x000fe400000018c4 */
[----:B------:R-:W-:Y:S01]  /*f660*/  IABS R20, R20 ;  /* 0x0000001400147213 */ /* 0x000fe20000000000 */
[----:B------:R2:W3:Y:S01]  /*f670*/  I2F R27, R3 ;  /* 0x00000003001b7306 */ /* 0x0004e20000201400 */
[----:B------:R-:W-:Y:S02]  /*f680*/  FSEL R215, R26, -INF , !P0 ;  /* 0xff8000001ad77808 */ /* 0x000fe40004000000 */
[----:B------:R-:W-:Y:S02]  /*f690*/  FSEL R184, R25, -INF , !P6 ;  /* 0xff80000019b87808 */ /* 0x000fe40007000000 */
[----:B------:R-:W-:-:S02]  /*f6a0*/  FSEL R107, R24, -INF , !P5 ;  /* 0xff800000186b7808 */ /* 0x000fc40006800000 */
[----:B------:R-:W-:Y:S01]  /*f6b0*/  FSEL R198, R23, -INF , !P1 ;  /* 0xff80000017c67808 */ /* 0x000fe20004800000 */
[----:B------:R-:W-:Y:S01]  /*f6c0*/  IMAD.IADD R22, R227, 0x1, -R2 ;  /* 0x00000001e3167824 */ /* 0x000fe200078e0a02 */
[C---:B------:R-:W-:Y:S01]  /*f6d0*/  ISETP.GE.AND P0, PT, R2.reuse, R235, PT ;  /* 0x000000eb0200720c */ /* 0x040fe20003f06270 */
[----:B------:R-:W-:Y:S01]  /*f6e0*/  IMAD.MOV.U32 R21, RZ, RZ, R20 ;  /* 0x000000ffff157224 */ /* 0x000fe200078e0014 */
[C---:B------:R-:W-:Y:S02]  /*f6f0*/  ISETP.GE.AND P6, PT, R2.reuse, R234, PT ;  /* 0x000000ea0200720c */ /* 0x040fe40003fc6270 */
[C---:B------:R-:W-:Y:S02]  /*f700*/  ISETP.GE.AND P5, PT, R2.reuse, R233, PT ;  /* 0x000000e90200720c */ /* 0x040fe40003fa6270 */
[----:B------:R-:W-:Y:S02]  /*f710*/  ISETP.GE.AND P1, PT, R2, R232, PT ;  /* 0x000000e80200720c */ /* 0x000fe40003f26270 */
[----:B--2---:R-:W-:Y:S01]  /*f720*/  IADD3 R3, R0, 0x20, RZ ;  /* 0x0000002000037810 */ /* 0x004fe20007ffe0ff */
[----:B------:R2:W4:Y:S01]  /*f730*/  I2F R26, R21 ;  /* 0x00000015001a7306 */ /* 0x0005220000201400 */
[----:B------:R-:W-:-:S02]  /*f740*/  ISETP.LT.OR P0, PT, R2, R231, P0 ;  /* 0x000000e70200720c */ /* 0x000fc40000701670 */
[C---:B------:R-:W-:Y:S02]  /*f750*/  ISETP.LT.OR P6, PT, R2.reuse, R230, P6 ;  /* 0x000000e60200720c */ /* 0x040fe400037c1670 */
[C---:B------:R-:W-:Y:S02]  /*f760*/  ISETP.LT.OR P5, PT, R2.reuse, R229, P5 ;  /* 0x000000e50200720c */ /* 0x040fe40002fa1670 */
[----:B------:R-:W-:Y:S01]  /*f770*/  ISETP.LT.OR P1, PT, R2, R228, P1 ;  /* 0x000000e40200720c */ /* 0x000fe20000f21670 */
[--C-:B------:R-:W-:Y:S01]  /*f780*/  IMAD.IADD R2, R225, 0x1, -R3.reuse ;  /* 0x00000001e1027824 */ /* 0x100fe200078e0a03 */
[----:B------:R-:W-:Y:S01]  /*f790*/  IABS R20, R22 ;  /* 0x0000001600147213 */ /* 0x000fe20000000000 */
[-C--:B-1----:R-:W-:Y:S01]  /*f7a0*/  HMMA.16816.F32 R40, R8, R16.reuse, R100 ;  /* 0x000000100828723c */ /* 0x082fe20000001864 */
[----:B--2---:R-:W-:Y:S02]  /*f7b0*/  IMAD.IADD R21, R226, 0x1, -R3 ;  /* 0x00000001e2157824 */ /* 0x004fe400078e0a03 */
        /* <DEDUP_REMOVED lines=8> */
[----:B------:R1:W1:Y:S01]  /*f840*/  I2F R28, R20 ;  /* 0x00000014001c7306 */ /* 0x0002620000201400 */
        /* <DEDUP_REMOVED lines=11> */
[----:B------:R-:W-:Y:S02]  /*f900*/  FSEL R205, R22, -INF , !P0 ;  /* 0xff80000016cd7808 */ /* 0x000fe40004000000 */
        /* <DEDUP_REMOVED lines=8> */
[C---:B------:R-:W-:Y:S01]  /*f990*/  ISETP.GE.AND P1, PT, R3.reuse, R232, PT ;  /* 0x000000e80300720c */ /* 0x040fe20003f26270 */
[----:B------:R-:W-:Y:S01]  /*f9a0*/  FFMA.FTZ R23, R28, -R222, R40 ;  /* 0x800000de1c177223 */ /* 0x000fe20000010028 */
[C---:B------:R-:W-:Y:S02]  /*f9b0*/  ISETP.LT.OR P0, PT, R3.reuse, R231, P0 ;  /* 0x000000e70300720c */ /* 0x040fe40000701670 */
[----:B------:R-:W-:Y:S01]  /*f9c0*/  ISETP.LT.OR P6, PT, R3, R230, P6 ;  /* 0x000000e60300720c */ /* 0x000fe200037c1670 */
[----:B-1----:R-:W-:Y:S01]  /*f9d0*/  IMAD.IADD R17, R225, 0x1, -R2 ;  /* 0x00000001e1117824 */ /* 0x002fe200078e0a02 */
[----:B------:R-:W-:-:S02]  /*f9e0*/  ISETP.LT.OR P5, PT, R3, R229, P5 ;  /* 0x000000e50300720c */ /* 0x000fc40002fa1670 */
[----:B------:R-:W-:Y:S02]  /*f9f0*/  ISETP.LT.OR P1, PT, R3, R228, P1 ;  /* 0x000000e40300720c */ /* 0x000fe40000f21670 */
[----:B------:R-:W-:Y:S01]  /*fa00*/  IABS R3, R17 ;  /* 0x0000001100037213 */ /* 0x000fe20000000000 */
[----:B------:R-:W-:Y:S01]  /*fa10*/  IMAD.IADD R17, R224, 0x1, -R2 ;  /* 0x00000001e0117824 */ /* 0x000fe200078e0a02 */
[----:B------:R-:W-:Y:S02]  /*fa20*/  FSEL R23, R23, -INF , !P0 ;  /* 0xff80000017177808 */ /* 0x000fe40004000000 */
[----:B------:R1:W-:Y:S01]  /*fa30*/  I2F R24, R3 ;  /* 0x0000000300187306 */ /* 0x0003e20000201400 */
[-C--:B------:R-:W-:Y:S01]  /*fa40*/  FFMA.FTZ R22, R25, -R222.reuse, R42 ;  /* 0x800000de19167223 */ /* 0x080fe2000001002a */
[----:B------:R-:W-:Y:S01]  /*fa50*/  IABS R17, R17 ;  /* 0x0000001100117213 */ /* 0x000fe20000000000 */
[-C--:B---3--:R-:W-:Y:S02]  /*fa60*/  FFMA.FTZ R21, R21, -R222.reuse, R36 ;  /* 0x800000de15157223 */ /* 0x088fe40000010024 */
[----:B--2---:R-:W-:Y:S01]  /*fa70*/  FFMA.FTZ R20, R20, -R222, R38 ;  /* 0x800000de14147223 */ /* 0x004fe20000010026 */
[----:B------:R2:W-:Y:S01]  /*fa80*/  STL [R1+0x4], R23 ;  /* 0x0000041701007387 */ /* 0x0005e20000100800 */
[----:B------:R-:W-:Y:S01]  /*fa90*/  IMAD.MOV.U32 R177, RZ, RZ, R241 ;  /* 0x000000ffffb17224 */ /* 0x000fe200078e00f1 */
[----:B------:R3:W4:Y:S01]  /*faa0*/  I2F R26, R16 ;  /* 0x00000010001a7306 */ /* 0x0007220000201400 */
[----:B------:R-:W-:Y:S01]  /*fab0*/  FSEL R101, R22, -INF , !P6 ;  /* 0xff80000016657808 */ /* 0x000fe20007000000 */
[----:B-1----:R-:W-:Y:S01]  /*fac0*/  IMAD.IADD R3, R227, 0x1, -R2 ;  /* 0x00000001e3037824 */ /* 0x002fe200078e0a02 */
[----:B------:R-:W-:-:S02]  /*fad0*/  FSEL R241, R21, -INF , !P5 ;  /* 0xff80000015f17808 */ /* 0x000fc40006800000 */
[----:B------:R-:W-:Y:S02]  /*fae0*/  FSEL R102, R20, -INF , !P1 ;  /* 0xff80000014667808 */ /* 0x000fe40004800000 */
[----:B------:R-:W-:Y:S02]  /*faf0*/  IABS R3, R3 ;  /* 0x0000000300037213 */ /* 0x000fe40000000000 */
[----:B------:R-:W-:Y:S02]  /*fb00*/  ISETP.GE.AND P0, PT, R2, R235, PT ;  /* 0x000000eb0200720c */ /* 0x000fe40003f06270 */
[----:B---3--:R-:W-:Y:S02]  /*fb10*/  IADD3 R16, R0, 0x28, RZ ;  /* 0x0000002800107810 */ /* 0x008fe40007ffe0ff */
[C---:B------:R-:W-:Y:S01]  /*fb20*/  ISETP.GE.AND P6, PT, R2.reuse, R234, PT ;  /* 0x000000ea0200720c */ /* 0x040fe20003fc6270 */
[----:B--2---:R1:W2:Y:S01]  /*fb30*/  I2F R23, R17 ;  /* 0x0000001100177306 */ /* 0x0042a20000201400 */
[----:B------:R-:W-:-:S02]  /*fb40*/  ISETP.GE.AND P5, PT, R2, R233, PT ;  /* 0x000000e90200720c */ /* 0x000fc40003fa6270 */
[C---:B------:R-:W-:Y:S02]  /*fb50*/  ISETP.GE.AND P1, PT, R2.reuse, R232, PT ;  /* 0x000000e80200720c */ /* 0x040fe40003f26270 */
[----:B------:R-:W-:-:S03]  /*fb60*/  ISETP.LT.OR P0, PT, R2, R231, P0 ;  /* 0x000000e70200720c */ /* 0x000fc60000701670 */
[----:B------:R3:W3:Y:S01]  /*fb70*/  I2F R22, R3 ;  /* 0x0000000300167306 */ /* 0x0006e20000201400 */
[C---:B------:R-:W-:Y:S02]  /*fb80*/  ISETP.LT.OR P6, PT, R2.reuse, R230, P6 ;  /* 0x000000e60200720c */ /* 0x040fe400037c1670 */
[C---:B------:R-:W-:Y:S02]  /*fb90*/  ISETP.LT.OR P5, PT, R2.reuse, R229, P5 ;  /* 0x000000e50200720c */ /* 0x040fe40002fa1670 */
[----:B------:R-:W-:Y:S01]  /*fba0*/  ISETP.LT.OR P1, PT, R2, R228, P1 ;  /* 0x000000e40200720c */ /* 0x000fe20000f21670 */
[--C-:B------:R-:W-:Y:S02]  /*fbb0*/  IMAD.IADD R2, R225, 0x1, -R16.reuse ;  /* 0x00000001e1027824 */ /* 0x100fe400078e0a10 */
[----:B-1----:R-:W-:-:S03]  /*fbc0*/  IMAD.IADD R17, R226, 0x1, -R16 ;  /* 0x00000001e2117824 */ /* 0x002fc600078e0a10 */
[----:B------:R-:W-:Y:S01]  /*fbd0*/  IABS R2, R2 ;  /* 0x0000000200027213 */ /* 0x000fe20000000000 */
[-C--:B----4-:R-:W-:Y:S02]  /*fbe0*/  FFMA.FTZ R20, R26, -R222.reuse, R41 ;  /* 0x800000de1a147223 */ /* 0x090fe40000010029 */
[----:B--2---:R-:W-:Y:S01]  /*fbf0*/  FFMA.FTZ R21, R23, -R222, R37 ;  /* 0x800000de17157223 */ /* 0x004fe20000010025 */
[----:B------:R-:W-:Y:S01]  /*fc00*/  HMMA.16816.F32 R44, R4, R18, R188 ;  /* 0x00000012042c723c */ /* 0x000fe200000018bc */
[----:B---3--:R-:W-:Y:S01]  /*fc10*/  IABS R3, R17 ;  /* 0x0000001100037213 */ /* 0x008fe20000000000 */
[----:B------:R-:W-:Y:S01]  /*fc20*/  IMAD.MOV.U32 R17, RZ, RZ, R2 ;  /* 0x000000ffff117224 */ /* 0x000fe200078e0002 */
[----:B------:R-:W-:Y:S01]  /*fc30*/  FSEL R100, R20, -INF , !P0 ;  /* 0xff80000014647808 */ /* 0x000fe20004000000 */
[----:B------:R-:W-:Y:S01]  /*fc40*/  IMAD.MOV.U32 R179, RZ, RZ, R208 ;  /* 0x000000ffffb37224 */ /* 0x000fe200078e00d0 */
[----:B------:R-:W-:-:S03]  /*fc50*/  FSEL R208, R21, -INF , !P5 ;  /* 0xff80000015d07808 */ /* 0x000fc60006800000 */
[----:B------:R-:W-:Y:S01]  /*fc60*/  HMMA.16816.F32 R32, R8, R18, R52 ;  /* 0x000000120820723c */ /* 0x000fe20000001834 */
[----:B------:R1:W-:Y:S06]  /*fc70*/  I2F R26, R17 ;  /* 0x00000011001a7306 */ /* 0x0003ec0000201400 */
[----:B------:R-:W-:Y:S02]  /*fc80*/  IMAD.IADD R18, R224, 0x1, -R16 ;  /* 0x00000001e0127824 */ /* 0x000fe400078e0a10 */
[-C--:B------:R-:W-:Y:S02]  /*fc90*/  FFMA.FTZ R19, R24, -R222.reuse, R43 ;  /* 0x800000de18137223 */ /* 0x080fe4000001002b */
[----:B------:R-:W-:Y:S01]  /*fca0*/  FFMA.FTZ R24, R22, -R222, R39 ;  /* 0x800000de16187223 */ /* 0x000fe20000010027 */
[----:B------:R2:W3:Y:S01]  /*fcb0*/  I2F R28, R3 ;  /* 0x00000003001c7306 */ /* 0x0004e20000201400 */
[----:B------:R-:W4:Y:S01]  /*fcc0*/  LDSM.16.M88.4 R20, [R219+0x8c00] ;  /* 0x008c0000db14783b */ /* 0x000f220000000200 */
[----:B------:R-:W-:Y:S01]  /*fcd0*/  IABS R2, R18 ;  /* 0x0000001200027213 */ /* 0x000fe20000000000 */
[----:B------:R-:W-:-:S02]  /*fce0*/  IMAD.MOV.U32 R178, RZ, RZ, R239 ;  /* 0x000000ffffb27224 */ /* 0x000fc400078e00ef */
[----:B-1----:R-:W-:Y:S01]  /*fcf0*/  IMAD.IADD R17, R227, 0x1, -R16 ;  /* 0x00000001e3117824 */ /* 0x002fe200078e0a10 */
[----:B------:R-:W-:Y:S01]  /*fd00*/  FSEL R104, R19, -INF , !P6 ;  /* 0xff80000013687808 */ /* 0x000fe20007000000 */
[----:B------:R-:W-:Y:S01]  /*fd10*/  IMAD.MOV.U32 R176, RZ, RZ, R29 ;  /* 0x000000ffffb07224 */ /* 0x000fe200078e001d */
[----:B------:R1:W1:Y:S01]  /*fd20*/  I2F R25, R2 ;  /* 0x0000000200197306 */ /* 0x0002620000201400 */
[----:B------:R-:W-:Y:S01]  /*fd30*/  ISETP.GE.AND P0, PT, R16, R235, PT ;  /* 0x000000eb1000720c */ /* 0x000fe20003f06270 */
[----:B------:R-:W-:Y:S01]  /*fd40*/  HMMA.16816.F32 R48, R12, R200, R192 ;  /* 0x000000c80c30723c */ /* 0x000fe200000018c0 */
[----:B------:R-:W-:Y:S01]  /*fd50*/  IABS R17, R17 ;  /* 0x0000001100117213 */ /* 0x000fe20000000000 */
[----:B------:R-:W-:-:S04]  /*fd60*/  DEPBAR.LE SB0, 0x0 ;  /* 0x000080000000791a */ /* 0x000fc80000000000 */
[----:B--2---:R-:W-:Y:S01]  /*fd70*/  IADD3 R3, R0, 0x29, RZ ;  /* 0x0000002900037810 */ /* 0x004fe20007ffe0ff */
[----:B------:R2:W2:Y:S01]  /*fd80*/  I2F R19, R17 ;  /* 0x0000001100137306 */ /* 0x0004a20000201400 */
[----:B------:R-:W-:-:S03]  /*fd90*/  FSEL R239, R24, -INF , !P1 ;  /* 0xff80000018ef7808 */ /* 0x000fc60004800000 */
[--C-:B-1----:R-:W-:Y:S01]  /*fda0*/  IMAD.IADD R2, R226, 0x1, -R3.reuse ;  /* 0x00000001e2027824 */ /* 0x102fe200078e0a03 */
[C---:B------:R-:W-:Y:S02]  /*fdb0*/  ISETP.GE.AND P6, PT, R16.reuse, R234, PT ;  /* 0x000000ea1000720c */ /* 0x040fe40003fc6270 */
[C---:B------:R-:W-:Y:S02]  /*fdc0*/  ISETP.GE.AND P5, PT, R16.reuse, R233, PT ;  /* 0x000000e91000720c */ /* 0x040fe40003fa6270 */
[C---:B------:R-:W-:Y:S02]  /*fdd0*/  ISETP.GE.AND P1, PT, R16.reuse, R232, PT ;  /* 0x000000e81000720c */ /* 0x040fe40003f26270 */
[----:B------:R-:W-:Y:S01]  /*fde0*/  IABS R2, R2 ;  /* 0x0000000200027213 */ /* 0x000fe20000000000 */
[----:B--2---:R-:W-:Y:S01]  /*fdf0*/  IMAD.IADD R17, R225, 0x1, -R3 ;  /* 0x00000001e1117824 */ /* 0x004fe200078e0a03 */
[C---:B------:R-:W-:Y:S02]  /*fe00*/  ISETP.LT.OR P0, PT, R16.reuse, R231, P0 ;  /* 0x000000e71000720c */ /* 0x040fe40000701670 */
[----:B------:R1:W2:Y:S01]  /*fe10*/  I2F R27, R2 ;  /* 0x00000002001b7306 */ /* 0x0002a20000201400 */
[----:B------:R-:W-:Y:S01]  /*fe20*/  BAR.SYNC.DEFER_BLOCKING 0x0 ;  /* 0x0000000000007b1d */ /* 0x000fe20000010000 */
[----:B------:R-:W-:-:S02]  /*fe30*/  ISETP.LT.OR P6, PT, R16, R230, P6 ;  /* 0x000000e61000720c */ /* 0x000fc400037c1670 */
[C---:B------:R-:W-:Y:S02]  /*fe40*/  ISETP.LT.OR P5, PT, R16.reuse, R229, P5 ;  /* 0x000000e51000720c */ /* 0x040fe40002fa1670 */
[----:B------:R-:W-:Y:S02]  /*fe50*/  ISETP.LT.OR P1, PT, R16, R228, P1 ;  /* 0x000000e41000720c */ /* 0x000fe40000f21670 */
[----:B------:R-:W-:Y:S01]  /*fe60*/  IABS R16, R17 ;  /* 0x0000001100107213 */ /* 0x000fe20000000000 */
[----:B------:R-:W-:Y:S01]  /*fe70*/  HMMA.16816.F32 R40, R12, R202, R176 ;  /* 0x000000ca0c28723c */ /* 0x000fe200000018b0 */
[----:B-1----:R-:W-:-:S06]  /*fe80*/  IMAD.IADD R2, R224, 0x1, -R3 ;  /* 0x00000001e0027824 */ /* 0x002fcc00078e0a03 */
[----:B------:R-:W-:Y:S01]  /*fe90*/  IMAD.MOV.U32 R13, RZ, RZ, R16 ;  /* 0x000000ffff0d7224 */ /* 0x000fe200078e0010 */
[----:B------:R-:W-:Y:S01]  /*fea0*/  IABS R12, R2 ;  /* 0x00000002000c7213 */ /* 0x000fe20000000000 */
[-C--:B---3--:R-:W-:Y:S02]  /*feb0*/  FFMA.FTZ R18, R28, -R222.reuse, R32 ;  /* 0x800000de1c127223 */ /* 0x088fe40000010020 */
[----:B------:R1:W3:Y:S01]  /*fec0*/  I2F R24, R13 ;  /* 0x0000000d00187306 */ /* 0x0002e20000201400 */
[-C--:B------:R-:W-:Y:S01]  /*fed0*/  FFMA.FTZ R17, R26, -R222.reuse, R34 ;  /* 0x800000de1a117223 */ /* 0x080fe20000010022 */
[----:B------:R-:W-:Y:S01]  /*fee0*/  IADD3 R2, R0, 0x30, RZ ;  /* 0x0000003000027810 */ /* 0x000fe20007ffe0ff */
[-C--:B------:R-:W-:Y:S02]  /*fef0*/  FFMA.FTZ R16, R25, -R222.reuse, R44 ;  /* 0x800000de19107223 */ /* 0x080fe4000001002c */
[----:B------:R-:W-:Y:S02]  /*ff00*/  FFMA.FTZ R15, R19, -R222, R46 ;  /* 0x800000de130f7223 */ /* 0x000fe4000001002e */
[----:B------:R-:W-:-:S02]  /*ff10*/  IMAD.IADD R14, R227, 0x1, -R3 ;  /* 0x00000001e30e7824 */ /* 0x000fc400078e0a03 */
[----:B------:R-:W-:Y:S01]  /*ff20*/  IMAD.MOV.U32 R179, RZ, RZ, R242 ;  /* 0x000000ffffb37224 */ /* 0x000fe200078e00f2 */
[----:B------:R-:W-:Y:S02]  /*ff30*/  FSEL R242, R18, -INF , !P0 ;  /* 0xff80000012f27808 */ /* 0x000fe40004000000 */
[----:B------:R-:W-:Y:S01]  /*ff40*/  FSEL R53, R17, -INF , !P6 ;  /* 0xff80000011357808 */ /* 0x000fe20007000000 */
[----:B-1----:R-:W-:Y:S01]  /*ff50*/  IMAD.MOV.U32 R13, RZ, RZ, R12 ;  /* 0x000000ffff0d7224 */ /* 0x002fe200078e000c */
[----:B------:R-:W-:Y:S02]  /*ff60*/  FSEL R200, R16, -INF , !P5 ;  /* 0xff80000010c87808 */ /* 0x000fe40006800000 */
[----:B------:R-:W-:Y:S01]  /*ff70*/  FSEL R203, R15, -INF , !P1 ;  /* 0xff8000000fcb7808 */ /* 0x000fe20004800000 */
[----:B------:R1:W1:Y:S01]  /*ff80*/  I2F R18, R13 ;  /* 0x0000000d00127306 */ /* 0x0002620000201400 */
[C---:B------:R-:W-:Y:S01]  /*ff90*/  ISETP.GE.AND P0, PT, R3.reuse, R235, PT ;  /* 0x000000eb0300720c */ /* 0x040fe20003f06270 */
[----:B------:R-:W-:Y:S01]  /*ffa0*/  IMAD.MOV.U32 R176, RZ, RZ, R251 ;  /* 0x000000ffffb07224 */ /* 0x000fe200078e00fb */
[----:B------:R-:W-:Y:S01]  /*ffb0*/  IABS R12, R14 ;  /* 0x0000000e000c7213 */ /* 0x000fe20000000000 */
[----:B------:R-:W-:Y:S01]  /*ffc0*/  IMAD.MOV.U32 R177, RZ, RZ, R250 ;  /* 0x000000ffffb17224 */ /* 0x000fe200078e00fa */
[C---:B------:R-:W-:Y:S01]  /*ffd0*/  ISETP.GE.AND P6, PT, R3.reuse, R234, PT ;  /* 0x000000ea0300720c */ /* 0x040fe20003fc6270 */
[----:B------:R-:W-:Y:S01]  /*ffe0*/  IMAD.MOV.U32 R178, RZ, RZ, R249 ;  /* 0x000000ffffb27224 */ /* 0x000fe200078e00f9 */
[----:B------:R-:W-:-:S02]  /*fff0*/  ISETP.GE.AND P5, PT, R3, R233, PT ;  /* 0x000000e90300720c */ /* 0x000fc40003fa6270 */
[C---:B------:R-:W-:Y:S01]  /*10000*/  ISETP.GE.AND P1, PT, R3.reuse, R232, PT ;  /* 0x000000e80300720c */ /* 0x040fe20003f26270 */
[----:B------:R2:W2:Y:S01]  /*10010*/  I2F R17, R12 ;  /* 0x0000000c00117306 */ /* 0x0004a20000201400 */
[C---:B------:R-:W-:Y:S01]  /*10020*/  ISETP.LT.OR P0, PT, R3.reuse, R231, P0 ;  /* 0x000000e70300720c */ /* 0x040fe20000701670 */
[--C-:B-1----:R-:W-:Y:S01]  /*10030*/  IMAD.IADD R13, R226, 0x1, -R2.reuse ;  /* 0x00000001e20d7824 */ /* 0x102fe200078e0a02 */
[C---:B------:R-:W-:Y:S02]  /*10040*/  ISETP.LT.OR P6, PT, R3.reuse, R230, P6 ;  /* 0x000000e60300720c */ /* 0x040fe400037c1670 */
[C---:B------:R-:W-:Y:S02]  /*10050*/  ISETP.LT.OR P5, PT, R3.reuse, R229, P5 ;  /* 0x000000e50300720c */ /* 0x040fe40002fa1670 */
[----:B------:R-:W-:Y:S01]  /*10060*/  ISETP.LT.OR P1, PT, R3, R228, P1 ;  /* 0x000000e40300720c */ /* 0x000fe20000f21670 */
[----:B------:R-:W-:Y:S01]  /*10070*/  IMAD.IADD R3, R225, 0x1, -R2 ;  /* 0x00000001e1037824 */ /* 0x000fe200078e0a02 */
[----:B----4-:R-:W-:Y:S01]  /*10080*/  HMMA.16816.F32 R36, R8, R20, R48 ;  /* 0x000000140824723c */ /* 0x010fe20000001830 */
[----:B--2---:R-:W-:Y:S01]  /*10090*/  IABS R12, R13 ;  /* 0x0000000d000c7213 */ /* 0x004fe20000000000 */
[----:B------:R-:W-:-:S02]  /*100a0*/  FFMA.FTZ R14, R27, -R222, R33 ;  /* 0x800000de1b0e7223 */ /* 0x000fc40000010021 */
[----:B------:R-:W-:-:S04]  /*100b0*/  IABS R3, R3 ;  /* 0x0000000300037213 */ /* 0x000fc80000000000 */
[----:B------:R-:W-:Y:S01]  /*100c0*/  HMMA.16816.F32 R28, R4, R20, R176 ;  /* 0x00000014041c723c */ /* 0x000fe200000018b0 */
[----:B------:R1:W-:Y:S01]  /*100d0*/  I2F R20, R12 ;  /* 0x0000000c00147306 */ /* 0x0003e20000201400 */
[----:B------:R-:W-:-:S05]  /*100e0*/  IMAD.MOV.U32 R13, RZ, RZ, R3 ;  /* 0x000000ffff0d7224 */ /* 0x000fca00078e0003 */
[----:B------:R-:W-:Y:S01]  /*100f0*/  IMAD.MOV.U32 R179, RZ, RZ, R209 ;  /* 0x000000ffffb37224 */ /* 0x000fe200078e00d1 */
[----:B------:R-:W-:Y:S01]  /*10100*/  FSEL R209, R14, -INF , !P0 ;  /* 0xff8000000ed17808 */ /* 0x000fe20004000000 */
[--C-:B------:R-:W-:Y:S02]  /*10110*/  IMAD.IADD R14, R227, 0x1, -R2.reuse ;  /* 0x00000001e30e7824 */ /* 0x100fe400078e0a02 */
[----:B-1----:R-:W-:Y:S01]  /*10120*/  IMAD.IADD R12, R224, 0x1, -R2 ;  /* 0x00000001e00c7824 */ /* 0x002fe200078e0a02 */
[----:B------:R1:W-:Y:S04]  /*10130*/  I2F R19, R13 ;  /* 0x0000000d00137306 */ /* 0x0003e80000201400 */
[----:B------:R-:W-:Y:S02]  /*10140*/  IABS R12, R12 ;  /* 0x0000000c000c7213 */ /* 0x000fe40000000000 */
[----:B------:R-:W-:Y:S01]  /*10150*/  IADD3 R3, R0, 0x31, RZ ;  /* 0x0000003100037810 */ /* 0x000fe20007ffe0ff */
[----:B---3--:R-:W-:-:S02]  /*10160*/  FFMA.FTZ R15, R24, -R222, R35 ;  /* 0x800000de180f7223 */ /* 0x008fc40000010023 */
[-C--:B------:R-:W-:Y:S02]  /*10170*/  FFMA.FTZ R16, R18, -R222.reuse, R45 ;  /* 0x800000de12107223 */ /* 0x080fe4000001002d */
[----:B------:R-:W-:Y:S02]  /*10180*/  FFMA.FTZ R17, R17, -R222, R47 ;  /* 0x800000de11117223 */ /* 0x000fe4000001002f */
[----:B-1----:R-:W-:Y:S01]  /*10190*/  IMAD.MOV.U32 R13, RZ, RZ, R12 ;  /* 0x000000ffff0d7224 */ /* 0x002fe200078e000c */
[----:B------:R-:W-:Y:S01]  /*101a0*/  IABS R12, R14 ;  /* 0x0000000e000c7213 */ /* 0x000fe20000000000 */
[----:B------:R-:W-:Y:S02]  /*101b0*/  IMAD.IADD R14, R226, 0x1, -R3 ;  /* 0x00000001e20e7824 */ /* 0x000fe400078e0a03 */
[----:B------:R1:W2:Y:S01]  /*101c0*/  I2F R18, R13 ;  /* 0x0000000d00127306 */ /* 0x0002a20000201400 */
[----:B------:R-:W-:Y:S02]  /*101d0*/  FSEL R249, R15, -INF , !P6 ;  /* 0xff8000000ff97808 */ /* 0x000fe40007000000 */
        /* <DEDUP_REMOVED lines=9> */
[----:B------:R1:W3:Y:S01]  /*10270*/  I2F R15, R13 ;  /* 0x0000000d000f7306 */ /* 0x0002e20000201400 */
[----:B------:R-:W-:-:S02]  /*10280*/  IMAD.MOV.U32 R176, RZ, RZ, R213 ;  /* 0x000000ffffb07224 */ /* 0x000fc400078e00d5 */
[----:B------:R-:W-:Y:S02]  /*10290*/  IMAD.MOV.U32 R177, RZ, RZ, R212 ;  /* 0x000000ffffb17224 */ /* 0x000fe400078e00d4 */
[----:B------:R-:W-:Y:S01]  /*102a0*/  IMAD.MOV.U32 R178, RZ, RZ, R210 ;  /* 0x000000ffffb27224 */ /* 0x000fe200078e00d2 */
[C---:B------:R-:W-:Y:S02]  /*102b0*/  ISETP.LT.OR P0, PT, R2.reuse, R231, P0 ;  /* 0x000000e70200720c */ /* 0x040fe40000701670 */
[C---:B------:R-:W-:Y:S02]  /*102c0*/  ISETP.LT.OR P6, PT, R2.reuse, R230, P6 ;  /* 0x000000e60200720c */ /* 0x040fe400037c1670 */
[C---:B------:R-:W-:Y:S02]  /*102d0*/  ISETP.LT.OR P5, PT, R2.reuse, R229, P5 ;  /* 0x000000e50200720c */ /* 0x040fe40002fa1670 */
[----:B------:R-:W-:Y:S01]  /*102e0*/  ISETP.LT.OR P1, PT, R2, R228, P1 ;  /* 0x000000e40200720c */ /* 0x000fe20000f21670 */
[----:B------:R-:W-:-:S02]  /*102f0*/  IMAD.IADD R2, R224, 0x1, -R3 ;  /* 0x00000001e0027824 */ /* 0x000fc400078e0a03 */
[----:B-1----:R-:W-:Y:S01]  /*10300*/  IMAD.MOV.U32 R13, RZ, RZ, R12 ;  /* 0x000000ffff0d7224 */ /* 0x002fe200078e000c */
[----:B------:R-:W-:Y:S01]  /*10310*/  IABS R12, R14 ;  /* 0x0000000e000c7213 */ /* 0x000fe20000000000 */
[----:B------:R-:W-:Y:S01]  /*10320*/  HMMA.16816.F32 R24, R4, R22, R176 ;  /* 0x000000160418723c */ /* 0x000fe200000018b0 */
[----:B--2---:R-:W-:Y:S01]  /*10330*/  FFMA.FTZ R14, R18, -R222, R28 ;  /* 0x800000de120e7223 */ /* 0x004fe2000001001c */
[----:B------:R1:W2:Y:S05]  /*10340*/  I2F R17, R13 ;  /* 0x0000000d00117306 */ /* 0x0002aa0000201400 */
[----:B------:R-:W-:Y:S01]  /*10350*/  IMAD.MOV.U32 R5, RZ, RZ, R12 ;  /* 0x000000ffff057224 */ /* 0x000fe200078e000c */
[----:B------:R-:W-:Y:S01]  /*10360*/  IABS R4, R2 ;  /* 0x0000000200047213 */ /* 0x000fe20000000000 */
[----:B------:R-:W-:Y:S01]  /*10370*/  IMAD.IADD R6, R227, 0x1, -R3 ;  /* 0x00000001e3067824 */ /* 0x000fe200078e0a03 */
[----:B------:R-:W-:Y:S01]  /*10380*/  IADD3 R2, R0, 0x38, RZ ;  /* 0x0000003800027810 */ /* 0x000fe20007ffe0ff */
[----:B------:R4:W2:Y:S01]  /*10390*/  I2F R16, R5 ;  /* 0x0000000500107306 */ /* 0x0008a20000201400 */
[----:B------:R-:W-:-:S02]  /*103a0*/  FFMA.FTZ R7, R19, -R222, R38 ;  /* 0x800000de13077223 */ /* 0x000fc40000010026 */
[-C--:B---3--:R-:W-:Y:S02]  /*103b0*/  FFMA.FTZ R12, R15, -R222.reuse, R30 ;  /* 0x800000de0f0c7223 */ /* 0x088fe4000001001e */
[----:B-1----:R-:W-:Y:S01]  /*103c0*/  FFMA.FTZ R13, R20, -R222, R36 ;  /* 0x800000de140d7223 */ /* 0x002fe20000010024 */
[----:B------:R-:W-:Y:S01]  /*103d0*/  FSEL R33, R7, -INF , !P6 ;  /* 0xff80000007217808 */ /* 0x000fe20007000000 */
[----:B------:R-:W-:Y:S01]  /*103e0*/  IMAD.MOV.U32 R210, RZ, RZ, R252 ;  /* 0x000000ffffd27224 */ /* 0x000fe200078e00fc */
[----:B------:R-:W-:Y:S01]  /*103f0*/  FSEL R252, R14, -INF , !P5 ;  /* 0xff8000000efc7808 */ /* 0x000fe20006800000 */
[----:B----4-:R-:W-:Y:S01]  /*10400*/  IMAD.MOV.U32 R5, RZ, RZ, R4 ;  /* 0x000000ffff057224 */ /* 0x010fe200078e0004 */
[----:B------:R-:W-:Y:S01]  /*10410*/  IABS R4, R6 ;  /* 0x0000000600047213 */ /* 0x000fe20000000000 */
[----:B------:R-:W-:Y:S01]  /*10420*/  IMAD.IADD R6, R226, 0x1, -R2 ;  /* 0x00000001e2067824 */ /* 0x000fe200078e0a02 */
[----:B------:R-:W-:Y:S01]  /*10430*/  FSEL R48, R13, -INF , !P0 ;  /* 0xff8000000d307808 */ /* 0x000fe20004000000 */
[----:B------:R1:W3:Y:S01]  /*10440*/  I2F R15, R5 ;  /* 0x00000005000f7306 */ /* 0x0002e20000201400 */
[----:B------:R-:W-:-:S02]  /*10450*/  FSEL R34, R12, -INF , !P1 ;  /* 0xff8000000c227808 */ /* 0x000fc40004800000 */
[C---:B------:R-:W-:Y:S02]  /*10460*/  ISETP.GE.AND P0, PT, R3.reuse, R235, PT ;  /* 0x000000eb0300720c */ /* 0x040fe40003f06270 */
[C---:B------:R-:W-:Y:S02]  /*10470*/  ISETP.GE.AND P6, PT, R3.reuse, R234, PT ;  /* 0x000000ea0300720c */ /* 0x040fe40003fc6270 */
[C---:B------:R-:W-:Y:S02]  /*10480*/  ISETP.GE.AND P5, PT, R3.reuse, R233, PT ;  /* 0x000000e90300720c */ /* 0x040fe40003fa6270 */
[C---:B------:R-:W-:Y:S02]  /*10490*/  ISETP.GE.AND P1, PT, R3.reuse, R232, PT ;  /* 0x000000e80300720c */ /* 0x040fe40003f26270 */
[----:B------:R-:W-:Y:S01]  /*104a0*/  ISETP.LT.OR P0, PT, R3, R231, P0 ;  /* 0x000000e70300720c */ /* 0x000fe20000701670 */
[----:B-1----:R-:W-:Y:S01]  /*104b0*/  IMAD.MOV.U32 R5, RZ, RZ, R4 ;  /* 0x000000ffff057224 */ /* 0x002fe200078e0004 */
[----:B------:R-:W-:Y:S01]  /*104c0*/  IABS R4, R6 ;  /* 0x0000000600047213 */ /* 0x000fe20000000000 */
[----:B------:R-:W-:Y:S01]  /*104d0*/  IMAD.IADD R6, R225, 0x1, -R2 ;  /* 0x00000001e1067824 */ /* 0x000fe200078e0a02 */
[C---:B------:R-:W-:Y:S01]  /*104e0*/  ISETP.LT.OR P6, PT, R3.reuse, R230, P6 ;  /* 0x000000e60300720c */ /* 0x040fe200037c1670 */
[----:B------:R1:W4:Y:S01]  /*104f0*/  I2F R13, R5 ;  /* 0x00000005000d7306 */ /* 0x0003220000201400 */
[----:B------:R-:W-:-:S02]  /*10500*/  ISETP.LT.OR P5, PT, R3, R229, P5 ;  /* 0x000000e50300720c */ /* 0x000fc40002fa1670 */
[----:B------:R-:W-:Y:S01]  /*10510*/  ISETP.LT.OR P1, PT, R3, R228, P1 ;  /* 0x000000e40300720c */ /* 0x000fe20000f21670 */
[----:B------:R-:W-:Y:S01]  /*10520*/  IMAD.IADD R3, R224, 0x1, -R2 ;  /* 0x00000001e0037824 */ /* 0x000fe200078e0a02 */
[----:B------:R-:W-:-:S04]  /*10530*/  IADD3 R0, R0, 0x39, RZ ;  /* 0x0000003900007810 */ /* 0x000fc80007ffe0ff */
[----:B------:R-:W-:Y:S01]  /*10540*/  IABS R3, R3 ;  /* 0x0000000300037213 */ /* 0x000fe20000000000 */
[----:B-1----:R-:W-:Y:S01]  /*10550*/  IMAD.MOV.U32 R5, RZ, RZ, R4 ;  /* 0x000000ffff057224 */ /* 0x002fe200078e0004 */
[----:B------:R-:W-:-:S03]  /*10560*/  IABS R4, R6 ;  /* 0x0000000600047213 */ /* 0x000fc60000000000 */
[----:B------:R1:W1:Y:S01]  /*10570*/  I2F R14, R5 ;  /* 0x00000005000e7306 */ /* 0x0002620000201400 */
[----:B------:R-:W-:Y:S07]  /*10580*/  HMMA.16816.F32 R20, R8, R22, R40 ;  /* 0x000000160814723c */ /* 0x000fee0000001828 */
[----:B------:R2:W-:Y:S01]  /*10590*/  I2F R12, R4 ;  /* 0x00000004000c7306 */ /* 0x0005e20000201400 */
[----:B-1----:R-:W-:Y:S02]  /*105a0*/  IMAD.IADD R5, R227, 0x1, -R2 ;  /* 0x00000001e3057824 */ /* 0x002fe400078e0a02 */
[----:B--2---:R-:W-:-:S03]  /*105b0*/  IMAD.MOV.U32 R4, RZ, RZ, R3 ;  /* 0x000000ffff047224 */ /* 0x004fc600078e0003 */
[----:B------:R-:W-:Y:S01]  /*105c0*/  IABS R3, R5 ;  /* 0x0000000500037213 */ /* 0x000fe20000000000 */
[----:B------:R-:W-:Y:S01]  /*105d0*/  IMAD.IADD R5, R226, 0x1, -R0 ;  /* 0x00000001e2057824 */ /* 0x000fe200078e0a00 */
[----:B------:R1:W-:Y:S01]  /*105e0*/  I2F R11, R4 ;  /* 0x00000004000b7306 */ /* 0x0003e20000201400 */
[-C--:B------:R-:W-:Y:S02]  /*105f0*/  FFMA.FTZ R6, R17, -R222.reuse, R37 ;  /* 0x800000de11067223 */ /* 0x080fe40000010025 */
[-C--:B------:R-:W-:Y:S02]  /*10600*/  FFMA.FTZ R7, R16, -R222.reuse, R39 ;  /* 0x800000de10077223 */ /* 0x080fe40000010027 */
[-C--:B---3--:R-:W-:Y:S02]  /*10610*/  FFMA.FTZ R8, R15, -R222.reuse, R29 ;  /* 0x800000de0f087223 */ /* 0x088fe4000001001d */
[----:B----4-:R-:W-:Y:S02]  /*10620*/  FFMA.FTZ R9, R13, -R222, R31 ;  /* 0x800000de0d097223 */ /* 0x010fe4000001001f */
[----:B-1----:R-:W-:Y:S01]  /*10630*/  IMAD.MOV.U32 R4, RZ, RZ, R3 ;  /* 0x000000ffff047224 */ /* 0x002fe200078e0003 */
[----:B------:R-:W-:-:S03]  /*10640*/  IABS R3, R5 ;  /* 0x0000000500037213 */ /* 0x000fc60000000000 */
[----:B------:R1:W-:Y:S01]  /*10650*/  I2F R10, R4 ;  /* 0x00000004000a7306 */ /* 0x0003e20000201400 */
[----:B------:R-:W-:Y:S02]  /*10660*/  FSEL R49, R6, -INF , !P0 ;  /* 0xff80000006317808 */ /* 0x000fe40004000000 */
[----:B------:R-:W-:Y:S02]  /*10670*/  FSEL R30, R7, -INF , !P6 ;  /* 0xff800000071e7808 */ /* 0x000fe40007000000 */
[----:B------:R-:W-:Y:S02]  /*10680*/  FSEL R212, R8, -INF , !P5 ;  /* 0xff80000008d47808 */ /* 0x000fe40006800000 */
[----:B------:R-:W-:Y:S02]  /*10690*/  FSEL R250, R9, -INF , !P1 ;  /* 0xff80000009fa7808 */ /* 0x000fe40004800000 */
[C---:B------:R-:W-:Y:S02]  /*106a0*/  ISETP.GE.AND P0, PT, R2.reuse, R235, PT ;  /* 0x000000eb0200720c */ /* 0x040fe40003f06270 */
[C---:B------:R-:W-:Y:S01]  /*106b0*/  ISETP.GE.AND P6, PT, R2.reuse, R234, PT ;  /* 0x000000ea0200720c */ /* 0x040fe20003fc6270 */
[----:B-1----:R-:W-:Y:S01]  /*106c0*/  IMAD.MOV.U32 R4, RZ, RZ, R3 ;  /* 0x000000ffff047224 */ /* 0x002fe200078e0003 */
[----:B------:R-:W-:-:S02]  /*106d0*/  ISETP.GE.AND P5, PT, R2, R233, PT ;  /* 0x000000e90200720c */ /* 0x000fc40003fa6270 */
[C---:B------:R-:W-:Y:S01]  /*106e0*/  ISETP.GE.AND P1, PT, R2.reuse, R232, PT ;  /* 0x000000e80200720c */ /* 0x040fe20003f26270 */
[----:B------:R1:W2:Y:S01]  /*106f0*/  I2F R7, R4 ;  /* 0x0000000400077306 */ /* 0x0002a20000201400 */
[--C-:B------:R-:W-:Y:S01]  /*10700*/  IMAD.IADD R5, R225, 0x1, -R0.reuse ;  /* 0x00000001e1057824 */ /* 0x100fe200078e0a00 */
[C---:B------:R-:W-:Y:S02]  /*10710*/  ISETP.LT.OR P0, PT, R2.reuse, R231, P0 ;  /* 0x000000e70200720c */ /* 0x040fe40000701670 */
[C---:B------:R-:W-:Y:S02]  /*10720*/  ISETP.LT.OR P6, PT, R2.reuse, R230, P6 ;  /* 0x000000e60200720c */ /* 0x040fe400037c1670 */
[C---:B------:R-:W-:Y:S02]  /*10730*/  ISETP.LT.OR P5, PT, R2.reuse, R229, P5 ;  /* 0x000000e50200720c */ /* 0x040fe40002fa1670 */
[----:B------:R-:W-:Y:S01]  /*10740*/  ISETP.LT.OR P1, PT, R2, R228, P1 ;  /* 0x000000e40200720c */ /* 0x000fe20000f21670 */
[----:B------:R-:W-:Y:S01]  /*10750*/  IMAD.IADD R2, R227, 0x1, -R0 ;  /* 0x00000001e3027824 */ /* 0x000fe200078e0a00 */
[----:B------:R-:W-:Y:S01]  /*10760*/  IABS R3, R5 ;  /* 0x0000000500037213 */ /* 0x000fe20000000000 */
[----:B------:R-:W-:-:S02]  /*10770*/  FFMA.FTZ R8, R14, -R222, R20 ;  /* 0x800000de0e087223 */ /* 0x000fc40000010014 */
[----:B-1----:R-:W-:Y:S01]  /*10780*/  IMAD.IADD R4, R224, 0x1, -R0 ;  /* 0x00000001e0047824 */ /* 0x002fe200078e0a00 */
[----:B------:R-:W-:-:S04]  /*10790*/  IABS R2, R2 ;  /* 0x0000000200027213 */ /* 0x000fc80000000000 */
[----:B------:R-:W-:Y:S01]  /*107a0*/  IABS R4, R4 ;  /* 0x0000000400047213 */ /* 0x000fe20000000000 */
[----:B------:R1:W3:Y:S01]  /*107b0*/  I2F R9, R3 ;  /* 0x0000000300097306 */ /* 0x0002e20000201400 */
[----:B------:R-:W-:Y:S02]  /*107c0*/  FSEL R28, R8, -INF , !P0 ;  /* 0xff800000081c7808 */ /* 0x000fe40004000000 */
[----:B------:R-:W-:Y:S01]  /*107d0*/  ISETP.GE.AND P0, PT, R0, R235, PT ;  /* 0x000000eb0000720c */ /* 0x000fe20003f06270 */
[----:B--2---:R-:W-:-:S03]  /*107e0*/  FFMA.FTZ R7, R7, -R222, R21 ;  /* 0x800000de07077223 */ /* 0x004fc60000010015 */
        /* <DEDUP_REMOVED lines=15> */
[----:B---3--:R-:W-:Y:S01]  /*108e0*/  FFMA.FTZ R4, R9, -R222, R23 ;  /* 0x800000de09047223 */ /* 0x008fe20000010017 */
[C---:B------:R-:W-:Y:S01]  /*108f0*/  ISETP.LT.OR P6, PT, R0.reuse, R230, P6 ;  /* 0x000000e60000720c */ /* 0x040fe200037c1670 */
[----:B--2---:R-:W-:Y:S01]  /*10900*/  FFMA.FTZ R3, R5, -R222, R25 ;  /* 0x800000de05037223 */ /* 0x004fe20000010019 */
[C---:B------:R-:W-:Y:S02]  /*10910*/  ISETP.LT.OR P5, PT, R0.reuse, R229, P5 ;  /* 0x000000e50000720c */ /* 0x040fe40002fa1670 */
[----:B------:R-:W-:Y:S01]  /*10920*/  ISETP.LT.OR P1, PT, R0, R228, P1 ;  /* 0x000000e40000720c */ /* 0x000fe20000f21670 */
[----:B------:R-:W-:Y:S01]  /*10930*/  FFMA.FTZ R0, R2, -R222, R27 ;  /* 0x800000de02007223 */ /* 0x000fe2000001001b */
[----:B------:R-:W-:-:S02]  /*10940*/  FSEL R55, R4, -INF , !P6 ;  /* 0xff80000004377808 */ /* 0x000fc40007000000 */
[----:B------:R-:W-:Y:S02]  /*10950*/  FSEL R201, R3, -INF , !P5 ;  /* 0xff80000003c97808 */ /* 0x000fe40006800000 */
[----:B------:R-:W-:Y:S01]  /*10960*/  FSEL R210, R0, -INF , !P1 ;  /* 0xff80000000d27808 */ /* 0x000fe20004800000 */
[----:B------:R-:W-:Y:S05]  /*10970*/  @!P0 BRA `(.L_x_243) ;  /* 0x000003d000008947 */ /* 0x000fea0003800000 */
[----:B------:R-:W2:Y:S04]  /*10980*/  LDL.LU R180, [R1+0x8] ;  /* 0x0000080001b47983 */ /* 0x000ea80000300800 */
[----:B------:R-:W3:Y:S04]  /*10990*/  LDL.64 R176, [R1+0x50] ;  /* 0x0000500001b07983 */ /* 0x000ee80000100a00 */
[----:B------:R-:W4:Y:S01]  /*109a0*/  LDL.64 R178, [R1+0x48] ;  /* 0x0000480001b27983 */ /* 0x000f220000100a00 */
[----:B------:R-:W-:Y:S03]  /*109b0*/  BSSY B0, `(.L_x_244) ;  /* 0x0000038000007945 */ /* 0x000fe60003800000 */
[----:B------:R1:W-:Y:S04]  /*109c0*/  @P4 STS [R223+0x6000], RZ ;  /* 0x006000ffdf004388 */ /* 0x0003e80000000800 */
[----:B------:R1:W-:Y:S04]  /*109d0*/  @P4 STS [R223+0x6004], RZ ;  /* 0x006004ffdf004388 */ /* 0x0003e80000000800 */
[----:B------:R1:W-:Y:S01]  /*109e0*/  @P4 STS.64 [R223+0x6008], RZ ;  /* 0x006008ffdf004388 */ /* 0x0003e20000000a00 */
        /* <DEDUP_REMOVED lines=52> */
.L_x_245:
[----:B------:R-:W-:Y:S05]  /*10d30*/  BSYNC B0 ;  /* 0x0000000000007941 */ /* 0x000fea0003800000 */
.L_x_244:
[----:B------:R-:W0:Y:S02]  /*10d40*/  LDGDEPBAR ;  /* 0x00000000000079af */ /* 0x000e240000000000 */
.L_x_243:
[----:B-1----:R-:W2:Y:S01]  /*10d50*/  LDL.LU R4, [R1+0x28] ;  /* 0x0000280001047983 */ /* 0x002ea20000300800 */
[----:B------:R-:W-:Y:S01]  /*10d60*/  MOV R52, R102 ;  /* 0x0000006600347202 */ /* 0x000fe20000000f00 */
[----:B------:R-:W-:Y:S01]  /*10d70*/  IMAD.MOV.U32 R11, RZ, RZ, R34 ;  /* 0x000000ffff0b7224 */ /* 0x000fe200078e0022 */
[----:B------:R-:W-:Y:S01]  /*10d80*/  MOV R32, R185 ;  /* 0x000000b900207202 */ /* 0x000fe20000000f00 */
[----:B------:R-:W3:Y:S01]  /*10d90*/  LDL.LU R5, [R1+0x20] ;  /* 0x0000200001057983 */ /* 0x000ee20000300800 */
[----:B------:R-:W-:-:S03]  /*10da0*/  MOV R29, R184 ;  /* 0x000000b8001d7202 */ /* 0x000fc60000000f00 */
[----:B------:R-:W4:Y:S04]  /*10db0*/  LDL.LU R7, [R1+0x24] ;  /* 0x0000240001077983 */ /* 0x000f280000300800 */
[----:B------:R-:W3:Y:S04]  /*10dc0*/  LDL.LU R6, [R1+0x2c] ;  /* 0x00002c0001067983 */ /* 0x000ee80000300800 */
[----:B------:R-:W-:Y:S04]  /*10dd0*/  STL [R1+0x7c], R222 ;  /* 0x00007cde01007387 */ /* 0x000fe80000100800 */
[----:B------:R1:W-:Y:S01]  /*10de0*/  STL [R1+0x78], R221 ;  /* 0x000078dd01007387 */ /* 0x0003e20000100800 */
[----:B------:R-:W-:-:S02]  /*10df0*/  FMNMX.FTZ R0, R245, R62, !PT ;  /* 0x0000003ef5007209 */ /* 0x000fc40007810000 */
[----:B------:R-:W-:Y:S01]  /*10e00*/  MOV R42, R186 ;  /* 0x000000ba002a7202 */ /* 0x000fe20000000f00 */
[----:B------:R-:W-:Y:S04]  /*10e10*/  LDSM.16.MT88.4 R20, [R216+0x9000] ;  /* 0x00900000d814783b */ /* 0x000fe80000004200 */
[----:B------:R-:W-:Y:S04]  /*10e20*/  LDSM.16.MT88.4 R16, [R218+0x9000] ;  /* 0x00900000da10783b */ /* 0x000fe80000004200 */
[----:B------:R-:W-:Y:S04]  /*10e30*/  LDSM.16.MT88.4 R24, [R216+0xa000] ;  /* 0x00a00000d818783b */ /* 0x000fe80000004200 */
[----:B------:R-:W-:Y:S04]  /*10e40*/  LDSM.16.MT88.4 R12, [R218+0xa000] ;  /* 0x00a00000da0c783b */ /* 0x000fe80000004200 */
[----:B------:R-:W-:Y:S04]  /*10e50*/  LDSM.16.MT88.4 R44, [R216+0xb000] ;  /* 0x00b00000d82c783b */ /* 0x000fe80000004200 */
[----:B------:R-:W-:Y:S04]  /*10e60*/  LDSM.16.MT88.4 R36, [R218+0xb000] ;  /* 0x00b00000da24783b */ /* 0x000fe80000004200 */
[----:B-1----:R-:W3:Y:S01]  /*10e70*/  LDL.LU R221, [R1+0x4] ;  /* 0x0000040001dd7983 */ /* 0x002ee20000300800 */
        /* <DEDUP_REMOVED lines=26> */
[----:B------:R-:W-:-:S04]  /*11020*/  FMNMX.FTZ R0, R199, R0, !PT ;  /* 0x00000000c7007209 */ /* 0x000fc80007810000 */
[----:B------:R-:W-:Y:S01]  /*11030*/  FMNMX.FTZ R0, R11, R0, !PT ;  /* 0x000000000b007209 */ /* 0x000fe20007810000 */
[----:B------:R-:W1:Y:S03]  /*11040*/  SHFL.BFLY PT, R3, R103, 0x2, 0x1f ;  /* 0x0c401f0067037f89 */ /* 0x000e6600000e0000 */
        /* <DEDUP_REMOVED lines=11> */
[----:B------:R-:W-:Y:S02]  /*11100*/  FSEL R8, R8, RZ, P1 ;  /* 0x000000ff08087208 */ /* 0x000fe40000800000 */
[----:B------:R-:W-:-:S03]  /*11110*/  FMNMX.FTZ R102, R0, R102, !PT ;  /* 0x0000006600667209 */ /* 0x000fc60007810000 */
[----:B------:R-:W-:-:S04]  /*11120*/  FFMA.FTZ R0, R60, c[0x0][0x23c], -R8 ;  /* 0x00008f003c007a23 */ /* 0x000fc80000010808 */
[----:B------:R1:W-:Y:S01]  /*11130*/  MUFU.EX2 R31, R0 ;  /* 0x00000000001f7308 */ /* 0x0003e20000000800 */
[C---:B------:R-:W-:Y:S01]  /*11140*/  FMUL.FTZ R3, R102.reuse, c[0x0][0x23c] ;  /* 0x00008f0066037a20 */ /* 0x040fe20000410000 */
[----:B------:R-:W-:Y:S01]  /*11150*/  FSETP.NEU.FTZ.AND P0, PT, R102, -INF , PT ;  /* 0xff8000006600780b */ /* 0x000fe20003f1d000 */
[----:B------:R-:W-:-:S03]  /*11160*/  FFMA.FTZ R2, R62, c[0x0][0x23c], -R8 ;  /* 0x00008f003e027a23 */ /* 0x000fc60000010808 */
[----:B------:R-:W-:Y:S01]  /*11170*/  FSEL R3, R3, RZ, P0 ;  /* 0x000000ff03037208 */ /* 0x000fe20000000000 */
[----:B-1----:R-:W-:-:S04]  /*11180*/  FFMA.FTZ R0, R58, c[0x0][0x23c], -R8 ;  /* 0x00008f003a007a23 */ /* 0x002fc80000010808 */
[----:B------:R1:W-:Y:S01]  /*11190*/  MUFU.EX2 R40, R0 ;  /* 0x0000000000287308 */ /* 0x0003e20000000800 */
[----:B------:R-:W-:Y:S01]  /*111a0*/  MOV R58, R53 ;  /* 0x00000035003a7202 */ /* 0x000fe20000000f00 */
[----:B------:R-:W-:Y:S06]  /*111b0*/  STL [R1+0x74], R220 ;  /* 0x000074dc01007387 */ /* 0x000fec0000100800 */
[----:B------:R1:W-:Y:S02]  /*111c0*/  MUFU.EX2 R54, R2 ;  /* 0x0000000200367308 */ /* 0x0003e40000000800 */
[----:B-1----:R-:W-:-:S06]  /*111d0*/  FFMA.FTZ R0, R56, c[0x0][0x23c], -R8 ;  /* 0x00008f0038007a23 */ /* 0x002fcc0000010808 */
[----:B------:R1:W-:Y:S01]  /*111e0*/  MUFU.EX2 R60, R0 ;  /* 0x00000000003c7308 */ /* 0x0003e20000000800 */
[----:B------:R-:W-:Y:S01]  /*111f0*/  FMNMX.FTZ R2, R248, R237, !PT ;  /* 0x000000edf8027209 */ /* 0x000fe20007810000 */
[----:B------:R-:W-:Y:S03]  /*11200*/  STL [R1+0x70], R219 ;  /* 0x000070db01007387 */ /* 0x000fe60000100800 */
[----:B------:R-:W-:Y:S01]  /*11210*/  FMNMX.FTZ R2, R214, R2, !PT ;  /* 0x00000002d6027209 */ /* 0x000fe20007810000 */
[----:B-1----:R-:W-:-:S04]  /*11220*/  FFMA.FTZ R0, R63, c[0x0][0x23c], -R3 ;  /* 0x00008f003f007a23 */ /* 0x002fc80000010803 */
[----:B------:R1:W-:Y:S01]  /*11230*/  MUFU.EX2 R53, R0 ;  /* 0x0000000000357308 */ /* 0x0003e20000000800 */
[----:B------:R1:W-:Y:S02]  /*11240*/  STL [R1+0x6c], R217 ;  /* 0x00006cd901007387 */ /* 0x0003e40000100800 */
[----:B-1----:R-:W-:-:S05]  /*11250*/  FFMA.FTZ R0, R61, c[0x0][0x23c], -R3 ;  /* 0x00008f003d007a23 */ /* 0x002fca0000010803 */
[----:B------:R1:W-:Y:S02]  /*11260*/  MUFU.EX2 R217, R0 ;  /* 0x0000000000d97308 */ /* 0x0003e40000000800 */
[----:B-1----:R-:W-:-:S04]  /*11270*/  FMNMX.FTZ R0, R247, R240, !PT ;  /* 0x000000f0f7007209 */ /* 0x002fc80007810000 */
[----:B------:R-:W-:Y:S02]  /*11280*/  FMNMX.FTZ R0, R238, R0, !PT ;  /* 0x00000000ee007209 */ /* 0x000fe40007810000 */
[----:B----4-:R-:W-:Y:S01]  /*11290*/  MOV R10, R7 ;  /* 0x00000007000a7202 */ /* 0x010fe20000000f00 */
[----:B--2---:R-:W-:Y:S01]  /*112a0*/  IMAD.MOV.U32 R7, RZ, RZ, R4 ;  /* 0x000000ffff077224 */ /* 0x004fe200078e0004 */
[----:B------:R-:W-:Y:S01]  /*112b0*/  FMNMX.FTZ R4, R206, R2, !PT ;  /* 0x00000002ce047209 */ /* 0x000fe20007810000 */
[----:B------:R-:W-:Y:S01]  /*112c0*/  FFMA.FTZ R2, R59, c[0x0][0x23c], -R3 ;  /* 0x00008f003b027a23 */ /* 0x000fe20000010803 */
[----:B---3--:R-:W-:Y:S02]  /*112d0*/  MOV R9, R5 ;  /* 0x0000000500097202 */ /* 0x008fe40000000f00 */
[----:B------:R-:W-:Y:S01]  /*112e0*/  FMNMX.FTZ R4, R65, R4, !PT ;  /* 0x0000000441047209 */ /* 0x000fe20007810000 */
[----:B------:R1:W-:Y:S01]  /*112f0*/  MUFU.EX2 R41, R2 ;  /* 0x0000000200297308 */ /* 0x0003e20000000800 */
[----:B------:R-:W-:-:S02]  /*11300*/  FSEL R5, R103, RZ, P1 ;  /* 0x000000ff67057208 */ /* 0x000fc40000800000 */
[----:B------:R-:W-:-:S03]  /*11310*/  FMNMX.FTZ R4, R32, R4, !PT ;  /* 0x0000000420047209 */ /* 0x000fc60007810000 */
[----:B------:R-:W-:Y:S01]  /*11320*/  FADD.FTZ R5, R245, -R5 ;  /* 0x80000005f5057221 */ /* 0x000fe20000010000 */
[----:B------:R-:W-:Y:S02]  /*11330*/  MOV R245, R187 ;  /* 0x000000bb00f57202 */ /* 0x000fe40000000f00 */
[----:B------:R-:W-:Y:S02]  /*11340*/  FMNMX.FTZ R4, R243, R4, !PT ;  /* 0x00000004f3047209 */ /* 0x000fe40007810000 */
[----:B-1----:R-:W-:Y:S01]  /*11350*/  FMNMX.FTZ R2, R207, R0, !PT ;  /* 0x00000000cf027209 */ /* 0x002fe20007810000 */
[----:B------:R-:W-:-:S03]  /*11360*/  FFMA.FTZ R0, R57, c[0x0][0x23c], -R3 ;  /* 0x00008f0039007a23 */ /* 0x000fc60000010803 */
[----:B------:R-:W-:Y:S01]  /*11370*/  FMNMX.FTZ R2, R67, R2, !PT ;  /* 0x0000000243027209 */ /* 0x000fe20007810000 */
[----:B------:R1:W-:Y:S01]  /*11380*/  MUFU.EX2 R62, R0 ;  /* 0x00000000003e7308 */ /* 0x0003e20000000800 */
[----:B------:R-:W-:Y:S02]  /*11390*/  MOV R61, R101 ;  /* 0x00000065003d7202 */ /* 0x000fe40000000f00 */
[----:B------:R-:W-:Y:S01]  /*113a0*/  FMNMX.FTZ R2, R245, R2, !PT ;  /* 0x00000002f5027209 */ /* 0x000fe20007810000 */
[----:B------:R-:W-:Y:S01]  /*113b0*/  FMUL.FTZ R101, R5, c[0x0][0x23c] ;  /* 0x00008f0005657a20 */ /* 0x000fe20000410000 */
[----:B------:R-:W-:Y:S02]  /*113c0*/  FMNMX.FTZ R4, R215, R4, !PT ;  /* 0x00000004d7047209 */ /* 0x000fe40007810000 */
[----:B-1----:R-:W-:-:S05]  /*113d0*/  FSEL R0, R102, RZ, P0 ;  /* 0x000000ff66007208 */ /* 0x002fca0000000000 */
[----:B------:R-:W-:Y:S01]  /*113e0*/  FADD.FTZ R5, R246, -R0 ;  /* 0x80000000f6057221 */ /* 0x000fe20000010000 */
[----:B------:R-:W-:Y:S02]  /*113f0*/  FMNMX.FTZ R0, R42, R2, !PT ;  /* 0x000000022a007209 */ /* 0x000fe40007810000 */
[----:B------:R-:W-:Y:S02]  /*11400*/  FMNMX.FTZ R2, R205, R4, !PT ;  /* 0x00000004cd027209 */ /* 0x000fe40007810000 */
[----:B------:R-:W-:Y:S02]  /*11410*/  FMNMX.FTZ R0, R29, R0, !PT ;  /* 0x000000001d007209 */ /* 0x000fe40007810000 */
[----:B------:R-:W-:Y:S02]  /*11420*/  MOV R57, R100 ;  /* 0x0000006400397202 */ /* 0x000fe40000000f00 */
[----:B------:R-:W-:Y:S02]  /*11430*/  FMNMX.FTZ R2, R221, R2, !PT ;  /* 0x00000002dd027209 */ /* 0x000fe40007810000 */
[----:B------:R-:W-:-:S02]  /*11440*/  FMNMX.FTZ R0, R236, R0, !PT ;  /* 0x00000000ec007209 */ /* 0x000fc40007810000 */
[----:B------:R-:W-:Y:S02]  /*11450*/  FMNMX.FTZ R2, R57, R2, !PT ;  /* 0x0000000239027209 */ /* 0x000fe40007810000 */
[----:B------:R-:W-:Y:S02]  /*11460*/  MOV R56, R104 ;  /* 0x0000006800387202 */ /* 0x000fe40000000f00 */
[----:B------:R-:W-:Y:S02]  /*11470*/  FMNMX.FTZ R0, R61, R0, !PT ;  /* 0x000000003d007209 */ /* 0x000fe40007810000 */
[----:B------:R-:W-:Y:S02]  /*11480*/  FMNMX.FTZ R2, R242, R2, !PT ;  /* 0x00000002f2027209 */ /* 0x000fe40007810000 */
[----:B------:R-:W-:Y:S02]  /*11490*/  FMNMX.FTZ R0, R56, R0, !PT ;  /* 0x0000000038007209 */ /* 0x000fe40007810000 */
[----:B------:R-:W-:-:S02]  /*114a0*/  FMNMX.FTZ R2, R209, R2, !PT ;  /* 0x00000002d1027209 */ /* 0x000fc40007810000 */
[----:B------:R-:W-:Y:S02]  /*114b0*/  FMNMX.FTZ R0, R58, R0, !PT ;  /* 0x000000003a007209 */ /* 0x000fe40007810000 */
[----:B------:R-:W-:Y:S01]  /*114c0*/  FMNMX.FTZ R2, R48, R2, !PT ;  /* 0x0000000230027209 */ /* 0x000fe20007810000 */
[----:B------:R-:W-:Y:S01]  /*114d0*/  IMAD.MOV.U32 R59, RZ, RZ, R33 ;  /* 0x000000ffff3b7224 */ /* 0x000fe200078e0021 */
[----:B------:R-:W-:Y:S02]  /*114e0*/  FMNMX.FTZ R0, R249, R0, !PT ;  /* 0x00000000f9007209 */ /* 0x000fe40007810000 */
[----:B------:R-:W-:Y:S02]  /*114f0*/  FMNMX.FTZ R2, R49, R2, !PT ;  /* 0x0000000231027209 */ /* 0x000fe40007810000 */
[----:B------:R-:W-:Y:S02]  /*11500*/  FMNMX.FTZ R0, R59, R0, !PT ;  /* 0x000000003b007209 */ /* 0x000fe40007810000 */
[----:B------:R-:W-:Y:S01]  /*11510*/  FMNMX.FTZ R2, R28, R2, !PT ;  /* 0x000000021c027209 */ /* 0x000fe20007810000 */
[----:B------:R-:W-:Y:S01]  /*11520*/  IMAD.MOV.U32 R33, RZ, RZ, R9 ;  /* 0x000000ffff217224 */ /* 0x000fe200078e0009 */
[----:B------:R-:W-:-:S02]  /*11530*/  FMNMX.FTZ R9, R30, R0, !PT ;  /* 0x000000001e097209 */ /* 0x000fc40007810000 */
[----:B------:R-:W-:-:S05]  /*11540*/  FMNMX.FTZ R0, R251, R2, !PT ;  /* 0x00000002fb007209 */ /* 0x000fca0007810000 */
[----:B------:R-:W1:Y:S01]  /*11550*/  SHFL.BFLY PT, R2, R0, 0x2, 0x1f ;  /* 0x0c401f0000027f89 */ /* 0x000e6200000e0000 */
[----:B------:R-:W-:Y:S01]  /*11560*/  MOV R43, R10 ;  /* 0x0000000a002b7202 */ /* 0x000fe20000000f00 */
[----:B------:R-:W-:Y:S01]  /*11570*/  FMUL.FTZ R5, R5, c[0x0][0x23c] ;  /* 0x00008f0005057a20 */ /* 0x000fe20000410000 */
[----:B------:R-:W2:Y:S08]  /*11580*/  MUFU.EX2 R101, R101 ;  /* 0x0000006500657308 */ /* 0x000eb00000000800 */
[----:B------:R3:W4:Y:S01]  /*11590*/  MUFU.EX2 R100, R5 ;  /* 0x0000000500647308 */ /* 0x0007220000000800 */
[----:B-1----:R-:W-:-:S02]  /*115a0*/  FMNMX.FTZ R0, R0, R2, !PT ;  /* 0x0000000200007209 */ /* 0x002fc40007810000 */
[----:B------:R-:W-:-:S04]  /*115b0*/  FMNMX.FTZ R2, R51, R9, !PT ;  /* 0x0000000933027209 */ /* 0x000fc80007810000 */
[----:B------:R-:W-:-:S05]  /*115c0*/  FMNMX.FTZ R2, R55, R2, !PT ;  /* 0x0000000237027209 */ /* 0x000fca0007810000 */
[----:B------:R-:W1:Y:S01]  /*115d0*/  SHFL.BFLY PT, R10, R2, 0x2, 0x1f ;  /* 0x0c401f00020a7f89 */ /* 0x000e6200000e0000 */
[----:B------:R-:W-:-:S03]  /*115e0*/  MOV R34, R7 ;  /* 0x0000000700227202 */ /* 0x000fc60000000f00 */
[----:B------:R-:W1:Y:S01]  /*115f0*/  SHFL.BFLY PT, R9, R0, 0x1, 0x1f ;  /* 0x0c201f0000097f89 */ /* 0x000e6200000e0000 */
[----:B------:R-:W-:Y:S01]  /*11600*/  MOV R35, R6 ;  /* 0x0000000600237202 */ /* 0x000fe20000000f00 */
[-C--:B--2---:R-:W-:Y:S01]  /*11610*/  FMUL.FTZ R120, R120, R101.reuse ;  /* 0x0000006578787220 */ /* 0x084fe20000410000 */
[----:B------:R-:W-:Y:S01]  /*11620*/  F2FP.PACK_AB R4, R31, R54 ;  /* 0x000000361f04723e */ /* 0x000fe200000000ff */
[----:B------:R-:W-:Y:S01]  /*11630*/  FMUL.FTZ R121, R121, R101 ;  /* 0x0000006579797220 */ /* 0x000fe20000410000 */
[----:B---3--:R-:W-:Y:S01]  /*11640*/  F2FP.PACK_AB R5, R217, R53 ;  /* 0x00000035d905723e */ /* 0x008fe200000000ff */
[----:B----4-:R-:W-:Y:S01]  /*11650*/  FMUL.FTZ R122, R122, R100 ;  /* 0x000000647a7a7220 */ /* 0x010fe20000410000 */
[----:B------:R-:W-:Y:S01]  /*11660*/  F2FP.PACK_AB R6, R60, R40 ;  /* 0x000000283c06723e */ /* 0x000fe200000000ff */
[----:B------:R-:W-:Y:S01]  /*11670*/  FMUL.FTZ R123, R123, R100 ;  /* 0x000000647b7b7220 */ /* 0x000fe20000410000 */
[----:B------:R-:W-:Y:S01]  /*11680*/  F2FP.PACK_AB R7, R62, R41 ;  /* 0x000000293e07723e */ /* 0x000fe200000000ff */
[----:B------:R-:W-:-:S02]  /*11690*/  FMUL.FTZ R132, R132, R101 ;  /* 0x0000006584847220 */ /* 0x000fc40000410000 */
[-C--:B------:R-:W-:Y:S02]  /*116a0*/  FMUL.FTZ R133, R133, R101.reuse ;  /* 0x0000006585857220 */ /* 0x080fe40000410000 */
[-C--:B------:R-:W-:Y:S02]  /*116b0*/  FMUL.FTZ R134, R134, R100.reuse ;  /* 0x0000006486867220 */ /* 0x080fe40000410000 */
[----:B------:R-:W-:Y:S02]  /*116c0*/  FMUL.FTZ R135, R135, R100 ;  /* 0x0000006487877220 */ /* 0x000fe40000410000 */
[-C--:B------:R-:W-:Y:S02]  /*116d0*/  FMUL.FTZ R152, R152, R101.reuse ;  /* 0x0000006598987220 */ /* 0x080fe40000410000 */
[-C--:B------:R-:W-:Y:S02]  /*116e0*/  FMUL.FTZ R153, R153, R101.reuse ;  /* 0x0000006599997220 */ /* 0x080fe40000410000 */
        /* <DEDUP_REMOVED lines=38> */
[----:B-1----:R-:W-:Y:S01]  /*11950*/  FMNMX.FTZ R2, R2, R10, !PT ;  /* 0x0000000a02027209 */ /* 0x002fe20007810000 */
        /* <DEDUP_REMOVED lines=15> */
[----:B------:R-:W-:-:S05]  /*11a50*/  FMUL.FTZ R0, R105, c[0x0][0x23c] ;  /* 0x00008f0069007a20 */ /* 0x000fca0000410000 */
        /* <DEDUP_REMOVED lines=9> */
[----:B--2---:R-:W-:Y:S01]  /*11af0*/  FMUL.FTZ R2, R104, c[0x0][0x23c] ;  /* 0x00008f0068027a20 */ /* 0x004fe20000410000 */
[----:B------:R-:W-:-:S04]  /*11b00*/  MOV R206, R42 ;  /* 0x0000002a00ce7202 */ /* 0x000fc80000000f00 */
[----:B------:R-:W-:Y:S01]  /*11b10*/  FSEL R2, R2, RZ, P0 ;  /* 0x000000ff02027208 */ /* 0x000fe20000000000 */
[----:B-1----:R-:W-:-:S04]  /*11b20*/  FFMA.FTZ R4, R65, c[0x0][0x23c], -R0 ;  /* 0x00008f0041047a23 */ /* 0x002fc80000010800 */
[----:B------:R1:W-:Y:S01]  /*11b30*/  MUFU.EX2 R42, R4 ;  /* 0x00000004002a7308 */ /* 0x0003e20000000800 */
[----:B------:R-:W-:-:S05]  /*11b40*/  FSEL R5, R105, RZ, P1 ;  /* 0x000000ff69057208 */ /* 0x000fca0000800000 */
[----:B------:R-:W-:Y:S02]  /*11b50*/  FADD.FTZ R6, R248, -R5 ;  /* 0x80000005f8067221 */ /* 0x000fe40000010000 */
[----:B-1----:R-:W-:-:S04]  /*11b60*/  FFMA.FTZ R4, R240, c[0x0][0x23c], -R2 ;  /* 0x00008f00f0047a23 */ /* 0x002fc80000010802 */
[----:B------:R1:W2:Y:S01]  /*11b70*/  MUFU.EX2 R7, R4 ;  /* 0x0000000400077308 */ /* 0x0002a20000000800 */
[----:B------:R-:W-:Y:S01]  /*11b80*/  FSEL R5, R104, RZ, P0 ;  /* 0x000000ff68057208 */ /* 0x000fe20000000000 */
[----:B-1----:R-:W-:-:S06]  /*11b90*/  FFMA.FTZ R4, R238, c[0x0][0x23c], -R2 ;  /* 0x00008f00ee047a23 */ /* 0x002fcc0000010802 */
[----:B------:R1:W-:Y:S01]  /*11ba0*/  MUFU.EX2 R222, R4 ;  /* 0x0000000400de7308 */ /* 0x0003e20000000800 */
[----:B------:R-:W-:Y:S02]  /*11bb0*/  FMUL.FTZ R6, R6, c[0x0][0x23c] ;  /* 0x00008f0006067a20 */ /* 0x000fe40000410000 */
[----:B-1----:R-:W-:-:S05]  /*11bc0*/  FFMA.FTZ R4, R207, c[0x0][0x23c], -R2 ;  /* 0x00008f00cf047a23 */ /* 0x002fca0000010802 */
[----:B------:R1:W-:Y:S01]  /*11bd0*/  MUFU.EX2 R9, R4 ;  /* 0x0000000400097308 */ /* 0x0003e20000000800 */
[----:B------:R-:W-:Y:S02]  /*11be0*/  MOV R50, R43 ;  /* 0x0000002b00327202 */ /* 0x000fe40000000f00 */
[----:B------:R-:W-:Y:S01]  /*11bf0*/  MOV R63, R11 ;  /* 0x0000000b003f7202 */ /* 0x000fe20000000f00 */
[----:B-1----:R-:W-:-:S04]  /*11c00*/  FADD.FTZ R4, R247, -R5 ;  /* 0x80000005f7047221 */ /* 0x002fc80000010000 */
[----:B------:R-:W-:-:S04]  /*11c10*/  FMUL.FTZ R4, R4, c[0x0][0x23c] ;  /* 0x00008f0004047a20 */ /* 0x000fc80000410000 */
[----:B------:R1:W3:Y:S08]  /*11c20*/  MUFU.EX2 R10, R4 ;  /* 0x00000004000a7308 */ /* 0x0002f00000000800 */
[----:B------:R4:W4:Y:S01]  /*11c30*/  MUFU.EX2 R11, R6 ;  /* 0x00000006000b7308 */ /* 0x0009220000000800 */
[----:B-1----:R-:W-:-:S07]  /*11c40*/  FFMA.FTZ R4, R67, c[0x0][0x23c], -R2 ;  /* 0x00008f0043047a23 */ /* 0x002fce0000010802 */
[----:B------:R1:W1:Y:S01]  /*11c50*/  MUFU.EX2 R43, R4 ;  /* 0x00000004002b7308 */ /* 0x0002620000000800 */
[----:B--2---:R-:W-:Y:S02]  /*11c60*/  IMAD.MOV.U32 R207, RZ, RZ, R7 ;  /* 0x000000ffffcf7224 */ /* 0x004fe400078e0007 */
[----:B---3--:R-:W-:Y:S01]  /*11c70*/  FMUL.FTZ R130, R130, R10 ;  /* 0x0000000a82827220 */ /* 0x008fe20000410000 */
[----:B----4-:R-:W-:Y:S01]  /*11c80*/  F2FP.PACK_AB R6, R42, R220 ;  /* 0x000000dc2a06723e */ /* 0x010fe200000000ff */
[----:B------:R-:W-:Y:S01]  /*11c90*/  FMUL.FTZ R128, R128, R11 ;  /* 0x0000000b80807220 */ /* 0x000fe20000410000 */
[----:B------:R-:W-:Y:S01]  /*11ca0*/  F2FP.PACK_AB R5, R222, R207 ;  /* 0x000000cfde05723e */ /* 0x000fe200000000ff */
[----:B------:R-:W-:Y:S02]  /*11cb0*/  FMUL.FTZ R129, R129, R11 ;  /* 0x0000000b81817220 */ /* 0x000fe40000410000 */
[----:B------:R-:W-:Y:S01]  /*11cc0*/  FMUL.FTZ R131, R131, R10 ;  /* 0x0000000a83837220 */ /* 0x000fe20000410000 */
[----:B-1----:R-:W-:-:S02]  /*11cd0*/  F2FP.PACK_AB R4, R219, R139 ;  /* 0x0000008bdb04723e */ /* 0x002fc400000000ff */
[----:B------:R-:W-:-:S07]  /*11ce0*/  F2FP.PACK_AB R7, R43, R9 ;  /* 0x000000092b07723e */ /* 0x000fce00000000ff */
[----:B------:R-:W-:Y:S07]  /*11cf0*/  HMMA.16816.F32 R76, R4, R16, R128 ;  /* 0x00000010044c723c */ /* 0x000fee0000001880 */
[----:B------:R-:W-:Y:S02]  /*11d00*/  IMAD.MOV.U32 R16, RZ, RZ, R9 ;  /* 0x000000ffff107224 */ /* 0x000fe400078e0009 */
[----:B------:R-:W-:-:S04]  /*11d10*/  FFMA.FTZ R9, R66, c[0x0][0x23c], -R8 ;  /* 0x00008f0042097a23 */ /* 0x000fc80000010808 */
[----:B------:R1:W-:Y:S01]  /*11d20*/  MUFU.EX2 R248, R9 ;  /* 0x0000000900f87308 */ /* 0x0003e20000000800 */
[-C--:B------:R-:W-:Y:S02]  /*11d30*/  FMUL.FTZ R112, R112, R11.reuse ;  /* 0x0000000b70707220 */ /* 0x080fe40000410000 */
[----:B------:R-:W-:Y:S02]  /*11d40*/  FMUL.FTZ R113, R113, R11 ;  /* 0x0000000b71717220 */ /* 0x000fe40000410000 */
[-C--:B------:R-:W-:Y:S02]  /*11d50*/  FMUL.FTZ R114, R114, R10.reuse ;  /* 0x0000000a72727220 */ /* 0x080fe40000410000 */
[----:B------:R-:W-:Y:S02]  /*11d60*/  FMUL.FTZ R115, R115, R10 ;  /* 0x0000000a73737220 */ /* 0x000fe40000410000 */
[----:B-1----:R-:W-:-:S04]  /*11d70*/  FFMA.FTZ R9, R64, c[0x0][0x23c], -R8 ;  /* 0x00008f0040097a23 */ /* 0x002fc80000010808 */
[----:B------:R1:W2:Y:S01]  /*11d80*/  MUFU.EX2 R247, R9 ;  /* 0x0000000900f77308 */ /* 0x0002a20000000800 */
[----:B------:R-:W-:Y:S01]  /*11d90*/  HMMA.16816.F32 R88, R4, R20, R112 ;  /* 0x000000140458723c */ /* 0x000fe20000001870 */
[-C--:B------:R-:W-:Y:S02]  /*11da0*/  FMUL.FTZ R124, R124, R11.reuse ;  /* 0x0000000b7c7c7220 */ /* 0x080fe40000410000 */
[----:B------:R-:W-:-:S04]  /*11db0*/  FMUL.FTZ R125, R125, R11 ;  /* 0x0000000b7d7d7220 */ /* 0x000fc80000410000 */
[----:B------:R-:W-:Y:S02]  /*11dc0*/  IMAD.MOV.U32 R20, RZ, RZ, R245 ;  /* 0x000000ffff147224 */ /* 0x000fe400078e00f5 */
[----:B-1----:R-:W-:-:S04]  /*11dd0*/  FFMA.FTZ R9, R107, c[0x0][0x23c], -R8 ;  /* 0x00008f006b097a23 */ /* 0x002fc80000010808 */
[----:B------:R1:W-:Y:S01]  /*11de0*/  MUFU.EX2 R246, R9 ;  /* 0x0000000900f67308 */ /* 0x0003e20000000800 */
[-C--:B------:R-:W-:Y:S02]  /*11df0*/  FMUL.FTZ R126, R126, R10.reuse ;  /* 0x0000000a7e7e7220 */ /* 0x080fe40000410000 */
[----:B------:R-:W-:Y:S02]  /*11e00*/  FMUL.FTZ R127, R127, R10 ;  /* 0x0000000a7f7f7220 */ /* 0x000fe40000410000 */
[-C--:B------:R-:W-:Y:S02]  /*11e10*/  FMUL.FTZ R144, R144, R11.reuse ;  /* 0x0000000b90907220 */ /* 0x080fe40000410000 */
[----:B------:R-:W-:Y:S02]  /*11e20*/  FMUL.FTZ R145, R145, R11 ;  /* 0x0000000b91917220 */ /* 0x000fe40000410000 */
[----:B-1----:R-:W-:-:S04]  /*11e30*/  FFMA.FTZ R9, R106, c[0x0][0x23c], -R8 ;  /* 0x00008f006a097a23 */ /* 0x002fc80000010808 */
[----:B------:R1:W-:Y:S01]  /*11e40*/  MUFU.EX2 R245, R9 ;  /* 0x0000000900f57308 */ /* 0x0003e20000000800 */
[-C--:B------:R-:W-:Y:S02]  /*11e50*/  FMUL.FTZ R146, R146, R10.reuse ;  /* 0x0000000a92927220 */ /* 0x080fe40000410000 */
[-C--:B------:R-:W-:Y:S02]  /*11e60*/  FMUL.FTZ R147, R147, R10.reuse ;  /* 0x0000000a93937220 */ /* 0x080fe40000410000 */
[-C--:B------:R-:W-:Y:S02]  /*11e70*/  FMUL.FTZ R156, R156, R11.reuse ;  /* 0x0000000b9c9c7220 */ /* 0x080fe40000410000 */
[----:B------:R-:W-:Y:S02]  /*11e80*/  FMUL.FTZ R157, R157, R11 ;  /* 0x0000000b9d9d7220 */ /* 0x000fe40000410000 */
[-C--:B------:R-:W-:Y:S02]  /*11e90*/  FMUL.FTZ R158, R158, R10.reuse ;  /* 0x0000000a9e9e7220 */ /* 0x080fe40000410000 */
[----:B------:R-:W-:-:S02]  /*11ea0*/  FMUL.FTZ R159, R159, R10 ;  /* 0x0000000a9f9f7220 */ /* 0x000fc40000410000 */
[----:B-1----:R-:W-:Y:S01]  /*11eb0*/  FFMA.FTZ R9, R211, c[0x0][0x23c], -R3 ;  /* 0x00008f00d3097a23 */ /* 0x002fe20000010803 */
[----:B------:R-:W-:Y:S01]  /*11ec0*/  MOV R131, R43 ;  /* 0x0000002b00837202 */ /* 0x000fe20000000f00 */
[----:B------:R-:W-:Y:S02]  /*11ed0*/  IMAD.MOV.U32 R130, RZ, RZ, R48 ;  /* 0x000000ffff827224 */ /* 0x000fe400078e0030 */
[----:B------:R1:W-:Y:S01]  /*11ee0*/  MUFU.EX2 R240, R9 ;  /* 0x0000000900f07308 */ /* 0x0003e20000000800 */
[-C--:B------:R-:W-:Y:S01]  /*11ef0*/  FMUL.FTZ R140, R140, R11.reuse ;  /* 0x0000000b8c8c7220 */ /* 0x080fe20000410000 */
[----:B------:R-:W-:Y:S01]  /*11f00*/  HMMA.16816.F32 R148, R4, R22, R124 ;  /* 0x000000160494723c */ /* 0x000fe2000000187c */
[----:B------:R-:W-:Y:S02]  /*11f10*/  FMUL.FTZ R141, R141, R11 ;  /* 0x0000000b8d8d7220 */ /* 0x000fe40000410000 */
[-C--:B------:R-:W-:Y:S02]  /*11f20*/  FMUL.FTZ R142, R142, R10.reuse ;  /* 0x0000000a8e8e7220 */ /* 0x080fe40000410000 */
[----:B------:R-:W-:Y:S01]  /*11f30*/  FMUL.FTZ R143, R143, R10 ;  /* 0x0000000a8f8f7220 */ /* 0x000fe20000410000 */
[----:B------:R-:W-:-:S02]  /*11f40*/  MOV R113, R60 ;  /* 0x0000003c00717202 */ /* 0x000fc40000000f00 */
[----:B------:R-:W-:Y:S01]  /*11f50*/  MOV R125, R61 ;  /* 0x0000003d007d7202 */ /* 0x000fe20000000f00 */
[C---:B------:R-:W-:Y:S01]  /*11f60*/  HMMA.16816.F32 R64, R4.reuse, R24, R144 ;  /* 0x000000180440723c */ /* 0x040fe20000001890 */
[--C-:B-1----:R-:W-:Y:S01]  /*11f70*/  FFMA.FTZ R9, R204, c[0x0][0x23c], -R3.reuse ;  /* 0x00008f00cc097a23 */ /* 0x102fe20000010803 */
[----:B------:R-:W-:Y:S02]  /*11f80*/  MOV R126, R63 ;  /* 0x0000003f007e7202 */ /* 0x000fe40000000f00 */
[----:B------:R-:W-:Y:S01]  /*11f90*/  MOV R114, R62 ;  /* 0x0000003e00727202 */ /* 0x000fe20000000f00 */
[----:B------:R1:W3:Y:S03]  /*11fa0*/  MUFU.EX2 R238, R9 ;  /* 0x0000000900ee7308 */ /* 0x0002e60000000800 */
[C---:B------:R-:W-:Y:S01]  /*11fb0*/  HMMA.16816.F32 R60, R4.reuse, R26, R156 ;  /* 0x0000001a043c723c */ /* 0x040fe2000000189c */
[----:B------:R-:W-:Y:S01]  /*11fc0*/  MOV R147, R130 ;  /* 0x0000008200937202 */ /* 0x000fe20000000f00 */
[----:B------:R-:W-:Y:S01]  /*11fd0*/  IMAD.MOV.U32 R107, RZ, RZ, R28 ;  /* 0x000000ffff6b7224 */ /* 0x000fe200078e001c */
[----:B------:R-:W-:Y:S01]  /*11fe0*/  MOV R146, R131 ;  /* 0x0000008300927202 */ /* 0x000fe20000000f00 */
[----:B------:R-:W-:Y:S01]  /*11ff0*/  FMUL.FTZ R160, R160, R11 ;  /* 0x0000000ba0a07220 */ /* 0x000fe20000410000 */
[----:B------:R-:W-:Y:S01]  /*12000*/  MOV R131, R31 ;  /* 0x0000001f00837202 */ /* 0x000fe20000000f00 */
[----:B------:R-:W-:Y:S01]  /*12010*/  FMUL.FTZ R161, R161, R11 ;  /* 0x0000000ba1a17220 */ /* 0x000fe20000410000 */
[----:B------:R-:W-:Y:S01]  /*12020*/  MOV R130, R30 ;  /* 0x0000001e00827202 */ /* 0x000fe20000000f00 */
[----:B------:R-:W-:Y:S01]  /*12030*/  HMMA.16816.F32 R72, R4, R18, R140 ;  /* 0x000000120448723c */ /* 0x000fe2000000188c */
[----:B------:R-:W-:Y:S01]  /*12040*/  MOV R159, R29 ;  /* 0x0000001d009f7202 */ /* 0x000fe20000000f00 */
[----:B------:R-:W-:Y:S01]  /*12050*/  FMUL.FTZ R162, R162, R10 ;  /* 0x0000000aa2a27220 */ /* 0x000fe20000410000 */
[----:B------:R-:W4:Y:S01]  /*12060*/  LDSM.16.MT88.4 R28, [R218+0x9400] ;  /* 0x00940000da1c783b */ /* 0x000f220000004200 */
[----:B-1----:R-:W-:Y:S01]  /*12070*/  FFMA.FTZ R9, R198, c[0x0][0x23c], -R3 ;  /* 0x00008f00c6097a23 */ /* 0x002fe20000010803 */
[----:B------:R-:W-:-:S02]  /*12080*/  MOV R128, R41 ;  /* 0x0000002900807202 */ /* 0x000fc40000000f00 */
[----:B------:R-:W-:Y:S01]  /*12090*/  IMAD.MOV.U32 R143, RZ, RZ, R32 ;  /* 0x000000ffff8f7224 */ /* 0x000fe200078e0020 */
[----:B------:R-:W-:Y:S01]  /*120a0*/  MOV R136, R35 ;  /* 0x0000002300887202 */ /* 0x000fe20000000f00 */
[----:B------:R1:W-:Y:S01]  /*120b0*/  MUFU.EX2 R214, R9 ;  /* 0x0000000900d67308 */ /* 0x0003e20000000800 */
[----:B------:R-:W-:Y:S01]  /*120c0*/  IMAD.MOV.U32 R158, RZ, RZ, R206 ;  /* 0x000000ffff9e7224 */ /* 0x000fe200078e00ce */
[----:B------:R-:W-:Y:S01]  /*120d0*/  MOV R137, R34 ;  /* 0x0000002200897202 */ /* 0x000fe20000000f00 */
[----:B------:R-:W-:Y:S01]  /*120e0*/  FMUL.FTZ R163, R163, R10 ;  /* 0x0000000aa3a37220 */ /* 0x000fe20000410000 */
[----:B------:R-:W-:Y:S01]  /*120f0*/  MOV R138, R33 ;  /* 0x00000021008a7202 */ /* 0x000fe20000000f00 */
[----:B------:R-:W-:Y:S01]  /*12100*/  LDSM.16.MT88.4 R24, [R216+0xa400] ;  /* 0x00a40000d818783b */ /* 0x000fe20000004200 */
[----:B------:R-:W-:Y:S01]  /*12110*/  MOV R141, R128 ;  /* 0x00000080008d7202 */ /* 0x000fe20000000f00 */
[----:B-1----:R-:W-:Y:S02]  /*12120*/  FFMA.FTZ R9, R196, c[0x0][0x23c], -R3 ;  /* 0x00008f00c4097a23 */ /* 0x002fe40000010803 */
[----:B------:R-:W1:Y:S02]  /*12130*/  LDSM.16.MT88.4 R32, [R216+0x9400] ;  /* 0x00940000d820783b */ /* 0x000e640000004200 */
[----:B------:R2:W1:Y:S01]  /*12140*/  MUFU.EX2 R237, R9 ;  /* 0x0000000900ed7308 */ /* 0x0004620000000800 */
[----:B------:R-:W-:Y:S01]  /*12150*/  MOV R128, R207 ;  /* 0x000000cf00807202 */ /* 0x000fe20000000f00 */
[----:B--2---:R-:W-:-:S06]  /*12160*/  FFMA.FTZ R9, R143, c[0x0][0x23c], -R0 ;  /* 0x00008f008f097a23 */ /* 0x004fcc0000010800 */
[----:B------:R2:W-:Y:S01]  /*12170*/  MUFU.EX2 R211, R9 ;  /* 0x0000000900d37308 */ /* 0x0005e20000000800 */
[----:B------:R-:W-:Y:S01]  /*12180*/  MOV R157, R20 ;  /* 0x00000014009d7202 */ /* 0x000fe20000000f00 */
[----:B------:R-:W-:Y:S01]  /*12190*/  FMUL.FTZ R68, R68, R11 ;  /* 0x0000000b44447220 */ /* 0x000fe20000410000 */
[----:B------:R-:W-:Y:S01]  /*121a0*/  MOV R21, R57 ;  /* 0x0000003900157202 */ /* 0x000fe20000000f00 */
[----:B------:R-:W-:Y:S02]  /*121b0*/  FMUL.FTZ R69, R69, R11 ;  /* 0x0000000b45457220 */ /* 0x000fe40000410000 */
[----:B--2---:R-:W-:-:S04]  /*121c0*/  FFMA.FTZ R9, R243, c[0x0][0x23c], -R0 ;  /* 0x00008f00f3097a23 */ /* 0x004fc80000010800 */
[----:B------:R2:W1:Y:S01]  /*121d0*/  MUFU.EX2 R206, R9 ;  /* 0x0000000900ce7308 */ /* 0x0004620000000800 */
[-C--:B------:R-:W-:Y:S01]  /*121e0*/  FMUL.FTZ R70, R70, R10.reuse ;  /* 0x0000000a46467220 */ /* 0x080fe20000410000 */
[----:B------:R-:W-:Y:S01]  /*121f0*/  MOV R124, R59 ;  /* 0x0000003b007c7202 */ /* 0x000fe20000000f00 */
[----:B------:R-:W-:Y:S01]  /*12200*/  FMUL.FTZ R71, R71, R10 ;  /* 0x0000000a47477220 */ /* 0x000fe20000410000 */
[----:B------:R-:W-:Y:S01]  /*12210*/  MOV R112, R58 ;  /* 0x0000003a00707202 */ /* 0x000fe20000000f00 */
[-C--:B------:R-:W-:Y:S02]  /*12220*/  FMUL.FTZ R84, R84, R11.reuse ;  /* 0x0000000b54547220 */ /* 0x080fe40000410000 */
[----:B------:R-:W-:Y:S02]  /*12230*/  FMUL.FTZ R85, R85, R11 ;  /* 0x0000000b55557220 */ /* 0x000fe40000410000 */
[----:B------:R-:W-:Y:S02]  /*12240*/  FMUL.FTZ R86, R86, R10 ;  /* 0x0000000a56567220 */ /* 0x000fe40000410000 */
[----:B--2---:R-:W-:-:S04]  /*12250*/  FFMA.FTZ R9, R215, c[0x0][0x23c], -R0 ;  /* 0x00008f00d7097a23 */ /* 0x004fc80000010800 */
[----:B------:R2:W-:Y:S01]  /*12260*/  MUFU.EX2 R207, R9 ;  /* 0x0000000900cf7308 */ /* 0x0005e20000000800 */
[----:B------:R-:W-:Y:S01]  /*12270*/  FMUL.FTZ R87, R87, R10 ;  /* 0x0000000a57577220 */ /* 0x000fe20000410000 */
[----:B------:R-:W-:Y:S01]  /*12280*/  MOV R129, R42 ;  /* 0x0000002a00817202 */ /* 0x000fe20000000f00 */
[----:B------:R-:W-:Y:S02]  /*12290*/  IMAD.MOV.U32 R127, RZ, RZ, R56 ;  /* 0x000000ffff7f7224 */ /* 0x000fe400078e0038 */
[-C--:B------:R-:W-:Y:S01]  /*122a0*/  FMUL.FTZ R172, R172, R11.reuse ;  /* 0x0000000bacac7220 */ /* 0x080fe20000410000 */
[----:B------:R-:W-:Y:S01]  /*122b0*/  HMMA.16816.F32 R56, R4, R12, R160 ;  /* 0x0000000c0438723c */ /* 0x000fe200000018a0 */
[----:B------:R-:W-:Y:S02]  /*122c0*/  FMUL.FTZ R173, R173, R11 ;  /* 0x0000000badad7220 */ /* 0x000fe40000410000 */
[-C--:B------:R-:W-:Y:S02]  /*122d0*/  FMUL.FTZ R174, R174, R10.reuse ;  /* 0x0000000aaeae7220 */ /* 0x080fe40000410000 */
[----:B------:R-:W-:-:S02]  /*122e0*/  FMUL.FTZ R175, R175, R10 ;  /* 0x0000000aafaf7220 */ /* 0x000fc40000410000 */
[-C--:B------:R-:W-:Y:S02]  /*122f0*/  FMUL.FTZ R80, R80, R11.reuse ;  /* 0x0000000b50507220 */ /* 0x080fe40000410000 */
[----:B--2---:R-:W-:Y:S02]  /*12300*/  FFMA.FTZ R9, R205, c[0x0][0x23c], -R0 ;  /* 0x00008f00cd097a23 */ /* 0x004fe40000010800 */
[-C--:B------:R-:W-:Y:S02]  /*12310*/  FMUL.FTZ R81, R81, R11.reuse ;  /* 0x0000000b51517220 */ /* 0x080fe40000410000 */
[-C--:B------:R-:W-:Y:S01]  /*12320*/  FMUL.FTZ R82, R82, R10.reuse ;  /* 0x0000000a52527220 */ /* 0x080fe20000410000 */
[----:B------:R2:W-:Y:S01]  /*12330*/  MUFU.EX2 R204, R9 ;  /* 0x0000000900cc7308 */ /* 0x0005e20000000800 */
[----:B------:R-:W-:Y:S02]  /*12340*/  FMUL.FTZ R83, R83, R10 ;  /* 0x0000000a53537220 */ /* 0x000fe40000410000 */
[----:B------:R-:W-:-:S02]  /*12350*/  FMUL.FTZ R96, R96, R11 ;  /* 0x0000000b60607220 */ /* 0x000fc40000410000 */
[----:B------:R-:W-:Y:S02]  /*12360*/  FMUL.FTZ R97, R97, R11 ;  /* 0x0000000b61617220 */ /* 0x000fe40000410000 */
[-C--:B------:R-:W-:Y:S02]  /*12370*/  FMUL.FTZ R98, R98, R10.reuse ;  /* 0x0000000a62627220 */ /* 0x080fe40000410000 */
[----:B------:R-:W-:Y:S01]  /*12380*/  FMUL.FTZ R99, R99, R10 ;  /* 0x0000000a63637220 */ /* 0x000fe20000410000 */
[----:B------:R-:W-:Y:S02]  /*12390*/  MOV R23, R50 ;  /* 0x0000003200177202 */ /* 0x000fe40000000f00 */
[----:B------:R-:W-:Y:S02]  /*123a0*/  MOV R22, R49 ;  /* 0x0000003100167202 */ /* 0x000fe40000000f00 */
[----:B------:R-:W-:Y:S01]  /*123b0*/  MOV R17, R40 ;  /* 0x0000002800117202 */ /* 0x000fe20000000f00 */
[----:B--2---:R-:W-:Y:S01]  /*123c0*/  FFMA.FTZ R9, R157, c[0x0][0x23c], -R2 ;  /* 0x00008f009d097a23 */ /* 0x004fe20000010802 */
[----:B------:R-:W-:-:S02]  /*123d0*/  MOV R163, R158 ;  /* 0x0000009e00a37202 */ /* 0x000fc40000000f00 */
[----:B------:R-:W-:Y:S01]  /*123e0*/  MOV R106, R159 ;  /* 0x0000009f006a7202 */ /* 0x000fe20000000f00 */
[----:B------:R-:W-:Y:S01]  /*123f0*/  IMAD.MOV.U32 R115, RZ, RZ, R55 ;  /* 0x000000ffff737224 */ /* 0x000fe200078e0037 */
[----:B------:R-:W-:Y:S01]  /*12400*/  MOV R92, R54 ;  /* 0x00000036005c7202 */ /* 0x000fe20000000f00 */
[----:B------:R-:W-:Y:S01]  /*12410*/  IMAD.MOV.U32 R95, RZ, RZ, R51 ;  /* 0x000000ffff5f7224 */ /* 0x000fe200078e0033 */
[----:B------:R-:W-:Y:S01]  /*12420*/  MOV R93, R53 ;  /* 0x00000035005d7202 */ /* 0x000fe20000000f00 */
[----:B------:R-:W-:Y:S01]  /*12430*/  HMMA.16816.F32 R40, R4, R36, R84 ;  /* 0x000000240428723c */ /* 0x000fe20000001854 */
[----:B------:R-:W-:Y:S01]  /*12440*/  MOV R94, R52 ;  /* 0x00000034005e7202 */ /* 0x000fe20000000f00 */
[----:B------:R-:W-:Y:S01]  /*12450*/  IMAD.MOV.U32 R140, RZ, RZ, R129 ;  /* 0x000000ffff8c7224 */ /* 0x000fe200078e0081 */
[----:B------:R2:W-:Y:S01]  /*12460*/  MUFU.EX2 R198, R9 ;  /* 0x0000000900c67308 */ /* 0x0005e20000000800 */
[----:B------:R-:W-:Y:S01]  /*12470*/  MOV R143, R16 ;  /* 0x00000010008f7202 */ /* 0x000fe20000000f00 */
[----:B------:R-:W-:Y:S01]  /*12480*/  IMAD.MOV.U32 R144, RZ, RZ, R23 ;  /* 0x000000ffff907224 */ /* 0x000fe200078e0017 */
[----:B------:R-:W-:-:S02]  /*12490*/  MOV R142, R17 ;  /* 0x00000011008e7202 */ /* 0x000fc40000000f00 */
[----:B------:R-:W-:Y:S01]  /*124a0*/  HMMA.16816.F32 R52, R4, R44, R68 ;  /* 0x0000002c0434723c */ /* 0x000fe20000001844 */
[----:B------:R-:W-:Y:S01]  /*124b0*/  MOV R145, R22 ;  /* 0x0000001600917202 */ /* 0x000fe20000000f00 */
[----:B------:R-:W-:Y:S01]  /*124c0*/  LDSM.16.MT88.4 R16, [R216+0xb400] ;  /* 0x00b40000d810783b */ /* 0x000fe20000004200 */
[----:B------:R-:W-:-:S03]  /*124d0*/  MOV R129, R21 ;  /* 0x0000001500817202 */ /* 0x000fc60000000f00 */
[----:B------:R-:W4:Y:S02]  /*124e0*/  LDSM.16.MT88.4 R20, [R218+0xa400] ;  /* 0x00a40000da14783b */ /* 0x000f240000004200 */
[----:B------:R-:W-:Y:S02]  /*124f0*/  HMMA.16816.F32 R48, R4, R14, R172 ;  /* 0x0000000e0430723c */ /* 0x000fe400000018ac */
[----:B------:R-:W4:Y:S01]  /*12500*/  LDSM.16.MT88.4 R12, [R218+0xb400] ;  /* 0x00b40000da0c783b */ /* 0x000f220000004200 */
[----:B--2---:R-:W-:Y:S02]  /*12510*/  FFMA.FTZ R9, R163, c[0x0][0x23c], -R2 ;  /* 0x00008f00a3097a23 */ /* 0x004fe40000010802 */
[----:B------:R-:W-:-:S03]  /*12520*/  IMAD.MOV.U32 R163, RZ, RZ, R106 ;  /* 0x000000ffffa37224 */ /* 0x000fc600078e006a */
[----:B------:R-:W-:Y:S01]  /*12530*/  HMMA.16816.F32 R44, R4, R46, R80 ;  /* 0x0000002e042c723c */ /* 0x000fe20000001850 */
[----:B------:R-:W-:Y:S01]  /*12540*/  MOV R156, R107 ;  /* 0x0000006b009c7202 */ /* 0x000fe20000000f00 */
[----:B------:R2:W1:Y:S01]  /*12550*/  MUFU.EX2 R196, R9 ;  /* 0x0000000900c47308 */ /* 0x0004620000000800 */
[----:B------:R-:W-:-:S05]  /*12560*/  IMAD.MOV.U32 R157, RZ, RZ, R144 ;  /* 0x000000ffff9d7224 */ /* 0x000fca00078e0090 */
[----:B------:R-:W-:Y:S01]  /*12570*/  HMMA.16816.F32 R36, R4, R38, R96 ;  /* 0x000000260424723c */ /* 0x000fe20000001860 */
[----:B------:R-:W-:Y:S01]  /*12580*/  MOV R158, R145 ;  /* 0x00000091009e7202 */ /* 0x000fe20000000f00 */
[----:B------:R-:W-:Y:S01]  /*12590*/  IMAD.MOV.U32 R144, RZ, RZ, R140 ;  /* 0x000000ffff907224 */ /* 0x000fe200078e008c */
[----:B------:R-:W-:-:S04]  /*125a0*/  MOV R159, R146 ;  /* 0x00000092009f7202 */ /* 0x000fc80000000f00 */
[----:B------:R-:W-:Y:S02]  /*125b0*/  F2FP.PACK_AB R4, R247, R248 ;  /* 0x000000f8f704723e */ /* 0x000fe400000000ff */
[----:B---3--:R-:W-:Y:S02]  /*125c0*/  F2FP.PACK_AB R5, R238, R240 ;  /* 0x000000f0ee05723e */ /* 0x008fe400000000ff */
[----:B------:R-:W-:Y:S02]  /*125d0*/  F2FP.PACK_AB R6, R245, R246 ;  /* 0x000000f6f506723e */ /* 0x000fe400000000ff */
[----:B-1----:R-:W-:Y:S01]  /*125e0*/  F2FP.PACK_AB R7, R237, R214 ;  /* 0x000000d6ed07723e */ /* 0x002fe200000000ff */
[----:B--2---:R-:W-:Y:S01]  /*125f0*/  FFMA.FTZ R9, R163, c[0x0][0x23c], -R2 ;  /* 0x00008f00a3097a23 */ /* 0x004fe20000010802 */
[----:B------:R-:W-:Y:S01]  /*12600*/  MOV R107, R147 ;  /* 0x00000093006b7202 */ /* 0x000fe20000000f00 */
[----:B------:R-:W-:Y:S01]  /*12610*/  IMAD.MOV.U32 R140, RZ, RZ, R136 ;  /* 0x000000ffff8c7224 */ /* 0x000fe200078e0088 */
[----:B------:R-:W-:-:S02]  /*12620*/  MOV R145, R141 ;  /* 0x0000008d00917202 */ /* 0x000fc40000000f00 */
[----:B------:R-:W-:Y:S02]  /*12630*/  MOV R146, R142 ;  /* 0x0000008e00927202 */ /* 0x000fe40000000f00 */
[----:B------:R-:W-:Y:S02]  /*12640*/  MOV R147, R143 ;  /* 0x0000008f00937202 */ /* 0x000fe40000000f00 */
[----:B------:R-:W-:Y:S02]  /*12650*/  MOV R141, R137 ;  /* 0x00000089008d7202 */ /* 0x000fe40000000f00 */
[----:B------:R-:W-:Y:S02]  /*12660*/  MOV R142, R138 ;  /* 0x0000008a008e7202 */ /* 0x000fe40000000f00 */
[----:B------:R-:W-:Y:S02]  /*12670*/  MOV R143, R139 ;  /* 0x0000008b008f7202 */ /* 0x000fe40000000f00 */
[----:B----4-:R-:W-:Y:S01]  /*12680*/  HMMA.16816.F32 R136, R4, R28, R192 ;  /* 0x0000001c0488723c */ /* 0x010fe200000018c0 */
[----:B------:R-:W-:Y:S01]  /*12690*/  MOV R106, R156 ;  /* 0x0000009c006a7202 */ /* 0x000fe20000000f00 */
[----:B------:R1:W-:Y:S01]  /*126a0*/  MUFU.EX2 R195, R9 ;  /* 0x0000000900c37308 */ /* 0x0003e20000000800 */
[----:B------:R-:W-:-:S02]  /*126b0*/  MOV R156, R157 ;  /* 0x0000009d009c7202 */ /* 0x000fc40000000f00 */
[----:B------:R-:W-:Y:S01]  /*126c0*/  MOV R157, R158 ;  /* 0x0000009e009d7202 */ /* 0x000fe20000000f00 */
[----:B------:R-:W-:Y:S01]  /*126d0*/  IMAD.MOV.U32 R158, RZ, RZ, R159 ;  /* 0x000000ffff9e7224 */ /* 0x000fe200078e009f */
[----:B------:R-:W-:Y:S02]  /*126e0*/  MOV R159, R107 ;  /* 0x0000006b009f7202 */ /* 0x000fe40000000f00 */
[----:B------:R-:W-:Y:S02]  /*126f0*/  MOV R107, R144 ;  /* 0x00000090006b7202 */ /* 0x000fe40000000f00 */
[----:B------:R-:W-:Y:S01]  /*12700*/  MOV R144, R145 ;  /* 0x0000009100907202 */ /* 0x000fe20000000f00 */
[----:B------:R-:W-:Y:S02]  /*12710*/  IMAD.MOV.U32 R145, RZ, RZ, R146 ;  /* 0x000000ffff917224 */ /* 0x000fe400078e0092 */
[----:B-1----:R-:W-:Y:S01]  /*12720*/  FFMA.FTZ R9, R236, c[0x0][0x23c], -R2 ;  /* 0x00008f00ec097a23 */ /* 0x002fe20000010802 */
[----:B------:R-:W-:-:S03]  /*12730*/  MOV R146, R147 ;  /* 0x0000009300927202 */ /* 0x000fc60000000f00 */
[----:B------:R1:W2:Y:S01]  /*12740*/  MUFU.EX2 R194, R9 ;  /* 0x0000000900c27308 */ /* 0x0002a20000000800 */
[----:B------:R-:W-:Y:S02]  /*12750*/  MOV R147, R140 ;  /* 0x0000008c00937202 */ /* 0x000fe40000000f00 */
[----:B------:R-:W-:Y:S01]  /*12760*/  MOV R140, R141 ;  /* 0x0000008d008c7202 */ /* 0x000fe20000000f00 */
[----:B------:R-:W-:Y:S01]  /*12770*/  IMAD.MOV.U32 R141, RZ, RZ, R142 ;  /* 0x000000ffff8d7224 */ /* 0x000fe200078e008e */
[----:B------:R-:W-:Y:S02]  /*12780*/  MOV R142, R143 ;  /* 0x0000008f008e7202 */ /* 0x000fe40000000f00 */
[----:B------:R-:W-:Y:S01]  /*12790*/  MOV R143, R128 ;  /* 0x00000080008f7202 */ /* 0x000fe20000000f00 */
[----:B-1----:R-:W-:-:S04]  /*127a0*/  FFMA.FTZ R9, R241, c[0x0][0x23c], -R8 ;  /* 0x00008f00f1097a23 */ /* 0x002fc80000010808 */
[----:B------:R1:W-:Y:S01]  /*127b0*/  MUFU.EX2 R192, R9 ;  /* 0x0000000900c07308 */ /* 0x0003e20000000800 */
[----:B------:R-:W-:Y:S01]  /*127c0*/  MOV R128, R129 ;  /* 0x0000008100807202 */ /* 0x000fe20000000f00 */
[----:B------:R-:W-:Y:S01]  /*127d0*/  IMAD.MOV.U32 R129, RZ, RZ, R222 ;  /* 0x000000ffff817224 */ /* 0x000fe200078e00de */
[----:B------:R-:W-:Y:S01]  /*127e0*/  MOV R205, R106 ;  /* 0x0000006a00cd7202 */ /* 0x000fe20000000f00 */
[----:B------:R-:W-:Y:S01]  /*127f0*/  HMMA.16816.F32 R68, R4, R34, R188 ;  /* 0x000000220444723c */ /* 0x000fe200000018bc */
[----:B------:R-:W-:Y:S01]  /*12800*/  IMAD.MOV.U32 R162, RZ, RZ, R145 ;  /* 0x000000ffffa27224 */ /* 0x000fe200078e0091 */
[----:B------:R-:W-:Y:S01]  /*12810*/  MOV R163, R146 ;  /* 0x0000009200a37202 */ /* 0x000fe20000000f00 */
[----:B------:R-:W-:Y:S01]  /*12820*/  IMAD.MOV.U32 R145, RZ, RZ, R129 ;  /* 0x000000ffff917224 */ /* 0x000fe200078e0081 */
[----:B------:R-:W-:Y:S02]  /*12830*/  MOV R106, R147 ;  /* 0x00000093006a7202 */ /* 0x000fe40000000f00 */
[----:B------:R-:W-:Y:S01]  /*12840*/  MOV R160, R107 ;  /* 0x0000006b00a07202 */ /* 0x000fe20000000f00 */
[----:B------:R-:W-:-:S02]  /*12850*/  IMAD.MOV.U32 R173, RZ, RZ, R158 ;  /* 0x000000ffffad7224 */ /* 0x000fc400078e009e */
[----:B-1----:R-:W-:Y:S01]  /*12860*/  FFMA.FTZ R9, R208, c[0x0][0x23c], -R8 ;  /* 0x00008f00d0097a23 */ /* 0x002fe20000010808 */
[----:B------:R-:W-:Y:S02]  /*12870*/  MOV R175, R156 ;  /* 0x0000009c00af7202 */ /* 0x000fe40000000f00 */
[----:B------:R-:W-:Y:S01]  /*12880*/  MOV R172, R157 ;  /* 0x0000009d00ac7202 */ /* 0x000fe20000000f00 */
[----:B------:R1:W3:Y:S01]  /*12890*/  MUFU.EX2 R193, R9 ;  /* 0x0000000900c17308 */ /* 0x0002e20000000800 */
[----:B------:R-:W-:Y:S02]  /*128a0*/  MOV R189, R128 ;  /* 0x0000008000bd7202 */ /* 0x000fe40000000f00 */
[----:B------:R-:W-:Y:S01]  /*128b0*/  MOV R174, R159 ;  /* 0x0000009f00ae7202 */ /* 0x000fe20000000f00 */
[----:B------:R-:W-:Y:S01]  /*128c0*/  IMAD.MOV.U32 R215, RZ, RZ, R112 ;  /* 0x000000ffffd77224 */ /* 0x000fe200078e0070 */
[----:B------:R-:W-:Y:S02]  /*128d0*/  MOV R146, R130 ;  /* 0x0000008200927202 */ /* 0x000fe40000000f00 */
[----:B------:R-:W-:Y:S01]  /*128e0*/  MOV R161, R144 ;  /* 0x0000009000a17202 */ /* 0x000fe20000000f00 */
[----:B------:R-:W-:Y:S01]  /*128f0*/  HMMA.16816.F32 R116, R4, R32, R116 ;  /* 0x000000200474723c */ /* 0x000fe20000001874 */
[----:B------:R-:W-:-:S02]  /*12900*/  MOV R147, R131 ;  /* 0x0000008300937202 */ /* 0x000fc40000000f00 */
[----:B------:R-:W-:-:S05]  /*12910*/  MOV R243, R93 ;  /* 0x0000005d00f37202 */ /* 0x000fca0000000f00 */
[C---:B------:R-:W-:Y:S01]  /*12920*/  HMMA.16816.F32 R132, R4.reuse, R30, R132 ;  /* 0x0000001e0484723c */ /* 0x040fe20000001884 */
[----:B-1----:R-:W-:Y:S01]  /*12930*/  FFMA.FTZ R9, R200, c[0x0][0x23c], -R8 ;  /* 0x00008f00c8097a23 */ /* 0x002fe20000010808 */
[----:B------:R1:W5:Y:S03]  /*12940*/  LDL.LU R222, [R1+0x7c] ;  /* 0x00007c0001de7983 */ /* 0x0003660000300800 */
[----:B------:R4:W-:Y:S03]  /*12950*/  MUFU.EX2 R191, R9 ;  /* 0x0000000900bf7308 */ /* 0x0009e60000000800 */
[----:B------:R-:W-:Y:S01]  /*12960*/  HMMA.16816.F32 R128, R4, R24, R184 ;  /* 0x000000180480723c */ /* 0x000fe200000018b8 */
[----:B------:R-:W-:-:S06]  /*12970*/  MOV R107, R126 ;  /* 0x0000007e006b7202 */ /* 0x000fcc0000000f00 */
[----:B------:R-:W-:Y:S01]  /*12980*/  MOV R184, R94 ;  /* 0x0000005e00b87202 */ /* 0x000fe20000000f00 */
[----:B----4-:R-:W-:Y:S01]  /*12990*/  FFMA.FTZ R9, R197, c[0x0][0x23c], -R8 ;  /* 0x00008f00c5097a23 */ /* 0x010fe20000010808 */
[----:B------:R-:W-:Y:S01]  /*129a0*/  MOV R186, R125 ;  /* 0x0000007d00ba7202 */ /* 0x000fe20000000f00 */
[----:B------:R-:W-:Y:S02]  /*129b0*/  IMAD.MOV.U32 R187, RZ, RZ, R124 ;  /* 0x000000ffffbb7224 */ /* 0x000fe400078e007c */
[----:B------:R4:W-:Y:S01]  /*129c0*/  MUFU.EX2 R190, R9 ;  /* 0x0000000900be7308 */ /* 0x0009e20000000800 */
[----:B------:R-:W-:Y:S02]  /*129d0*/  MOV R185, R127 ;  /* 0x0000007f00b97202 */ /* 0x000fe40000000f00 */
[----:B------:R-:W-:Y:S01]  /*129e0*/  HMMA.16816.F32 R124, R4, R26, R180 ;  /* 0x0000001a047c723c */ /* 0x000fe200000018b4 */
[----:B------:R-:W-:Y:S01]  /*129f0*/  MOV R188, R221 ;  /* 0x000000dd00bc7202 */ /* 0x000fe20000000f00 */
[----:B------:R-:W-:Y:S01]  /*12a00*/  IMAD.MOV.U32 R157, RZ, RZ, R141 ;  /* 0x000000ffff9d7224 */ /* 0x000fe200078e008d */
[----:B------:R-:W-:Y:S01]  /*12a10*/  MOV R156, R140 ;  /* 0x0000008c009c7202 */ /* 0x000fe20000000f00 */
[----:B------:R-:W-:Y:S01]  /*12a20*/  IMAD.MOV.U32 R140, RZ, RZ, R92 ;  /* 0x000000ffff8c7224 */ /* 0x000fe200078e005c */
[----:B------:R-:W-:-:S03]  /*12a30*/  MOV R158, R142 ;  /* 0x0000008e009e7202 */ /* 0x000fc60000000f00 */
[----:B------:R-:W-:Y:S01]  /*12a40*/  HMMA.16816.F32 R120, R4, R20, R120 ;  /* 0x000000140478723c */ /* 0x000fe20000001878 */
[----:B------:R-:W-:-:S07]  /*12a50*/  MOV R182, R189 ;  /* 0x000000bd00b67202 */ /* 0x000fce0000000f00 */
[----:B------:R-:W-:Y:S01]  /*12a60*/  HMMA.16816.F32 R108, R4, R16, R108 ;  /* 0x00000010046c723c */ /* 0x000fe2000000186c */
[----:B----4-:R-:W-:Y:S01]  /*12a70*/  FFMA.FTZ R9, R184, c[0x0][0x23c], -R3 ;  /* 0x00008f00b8097a23 */ /* 0x010fe20000010803 */
[----:B------:R-:W-:-:S06]  /*12a80*/  MOV R159, R143 ;  /* 0x0000008f009f7202 */ /* 0x000fcc0000000f00 */
[----:B------:R-:W-:Y:S01]  /*12a90*/  HMMA.16816.F32 R96, R4, R18, R168 ;  /* 0x000000120460723c */ /* 0x000fe200000018a8 */
[----:B------:R4:W-:Y:S01]  /*12aa0*/  MUFU.EX2 R189, R9 ;  /* 0x0000000900bd7308 */ /* 0x0009e20000000800 */
[----:B------:R-:W-:-:S06]  /*12ab0*/  MOV R143, R113 ;  /* 0x00000071008f7202 */ /* 0x000fcc0000000f00 */
[----:B------:R-:W-:Y:S01]  /*12ac0*/  HMMA.16816.F32 R80, R4, R14, R152 ;  /* 0x0000000e0450723c */ /* 0x000fe20000001898 */
[----:B------:R-:W-:Y:S01]  /*12ad0*/  MOV R142, R114 ;  /* 0x00000072008e7202 */ /* 0x000fe20000000f00 */
[----:B------:R-:W-:Y:S01]  /*12ae0*/  IMAD.MOV.U32 R236, RZ, RZ, R220 ;  /* 0x000000ffffec7224 */ /* 0x000fe200078e00dc */
[----:B------:R-:W-:Y:S01]  /*12af0*/  MOV R141, R115 ;  /* 0x00000073008d7202 */ /* 0x000fe20000000f00 */
[----:B------:R1:W5:Y:S01]  /*12b00*/  LDL.LU R221, [R1+0x78] ;  /* 0x0000780001dd7983 */ /* 0x0003620000300800 */
[----:B------:R-:W-:-:S03]  /*12b10*/  MOV R144, R95 ;  /* 0x0000005f00907202 */ /* 0x000fc60000000f00 */
[C---:B------:R-:W-:Y:S01]  /*12b20*/  HMMA.16816.F32 R112, R4.reuse, R22, R176 ;  /* 0x000000160470723c */ /* 0x040fe200000018b0 */
[----:B----4-:R-:W-:Y:S01]  /*12b30*/  FFMA.FTZ R9, R239, c[0x0][0x23c], -R3 ;  /* 0x00008f00ef097a23 */ /* 0x010fe20000010803 */
[----:B------:R-:W-:Y:S02]  /*12b40*/  MOV R181, R188 ;  /* 0x000000bc00b57202 */ /* 0x000fe40000000f00 */
[----:B------:R-:W-:Y:S01]  /*12b50*/  MOV R183, R187 ;  /* 0x000000bb00b77202 */ /* 0x000fe20000000f00 */
[----:B------:R4:W1:Y:S01]  /*12b60*/  MUFU.EX2 R188, R9 ;  /* 0x0000000900bc7308 */ /* 0x0008620000000800 */
[----:B------:R-:W-:Y:S01]  /*12b70*/  IMAD.MOV.U32 R184, RZ, RZ, R186 ;  /* 0x000000ffffb87224 */ /* 0x000fe200078e00ba */
[----:B------:R-:W-:Y:S01]  /*12b80*/  MOV R180, R182 ;  /* 0x000000b600b47202 */ /* 0x000fe20000000f00 */
[----:B------:R-:W-:Y:S01]  /*12b90*/  HMMA.16816.F32 R92, R4, R12, R164 ;  /* 0x0000000c045c723c */ /* 0x000fe200000018a4 */
[----:B------:R-:W-:Y:S01]  /*12ba0*/  MOV R197, R236 ;  /* 0x000000ec00c57202 */ /* 0x000fe20000000f00 */
[----:B------:R1:W5:Y:S05]  /*12bb0*/  LDL.LU R220, [R1+0x74] ;  /* 0x0000740001dc7983 */ /* 0x00036a0000300800 */
[----:B------:R-:W-:-:S02]  /*12bc0*/  F2FP.PACK_AB R4, R206, R211 ;  /* 0x000000d3ce04723e */ /* 0x000fc400000000ff */
[----:B------:R-:W-:Y:S02]  /*12bd0*/  F2FP.PACK_AB R5, R196, R198 ;  /* 0x000000c6c405723e */ /* 0x000fe400000000ff */
[----:B------:R-:W-:Y:S02]  /*12be0*/  F2FP.PACK_AB R6, R204, R207 ;  /* 0x000000cfcc06723e */ /* 0x000fe400000000ff */
[----:B--2---:R-:W-:Y:S01]  /*12bf0*/  F2FP.PACK_AB R7, R194, R195 ;  /* 0x000000c3c207723e */ /* 0x004fe200000000ff */
[----:B----4-:R-:W-:-:S04]  /*12c00*/  FFMA.FTZ R9, R203, c[0x0][0x23c], -R3 ;  /* 0x00008f00cb097a23 */ /* 0x010fc80000010803 */
[----:B------:R2:W-:Y:S02]  /*12c10*/  MUFU.EX2 R187, R9 ;  /* 0x0000000900bb7308 */ /* 0x0005e40000000800 */
[C---:B------:R-:W-:Y:S08]  /*12c20*/  HMMA.16816.F32 R76, R4.reuse, R28, R76 ;  /* 0x0000001c044c723c */ /* 0x040ff0000000184c */
[----:B------:R-:W-:Y:S01]  /*12c30*/  HMMA.16816.F32 R72, R4, R30, R72 ;  /* 0x0000001e0448723c */ /* 0x000fe20000001848 */
[----:B------:R-:W4:Y:S01]  /*12c40*/  LDSM.16.MT88.4 R28, [R218+0x9800] ;  /* 0x00980000da1c783b */ /* 0x000f220000004200 */
[----:B--2---:R-:W-:-:S04]  /*12c50*/  FFMA.FTZ R9, R199, c[0x0][0x23c], -R3 ;  /* 0x00008f00c7097a23 */ /* 0x004fc80000010803 */
[----:B------:R2:W1:Y:S01]  /*12c60*/  MUFU.EX2 R186, R9 ;  /* 0x0000000900ba7308 */ /* 0x0004620000000800 */
[----:B------:R-:W-:Y:S01]  /*12c70*/  MOV R182, R184 ;  /* 0x000000b800b67202 */ /* 0x000fe20000000f00 */
[----:B------:R-:W-:Y:S01]  /*12c80*/  IMAD.MOV.U32 R184, RZ, RZ, R215 ;  /* 0x000000ffffb87224 */ /* 0x000fe200078e00d7 */
[----:B------:R-:W-:Y:S01]  /*12c90*/  MOV R215, R144 ;  /* 0x0000009000d77202 */ /* 0x000fe20000000f00 */
[----:B--2---:R-:W-:Y:S01]  /*12ca0*/  FFMA.FTZ R9, R181, c[0x0][0x23c], -R0 ;  /* 0x00008f00b5097a23 */ /* 0x004fe20000010800 */
[----:B------:R-:W-:Y:S02]  /*12cb0*/  MOV R181, R183 ;  /* 0x000000b700b57202 */ /* 0x000fe40000000f00 */
[----:B------:R-:W-:Y:S02]  /*12cc0*/  MOV R183, R185 ;  /* 0x000000b900b77202 */ /* 0x000fe40000000f00 */
[----:B------:R2:W-:Y:S02]  /*12cd0*/  MUFU.EX2 R185, R9 ;  /* 0x0000000900b97308 */ /* 0x0005e40000000800 */
[----:B------:R-:W-:Y:S01]  /*12ce0*/  MOV R170, R183 ;  /* 0x000000b700aa7202 */ /* 0x000fe20000000f00 */
[----:B------:R-:W-:Y:S01]  /*12cf0*/  IMAD.MOV.U32 R171, RZ, RZ, R184 ;  /* 0x000000ffffab7224 */ /* 0x000fe200078e00b8 */
[----:B------:R-:W-:Y:S01]  /*12d00*/  MOV R144, R219 ;  /* 0x000000db00907202 */ /* 0x000fe20000000f00 */
[----:B------:R-:W-:Y:S01]  /*12d10*/  HMMA.16816.F32 R40, R4, R12, R40 ;  /* 0x0000000c0428723c */ /* 0x000fe20000001828 */
[----:B------:R-:W-:Y:S01]  /*12d20*/  MOV R169, R182 ;  /* 0x000000b600a97202 */ /* 0x000fe20000000f00 */
[----:B------:R1:W5:Y:S01]  /*12d30*/  LDL.LU R219, [R1+0x70] ;  /* 0x0000700001db7983 */ /* 0x0003620000300800 */
[----:B--2---:R-:W-:-:S04]  /*12d40*/  FFMA.FTZ R9, R180, c[0x0][0x23c], -R0 ;  /* 0x00008f00b4097a23 */ /* 0x004fc80000010800 */
[----:B------:R2:W1:Y:S01]  /*12d50*/  MUFU.EX2 R183, R9 ;  /* 0x0000000900b77308 */ /* 0x0004620000000800 */
[C---:B------:R-:W-:Y:S01]  /*12d60*/  HMMA.16816.F32 R36, R4.reuse, R14, R36 ;  /* 0x0000000e0424723c */ /* 0x040fe20000001824 */
[----:B------:R-:W-:Y:S01]  /*12d70*/  LDSM.16.MT88.4 R12, [R216+0xb800] ;  /* 0x00b80000d80c783b */ /* 0x000fe20000004200 */
[----:B------:R-:W-:Y:S01]  /*12d80*/  IMAD.MOV.U32 R180, RZ, RZ, R217 ;  /* 0x000000ffffb47224 */ /* 0x000fe200078e00d9 */
[----:B------:R-:W-:Y:S02]  /*12d90*/  MOV R176, R144 ;  /* 0x0000009000b07202 */ /* 0x000fe40000000f00 */
[----:B------:R-:W-:Y:S01]  /*12da0*/  MOV R178, R146 ;  /* 0x0000009200b27202 */ /* 0x000fe20000000f00 */
[----:B------:R1:W5:Y:S02]  /*12db0*/  LDL.LU R217, [R1+0x6c] ;  /* 0x00006c0001d97983 */ /* 0x0003640000300800 */
[----:B------:R-:W-:Y:S01]  /*12dc0*/  HMMA.16816.F32 R88, R4, R32, R88 ;  /* 0x000000200458723c */ /* 0x000fe20000001858 */
[----:B--2---:R-:W-:-:S07]  /*12dd0*/  FFMA.FTZ R9, R242, c[0x0][0x23c], -R0 ;  /* 0x00008f00f2097a23 */ /* 0x004fce0000010800 */
[----:B------:R-:W-:Y:S01]  /*12de0*/  HMMA.16816.F32 R84, R4, R34, R148 ;  /* 0x000000220454723c */ /* 0x000fe20000001894 */
[----:B------:R-:W2:Y:S01]  /*12df0*/  LDSM.16.MT88.4 R32, [R216+0x9800] ;  /* 0x00980000d820783b */ /* 0x000ea20000004200 */
[----:B------:R1:W-:Y:S01]  /*12e00*/  MUFU.EX2 R184, R9 ;  /* 0x0000000900b87308 */ /* 0x0003e20000000800 */
[----:B------:R-:W-:-:S05]  /*12e10*/  MOV R177, R145 ;  /* 0x0000009100b17202 */ /* 0x000fca0000000f00 */
[----:B------:R-:W-:Y:S01]  /*12e20*/  HMMA.16816.F32 R64, R4, R24, R64 ;  /* 0x000000180440723c */ /* 0x000fe20000001840 */
[----:B------:R-:W-:Y:S02]  /*12e30*/  MOV R165, R170 ;  /* 0x000000aa00a57202 */ /* 0x000fe40000000f00 */
[----:B------:R-:W-:-:S05]  /*12e40*/  MOV R166, R171 ;  /* 0x000000ab00a67202 */ /* 0x000fca0000000f00 */
[----:B------:R-:W-:Y:S01]  /*12e50*/  HMMA.16816.F32 R60, R4, R26, R60 ;  /* 0x0000001a043c723c */ /* 0x000fe2000000183c */
[----:B------:R-:W-:Y:S01]  /*12e60*/  LDSM.16.MT88.4 R24, [R218+0xb800] ;  /* 0x00b80000da18783b */ /* 0x000fe20000004200 */
[----:B-1----:R-:W-:-:S06]  /*12e70*/  FFMA.FTZ R9, R209, c[0x0][0x23c], -R0 ;  /* 0x00008f00d1097a23 */ /* 0x002fcc0000010800 */
[----:B------:R-:W-:Y:S01]  /*12e80*/  HMMA.16816.F32 R56, R4, R20, R56 ;  /* 0x000000140438723c */ /* 0x000fe20000001838 */
[----:B------:R1:W-:Y:S01]  /*12e90*/  MUFU.EX2 R182, R9 ;  /* 0x0000000900b67308 */ /* 0x0003e20000000800 */
[----:B------:R-:W-:-:S06]  /*12ea0*/  MOV R179, R147 ;  /* 0x0000009300b37202 */ /* 0x000fcc0000000f00 */
[----:B------:R-:W-:Y:S01]  /*12eb0*/  HMMA.16816.F32 R48, R4, R22, R48 ;  /* 0x000000160430723c */ /* 0x000fe20000001830 */
[----:B------:R-:W2:Y:S01]  /*12ec0*/  LDSM.16.MT88.4 R20, [R216+0xa800] ;  /* 0x00a80000d814783b */ /* 0x000ea20000004200 */
[----:B------:R-:W-:-:S06]  /*12ed0*/  MOV R167, R176 ;  /* 0x000000b000a77202 */ /* 0x000fcc0000000f00 */
[----:B------:R-:W-:Y:S01]  /*12ee0*/  HMMA.16816.F32 R52, R4, R16, R52 ;  /* 0x000000100434723c */ /* 0x000fe20000001834 */
[----:B-1----:R-:W-:Y:S01]  /*12ef0*/  FFMA.FTZ R9, R169, c[0x0][0x23c], -R2 ;  /* 0x00008f00a9097a23 */ /* 0x002fe20000010802 */
[----:B------:R-:W-:-:S06]  /*12f00*/  MOV R171, R180 ;  /* 0x000000b400ab7202 */ /* 0x000fcc0000000f00 */
[----:B------:R-:W-:Y:S01]  /*12f10*/  HMMA.16816.F32 R44, R4, R18, R44 ;  /* 0x00000012042c723c */ /* 0x000fe2000000182c */
[----:B------:R-:W1:Y:S01]  /*12f20*/  LDSM.16.MT88.4 R16, [R218+0xa800] ;  /* 0x00a80000da10783b */ /* 0x000e620000004200 */
[----:B------:R-:W-:Y:S01]  /*12f30*/  MOV R180, R181 ;  /* 0x000000b500b47202 */ /* 0x000fe20000000f00 */
[----:B------:R-:W-:Y:S01]  /*12f40*/  IMAD.MOV.U32 R169, RZ, RZ, R178 ;  /* 0x000000ffffa97224 */ /* 0x000fe200078e00b2 */
[----:B------:R-:W-:Y:S01]  /*12f50*/  MOV R168, R177 ;  /* 0x000000b100a87202 */ /* 0x000fe20000000f00 */
[----:B------:R4:W-:Y:S01]  /*12f60*/  MUFU.EX2 R181, R9 ;  /* 0x0000000900b57308 */ /* 0x0009e20000000800 */
[----:B------:R-:W-:Y:S02]  /*12f70*/  MOV R170, R179 ;  /* 0x000000b300aa7202 */ /* 0x000fe40000000f00 */
[----:B---3--:R-:W-:Y:S02]  /*12f80*/  F2FP.PACK_AB R4, R193, R192 ;  /* 0x000000c0c104723e */ /* 0x008fe400000000ff */
[----:B------:R-:W-:-:S02]  /*12f90*/  F2FP.PACK_AB R5, R188, R189 ;  /* 0x000000bdbc05723e */ /* 0x000fc400000000ff */
[----:B------:R-:W-:Y:S02]  /*12fa0*/  F2FP.PACK_AB R6, R190, R191 ;  /* 0x000000bfbe06723e */ /* 0x000fe400000000ff */
[----:B------:R-:W-:Y:S01]  /*12fb0*/  F2FP.PACK_AB R7, R186, R187 ;  /* 0x000000bbba07723e */ /* 0x000fe200000000ff */
[----:B----4-:R-:W-:Y:S01]  /*12fc0*/  FFMA.FTZ R9, R165, c[0x0][0x23c], -R2 ;  /* 0x00008f00a5097a23 */ /* 0x010fe20000010802 */
[----:B------:R-:W-:Y:S01]  /*12fd0*/  MOV R165, R166 ;  /* 0x000000a600a57202 */ /* 0x000fe20000000f00 */
[----:B------:R-:W-:Y:S01]  /*12fe0*/  IMAD.MOV.U32 R166, RZ, RZ, R167 ;  /* 0x000000ffffa67224 */ /* 0x000fe200078e00a7 */
[----:B------:R-:W-:Y:S02]  /*12ff0*/  MOV R167, R168 ;  /* 0x000000a800a77202 */ /* 0x000fe40000000f00 */
[----:B------:R-:W-:Y:S02]  /*13000*/  MOV R168, R169 ;  /* 0x000000a900a87202 */ /* 0x000fe40000000f00 */
[----:B------:R-:W-:-:S02]  /*13010*/  MOV R169, R170 ;  /* 0x000000aa00a97202 */ /* 0x000fc40000000f00 */
[----:B------:R-:W-:Y:S01]  /*13020*/  MOV R170, R171 ;  /* 0x000000ab00aa7202 */ /* 0x000fe20000000f00 */
[----:B------:R-:W-:Y:S02]  /*13030*/  IMAD.MOV.U32 R171, RZ, RZ, R180 ;  /* 0x000000ffffab7224 */ /* 0x000fe400078e00b4 */
[----:B------:R3:W4:Y:S01]  /*13040*/  MUFU.EX2 R180, R9 ;  /* 0x0000000900b47308 */ /* 0x0007220000000800 */
[C---:B------:R-:W-:Y:S08]  /*13050*/  HMMA.16816.F32 R176, R4.reuse, R28, R136 ;  /* 0x0000001c04b0723c */ /* 0x040ff00000001888 */
[----:B------:R-:W-:Y:S01]  /*13060*/  HMMA.16816.F32 R136, R4, R30, R132 ;  /* 0x0000001e0488723c */ /* 0x000fe20000001884 */
[----:B---3--:R-:W-:-:S06]  /*13070*/  FFMA.FTZ R9, R165, c[0x0][0x23c], -R2 ;  /* 0x00008f00a5097a23 */ /* 0x008fcc0000010802 */
[----:B------:R-:W-:Y:S02]  /*13080*/  MOV R133, R107 ;  /* 0x0000006b00857202 */ /* 0x000fe40000000f00 */
[----:B------:R3:W-:Y:S01]  /*13090*/  MUFU.EX2 R107, R9 ;  /* 0x00000009006b7308 */ /* 0x0007e20000000800 */
[----:B------:R-:W-:Y:S02]  /*130a0*/  MOV R134, R174 ;  /* 0x000000ae00867202 */ /* 0x000fe40000000f00 */
[----:B------:R-:W-:Y:S01]  /*130b0*/  MOV R174, R106 ;  /* 0x0000006a00ae7202 */ /* 0x000fe20000000f00 */
[----:B---3--:R-:W-:-:S04]  /*130c0*/  FFMA.FTZ R9, R249, c[0x0][0x23c], -R2 ;  /* 0x00008f00f9097a23 */ /* 0x008fc80000010802 */
[----:B------:R3:W1:Y:S01]  /*130d0*/  MUFU.EX2 R106, R9 ;  /* 0x00000009006a7308 */ /* 0x0006620000000800 */
[----:B------:R-:W-:Y:S01]  /*130e0*/  MOV R209, R205 ;  /* 0x000000cd00d17202 */ /* 0x000fe20000000f00 */
[----:B------:R-:W-:Y:S01]  /*130f0*/  IMAD.MOV.U32 R205, RZ, RZ, R173 ;  /* 0x000000ffffcd7224 */ /* 0x000fe200078e00ad */
[----:B------:R-:W-:Y:S01]  /*13100*/  MOV R135, R172 ;  /* 0x000000ac00877202 */ /* 0x000fe20000000f00 */
[----:B------:R-:W-:Y:S01]  /*13110*/  IMAD.MOV.U32 R173, RZ, RZ, R163 ;  /* 0x000000ffffad7224 */ /* 0x000fe200078e00a3 */
[----:B------:R-:W-:Y:S02]  /*13120*/  MOV R236, R160 ;  /* 0x000000a000ec7202 */ /* 0x000fe40000000f00 */
[----:B------:R-:W-:Y:S02]  /*13130*/  MOV R241, R161 ;  /* 0x000000a100f17202 */ /* 0x000fe40000000f00 */
[----:B------:R-:W-:Y:S01]  /*13140*/  MOV R172, R162 ;  /* 0x000000a200ac7202 */ /* 0x000fe20000000f00 */
[----:B--2---:R-:W-:Y:S01]  /*13150*/  HMMA.16816.F32 R144, R4, R34, R68 ;  /* 0x000000220490723c */ /* 0x004fe20000001844 */
[----:B------:R-:W-:Y:S01]  /*13160*/  MOV R208, R166 ;  /* 0x000000a600d07202 */ /* 0x000fe20000000f00 */
[----:B------:R-:W-:Y:S01]  /*13170*/  IMAD.MOV.U32 R239, RZ, RZ, R170 ;  /* 0x000000ffffef7224 */ /* 0x000fe200078e00aa */
[----:B------:R-:W-:-:S02]  /*13180*/  MOV R200, R167 ;  /* 0x000000a700c87202 */ /* 0x000fc40000000f00 */
[----:B------:R-:W-:Y:S02]  /*13190*/  MOV R199, R168 ;  /* 0x000000a800c77202 */ /* 0x000fe40000000f00 */
[----:B------:R-:W-:Y:S01]  /*131a0*/  MOV R203, R169 ;  /* 0x000000a900cb7202 */ /* 0x000fe20000000f00 */
[----:B------:R-:W-:Y:S01]  /*131b0*/  HMMA.16816.F32 R160, R4, R12, R108 ;  /* 0x0000000c04a0723c */ /* 0x000fe2000000186c */
[----:B------:R-:W-:Y:S01]  /*131c0*/  MOV R242, R171 ;  /* 0x000000ab00f27202 */ /* 0x000fe20000000f00 */
[----:B---3--:R-:W-:-:S06]  /*131d0*/  FFMA.FTZ R9, R252, c[0x0][0x23c], -R8 ;  /* 0x00008f00fc097a23 */ /* 0x008fcc0000010808 */
[C---:B------:R-:W-:Y:S08]  /*131e0*/  HMMA.16816.F32 R108, R4.reuse, R14, R96 ;  /* 0x0000000e046c723c */ /* 0x040ff00000001860 */
[C---:B------:R-:W-:Y:S08]  /*131f0*/  HMMA.16816.F32 R116, R4.reuse, R32, R116 ;  /* 0x000000200474723c */ /* 0x040ff00000001874 */
[C---:B------:R-:W-:Y:S08]  /*13200*/  HMMA.16816.F32 R148, R4.reuse, R20, R128 ;  /* 0x000000140494723c */ /* 0x040ff00000001880 */
[----:B------:R-:W-:Y:S01]  /*13210*/  HMMA.16816.F32 R152, R4, R22, R124 ;  /* 0x000000160498723c */ /* 0x000fe2000000187c */
[----:B------:R-:W-:Y:S01]  /*13220*/  MOV R249, R135 ;  /* 0x0000008700f97202 */ /* 0x000fe20000000f00 */
[----:B------:R-:W-:-:S06]  /*13230*/  IMAD.MOV.U32 R132, RZ, RZ, R209 ;  /* 0x000000ffff847224 */ /* 0x000fcc00078e00d1 */
[C---:B-1----:R-:W-:Y:S01]  /*13240*/  HMMA.16816.F32 R164, R4.reuse, R16, R120 ;  /* 0x0000001004a4723c */ /* 0x042fe20000001878 */
[----:B------:R-:W1:Y:S07]  /*13250*/  LDSM.16.MT88.4 R124, [R216+0x9c00] ;  /* 0x009c0000d87c783b */ /* 0x000e6e0000004200 */
[C---:B------:R-:W-:Y:S08]  /*13260*/  HMMA.16816.F32 R168, R4.reuse, R18, R112 ;  /* 0x0000001204a8723c */ /* 0x040ff00000001870 */
[C---:B------:R-:W-:Y:S08]  /*13270*/  HMMA.16816.F32 R96, R4.reuse, R24, R92 ;  /* 0x000000180460723c */ /* 0x040ff0000000185c */
[----:B------:R-:W-:Y:S01]  /*13280*/  HMMA.16816.F32 R68, R4, R26, R80 ;  /* 0x0000001a0444723c */ /* 0x000fe20000001850 */
[----:B------:R-:W-:-:S06]  /*13290*/  MOV R123, R134 ;  /* 0x00000086007b7202 */ /* 0x000fcc0000000f00 */
[----:B------:R-:W-:Y:S02]  /*132a0*/  F2FP.PACK_AB R4, R183, R185 ;  /* 0x000000b9b704723e */ /* 0x000fe400000000ff */
[----:B----4-:R-:W-:Y:S02]  /*132b0*/  F2FP.PACK_AB R5, R180, R181 ;  /* 0x000000b5b405723e */ /* 0x010fe400000000ff */
[----:B------:R-:W-:Y:S02]  /*132c0*/  F2FP.PACK_AB R6, R182, R184 ;  /* 0x000000b8b606723e */ /* 0x000fe400000000ff */
[----:B------:R-:W-:Y:S01]  /*132d0*/  F2FP.PACK_AB R7, R106, R107 ;  /* 0x0000006b6a07723e */ /* 0x000fe200000000ff */
[----:B------:R-:W-:Y:S06]  /*132e0*/  LDSM.16.MT88.4 R80, [R216+0xbc00] ;  /* 0x00bc0000d850783b */ /* 0x000fec0000004200 */
        /* <DEDUP_REMOVED lines=12> */
[----:B------:R-:W-:Y:S01]  /*133b0*/  HMMA.16816.F32 R48, R4, R18, R48 ;  /* 0x000000120430723c */ /* 0x000fe20000001830 */
[----:B--2---:R-:W-:-:S06]  /*133c0*/  FFMA.FTZ R8, R250, c[0x0][0x23c], -R3 ;  /* 0x00008f00fa087a23 */ /* 0x004fcc0000010803 */
[----:B------:R2:W4:Y:S01]  /*133d0*/  MUFU.EX2 R22, R8 ;  /* 0x0000000800167308 */ /* 0x0005220000000800 */
[----:B------:R-:W-:Y:S01]  /*133e0*/  HMMA.16816.F32 R128, R4, R28, R76 ;  /* 0x0000001c0480723c */ /* 0x000fe2000000184c */
[----:B------:R-:W-:Y:S01]  /*133f0*/  MOV R121, R132 ;  /* 0x0000008400797202 */ /* 0x000fe20000000f00 */
[--C-:B--2---:R-:W-:Y:S02]  /*13400*/  FFMA.FTZ R8, R213, c[0x0][0x23c], -R3.reuse ;  /* 0x00008f00d5087a23 */ /* 0x104fe40000010803 */
[----:B------:R-:W-:-:S04]  /*13410*/  FFMA.FTZ R3, R210, c[0x0][0x23c], -R3 ;  /* 0x00008f00d2037a23 */ /* 0x000fc80000010803 */
[----:B------:R2:W-:Y:S01]  /*13420*/  MUFU.EX2 R20, R3 ;  /* 0x0000000300147308 */ /* 0x0005e20000000800 */
[----:B------:R-:W-:Y:S01]  /*13430*/  HMMA.16816.F32 R28, R4, R30, R72 ;  /* 0x0000001e041c723c */ /* 0x000fe20000001848 */
[----:B------:R-:W-:-:S07]  /*13440*/  MOV R133, R199 ;  /* 0x000000c700857202 */ /* 0x000fce0000000f00 */
[----:B------:R-:W-:Y:S01]  /*13450*/  HMMA.16816.F32 R56, R4, R16, R56 ;  /* 0x000000100438723c */ /* 0x000fe20000001838 */
[----:B--2---:R-:W-:-:S07]  /*13460*/  FFMA.FTZ R3, R123, c[0x0][0x23c], -R0 ;  /* 0x00008f007b037a23 */ /* 0x004fce0000010800 */
[C---:B------:R-:W-:Y:S01]  /*13470*/  HMMA.16816.F32 R52, R4.reuse, R12, R52 ;  /* 0x0000000c0434723c */ /* 0x040fe20000001834 */
[----:B------:R2:W-:Y:S07]  /*13480*/  MUFU.EX2 R19, R3 ;  /* 0x0000000300137308 */ /* 0x0005ee0000000800 */
[----:B------:R-:W-:Y:S01]  /*13490*/  HMMA.16816.F32 R44, R4, R14, R44 ;  /* 0x0000000e042c723c */ /* 0x000fe2000000182c */
[----:B------:R-:W-:-:S07]  /*134a0*/  MOV R135, R242 ;  /* 0x000000f200877202 */ /* 0x000fce0000000f00 */
[----:B------:R-:W-:Y:S01]  /*134b0*/  HMMA.16816.F32 R40, R4, R24, R40 ;  /* 0x000000180428723c */ /* 0x000fe20000001828 */
[----:B--2---:R-:W-:-:S07]  /*134c0*/  FFMA.FTZ R3, R249, c[0x0][0x23c], -R0 ;  /* 0x00008f00f9037a23 */ /* 0x004fce0000010800 */
[----:B------:R-:W-:Y:S01]  /*134d0*/  HMMA.16816.F32 R36, R4, R26, R36 ;  /* 0x0000001a0424723c */ /* 0x000fe20000001824 */
[----:B------:R-:W2:Y:S01]  /*134e0*/  LDSM.16.MT88.4 R4, [R218+0xbc00] ;  /* 0x00bc0000da04783b */ /* 0x000ea20000004200 */
[----:B------:R1:W-:Y:S01]  /*134f0*/  MUFU.EX2 R16, R3 ;  /* 0x0000000300107308 */ /* 0x0003e20000000800 */
[----:B------:R-:W-:Y:S01]  /*13500*/  IMAD.MOV.U32 R134, RZ, RZ, R215 ;  /* 0x000000ffff867224 */ /* 0x000fe200078e00d7 */
[----:B------:R-:W-:Y:S02]  /*13510*/  MOV R122, R133 ;  /* 0x00000085007a7202 */ /* 0x000fe40000000f00 */
[----:B------:R-:W-:Y:S02]  /*13520*/  MOV R242, R208 ;  /* 0x000000d000f27202 */ /* 0x000fe40000000f00 */
[----:B------:R-:W-:Y:S02]  /*13530*/  MOV R208, R141 ;  /* 0x0000008d00d07202 */ /* 0x000fe40000000f00 */
[----:B------:R-:W-:Y:S01]  /*13540*/  MOV R252, R122 ;  /* 0x0000007a00fc7202 */ /* 0x000fe20000000f00 */
[----:B-1----:R-:W-:-:S02]  /*13550*/  FFMA.FTZ R3, R121, c[0x0][0x23c], -R0 ;  /* 0x00008f0079037a23 */ /* 0x002fc40000010800 */
[----:B------:R-:W-:Y:S01]  /*13560*/  FFMA.FTZ R0, R251, c[0x0][0x23c], -R0 ;  /* 0x00008f00fb007a23 */ /* 0x000fe20000010800 */
[----:B------:R-:W-:-:S03]  /*13570*/  MOV R123, R134 ;  /* 0x00000086007b7202 */ /* 0x000fc60000000f00 */
[----:B------:R1:W-:Y:S01]  /*13580*/  MUFU.EX2 R17, R0 ;  /* 0x0000000000117308 */ /* 0x0003e20000000800 */
[----:B------:R-:W-:Y:S01]  /*13590*/  MOV R133, R208 ;  /* 0x000000d000857202 */ /* 0x000fe20000000f00 */
[----:B------:R-:W-:-:S03]  /*135a0*/  IMAD.MOV.U32 R76, RZ, RZ, R123 ;  /* 0x000000ffff4c7224 */ /* 0x000fc600078e007b */
[----:B------:R-:W-:-:S03]  /*135b0*/  MOV R77, R133 ;  /* 0x00000085004d7202 */ /* 0x000fc60000000f00 */
[----:B------:R-:W2:Y:S01]  /*135c0*/  MUFU.EX2 R33, R9 ;  /* 0x0000000900217308 */ /* 0x000ea20000000800 */
[----:B-1----:R-:W-:-:S07]  /*135d0*/  FFMA.FTZ R0, R135, c[0x0][0x23c], -R2 ;  /* 0x00008f0087007a23 */ /* 0x002fce0000010802 */
[----:B------:R-:W1:Y:S01]  /*135e0*/  MUFU.EX2 R21, R8 ;  /* 0x0000000800157308 */ /* 0x000e620000000800 */
[----:B------:R-:W-:-:S07]  /*135f0*/  MOV R199, R200 ;  /* 0x000000c800c77202 */ /* 0x000fce0000000f00 */
[----:B------:R1:W-:Y:S01]  /*13600*/  MUFU.EX2 R15, R0 ;  /* 0x00000000000f7308 */ /* 0x0003e20000000800 */
[----:B------:R-:W-:Y:S02]  /*13610*/  MOV R200, R140 ;  /* 0x0000008c00c87202 */ /* 0x000fe40000000f00 */
[----:B------:R-:W-:Y:S01]  /*13620*/  MOV R209, R243 ;  /* 0x000000f300d17202 */ /* 0x000fe20000000f00 */
[----:B------:R-:W-:Y:S01]  /*13630*/  IMAD.MOV.U32 R134, RZ, RZ, R156 ;  /* 0x000000ffff867224 */ /* 0x000fe200078e009c */
[----:B------:R-:W-:Y:S01]  /*13640*/  MOV R208, R172 ;  /* 0x000000ac00d07202 */ /* 0x000fe20000000f00 */
[----:B------:R-:W-:Y:S02]  /*13650*/  IMAD.MOV.U32 R132, RZ, RZ, R200 ;  /* 0x000000ffff847224 */ /* 0x000fe400078e00c8 */
[----:B-1----:R-:W-:-:S04]  /*13660*/  FFMA.FTZ R0, R252, c[0x0][0x23c], -R2 ;  /* 0x00008f00fc007a23 */ /* 0x002fc80000010802 */
[----:B------:R1:W1:Y:S01]  /*13670*/  MUFU.EX2 R14, R0 ;  /* 0x00000000000e7308 */ /* 0x0002620000000800 */
[----:B------:R-:W-:Y:S02]  /*13680*/  MOV R249, R209 ;  /* 0x000000d100f97202 */ /* 0x000fe40000000f00 */
[----:B------:R-:W-:Y:S02]  /*13690*/  MOV R200, R173 ;  /* 0x000000ad00c87202 */ /* 0x000fe40000000f00 */
[----:B------:R-:W-:-:S03]  /*136a0*/  MOV R209, R174 ;  /* 0x000000ae00d17202 */ /* 0x000fc60000000f00 */
[----:B------:R-:W2:Y:S01]  /*136b0*/  MUFU.EX2 R18, R3 ;  /* 0x0000000300127308 */ /* 0x000ea20000000800 */
[----:B------:R-:W-:Y:S01]  /*136c0*/  MOV R172, R157 ;  /* 0x0000009d00ac7202 */ /* 0x000fe20000000f00 */
[--C-:B-1----:R-:W-:Y:S02]  /*136d0*/  FFMA.FTZ R0, R76, c[0x0][0x23c], -R2.reuse ;  /* 0x00008f004c007a23 */ /* 0x102fe40000010802 */
[----:B------:R-:W-:-:S04]  /*136e0*/  FFMA.FTZ R2, R77, c[0x0][0x23c], -R2 ;  /* 0x00008f004d027a23 */ /* 0x000fc80000010802 */
[----:B------:R1:W-:Y:S01]  /*136f0*/  MUFU.EX2 R13, R0 ;  /* 0x00000000000d7308 */ /* 0x0003e20000000800 */
[----:B------:R-:W-:Y:S02]  /*13700*/  MOV R173, R158 ;  /* 0x0000009e00ad7202 */ /* 0x000fe40000000f00 */
[----:B------:R-:W-:Y:S02]  /*13710*/  MOV R174, R159 ;  /* 0x0000009f00ae7202 */ /* 0x000fe40000000f00 */
[----:B------:R-:W-:-:S03]  /*13720*/  MOV R79, R172 ;  /* 0x000000ac004f7202 */ /* 0x000fc60000000f00 */
[----:B------:R1:W1:Y:S01]  /*13730*/  MUFU.EX2 R12, R2 ;  /* 0x00000002000c7308 */ /* 0x0002620000000800 */
[----:B------:R-:W-:Y:S01]  /*13740*/  MOV R78, R134 ;  /* 0x00000086004e7202 */ /* 0x000fe20000000f00 */
[----:B------:R-:W-:Y:S01]  /*13750*/  IMAD.MOV.U32 R88, RZ, RZ, R173 ;  /* 0x000000ffff587224 */ /* 0x000fe200078e00ad */
[----:B------:R-:W-:Y:S02]  /*13760*/  MOV R89, R174 ;  /* 0x000000ae00597202 */ /* 0x000fe40000000f00 */
[----:B---3--:R-:W-:Y:S02]  /*13770*/  F2FP.PACK_AB R92, R35, R34 ;  /* 0x00000022235c723e */ /* 0x008fe400000000ff */
[----:B----4-:R-:W-:Y:S02]  /*13780*/  F2FP.PACK_AB R93, R22, R23 ;  /* 0x00000017165d723e */ /* 0x010fe400000000ff */
[----:B--2---:R-:W-:Y:S02]  /*13790*/  F2FP.PACK_AB R94, R32, R33 ;  /* 0x00000021205e723e */ /* 0x004fe400000000ff */
[----:B------:R-:W-:-:S02]  /*137a0*/  F2FP.PACK_AB R95, R20, R21 ;  /* 0x00000015145f723e */ /* 0x000fc400000000ff */
[----:B------:R-:W-:Y:S02]  /*137b0*/  MOV R91, R132 ;  /* 0x00000084005b7202 */ /* 0x000fe40000000f00 */
[----:B------:R-:W-:Y:S01]  /*137c0*/  MOV R90, R175 ;  /* 0x000000af005a7202 */ /* 0x000fe20000000f00 */
[----:B------:R-:W-:Y:S01]  /*137d0*/  IMAD.MOV.U32 R250, RZ, RZ, R88 ;  /* 0x000000fffffa7224 */ /* 0x000fe200078e0058 */
[----:B------:R-:W-:Y:S01]  /*137e0*/  MOV R201, R79 ;  /* 0x0000004f00c97202 */ /* 0x000fe20000000f00 */
[----:B-1----:R-:W-:Y:S01]  /*137f0*/  FFMA.FTZ R0, R209, R100, R249 ;  /* 0x00000064d1007223 */ /* 0x002fe200000100f9 */
[----:B------:R-:W-:Y:S01]  /*13800*/  MOV R202, R78 ;  /* 0x0000004e00ca7202 */ /* 0x000fe20000000f00 */
[----:B------:R-:W-:Y:S01]  /*13810*/  IMAD.MOV.U32 R215, RZ, RZ, R143 ;  /* 0x000000ffffd77224 */ /* 0x000fe200078e008f */
[----:B------:R-:W-:Y:S01]  /*13820*/  MOV R9, R89 ;  /* 0x0000005900097202 */ /* 0x000fe20000000f00 */
[----:B------:R-:W-:Y:S01]  /*13830*/  HMMA.16816.F32 R116, R92, R124, R116 ;  /* 0x0000007c5c74723c */ /* 0x000fe20000001874 */
[----:B------:R-:W-:Y:S01]  /*13840*/  MOV R252, R90 ;  /* 0x0000005a00fc7202 */ /* 0x000fe20000000f00 */
[----:B------:R-:W-:Y:S01]  /*13850*/  LDSM.16.MT88.4 R156, [R216+0xac00] ;  /* 0x00ac0000d89c783b */ /* 0x000fe20000004200 */
[----:B------:R-:W-:Y:S01]  /*13860*/  MOV R212, R91 ;  /* 0x0000005b00d47202 */ /* 0x000fe20000000f00 */
[----:B------:R-:W-:-:S02]  /*13870*/  FFMA.FTZ R11, R201, R11, R250 ;  /* 0x0000000bc90b7223 */ /* 0x000fc400000100fa */
[----:B------:R-:W-:Y:S01]  /*13880*/  FFMA.FTZ R3, R202, R10, R9 ;  /* 0x0000000aca037223 */ /* 0x000fe20000010009 */
[----:B------:R-:W-:Y:S01]  /*13890*/  MOV R243, R142 ;  /* 0x0000008e00f37202 */ /* 0x000fe20000000f00 */
[----:B------:R-:W-:Y:S01]  /*138a0*/  HMMA.16816.F32 R88, R92, R4, R96 ;  /* 0x000000045c58723c */ /* 0x000fe20000001860 */
[----:B------:R-:W-:Y:S01]  /*138b0*/  FFMA.FTZ R2, R252, R101, R212 ;  /* 0x00000065fc027223 */ /* 0x000fe200000100d4 */
[----:B------:R-:W1:Y:S01]  /*138c0*/  LDSM.16.MT88.4 R140, [R218+0x9c00] ;  /* 0x009c0000da8c783b */ /* 0x000e620000004200 */
[----:B------:R-:W-:-:S03]  /*138d0*/  FADD.FTZ R11, R242, R11 ;  /* 0x0000000bf20b7221 */ /* 0x000fc60000010000 */
[----:B------:R-:W2:Y:S01]  /*138e0*/  LDSM.16.MT88.4 R172, [R218+0xac00] ;  /* 0x00ac0000daac783b */ /* 0x000ea20000004200 */
[----:B------:R-:W-:Y:S02]  /*138f0*/  F2FP.PACK_AB R96, R16, R19 ;  /* 0x000000131060723e */ /* 0x000fe400000000ff */
[----:B------:R-:W-:Y:S02]  /*13900*/  F2FP.PACK_AB R97, R14, R15 ;  /* 0x0000000f0e61723e */ /* 0x000fe400000000ff */
[----:B------:R-:W-:Y:S02]  /*13910*/  F2FP.PACK_AB R98, R17, R18 ;  /* 0x000000121162723e */ /* 0x000fe400000000ff */
[----:B------:R-:W-:Y:S01]  /*13920*/  F2FP.PACK_AB R99, R12, R13 ;  /* 0x0000000d0c63723e */ /* 0x000fe200000000ff */
[----:B------:R-:W-:Y:S02]  /*13930*/  FADD.FTZ R10, R199, R3 ;  /* 0x00000003c70a7221 */ /* 0x000fe40000010000 */
[----:B------:R-:W-:Y:S01]  /*13940*/  FADD.FTZ R9, R203, R2 ;  /* 0x00000002cb097221 */ /* 0x000fe20000010000 */
[----:B------:R-:W-:Y:S01]  /*13950*/  HMMA.16816.F32 R120, R92, R126, R144 ;  /* 0x0000007e5c78723c */ /* 0x000fe20000001890 */
[----:B------:R-:W-:-:S02]  /*13960*/  FADD.FTZ R8, R239, R0 ;  /* 0x00000000ef087221 */ /* 0x000fc40000010000 */
[----:B------:R-:W-:Y:S02]  /*13970*/  FADD.FTZ R3, R197, R11 ;  /* 0x0000000bc5037221 */ /* 0x000fe40000010000 */
[----:B------:R-:W-:-:S03]  /*13980*/  FADD.FTZ R2, R200, R10 ;  /* 0x0000000ac8027221 */ /* 0x000fc60000010000 */
[----:B------:R-:W-:Y:S01]  /*13990*/  HMMA.16816.F32 R112, R96, R124, R112 ;  /* 0x0000007c6070723c */ /* 0x000fe20000001870 */
[----:B------:R-:W-:Y:S02]  /*139a0*/  FADD.FTZ R0, R208, R9 ;  /* 0x00000009d0007221 */ /* 0x000fe40000010000 */
[----:B------:R-:W-:-:S05]  /*139b0*/  FADD.FTZ R3, R236, R3 ;  /* 0x00000003ec037221 */ /* 0x000fca0000010000 */
[----:B------:R-:W-:Y:S01]  /*139c0*/  HMMA.16816.F32 R124, R96, R126, R84 ;  /* 0x0000007e607c723c */ /* 0x000fe20000001854 */
[----:B------:R-:W-:Y:S02]  /*139d0*/  FADD.FTZ R2, R205, R2 ;  /* 0x00000002cd027221 */ /* 0x000fe40000010000 */
[----:B------:R-:W-:-:S05]  /*139e0*/  FADD.FTZ R0, R215, R0 ;  /* 0x00000000d7007221 */ /* 0x000fca0000010000 */
        /* <DEDUP_REMOVED lines=51> */
[----:B------:R3:W-:Y:S01]  /*13d20*/  STL [R1+0x20], R4 ;  /* 0x0000200401007387 */ /* 0x0007e20000100800 */
[C---:B-1----:R-:W-:Y:S03]  /*13d30*/  HMMA.16816.F32 R132, R92.reuse, R140, R176 ;  /* 0x0000008c5c84723c */ /* 0x042fe600000018b0 */
[----:B------:R3:W-:Y:S04]  /*13d40*/  STL [R1+0x28], R3 ;  /* 0x0000280301007387 */ /* 0x0007e80000100800 */
[----:B------:R3:W-:Y:S01]  /*13d50*/  STL [R1+0x24], R2 ;  /* 0x0000240201007387 */ /* 0x0007e20000100800 */
[C---:B------:R-:W-:Y:S03]  /*13d60*/  HMMA.16816.F32 R136, R92.reuse, R142, R136 ;  /* 0x0000008e5c88723c */ /* 0x040fe60000001888 */
[----:B------:R3:W-:Y:S05]  /*13d70*/  STL [R1+0x2c], R0 ;  /* 0x00002c0001007387 */ /* 0x0007ea0000100800 */
[C---:B------:R-:W-:Y:S08]  /*13d80*/  HMMA.16816.F32 R148, R92.reuse, R156, R148 ;  /* 0x0000009c5c94723c */ /* 0x040ff00000001894 */
[C---:B------:R-:W-:Y:S08]  /*13d90*/  HMMA.16816.F32 R152, R92.reuse, R158, R152 ;  /* 0x0000009e5c98723c */ /* 0x040ff00000001898 */
[C---:B--2---:R-:W-:Y:S08]  /*13da0*/  HMMA.16816.F32 R164, R92.reuse, R172, R164 ;  /* 0x000000ac5ca4723c */ /* 0x044ff000000018a4 */
        /* <DEDUP_REMOVED lines=13> */
[----:B------:R-:W-:-:S07]  /*13e80*/  MOV R101, R244 ;  /* 0x000000f400657202 */ /* 0x000fce0000000f00 */
.L_x_239:
[----:B-1-3--:R-:W2:Y:S02]  /*13e90*/  LDL R0, [R1+0x30] ;  /* 0x0000300001007983 */ /* 0x00aea40000100800 */
[----:B--2---:R-:W-:-:S13]  /*13ea0*/  ISETP.GT.AND P0, PT, R101, R0, PT ;  /* 0x000000006500720c */ /* 0x004fda0003f04270 */
[----:B------:R-:W-:Y:S05]  /*13eb0*/  @!P0 BRA `(.L_x_246) ;  /* 0x00005af000008947 */ /* 0x000fea0003800000 */
[----:B------:R-:W2:Y:S01]  /*13ec0*/  LDL R0, [R1+0x5c] ;  /* 0x00005c0001007983 */ /* 0x000ea20000100800 */
[----:B------:R-:W-:Y:S01]  /*13ed0*/  IMAD.MOV.U32 R100, RZ, RZ, R104 ;  /* 0x000000ffff647224 */ /* 0x000fe200078e0068 */
[----:B------:R-:W-:Y:S01]  /*13ee0*/  MOV R107, R102 ;  /* 0x00000066006b7202 */ /* 0x000fe20000000f00 */
[----:B------:R-:W-:Y:S01]  /*13ef0*/  IMAD.MOV.U32 R3, RZ, RZ, R105 ;  /* 0x000000ffff037224 */ /* 0x000fe200078e0069 */
[----:B------:R-:W3:Y:S01]  /*13f00*/  LDL.LU.64 R6, [R1+0x10] ;  /* 0x0000100001067983 */ /* 0x000ee20000300a00 */
[----:B------:R-:W-:-:S03]  /*13f10*/  IMAD.MOV.U32 R106, RZ, RZ, R103 ;  /* 0x000000ffff6a7224 */ /* 0x000fc600078e0067 */
[----:B------:R-:W3:Y:S04]  /*13f20*/  LDL.LU.64 R4, [R1+0x18] ;  /* 0x0000180001047983 */ /* 0x000ee80000300a00 */
[----:B------:R-:W4:Y:S01]  /*13f30*/  LDL.64 R8, [R1+0x40] ;  /* 0x0000400001087983 */ /* 0x000f220000100a00 */
[----:B--2---:R-:W-:-:S03]  /*13f40*/  MOV R2, R0 ;  /* 0x0000000000027202 */ /* 0x004fc60000000f00 */
[----:B------:R-:W2:Y:S01]  /*13f50*/  LDL R0, [R1+0x60] ;  /* 0x0000600001007983 */ /* 0x000ea20000100800 */
[----:B---3--:R-:W-:-:S05]  /*13f60*/  IMAD.MOV.U32 R5, RZ, RZ, R7 ;  /* 0x000000ffff057224 */ /* 0x008fca00078e0007 */
[----:B------:R1:W-:Y:S01]  /*13f70*/  STL.64 [R1+0x38], R4 ;  /* 0x0000380401007387 */ /* 0x0003e20000100a00 */
[----:B----4-:R-:W-:Y:S02]  /*13f80*/  ISETP.GE.AND P6, PT, R8, c[0x0][0x220], PT ;  /* 0x0000880008007a0c */ /* 0x010fe40003fc6270 */
[----:B------:R-:W-:Y:S02]  /*13f90*/  ISETP.GE.AND P5, PT, R2, c[0x0][0x220], PT ;  /* 0x0000880002007a0c */ /* 0x000fe40003fa6270 */
[----:B--2---:R-:W-:Y:S01]  /*13fa0*/  ISETP.GE.AND P4, PT, R0, c[0x0][0x220], PT ;  /* 0x0000880000007a0c */ /* 0x004fe20003f86270 */
[----:B-1----:R-:W-:Y:S05]  /*13fb0*/  BRA `(.L_x_247) ;  /* 0x000003a000007947 */ /* 0x002fea0003800000 */
.L_x_249:
        /* <DEDUP_REMOVED lines=58> */
.L_x_247:
[----:B------:R-:W2:Y:S01]  /*14360*/  LDL.64 R4, [R1+0x38] ;  /* 0x0000380001047983 */ /* 0x000ea20000100a00 */
[----:B------:R-:W-:Y:S04]  /*14370*/  DEPBAR.LE SB0, 0x0 ;  /* 0x000080000000791a */ /* 0x000fe80000000000 */
[----:B------:R-:W-:Y:S01]  /*14380*/  IADD3 R236, R101, -0x1, RZ ;  /* 0xffffffff65ec7810 */ /* 0x000fe20007ffe0ff */
[----:B------:R-:W-:Y:S03]  /*14390*/  BAR.SYNC.DEFER_BLOCKING 0x0 ;  /* 0x0000000000007b1d */ /* 0x000fe60000010000 */
[----:B------:R-:W-:Y:S01]  /*143a0*/  SHF.R.S32.HI R2, RZ, 0x1f, R236 ;  /* 0x0000001fff027819 */ /* 0x000fe200000114ec */
[----:B------:R-:W-:Y:S04]  /*143b0*/  IMAD R0, R236, UR6, RZ ;  /* 0x00000006ec007c24 */ /* 0x000fe8000f8e02ff */
        /* <DEDUP_REMOVED lines=51> */
[----:B-----5:R-:W-:Y:S06]  /*146f0*/  LDSM.16.M88.4 R64, [R220] ;  /* 0x00000000dc40783b */ /* 0x020fec0000000200 */
[----:B-1----:R-:W3:Y:S06]  /*14700*/  LDSM.16.M88.4 R16, [R217+0x6000] ;  /* 0x00600000d910783b */ /* 0x002eec0000000200 */
        /* <DEDUP_REMOVED lines=134> */
.L_x_248:
[----:B------:R-:W2:Y:S08]  /*14f70*/  S2R R0, SR_TID.X ;  /* 0x0000000000007919 */ /* 0x000eb00000002100 */
[----:B------:R-:W-:Y:S04]  /*14f80*/  STL [R1+0x7c], R223 ;  /* 0x00007cdf01007387 */ /* 0x000fe80000100800 */
[----:B------:R-:W-:Y:S04]  /*14f90*/  STL [R1+0x78], R221 ;  /* 0x000078dd01007387 */ /* 0x000fe80000100800 */
[----:B------:R-:W-:Y:S04]  /*14fa0*/  STL [R1+0x74], R220 ;  /* 0x000074dc01007387 */ /* 0x000fe80000100800 */
[----:B------:R-:W-:Y:S01]  /*14fb0*/  STL [R1+0x70], R219 ;  /* 0x000070db01007387 */ /* 0x000fe20000100800 */
[----:B--2---:R-:W-:Y:S03]  /*14fc0*/  IMAD.SHL.U32 R0, R0, 0x2, RZ ;  /* 0x0000000200007824 */ /* 0x004fe600078e00ff */
[----:B------:R2:W-:Y:S02]  /*14fd0*/  STL [R1+0x6c], R217 ;  /* 0x00006cd901007387 */ /* 0x0005e40000100800 */
[----:B------:R-:W-:Y:S02]  /*14fe0*/  LOP3.LUT R0, R0, 0x6, RZ, 0xc0, !PT ;  /* 0x0000000600007812 */ /* 0x000fe400078ec0ff */
[----:B------:R-:W-:Y:S03]  /*14ff0*/  STL [R1+0x80], R236 ;  /* 0x000080ec01007387 */ /* 0x000fe60000100800 */
[----:B------:R-:W-:Y:S01]  /*15000*/  IMAD R0, R236, 0x40, R0 ;  /* 0x00000040ec007824 */ /* 0x000fe200078e0200 */
[----:B------:R-:W-:Y:S03]  /*15010*/  STL [R1+0x84], R226 ;  /* 0x000084e201007387 */ /* 0x000fe60000100800 */
[----:B------:R-:W-:Y:S01]  /*15020*/  IMAD.IADD R2, R226, 0x1, -R0 ;  /* 0x00000001e2027824 */ /* 0x000fe200078e0a00 */
[----:B------:R-:W-:Y:S01]  /*15030*/  IADD3 R101, R225, -R0, RZ ;  /* 0x80000000e1657210 */ /* 0x000fe20007ffe0ff */
[----:B------:R-:W-:Y:S01]  /*15040*/  STL [R1+0x88], R225 ;  /* 0x000088e101007387 */ /* 0x000fe20000100800 */
[C---:B-1----:R-:W-:Y:S02]  /*15050*/  IADD3 R179, R0.reuse, 0x1, RZ ;  /* 0x0000000100b37810 */ /* 0x042fe40007ffe0ff */
[----:B------:R-:W-:Y:S02]  /*15060*/  IABS R2, R2 ;  /* 0x0000000200027213 */ /* 0x000fe40000000000 */
[C---:B------:R-:W-:Y:S02]  /*15070*/  IADD3 R178, R0.reuse, 0x8, RZ ;  /* 0x0000000800b27810 */ /* 0x040fe40007ffe0ff */
[----:B------:R-:W1:Y:S01]  /*15080*/  I2F R182, R2 ;  /* 0x0000000200b67306 */ /* 0x000e620000201400 */
[C---:B------:R-:W-:Y:S02]  /*15090*/  IADD3 R177, R0.reuse, 0x9, RZ ;  /* 0x0000000900b17810 */ /* 0x040fe40007ffe0ff */
        /* <DEDUP_REMOVED lines=9> */
[C---:B------:R-:W-:Y:S02]  /*15130*/  ISETP.GE.AND P1, PT, R0.reuse, R231, PT ;  /* 0x000000e70000720c */ /* 0x040fe40003f26270 */
[----:B------:R-:W-:Y:S01]  /*15140*/  ISETP.GE.AND P0, PT, R0, R230, PT ;  /* 0x000000e60000720c */ /* 0x000fe20003f06270 */
[----:B-1----:R-:W-:Y:S01]  /*15150*/  FFMA.FTZ R4, R182, -R222, R4 ;  /* 0x800000deb6047223 */ /* 0x002fe20000010004 */
[----:B------:R-:W-:Y:S01]  /*15160*/  IABS R2, R101 ;  /* 0x0000006500027213 */ /* 0x000fe20000000000 */
[--C-:B------:R-:W-:Y:S01]  /*15170*/  IMAD.IADD R101, R224, 0x1, -R0.reuse ;  /* 0x00000001e0657824 */ /* 0x100fe200078e0a00 */
[C---:B------:R-:W-:Y:S02]  /*15180*/  ISETP.GE.OR P1, PT, R0.reuse, R235, !P1 ;  /* 0x000000eb0000720c */ /* 0x040fe40004f26670 */
[----:B------:R1:W3:Y:S01]  /*15190*/  I2F R211, R2 ;  /* 0x0000000200d37306 */ /* 0x0002e20000201400 */
[C---:B------:R-:W-:Y:S02]  /*151a0*/  ISETP.GE.AND P3, PT, R0.reuse, R229, PT ;  /* 0x000000e50000720c */ /* 0x040fe40003f66270 */
[C---:B------:R-:W-:Y:S02]  /*151b0*/  ISETP.GE.AND P2, PT, R0.reuse, R228, PT ;  /* 0x000000e40000720c */ /* 0x040fe40003f46270 */
[C---:B------:R-:W-:Y:S02]  /*151c0*/  ISETP.GE.OR P0, PT, R0.reuse, R234, !P0 ;  /* 0x000000ea0000720c */ /* 0x040fe40004706670 */
[C---:B------:R-:W-:Y:S02]  /*151d0*/  ISETP.GE.OR P3, PT, R0.reuse, R233, !P3 ;  /* 0x000000e90000720c */ /* 0x040fe40005f66670 */
[----:B------:R-:W-:Y:S02]  /*151e0*/  ISETP.GE.OR P2, PT, R0, R232, !P2 ;  /* 0x000000e80000720c */ /* 0x000fe40005746670 */
[----:B-1----:R-:W-:Y:S01]  /*151f0*/  IABS R2, R101 ;  /* 0x0000006500027213 */ /* 0x002fe20000000000 */
[----:B------:R-:W-:Y:S02]  /*15200*/  IMAD.IADD R101, R227, 0x1, -R0 ;  /* 0x00000001e3657824 */ /* 0x000fe400078e0a00 */
[-C--:B---3--:R-:W-:Y:S01]  /*15210*/  FFMA.FTZ R6, R211, -R222.reuse, R6 ;  /* 0x800000ded3067223 */ /* 0x088fe20000010006 */
[----:B------:R1:W3:Y:S02]  /*15220*/  I2F R210, R2 ;  /* 0x0000000200d27306 */ /* 0x0002e40000201400 */
[----:B-1----:R-:W-:Y:S01]  /*15230*/  IABS R2, R101 ;  /* 0x0000006500027213 */ /* 0x002fe20000000000 */
[--C-:B------:R-:W-:Y:S02]  /*15240*/  IMAD.IADD R101, R226, 0x1, -R179.reuse ;  /* 0x00000001e2657824 */ /* 0x100fe400078e0ab3 */
[-C--:B---3--:R-:W-:Y:S05]  /*15250*/  FFMA.FTZ R8, R210, -R222.reuse, R8 ;  /* 0x800000ded2087223 */ /* 0x088fea0000010008 */
[----:B------:R1:W3:Y:S02]  /*15260*/  I2F R209, R2 ;  /* 0x0000000200d17306 */ /* 0x0002e40000201400 */
[----:B-1----:R-:W-:Y:S01]  /*15270*/  IABS R2, R101 ;  /* 0x0000006500027213 */ /* 0x002fe20000000000 */
[----:B---3--:R-:W-:Y:S01]  /*15280*/  FFMA.FTZ R10, R209, -R222, R10 ;  /* 0x800000ded10a7223 */ /* 0x008fe2000001000a */
[----:B------:R-:W-:Y:S06]  /*15290*/  IADD3 R101, R226, -R178, RZ ;  /* 0x800000b2e2657210 */ /* 0x000fec0007ffe0ff */
[----:B------:R1:W3:Y:S02]  /*152a0*/  I2F R208, R2 ;  /* 0x0000000200d07306 */ /* 0x0002e40000201400 */
[----:B-1----:R-:W-:Y:S01]  /*152b0*/  IABS R2, R101 ;  /* 0x0000006500027213 */ /* 0x002fe20000000000 */
[----:B------:R-:W-:Y:S02]  /*152c0*/  IMAD.IADD R101, R225, 0x1, -R179 ;  /* 0x00000001e1657824 */ /* 0x000fe400078e0ab3 */
[-C--:B---3--:R-:W-:Y:S05]  /*152d0*/  FFMA.FTZ R5, R208, -R222.reuse, R5 ;  /* 0x800000ded0057223 */ /* 0x088fea0000010005 */
        /* <DEDUP_REMOVED lines=62> */
[-C--:B---3--:R-:W-:Y:S02]  /*156c0*/  FFMA.FTZ R38, R192, -R222.reuse, R38 ;  /* 0x800000dec0267223 */ /* 0x088fe40000010026 */
[----:B------:R-:W-:Y:S05]  /*156d0*/  IMAD.IADD R101, R225, 0x1, -R105 ;  /* 0x00000001e1657824 */ /* 0x000fea00078e0a69 */
[----:B------:R1:W3:Y:S02]  /*156e0*/  I2F R191, R2 ;  /* 0x0000000200bf7306 */ /* 0x0002e40000201400 */
[----:B-1----:R-:W-:Y:S01]  /*156f0*/  IABS R2, R101 ;  /* 0x0000006500027213 */ /* 0x002fe20000000000 */
[----:B------:R-:W-:Y:S02]  /*15700*/  IMAD.IADD R101, R226, 0x1, -R103 ;  /* 0x00000001e2657824 */ /* 0x000fe400078e0a67 */
[-C--:B---3--:R-:W-:Y:S05]  /*15710*/  FFMA.FTZ R48, R191, -R222.reuse, R48 ;  /* 0x800000debf307223 */ /* 0x088fea0000010030 */
[----:B------:R1:W3:Y:S02]  /*15720*/  I2F R190, R2 ;  /* 0x0000000200be7306 */ /* 0x0002e40000201400 */
[----:B-1----:R-:W-:Y:S01]  /*15730*/  IABS R2, R101 ;  /* 0x0000006500027213 */ /* 0x002fe20000000000 */
[-C--:B---3--:R-:W-:Y:S01]  /*15740*/  FFMA.FTZ R39, R190, -R222.reuse, R39 ;  /* 0x800000debe277223 */ /* 0x088fe20000010027 */
[----:B------:R-:W-:Y:S01]  /*15750*/  FSEL R190, R10, -INF , !P2 ;  /* 0xff8000000abe7808 */ /* 0x000fe20005000000 */
[----:B------:R-:W-:Y:S05]  /*15760*/  IMAD.IADD R101, R225, 0x1, -R104 ;  /* 0x00000001e1657824 */ /* 0x000fea00078e0a68 */
[----:B------:R1:W3:Y:S01]  /*15770*/  I2F R189, R2 ;  /* 0x0000000200bd7306 */ /* 0x0002e20000201400 */
[C---:B------:R-:W-:Y:S04]  /*15780*/  ISETP.GE.AND P2, PT, R177.reuse, R231, PT ;  /* 0x000000e7b100720c */ /* 0x040fe80003f46270 */
[----:B------:R-:W-:Y:S02]  /*15790*/  ISETP.GE.OR P2, PT, R177, R235, !P2 ;  /* 0x000000ebb100720c */ /* 0x000fe40005746670 */
[----:B-1----:R-:W-:Y:S01]  /*157a0*/  IABS R2, R101 ;  /* 0x0000006500027213 */ /* 0x002fe20000000000 */
[----:B---3--:R-:W-:Y:S01]  /*157b0*/  FFMA.FTZ R49, R189, -R222, R49 ;  /* 0x800000debd317223 */ /* 0x008fe20000010031 */
[----:B------:R-:W-:Y:S02]  /*157c0*/  IADD3 R101, R226, -R102, RZ ;  /* 0x80000066e2657210 */ /* 0x000fe40007ffe0ff */
[----:B------:R1:W3:Y:S01]  /*157d0*/  I2F R188, R2 ;  /* 0x0000000200bc7306 */ /* 0x0002e20000201400 */
[----:B------:R-:W-:Y:S02]  /*157e0*/  FSEL R189, R8, -INF , !P3 ;  /* 0xff80000008bd7808 */ /* 0x000fe40005800000 */
[C---:B------:R-:W-:Y:S04]  /*157f0*/  ISETP.GE.AND P3, PT, R179.reuse, R230, PT ;  /* 0x000000e6b300720c */ /* 0x040fe80003f66270 */
[----:B------:R-:W-:Y:S02]  /*15800*/  ISETP.GE.OR P3, PT, R179, R234, !P3 ;  /* 0x000000eab300720c */ /* 0x000fe40005f66670 */
[----:B-1----:R-:W-:Y:S01]  /*15810*/  IABS R2, R101 ;  /* 0x0000006500027213 */ /* 0x002fe20000000000 */
[----:B------:R-:W-:Y:S02]  /*15820*/  IMAD.IADD R101, R225, 0x1, -R103 ;  /* 0x00000001e1657824 */ /* 0x000fe400078e0a67 */
[-C--:B---3--:R-:W-:Y:S01]  /*15830*/  FFMA.FTZ R50, R188, -R222.reuse, R50 ;  /* 0x800000debc327223 */ /* 0x088fe20000010032 */
[----:B------:R1:W3:Y:S02]  /*15840*/  I2F R187, R2 ;  /* 0x0000000200bb7306 */ /* 0x0002e40000201400 */
[----:B-1----:R-:W-:Y:S01]  /*15850*/  IABS R2, R101 ;  /* 0x0000006500027213 */ /* 0x002fe20000000000 */
[----:B---3--:R-:W-:Y:S01]  /*15860*/  FFMA.FTZ R52, R187, -R222, R52 ;  /* 0x800000debb347223 */ /* 0x008fe20000010034 */
[----:B------:R-:W-:Y:S06]  /*15870*/  IADD3 R101, R0, 0x31, RZ ;  /* 0x0000003100657810 */ /* 0x000fec0007ffe0ff */
[----:B------:R1:W3:Y:S01]  /*15880*/  I2F R186, R2 ;  /* 0x0000000200ba7306 */ /* 0x0002e20000201400 */
[----:B------:R-:W-:Y:S01]  /*15890*/  FSEL R187, R6, -INF , !P0 ;  /* 0xff80000006bb7808 */ /* 0x000fe20004000000 */
[----:B------:R-:W-:Y:S01]  /*158a0*/  IMAD.IADD R180, R226, 0x1, -R101 ;  /* 0x00000001e2b47824 */ /* 0x000fe200078e0a65 */
[C---:B------:R-:W-:Y:S04]  /*158b0*/  ISETP.GE.AND P0, PT, R178.reuse, R231, PT ;  /* 0x000000e7b200720c */ /* 0x040fe80003f06270 */
[----:B------:R-:W-:Y:S04]  /*158c0*/  ISETP.GE.OR P0, PT, R178, R235, !P0 ;  /* 0x000000ebb200720c */ /* 0x000fe80004706670 */
[----:B------:R-:W-:Y:S02]  /*158d0*/  FSEL R188, R16, -INF , !P0 ;  /* 0xff80000010bc7808 */ /* 0x000fe40004000000 */
[C---:B------:R-:W-:Y:S04]  /*158e0*/  ISETP.GE.AND P0, PT, R176.reuse, R231, PT ;  /* 0x000000e7b000720c */ /* 0x040fe80003f06270 */
[----:B------:R-:W-:Y:S04]  /*158f0*/  ISETP.GE.OR P0, PT, R176, R235, !P0 ;  /* 0x000000ebb000720c */ /* 0x000fe80004706670 */
[----:B------:R-:W-:Y:S02]  /*15900*/  FSEL R200, R20, -INF , !P0 ;  /* 0xff80000014c87808 */ /* 0x000fe40004000000 */
[----:B-1----:R-:W-:Y:S01]  /*15910*/  IABS R2, R180 ;  /* 0x000000b400027213 */ /* 0x002fe20000000000 */
[----:B------:R-:W-:Y:S01]  /*15920*/  IMAD.IADD R180, R225, 0x1, -R102 ;  /* 0x00000001e1b47824 */ /* 0x000fe200078e0a66 */
[----:B------:R-:W-:Y:S01]  /*15930*/  ISETP.GE.AND P0, PT, R110, R231, PT ;  /* 0x000000e76e00720c */ /* 0x000fe20003f06270 */
[----:B---3--:R-:W-:Y:S01]  /*15940*/  FFMA.FTZ R51, R186, -R222, R51 ;  /* 0x800000deba337223 */ /* 0x008fe20000010033 */
[----:B------:R-:W1:Y:S01]  /*15950*/  I2F R185, R2 ;  /* 0x0000000200b97306 */ /* 0x000e620000201400 */
[----:B------:R-:W-:Y:S02]  /*15960*/  FSEL R186, R17, -INF , !P2 ;  /* 0xff80000011ba7808 */ /* 0x000fe40005000000 */
[----:B------:R-:W-:Y:S02]  /*15970*/  IABS R180, R180 ;  /* 0x000000b400b47213 */ /* 0x000fe40000000000 */
[----:B------:R-:W-:Y:S02]  /*15980*/  ISETP.GE.OR P0, PT, R110, R235, !P0 ;  /* 0x000000eb6e00720c */ /* 0x000fe40004706670 */
[CC--:B------:R-:W-:Y:S02]  /*15990*/  ISETP.GE.AND P2, PT, R111.reuse, R231.reuse, PT ;  /* 0x000000e76f00720c */ /* 0x0c0fe40003f46270 */
[----:B------:R-:W-:Y:S01]  /*159a0*/  FSEL R204, R32, -INF , !P0 ;  /* 0xff80000020cc7808 */ /* 0x000fe20004000000 */
[----:B------:R-:W3:Y:S01]  /*159b0*/  I2F R184, R180 ;  /* 0x000000b400b87306 */ /* 0x000ee20000201400 */
[C---:B------:R-:W-:Y:S02]  /*159c0*/  ISETP.GE.AND P0, PT, R108.reuse, R231, PT ;  /* 0x000000e76c00720c */ /* 0x040fe40003f06270 */
[-C--:B------:R-:W-:Y:S02]  /*159d0*/  ISETP.GE.OR P2, PT, R111, R235.reuse, !P2 ;  /* 0x000000eb6f00720c */ /* 0x080fe40005746670 */
[----:B------:R-:W-:Y:S02]  /*159e0*/  ISETP.GE.OR P0, PT, R108, R235, !P0 ;  /* 0x000000eb6c00720c */ /* 0x000fe40004706670 */
[----:B------:R-:W-:Y:S02]  /*159f0*/  FSEL R199, R21, -INF , !P2 ;  /* 0xff80000015c77808 */ /* 0x000fe40005000000 */
[----:B------:R-:W-:Y:S02]  /*15a00*/  FSEL R207, R36, -INF , !P0 ;  /* 0xff80000024cf7808 */ /* 0x000fe40004000000 */
[----:B------:R-:W-:Y:S02]  /*15a10*/  ISETP.GE.AND P0, PT, R179, R228, PT ;  /* 0x000000e4b300720c */ /* 0x000fe40003f06270 */
[----:B------:R-:W-:Y:S01]  /*15a20*/  ISETP.GE.AND P2, PT, R109, R231, PT ;  /* 0x000000e76d00720c */ /* 0x000fe20003f46270 */
[----:B-1----:R-:W-:Y:S01]  /*15a30*/  FFMA.FTZ R53, R185, -R222, R53 ;  /* 0x800000deb9357223 */ /* 0x002fe20000010035 */
[C---:B------:R-:W-:Y:S02]  /*15a40*/  IADD3 R2, R0.reuse, 0x38, RZ ;  /* 0x0000003800027810 */ /* 0x040fe40007ffe0ff */
[----:B------:R-:W-:Y:S02]  /*15a50*/  IADD3 R0, R0, 0x39, RZ ;  /* 0x0000003900007810 */ /* 0x000fe40007ffe0ff */
[----:B------:R-:W-:Y:S02]  /*15a60*/  IADD3 R181, R226, -R2, RZ ;  /* 0x80000002e2b57210 */ /* 0x000fe40007ffe0ff */
[----:B------:R-:W-:Y:S02]  /*15a70*/  FSEL R185, R7, -INF , !P3 ;  /* 0xff80000007b97808 */ /* 0x000fe40005800000 */
[----:B------:R-:W-:Y:S01]  /*15a80*/  ISETP.GE.AND P3, PT, R177, R230, PT ;  /* 0x000000e6b100720c */ /* 0x000fe20003f66270 */
[----:B---3--:R-:W-:Y:S01]  /*15a90*/  FFMA.FTZ R54, R184, -R222, R54 ;  /* 0x800000deb8367223 */ /* 0x008fe20000010036 */
[----:B------:R-:W-:Y:S01]  /*15aa0*/  IABS R180, R181 ;  /* 0x000000b500b47213 */ /* 0x000fe20000000000 */
[----:B------:R-:W-:Y:S01]  /*15ab0*/  IMAD.IADD R181, R225, 0x1, -R101 ;  /* 0x00000001e1b57824 */ /* 0x000fe200078e0a65 */
[----:B------:R-:W-:Y:S02]  /*15ac0*/  ISETP.GE.OR P3, PT, R177, R234, !P3 ;  /* 0x000000eab100720c */ /* 0x000fe40005f66670 */
[----:B------:R-:W1:Y:S01]  /*15ad0*/  I2F R183, R180 ;  /* 0x000000b400b77306 */ /* 0x000e620000201400 */
[----:B------:R-:W-:Y:S02]  /*15ae0*/  ISETP.GE.OR P0, PT, R179, R232, !P0 ;  /* 0x000000e8b300720c */ /* 0x000fe40004706670 */
[----:B------:R-:W-:Y:S04]  /*15af0*/  ISETP.GE.OR P2, PT, R109, R235, !P2 ;  /* 0x000000eb6d00720c */ /* 0x000fe80005746670 */
[----:B------:R-:W-:Y:S02]  /*15b00*/  FSEL R203, R33, -INF , !P2 ;  /* 0xff80000021cb7808 */ /* 0x000fe40005000000 */
[C---:B------:R-:W-:Y:S04]  /*15b10*/  ISETP.GE.AND P2, PT, R105.reuse, R231, PT ;  /* 0x000000e76900720c */ /* 0x040fe80003f46270 */
[----:B------:R-:W-:Y:S04]  /*15b20*/  ISETP.GE.OR P2, PT, R105, R235, !P2 ;  /* 0x000000eb6900720c */ /* 0x000fe80005746670 */
[----:B------:R-:W-:Y:S02]  /*15b30*/  FSEL R208, R37, -INF , !P2 ;  /* 0xff80000025d07808 */ /* 0x000fe40005000000 */
[C---:B------:R-:W-:Y:S04]  /*15b40*/  ISETP.GE.AND P2, PT, R104.reuse, R231, PT ;  /* 0x000000e76800720c */ /* 0x040fe80003f46270 */
[----:B------:R-:W-:Y:S01]  /*15b50*/  ISETP.GE.OR P2, PT, R104, R235, !P2 ;  /* 0x000000eb6800720c */ /* 0x000fe20005746670 */
[----:B-1----:R-:W-:Y:S01]  /*15b60*/  FFMA.FTZ R64, R183, -R222, R64 ;  /* 0x800000deb7407223 */ /* 0x002fe20000010040 */
[----:B------:R-:W-:Y:S01]  /*15b70*/  IABS R180, R181 ;  /* 0x000000b500b47213 */ /* 0x000fe20000000000 */
[----:B------:R-:W-:Y:S01]  /*15b80*/  IMAD.IADD R181, R226, 0x1, -R0 ;  /* 0x00000001e2b57824 */ /* 0x000fe200078e0a00 */
[----:B------:R-:W-:Y:S02]  /*15b90*/  FSEL R183, R19, -INF , !P3 ;  /* 0xff80000013b77808 */ /* 0x000fe40005800000 */
[----:B------:R-:W1:Y:S01]  /*15ba0*/  I2F R182, R180 ;  /* 0x000000b400b67306 */ /* 0x000e620000201400 */
[C---:B------:R-:W-:Y:S02]  /*15bb0*/  ISETP.GE.AND P3, PT, R111.reuse, R230, PT ;  /* 0x000000e66f00720c */ /* 0x040fe40003f66270 */
[----:B------:R-:W-:Y:S02]  /*15bc0*/  FSEL R212, R48, -INF , !P2 ;  /* 0xff80000030d47808 */ /* 0x000fe40005000000 */
[----:B------:R-:W-:Y:S02]  /*15bd0*/  ISETP.GE.OR P3, PT, R111, R234, !P3 ;  /* 0x000000ea6f00720c */ /* 0x000fe40005f66670 */
[----:B------:R-:W-:Y:S02]  /*15be0*/  ISETP.GE.AND P2, PT, R103, R231, PT ;  /* 0x000000e76700720c */ /* 0x000fe40003f46270 */
[----:B------:R-:W-:Y:S02]  /*15bf0*/  FSEL R201, R23, -INF , !P3 ;  /* 0xff80000017c97808 */ /* 0x000fe40005800000 */
[----:B------:R-:W-:Y:S02]  /*15c00*/  ISETP.GE.AND P3, PT, R109, R230, PT ;  /* 0x000000e66d00720c */ /* 0x000fe40003f66270 */
[----:B------:R-:W-:Y:S02]  /*15c10*/  ISETP.GE.OR P2, PT, R103, R235, !P2 ;  /* 0x000000eb6700720c */ /* 0x000fe40005746670 */
[----:B------:R-:W-:Y:S02]  /*15c20*/  ISETP.GE.OR P3, PT, R109, R234, !P3 ;  /* 0x000000ea6d00720c */ /* 0x000fe40005f66670 */
[----:B------:R-:W-:Y:S02]  /*15c30*/  FSEL R237, R49, -INF , !P2 ;  /* 0xff80000031ed7808 */ /* 0x000fe40005000000 */
[----:B------:R-:W-:Y:S02]  /*15c40*/  FSEL R206, R35, -INF , !P3 ;  /* 0xff80000023ce7808 */ /* 0x000fe40005800000 */
[----:B------:R-:W-:Y:S02]  /*15c50*/  ISETP.GE.AND P3, PT, R108, R230, PT ;  /* 0x000000e66c00720c */ /* 0x000fe40003f66270 */
[----:B------:R-:W-:Y:S01]  /*15c60*/  ISETP.GE.AND P2, PT, R102, R231, PT ;  /* 0x000000e76600720c */ /* 0x000fe20003f46270 */
[----:B-1----:R-:W-:Y:S01]  /*15c70*/  FFMA.FTZ R55, R182, -R222, R55 ;  /* 0x800000deb6377223 */ /* 0x002fe20000010037 */
[----:B------:R-:W-:Y:S02]  /*15c80*/  IABS R180, R181 ;  /* 0x000000b500b47213 */ /* 0x000fe40000000000 */
[----:B------:R-:W-:Y:S02]  /*15c90*/  ISETP.GE.OR P3, PT, R108, R234, !P3 ;  /* 0x000000ea6c00720c */ /* 0x000fe40005f66670 */
[----:B------:R-:W-:Y:S01]  /*15ca0*/  ISETP.GE.OR P2, PT, R102, R235, !P2 ;  /* 0x000000eb6600720c */ /* 0x000fe20005746670 */
[----:B------:R-:W-:Y:S01]  /*15cb0*/  IMAD.MOV.U32 R181, RZ, RZ, R180 ;  /* 0x000000ffffb57224 */ /* 0x000fe200078e00b4 */
[----:B------:R-:W-:Y:S02]  /*15cc0*/  FSEL R209, R38, -INF , !P3 ;  /* 0xff80000026d17808 */ /* 0x000fe40005800000 */
[----:B--2---:R-:W-:Y:S02]  /*15cd0*/  FSEL R217, R52, -INF , !P2 ;  /* 0xff80000034d97808 */ /* 0x004fe40005000000 */
[----:B------:R-:W-:Y:S01]  /*15ce0*/  IADD3 R180, R225, -R2, RZ ;  /* 0x80000002e1b47210 */ /* 0x000fe20007ffe0ff */
[----:B------:R-:W1:Y:S01]  /*15cf0*/  I2F R181, R181 ;  /* 0x000000b500b57306 */ /* 0x000e620000201400 */
[C---:B------:R-:W-:Y:S02]  /*15d00*/  ISETP.GE.AND P3, PT, R105.reuse, R230, PT ;  /* 0x000000e66900720c */ /* 0x040fe40003f66270 */
[----:B------:R-:W-:Y:S02]  /*15d10*/  IABS R180, R180 ;  /* 0x000000b400b47213 */ /* 0x000fe40000000000 */
[----:B------:R-:W-:Y:S02]  /*15d20*/  ISETP.GE.OR P3, PT, R105, R234, !P3 ;  /* 0x000000ea6900720c */ /* 0x000fe40005f66670 */
[----:B------:R-:W-:Y:S02]  /*15d30*/  ISETP.GE.AND P2, PT, R101, R231, PT ;  /* 0x000000e76500720c */ /* 0x000fe40003f46270 */
[----:B------:R-:W-:Y:S01]  /*15d40*/  FSEL R210, R39, -INF , !P3 ;  /* 0xff80000027d27808 */ /* 0x000fe20005800000 */
[----:B------:R-:W2:Y:S01]  /*15d50*/  I2F R180, R180 ;  /* 0x000000b400b47306 */ /* 0x000ea20000201400 */
[C---:B------:R-:W-:Y:S02]  /*15d60*/  ISETP.GE.AND P3, PT, R104.reuse, R230, PT ;  /* 0x000000e66800720c */ /* 0x040fe40003f66270 */
[----:B------:R-:W-:Y:S02]  /*15d70*/  ISETP.GE.OR P2, PT, R101, R235, !P2 ;  /* 0x000000eb6500720c */ /* 0x000fe40005746670 */
[----:B------:R-:W-:Y:S02]  /*15d80*/  ISETP.GE.OR P3, PT, R104, R234, !P3 ;  /* 0x000000ea6800720c */ /* 0x000fe40005f66670 */
[----:B------:R-:W-:Y:S02]  /*15d90*/  FSEL R215, R53, -INF , !P2 ;  /* 0xff80000035d77808 */ /* 0x000fe40005000000 */
[----:B------:R-:W-:Y:S02]  /*15da0*/  FSEL R241, R50, -INF , !P3 ;  /* 0xff80000032f17808 */ /* 0x000fe40005800000 */
[----:B------:R-:W-:Y:S02]  /*15db0*/  ISETP.GE.AND P3, PT, R103, R230, PT ;  /* 0x000000e66700720c */ /* 0x000fe40003f66270 */
[-C--:B------:R-:W-:Y:S01]  /*15dc0*/  ISETP.GE.AND P2, PT, R2, R231.reuse, PT ;  /* 0x000000e70200720c */ /* 0x080fe20003f46270 */
[----:B-1----:R-:W-:Y:S01]  /*15dd0*/  FFMA.FTZ R65, R181, -R222, R65 ;  /* 0x800000deb5417223 */ /* 0x002fe20000010041 */
[----:B------:R-:W-:Y:S01]  /*15de0*/  FSEL R181, R4, -INF , !P1 ;  /* 0xff80000004b57808 */ /* 0x000fe20004800000 */
[----:B------:R-:W-:Y:S01]  /*15df0*/  IMAD.IADD R4, R225, 0x1, -R0 ;  /* 0x00000001e1047824 */ /* 0x000fe200078e0a00 */
[----:B------:R-:W-:Y:S02]  /*15e00*/  ISETP.GE.AND P1, PT, R179, R231, PT ;  /* 0x000000e7b300720c */ /* 0x000fe40003f26270 */
[----:B------:R-:W-:Y:S02]  /*15e10*/  ISETP.GE.OR P3, PT, R103, R234, !P3 ;  /* 0x000000ea6700720c */ /* 0x000fe40005f66670 */
[----:B------:R-:W-:Y:S02]  /*15e20*/  IABS R4, R4 ;  /* 0x0000000400047213 */ /* 0x000fe40000000000 */
[-C--:B------:R-:W-:Y:S01]  /*15e30*/  ISETP.GE.OR P2, PT, R2, R235.reuse, !P2 ;  /* 0x000000eb0200720c */ /* 0x080fe20005746670 */
[----:B--2---:R-:W-:Y:S01]  /*15e40*/  FFMA.FTZ R66, R180, -R222, R66 ;  /* 0x800000deb4427223 */ /* 0x004fe20000010042 */
[----:B------:R-:W1:Y:S01]  /*15e50*/  I2F R16, R4 ;  /* 0x0000000400107306 */ /* 0x000e620000201400 */
[----:B------:R-:W-:Y:S02]  /*15e60*/  ISETP.GE.OR P1, PT, R179, R235, !P1 ;  /* 0x000000ebb300720c */ /* 0x000fe40004f26670 */
[----:B------:R-:W-:Y:S02]  /*15e70*/  FSEL R246, R51, -INF , !P3 ;  /* 0xff80000033f67808 */ /* 0x000fe40005800000 */
[----:B------:R-:W-:Y:S01]  /*15e80*/  FSEL R182, R5, -INF , !P1 ;  /* 0xff80000005b67808 */ /* 0x000fe20004800000 */
[----:B------:R-:W-:Y:S01]  /*15e90*/  IMAD.IADD R5, R224, 0x1, -R179 ;  /* 0x00000001e0057824 */ /* 0x000fe200078e0ab3 */
[-C--:B------:R-:W-:Y:S02]  /*15ea0*/  ISETP.GE.AND P1, PT, R178, R230.reuse, PT ;  /* 0x000000e6b200720c */ /* 0x080fe40003f26270 */
[----:B------:R-:W-:Y:S02]  /*15eb0*/  ISETP.GE.AND P3, PT, R102, R230, PT ;  /* 0x000000e66600720c */ /* 0x000fe40003f66270 */
[-C--:B------:R-:W-:Y:S02]  /*15ec0*/  ISETP.GE.OR P1, PT, R178, R234.reuse, !P1 ;  /* 0x000000eab200720c */ /* 0x080fe40004f26670 */
[----:B------:R-:W-:Y:S02]  /*15ed0*/  ISETP.GE.OR P3, PT, R102, R234, !P3 ;  /* 0x000000ea6600720c */ /* 0x000fe40005f66670 */
[----:B------:R-:W-:Y:S02]  /*15ee0*/  FSEL R184, R18, -INF , !P1 ;  /* 0xff80000012b87808 */ /* 0x000fe40004800000 */
[----:B------:R-:W-:Y:S02]  /*15ef0*/  ISETP.GE.AND P1, PT, R176, R230, PT ;  /* 0x000000e6b000720c */ /* 0x000fe40003f26270 */
[----:B------:R-:W-:Y:S02]  /*15f00*/  FSEL R50, R54, -INF , !P3 ;  /* 0xff80000036327808 */ /* 0x000fe40005800000 */
[----:B------:R-:W-:Y:S02]  /*15f10*/  ISETP.GE.OR P1, PT, R176, R234, !P1 ;  /* 0x000000eab000720c */ /* 0x000fe40004f26670 */
[C---:B------:R-:W-:Y:S01]  /*15f20*/  ISETP.GE.AND P3, PT, R101.reuse, R230, PT ;  /* 0x000000e66500720c */ /* 0x040fe20003f66270 */
[----:B-1----:R-:W-:Y:S01]  /*15f30*/  FFMA.FTZ R67, R16, -R222, R67 ;  /* 0x800000de10437223 */ /* 0x002fe20000010043 */
[----:B------:R-:W-:Y:S01]  /*15f40*/  IABS R4, R5 ;  /* 0x0000000500047213 */ /* 0x000fe20000000000 */
[----:B------:R-:W-:Y:S01]  /*15f50*/  IMAD.IADD R5, R224, 0x1, -R178 ;  /* 0x00000001e0057824 */ /* 0x000fe200078e0ab2 */
[----:B------:R-:W-:Y:S02]  /*15f60*/  FSEL R220, R64, -INF , !P2 ;  /* 0xff80000040dc7808 */ /* 0x000fe40005000000 */
[----:B------:R-:W1:Y:S01]  /*15f70*/  I2F R180, R4 ;  /* 0x0000000400b47306 */ /* 0x000e620000201400 */
[----:B------:R-:W-:Y:S02]  /*15f80*/  FSEL R202, R22, -INF , !P1 ;  /* 0xff80000016ca7808 */ /* 0x000fe40004800000 */
[C---:B------:R-:W-:Y:S02]  /*15f90*/  ISETP.GE.AND P1, PT, R110.reuse, R230, PT ;  /* 0x000000e66e00720c */ /* 0x040fe40003f26270 */
[-C--:B------:R-:W-:Y:S02]  /*15fa0*/  ISETP.GE.OR P3, PT, R101, R234.reuse, !P3 ;  /* 0x000000ea6500720c */ /* 0x080fe40005f66670 */
[----:B------:R-:W-:Y:S02]  /*15fb0*/  ISETP.GE.OR P1, PT, R110, R234, !P1 ;  /* 0x000000ea6e00720c */ /* 0x000fe40004f26670 */
[----:B------:R-:W-:Y:S02]  /*15fc0*/  FSEL R213, R55, -INF , !P3 ;  /* 0xff80000037d57808 */ /* 0x000fe40005800000 */
[----:B------:R-:W-:Y:S01]  /*15fd0*/  FSEL R205, R34, -INF , !P1 ;  /* 0xff80000022cd7808 */ /* 0x000fe20004800000 */
[----:B------:R-:W-:Y:S01]  /*15fe0*/  LDSM.16.MT88.4 R52, [R216+0xa000] ;  /* 0x00a00000d834783b */ /* 0x000fe20000004200 */
[C---:B------:R-:W-:Y:S02]  /*15ff0*/  ISETP.GE.AND P1, PT, R179.reuse, R229, PT ;  /* 0x000000e5b300720c */ /* 0x040fe40003f26270 */
[C---:B------:R-:W-:Y:S02]  /*16000*/  ISETP.GE.AND P3, PT, R2.reuse, R230, PT ;  /* 0x000000e60200720c */ /* 0x040fe40003f66270 */
[----:B------:R-:W-:Y:S02]  /*16010*/  ISETP.GE.OR P1, PT, R179, R233, !P1 ;  /* 0x000000e9b300720c */ /* 0x000fe40004f26670 */
[----:B------:R-:W-:Y:S02]  /*16020*/  IADD3 R179, R227, -R179, RZ ;  /* 0x800000b3e3b37210 */ /* 0x000fe40007ffe0ff */
[----:B------:R-:W-:Y:S02]  /*16030*/  ISETP.GE.OR P3, PT, R2, R234, !P3 ;  /* 0x000000ea0200720c */ /* 0x000fe40005f66670 */
[----:B------:R-:W-:Y:S01]  /*16040*/  ISETP.GE.AND P2, PT, R0, R231, PT ;  /* 0x000000e70000720c */ /* 0x000fe20003f46270 */
[----:B-1----:R-:W-:Y:S01]  /*16050*/  FFMA.FTZ R9, R180, -R222, R9 ;  /* 0x800000deb4097223 */ /* 0x002fe20000010009 */
[----:B------:R-:W-:Y:S02]  /*16060*/  IABS R4, R5 ;  /* 0x0000000500047213 */ /* 0x000fe40000000000 */
[----:B------:R-:W-:Y:S02]  /*16070*/  IADD3 R5, R224, -R177, RZ ;  /* 0x800000b1e0057210 */ /* 0x000fe40007ffe0ff */
[----:B------:R1:W2:Y:S01]  /*16080*/  I2F R10, R4 ;  /* 0x00000004000a7306 */ /* 0x0002a20000201400 */
[----:B------:R-:W-:Y:S02]  /*16090*/  FSEL R34, R9, -INF , !P1 ;  /* 0xff80000009227808 */ /* 0x000fe40004800000 */
[C---:B------:R-:W-:Y:S02]  /*160a0*/  ISETP.GE.AND P1, PT, R177.reuse, R229, PT ;  /* 0x000000e5b100720c */ /* 0x040fe40003f26270 */
[----:B------:R-:W-:Y:S01]  /*160b0*/  FSEL R211, R66, -INF , !P3 ;  /* 0xff80000042d37808 */ /* 0x000fe20005800000 */
[----:B------:R-:W-:Y:S01]  /*160c0*/  IMAD.MOV.U32 R66, RZ, RZ, R215 ;  /* 0x000000ffff427224 */ /* 0x000fe200078e00d7 */
[----:B------:R-:W-:Y:S02]  /*160d0*/  ISETP.GE.OR P1, PT, R177, R233, !P1 ;  /* 0x000000e9b100720c */ /* 0x000fe40004f26670 */
[----:B------:R-:W-:Y:S02]  /*160e0*/  ISETP.GE.AND P3, PT, R178, R229, PT ;  /* 0x000000e5b200720c */ /* 0x000fe40003f66270 */
[----:B------:R-:W-:Y:S02]  /*160f0*/  ISETP.GE.OR P2, PT, R0, R235, !P2 ;  /* 0x000000eb0000720c */ /* 0x000fe40005746670 */
[----:B------:R-:W-:Y:S02]  /*16100*/  ISETP.GE.OR P3, PT, R178, R233, !P3 ;  /* 0x000000e9b200720c */ /* 0x000fe40005f66670 */
[----:B------:R-:W-:Y:S02]  /*16110*/  FSEL R214, R65, -INF , !P2 ;  /* 0xff80000041d67808 */ /* 0x000fe40005000000 */
[C---:B------:R-:W-:Y:S04]  /*16120*/  ISETP.GE.AND P2, PT, R0.reuse, R230, PT ;  /* 0x000000e60000720c */ /* 0x040fe80003f46270 */
[----:B------:R-:W-:Y:S02]  /*16130*/  ISETP.GE.OR P2, PT, R0, R234, !P2 ;  /* 0x000000ea0000720c */ /* 0x000fe40005746670 */
[----:B-1----:R-:W-:Y:S01]  /*16140*/  IABS R4, R5 ;  /* 0x0000000500047213 */ /* 0x002fe20000000000 */
[----:B------:R-:W-:Y:S01]  /*16150*/  IMAD.IADD R5, R224, 0x1, -R176 ;  /* 0x00000001e0057824 */ /* 0x000fe200078e0ab0 */
[----:B------:R-:W-:Y:S01]  /*16160*/  FSEL R36, R67, -INF , !P2 ;  /* 0xff80000043247808 */ /* 0x000fe20005000000 */
[----:B--2---:R-:W-:Y:S01]  /*16170*/  FFMA.FTZ R12, R10, -R222, R12 ;  /* 0x800000de0a0c7223 */ /* 0x004fe2000001000c */
[----:B------:R1:W2:Y:S01]  /*16180*/  I2F R8, R4 ;  /* 0x0000000400087306 */ /* 0x0002a20000201400 */
[----:B------:R-:W-:Y:S03]  /*16190*/  ISETP.GE.AND P2, PT, R178, R228, PT ;  /* 0x000000e4b200720c */ /* 0x000fe60003f46270 */
[----:B------:R-:W-:Y:S02]  /*161a0*/  FSEL R33, R12, -INF , !P3 ;  /* 0xff8000000c217808 */ /* 0x000fe40005800000 */
[----:B------:R-:W-:Y:S02]  /*161b0*/  ISETP.GE.AND P3, PT, R176, R229, PT ;  /* 0x000000e5b000720c */ /* 0x000fe40003f66270 */
[----:B------:R-:W-:Y:S02]  /*161c0*/  ISETP.GE.OR P2, PT, R178, R232, !P2 ;  /* 0x000000e8b200720c */ /* 0x000fe40005746670 */
[----:B------:R-:W-:Y:S02]  /*161d0*/  ISETP.GE.OR P3, PT, R176, R233, !P3 ;  /* 0x000000e9b000720c */ /* 0x000fe40005f66670 */
[----:B-1----:R-:W-:Y:S01]  /*161e0*/  IABS R4, R5 ;  /* 0x0000000500047213 */ /* 0x002fe20000000000 */
[-C--:B--2---:R-:W-:Y:S02]  /*161f0*/  FFMA.FTZ R13, R8, -R222.reuse, R13 ;  /* 0x800000de080d7223 */ /* 0x084fe4000001000d */
[C---:B------:R-:W-:Y:S01]  /*16200*/  IMAD.IADD R5, R224.reuse, 0x1, -R111 ;  /* 0x00000001e0057824 */ /* 0x040fe200078e0a6f */
[----:B------:R1:W2:Y:S02]  /*16210*/  I2F R7, R4 ;  /* 0x0000000400077306 */ /* 0x0002a40000201400 */
[----:B------:R-:W-:Y:S02]  /*16220*/  FSEL R32, R13, -INF , !P1 ;  /* 0xff8000000d207808 */ /* 0x000fe40004800000 */
[C---:B------:R-:W-:Y:S04]  /*16230*/  ISETP.GE.AND P1, PT, R111.reuse, R229, PT ;  /* 0x000000e56f00720c */ /* 0x040fe80003f26270 */
[----:B------:R-:W-:Y:S02]  /*16240*/  ISETP.GE.OR P1, PT, R111, R233, !P1 ;  /* 0x000000e96f00720c */ /* 0x000fe40004f26670 */
[----:B-1----:R-:W-:Y:S01]  /*16250*/  IABS R4, R5 ;  /* 0x0000000500047213 */ /* 0x002fe20000000000 */
[----:B--2---:R-:W-:Y:S02]  /*16260*/  FFMA.FTZ R24, R7, -R222, R24 ;  /* 0x800000de07187223 */ /* 0x004fe40000010018 */
[----:B------:R-:W-:Y:S01]  /*16270*/  IMAD.IADD R5, R224, 0x1, -R110 ;  /* 0x00000001e0057824 */ /* 0x000fe200078e0a6e */
[----:B------:R1:W2:Y:S02]  /*16280*/  I2F R6, R4 ;  /* 0x0000000400067306 */ /* 0x0002a40000201400 */
[----:B------:R-:W-:Y:S02]  /*16290*/  FSEL R196, R24, -INF , !P3 ;  /* 0xff80000018c47808 */ /* 0x000fe40005800000 */
[C---:B------:R-:W-:Y:S04]  /*162a0*/  ISETP.GE.AND P3, PT, R177.reuse, R228, PT ;  /* 0x000000e4b100720c */ /* 0x040fe80003f66270 */
[----:B------:R-:W-:Y:S02]  /*162b0*/  ISETP.GE.OR P3, PT, R177, R232, !P3 ;  /* 0x000000e8b100720c */ /* 0x000fe40005f66670 */
[----:B-1----:R-:W-:Y:S01]  /*162c0*/  IABS R4, R5 ;  /* 0x0000000500047213 */ /* 0x002fe20000000000 */
[-C--:B--2---:R-:W-:Y:S01]  /*162d0*/  FFMA.FTZ R25, R6, -R222.reuse, R25 ;  /* 0x800000de06197223 */ /* 0x084fe20000010019 */
[----:B------:R-:W-:Y:S02]  /*162e0*/  IABS R5, R179 ;  /* 0x000000b300057213 */ /* 0x000fe40000000000 */
[----:B------:R1:W2:Y:S02]  /*162f0*/  I2F R19, R4 ;  /* 0x0000000400137306 */ /* 0x0002a40000201400 */
[----:B------:R-:W-:Y:S02]  /*16300*/  FSEL R195, R25, -INF , !P1 ;  /* 0xff80000019c37808 */ /* 0x000fe40004800000 */
[C---:B------:R-:W-:Y:S04]  /*16310*/  ISETP.GE.AND P1, PT, R110.reuse, R229, PT ;  /* 0x000000e56e00720c */ /* 0x040fe80003f26270 */
[----:B------:R-:W-:Y:S02]  /*16320*/  ISETP.GE.OR P1, PT, R110, R233, !P1 ;  /* 0x000000e96e00720c */ /* 0x000fe40004f26670 */
[----:B------:R3:W4:Y:S01]  /*16330*/  I2F R35, R5 ;  /* 0x0000000500237306 */ /* 0x0007220000201400 */
[----:B-1----:R-:W-:Y:S02]  /*16340*/  IMAD.IADD R4, R224, 0x1, -R109 ;  /* 0x00000001e0047824 */ /* 0x002fe400078e0a6d */
[----:B--2---:R-:W-:Y:S03]  /*16350*/  FFMA.FTZ R28, R19, -R222, R28 ;  /* 0x800000de131c7223 */ /* 0x004fe6000001001c */
[----:B------:R-:W-:Y:S02]  /*16360*/  IABS R4, R4 ;  /* 0x0000000400047213 */ /* 0x000fe40000000000 */
[----:B------:R-:W-:Y:S02]  /*16370*/  FSEL R198, R28, -INF , !P1 ;  /* 0xff8000001cc67808 */ /* 0x000fe40004800000 */
[----:B------:R1:W2:Y:S01]  /*16380*/  I2F R20, R4 ;  /* 0x0000000400147306 */ /* 0x0002a20000201400 */
[----:B---3--:R-:W-:Y:S01]  /*16390*/  IMAD.IADD R5, R227, 0x1, -R178 ;  /* 0x00000001e3057824 */ /* 0x008fe200078e0ab2 */
[----:B------:R-:W-:Y:S01]  /*163a0*/  ISETP.GE.AND P1, PT, R109, R229, PT ;  /* 0x000000e56d00720c */ /* 0x000fe20003f26270 */
[-C--:B----4-:R-:W-:Y:S03]  /*163b0*/  FFMA.FTZ R11, R35, -R222.reuse, R11 ;  /* 0x800000de230b7223 */ /* 0x090fe6000001000b */
        /* <DEDUP_REMOVED lines=9> */
[----:B--2---:R-:W-:Y:S01]  /*16450*/  FFMA.FTZ R14, R17, -R222, R14 ;  /* 0x800000de110e7223 */ /* 0x004fe2000001000e */
[----:B------:R-:W-:Y:S02]  /*16460*/  FSEL R17, R11, -INF , !P0 ;  /* 0xff8000000b117808 */ /* 0x000fe40004000000 */
[----:B------:R1:W2:Y:S01]  /*16470*/  I2F R18, R4 ;  /* 0x0000000400127306 */ /* 0x0002a20000201400 */
[----:B------:R-:W-:Y:S02]  /*16480*/  IADD3 R5, R227, -R177, RZ ;  /* 0x800000b1e3057210 */ /* 0x000fe40007ffe0ff */
[----:B------:R-:W-:Y:S02]  /*16490*/  ISETP.GE.AND P0, PT, R108, R229, PT ;  /* 0x000000e56c00720c */ /* 0x000fe40003f06270 */
[----:B------:R-:W-:Y:S02]  /*164a0*/  FSEL R14, R14, -INF , !P2 ;  /* 0xff8000000e0e7808 */ /* 0x000fe40005000000 */
[----:B------:R-:W-:Y:S02]  /*164b0*/  ISETP.GE.OR P0, PT, R108, R233, !P0 ;  /* 0x000000e96c00720c */ /* 0x000fe40004706670 */
        /* <DEDUP_REMOVED lines=10> */
[-C--:B--2---:R-:W-:Y:S02]  /*16560*/  FFMA.FTZ R15, R22, -R222.reuse, R15 ;  /* 0x800000de160f7223 */ /* 0x084fe4000001000f */
[----:B------:R-:W-:Y:S01]  /*16570*/  IMAD.IADD R5, R227, 0x1, -R176 ;  /* 0x00000001e3057824 */ /* 0x000fe200078e0ab0 */
[----:B------:R1:W2:Y:S02]  /*16580*/  I2F R23, R4 ;  /* 0x0000000400177306 */ /* 0x0002a40000201400 */
[----:B------:R-:W-:Y:S02]  /*16590*/  FSEL R15, R15, -INF , !P3 ;  /* 0xff8000000f0f7808 */ /* 0x000fe40005800000 */
[C---:B------:R-:W-:Y:S04]  /*165a0*/  ISETP.GE.AND P3, PT, R105.reuse, R229, PT ;  /* 0x000000e56900720c */ /* 0x040fe80003f66270 */
[----:B------:R-:W-:Y:S02]  /*165b0*/  ISETP.GE.OR P3, PT, R105, R233, !P3 ;  /* 0x000000e96900720c */ /* 0x000fe40005f66670 */
[----:B-1----:R-:W-:Y:S01]  /*165c0*/  IABS R4, R5 ;  /* 0x0000000500047213 */ /* 0x002fe20000000000 */
[----:B--2---:R-:W-:Y:S01]  /*165d0*/  FFMA.FTZ R41, R23, -R222, R41 ;  /* 0x800000de17297223 */ /* 0x004fe20000010029 */
[----:B------:R-:W-:Y:S02]  /*165e0*/  IADD3 R5, R224, -R104, RZ ;  /* 0x80000068e0057210 */ /* 0x000fe40007ffe0ff */
[----:B------:R1:W2:Y:S02]  /*165f0*/  I2F R21, R4 ;  /* 0x0000000400157306 */ /* 0x0002a40000201400 */
[----:B------:R-:W-:Y:S02]  /*16600*/  IABS R5, R5 ;  /* 0x0000000500057213 */ /* 0x000fe40000000000 */
[----:B------:R-:W-:Y:S02]  /*16610*/  FSEL R49, R41, -INF , !P3 ;  /* 0xff80000029317808 */ /* 0x000fe40005800000 */
[C---:B------:R-:W-:Y:S04]  /*16620*/  ISETP.GE.AND P3, PT, R104.reuse, R229, PT ;  /* 0x000000e56800720c */ /* 0x040fe80003f66270 */
[----:B------:R3:W4:Y:S01]  /*16630*/  I2F R7, R5 ;  /* 0x0000000500077306 */ /* 0x0007220000201400 */
[----:B------:R-:W-:Y:S01]  /*16640*/  ISETP.GE.OR P3, PT, R104, R233, !P3 ;  /* 0x000000e96800720c */ /* 0x000fe20005f66670 */
[----:B-1----:R-:W-:Y:S02]  /*16650*/  IMAD.IADD R4, R227, 0x1, -R111 ;  /* 0x00000001e3047824 */ /* 0x002fe400078e0a6f */
[----:B--2---:R-:W-:Y:S02]  /*16660*/  FFMA.FTZ R26, R21, -R222, R26 ;  /* 0x800000de151a7223 */ /* 0x004fe4000001001a */
[----:B------:R-:W-:Y:S01]  /*16670*/  LDSM.16.MT88.4 R20, [R216+0x9000] ;  /* 0x00900000d814783b */ /* 0x000fe20000004200 */
[----:B------:R-:W-:Y:S02]  /*16680*/  IABS R4, R4 ;  /* 0x0000000400047213 */ /* 0x000fe40000000000 */
[----:B------:R-:W-:Y:S02]  /*16690*/  FSEL R194, R26, -INF , !P1 ;  /* 0xff8000001ac27808 */ /* 0x000fe40004800000 */
[----:B------:R1:W2:Y:S01]  /*166a0*/  I2F R16, R4 ;  /* 0x0000000400107306 */ /* 0x0002a20000201400 */
[----:B---3--:R-:W-:Y:S01]  /*166b0*/  IMAD.IADD R5, R224, 0x1, -R103 ;  /* 0x00000001e0057824 */ /* 0x008fe200078e0a67 */
[----:B------:R-:W-:Y:S01]  /*166c0*/  ISETP.GE.AND P1, PT, R109, R228, PT ;  /* 0x000000e46d00720c */ /* 0x000fe20003f26270 */
[----:B----4-:R-:W-:Y:S03]  /*166d0*/  FFMA.FTZ R44, R7, -R222, R44 ;  /* 0x800000de072c7223 */ /* 0x010fe6000001002c */
[----:B------:R-:W-:Y:S02]  /*166e0*/  ISETP.GE.OR P1, PT, R109, R232, !P1 ;  /* 0x000000e86d00720c */ /* 0x000fe40004f26670 */
        /* <DEDUP_REMOVED lines=11> */
[----:B--2---:R-:W-:Y:S03]  /*167a0*/  FFMA.FTZ R45, R6, -R222, R45 ;  /* 0x800000de062d7223 */ /* 0x004fe6000001002d */
[----:B------:R-:W-:Y:S01]  /*167b0*/  MOV R5, R4 ;  /* 0x0000000400057202 */ /* 0x000fe20000000f00 */
[----:B------:R-:W-:Y:S01]  /*167c0*/  IMAD.IADD R4, R224, 0x1, -R102 ;  /* 0x00000001e0047824 */ /* 0x000fe200078e0a66 */
[----:B------:R-:W-:Y:S02]  /*167d0*/  FSEL R67, R45, -INF , !P3 ;  /* 0xff8000002d437808 */ /* 0x000fe40005800000 */
[----:B------:R1:W2:Y:S01]  /*167e0*/  I2F R13, R5 ;  /* 0x00000005000d7306 */ /* 0x0002a20000201400 */
[C---:B------:R-:W-:Y:S02]  /*167f0*/  ISETP.GE.AND P3, PT, R105.reuse, R228, PT ;  /* 0x000000e46900720c */ /* 0x040fe40003f66270 */
[----:B------:R-:W-:Y:S02]  /*16800*/  IABS R4, R4 ;  /* 0x0000000400047213 */ /* 0x000fe40000000000 */
[----:B------:R-:W-:Y:S05]  /*16810*/  ISETP.GE.OR P3, PT, R105, R232, !P3 ;  /* 0x000000e86900720c */ /* 0x000fea0005f66670 */
[----:B------:R-:W3:Y:S01]  /*16820*/  I2F R12, R4 ;  /* 0x00000004000c7306 */ /* 0x000ee20000201400 */
[----:B-1----:R-:W-:Y:S02]  /*16830*/  IMAD.IADD R5, R227, 0x1, -R109 ;  /* 0x00000001e3057824 */ /* 0x002fe400078e0a6d */
[-C--:B--2---:R-:W-:Y:S05]  /*16840*/  FFMA.FTZ R30, R13, -R222.reuse, R30 ;  /* 0x800000de0d1e7223 */ /* 0x084fea000001001e */
[----:B------:R-:W-:Y:S02]  /*16850*/  FSEL R192, R30, -INF , !P0 ;  /* 0xff8000001ec07808 */ /* 0x000fe40004000000 */
[----:B------:R-:W-:Y:S01]  /*16860*/  ISETP.GE.AND P0, PT, R102, R229, PT ;  /* 0x000000e56600720c */ /* 0x000fe20003f06270 */
[-C--:B---3--:R-:W-:Y:S01]  /*16870*/  FFMA.FTZ R56, R12, -R222.reuse, R56 ;  /* 0x800000de0c387223 */ /* 0x088fe20000010038 */
[----:B------:R-:W-:Y:S01]  /*16880*/  IABS R4, R5 ;  /* 0x0000000500047213 */ /* 0x000fe20000000000 */
[----:B------:R-:W-:Y:S01]  /*16890*/  IMAD.IADD R5, R224, 0x1, -R101 ;  /* 0x00000001e0057824 */ /* 0x000fe200078e0a65 */
[----:B------:R-:W-:Y:S02]  /*168a0*/  ISETP.GE.OR P0, PT, R102, R233, !P0 ;  /* 0x000000e96600720c */ /* 0x000fe40004706670 */
[----:B------:R1:W2:Y:S02]  /*168b0*/  I2F R10, R4 ;  /* 0x00000004000a7306 */ /* 0x0002a40000201400 */
[----:B------:R-:W-:Y:S01]  /*168c0*/  FSEL R219, R56, -INF , !P0 ;  /* 0xff80000038db7808 */ /* 0x000fe20004000000 */
[----:B------:R-:W-:Y:S01]  /*168d0*/  IMAD.MOV.U32 R56, RZ, RZ, R36 ;  /* 0x000000ffff387224 */ /* 0x000fe200078e0024 */
[C---:B------:R-:W-:Y:S01]  /*168e0*/  ISETP.GE.AND P0, PT, R101.reuse, R229, PT ;  /* 0x000000e56500720c */ /* 0x040fe20003f06270 */
[----:B------:R-:W-:Y:S03]  /*168f0*/  LDSM.16.MT88.4 R36, [R218+0x9000] ;  /* 0x00900000da24783b */ /* 0x000fe60000004200 */
[----:B------:R-:W-:Y:S02]  /*16900*/  ISETP.GE.OR P0, PT, R101, R233, !P0 ;  /* 0x000000e96500720c */ /* 0x000fe40004706670 */
[----:B-1----:R-:W-:Y:S01]  /*16910*/  IABS R4, R5 ;  /* 0x0000000500047213 */ /* 0x002fe20000000000 */
[----:B--2---:R-:W-:Y:S01]  /*16920*/  FFMA.FTZ R31, R10, -R222, R31 ;  /* 0x800000de0a1f7223 */ /* 0x004fe2000001001f */
[----:B------:R-:W-:Y:S02]  /*16930*/  IADD3 R5, R227, -R108, RZ ;  /* 0x8000006ce3057210 */ /* 0x000fe40007ffe0ff */
[----:B------:R1:W2:Y:S02]  /*16940*/  I2F R9, R4 ;  /* 0x0000000400097306 */ /* 0x0002a40000201400 */
[----:B------:R-:W-:Y:S02]  /*16950*/  FSEL R191, R31, -INF , !P1 ;  /* 0xff8000001fbf7808 */ /* 0x000fe40004800000 */
[C---:B------:R-:W-:Y:S04]  /*16960*/  ISETP.GE.AND P1, PT, R104.reuse, R228, PT ;  /* 0x000000e46800720c */ /* 0x040fe80003f26270 */
[----:B------:R-:W-:Y:S01]  /*16970*/  ISETP.GE.OR P1, PT, R104, R232, !P1 ;  /* 0x000000e86800720c */ /* 0x000fe20004f26670 */
[----:B------:R-:W-:Y:S01]  /*16980*/  IMAD.IADD R104, R227, 0x1, -R104 ;  /* 0x00000001e3687824 */ /* 0x000fe200078e0a68 */
[----:B-1----:R-:W-:Y:S01]  /*16990*/  IABS R4, R5 ;  /* 0x0000000500047213 */ /* 0x002fe20000000000 */
[----:B------:R-:W-:Y:S02]  /*169a0*/  IMAD.IADD R5, R224, 0x1, -R2 ;  /* 0x00000001e0057824 */ /* 0x000fe400078e0a02 */
[----:B--2---:R-:W-:Y:S01]  /*169b0*/  FFMA.FTZ R57, R9, -R222, R57 ;  /* 0x800000de09397223 */ /* 0x004fe20000010039 */
[----:B------:R1:W2:Y:S04]  /*169c0*/  I2F R8, R4 ;  /* 0x0000000400087306 */ /* 0x0002a80000201400 */
[----:B------:R-:W-:Y:S01]  /*169d0*/  FSEL R48, R57, -INF , !P0 ;  /* 0xff80000039307808 */ /* 0x000fe20004000000 */
[----:B------:R-:W-:Y:S01]  /*169e0*/  IMAD.MOV.U32 R57, RZ, RZ, R214 ;  /* 0x000000ffff397224 */ /* 0x000fe200078e00d6 */
[C---:B------:R-:W-:Y:S04]  /*169f0*/  ISETP.GE.AND P0, PT, R103.reuse, R228, PT ;  /* 0x000000e46700720c */ /* 0x040fe80003f06270 */
[----:B------:R-:W-:Y:S02]  /*16a00*/  ISETP.GE.OR P0, PT, R103, R232, !P0 ;  /* 0x000000e86700720c */ /* 0x000fe40004706670 */
[C---:B------:R-:W-:Y:S02]  /*16a10*/  IADD3 R103, R227.reuse, -R103, RZ ;  /* 0x80000067e3677210 */ /* 0x040fe40007ffe0ff */
[----:B-1----:R-:W-:Y:S01]  /*16a20*/  IABS R4, R5 ;  /* 0x0000000500047213 */ /* 0x002fe20000000000 */
[----:B------:R-:W-:Y:S02]  /*16a30*/  IMAD.IADD R5, R227, 0x1, -R105 ;  /* 0x00000001e3057824 */ /* 0x000fe400078e0a69 */
[-C--:B--2---:R-:W-:Y:S01]  /*16a40*/  FFMA.FTZ R42, R8, -R222.reuse, R42 ;  /* 0x800000de082a7223 */ /* 0x084fe2000001002a */
[----:B------:R1:W2:Y:S04]  /*16a50*/  I2F R7, R4 ;  /* 0x0000000400077306 */ /* 0x0002a80000201400 */
[----:B------:R-:W-:Y:S02]  /*16a60*/  FSEL R244, R42, -INF , !P2 ;  /* 0xff8000002af47808 */ /* 0x000fe40005000000 */
[C---:B------:R-:W-:Y:S04]  /*16a70*/  ISETP.GE.AND P2, PT, R2.reuse, R229, PT ;  /* 0x000000e50200720c */ /* 0x040fe80003f46270 */
[----:B------:R-:W-:Y:S02]  /*16a80*/  ISETP.GE.OR P2, PT, R2, R233, !P2 ;  /* 0x000000e90200720c */ /* 0x000fe40005746670 */
[----:B-1----:R-:W-:Y:S01]  /*16a90*/  IABS R4, R5 ;  /* 0x0000000500047213 */ /* 0x002fe20000000000 */
[----:B------:R-:W-:Y:S02]  /*16aa0*/  IMAD.IADD R5, R224, 0x1, -R0 ;  /* 0x00000001e0057824 */ /* 0x000fe400078e0a00 */
[-C--:B--2---:R-:W-:Y:S01]  /*16ab0*/  FFMA.FTZ R60, R7, -R222.reuse, R60 ;  /* 0x800000de073c7223 */ /* 0x084fe2000001003c */
[----:B------:R1:W2:Y:S04]  /*16ac0*/  I2F R6, R4 ;  /* 0x0000000400067306 */ /* 0x0002a80000201400 */
[----:B------:R-:W-:Y:S01]  /*16ad0*/  FSEL R248, R60, -INF , !P2 ;  /* 0xff8000003cf87808 */ /* 0x000fe20005000000 */
[----:B------:R-:W-:Y:S01]  /*16ae0*/  IMAD.MOV.U32 R60, RZ, RZ, R213 ;  /* 0x000000ffff3c7224 */ /* 0x000fe200078e00d5 */
[C---:B------:R-:W-:Y:S04]  /*16af0*/  ISETP.GE.AND P2, PT, R0.reuse, R229, PT ;  /* 0x000000e50000720c */ /* 0x040fe80003f46270 */
[----:B------:R-:W-:Y:S02]  /*16b00*/  ISETP.GE.OR P2, PT, R0, R233, !P2 ;  /* 0x000000e90000720c */ /* 0x000fe40005746670 */
[----:B-1----:R-:W-:Y:S01]  /*16b10*/  IABS R4, R5 ;  /* 0x0000000500047213 */ /* 0x002fe20000000000 */
[----:B--2---:R-:W-:Y:S01]  /*16b20*/  FFMA.FTZ R43, R6, -R222, R43 ;  /* 0x800000de062b7223 */ /* 0x004fe2000001002b */
[----:B------:R-:W-:Y:S02]  /*16b30*/  IABS R6, R103 ;  /* 0x0000006700067213 */ /* 0x000fe40000000000 */
[----:B------:R-:W-:Y:S02]  /*16b40*/  MOV R5, R4 ;  /* 0x0000000400057202 */ /* 0x000fe40000000f00 */
[----:B------:R-:W-:Y:S01]  /*16b50*/  FMNMX.FTZ R4, R181, R3, !PT ;  /* 0x00000003b5047209 */ /* 0x000fe20007810000 */
[----:B------:R1:W2:Y:S01]  /*16b60*/  I2F R12, R6 ;  /* 0x00000006000c7306 */ /* 0x0002a20000201400 */
[----:B------:R-:W-:Y:S02]  /*16b70*/  FSEL R240, R43, -INF , !P3 ;  /* 0xff8000002bf07808 */ /* 0x000fe40005800000 */
[----:B------:R-:W-:Y:S02]  /*16b80*/  FMNMX.FTZ R105, R182, R4, !PT ;  /* 0x00000004b6697209 */ /* 0x000fe40007810000 */
[----:B------:R-:W-:Y:S02]  /*16b90*/  FMNMX.FTZ R4, R187, R100, !PT ;  /* 0x00000064bb047209 */ /* 0x000fe40007810000 */
[----:B------:R-:W-:Y:S02]  /*16ba0*/  FMNMX.FTZ R105, R188, R105, !PT ;  /* 0x00000069bc697209 */ /* 0x000fe40007810000 */
[----:B------:R-:W-:Y:S01]  /*16bb0*/  FMNMX.FTZ R4, R185, R4, !PT ;  /* 0x00000004b9047209 */ /* 0x000fe20007810000 */
[----:B------:R-:W3:Y:S01]  /*16bc0*/  I2F R5, R5 ;  /* 0x0000000500057306 */ /* 0x000ee20000201400 */
[----:B------:R-:W-:Y:S02]  /*16bd0*/  FMNMX.FTZ R105, R186, R105, !PT ;  /* 0x00000069ba697209 */ /* 0x000fe40007810000 */
[----:B------:R-:W-:Y:S02]  /*16be0*/  FMNMX.FTZ R4, R184, R4, !PT ;  /* 0x00000004b8047209 */ /* 0x000fe40007810000 */
[----:B------:R-:W-:Y:S02]  /*16bf0*/  FMNMX.FTZ R105, R200, R105, !PT ;  /* 0x00000069c8697209 */ /* 0x000fe40007810000 */
[----:B------:R-:W-:Y:S02]  /*16c00*/  FMNMX.FTZ R4, R183, R4, !PT ;  /* 0x00000004b7047209 */ /* 0x000fe40007810000 */
[----:B------:R-:W-:Y:S02]  /*16c10*/  FMNMX.FTZ R105, R199, R105, !PT ;  /* 0x00000069c7697209 */ /* 0x000fe40007810000 */
[----:B------:R-:W-:Y:S02]  /*16c20*/  FMNMX.FTZ R4, R202, R4, !PT ;  /* 0x00000004ca047209 */ /* 0x000fe40007810000 */
[----:B------:R-:W-:Y:S01]  /*16c30*/  FMNMX.FTZ R105, R204, R105, !PT ;  /* 0x00000069cc697209 */ /* 0x000fe20007810000 */
[----:B-1----:R-:W-:Y:S01]  /*16c40*/  IMAD.IADD R6, R227, 0x1, -R101 ;  /* 0x00000001e3067824 */ /* 0x002fe200078e0a65 */
[----:B------:R-:W-:Y:S01]  /*16c50*/  FMNMX.FTZ R4, R201, R4, !PT ;  /* 0x00000004c9047209 */ /* 0x000fe20007810000 */
[----:B--2---:R-:W-:Y:S01]  /*16c60*/  FFMA.FTZ R47, R12, -R222, R47 ;  /* 0x800000de0c2f7223 */ /* 0x004fe2000001002f */
[----:B------:R-:W-:Y:S02]  /*16c70*/  FMNMX.FTZ R105, R203, R105, !PT ;  /* 0x00000069cb697209 */ /* 0x000fe40007810000 */
[----:B------:R-:W-:Y:S02]  /*16c80*/  FMNMX.FTZ R4, R205, R4, !PT ;  /* 0x00000004cd047209 */ /* 0x000fe40007810000 */
[----:B------:R-:W-:Y:S02]  /*16c90*/  FMNMX.FTZ R105, R207, R105, !PT ;  /* 0x00000069cf697209 */ /* 0x000fe40007810000 */
[----:B------:R-:W-:Y:S01]  /*16ca0*/  FMNMX.FTZ R4, R206, R4, !PT ;  /* 0x00000004ce047209 */ /* 0x000fe20007810000 */
[----:B---3--:R-:W-:Y:S01]  /*16cb0*/  FFMA.FTZ R61, R5, -R222, R61 ;  /* 0x800000de053d7223 */ /* 0x008fe2000001003d */
[----:B------:R-:W-:Y:S02]  /*16cc0*/  IABS R5, R104 ;  /* 0x0000006800057213 */ /* 0x000fe40000000000 */
[----:B------:R-:W-:Y:S02]  /*16cd0*/  FMNMX.FTZ R4, R209, R4, !PT ;  /* 0x00000004d1047209 */ /* 0x000fe40007810000 */
[----:B------:R-:W-:Y:S01]  /*16ce0*/  FMNMX.FTZ R105, R208, R105, !PT ;  /* 0x00000069d0697209 */ /* 0x000fe20007810000 */
[----:B------:R-:W1:Y:S01]  /*16cf0*/  I2F R9, R5 ;  /* 0x0000000500097306 */ /* 0x000e620000201400 */
        /* <DEDUP_REMOVED lines=11> */
[----:B------:R-:W-:Y:S01]  /*16db0*/  IMAD.IADD R4, R227, 0x1, -R102 ;  /* 0x00000001e3047824 */ /* 0x000fe200078e0a66 */
[----:B------:R-:W-:Y:S01]  /*16dc0*/  FMNMX.FTZ R105, R57, R105, !PT ;  /* 0x0000006939697209 */ /* 0x000fe20007810000 */
[----:B-1----:R-:W-:Y:S01]  /*16dd0*/  FFMA.FTZ R46, R9, -R222, R46 ;  /* 0x800000de092e7223 */ /* 0x002fe2000001002e */
[----:B------:R-:W-:Y:S02]  /*16de0*/  FMNMX.FTZ R104, R56, R104, !PT ;  /* 0x0000006838687209 */ /* 0x000fe40007810000 */
[----:B------:R-:W-:Y:S01]  /*16df0*/  IABS R4, R4 ;  /* 0x0000000400047213 */ /* 0x000fe20000000000 */
[----:B------:R-:W1:Y:S01]  /*16e00*/  SHFL.BFLY PT, R7, R105, 0x2, 0x1f ;  /* 0x0c401f0069077f89 */ /* 0x000e6200000e0000 */
[----:B------:R-:W-:Y:S02]  /*16e10*/  FMNMX.FTZ R5, R189, R106, !PT ;  /* 0x0000006abd057209 */ /* 0x000fe40007810000 */
[----:B------:R2:W3:Y:S01]  /*16e20*/  I2F R10, R4 ;  /* 0x00000004000a7306 */ /* 0x0004e20000201400 */
[----:B------:R-:W-:Y:S02]  /*16e30*/  FSEL R249, R46, -INF , !P1 ;  /* 0xff8000002ef97808 */ /* 0x000fe40004800000 */
[----:B------:R-:W-:Y:S02]  /*16e40*/  FMNMX.FTZ R5, R34, R5, !PT ;  /* 0x0000000522057209 */ /* 0x000fe40007810000 */
[----:B------:R-:W4:Y:S01]  /*16e50*/  SHFL.BFLY PT, R8, R104, 0x2, 0x1f ;  /* 0x0c401f0068087f89 */ /* 0x000f2200000e0000 */
[-C--:B------:R-:W-:Y:S02]  /*16e60*/  ISETP.GE.AND P1, PT, R2, R228.reuse, PT ;  /* 0x000000e40200720c */ /* 0x080fe40003f26270 */
[----:B------:R-:W-:Y:S02]  /*16e70*/  FMNMX.FTZ R5, R33, R5, !PT ;  /* 0x0000000521057209 */ /* 0x000fe40007810000 */
[----:B------:R-:W-:Y:S02]  /*16e80*/  ISETP.GE.AND P3, PT, R102, R228, PT ;  /* 0x000000e46600720c */ /* 0x000fe40003f66270 */
[----:B------:R-:W-:Y:S02]  /*16e90*/  FMNMX.FTZ R5, R32, R5, !PT ;  /* 0x0000000520057209 */ /* 0x000fe40007810000 */
[-C--:B------:R-:W-:Y:S02]  /*16ea0*/  ISETP.GE.OR P1, PT, R2, R232.reuse, !P1 ;  /* 0x000000e80200720c */ /* 0x080fe40004f26670 */
[----:B------:R-:W-:Y:S02]  /*16eb0*/  FMNMX.FTZ R5, R196, R5, !PT ;  /* 0x00000005c4057209 */ /* 0x000fe40007810000 */
[----:B------:R-:W-:Y:S02]  /*16ec0*/  ISETP.GE.OR P3, PT, R102, R232, !P3 ;  /* 0x000000e86600720c */ /* 0x000fe40005f66670 */
[----:B------:R-:W-:Y:S02]  /*16ed0*/  FSEL R65, R61, -INF , !P2 ;  /* 0xff8000003d417808 */ /* 0x000fe40005000000 */
[----:B-1----:R-:W-:Y:S02]  /*16ee0*/  FMNMX.FTZ R105, R105, R7, !PT ;  /* 0x0000000769697209 */ /* 0x002fe40007810000 */
[----:B--2---:R-:W-:Y:S01]  /*16ef0*/  IABS R4, R6 ;  /* 0x0000000600047213 */ /* 0x004fe20000000000 */
[----:B---3--:R-:W-:Y:S01]  /*16f00*/  FFMA.FTZ R58, R10, -R222, R58 ;  /* 0x800000de0a3a7223 */ /* 0x008fe2000001003a */
[----:B------:R-:W-:Y:S02]  /*16f10*/  FSEL R245, R47, -INF , !P0 ;  /* 0xff8000002ff57808 */ /* 0x000fe40004000000 */
[----:B------:R-:W-:Y:S02]  /*16f20*/  MOV R6, R4 ;  /* 0x0000000400067202 */ /* 0x000fe40000000f00 */
[----:B----4-:R-:W-:Y:S02]  /*16f30*/  FMNMX.FTZ R104, R104, R8, !PT ;  /* 0x0000000868687209 */ /* 0x010fe40007810000 */
[----:B------:R1:W2:Y:S01]  /*16f40*/  I2F R11, R6 ;  /* 0x00000006000b7306 */ /* 0x0002a20000201400 */
[----:B------:R-:W-:Y:S01]  /*16f50*/  FMNMX.FTZ R4, R195, R5, !PT ;  /* 0x00000005c3047209 */ /* 0x000fe20007810000 */
[----:B------:R-:W-:Y:S01]  /*16f60*/  IMAD.IADD R5, R227, 0x1, -R2 ;  /* 0x00000001e3057824 */ /* 0x000fe200078e0a02 */
[----:B------:R-:W3:Y:S01]  /*16f70*/  SHFL.BFLY PT, R8, R105, 0x1, 0x1f ;  /* 0x0c201f0069087f89 */ /* 0x000ee200000e0000 */
[----:B------:R-:W-:Y:S02]  /*16f80*/  FSEL R61, R58, -INF , !P3 ;  /* 0xff8000003a3d7808 */ /* 0x000fe40005800000 */
[----:B------:R-:W-:Y:S02]  /*16f90*/  FMNMX.FTZ R7, R198, R4, !PT ;  /* 0x00000004c6077209 */ /* 0x000fe40007810000 */
[----:B------:R-:W-:Y:S02]  /*16fa0*/  IABS R4, R5 ;  /* 0x0000000500047213 */ /* 0x000fe40000000000 */
[CC--:B------:R-:W-:Y:S02]  /*16fb0*/  ISETP.GE.AND P0, PT, R0.reuse, R228.reuse, PT ;  /* 0x000000e40000720c */ /* 0x0c0fe40003f06270 */
[----:B------:R-:W4:Y:S01]  /*16fc0*/  I2F R9, R4 ;  /* 0x0000000400097306 */ /* 0x000f220000201400 */
[C---:B------:R-:W-:Y:S02]  /*16fd0*/  ISETP.GE.AND P2, PT, R101.reuse, R228, PT ;  /* 0x000000e46500720c */ /* 0x040fe40003f46270 */
[-C--:B------:R-:W-:Y:S02]  /*16fe0*/  ISETP.GE.OR P0, PT, R0, R232.reuse, !P0 ;  /* 0x000000e80000720c */ /* 0x080fe40004706670 */
[----:B------:R-:W-:Y:S02]  /*16ff0*/  ISETP.GE.OR P2, PT, R101, R232, !P2 ;  /* 0x000000e86500720c */ /* 0x000fe40005746670 */
[----:B-1----:R-:W-:Y:S01]  /*17000*/  FMNMX.FTZ R6, R190, R107, !PT ;  /* 0x0000006bbe067209 */ /* 0x002fe20007810000 */
[----:B--2---:R-:W-:Y:S01]  /*17010*/  FFMA.FTZ R59, R11, -R222, R59 ;  /* 0x800000de0b3b7223 */ /* 0x004fe2000001003b */
[----:B---3--:R-:W-:Y:S02]  /*17020*/  FMNMX.FTZ R105, R105, R8, !PT ;  /* 0x0000000869697209 */ /* 0x008fe40007810000 */
[----:B------:R-:W-:Y:S02]  /*17030*/  FMNMX.FTZ R5, R17, R6, !PT ;  /* 0x0000000611057209 */ /* 0x000fe40007810000 */
[C---:B------:R-:W-:Y:S01]  /*17040*/  FSETP.NEU.FTZ.AND P3, PT, R105.reuse, -INF , PT ;  /* 0xff8000006900780b */ /* 0x040fe20003f7d000 */
[----:B------:R-:W-:Y:S01]  /*17050*/  FMUL.FTZ R109, R105, c[0x0][0x23c] ;  /* 0x00008f00696d7a20 */ /* 0x000fe20000410000 */
[----:B------:R-:W-:Y:S02]  /*17060*/  FMNMX.FTZ R5, R14, R5, !PT ;  /* 0x000000050e057209 */ /* 0x000fe40007810000 */
[----:B------:R-:W-:Y:S01]  /*17070*/  FMNMX.FTZ R6, R197, R7, !PT ;  /* 0x00000007c5067209 */ /* 0x000fe20007810000 */
[----:B------:R-:W-:Y:S01]  /*17080*/  IMAD.IADD R7, R227, 0x1, -R0 ;  /* 0x00000001e3077824 */ /* 0x000fe200078e0a00 */
[----:B------:R-:W-:Y:S01]  /*17090*/  FMNMX.FTZ R5, R15, R5, !PT ;  /* 0x000000050f057209 */ /* 0x000fe20007810000 */
[----:B----4-:R-:W-:Y:S01]  /*170a0*/  FFMA.FTZ R62, R9, -R222, R62 ;  /* 0x800000de093e7223 */ /* 0x010fe2000001003e */
[----:B------:R-:W-:Y:S02]  /*170b0*/  FSEL R109, R109, RZ, P3 ;  /* 0x000000ff6d6d7208 */ /* 0x000fe40001800000 */
        /* <DEDUP_REMOVED lines=8> */
[----:B------:R-:W-:Y:S02]  /*17140*/  IABS R4, R7 ;  /* 0x0000000700047213 */ /* 0x000fe40000000000 */
[----:B------:R-:W-:Y:S02]  /*17150*/  FMNMX.FTZ R2, R244, R2, !PT ;  /* 0x00000002f4027209 */ /* 0x000fe40007810000 */
[----:B------:R-:W-:Y:S02]  /*17160*/  FMNMX.FTZ R103, R67, R6, !PT ;  /* 0x0000000643677209 */ /* 0x000fe40007810000 */
[----:B------:R-:W-:Y:S01]  /*17170*/  FMNMX.FTZ R2, R240, R2, !PT ;  /* 0x00000002f0027209 */ /* 0x000fe20007810000 */
[----:B------:R-:W2:Y:S01]  /*17180*/  I2F R6, R4 ;  /* 0x0000000400067306 */ /* 0x000ea20000201400 */
[----:B------:R-:W-:Y:S02]  /*17190*/  FSEL R46, R59, -INF , !P2 ;  /* 0xff8000003b2e7808 */ /* 0x000fe40005000000 */
[----:B------:R-:W-:Y:S01]  /*171a0*/  FMNMX.FTZ R0, R249, R2, !PT ;  /* 0x00000002f9007209 */ /* 0x000fe20007810000 */
[----:B------:R-:W-:Y:S01]  /*171b0*/  FFMA.FTZ R2, R181, c[0x0][0x23c], -R109 ;  /* 0x00008f00b5027a23 */ /* 0x000fe2000001086d */
[----:B------:R-:W-:Y:S02]  /*171c0*/  FSEL R223, R62, -INF , !P1 ;  /* 0xff8000003edf7808 */ /* 0x000fe40004800000 */
[----:B------:R-:W-:Y:S02]  /*171d0*/  FMNMX.FTZ R0, R245, R0, !PT ;  /* 0x00000000f5007209 */ /* 0x000fe40007810000 */
[----:B------:R-:W-:Y:S01]  /*171e0*/  FMNMX.FTZ R103, R219, R103, !PT ;  /* 0x00000067db677209 */ /* 0x000fe20007810000 */
[----:B------:R3:W-:Y:S01]  /*171f0*/  MUFU.EX2 R239, R2 ;  /* 0x0000000200ef7308 */ /* 0x0007e20000000800 */
[----:B------:R-:W-:Y:S02]  /*17200*/  FMNMX.FTZ R0, R61, R0, !PT ;  /* 0x000000003d007209 */ /* 0x000fe40007810000 */
[----:B------:R-:W-:Y:S02]  /*17210*/  FMNMX.FTZ R103, R48, R103, !PT ;  /* 0x0000006730677209 */ /* 0x000fe40007810000 */
[----:B------:R-:W-:Y:S02]  /*17220*/  FMNMX.FTZ R0, R46, R0, !PT ;  /* 0x000000002e007209 */ /* 0x000fe40007810000 */
[----:B------:R-:W-:Y:S02]  /*17230*/  FMNMX.FTZ R103, R248, R103, !PT ;  /* 0x00000067f8677209 */ /* 0x000fe40007810000 */
[----:B------:R-:W-:Y:S02]  /*17240*/  FMNMX.FTZ R0, R223, R0, !PT ;  /* 0x00000000df007209 */ /* 0x000fe40007810000 */
[----:B------:R-:W-:Y:S02]  /*17250*/  FMNMX.FTZ R103, R65, R103, !PT ;  /* 0x0000006741677209 */ /* 0x000fe40007810000 */
[----:B-1----:R-:W-:Y:S01]  /*17260*/  FMNMX.FTZ R104, R104, R5, !PT ;  /* 0x0000000568687209 */ /* 0x002fe20007810000 */
[----:B--2---:R-:W-:Y:S02]  /*17270*/  FFMA.FTZ R63, R6, -R222, R63 ;  /* 0x800000de063f7223 */ /* 0x004fe4000001003f */
[----:B------:R-:W1:Y:S01]  /*17280*/  SHFL.BFLY PT, R4, R103, 0x2, 0x1f ;  /* 0x0c401f0067047f89 */ /* 0x000e6200000e0000 */
[C---:B------:R-:W-:Y:S01]  /*17290*/  FSETP.NEU.FTZ.AND P2, PT, R104.reuse, -INF , PT ;  /* 0xff8000006800780b */ /* 0x040fe20003f5d000 */
[----:B------:R-:W-:Y:S01]  /*172a0*/  FMUL.FTZ R110, R104, c[0x0][0x23c] ;  /* 0x00008f00686e7a20 */ /* 0x000fe20000410000 */
[----:B------:R-:W-:Y:S04]  /*172b0*/  FSEL R108, R63, -INF , !P0 ;  /* 0xff8000003f6c7808 */ /* 0x000fe80004000000 */
[----:B------:R-:W-:Y:S01]  /*172c0*/  FMNMX.FTZ R0, R108, R0, !PT ;  /* 0x000000006c007209 */ /* 0x000fe20007810000 */
[--C-:B---3--:R-:W-:Y:S01]  /*172d0*/  FFMA.FTZ R2, R182, c[0x0][0x23c], -R109.reuse ;  /* 0x00008f00b6027a23 */ /* 0x108fe2000001086d */
[----:B------:R-:W-:Y:S03]  /*172e0*/  FSEL R110, R110, RZ, P2 ;  /* 0x000000ff6e6e7208 */ /* 0x000fe60001000000 */
[----:B------:R-:W2:Y:S01]  /*172f0*/  MUFU.EX2 R225, R2 ;  /* 0x0000000200e17308 */ /* 0x000ea20000000800 */
[----:B-1----:R-:W-:Y:S01]  /*17300*/  FMNMX.FTZ R103, R103, R4, !PT ;  /* 0x0000000467677209 */ /* 0x002fe20007810000 */
[--C-:B------:R-:W-:Y:S04]  /*17310*/  FFMA.FTZ R4, R187, c[0x0][0x23c], -R110.reuse ;  /* 0x00008f00bb047a23 */ /* 0x100fe8000001086e */
[----:B------:R-:W1:Y:S04]  /*17320*/  SHFL.BFLY PT, R5, R103, 0x1, 0x1f ;  /* 0x0c201f0067057f89 */ /* 0x000e6800000e0000 */
[----:B------:R3:W-:Y:S01]  /*17330*/  MUFU.EX2 R214, R4 ;  /* 0x0000000400d67308 */ /* 0x0007e20000000800 */
[----:B--2---:R-:W-:Y:S03]  /*17340*/  F2FP.PACK_AB R176, R225, R239 ;  /* 0x000000efe1b0723e */ /* 0x004fe600000000ff */
[----:B------:R-:W2:Y:S01]  /*17350*/  SHFL.BFLY PT, R2, R0, 0x2, 0x1f ;  /* 0x0c401f0000027f89 */ /* 0x000ea200000e0000 */
[----:B-1----:R-:W-:Y:S01]  /*17360*/  FMNMX.FTZ R103, R103, R5, !PT ;  /* 0x0000000567677209 */ /* 0x002fe20007810000 */
[--C-:B---3--:R-:W-:Y:S01]  /*17370*/  FFMA.FTZ R4, R185, c[0x0][0x23c], -R110.reuse ;  /* 0x00008f00b9047a23 */ /* 0x108fe2000001086e */
[----:B------:R-:W-:Y:S02]  /*17380*/  MOV R185, R61 ;  /* 0x0000003d00b97202 */ /* 0x000fe40000000f00 */
[C---:B------:R-:W-:Y:S01]  /*17390*/  FSETP.NEU.FTZ.AND P1, PT, R103.reuse, -INF , PT ;  /* 0xff8000006700780b */ /* 0x040fe20003f3d000 */
[----:B------:R-:W-:Y:S01]  /*173a0*/  FMUL.FTZ R111, R103, c[0x0][0x23c] ;  /* 0x00008f00676f7a20 */ /* 0x000fe20000410000 */
[----:B------:R1:W3:Y:S01]  /*173b0*/  MUFU.EX2 R243, R4 ;  /* 0x0000000400f37308 */ /* 0x0002e20000000800 */
[----:B--2---:R-:W-:Y:S01]  /*173c0*/  FMNMX.FTZ R0, R0, R2, !PT ;  /* 0x0000000200007209 */ /* 0x004fe20007810000 */
[----:B------:R-:W-:Y:S02]  /*173d0*/  FFMA.FTZ R2, R184, c[0x0][0x23c], -R110 ;  /* 0x00008f00b8027a23 */ /* 0x000fe4000001086e */
[----:B------:R-:W-:Y:S06]  /*173e0*/  FSEL R111, R111, RZ, P1 ;  /* 0x000000ff6f6f7208 */ /* 0x000fec0000800000 */
[----:B------:R2:W-:Y:S01]  /*173f0*/  MUFU.EX2 R58, R2 ;  /* 0x00000002003a7308 */ /* 0x0005e20000000800 */
[--C-:B-1----:R-:W-:Y:S01]  /*17400*/  FFMA.FTZ R4, R188, c[0x0][0x23c], -R109.reuse ;  /* 0x00008f00bc047a23 */ /* 0x102fe2000001086d */
[----:B---3--:R-:W-:Y:S01]  /*17410*/  F2FP.PACK_AB R177, R243, R214 ;  /* 0x000000d6f3b1723e */ /* 0x008fe200000000ff */
[----:B------:R-:W-:Y:S07]  /*17420*/  IMAD.MOV.U32 R188, RZ, RZ, R46 ;  /* 0x000000ffffbc7224 */ /* 0x000fee00078e002e */
[----:B------:R1:W-:Y:S01]  /*17430*/  MUFU.EX2 R247, R4 ;  /* 0x0000000400f77308 */ /* 0x0003e20000000800 */
[----:B--2---:R-:W2:Y:S01]  /*17440*/  SHFL.BFLY PT, R2, R0, 0x1, 0x1f ;  /* 0x0c201f0000027f89 */ /* 0x004ea200000e0000 */
[----:B-1----:R-:W-:Y:S02]  /*17450*/  FFMA.FTZ R4, R186, c[0x0][0x23c], -R109 ;  /* 0x00008f00ba047a23 */ /* 0x002fe4000001086d */
[----:B------:R-:W-:Y:S06]  /*17460*/  IMAD.MOV.U32 R186, RZ, RZ, R65 ;  /* 0x000000ffffba7224 */ /* 0x000fec00078e0041 */
[----:B------:R1:W3:Y:S01]  /*17470*/  MUFU.EX2 R221, R4 ;  /* 0x0000000400dd7308 */ /* 0x0002e20000000800 */
[----:B--2---:R-:W-:Y:S01]  /*17480*/  FMNMX.FTZ R102, R0, R2, !PT ;  /* 0x0000000200667209 */ /* 0x004fe20007810000 */
[--C-:B------:R-:W-:Y:S03]  /*17490*/  FFMA.FTZ R0, R33, c[0x0][0x23c], -R111.reuse ;  /* 0x00008f0021007a23 */ /* 0x100fe6000001086f */
[C---:B------:R-:W-:Y:S01]  /*174a0*/  FSETP.NEU.FTZ.AND P0, PT, R102.reuse, -INF , PT ;  /* 0xff8000006600780b */ /* 0x040fe20003f1d000 */
[----:B------:R-:W-:Y:S04]  /*174b0*/  FMUL.FTZ R184, R102, c[0x0][0x23c] ;  /* 0x00008f0066b87a20 */ /* 0x000fe80000410000 */
[----:B------:R2:W-:Y:S01]  /*174c0*/  MUFU.EX2 R47, R0 ;  /* 0x00000000002f7308 */ /* 0x0005e20000000800 */
[----:B------:R-:W-:Y:S05]  /*174d0*/  FSEL R184, R184, RZ, P0 ;  /* 0x000000ffb8b87208 */ /* 0x000fea0000000000 */
[----:B------:R-:W-:Y:S04]  /*174e0*/  FFMA.FTZ R2, R15, c[0x0][0x23c], -R184 ;  /* 0x00008f000f027a23 */ /* 0x000fe800000108b8 */
[----:B------:R4:W-:Y:S01]  /*174f0*/  MUFU.EX2 R238, R2 ;  /* 0x0000000200ee7308 */ /* 0x0009e20000000800 */
[----:B-1----:R-:W-:Y:S01]  /*17500*/  FFMA.FTZ R4, R183, c[0x0][0x23c], -R110 ;  /* 0x00008f00b7047a23 */ /* 0x002fe2000001086e */
[----:B---3--:R-:W-:Y:S08]  /*17510*/  F2FP.PACK_AB R178, R221, R247 ;  /* 0x000000f7ddb2723e */ /* 0x008ff000000000ff */
[----:B------:R1:W3:Y:S01]  /*17520*/  MUFU.EX2 R187, R4 ;  /* 0x0000000400bb7308 */ /* 0x0002e20000000800 */
[--C-:B--2---:R-:W-:Y:S09]  /*17530*/  FFMA.FTZ R0, R32, c[0x0][0x23c], -R111.reuse ;  /* 0x00008f0020007a23 */ /* 0x104ff2000001086f */
[----:B------:R2:W2:Y:S01]  /*17540*/  MUFU.EX2 R236, R0 ;  /* 0x0000000000ec7308 */ /* 0x0004a20000000800 */
[----:B----4-:R-:W-:Y:S01]  /*17550*/  FSEL R2, R104, RZ, P2 ;  /* 0x000000ff68027208 */ /* 0x010fe20001000000 */
[--C-:B-1----:R-:W-:Y:S01]  /*17560*/  FFMA.FTZ R4, R189, c[0x0][0x23c], -R111.reuse ;  /* 0x00008f00bd047a23 */ /* 0x102fe2000001086f */
[----:B---3--:R-:W-:Y:S01]  /*17570*/  F2FP.PACK_AB R179, R187, R58 ;  /* 0x0000003abbb3723e */ /* 0x008fe200000000ff */
[----:B------:R-:W-:Y:S06]  /*17580*/  IMAD.MOV.U32 R189, RZ, RZ, R48 ;  /* 0x000000ffffbd7224 */ /* 0x000fec00078e0030 */
[----:B------:R1:W-:Y:S01]  /*17590*/  MUFU.EX2 R213, R4 ;  /* 0x0000000400d57308 */ /* 0x0003e20000000800 */
[----:B--2---:R-:W-:Y:S01]  /*175a0*/  FFMA.FTZ R0, R190, c[0x0][0x23c], -R184 ;  /* 0x00008f00be007a23 */ /* 0x004fe200000108b8 */
[----:B------:R-:W-:Y:S01]  /*175b0*/  F2FP.PACK_AB R182, R236, R47 ;  /* 0x0000002fecb6723e */ /* 0x000fe200000000ff */
[----:B------:R-:W-:Y:S07]  /*175c0*/  IMAD.MOV.U32 R190, RZ, RZ, R56 ;  /* 0x000000ffffbe7224 */ /* 0x000fee00078e0038 */
[----:B------:R2:W-:Y:S01]  /*175d0*/  MUFU.EX2 R226, R0 ;  /* 0x0000000000e27308 */ /* 0x0005e20000000800 */
[----:B-1----:R-:W-:Y:S09]  /*175e0*/  FFMA.FTZ R4, R34, c[0x0][0x23c], -R111 ;  /* 0x00008f0022047a23 */ /* 0x002ff2000001086f */
[----:B------:R-:W1:Y:S01]  /*175f0*/  MUFU.EX2 R251, R4 ;  /* 0x0000000400fb7308 */ /* 0x000e620000000800 */
[--C-:B--2---:R-:W-:Y:S09]  /*17600*/  FFMA.FTZ R0, R17, c[0x0][0x23c], -R184.reuse ;  /* 0x00008f0011007a23 */ /* 0x104ff200000108b8 */
[----:B------:R2:W3:Y:S01]  /*17610*/  MUFU.EX2 R215, R0 ;  /* 0x0000000000d77308 */ /* 0x0004e20000000800 */
[----:B-1----:R-:W-:Y:S01]  /*17620*/  F2FP.PACK_AB R180, R251, R213 ;  /* 0x000000d5fbb4723e */ /* 0x002fe200000000ff */
[----:B--2---:R-:W-:Y:S01]  /*17630*/  FFMA.FTZ R0, R14, c[0x0][0x23c], -R184 ;  /* 0x00008f000e007a23 */ /* 0x004fe200000108b8 */
[----:B---3--:R-:W-:Y:S07]  /*17640*/  F2FP.PACK_AB R181, R215, R226 ;  /* 0x000000e2d7b5723e */ /* 0x008fee00000000ff */
[----:B------:R1:W2:Y:S02]  /*17650*/  MUFU.EX2 R51, R0 ;  /* 0x0000000000337308 */ /* 0x0002a40000000800 */
[----:B-1----:R-:W-:Y:S02]  /*17660*/  FSEL R0, R105, RZ, P3 ;  /* 0x000000ff69007208 */ /* 0x002fe40001800000 */
[----:B--2---:R-:W-:Y:S03]  /*17670*/  F2FP.PACK_AB R183, R238, R51 ;  /* 0x00000033eeb7723e */ /* 0x004fe600000000ff */
[----:B------:R-:W-:Y:S04]  /*17680*/  FADD.FTZ R0, -R0, R3 ;  /* 0x0000000300007221 */ /* 0x000fe80000010100 */
[----:B------:R-:W-:Y:S04]  /*17690*/  FMUL.FTZ R0, R0, c[0x0][0x23c] ;  /* 0x00008f0000007a20 */ /* 0x000fe80000410000 */
[----:B------:R1:W2:Y:S02]  /*176a0*/  MUFU.EX2 R101, R0 ;  /* 0x0000000000657308 */ /* 0x0002a40000000800 */
[----:B-1----:R-:W-:Y:S01]  /*176b0*/  FADD.FTZ R0, -R2, R100 ;  /* 0x0000006402007221 */ /* 0x002fe20000010100 */
[----:B------:R-:W-:Y:S01]  /*176c0*/  FSEL R2, R103, RZ, P1 ;  /* 0x000000ff67027208 */ /* 0x000fe20000800000 */
[C---:B--2---:R-:W-:Y:S02]  /*176d0*/  FMUL.FTZ R4, R101.reuse, R112 ;  /* 0x0000007065047220 */ /* 0x044fe40000410000 */
[----:B------:R-:W-:Y:S02]  /*176e0*/  FMUL.FTZ R0, R0, c[0x0][0x23c] ;  /* 0x00008f0000007a20 */ /* 0x000fe40000410000 */
[C---:B------:R-:W-:Y:S02]  /*176f0*/  FMUL.FTZ R5, R101.reuse, R113 ;  /* 0x0000007165057220 */ /* 0x040fe40000410000 */
[----:B------:R1:W2:Y:S01]  /*17700*/  MUFU.EX2 R100, R0 ;  /* 0x0000000000647308 */ /* 0x0002a20000000800 */
[C---:B------:R-:W-:Y:S02]  /*17710*/  FMUL.FTZ R16, R101.reuse, R124 ;  /* 0x0000007c65107220 */ /* 0x040fe40000410000 */
[C---:B------:R-:W-:Y:S02]  /*17720*/  FMUL.FTZ R17, R101.reuse, R125 ;  /* 0x0000007d65117220 */ /* 0x040fe40000410000 */
[C---:B------:R-:W-:Y:S01]  /*17730*/  FMUL.FTZ R32, R101.reuse, R140 ;  /* 0x0000008c65207220 */ /* 0x040fe20000410000 */
[----:B------:R-:W-:Y:S01]  /*17740*/  MOV R140, R243 ;  /* 0x000000f3008c7202 */ /* 0x000fe20000000f00 */
        /* <DEDUP_REMOVED lines=11> */
[----:B--2---:R-:W-:Y:S02]  /*17800*/  FMUL.FTZ R6, R100, R114 ;  /* 0x0000007264067220 */ /* 0x004fe40000410000 */
[----:B------:R-:W-:Y:S02]  /*17810*/  FMUL.FTZ R0, R0, c[0x0][0x23c] ;  /* 0x00008f0000007a20 */ /* 0x000fe40000410000 */
[C---:B------:R-:W-:Y:S02]  /*17820*/  FMUL.FTZ R7, R100.reuse, R115 ;  /* 0x0000007364077220 */ /* 0x040fe40000410000 */
[----:B------:R1:W2:Y:S01]  /*17830*/  MUFU.EX2 R3, R0 ;  /* 0x0000000000037308 */ /* 0x0002a20000000800 */
[----:B------:R-:W3:Y:S01]  /*17840*/  LDSM.16.MT88.4 R112, [R218+0xa000] ;  /* 0x00a00000da70783b */ /* 0x000ee20000004200 */
[C---:B------:R-:W-:Y:S02]  /*17850*/  FMUL.FTZ R18, R100.reuse, R126 ;  /* 0x0000007e64127220 */ /* 0x040fe40000410000 */
[C---:B------:R-:W-:Y:S01]  /*17860*/  FMUL.FTZ R19, R100.reuse, R127 ;  /* 0x0000007f64137220 */ /* 0x040fe20000410000 */
[-C--:B------:R-:W-:Y:S01]  /*17870*/  HMMA.16816.F32 R4, R176, R20.reuse, R4 ;  /* 0x00000014b004723c */ /* 0x080fe20000001804 */
[C---:B------:R-:W-:Y:S02]  /*17880*/  FMUL.FTZ R34, R100.reuse, R142 ;  /* 0x0000008e64227220 */ /* 0x040fe40000410000 */
[----:B------:R-:W-:Y:S01]  /*17890*/  FMUL.FTZ R35, R100, R143 ;  /* 0x0000008f64237220 */ /* 0x000fe20000410000 */
[----:B------:R-:W-:Y:S01]  /*178a0*/  LDSM.16.MT88.4 R124, [R218+0x9400] ;  /* 0x00940000da7c783b */ /* 0x000fe20000004200 */
[----:B------:R-:W-:Y:S02]  /*178b0*/  IMAD.MOV.U32 R106, RZ, RZ, R237 ;  /* 0x000000ffff6a7224 */ /* 0x000fe400078e00ed */
[----:B------:R-:W-:Y:S02]  /*178c0*/  IMAD.MOV.U32 R142, RZ, RZ, R47 ;  /* 0x000000ffff8e7224 */ /* 0x000fe400078e002f */
[----:B------:R-:W-:Y:S03]  /*178d0*/  FFMA.FTZ R106, R106, c[0x0][0x23c], -R109 ;  /* 0x00008f006a6a7a23 */ /* 0x000fe6000001086d */
[----:B------:R-:W-:Y:S02]  /*178e0*/  IMAD.MOV.U32 R143, RZ, RZ, R58 ;  /* 0x000000ffff8f7224 */ /* 0x000fe400078e003a */
[C---:B------:R-:W-:Y:S02]  /*178f0*/  FMUL.FTZ R70, R100.reuse, R70 ;  /* 0x0000004664467220 */ /* 0x040fe40000410000 */
[C---:B------:R-:W-:Y:S02]  /*17900*/  FMUL.FTZ R71, R100.reuse, R71 ;  /* 0x0000004764477220 */ /* 0x040fe40000410000 */
[----:B------:R-:W-:Y:S02]  /*17910*/  FMUL.FTZ R82, R100, R82 ;  /* 0x0000005264527220 */ /* 0x000fe40000410000 */
[----:B-1----:R-:W-:Y:S02]  /*17920*/  FADD.FTZ R0, -R2, R107 ;  /* 0x0000006b02007221 */ /* 0x002fe40000010100 */
[----:B------:R-:W-:Y:S02]  /*17930*/  FFMA.FTZ R2, R200, c[0x0][0x23c], -R109 ;  /* 0x00008f00c8027a23 */ /* 0x000fe4000001086d */
[----:B------:R-:W-:Y:S02]  /*17940*/  FMUL.FTZ R0, R0, c[0x0][0x23c] ;  /* 0x00008f0000007a20 */ /* 0x000fe40000410000 */
[----:B------:R1:W-:Y:S01]  /*17950*/  MUFU.EX2 R45, R2 ;  /* 0x00000002002d7308 */ /* 0x0003e20000000800 */
[C---:B--2---:R-:W-:Y:S01]  /*17960*/  FMUL.FTZ R25, R3.reuse, R133 ;  /* 0x0000008503197220 */ /* 0x044fe20000410000 */
[----:B------:R-:W-:Y:S01]  /*17970*/  MOV R133, R248 ;  /* 0x000000f800857202 */ /* 0x000fe20000000f00 */
[C---:B------:R-:W-:Y:S02]  /*17980*/  FMUL.FTZ R24, R3.reuse, R132 ;  /* 0x0000008403187220 */ /* 0x040fe40000410000 */
[----:B------:R-:W-:Y:S02]  /*17990*/  IMAD.MOV.U32 R132, RZ, RZ, R247 ;  /* 0x000000ffff847224 */ /* 0x000fe400078e00f7 */
[C---:B------:R-:W-:Y:S02]  /*179a0*/  FMUL.FTZ R8, R3.reuse, R116 ;  /* 0x0000007403087220 */ /* 0x040fe40000410000 */
[C---:B------:R-:W-:Y:S01]  /*179b0*/  FMUL.FTZ R9, R3.reuse, R117 ;  /* 0x0000007503097220 */ /* 0x040fe20000410000 */
[----:B------:R-:W2:Y:S01]  /*179c0*/  MUFU.EX2 R0, R0 ;  /* 0x0000000000007308 */ /* 0x000ea20000000800 */
[C---:B------:R-:W-:Y:S02]  /*179d0*/  FMUL.FTZ R12, R3.reuse, R120 ;  /* 0x00000078030c7220 */ /* 0x040fe40000410000 */
[C---:B------:R-:W-:Y:S02]  /*179e0*/  FMUL.FTZ R13, R3.reuse, R121 ;  /* 0x00000079030d7220 */ /* 0x040fe40000410000 */
[C---:B------:R-:W-:Y:S01]  /*179f0*/  FMUL.FTZ R28, R3.reuse, R136 ;  /* 0x00000088031c7220 */ /* 0x040fe20000410000 */
[----:B------:R-:W-:Y:S01]  /*17a00*/  MOV R136, R239 ;  /* 0x000000ef00887202 */ /* 0x000fe20000000f00 */
[C---:B------:R-:W-:Y:S02]  /*17a10*/  FMUL.FTZ R29, R3.reuse, R137 ;  /* 0x00000089031d7220 */ /* 0x040fe40000410000 */
[----:B------:R-:W-:Y:S02]  /*17a20*/  IMAD.MOV.U32 R137, RZ, RZ, R213 ;  /* 0x000000ffff897224 */ /* 0x000fe400078e00d5 */
[----:B------:R-:W-:Y:S02]  /*17a30*/  FMUL.FTZ R41, R3, R149 ;  /* 0x0000009503297220 */ /* 0x000fe40000410000 */
[----:B------:R-:W-:Y:S02]  /*17a40*/  IMAD.MOV.U32 R149, RZ, RZ, R49 ;  /* 0x000000ffff957224 */ /* 0x000fe400078e0031 */
[----:B-1----:R-:W-:Y:S01]  /*17a50*/  FFMA.FTZ R2, R199, c[0x0][0x23c], -R109 ;  /* 0x00008f00c7027a23 */ /* 0x002fe2000001086d */
[----:B------:R-:W-:Y:S01]  /*17a60*/  MOV R199, R211 ;  /* 0x000000d300c77202 */ /* 0x000fe20000000f00 */
[C---:B------:R-:W-:Y:S02]  /*17a70*/  FMUL.FTZ R40, R3.reuse, R148 ;  /* 0x0000009403287220 */ /* 0x040fe40000410000 */
[----:B------:R1:W4:Y:S01]  /*17a80*/  MUFU.EX2 R59, R2 ;  /* 0x00000002003b7308 */ /* 0x0003220000000800 */
[----:B------:R-:W-:Y:S02]  /*17a90*/  IMAD.MOV.U32 R148, RZ, RZ, R64 ;  /* 0x000000ffff947224 */ /* 0x000fe400078e0040 */
[----:B------:R-:W-:Y:S02]  /*17aa0*/  FMUL.FTZ R44, R3, R152 ;  /* 0x00000098032c7220 */ /* 0x000fe40000410000 */
[C---:B--2---:R-:W-:Y:S02]  /*17ab0*/  FMUL.FTZ R26, R0.reuse, R134 ;  /* 0x00000086001a7220 */ /* 0x044fe40000410000 */
[----:B------:R-:W-:Y:S02]  /*17ac0*/  IMAD.MOV.U32 R134, RZ, RZ, R251 ;  /* 0x000000ffff867224 */ /* 0x000fe400078e00fb */
[C---:B------:R-:W-:Y:S02]  /*17ad0*/  FMUL.FTZ R42, R0.reuse, R150 ;  /* 0x00000096002a7220 */ /* 0x040fe40000410000 */
[----:B------:R-:W-:Y:S02]  /*17ae0*/  IMAD.MOV.U32 R150, RZ, RZ, R250 ;  /* 0x000000ffff967224 */ /* 0x000fe400078e00fa */
[C---:B------:R-:W-:Y:S02]  /*17af0*/  FMUL.FTZ R10, R0.reuse, R118 ;  /* 0x00000076000a7220 */ /* 0x040fe40000410000 */
[C---:B------:R-:W-:Y:S02]  /*17b00*/  FMUL.FTZ R11, R0.reuse, R119 ;  /* 0x00000077000b7220 */ /* 0x040fe40000410000 */
[----:B------:R-:W2:Y:S01]  /*17b10*/  LDSM.16.MT88.4 R116, [R216+0xb000] ;  /* 0x00b00000d874783b */ /* 0x000ea20000004200 */
[C---:B------:R-:W-:Y:S02]  /*17b20*/  FMUL.FTZ R64, R101.reuse, R172 ;  /* 0x000000ac65407220 */ /* 0x040fe40000410000 */
[C---:B------:R-:W-:Y:S02]  /*17b30*/  FMUL.FTZ R14, R0.reuse, R122 ;  /* 0x0000007a000e7220 */ /* 0x040fe40000410000 */
[C---:B------:R-:W-:Y:S01]  /*17b40*/  HMMA.16816.F32 R8, R180.reuse, R20, R8 ;  /* 0x00000014b408723c */ /* 0x040fe20000001808 */
[----:B------:R-:W-:Y:S02]  /*17b50*/  FMUL.FTZ R15, R0, R123 ;  /* 0x0000007b000f7220 */ /* 0x000fe40000410000 */
[----:B-1----:R-:W-:Y:S02]  /*17b60*/  FFMA.FTZ R2, R202, c[0x0][0x23c], -R110 ;  /* 0x00008f00ca027a23 */ /* 0x002fe4000001086e */
[C---:B------:R-:W-:Y:S02]  /*17b70*/  FMUL.FTZ R43, R0.reuse, R151 ;  /* 0x00000097002b7220 */ /* 0x040fe40000410000 */
[----:B------:R1:W-:Y:S01]  /*17b80*/  MUFU.EX2 R252, R2 ;  /* 0x0000000200fc7308 */ /* 0x0003e20000000800 */
[-C--:B------:R-:W-:Y:S01]  /*17b90*/  HMMA.16816.F32 R12, R180, R22.reuse, R12 ;  /* 0x00000016b40c723c */ /* 0x080fe2000000180c */
[----:B------:R-:W-:Y:S03]  /*17ba0*/  IMAD.MOV.U32 R151, RZ, RZ, R246 ;  /* 0x000000ffff977224 */ /* 0x000fe600078e00f6 */
[C---:B------:R-:W-:Y:S02]  /*17bb0*/  FMUL.FTZ R20, R101.reuse, R128 ;  /* 0x0000008065147220 */ /* 0x040fe40000410000 */
[----:B------:R-:W-:Y:S02]  /*17bc0*/  FMUL.FTZ R21, R101, R129 ;  /* 0x0000008165157220 */ /* 0x000fe40000410000 */
[C---:B------:R-:W-:Y:S01]  /*17bd0*/  HMMA.16816.F32 R16, R176.reuse, R22, R16 ;  /* 0x00000016b010723c */ /* 0x040fe20000001810 */
[C---:B------:R-:W-:Y:S03]  /*17be0*/  FMUL.FTZ R27, R0.reuse, R135 ;  /* 0x00000087001b7220 */ /* 0x040fe60000410000 */
[C---:B------:R-:W-:Y:S01]  /*17bf0*/  FMUL.FTZ R30, R0.reuse, R138 ;  /* 0x0000008a001e7220 */ /* 0x040fe20000410000 */
[----:B------:R-:W-:Y:S01]  /*17c00*/  MOV R135, R51 ;  /* 0x0000003300877202 */ /* 0x000fe20000000f00 */
[----:B------:R-:W-:Y:S01]  /*17c10*/  FMUL.FTZ R31, R0, R139 ;  /* 0x0000008b001f7220 */ /* 0x000fe20000410000 */
[----:B------:R-:W-:Y:S01]  /*17c20*/  MOV R139, R215 ;  /* 0x000000d7008b7202 */ /* 0x000fe20000000f00 */
[C---:B------:R-:W-:Y:S04]  /*17c30*/  FMUL.FTZ R22, R100.reuse, R130 ;  /* 0x0000008264167220 */ /* 0x040fe80000410000 */
[C---:B------:R-:W-:Y:S02]  /*17c40*/  FMUL.FTZ R23, R100.reuse, R131 ;  /* 0x0000008364177220 */ /* 0x040fe40000410000 */
[----:B------:R-:W-:Y:S01]  /*17c50*/  LDSM.16.MT88.4 R128, [R216+0xa400] ;  /* 0x00a40000d880783b */ /* 0x000fe20000004200 */
[----:B-1----:R-:W-:Y:S01]  /*17c60*/  FFMA.FTZ R2, R201, c[0x0][0x23c], -R110 ;  /* 0x00008f00c9027a23 */ /* 0x002fe2000001086e */
[----:B------:R-:W-:Y:S01]  /*17c70*/  MOV R201, R212 ;  /* 0x000000d400c97202 */ /* 0x000fe20000000f00 */
[----:B------:R-:W-:Y:S02]  /*17c80*/  FMUL.FTZ R51, R100, R159 ;  /* 0x0000009f64337220 */ /* 0x000fe40000410000 */
[-C--:B------:R-:W-:Y:S01]  /*17c90*/  HMMA.16816.F32 R20, R176, R36.reuse, R20 ;  /* 0x00000024b014723c */ /* 0x080fe20000001814 */
[----:B------:R1:W1:Y:S01]  /*17ca0*/  MUFU.EX2 R251, R2 ;  /* 0x0000000200fb7308 */ /* 0x0002620000000800 */
[C---:B------:R-:W-:Y:S02]  /*17cb0*/  FMUL.FTZ R46, R0.reuse, R154 ;  /* 0x0000009a002e7220 */ /* 0x040fe40000410000 */
[----:B------:R-:W-:Y:S02]  /*17cc0*/  FMUL.FTZ R47, R0, R155 ;  /* 0x0000009b002f7220 */ /* 0x000fe40000410000 */
[----:B------:R-:W-:Y:S02]  /*17cd0*/  IMAD.MOV.U32 R107, RZ, RZ, R50 ;  /* 0x000000ffff6b7224 */ /* 0x000fe400078e0032 */
[C---:B------:R-:W-:Y:S01]  /*17ce0*/  HMMA.16816.F32 R24, R180.reuse, R36, R24 ;  /* 0x00000024b418723c */ /* 0x040fe20000001818 */
[----:B------:R-:W-:Y:S03]  /*17cf0*/  FMUL.FTZ R49, R101, R157 ;  /* 0x0000009d65317220 */ /* 0x000fe60000410000 */
[----:B------:R-:W-:Y:S02]  /*17d00*/  FMUL.FTZ R50, R100, R158 ;  /* 0x0000009e64327220 */ /* 0x000fe40000410000 */
[----:B------:R-:W-:Y:S02]  /*17d10*/  IMAD.MOV.U32 R158, RZ, RZ, R217 ;  /* 0x000000ffff9e7224 */ /* 0x000fe400078e00d9 */
[-C--:B------:R-:W-:Y:S01]  /*17d20*/  HMMA.16816.F32 R28, R180, R38.reuse, R28 ;  /* 0x00000026b41c723c */ /* 0x080fe2000000181c */
[C---:B------:R-:W-:Y:S03]  /*17d30*/  FMUL.FTZ R56, R3.reuse, R164 ;  /* 0x000000a403387220 */ /* 0x040fe60000410000 */
[----:B------:R-:W-:Y:S02]  /*17d40*/  FMUL.FTZ R58, R0, R166 ;  /* 0x000000a6003a7220 */ /* 0x000fe40000410000 */
[----:B------:R-:W-:Y:S02]  /*17d50*/  FMUL.FTZ R61, R3, R169 ;  /* 0x000000a9033d7220 */ /* 0x000fe40000410000 */
[C---:B------:R-:W-:Y:S01]  /*17d60*/  HMMA.16816.F32 R32, R176.reuse, R38, R32 ;  /* 0x00000026b020723c */ /* 0x040fe20000001820 */
[----:B-1----:R-:W-:Y:S03]  /*17d70*/  FFMA.FTZ R2, R204, c[0x0][0x23c], -R109 ;  /* 0x00008f00cc027a23 */ /* 0x002fe6000001086d */
[----:B------:R-:W-:Y:S01]  /*17d80*/  IMAD.MOV.U32 R202, RZ, RZ, R241 ;  /* 0x000000ffffca7224 */ /* 0x000fe200078e00f1 */
[----:B------:R1:W-:Y:S01]  /*17d90*/  MUFU.EX2 R250, R2 ;  /* 0x0000000200fa7308 */ /* 0x0003e20000000800 */
[----:B------:R-:W-:Y:S02]  /*17da0*/  IMAD.MOV.U32 R138, RZ, RZ, R214 ;  /* 0x000000ffff8a7224 */ /* 0x000fe400078e00d6 */
[C---:B------:R-:W-:Y:S04]  /*17db0*/  FMUL.FTZ R39, R100.reuse, R147 ;  /* 0x0000009364277220 */ /* 0x040fe80000410000 */
[----:B------:R-:W-:Y:S02]  /*17dc0*/  IMAD.MOV.U32 R147, RZ, RZ, R242 ;  /* 0x000000ffff937224 */ /* 0x000fe400078e00f2 */
[C---:B------:R-:W-:Y:S02]  /*17dd0*/  FMUL.FTZ R36, R101.reuse, R144 ;  /* 0x0000009065247220 */ /* 0x040fe40000410000 */
[----:B------:R-:W-:Y:S02]  /*17de0*/  FMUL.FTZ R37, R101, R145 ;  /* 0x0000009165257220 */ /* 0x000fe40000410000 */
[C---:B------:R-:W-:Y:S01]  /*17df0*/  FMUL.FTZ R38, R100.reuse, R146 ;  /* 0x0000009264267220 */ /* 0x040fe20000410000 */
[----:B------:R-:W-:Y:S01]  /*17e00*/  MOV R146, R67 ;  /* 0x0000004300927202 */ /* 0x000fe20000000f00 */
[----:B------:R-:W-:Y:S02]  /*17e10*/  FMUL.FTZ R67, R100, R175 ;  /* 0x000000af64437220 */ /* 0x000fe40000410000 */
[----:B------:R-:W-:Y:S02]  /*17e20*/  IMAD.MOV.U32 R144, RZ, RZ, R60 ;  /* 0x000000ffff907224 */ /* 0x000fe400078e003c */
[----:B------:R-:W-:Y:S01]  /*17e30*/  FMUL.FTZ R60, R3, R168 ;  /* 0x000000a8033c7220 */ /* 0x000fe20000410000 */
[-C--:B------:R-:W-:Y:S01]  /*17e40*/  HMMA.16816.F32 R36, R176, R52.reuse, R36 ;  /* 0x00000034b024723c */ /* 0x080fe20000001824 */
[C---:B------:R-:W-:Y:S02]  /*17e50*/  FMUL.FTZ R62, R0.reuse, R170 ;  /* 0x000000aa003e7220 */ /* 0x040fe40000410000 */
[----:B------:R-:W-:Y:S02]  /*17e60*/  FMUL.FTZ R63, R0, R171 ;  /* 0x000000ab003f7220 */ /* 0x000fe40000410000 */
[----:B-1----:R-:W-:Y:S02]  /*17e70*/  FFMA.FTZ R2, R203, c[0x0][0x23c], -R109 ;  /* 0x00008f00cb027a23 */ /* 0x002fe4000001086d */
[----:B------:R-:W-:Y:S01]  /*17e80*/  IMAD.MOV.U32 R200, RZ, RZ, R66 ;  /* 0x000000ffffc87224 */ /* 0x000fe200078e0042 */
[C---:B------:R-:W-:Y:S01]  /*17e90*/  HMMA.16816.F32 R40, R180.reuse, R52, R40 ;  /* 0x00000034b428723c */ /* 0x040fe20000001828 */
[----:B------:R1:W1:Y:S03]  /*17ea0*/  MUFU.EX2 R248, R2 ;  /* 0x0000000200f87308 */ /* 0x0002660000000800 */
[----:B------:R-:W-:Y:S01]  /*17eb0*/  IMAD.MOV.U32 R152, RZ, RZ, R45 ;  /* 0x000000ffff987224 */ /* 0x000fe200078e002d */
[----:B------:R-:W-:Y:S01]  /*17ec0*/  MOV R157, R200 ;  /* 0x000000c8009d7202 */ /* 0x000fe20000000f00 */
[----:B------:R-:W-:Y:S01]  /*17ed0*/  FMUL.FTZ R45, R3, R153 ;  /* 0x00000099032d7220 */ /* 0x000fe20000410000 */
[----:B----4-:R-:W-:Y:S01]  /*17ee0*/  MOV R153, R59 ;  /* 0x0000003b00997202 */ /* 0x010fe20000000f00 */
[----:B------:R-:W-:Y:S02]  /*17ef0*/  FMUL.FTZ R66, R100, R174 ;  /* 0x000000ae64427220 */ /* 0x000fe40000410000 */
[----:B------:R-:W-:Y:S02]  /*17f00*/  LDSM.16.MT88.4 R172, [R218+0xac00] ;  /* 0x00ac0000daac783b */ /* 0x000fe40000004200 */
[C---:B------:R-:W-:Y:S01]  /*17f10*/  FMUL.FTZ R52, R101.reuse, R160 ;  /* 0x000000a065347220 */ /* 0x040fe20000410000 */
[-C--:B------:R-:W-:Y:S01]  /*17f20*/  HMMA.16816.F32 R44, R180, R54.reuse, R44 ;  /* 0x00000036b42c723c */ /* 0x080fe2000000182c */
[----:B------:R-:W-:Y:S02]  /*17f30*/  IMAD.MOV.U32 R145, RZ, RZ, R57 ;  /* 0x000000ffff917224 */ /* 0x000fe400078e0039 */
[----:B------:R-:W-:Y:S02]  /*17f40*/  FMUL.FTZ R53, R101, R161 ;  /* 0x000000a165357220 */ /* 0x000fe40000410000 */
[C---:B------:R-:W-:Y:S02]  /*17f50*/  FMUL.FTZ R57, R3.reuse, R165 ;  /* 0x000000a503397220 */ /* 0x040fe40000410000 */
[----:B------:R-:W-:Y:S01]  /*17f60*/  FMUL.FTZ R59, R0, R167 ;  /* 0x000000a7003b7220 */ /* 0x000fe20000410000 */
[C---:B------:R-:W-:Y:S01]  /*17f70*/  HMMA.16816.F32 R48, R176.reuse, R54, R48 ;  /* 0x00000036b030723c */ /* 0x040fe20000001830 */
[----:B------:R-:W-:Y:S03]  /*17f80*/  FMUL.FTZ R72, R3, R72 ;  /* 0x0000004803487220 */ /* 0x000fe60000410000 */
[--C-:B-1----:R-:W-:Y:S02]  /*17f90*/  FFMA.FTZ R2, R205, c[0x0][0x23c], -R110.reuse ;  /* 0x00008f00cd027a23 */ /* 0x102fe4000001086e */
[C---:B------:R-:W-:Y:S02]  /*17fa0*/  FMUL.FTZ R73, R3.reuse, R73 ;  /* 0x0000004903497220 */ /* 0x040fe40000410000 */
[----:B------:R1:W-:Y:S01]  /*17fb0*/  MUFU.EX2 R247, R2 ;  /* 0x0000000200f77308 */ /* 0x0003e20000000800 */
[C---:B------:R-:W-:Y:S03]  /*17fc0*/  FMUL.FTZ R54, R100.reuse, R162 ;  /* 0x000000a264367220 */ /* 0x040fe60000410000 */
[----:B------:R-:W-:Y:S02]  /*17fd0*/  FMUL.FTZ R55, R100, R163 ;  /* 0x000000a364377220 */ /* 0x000fe40000410000 */
[C---:B------:R-:W-:Y:S02]  /*17fe0*/  FMUL.FTZ R74, R0.reuse, R74 ;  /* 0x0000004a004a7220 */ /* 0x040fe40000410000 */
[C---:B------:R-:W-:Y:S02]  /*17ff0*/  FMUL.FTZ R75, R0.reuse, R75 ;  /* 0x0000004b004b7220 */ /* 0x040fe40000410000 */
[C---:B------:R-:W-:Y:S01]  /*18000*/  FMUL.FTZ R76, R3.reuse, R76 ;  /* 0x0000004c034c7220 */ /* 0x040fe20000410000 */
[-C--:B---3--:R-:W-:Y:S01]  /*18010*/  HMMA.16816.F32 R52, R176, R112.reuse, R52 ;  /* 0x00000070b034723c */ /* 0x088fe20000001834 */
[C---:B------:R-:W-:Y:S02]  /*18020*/  FMUL.FTZ R77, R3.reuse, R77 ;  /* 0x0000004d034d7220 */ /* 0x040fe40000410000 */
[C---:B------:R-:W-:Y:S02]  /*18030*/  FMUL.FTZ R78, R0.reuse, R78 ;  /* 0x0000004e004e7220 */ /* 0x040fe40000410000 */
[----:B------:R-:W-:Y:S02]  /*18040*/  FMUL.FTZ R79, R0, R79 ;  /* 0x0000004f004f7220 */ /* 0x000fe40000410000 */
[----:B------:R-:W-:Y:S01]  /*18050*/  FMUL.FTZ R83, R100, R83 ;  /* 0x0000005364537220 */ /* 0x000fe20000410000 */
[C---:B------:R-:W-:Y:S01]  /*18060*/  HMMA.16816.F32 R56, R180.reuse, R112, R56 ;  /* 0x00000070b438723c */ /* 0x040fe20000001838 */
[C---:B------:R-:W-:Y:S03]  /*18070*/  FMUL.FTZ R88, R3.reuse, R88 ;  /* 0x0000005803587220 */ /* 0x040fe60000410000 */
[C---:B------:R-:W-:Y:S02]  /*18080*/  FMUL.FTZ R89, R3.reuse, R89 ;  /* 0x0000005903597220 */ /* 0x040fe40000410000 */
[----:B-1----:R-:W-:Y:S02]  /*18090*/  FFMA.FTZ R2, R206, c[0x0][0x23c], -R110 ;  /* 0x00008f00ce027a23 */ /* 0x002fe4000001086e */
[-C--:B------:R-:W-:Y:S01]  /*180a0*/  HMMA.16816.F32 R60, R180, R114.reuse, R60 ;  /* 0x00000072b43c723c */ /* 0x080fe2000000183c */
[C---:B------:R-:W-:Y:S01]  /*180b0*/  FMUL.FTZ R90, R0.reuse, R90 ;  /* 0x0000005a005a7220 */ /* 0x040fe20000410000 */
[----:B------:R1:W3:Y:S02]  /*180c0*/  MUFU.EX2 R246, R2 ;  /* 0x0000000200f67308 */ /* 0x0002e40000000800 */
[C---:B------:R-:W-:Y:S02]  /*180d0*/  FMUL.FTZ R91, R0.reuse, R91 ;  /* 0x0000005b005b7220 */ /* 0x040fe40000410000 */
[C---:B------:R-:W-:Y:S02]  /*180e0*/  FMUL.FTZ R92, R3.reuse, R92 ;  /* 0x0000005c035c7220 */ /* 0x040fe40000410000 */
[C---:B------:R-:W-:Y:S01]  /*180f0*/  HMMA.16816.F32 R64, R176.reuse, R114, R64 ;  /* 0x00000072b040723c */ /* 0x040fe20000001840 */
[----:B------:R-:W4:Y:S03]  /*18100*/  LDSM.16.MT88.4 R112, [R218+0xb000] ;  /* 0x00b00000da70783b */ /* 0x000f260000004200 */
[----:B------:R-:W-:Y:S02]  /*18110*/  FMUL.FTZ R93, R3, R93 ;  /* 0x0000005d035d7220 */ /* 0x000fe40000410000 */
[C---:B------:R-:W-:Y:S02]  /*18120*/  FMUL.FTZ R94, R0.reuse, R94 ;  /* 0x0000005e005e7220 */ /* 0x040fe40000410000 */
[-C--:B--2---:R-:W-:Y:S01]  /*18130*/  HMMA.16816.F32 R68, R176, R116.reuse, R68 ;  /* 0x00000074b044723c */ /* 0x084fe20000001844 */
[----:B------:R-:W-:Y:S03]  /*18140*/  FMUL.FTZ R95, R0, R95 ;  /* 0x0000005f005f7220 */ /* 0x000fe60000410000 */
[C---:B------:R-:W-:Y:S02]  /*18150*/  FMUL.FTZ R85, R101.reuse, R85 ;  /* 0x0000005565557220 */ /* 0x040fe40000410000 */
[C---:B------:R-:W-:Y:S02]  /*18160*/  FMUL.FTZ R86, R100.reuse, R86 ;  /* 0x0000005664567220 */ /* 0x040fe40000410000 */
[C---:B------:R-:W-:Y:S01]  /*18170*/  HMMA.16816.F32 R72, R180.reuse, R116, R72 ;  /* 0x00000074b448723c */ /* 0x040fe20000001848 */
[----:B------:R-:W-:Y:S03]  /*18180*/  FMUL.FTZ R87, R100, R87 ;  /* 0x0000005764577220 */ /* 0x000fe60000410000 */
[--C-:B-1----:R-:W-:Y:S02]  /*18190*/  FFMA.FTZ R2, R196, c[0x0][0x23c], -R111.reuse ;  /* 0x00008f00c4027a23 */ /* 0x102fe4000001086f */
[C---:B------:R-:W-:Y:S02]  /*181a0*/  FMUL.FTZ R96, R101.reuse, R96 ;  /* 0x0000006065607220 */ /* 0x040fe40000410000 */
[-C--:B------:R-:W-:Y:S01]  /*181b0*/  HMMA.16816.F32 R76, R180, R118.reuse, R76 ;  /* 0x00000076b44c723c */ /* 0x080fe2000000184c */
[----:B------:R1:W-:Y:S03]  /*181c0*/  MUFU.EX2 R243, R2 ;  /* 0x0000000200f37308 */ /* 0x0003e60000000800 */
[----:B------:R-:W-:Y:S02]  /*181d0*/  FMUL.FTZ R97, R101, R97 ;  /* 0x0000006165617220 */ /* 0x000fe40000410000 */
[C---:B------:R-:W-:Y:S02]  /*181e0*/  FMUL.FTZ R98, R100.reuse, R98 ;  /* 0x0000006264627220 */ /* 0x040fe40000410000 */
[C---:B------:R-:W-:Y:S01]  /*181f0*/  HMMA.16816.F32 R80, R176.reuse, R118, R80 ;  /* 0x00000076b050723c */ /* 0x040fe20000001850 */
[----:B------:R-:W2:Y:S03]  /*18200*/  LDSM.16.MT88.4 R116, [R216+0x9400] ;  /* 0x00940000d874783b */ /* 0x000ea60000004200 */
[----:B------:R-:W-:Y:S04]  /*18210*/  FMUL.FTZ R99, R100, R99 ;  /* 0x0000006364637220 */ /* 0x000fe80000410000 */
[-C--:B----4-:R-:W-:Y:S08]  /*18220*/  HMMA.16816.F32 R84, R176, R112.reuse, R84 ;  /* 0x00000070b054723c */ /* 0x090ff00000001854 */
[C---:B------:R-:W-:Y:S01]  /*18230*/  HMMA.16816.F32 R88, R180.reuse, R112, R88 ;  /* 0x00000070b458723c */ /* 0x040fe20000001858 */
[--C-:B-1----:R-:W-:Y:S04]  /*18240*/  FFMA.FTZ R2, R195, c[0x0][0x23c], -R111.reuse ;  /* 0x00008f00c3027a23 */ /* 0x102fe8000001086f */
[----:B------:R1:W4:Y:S02]  /*18250*/  MUFU.EX2 R242, R2 ;  /* 0x0000000200f27308 */ /* 0x0003240000000800 */
[----:B------:R-:W-:Y:S01]  /*18260*/  F2FP.PACK_AB R112, R153, R152 ;  /* 0x000000989970723e */ /* 0x000fe200000000ff */
[-C--:B------:R-:W-:Y:S01]  /*18270*/  HMMA.16816.F32 R92, R180, R114.reuse, R92 ;  /* 0x00000072b45c723c */ /* 0x080fe2000000185c */
[----:B------:R-:W-:Y:S03]  /*18280*/  LDSM.16.MT88.4 R180, [R216+0xbc00] ;  /* 0x00bc0000d8b4783b */ /* 0x000fe60000004200 */
[----:B------:R-:W-:Y:S04]  /*18290*/  F2FP.PACK_AB R113, R251, R252 ;  /* 0x000000fcfb71723e */ /* 0x000fe800000000ff */
[----:B------:R-:W-:Y:S07]  /*182a0*/  HMMA.16816.F32 R96, R176, R114, R96 ;  /* 0x00000072b060723c */ /* 0x000fee0000001860 */
[----:B------:R-:W-:Y:S02]  /*182b0*/  F2FP.PACK_AB R114, R248, R250 ;  /* 0x000000faf872723e */ /* 0x000fe400000000ff */
[----:B---3--:R-:W-:Y:S03]  /*182c0*/  F2FP.PACK_AB R115, R246, R247 ;  /* 0x000000f7f673723e */ /* 0x008fe600000000ff */
[--C-:B-1----:R-:W-:Y:S01]  /*182d0*/  FFMA.FTZ R2, R198, c[0x0][0x23c], -R111.reuse ;  /* 0x00008f00c6027a23 */ /* 0x102fe2000001086f */
[----:B----4-:R-:W-:Y:S03]  /*182e0*/  F2FP.PACK_AB R120, R242, R243 ;  /* 0x000000f3f278723e */ /* 0x010fe600000000ff */
[-C--:B--2---:R-:W-:Y:S01]  /*182f0*/  HMMA.16816.F32 R4, R112, R116.reuse, R4 ;  /* 0x000000747004723c */ /* 0x084fe20000001804 */
        /* <DEDUP_REMOVED lines=20> */
[--C-:B-1----:R-:W-:Y:S02]  /*18440*/  FFMA.FTZ R2, R208, c[0x0][0x23c], -R109.reuse ;  /* 0x00008f00d0027a23 */ /* 0x102fe4000001086d */
[----:B------:R-:W-:Y:S02]  /*18450*/  MUFU.EX2 R208, R106 ;  /* 0x0000006a00d07308 */ /* 0x000fe40000000800 */
[-C--:B------:R-:W-:Y:S08]  /*18460*/  HMMA.16816.F32 R20, R112, R124.reuse, R20 ;  /* 0x0000007c7014723c */ /* 0x080ff00000001814 */
[C---:B------:R-:W-:Y:S01]  /*18470*/  HMMA.16816.F32 R24, R120.reuse, R124, R24 ;  /* 0x0000007c7818723c */ /* 0x040fe20000001818 */
[----:B------:R1:W3:Y:S07]  /*18480*/  MUFU.EX2 R213, R2 ;  /* 0x0000000200d57308 */ /* 0x0002ee0000000800 */
[-C--:B------:R-:W-:Y:S08]  /*18490*/  HMMA.16816.F32 R28, R120, R126.reuse, R28 ;  /* 0x0000007e781c723c */ /* 0x080ff0000000181c */
[C---:B------:R-:W-:Y:S01]  /*184a0*/  HMMA.16816.F32 R32, R112.reuse, R126, R32 ;  /* 0x0000007e7020723c */ /* 0x040fe20000001820 */
[----:B------:R-:W4:Y:S07]  /*184b0*/  LDSM.16.MT88.4 R124, [R216+0xb400] ;  /* 0x00b40000d87c783b */ /* 0x000f2e0000004200 */
[-C--:B------:R-:W-:Y:S01]  /*184c0*/  HMMA.16816.F32 R36, R112, R128.reuse, R36 ;  /* 0x000000807024723c */ /* 0x080fe20000001824 */
[--C-:B-1----:R-:W-:Y:S04]  /*184d0*/  FFMA.FTZ R2, R209, c[0x0][0x23c], -R110.reuse ;  /* 0x00008f00d1027a23 */ /* 0x102fe8000001086e */
[----:B------:R1:W-:Y:S03]  /*184e0*/  MUFU.EX2 R211, R2 ;  /* 0x0000000200d37308 */ /* 0x0003e60000000800 */
[C---:B------:R-:W-:Y:S08]  /*184f0*/  HMMA.16816.F32 R40, R120.reuse, R128, R40 ;  /* 0x000000807828723c */ /* 0x040ff00000001828 */
[-C--:B------:R-:W-:Y:S08]  /*18500*/  HMMA.16816.F32 R44, R120, R130.reuse, R44 ;  /* 0x00000082782c723c */ /* 0x080ff0000000182c */
[C---:B------:R-:W-:Y:S01]  /*18510*/  HMMA.16816.F32 R48, R112.reuse, R130, R48 ;  /* 0x000000827030723c */ /* 0x040fe20000001830 */
[----:B------:R-:W3:Y:S03]  /*18520*/  LDSM.16.MT88.4 R128, [R218+0xb400] ;  /* 0x00b40000da80783b */ /* 0x000ee60000004200 */
[----:B-1----:R-:W-:Y:S04]  /*18530*/  FFMA.FTZ R2, R210, c[0x0][0x23c], -R110 ;  /* 0x00008f00d2027a23 */ /* 0x002fe8000001086e */
[-C--:B--2---:R-:W-:Y:S01]  /*18540*/  HMMA.16816.F32 R52, R112, R116.reuse, R52 ;  /* 0x000000747034723c */ /* 0x084fe20000001834 */
[----:B------:R1:W2:Y:S07]  /*18550*/  MUFU.EX2 R209, R2 ;  /* 0x0000000200d17308 */ /* 0x0002ae0000000800 */
[C---:B------:R-:W-:Y:S08]  /*18560*/  HMMA.16816.F32 R56, R120.reuse, R116, R56 ;  /* 0x000000747838723c */ /* 0x040ff00000001838 */
[-C--:B------:R-:W-:Y:S08]  /*18570*/  HMMA.16816.F32 R60, R120, R118.reuse, R60 ;  /* 0x00000076783c723c */ /* 0x080ff0000000183c */
[C---:B------:R-:W-:Y:S01]  /*18580*/  HMMA.16816.F32 R64, R112.reuse, R118, R64 ;  /* 0x000000767040723c */ /* 0x040fe20000001840 */
[----:B-1----:R-:W-:Y:S01]  /*18590*/  FFMA.FTZ R2, R201, c[0x0][0x23c], -R109 ;  /* 0x00008f00c9027a23 */ /* 0x002fe2000001086d */
[----:B------:R-:W1:Y:S02]  /*185a0*/  LDSM.16.MT88.4 R116, [R216+0x9800] ;  /* 0x00980000d874783b */ /* 0x000e640000004200 */
[----:B------:R-:W-:Y:S01]  /*185b0*/  IMAD.MOV.U32 R201, RZ, RZ, R202 ;  /* 0x000000ffffc97224 */ /* 0x000fe200078e00ca */
[----:B------:R2:W1:Y:S01]  /*185c0*/  MUFU.EX2 R210, R2 ;  /* 0x0000000200d27308 */ /* 0x0004620000000800 */
[----:B------:R-:W-:Y:S01]  /*185d0*/  IMAD.MOV.U32 R202, RZ, RZ, R151 ;  /* 0x000000ffffca7224 */ /* 0x000fe200078e0097 */
[----:B------:R-:W-:Y:S01]  /*185e0*/  MOV R151, R150 ;  /* 0x0000009600977202 */ /* 0x000fe20000000f00 */
[-C--:B----4-:R-:W-:Y:S01]  /*185f0*/  HMMA.16816.F32 R68, R112, R124.reuse, R68 ;  /* 0x0000007c7044723c */ /* 0x090fe20000001844 */
[----:B------:R-:W-:Y:S03]  /*18600*/  IMAD.MOV.U32 R154, RZ, RZ, R201 ;  /* 0x000000ffff9a7224 */ /* 0x000fe600078e00c9 */
[----:B------:R-:W-:Y:S01]  /*18610*/  IMAD.MOV.U32 R201, RZ, RZ, R202 ;  /* 0x000000ffffc97224 */ /* 0x000fe200078e00ca */
[----:B------:R-:W-:Y:S01]  /*18620*/  MOV R202, R151 ;  /* 0x0000009700ca7202 */ /* 0x000fe20000000f00 */
[----:B------:R-:W-:Y:S02]  /*18630*/  IMAD.MOV.U32 R150, RZ, RZ, R149 ;  /* 0x000000ffff967224 */ /* 0x000fe400078e0095 */
[C---:B------:R-:W-:Y:S01]  /*18640*/  HMMA.16816.F32 R72, R120.reuse, R124, R72 ;  /* 0x0000007c7848723c */ /* 0x040fe20000001848 */
[----:B------:R-:W-:Y:S03]  /*18650*/  IMAD.MOV.U32 R149, RZ, RZ, R148 ;  /* 0x000000ffff957224 */ /* 0x000fe600078e0094 */
[----:B------:R-:W-:Y:S01]  /*18660*/  IMAD.MOV.U32 R151, RZ, RZ, R150 ;  /* 0x000000ffff977224 */ /* 0x000fe200078e0096 */
[----:B------:R-:W-:Y:S01]  /*18670*/  MOV R148, R146 ;  /* 0x0000009200947202 */ /* 0x000fe20000000f00 */
[----:B------:R-:W-:Y:S02]  /*18680*/  IMAD.MOV.U32 R150, RZ, RZ, R149 ;  /* 0x000000ffff967224 */ /* 0x000fe400078e0095 */
[-C--:B------:R-:W-:Y:S01]  /*18690*/  HMMA.16816.F32 R76, R120, R126.reuse, R76 ;  /* 0x0000007e784c723c */ /* 0x080fe2000000184c */
[----:B------:R-:W-:Y:S03]  /*186a0*/  IMAD.MOV.U32 R146, RZ, RZ, R145 ;  /* 0x000000ffff927224 */ /* 0x000fe600078e0091 */
[----:B------:R-:W-:Y:S01]  /*186b0*/  IMAD.MOV.U32 R145, RZ, RZ, R144 ;  /* 0x000000ffff917224 */ /* 0x000fe200078e0090 */
[----:B------:R-:W-:Y:S01]  /*186c0*/  MOV R149, R148 ;  /* 0x0000009400957202 */ /* 0x000fe20000000f00 */
[----:B--2---:R-:W-:Y:S01]  /*186d0*/  FFMA.FTZ R2, R154, c[0x0][0x23c], -R110 ;  /* 0x00008f009a027a23 */ /* 0x004fe2000001086e */
[----:B------:R-:W-:Y:S01]  /*186e0*/  MOV R144, R225 ;  /* 0x000000e100907202 */ /* 0x000fe20000000f00 */
[C---:B------:R-:W-:Y:S01]  /*186f0*/  HMMA.16816.F32 R80, R112.reuse, R126, R80 ;  /* 0x0000007e7050723c */ /* 0x040fe20000001850 */
[----:B------:R-:W-:Y:S01]  /*18700*/  IMAD.MOV.U32 R154, RZ, RZ, R201 ;  /* 0x000000ffff9a7224 */ /* 0x000fe200078e00c9 */
[----:B------:R2:W-:Y:S01]  /*18710*/  MUFU.EX2 R207, R2 ;  /* 0x0000000200cf7308 */ /* 0x0005e20000000800 */
[----:B------:R-:W4:Y:S01]  /*18720*/  LDSM.16.MT88.4 R124, [R218+0x9800] ;  /* 0x00980000da7c783b */ /* 0x000f220000004200 */
[----:B------:R-:W-:Y:S01]  /*18730*/  MOV R201, R202 ;  /* 0x000000ca00c97202 */ /* 0x000fe20000000f00 */
[----:B------:R-:W-:Y:S02]  /*18740*/  IMAD.MOV.U32 R202, RZ, RZ, R151 ;  /* 0x000000ffffca7224 */ /* 0x000fe400078e0097 */
[----:B------:R-:W-:Y:S01]  /*18750*/  IMAD.MOV.U32 R151, RZ, RZ, R150 ;  /* 0x000000ffff977224 */ /* 0x000fe200078e0096 */
[-C--:B---3--:R-:W-:Y:S01]  /*18760*/  HMMA.16816.F32 R84, R112, R128.reuse, R84 ;  /* 0x000000807054723c */ /* 0x088fe20000001854 */
[----:B------:R-:W-:Y:S02]  /*18770*/  IMAD.MOV.U32 R148, RZ, RZ, R146 ;  /* 0x000000ffff947224 */ /* 0x000fe400078e0092 */
[----:B------:R3:W5:Y:S01]  /*18780*/  LDL.LU R225, [R1+0x88] ;  /* 0x0000880001e17983 */ /* 0x0007620000300800 */
[----:B------:R-:W-:Y:S01]  /*18790*/  IMAD.MOV.U32 R146, RZ, RZ, R145 ;  /* 0x000000ffff927224 */ /* 0x000fe200078e0091 */
[----:B------:R-:W-:Y:S01]  /*187a0*/  MOV R150, R149 ;  /* 0x0000009500967202 */ /* 0x000fe20000000f00 */
[----:B------:R-:W-:Y:S01]  /*187b0*/  IMAD.MOV.U32 R149, RZ, RZ, R148 ;  /* 0x000000ffff957224 */ /* 0x000fe200078e0094 */
[----:B------:R-:W-:Y:S01]  /*187c0*/  MOV R145, R144 ;  /* 0x0000009000917202 */ /* 0x000fe20000000f00 */
[C---:B------:R-:W-:Y:S01]  /*187d0*/  HMMA.16816.F32 R88, R120.reuse, R128, R88 ;  /* 0x000000807858723c */ /* 0x040fe20000001858 */
[----:B------:R-:W-:Y:S03]  /*187e0*/  IMAD.MOV.U32 R148, RZ, RZ, R146 ;  /* 0x000000ffff947224 */ /* 0x000fe600078e0092 */
[----:B------:R-:W-:Y:S01]  /*187f0*/  MOV R146, R141 ;  /* 0x0000008d00927202 */ /* 0x000fe20000000f00 */
[----:B------:R-:W-:Y:S02]  /*18800*/  IMAD.MOV.U32 R141, RZ, RZ, R236 ;  /* 0x000000ffff8d7224 */ /* 0x000fe400078e00ec */
[----:B------:R-:W-:Y:S01]  /*18810*/  IMAD.MOV.U32 R144, RZ, RZ, R139 ;  /* 0x000000ffff907224 */ /* 0x000fe200078e008b */
[-C--:B------:R-:W-:Y:S01]  /*18820*/  HMMA.16816.F32 R92, R120, R130.reuse, R92 ;  /* 0x00000082785c723c */ /* 0x080fe2000000185c */
[----:B------:R-:W-:Y:S03]  /*18830*/  IMAD.MOV.U32 R139, RZ, RZ, R138 ;  /* 0x000000ffff8b7224 */ /* 0x000fe600078e008a */
[----:B--2---:R-:W-:Y:S01]  /*18840*/  FFMA.FTZ R2, R154, c[0x0][0x23c], -R110 ;  /* 0x00008f009a027a23 */ /* 0x004fe2000001086e */
[----:B------:R-:W-:Y:S01]  /*18850*/  MOV R138, R137 ;  /* 0x00000089008a7202 */ /* 0x000fe20000000f00 */
[----:B------:R-:W-:Y:S01]  /*18860*/  IMAD.MOV.U32 R154, RZ, RZ, R201 ;  /* 0x000000ffff9a7224 */ /* 0x000fe200078e00c9 */
[----:B------:R-:W-:Y:S01]  /*18870*/  MOV R201, R202 ;  /* 0x000000ca00c97202 */ /* 0x000fe20000000f00 */
[----:B------:R-:W-:Y:S01]  /*18880*/  HMMA.16816.F32 R96, R112, R130, R96 ;  /* 0x000000827060723c */ /* 0x000fe20000001860 */
[----:B------:R2:W2:Y:S01]  /*18890*/  MUFU.EX2 R206, R2 ;  /* 0x0000000200ce7308 */ /* 0x0004a20000000800 */
[----:B------:R-:W3:Y:S02]  /*188a0*/  LDSM.16.MT88.4 R128, [R216+0xa800] ;  /* 0x00a80000d880783b */ /* 0x000ee40000004200 */
[----:B------:R-:W-:Y:S02]  /*188b0*/  IMAD.MOV.U32 R202, RZ, RZ, R151 ;  /* 0x000000ffffca7224 */ /* 0x000fe400078e0097 */
[----:B------:R-:W-:Y:S01]  /*188c0*/  IMAD.MOV.U32 R151, RZ, RZ, R150 ;  /* 0x000000ffff977224 */ /* 0x000fe200078e0096 */
[----:B------:R-:W-:Y:S01]  /*188d0*/  MOV R150, R149 ;  /* 0x0000009500967202 */ /* 0x000fe20000000f00 */
[----:B------:R-:W-:Y:S01]  /*188e0*/  IMAD.MOV.U32 R149, RZ, RZ, R148 ;  /* 0x000000ffff957224 */ /* 0x000fe200078e0094 */
[----:B------:R-:W-:Y:S03]  /*188f0*/  F2FP.PACK_AB R112, R213, R212 ;  /* 0x000000d4d570723e */ /* 0x000fe600000000ff */
[----:B------:R-:W-:Y:S01]  /*18900*/  F2FP.PACK_AB R113, R209, R211 ;  /* 0x000000d3d171723e */ /* 0x000fe200000000ff */
[----:B------:R-:W-:Y:S01]  /*18910*/  IMAD.MOV.U32 R148, RZ, RZ, R223 ;  /* 0x000000ffff947224 */ /* 0x000fe200078e00df */
[----:B-1----:R-:W-:Y:S01]  /*18920*/  F2FP.PACK_AB R114, R208, R210 ;  /* 0x000000d2d072723e */ /* 0x002fe200000000ff */
[----:B------:R-:W-:Y:S02]  /*18930*/  IMAD.MOV.U32 R137, RZ, RZ, R226 ;  /* 0x000000ffff897224 */ /* 0x000fe400078e00e2 */
[----:B------:R1:W5:Y:S04]  /*18940*/  LDL.LU R226, [R1+0x84] ;  /* 0x0000840001e27983 */ /* 0x0003680000300800 */
[----:B------:R-:W3:Y:S01]  /*18950*/  LDL.LU R236, [R1+0x80] ;  /* 0x0000800001ec7983 */ /* 0x000ee20000300800 */
[----:B--2---:R-:W-:Y:S01]  /*18960*/  FFMA.FTZ R2, R154, c[0x0][0x23c], -R111 ;  /* 0x00008f009a027a23 */ /* 0x004fe2000001086f */
[----:B------:R-:W-:Y:S01]  /*18970*/  MOV R154, R201 ;  /* 0x000000c9009a7202 */ /* 0x000fe20000000f00 */
[----:B------:R-:W-:Y:S01]  /*18980*/  IMAD.MOV.U32 R201, RZ, RZ, R202 ;  /* 0x000000ffffc97224 */ /* 0x000fe200078e00ca */
[----:B------:R-:W-:Y:S01]  /*18990*/  F2FP.PACK_AB R115, R206, R207 ;  /* 0x000000cfce73723e */ /* 0x000fe200000000ff */
[----:B------:R2:W-:Y:S01]  /*189a0*/  MUFU.EX2 R205, R2 ;  /* 0x0000000200cd7308 */ /* 0x0005e20000000800 */
[----:B------:R-:W-:Y:S01]  /*189b0*/  IMAD.MOV.U32 R202, RZ, RZ, R151 ;  /* 0x000000ffffca7224 */ /* 0x000fe200078e0097 */
[----:B------:R-:W-:Y:S01]  /*189c0*/  MOV R151, R150 ;  /* 0x0000009600977202 */ /* 0x000fe20000000f00 */
[----:B------:R-:W-:Y:S01]  /*189d0*/  FFMA.FTZ R106, R154, c[0x0][0x23c], -R111 ;  /* 0x00008f009a6a7a23 */ /* 0x000fe2000001086f */
[----:B------:R1:W5:Y:S01]  /*189e0*/  LDL.LU R223, [R1+0x7c] ;  /* 0x00007c0001df7983 */ /* 0x0003620000300800 */
[----:B------:R-:W-:Y:S01]  /*189f0*/  IMAD.MOV.U32 R154, RZ, RZ, R201 ;  /* 0x000000ffff9a7224 */ /* 0x000fe200078e00c9 */
[-C--:B------:R-:W-:Y:S01]  /*18a00*/  HMMA.16816.F32 R4, R112, R116.reuse, R4 ;  /* 0x000000747004723c */ /* 0x080fe20000001804 */
[----:B------:R-:W-:Y:S01]  /*18a10*/  IMAD.MOV.U32 R150, RZ, RZ, R149 ;  /* 0x000000ffff967224 */ /* 0x000fe200078e0095 */
[----:B------:R-:W-:Y:S01]  /*18a20*/  MOV R201, R202 ;  /* 0x000000ca00c97202 */ /* 0x000fe20000000f00 */
[----:B------:R-:W-:Y:S01]  /*18a30*/  IMAD.MOV.U32 R149, RZ, RZ, R133 ;  /* 0x000000ffff957224 */ /* 0x000fe200078e0085 */
[----:B------:R-:W1:Y:S01]  /*18a40*/  MUFU.EX2 R203, R106 ;  /* 0x0000006a00cb7308 */ /* 0x000e620000000800 */
[----:B------:R-:W-:Y:S01]  /*18a50*/  IMAD.MOV.U32 R202, RZ, RZ, R150 ;  /* 0x000000ffffca7224 */ /* 0x000fe200078e0096 */
[----:B------:R-:W-:Y:S01]  /*18a60*/  MOV R133, R132 ;  /* 0x0000008400857202 */ /* 0x000fe20000000f00 */
[----:B------:R-:W-:Y:S01]  /*18a70*/  IMAD.MOV.U32 R150, RZ, RZ, R199 ;  /* 0x000000ffff967224 */ /* 0x000fe200078e00c7 */
[----:B------:R-:W-:Y:S01]  /*18a80*/  MOV R199, R220 ;  /* 0x000000dc00c77202 */ /* 0x000fe20000000f00 */
[----:B------:R-:W-:Y:S02]  /*18a90*/  IMAD.MOV.U32 R132, RZ, RZ, R221 ;  /* 0x000000ffff847224 */ /* 0x000fe400078e00dd */
[----:B------:R3:W5:Y:S04]  /*18aa0*/  LDL.LU R221, [R1+0x78] ;  /* 0x0000780001dd7983 */ /* 0x0007680000300800 */
[----:B------:R3:W5:Y:S01]  /*18ab0*/  LDL.LU R220, [R1+0x74] ;  /* 0x0000740001dc7983 */ /* 0x0007620000300800 */
[----:B--2---:R-:W-:Y:S02]  /*18ac0*/  FFMA.FTZ R2, R154, c[0x0][0x23c], -R111 ;  /* 0x00008f009a027a23 */ /* 0x004fe4000001086f */
[----:B------:R-:W-:Y:S02]  /*18ad0*/  IMAD.MOV.U32 R154, RZ, RZ, R201 ;  /* 0x000000ffff9a7224 */ /* 0x000fe400078e00c9 */
[----:B------:R2:W-:Y:S01]  /*18ae0*/  MUFU.EX2 R204, R2 ;  /* 0x0000000200cc7308 */ /* 0x0005e20000000800 */
[----:B------:R-:W-:Y:S01]  /*18af0*/  IMAD.MOV.U32 R201, RZ, RZ, R202 ;  /* 0x000000ffffc97224 */ /* 0x000fe200078e00ca */
[----:B------:R-:W-:Y:S01]  /*18b00*/  MOV R202, R199 ;  /* 0x000000c700ca7202 */ /* 0x000fe20000000f00 */
[----:B------:R-:W-:Y:S02]  /*18b10*/  IMAD.MOV.U32 R199, RZ, RZ, R107 ;  /* 0x000000ffffc77224 */ /* 0x000fe400078e006b */
[----:B------:R-:W-:Y:S01]  /*18b20*/  IMAD.MOV.U32 R107, RZ, RZ, R219 ;  /* 0x000000ffff6b7224 */ /* 0x000fe200078e00db */
[----:B------:R-:W-:Y:S01]  /*18b30*/  MOV R155, R201 ;  /* 0x000000c9009b7202 */ /* 0x000fe20000000f00 */
[----:B------:R-:W-:Y:S01]  /*18b40*/  IMAD.MOV.U32 R156, RZ, RZ, R199 ;  /* 0x000000ffff9c7224 */ /* 0x000fe200078e00c7 */
[----:B-1----:R-:W-:Y:S01]  /*18b50*/  F2FP.PACK_AB R120, R203, R205 ;  /* 0x000000cdcb78723e */ /* 0x002fe200000000ff */
[----:B------:R1:W5:Y:S04]  /*18b60*/  LDL.LU R219, [R1+0x70] ;  /* 0x0000700001db7983 */ /* 0x0003680000300800 */
[----:B------:R1:W5:Y:S01]  /*18b70*/  LDL.LU R217, [R1+0x6c] ;  /* 0x00006c0001d97983 */ /* 0x0003620000300800 */
[----:B--2---:R-:W-:Y:S02]  /*18b80*/  FFMA.FTZ R2, R154, c[0x0][0x23c], -R111 ;  /* 0x00008f009a027a23 */ /* 0x004fe4000001086f */
[----:B------:R-:W-:Y:S02]  /*18b90*/  IMAD.MOV.U32 R154, RZ, RZ, R202 ;  /* 0x000000ffff9a7224 */ /* 0x000fe400078e00ca */
[----:B------:R2:W1:Y:S02]  /*18ba0*/  MUFU.EX2 R202, R2 ;  /* 0x0000000200ca7308 */ /* 0x0004640000000800 */
[--C-:B--2---:R-:W-:Y:S01]  /*18bb0*/  FFMA.FTZ R2, R244, c[0x0][0x23c], -R184.reuse ;  /* 0x00008f00f4027a23 */ /* 0x104fe200000108b8 */
[----:B-1----:R-:W-:Y:S07]  /*18bc0*/  F2FP.PACK_AB R122, R202, R204 ;  /* 0x000000ccca7a723e */ /* 0x002fee00000000ff */
[----:B------:R1:W-:Y:S02]  /*18bd0*/  MUFU.EX2 R201, R2 ;  /* 0x0000000200c97308 */ /* 0x0003e40000000800 */
[--C-:B-1----:R-:W-:Y:S01]  /*18be0*/  FFMA.FTZ R2, R240, c[0x0][0x23c], -R184.reuse ;  /* 0x00008f00f0027a23 */ /* 0x102fe200000108b8 */
[----:B------:R-:W-:Y:S07]  /*18bf0*/  MOV R240, R153 ;  /* 0x0000009900f07202 */ /* 0x000fee0000000f00 */
[----:B------:R1:W2:Y:S02]  /*18c00*/  MUFU.EX2 R199, R2 ;  /* 0x0000000200c77308 */ /* 0x0002a40000000800 */
[----:B-1----:R-:W-:Y:S01]  /*18c10*/  FFMA.FTZ R2, R249, c[0x0][0x23c], -R184 ;  /* 0x00008f00f9027a23 */ /* 0x002fe200000108b8 */
[----:B--2---:R-:W-:Y:S01]  /*18c20*/  F2FP.PACK_AB R121, R199, R201 ;  /* 0x000000c9c779723e */ /* 0x004fe200000000ff */
[----:B------:R-:W-:Y:S06]  /*18c30*/  IMAD.MOV.U32 R249, RZ, RZ, R152 ;  /* 0x000000fffff97224 */ /* 0x000fec00078e0098 */
        /* <DEDUP_REMOVED lines=11> */
[-C--:B----4-:R-:W-:Y:S01]  /*18cf0*/  HMMA.16816.F32 R20, R112, R124.reuse, R20 ;  /* 0x0000007c7014723c */ /* 0x090fe20000001814 */
[----:B------:R1:W-:Y:S07]  /*18d00*/  MUFU.EX2 R196, R2 ;  /* 0x0000000200c47308 */ /* 0x0003ee0000000800 */
[C---:B------:R-:W-:Y:S08]  /*18d10*/  HMMA.16816.F32 R24, R120.reuse, R124, R24 ;  /* 0x0000007c7818723c */ /* 0x040ff00000001818 */
[-C--:B------:R-:W-:Y:S08]  /*18d20*/  HMMA.16816.F32 R28, R120, R126.reuse, R28 ;  /* 0x0000007e781c723c */ /* 0x080ff0000000181c */
[C---:B------:R-:W-:Y:S01]  /*18d30*/  HMMA.16816.F32 R32, R112.reuse, R126, R32 ;  /* 0x0000007e7020723c */ /* 0x040fe20000001820 */
[--C-:B-1----:R-:W-:Y:S01]  /*18d40*/  FFMA.FTZ R2, R156, c[0x0][0x23c], -R110.reuse ;  /* 0x00008f009c027a23 */ /* 0x102fe2000001086e */
[----:B------:R-:W1:Y:S03]  /*18d50*/  LDSM.16.MT88.4 R124, [R216+0xb800] ;  /* 0x00b80000d87c783b */ /* 0x000e660000004200 */
[----:B------:R4:W-:Y:S03]  /*18d60*/  MUFU.EX2 R195, R2 ;  /* 0x0000000200c37308 */ /* 0x0009e60000000800 */
[-C--:B---3--:R-:W-:Y:S02]  /*18d70*/  HMMA.16816.F32 R36, R112, R128.reuse, R36 ;  /* 0x000000807024723c */ /* 0x088fe40000001824 */
[----:B------:R-:W-:Y:S06]  /*18d80*/  LDSM.16.MT88.4 R156, [R216+0xac00] ;  /* 0x00ac0000d89c783b */ /* 0x000fec0000004200 */
[C---:B------:R-:W-:Y:S08]  /*18d90*/  HMMA.16816.F32 R40, R120.reuse, R128, R40 ;  /* 0x000000807828723c */ /* 0x040ff00000001828 */
[-C--:B------:R-:W-:Y:S01]  /*18da0*/  HMMA.16816.F32 R44, R120, R130.reuse, R44 ;  /* 0x00000082782c723c */ /* 0x080fe2000000182c */
[----:B----4-:R-:W-:Y:S03]  /*18db0*/  FFMA.FTZ R2, R155, c[0x0][0x23c], -R110 ;  /* 0x00008f009b027a23 */ /* 0x010fe6000001086e */
[----:B------:R-:W-:Y:S01]  /*18dc0*/  MOV R155, R148 ;  /* 0x00000094009b7202 */ /* 0x000fe20000000f00 */
[----:B------:R-:W-:Y:S03]  /*18dd0*/  IMAD.MOV.U32 R148, RZ, RZ, R142 ;  /* 0x000000ffff947224 */ /* 0x000fe600078e008e */
[C---:B------:R-:W-:Y:S01]  /*18de0*/  HMMA.16816.F32 R48, R112.reuse, R130, R48 ;  /* 0x000000827030723c */ /* 0x040fe20000001830 */
[----:B------:R3:W4:Y:S01]  /*18df0*/  MUFU.EX2 R193, R2 ;  /* 0x0000000200c17308 */ /* 0x0007220000000800 */
[----:B------:R-:W4:Y:S02]  /*18e00*/  LDSM.16.MT88.4 R128, [R218+0xb800] ;  /* 0x00b80000da80783b */ /* 0x000f240000004200 */
[----:B------:R-:W-:Y:S02]  /*18e10*/  IMAD.MOV.U32 R142, RZ, RZ, R187 ;  /* 0x000000ffff8e7224 */ /* 0x000fe400078e00bb */
[----:B------:R-:W-:Y:S02]  /*18e20*/  IMAD.MOV.U32 R152, RZ, RZ, R148 ;  /* 0x000000ffff987224 */ /* 0x000fe400078e0094 */
[-C--:B--2---:R-:W-:Y:S01]  /*18e30*/  HMMA.16816.F32 R52, R112, R116.reuse, R52 ;  /* 0x000000747034723c */ /* 0x084fe20000001834 */
[----:B------:R-:W-:Y:S07]  /*18e40*/  MOV R148, R142 ;  /* 0x0000008e00947202 */ /* 0x000fee0000000f00 */
[C---:B------:R-:W-:Y:S08]  /*18e50*/  HMMA.16816.F32 R56, R120.reuse, R116, R56 ;  /* 0x000000747838723c */ /* 0x040ff00000001838 */
[-C--:B------:R-:W-:Y:S01]  /*18e60*/  HMMA.16816.F32 R60, R120, R118.reuse, R60 ;  /* 0x00000076783c723c */ /* 0x080fe2000000183c */
[----:B---3--:R-:W-:Y:S03]  /*18e70*/  FFMA.FTZ R2, R154, c[0x0][0x23c], -R109 ;  /* 0x00008f009a027a23 */ /* 0x008fe6000001086d */
[----:B------:R-:W-:Y:S01]  /*18e80*/  IMAD.MOV.U32 R154, RZ, RZ, R147 ;  /* 0x000000ffff9a7224 */ /* 0x000fe200078e0093 */
[----:B------:R2:W-:Y:S01]  /*18e90*/  MUFU.EX2 R194, R2 ;  /* 0x0000000200c27308 */ /* 0x0005e20000000800 */
[----:B------:R-:W-:Y:S01]  /*18ea0*/  MOV R147, R135 ;  /* 0x0000008700937202 */ /* 0x000fe20000000f00 */
[----:B------:R-:W-:Y:S01]  /*18eb0*/  FFMA.FTZ R109, R151, c[0x0][0x23c], -R109 ;  /* 0x00008f00976d7a23 */ /* 0x000fe2000001086d */
[C---:B------:R-:W-:Y:S01]  /*18ec0*/  HMMA.16816.F32 R64, R112.reuse, R118, R64 ;  /* 0x000000767040723c */ /* 0x040fe20000001840 */
[----:B------:R-:W-:Y:S03]  /*18ed0*/  IMAD.MOV.U32 R151, RZ, RZ, R146 ;  /* 0x000000ffff977224 */ /* 0x000fe600078e0092 */
[----:B------:R-:W-:Y:S02]  /*18ee0*/  IMAD.MOV.U32 R146, RZ, RZ, R133 ;  /* 0x000000ffff927224 */ /* 0x000fe400078e0085 */
[----:B------:R-:W-:Y:S01]  /*18ef0*/  IMAD.MOV.U32 R245, RZ, RZ, R151 ;  /* 0x000000fffff57224 */ /* 0x000fe200078e0097 */
[----:B------:R4:W3:Y:S01]  /*18f00*/  MUFU.EX2 R192, R109 ;  /* 0x0000006d00c07308 */ /* 0x0008e20000000800 */
[-C--:B-1----:R-:W-:Y:S01]  /*18f10*/  HMMA.16816.F32 R68, R112, R124.reuse, R68 ;  /* 0x0000007c7044723c */ /* 0x082fe20000001844 */
[----:B------:R-:W-:Y:S03]  /*18f20*/  MOV R151, R147 ;  /* 0x0000009300977202 */ /* 0x000fe60000000f00 */
[----:B------:R-:W-:Y:S02]  /*18f30*/  IMAD.MOV.U32 R147, RZ, RZ, R141 ;  /* 0x000000ffff937224 */ /* 0x000fe400078e008d */
[----:B------:R-:W-:Y:S02]  /*18f40*/  IMAD.MOV.U32 R244, RZ, RZ, R154 ;  /* 0x000000fffff47224 */ /* 0x000fe400078e009a */
[C---:B------:R-:W-:Y:S03]  /*18f50*/  HMMA.16816.F32 R72, R120.reuse, R124, R72 ;  /* 0x0000007c7848723c */ /* 0x040fe60000001848 */
[----:B------:R-:W-:Y:S01]  /*18f60*/  ISETP.GT.AND P0, PT, R236, R244, PT ;  /* 0x000000f4ec00720c */ /* 0x000fe20003f04270 */
[----:B--2---:R-:W-:Y:S01]  /*18f70*/  FFMA.FTZ R2, R150, c[0x0][0x23c], -R110 ;  /* 0x00008f0096027a23 */ /* 0x004fe2000001086e */
[----:B------:R-:W-:Y:S01]  /*18f80*/  MOV R150, R145 ;  /* 0x0000009100967202 */ /* 0x000fe20000000f00 */
[----:B------:R-:W-:Y:S02]  /*18f90*/  IMAD.MOV.U32 R145, RZ, RZ, R134 ;  /* 0x000000ffff917224 */ /* 0x000fe400078e0086 */
[-C--:B------:R-:W-:Y:S01]  /*18fa0*/  HMMA.16816.F32 R76, R120, R126.reuse, R76 ;  /* 0x0000007e784c723c */ /* 0x080fe2000000184c */
[----:B------:R1:W-:Y:S03]  /*18fb0*/  MUFU.EX2 R191, R2 ;  /* 0x0000000200bf7308 */ /* 0x0003e60000000800 */
[----:B------:R-:W-:Y:S01]  /*18fc0*/  FFMA.FTZ R110, R190, c[0x0][0x23c], -R110 ;  /* 0x00008f00be6e7a23 */ /* 0x000fe2000001086e */
[----:B------:R-:W-:Y:S01]  /*18fd0*/  MOV R154, R150 ;  /* 0x00000096009a7202 */ /* 0x000fe20000000f00 */
[----:B------:R-:W-:Y:S01]  /*18fe0*/  IMAD.MOV.U32 R150, RZ, RZ, R146 ;  /* 0x000000ffff967224 */ /* 0x000fe200078e0092 */
[----:B----4-:R-:W-:Y:S01]  /*18ff0*/  F2FP.PACK_AB R109, R193, R195 ;  /* 0x000000c3c16d723e */ /* 0x010fe200000000ff */
[C---:B------:R-:W-:Y:S01]  /*19000*/  HMMA.16816.F32 R80, R112.reuse, R126, R80 ;  /* 0x0000007e7050723c */ /* 0x040fe20000001850 */
[----:B------:R-:W-:Y:S02]  /*19010*/  IMAD.MOV.U32 R146, RZ, RZ, R140 ;  /* 0x000000ffff927224 */ /* 0x000fe400078e008c */
[----:B------:R3:W-:Y:S05]  /*19020*/  MUFU.EX2 R190, R110 ;  /* 0x0000006e00be7308 */ /* 0x0007ea0000000800 */
[-C--:B------:R-:W-:Y:S08]  /*19030*/  HMMA.16816.F32 R84, R112, R128.reuse, R84 ;  /* 0x000000807054723c */ /* 0x080ff00000001854 */
[C---:B------:R-:W-:Y:S01]  /*19040*/  HMMA.16816.F32 R88, R120.reuse, R128, R88 ;  /* 0x000000807858723c */ /* 0x040fe20000001858 */
[--C-:B-1----:R-:W-:Y:S03]  /*19050*/  FFMA.FTZ R2, R107, c[0x0][0x23c], -R111.reuse ;  /* 0x00008f006b027a23 */ /* 0x102fe6000001086f */
[----:B------:R-:W-:Y:S02]  /*19060*/  IMAD.MOV.U32 R107, RZ, RZ, R188 ;  /* 0x000000ffff6b7224 */ /* 0x000fe400078e00bc */
[----:B------:R1:W-:Y:S02]  /*19070*/  MUFU.EX2 R188, R2 ;  /* 0x0000000200bc7308 */ /* 0x0003e40000000800 */
[-C--:B------:R-:W-:Y:S01]  /*19080*/  HMMA.16816.F32 R92, R120, R130.reuse, R92 ;  /* 0x00000082785c723c */ /* 0x080fe2000000185c */
[----:B---3--:R-:W-:Y:S07]  /*19090*/  F2FP.PACK_AB R110, R192, R194 ;  /* 0x000000c2c06e723e */ /* 0x008fee00000000ff */
[----:B------:R-:W-:Y:S01]  /*190a0*/  HMMA.16816.F32 R96, R112, R130, R96 ;  /* 0x000000827060723c */ /* 0x000fe20000001860 */
[--C-:B-1----:R-:W-:Y:S04]  /*190b0*/  FFMA.FTZ R2, R189, c[0x0][0x23c], -R111.reuse ;  /* 0x00008f00bd027a23 */ /* 0x102fe8000001086f */
[----:B------:R1:W2:Y:S02]  /*190c0*/  MUFU.EX2 R189, R2 ;  /* 0x0000000200bd7308 */ /* 0x0002a40000000800 */
[----:B-1----:R-:W-:Y:S01]  /*190d0*/  FFMA.FTZ R2, R149, c[0x0][0x23c], -R111 ;  /* 0x00008f0095027a23 */ /* 0x002fe2000001086f */
[----:B--2---:R-:W-:Y:S01]  /*190e0*/  F2FP.PACK_AB R176, R189, R188 ;  /* 0x000000bcbdb0723e */ /* 0x004fe200000000ff */
[----:B------:R-:W-:Y:S03]  /*190f0*/  IMAD.MOV.U32 R149, RZ, RZ, R143 ;  /* 0x000000ffff957224 */ /* 0x000fe600078e008f */
[----:B------:R-:W-:Y:S03]  /*19100*/  MOV R143, R132 ;  /* 0x00000084008f7202 */ /* 0x000fe60000000f00 */
[----:B------:R1:W-:Y:S01]  /*19110*/  MUFU.EX2 R187, R2 ;  /* 0x0000000200bb7308 */ /* 0x0003e20000000800 */
[----:B------:R-:W2:Y:S01]  /*19120*/  LDSM.16.MT88.4 R132, [R216+0x9c00] ;  /* 0x009c0000d884783b */ /* 0x000ea20000004200 */
[----:B------:R-:W-:Y:S02]  /*19130*/  FFMA.FTZ R111, R186, c[0x0][0x23c], -R111 ;  /* 0x00008f00ba6f7a23 */ /* 0x000fe4000001086f */
[----:B------:R-:W-:Y:S02]  /*19140*/  IMAD.MOV.U32 R153, RZ, RZ, R149 ;  /* 0x000000ffff997224 */ /* 0x000fe400078e0095 */
[----:B------:R-:W-:Y:S03]  /*19150*/  IMAD.MOV.U32 R149, RZ, RZ, R143 ;  /* 0x000000ffff957224 */ /* 0x000fe600078e008f */
[----:B------:R-:W3:Y:S01]  /*19160*/  LDSM.16.MT88.4 R140, [R218+0x9c00] ;  /* 0x009c0000da8c783b */ /* 0x000ee20000004200 */
[----:B------:R4:W4:Y:S01]  /*19170*/  MUFU.EX2 R186, R111 ;  /* 0x0000006f00ba7308 */ /* 0x0009220000000800 */
[--C-:B-1----:R-:W-:Y:S09]  /*19180*/  FFMA.FTZ R2, R185, c[0x0][0x23c], -R184.reuse ;  /* 0x00008f00b9027a23 */ /* 0x102ff200000108b8 */
[----:B------:R1:W-:Y:S01]  /*19190*/  MUFU.EX2 R185, R2 ;  /* 0x0000000200b97308 */ /* 0x0003e20000000800 */
[----:B----4-:R-:W-:Y:S02]  /*191a0*/  F2FP.PACK_AB R111, R190, R191 ;  /* 0x000000bfbe6f723e */ /* 0x010fe400000000ff */
[----:B------:R-:W-:Y:S01]  /*191b0*/  F2FP.PACK_AB R178, R186, R187 ;  /* 0x000000bbbab2723e */ /* 0x000fe200000000ff */
[--C-:B-1----:R-:W-:Y:S06]  /*191c0*/  FFMA.FTZ R2, R107, c[0x0][0x23c], -R184.reuse ;  /* 0x00008f006b027a23 */ /* 0x102fec00000108b8 */
[----:B------:R1:W4:Y:S02]  /*191d0*/  MUFU.EX2 R107, R2 ;  /* 0x00000002006b7308 */ /* 0x0003240000000800 */
[--C-:B-1----:R-:W-:Y:S01]  /*191e0*/  FFMA.FTZ R2, R155, c[0x0][0x23c], -R184.reuse ;  /* 0x00008f009b027a23 */ /* 0x102fe200000108b8 */
[----:B----4-:R-:W-:Y:S01]  /*191f0*/  F2FP.PACK_AB R177, R107, R185 ;  /* 0x000000b96bb1723e */ /* 0x010fe200000000ff */
[----:B------:R-:W-:Y:S01]  /*19200*/  FFMA.FTZ R184, R108, c[0x0][0x23c], -R184 ;  /* 0x00008f006cb87a23 */ /* 0x000fe200000108b8 */
[----:B------:R-:W-:Y:S05]  /*19210*/  F2FP.PACK_AB R108, R196, R197 ;  /* 0x000000c5c46c723e */ /* 0x000fea00000000ff */
[----:B------:R1:W-:Y:S02]  /*19220*/  MUFU.EX2 R106, R2 ;  /* 0x00000002006a7308 */ /* 0x0003e40000000800 */
[-C--:B--2---:R-:W-:Y:S01]  /*19230*/  HMMA.16816.F32 R112, R108, R132.reuse, R4 ;  /* 0x000000846c70723c */ /* 0x084fe20000001804 */
[----:B------:R-:W3:Y:S07]  /*19240*/  LDSM.16.MT88.4 R4, [R218+0xbc00] ;  /* 0x00bc0000da04783b */ /* 0x000eee0000004200 */
[----:B------:R-:W4:Y:S01]  /*19250*/  MUFU.EX2 R184, R184 ;  /* 0x000000b800b87308 */ /* 0x000f220000000800 */
[----:B-1----:R-:W2:Y:S03]  /*19260*/  LDL.LU R2, [R1+0x24] ;  /* 0x0000240001027983 */ /* 0x002ea60000300800 */
[----:B----4-:R-:W-:Y:S07]  /*19270*/  F2FP.PACK_AB R179, R184, R106 ;  /* 0x0000006ab8b3723e */ /* 0x010fee00000000ff */
[C---:B------:R-:W-:Y:S07]  /*19280*/  HMMA.16816.F32 R116, R176.reuse, R132, R8 ;  /* 0x00000084b074723c */ /* 0x040fee0000001808 */
[----:B------:R-:W-:Y:S01]  /*19290*/  IMAD.MOV.U32 R10, RZ, RZ, R153 ;  /* 0x000000ffff0a7224 */ /* 0x000fe200078e0099 */
[-C--:B------:R-:W-:Y:S01]  /*192a0*/  HMMA.16816.F32 R120, R176, R134.reuse, R12 ;  /* 0x00000086b078723c */ /* 0x080fe2000000180c */
[----:B------:R-:W-:Y:S03]  /*192b0*/  MOV R8, R151 ;  /* 0x0000009700087202 */ /* 0x000fe60000000f00 */
[----:B------:R-:W-:Y:S01]  /*192c0*/  MOV R11, R154 ;  /* 0x0000009a000b7202 */ /* 0x000fe20000000f00 */
[----:B------:R-:W-:Y:S02]  /*192d0*/  IMAD.MOV.U32 R9, RZ, RZ, R152 ;  /* 0x000000ffff097224 */ /* 0x000fe400078e0098 */
[----:B------:R-:W-:Y:S01]  /*192e0*/  IMAD.MOV.U32 R12, RZ, RZ, R150 ;  /* 0x000000ffff0c7224 */ /* 0x000fe200078e0096 */
[C---:B------:R-:W-:Y:S01]  /*192f0*/  HMMA.16816.F32 R124, R108.reuse, R134, R16 ;  /* 0x000000866c7c723c */ /* 0x040fe20000001810 */
[----:B------:R-:W4:Y:S03]  /*19300*/  LDL.LU R16, [R1+0x2c] ;  /* 0x00002c0001107983 */ /* 0x000f260000300800 */
[----:B------:R-:W-:Y:S01]  /*19310*/  IMAD.MOV.U32 R13, RZ, RZ, R149 ;  /* 0x000000ffff0d7224 */ /* 0x000fe200078e0095 */
[----:B------:R-:W-:Y:S01]  /*19320*/  MOV R14, R148 ;  /* 0x00000094000e7202 */ /* 0x000fe20000000f00 */
[----:B------:R-:W-:Y:S01]  /*19330*/  IMAD.MOV.U32 R15, RZ, RZ, R147 ;  /* 0x000000ffff0f7224 */ /* 0x000fe200078e0093 */
[----:B------:R-:W-:Y:S01]  /*19340*/  MOV R18, R145 ;  /* 0x0000009100127202 */ /* 0x000fe20000000f00 */
[-C--:B---3--:R-:W-:Y:S01]  /*19350*/  HMMA.16816.F32 R128, R108, R140.reuse, R20 ;  /* 0x0000008c6c80723c */ /* 0x088fe20000001814 */
[----:B------:R-:W3:Y:S03]  /*19360*/  LDL.LU R21, [R1+0x28] ;  /* 0x0000280001157983 */ /* 0x000ee60000300800 */
[----:B------:R-:W-:Y:S02]  /*19370*/  IMAD.MOV.U32 R17, RZ, RZ, R146 ;  /* 0x000000ffff117224 */ /* 0x000fe400078e0092 */
[----:B------:R-:W-:Y:S01]  /*19380*/  IMAD.MOV.U32 R19, RZ, RZ, R144 ;  /* 0x000000ffff137224 */ /* 0x000fe200078e0090 */
[----:B------:R-:W-:Y:S01]  /*19390*/  MOV R22, R138 ;  /* 0x0000008a00167202 */ /* 0x000fe20000000f00 */
[C---:B------:R-:W-:Y:S01]  /*193a0*/  HMMA.16816.F32 R132, R176.reuse, R140, R24 ;  /* 0x0000008cb084723c */ /* 0x040fe20000001818 */
[----:B------:R-:W3:Y:S03]  /*193b0*/  LDL.LU R27, [R1+0x20] ;  /* 0x00002000011b7983 */ /* 0x000ee60000300800 */
[----:B------:R-:W-:Y:S02]  /*193c0*/  IMAD.MOV.U32 R20, RZ, RZ, R139 ;  /* 0x000000ffff147224 */ /* 0x000fe400078e008b */
[----:B------:R-:W-:Y:S02]  /*193d0*/  IMAD.MOV.U32 R23, RZ, RZ, R137 ;  /* 0x000000ffff177224 */ /* 0x000fe400078e0089 */
[----:B------:R-:W-:Y:S02]  /*193e0*/  IMAD.MOV.U32 R26, RZ, RZ, R136 ;  /* 0x000000ffff1a7224 */ /* 0x000fe400078e0088 */
        /* <DEDUP_REMOVED lines=17> */
[----:B------:R-:W-:Y:S01]  /*19500*/  HMMA.16816.F32 R96, R108, R6, R96 ;  /* 0x000000066c60723c */ /* 0x000fe20000001860 */
[----:B--2---:R-:W-:Y:S04]  /*19510*/  FFMA.FTZ R2, R3, R2, R22 ;  /* 0x0000000203027223 */ /* 0x004fe80000010016 */
[----:B------:R-:W-:Y:S04]  /*19520*/  FADD.FTZ R2, R18, R2 ;  /* 0x0000000212027221 */ /* 0x000fe80000010000 */
[----:B------:R-:W-:Y:S03]  /*19530*/  FADD.FTZ R9, R9, R2 ;  /* 0x0000000209097221 */ /* 0x000fe60000010000 */
[----:B----4-:R-:W-:Y:S04]  /*19540*/  FFMA.FTZ R0, R0, R16, R23 ;  /* 0x0000001000007223 */ /* 0x010fe80000010017 */
[----:B------:R-:W-:Y:S02]  /*19550*/  FADD.FTZ R0, R19, R0 ;  /* 0x0000000013007221 */ /* 0x000fe40000010000 */
[----:B---3--:R-:W-:Y:S02]  /*19560*/  FFMA.FTZ R100, R100, R21, R20 ;  /* 0x0000001564647223 */ /* 0x008fe40000010014 */
[----:B------:R-:W-:Y:S02]  /*19570*/  FADD.FTZ R8, R8, R0 ;  /* 0x0000000008087221 */ /* 0x000fe40000010000 */
[----:B------:R-:W-:Y:S02]  /*19580*/  FADD.FTZ R3, R17, R100 ;  /* 0x0000006411037221 */ /* 0x000fe40000010000 */
[----:B------:R-:W-:Y:S02]  /*19590*/  FADD.FTZ R0, R15, R9 ;  /* 0x000000090f007221 */ /* 0x000fe40000010000 */
[----:B------:R-:W-:Y:S02]  /*195a0*/  FFMA.FTZ R101, R101, R27, R26 ;  /* 0x0000001b65657223 */ /* 0x000fe4000001001a */
        /* <DEDUP_REMOVED lines=53> */
[----:B------:R-:W-:Y:S01]  /*19900*/  FADD.FTZ R0, R106, R0 ;  /* 0x000000006a007221 */ /* 0x000fe20000010000 */
[----:B------:R1:W-:Y:S01]  /*19910*/  STL [R1+0x28], R3 ;  /* 0x0000280301007387 */ /* 0x0003e20000100800 */
[----:B------:R-:W-:Y:S02]  /*19920*/  FADD.FTZ R2, R186, R2 ;  /* 0x00000002ba027221 */ /* 0x000fe40000010000 */
[----:B------:R-:W-:Y:S02]  /*19930*/  FADD.FTZ R0, R184, R0 ;  /* 0x00000000b8007221 */ /* 0x000fe40000010000 */
[----:B------:R-:W-:Y:S01]  /*19940*/  IMAD.MOV.U32 R107, RZ, RZ, R102 ;  /* 0x000000ffff6b7224 */ /* 0x000fe200078e0066 */
[----:B------:R2:W-:Y:S01]  /*19950*/  STL [R1+0x24], R2 ;  /* 0x0000240201007387 */ /* 0x0005e20000100800 */
[----:B------:R-:W-:Y:S02]  /*19960*/  IMAD.MOV.U32 R100, RZ, RZ, R104 ;  /* 0x000000ffff647224 */ /* 0x000fe400078e0068 */
[----:B------:R-:W-:Y:S01]  /*19970*/  IMAD.MOV.U32 R106, RZ, RZ, R103 ;  /* 0x000000ffff6a7224 */ /* 0x000fe200078e0067 */
[----:B------:R2:W-:Y:S01]  /*19980*/  STL [R1+0x2c], R0 ;  /* 0x00002c0001007387 */ /* 0x0005e20000100800 */
[----:B-1----:R-:W-:Y:S01]  /*19990*/  MOV R3, R105 ;  /* 0x0000006900037202 */ /* 0x002fe20000000f00 */
[----:B--2--5:R-:W-:-:S05]  /*199a0*/  @P0 BRA `(.L_x_247) ;  /* 0xffffa9b000000947 */ /* 0x024fca000383ffff */
.L_x_246:
[----:B------:R-:W2:Y:S04]  /*199b0*/  LDL.LU R2, [R1+0x20] ;  /* 0x0000200001027983 */ /* 0x000ea80000300800 */
[----:B------:R-:W3:Y:S04]  /*199c0*/  LDL.LU R9, [R1+0x28] ;  /* 0x0000280001097983 */ /* 0x000ee80000300800 */
[----:B------:R-:W4:Y:S04]  /*199d0*/  LDL.LU R8, [R1+0x24] ;  /* 0x0000240001087983 */ /* 0x000f280000300800 */
[----:B------:R-:W4:Y:S04]  /*199e0*/  LDL.LU R7, [R1+0x2c] ;  /* 0x00002c0001077983 */ /* 0x000f280000300800 */
[----:B------:R-:W4:Y:S04]  /*199f0*/  LDL.LU R111, [R1+0x58] ;  /* 0x00005800016f7983 */ /* 0x000f280000300800 */
[----:B------:R-:W1:Y:S04]  /*19a00*/  S2R R109, SR_TID.X ;  /* 0x00000000006d7919 */ /* 0x000e680000002100 */
[----:B------:R-:W2:Y:S01]  /*19a10*/  S2R R110, SR_CTAID.Y ;  /* 0x00000000006e7919 */ /* 0x000ea20000002600 */
[----:B-1----:R-:W-:-:S04]  /*19a20*/  SHF.R.S32.HI R51, RZ, 0x1f, R109 ;  /* 0x0000001fff337819 */ /* 0x002fc8000001146d */
[CC--:B------:R-:W-:Y:S02]  /*19a30*/  LEA.HI R108, R51.reuse, R109.reuse, RZ, 0x2 ;  /* 0x0000006d336c7211 */ /* 0x0c0fe400078f10ff */
[----:B------:R-:W-:Y:S02]  /*19a40*/  LEA.HI R51, R51, R109, RZ, 0x5 ;  /* 0x0000006d33337211 */ /* 0x000fe400078f28ff */
[----:B------:R-:W-:Y:S01]  /*19a50*/  SHF.R.S32.HI R47, RZ, 0x2, R108 ;  /* 0x00000002ff2f7819 */ /* 0x000fe2000001146c */
[----:B--2---:R-:W1:Y:S04]  /*19a60*/  SHFL.BFLY PT, R0, R2, 0x2, 0x1f ;  /* 0x0c401f0002007f89 */ /* 0x004e6800000e0000 */
[----:B---3--:R-:W2:Y:S04]  /*19a70*/  SHFL.BFLY PT, R4, R9, 0x2, 0x1f ;  /* 0x0c401f0009047f89 */ /* 0x008ea800000e0000 */
[----:B----4-:R-:W3:Y:S04]  /*19a80*/  SHFL.BFLY PT, R6, R8, 0x2, 0x1f ;  /* 0x0c401f0008067f89 */ /* 0x010ee800000e0000 */
[----:B------:R-:W4:Y:S01]  /*19a90*/  SHFL.BFLY PT, R5, R7, 0x2, 0x1f ;  /* 0x0c401f0007057f89 */ /* 0x000f2200000e0000 */
[----:B------:R-:W-:Y:S01]  /*19aa0*/  ISETP.NE.AND P0, PT, R111, -0x1, PT ;  /* 0xffffffff6f00780c */ /* 0x000fe20003f05270 */
[----:B-1----:R-:W-:-:S02]  /*19ab0*/  FADD.FTZ R0, R0, R2 ;  /* 0x0000000200007221 */ /* 0x002fc40000010000 */
[----:B--2---:R-:W-:-:S03]  /*19ac0*/  FADD.FTZ R4, R4, R9 ;  /* 0x0000000904047221 */ /* 0x004fc60000010000 */
[----:B------:R-:W1:Y:S01]  /*19ad0*/  SHFL.BFLY PT, R2, R0, 0x1, 0x1f ;  /* 0x0c201f0000027f89 */ /* 0x000e6200000e0000 */
[----:B---3--:R-:W-:-:S03]  /*19ae0*/  FADD.FTZ R6, R6, R8 ;  /* 0x0000000806067221 */ /* 0x008fc60000010000 */
[----:B------:R-:W2:Y:S01]  /*19af0*/  SHFL.BFLY PT, R48, R4, 0x1, 0x1f ;  /* 0x0c201f0004307f89 */ /* 0x000ea200000e0000 */
[----:B----4-:R-:W-:-:S03]  /*19b00*/  FADD.FTZ R5, R5, R7 ;  /* 0x0000000705057221 */ /* 0x010fc60000010000 */
[----:B------:R-:W3:Y:S04]  /*19b10*/  SHFL.BFLY PT, R8, R6, 0x1, 0x1f ;  /* 0x0c201f0006087f89 */ /* 0x000ee800000e0000 */
[----:B------:R-:W4:Y:S01]  /*19b20*/  SHFL.BFLY PT, R7, R5, 0x1, 0x1f ;  /* 0x0c201f0005077f89 */ /* 0x000f2200000e0000 */
[----:B-1----:R-:W-:Y:S01]  /*19b30*/  FADD.FTZ R49, R0, R2 ;  /* 0x0000000200317221 */ /* 0x002fe20000010000 */
[----:B------:R-:W-:Y:S01]  /*19b40*/  MOV R0, 0x3f800000 ;  /* 0x3f80000000007802 */ /* 0x000fe20000000f00 */
[----:B------:R-:W-:-:S03]  /*19b50*/  @P0 IMAD.WIDE.U32 R2, R111, c[0x0][0x1e8], RZ ;  /* 0x00007a006f020a25 */ /* 0x000fc600078e00ff */
[----:B------:R-:W-:Y:S01]  /*19b60*/  FSETP.NE.FTZ.AND P6, PT, R49, RZ, PT ;  /* 0x000000ff3100720b */ /* 0x000fe20003fd5000 */
[----:B--2---:R-:W-:Y:S01]  /*19b70*/  FADD.FTZ R48, R4, R48 ;  /* 0x0000003004307221 */ /* 0x004fe20000010000 */
[----:B------:R-:W-:Y:S01]  /*19b80*/  @P0 MOV R106, R2 ;  /* 0x00000002006a0202 */ /* 0x000fe20000000f00 */
[----:B---3--:R-:W-:Y:S01]  /*19b90*/  FADD.FTZ R100, R6, R8 ;  /* 0x0000000806647221 */ /* 0x008fe20000010000 */
[----:B------:R-:W-:Y:S01]  /*19ba0*/  LOP3.LUT R2, R108, 0xfffffffc, RZ, 0xc0, !PT ;  /* 0xfffffffc6c027812 */ /* 0x000fe200078ec0ff */
[----:B------:R-:W-:Y:S01]  /*19bb0*/  @P0 IMAD R107, R111, c[0x0][0x1ec], R3 ;  /* 0x00007b006f6b0a24 */ /* 0x000fe200078e0203 */
[----:B------:R-:W-:Y:S01]  /*19bc0*/  @!P0 SHF.R.S32.HI R4, RZ, 0x1f, R110 ;  /* 0x0000001fff048819 */ /* 0x000fe2000001146e */
[----:B----4-:R-:W-:Y:S01]  /*19bd0*/  FADD.FTZ R101, R5, R7 ;  /* 0x0000000705657221 */ /* 0x010fe20000010000 */
[----:B------:R-:W-:Y:S01]  /*19be0*/  FSETP.NE.FTZ.AND P4, PT, R100, RZ, PT ;  /* 0x000000ff6400720b */ /* 0x000fe20003f95000 */
[----:B------:R-:W-:Y:S01]  /*19bf0*/  @!P0 IMAD.WIDE.U32 R6, R110, c[0x0][0x1e0], RZ ;  /* 0x000078006e068a25 */ /* 0x000fe200078e00ff */
[----:B------:R-:W-:-:S02]  /*19c00*/  SHF.R.S32.HI R5, RZ, 0x5, R51 ;  /* 0x00000005ff057819 */ /* 0x000fc40000011433 */
[----:B------:R-:W-:Y:S01]  /*19c10*/  IADD3 R2, -R2, R109, RZ ;  /* 0x0000006d02027210 */ /* 0x000fe20007ffe1ff */
[----:B------:R-:W1:Y:S01]  /*19c20*/  @P6 MUFU.RCP R0, R49 ;  /* 0x0000003100006308 */ /* 0x000e620000001000 */
[----:B------:R-:W-:Y:S01]  /*19c30*/  @!P0 IMAD R4, R4, c[0x0][0x1e0], RZ ;  /* 0x0000780004048a24 */ /* 0x000fe200078e02ff */
[----:B------:R-:W-:Y:S02]  /*19c40*/  FSETP.NE.FTZ.AND P3, PT, R101, RZ, PT ;  /* 0x000000ff6500720b */ /* 0x000fe40003f75000 */
[----:B------:R-:W-:Y:S01]  /*19c50*/  LEA R50, R5, R2, 0x8 ;  /* 0x0000000205327211 */ /* 0x000fe200078e40ff */
[----:B------:R-:W-:Y:S01]  /*19c60*/  @!P0 IMAD R4, R110, c[0x0][0x1e4], R4 ;  /* 0x000079006e048a24 */ /* 0x000fe200078e0204 */
[----:B------:R-:W-:Y:S02]  /*19c70*/  MOV R2, 0x3f800000 ;  /* 0x3f80000000027802 */ /* 0x000fe40000000f00 */
[----:B------:R-:W-:Y:S02]  /*19c80*/  FSETP.NE.FTZ.AND P5, PT, R48, RZ, PT ;  /* 0x000000ff3000720b */ /* 0x000fe40003fb5000 */
[----:B------:R-:W-:-:S02]  /*19c90*/  @!P0 IADD3 R107, R7, R4, RZ ;  /* 0x00000004076b8210 */ /* 0x000fc40007ffe0ff */
[----:B------:R-:W2:Y:S01]  /*19ca0*/  @P4 MUFU.RCP R2, R100 ;  /* 0x0000006400024308 */ /* 0x000ea20000001000 */
[----:B------:R-:W-:Y:S02]  /*19cb0*/  MOV R3, 0x3f800000 ;  /* 0x3f80000000037802 */ /* 0x000fe40000000f00 */
[----:B------:R-:W-:Y:S01]  /*19cc0*/  @!P0 MOV R106, R6 ;  /* 0x00000006006a8202 */ /* 0x000fe20000000f00 */
[C---:B-1----:R-:W-:Y:S02]  /*19cd0*/  FMUL.FTZ R112, R0.reuse, R112 ;  /* 0x0000007000707220 */ /* 0x042fe40000410000 */
[C---:B------:R-:W-:Y:S02]  /*19ce0*/  FMUL.FTZ R45, R0.reuse, R113 ;  /* 0x00000071002d7220 */ /* 0x040fe40000410000 */
[C---:B------:R-:W-:Y:S01]  /*19cf0*/  FMUL.FTZ R124, R0.reuse, R124 ;  /* 0x0000007c007c7220 */ /* 0x040fe20000410000 */
[----:B------:R-:W-:Y:S01]  /*19d00*/  @P5 MUFU.RCP R3, R48 ;  /* 0x0000003000035308 */ /* 0x000fe20000001000 */
[C---:B------:R-:W-:Y:S01]  /*19d10*/  FMUL.FTZ R42, R0.reuse, R125 ;  /* 0x0000007d002a7220 */ /* 0x040fe20000410000 */
        /* <DEDUP_REMOVED lines=30> */
[----:B------:R-:W-:Y:S01]  /*19f00*/  MOV R0, 0x3f800000 ;  /* 0x3f80000000007802 */ /* 0x000fe20000000f00 */
[----:B--2---:R-:W-:Y:S01]  /*19f10*/  FMUL.FTZ R116, R2, R116 ;  /* 0x0000007402747220 */ /* 0x004fe20000410000 */
        /* <DEDUP_REMOVED lines=36> */
[----:B------:R-:W-:Y:S01]  /*1a160*/  SHF.R.S32.HI R2, RZ, 0x1f, R47 ;  /* 0x0000001fff027819 */ /* 0x000fe2000001142f */
[----:B-1----:R-:W-:Y:S01]  /*1a170*/  FMUL.FTZ R119, R0, R119 ;  /* 0x0000007700777220 */ /* 0x002fe20000410000 */
        /* <DEDUP_REMOVED lines=9> */
[C---:B------:R-:W-:Y:S01]  /*1a210*/  FMUL.FTZ R134, R0.reuse, R134 ;  /* 0x0000008600867220 */ /* 0x040fe20000410000 */
        /* <DEDUP_REMOVED lines=35> */
[C---:B------:R-:W-:Y:S01]  /*1a450*/  FMUL.FTZ R41, R3.reuse, R127 ;  /* 0x0000007f03297220 */ /* 0x040fe20000410000 */
[----:B------:R-:W-:Y:S01]  /*1a460*/  LOP3.LUT P0, RZ, R4, 0x2, RZ, 0xc0, !PT ;  /* 0x0000000204ff7812 */ /* 0x000fe2000780c0ff */
[C---:B------:R-:W-:Y:S01]  /*1a470*/  FMUL.FTZ R130, R3.reuse, R130 ;  /* 0x0000008203827220 */ /* 0x040fe20000410000 */
[----:B------:R-:W-:Y:S01]  /*1a480*/  IADD3 R0, R2, -R0, RZ ;  /* 0x8000000002007210 */ /* 0x000fe20007ffe0ff */
[C---:B------:R-:W-:Y:S01]  /*1a490*/  FMUL.FTZ R39, R3.reuse, R131 ;  /* 0x0000008303277220 */ /* 0x040fe20000410000 */
[----:B------:R-:W-:Y:S01]  /*1a4a0*/  F2FP.PACK_AB R44, R44, R114 ;  /* 0x000000722c2c723e */ /* 0x000fe200000000ff */
[C---:B------:R-:W-:Y:S01]  /*1a4b0*/  FMUL.FTZ R142, R3.reuse, R142 ;  /* 0x0000008e038e7220 */ /* 0x040fe20000410000 */
[----:B------:R-:W-:Y:S01]  /*1a4c0*/  LEA R0, R0, R50, 0x4 ;  /* 0x0000003200007211 */ /* 0x000fe200078e20ff */
[----:B------:R-:W-:Y:S01]  /*1a4d0*/  FMUL.FTZ R36, R3, R143 ;  /* 0x0000008f03247220 */ /* 0x000fe20000410000 */
[----:B------:R-:W-:Y:S01]  /*1a4e0*/  F2FP.PACK_AB R41, R41, R126 ;  /* 0x0000007e2929723e */ /* 0x000fe200000000ff */
[----:B------:R-:W-:Y:S01]  /*1a4f0*/  FMUL.FTZ R146, R3, R146 ;  /* 0x0000009203927220 */ /* 0x000fe20000410000 */
[----:B------:R-:W-:Y:S01]  /*1a500*/  F2FP.PACK_AB R39, R39, R130 ;  /* 0x000000822727723e */ /* 0x000fe200000000ff */
[C---:B------:R-:W-:Y:S01]  /*1a510*/  FMUL.FTZ R33, R3.reuse, R147 ;  /* 0x0000009303217220 */ /* 0x040fe20000410000 */
[----:B------:R-:W-:Y:S01]  /*1a520*/  F2FP.PACK_AB R36, R36, R142 ;  /* 0x0000008e2424723e */ /* 0x000fe200000000ff */
[----:B------:R-:W-:Y:S01]  /*1a530*/  FMUL.FTZ R158, R3, R158 ;  /* 0x0000009e039e7220 */ /* 0x000fe20000410000 */
[----:B------:R-:W-:Y:S01]  /*1a540*/  F2FP.PACK_AB R9, R95, R9 ;  /* 0x000000095f09723e */ /* 0x000fe200000000ff */
        /* <DEDUP_REMOVED lines=28> */
[----:B------:R-:W-:Y:S02]  /*1a710*/  SEL R3, R3, 0xffffffe0, !P0 ;  /* 0xffffffe003037807 */ /* 0x000fe40004000000 */
[C---:B------:R-:W-:Y:S01]  /*1a720*/  IADD3 R2, R0.reuse, -0x10, RZ ;  /* 0xfffffff000027810 */ /* 0x040fe20007ffe0ff */
[----:B------:R-:W-:Y:S01]  /*1a730*/  STS [R0], R45 ;  /* 0x0000002d00007388 */ /* 0x000fe20000000800 */
[C---:B------:R-:W-:Y:S02]  /*1a740*/  IADD3 R4, R0.reuse, R3, RZ ;  /* 0x0000000300047210 */ /* 0x040fe40007ffe0ff */
[----:B------:R-:W-:Y:S01]  /*1a750*/  @P1 IADD3 R2, R0, 0x10, RZ ;  /* 0x0000001000021810 */ /* 0x000fe20007ffe0ff */
[----:B------:R-:W-:Y:S01]  /*1a760*/  STS [R0+0x200], R44 ;  /* 0x0002002c00007388 */ /* 0x000fe20000000800 */
[----:B------:R-:W-:-:S02]  /*1a770*/  F2FP.PACK_AB R6, R6, R98 ;  /* 0x000000620606723e */ /* 0x000fc400000000ff */
[----:B------:R-:W-:Y:S01]  /*1a780*/  IADD3 R3, R3, R2, RZ ;  /* 0x0000000203037210 */ /* 0x000fe20007ffe0ff */
[----:B------:R-:W-:Y:S04]  /*1a790*/  STS [R2], R42 ;  /* 0x0000002a02007388 */ /* 0x000fe80000000800 */
        /* <DEDUP_REMOVED lines=53> */
[----:B---3--:R-:W-:Y:S03]  /*1aaf0*/  @P5 MUFU.LG2 R11, R48 ;  /* 0x00000030000b5308 */ /* 0x008fe60000000c00 */
[----:B------:R-:W-:Y:S01]  /*1ab00*/  BAR.SYNC.DEFER_BLOCKING 0x0 ;  /* 0x0000000000007b1d */ /* 0x000fe20000010000 */
[----:B----4-:R-:W-:Y:S02]  /*1ab10*/  @P1 MOV R7, c[0x0][0x210] ;  /* 0x0000840000071a02 */ /* 0x010fe40000000f00 */
[----:B------:R-:W-:-:S02]  /*1ab20*/  @!P1 MOV R7, 0x1 ;  /* 0x0000000100079802 */ /* 0x000fc40000000f00 */
[----:B------:R-:W-:Y:S01]  /*1ab30*/  IADD3 R6, R109, -R2, RZ ;  /* 0x800000026d067210 */ /* 0x000fe20007ffe0ff */
[----:B------:R-:W3:Y:S01]  /*1ab40*/  S2R R19, SR_CTAID.X ;  /* 0x0000000000137919 */ /* 0x000ee20000002500 */
        /* <DEDUP_REMOVED lines=13> */
[----:B------:R4:W1:Y:S04]  /*1ac20*/  LDS.128 R40, [R223+0x800] ;  /* 0x00080000df287984 */ /* 0x0008680000000c00 */
        /* <DEDUP_REMOVED lines=16> */
[----:B---3--:R-:W-:Y:S01]  /*1ad30*/  IMAD R0, R19, R7, RZ ;  /* 0x0000000713007224 */ /* 0x008fe200078e02ff */
        /* <DEDUP_REMOVED lines=20> */
[----:B------:R-:W1:Y:S02]  /*1ae80*/  S2R R4, SR_TID.X ;  /* 0x0000000000047919 */ /* 0x000e640000002100 */
[----:B-1----:R-:W-:-:S04]  /*1ae90*/  SHF.R.S32.HI R2, RZ, 0x1f, R4 ;  /* 0x0000001fff027819 */ /* 0x002fc80000011404 */
[----:B------:R-:W-:-:S04]  /*1aea0*/  LEA.HI R2, R2, R4, RZ, 0x5 ;  /* 0x0000000402027211 */ /* 0x000fc800078f28ff */
[----:B------:R-:W-:Y:S02]  /*1aeb0*/  SHF.R.S32.HI R0, RZ, 0x5, R2 ;  /* 0x00000005ff007819 */ /* 0x000fe40000011402 */
[----:B------:R-:W-:Y:S02]  /*1aec0*/  LOP3.LUT R2, R2, 0xffffffe0, RZ, 0xc0, !PT ;  /* 0xffffffe002027812 */ /* 0x000fe400078ec0ff */
[----:B------:R-:W-:-:S03]  /*1aed0*/  SHF.R.S32.HI R3, RZ, 0x1f, R0 ;  /* 0x0000001fff037819 */ /* 0x000fc60000011400 */
[----:B------:R-:W-:Y:S01]  /*1aee0*/  IMAD.IADD R2, R4, 0x1, -R2 ;  /* 0x0000000104027824 */ /* 0x000fe200078e0a02 */
[----:B------:R-:W-:-:S04]  /*1aef0*/  LEA.HI R3, R3, R0, RZ, 0x2 ;  /* 0x0000000003037211 */ /* 0x000fc800078f10ff */
[----:B------:R-:W-:Y:S02]  /*1af00*/  SHF.R.S32.HI R4, RZ, 0x1f, R2 ;  /* 0x0000001fff047819 */ /* 0x000fe40000011402 */
[----:B------:R-:W-:Y:S02]  /*1af10*/  LOP3.LUT R3, R3, 0xfffffffc, RZ, 0xc0, !PT ;  /* 0xfffffffc03037812 */ /* 0x000fe400078ec0ff */
[----:B------:R-:W-:-:S03]  /*1af20*/  LEA.HI R2, R4, R2, RZ, 0x2 ;  /* 0x0000000204027211 */ /* 0x000fc600078f10ff */
[----:B------:R-:W-:Y:S01]  /*1af30*/  IMAD.IADD R3, R0, 0x1, -R3 ;  /* 0x0000000100037824 */ /* 0x000fe200078e0a03 */
        /* <DEDUP_REMOVED lines=33> */
.L_x_251:
[----:B------:R-:W-:Y:S05]  /*1b150*/  BSYNC B0 ;  /* 0x0000000000007941 */ /* 0x000fea0003800000 */
.L_x_250:
[----:B-1----:R-:W3:Y:S04]  /*1b160*/  LDL.LU R7, [R1+0x68] ;  /* 0x0000680001077983 */ /* 0x002ee80000300800 */
[----:B----4-:R-:W4:Y:S04]  /*1b170*/  LDL.64 R44, [R1+0x40] ;  /* 0x00004000012c7983 */ /* 0x010f280000100a00 */
[----:B------:R1:W5:Y:S04]  /*1b180*/  LDL R16, [R1+0x5c] ;  /* 0x00005c0001107983 */ /* 0x0003680000100800 */
[----:B------:R1:W5:Y:S01]  /*1b190*/  LDL R15, [R1+0x60] ;  /* 0x00006000010f7983 */ /* 0x0003620000100800 */
[----:B------:R-:W-:Y:S01]  /*1b1a0*/  SHF.R.S32.HI R6, RZ, 0x1f, R18 ;  /* 0x0000001fff067819 */ /* 0x000fe20000011412 */
[----:B------:R-:W-:Y:S02]  /*1b1b0*/  BSSY B0, `(.L_x_252) ;  /* 0x000001f000007945 */ /* 0x000fe40003800000 */
[----:B------:R-:W2:Y:S02]  /*1b1c0*/  S2R R5, SR_TID.X ;  /* 0x0000000000057919 */ /* 0x000ea40000002100 */
[----:B--2---:R-:W-:Y:S01]  /*1b1d0*/  SHF.R.S32.HI R4, RZ, 0x1f, R5 ;  /* 0x0000001fff047819 */ /* 0x004fe20000011405 */
[----:B---3--:R-:W-:-:S02]  /*1b1e0*/  IMAD R14, R19, -0x80, R7 ;  /* 0xffffff80130e7824 */ /* 0x008fc400078e0207 */
[----:B------:R-:W2:Y:S01]  /*1b1f0*/  S2R R7, SR_CTAID.X ;  /* 0x0000000000077919 */ /* 0x000ea20000002500 */
[----:B----4-:R-:W-:Y:S02]  /*1b200*/  IADD3 R2, P0, R44, R106, RZ ;  /* 0x0000006a2c027210 */ /* 0x010fe40007f1e0ff */
        /* <DEDUP_REMOVED lines=25> */
.L_x_253:
[----:B-1----:R-:W-:Y:S05]  /*1b3a0*/  BSYNC B0 ;  /* 0x0000000000007941 */ /* 0x002fea0003800000 */
.L_x_252:
        /* <DEDUP_REMOVED lines=20> */
.L_x_255:
[----:B------:R-:W-:Y:S05]  /*1b4f0*/  BSYNC B0 ;  /* 0x0000000000007941 */ /* 0x000fea0003800000 */
.L_x_254:
        /* <DEDUP_REMOVED lines=20> */
.L_x_257:
[----:B------:R-:W-:Y:S05]  /*1b640*/  BSYNC B0 ;  /* 0x0000000000007941 */ /* 0x000fea0003800000 */
.L_x_256:
        /* <DEDUP_REMOVED lines=21> */
.L_x_258:
        /* <DEDUP_REMOVED lines=14> */
.L_x_1031:


//--------------------- .text._ZN5flash16flash_fwd_kernelI23Flash_fwd_kernel_traitsILi96ELi128ELi64ELi4ELb0ELb0EN7cutlass6half_tE19Flash_kernel_traitsILi96ELi128ELi64ELi4ES3_EELb1ELb0ELb0ELb0ELb0ELb1ELb0ELb0EEEvNS_16Flash_fwd_paramsE --------------------------
	.section	.text._ZN5flash16flash_fwd_kernelI23Flash_fwd_kernel_traitsILi96ELi128ELi64ELi4ELb0ELb0EN7cutlass6half_tE19Flash_kernel_traitsILi96ELi128ELi64ELi4ES3_EELb1ELb0ELb0ELb0ELb0ELb1ELb0ELb0EEEvNS_16Flash_fwd_paramsE,"ax",@progbits
	.sectioninfo	@"SHI_REGISTERS=255"
	.align	128
        .global         _ZN5flash16flash_fwd_kernelI23Flash_fwd_kernel_traitsILi96ELi128ELi64ELi4ELb0ELb0EN7cutlass6half_tE19Flash_kernel_traitsILi96ELi128ELi64ELi4ES3_EELb1ELb0ELb0ELb0ELb0ELb1ELb0ELb0EEEvNS_16Flash_fwd_paramsE
        .type           _ZN5flash16flash_fwd_kernelI23Flash_fwd_kernel_traitsILi96ELi128ELi64ELi4ELb0ELb0EN7cutlass6half_tE19Flash_kernel_traitsILi96ELi128ELi64ELi4ES3_EELb1ELb0ELb0ELb0ELb0ELb1ELb0ELb0EEEvNS_16Flash_fwd_paramsE,@function
        .size           _ZN5flash16flash_fwd_kernelI23Flash_fwd_kernel_traitsILi96ELi128ELi64ELi4ELb0ELb0EN7cutlass6half_tE19Flash_kernel_traitsILi96ELi128ELi64ELi4ES3_EELb1ELb0ELb0ELb0ELb0ELb1ELb0ELb0EEEvNS_16Flash_fwd_paramsE,(.L_x_1032 - _ZN5flash16flash_fwd_kernelI23Flash_fwd_kernel_traitsILi96ELi128ELi64ELi4ELb0ELb0EN7cutlass6half_tE19Flash_kernel_traitsILi96ELi128ELi64ELi4ES3_EELb1ELb0ELb0ELb0ELb0ELb1ELb0ELb0EEEvNS_16Flash_fwd_paramsE)
        .other          _ZN5flash16flash_fwd_kernelI23Flash_fwd_kernel_traitsILi96ELi128ELi64ELi4ELb0ELb0EN7cutlass6half_tE19Flash_kernel_traitsILi96ELi128ELi64ELi4ES3_EELb1ELb0ELb0ELb0ELb0ELb1ELb0ELb0EEEvNS_16Flash_fwd_paramsE,@"STO_CUDA_ENTRY STV_DEFAULT"
_ZN5flash16flash_fwd_kernelI23Flash_fwd_kernel_traitsILi96ELi128ELi64ELi4ELb0ELb0EN7cutlass6half_tE19Flash_kernel_traitsILi96ELi128ELi64ELi4ES3_EELb1ELb0ELb0ELb0ELb0ELb1ELb0ELb0EEEvNS_16Flash_fwd_paramsE:
.text._ZN5flash16flash_fwd_kernelI23Flash_fwd_kernel_traitsILi96ELi128ELi64ELi4ELb0ELb0EN7cutlass6half_tE19Flash_kernel_traitsILi96ELi128ELi64ELi4ES3_EELb1ELb0ELb0ELb0ELb0ELb1ELb0ELb0EEEvNS_16Flash_fwd_paramsE:
[----:B------:R-:W-:-:S03]  /*0000*/  MOV R1, c[0x0][0x28] ;  /* 0x00000a0000017a02 */ /* 0x000fc60000000f00 */
[----:B------:R-:W-:Y:S01]  /*0010*/  ULDC.U8 UR4, c[0x0][0x304] ;  /* 0x0000c10000047ab9 */ /* 0x000fe20000000000 */
[----:B------:R-:W-:Y:S01]  /*0020*/  IADD3 R1, R1, -0x48, RZ ;  /* 0xffffffb801017810 */ /* 0x000fe20007ffe0ff */
[----:B------:R-:W-:Y:S01]  /*0030*/  ULDC.64 UR22, c[0x0][0x2f0] ;  /* 0x0000bc0000167ab9 */ /* 0x000fe20000000a00 */
[----:B------:R-:W-:Y:S01]  /*0040*/  ISETP.NE.AND P1, PT, RZ, UR4, PT ;  /* 0x00000004ff007c0c */ /* 0x000fe2000bf25270 */
[----:B------:R-:W-:Y:S01]  /*0050*/  IMAD.U32 R2, RZ, RZ, UR22 ;  /* 0x00000016ff027e24 */ /* 0x000fe2000f8e00ff */
[----:B------:R-:W-:Y:S01]  /*0060*/  ULDC.64 UR20, c[0x0][0x118] ;  /* 0x0000460000147ab9 */ /* 0x000fe20000000a00 */
[----:B------:R-:W-:Y:S02]  /*0070*/  IMAD.U32 R3, RZ, RZ, UR23 ;  /* 0x00000017ff037e24 */ /* 0x000fe4000f8e00ff */
[----:B------:R-:W-:-:S08]  /*0080*/  IMAD.MOV.U32 R6, RZ, RZ, c[0x0][0x2f8] ;  /* 0x0000be00ff067624 */ /* 0x000fd000078e00ff */
[----:B------:R1:W2:Y:S01]  /*0090*/  @P1 LDG.E.64 R4, [R2.64] ;  /* 0x0000001402041981 */ /* 0x0002a2000c1e1b00 */
[----:B------:R-:W-:Y:S02]  /*00a0*/  IMAD.MOV.U32 R8, RZ, RZ, c[0x0][0x2fc] ;  /* 0x0000bf00ff087624 */ /* 0x000fe400078e00ff */
[----:B-1----:R-:W-:Y:S02]  /*00b0*/  @P1 IMAD.MOV.U32 R2, RZ, RZ, R6 ;  /* 0x000000ffff021224 */ /* 0x002fe400078e0006 */
[----:B------:R-:W-:-:S06]  /*00c0*/  @P1 IMAD.MOV.U32 R3, RZ, RZ, R8 ;  /* 0x000000ffff031224 */ /* 0x000fcc00078e0008 */
[----:B------:R-:W3:Y:S01]  /*00d0*/  @P1 LDG.E.64 R2, [R2.64] ;  /* 0x0000001402021981 */ /* 0x000ee2000c1e1b00 */
[----:B------:R-:W-:Y:S01]  /*00e0*/  ISETP.NE.U32.AND P3, PT, RZ, c[0x0][0x240], PT ;  /* 0x00009000ff007a0c */ /* 0x000fe20003f65070 */
[----:B------:R-:W1:Y:S01]  /*00f0*/  LDC.U8 R7, c[0x0][0x312] ;  /* 0x0000c480ff077b82 */ /* 0x000e620000000000 */
[----:B------:R-:W-:Y:S01]  /*0100*/  MOV R12, 0x4 ;  /* 0x00000004000c7802 */ /* 0x000fe20000000f00 */
[----:B------:R-:W4:Y:S01]  /*0110*/  S2R R247, SR_CTAID.X ;  /* 0x0000000000f77919 */ /* 0x000f220000002500 */
[----:B------:R-:W-:Y:S02]  /*0120*/  ISETP.NE.AND.EX P3, PT, RZ, c[0x0][0x244], PT, P3 ;  /* 0x00009100ff007a0c */ /* 0x000fe40003f65330 */
[----:B------:R-:W-:Y:S01]  /*0130*/  MOV R14, 0xffffffff ;  /* 0xffffffff000e7802 */ /* 0x000fe20000000f00 */
[----:B------:R-:W4:Y:S04]  /*0140*/  S2R R18, SR_CTAID.Y ;  /* 0x0000000000127919 */ /* 0x000f280000002600 */
[----:B------:R-:W4:Y:S04]  /*0150*/  S2R R22, SR_CTAID.Z ;  /* 0x0000000000167919 */ /* 0x000f280000002700 */
[----:B------:R-:W4:Y:S01]  /*0160*/  S2R R33, SR_TID.X ;  /* 0x0000000000217919 */ /* 0x000f220000002100 */
[----:B-1----:R-:W-:-:S02]  /*0170*/  ISETP.NE.AND P4, PT, R7, RZ, PT ;  /* 0x000000ff0700720c */ /* 0x002fc40003f85270 */
[----:B----4-:R-:W-:-:S04]  /*0180*/  LOP3.LUT R0, R22, R247, R18, 0xfe, !PT ;  /* 0x000000f716007212 */ /* 0x010fc800078efe12 */
[----:B------:R-:W-:-:S13]  /*0190*/  LOP3.LUT P2, RZ, R0, R33, RZ, 0xfc, !PT ;  /* 0x0000002100ff7212 */ /* 0x000fda000784fcff */
[----:B------:R-:W-:Y:S02]  /*01a0*/  @!P2 IMAD.MOV.U32 R10, RZ, RZ, c[0x0][0x308] ;  /* 0x0000c200ff0aa624 */ /* 0x000fe400078e00ff */
[----:B------:R-:W-:Y:S01]  /*01b0*/  @!P2 IMAD.MOV.U32 R11, RZ, RZ, c[0x0][0x30c] ;  /* 0x0000c300ff0ba624 */ /* 0x000fe200078e00ff */
[----:B--2---:R1:W2:Y:S08]  /*01c0*/  @P1 R2UR UR22, R4 ;  /* 0x00000000041613c2 */ /* 0x0042b000000e0000 */
[----:B------:R1:W4:Y:S02]  /*01d0*/  @P1 R2UR UR23, R5 ;  /* 0x00000000051713c2 */ /* 0x00032400000e0000 */
[----:B-1----:R-:W-:Y:S01]  /*01e0*/  IMAD.WIDE R4, R18, R12, c[0x0][0x240] ;  /* 0x0000900012047625 */ /* 0x002fe200078e020c */
[----:B---3--:R-:W-:-:S03]  /*01f0*/  @P1 IADD3 R6, P0, R2, c[0x0][0x300], RZ ;  /* 0x0000c00002061a10 */ /* 0x008fc60007f1e0ff */
[----:B--2---:R-:W-:Y:S02]  /*0200*/  IMAD.U32 R2, RZ, RZ, UR22 ;  /* 0x00000016ff027e24 */ /* 0x004fe4000f8e00ff */
[----:B------:R-:W-:Y:S01]  /*0210*/  @P1 IMAD.X R8, RZ, RZ, R3, P0 ;  /* 0x000000ffff081224 */ /* 0x000fe200000e0603 */
[----:B------:R-:W-:Y:S01]  /*0220*/  ISETP.NE.U32.AND P0, PT, RZ, c[0x0][0x250], PT ;  /* 0x00009400ff007a0c */ /* 0x000fe20003f05070 */
[----:B----4-:R-:W-:Y:S01]  /*0230*/  IMAD.U32 R3, RZ, RZ, UR23 ;  /* 0x00000017ff037e24 */ /* 0x010fe2000f8e00ff */
[----:B------:R-:W-:Y:S02]  /*0240*/  ISETP.EQ.U32.AND P1, PT, RZ, c[0x0][0x248], PT ;  /* 0x00009200ff007a0c */ /* 0x000fe40003f22070 */
[----:B------:R-:W-:Y:S02]  /*0250*/  ISETP.NE.AND.EX P0, PT, RZ, c[0x0][0x254], PT, P0 ;  /* 0x00009500ff007a0c */ /* 0x000fe40003f05300 */
[----:B------:R1:W-:Y:S01]  /*0260*/  @!P2 STG.E.64 [R10.64], R2 ;  /* 0x000000020a00a986 */ /* 0x0003e2000c101b14 */
[----:B------:R-:W-:Y:S01]  /*0270*/  SHF.R.S32.HI R21, RZ, 0x1f, R33 ;  /* 0x0000001fff157819 */ /* 0x000fe20000011421 */
[----:B------:R-:W-:Y:S01]  /*0280*/  IMAD.MOV.U32 R7, RZ, RZ, RZ ;  /* 0x000000ffff077224 */ /* 0x000fe200078e00ff */
[----:B------:R-:W-:Y:S01]  /*0290*/  ISETP.EQ.OR.EX P1, PT, RZ, c[0x0][0x24c], !P4, P1 ;  /* 0x00009300ff007a0c */ /* 0x000fe20006722710 */
[----:B-1----:R-:W-:-:S02]  /*02a0*/  @!P2 IMAD.MOV.U32 R2, RZ, RZ, R6 ;  /* 0x000000ffff02a224 */ /* 0x002fc400078e0006 */
[----:B------:R-:W-:-:S05]  /*02b0*/  @!P2 IMAD.MOV.U32 R3, RZ, RZ, R8 ;  /* 0x000000ffff03a224 */ /* 0x000fca00078e0008 */
[----:B------:R1:W-:Y:S04]  /*02c0*/  @!P2 STG.E.64 [R10.64+0x8], R2 ;  /* 0x000008020a00a986 */ /* 0x0003e8000c101b14 */
[----:B------:R2:W3:Y:S04]  /*02d0*/  @P3 LDG.E R14, [R4.64] ;  /* 0x00000014040e3981 */ /* 0x0004e8000c1e1900 */
[----:B--2---:R-:W2:Y:S01]  /*02e0*/  @P3 LDG.E R4, [R4.64+0x4] ;  /* 0x0000041404043981 */ /* 0x004ea2000c1e1900 */
[----:B-1----:R-:W-:Y:S01]  /*02f0*/  @P0 IMAD.WIDE R2, R18, R12, c[0x0][0x250] ;  /* 0x0000940012020625 */ /* 0x002fe200078e020c */
[----:B------:R-:W-:-:S03]  /*0300*/  LEA.HI R13, R21, R33, RZ, 0x5 ;  /* 0x00000021150d7211 */ /* 0x000fc600078f28ff */
[C---:B------:R-:W-:Y:S01]  /*0310*/  IMAD R0, R18.reuse, c[0x0][0x1c0], R22 ;  /* 0x0000700012007a24 */ /* 0x040fe200078e0216 */
[----:B------:R1:W5:Y:S01]  /*0320*/  @P0 LDG.E R7, [R2.64] ;  /* 0x0000001402070981 */ /* 0x000362000c1e1900 */
[----:B------:R-:W-:Y:S02]  /*0330*/  IMAD.MOV.U32 R9, RZ, RZ, -0x1 ;  /* 0xffffffffff097424 */ /* 0x000fe400078e00ff */
[----:B------:R-:W-:Y:S01]  /*0340*/  IMAD.WIDE R10, R18, R12, c[0x0][0x248] ;  /* 0x00009200120a7625 */ /* 0x000fe200078e020c */
[----:B------:R-:W-:-:S04]  /*0350*/  SHF.L.U32 R0, R0, 0x5, RZ ;  /* 0x0000000500007819 */ /* 0x000fc800000006ff */
[----:B------:R4:W5:Y:S01]  /*0360*/  @!P1 LDG.E R9, [R10.64] ;  /* 0x000000140a099981 */ /* 0x000962000c1e1900 */
[----:B------:R-:W-:Y:S02]  /*0370*/  ISETP.NE.U32.AND P2, PT, RZ, c[0x0][0x248], PT ;  /* 0x00009200ff007a0c */ /* 0x000fe40003f45070 */
[----:B-1----:R-:W-:-:S05]  /*0380*/  LOP3.LUT R2, R13, 0xffffffe0, RZ, 0xc0, !PT ;  /* 0xffffffe00d027812 */ /* 0x002fca00078ec0ff */
[----:B------:R-:W-:-:S05]  /*0390*/  IMAD.IADD R2, R33, 0x1, -R2 ;  /* 0x0000000121027824 */ /* 0x000fca00078e0a02 */
[----:B------:R-:W-:Y:S02]  /*03a0*/  IADD3 R153, P1, P0, R0, R6, R2 ;  /* 0x0000000600997210 */ /* 0x000fe4000783e002 */
[----:B------:R-:W-:Y:S02]  /*03b0*/  ISETP.NE.AND.EX P2, PT, RZ, c[0x0][0x24c], PT, P2 ;  /* 0x00009300ff007a0c */ /* 0x000fe40003f45320 */
[----:B------:R-:W-:Y:S02]  /*03c0*/  SHF.R.S32.HI R3, RZ, 0x1f, R0 ;  /* 0x0000001fff037819 */ /* 0x000fe40000011400 */
[----:B------:R-:W-:-:S04]  /*03d0*/  SHF.R.S32.HI R0, RZ, 0x1f, R2 ;  /* 0x0000001fff007819 */ /* 0x000fc80000011402 */
[----:B------:R-:W-:Y:S01]  /*03e0*/  IADD3.X R184, R3, R8, R0, P1, P0 ;  /* 0x0000000803b87210 */ /* 0x000fe20000fe0400 */
[----:B---3--:R4:W-:Y:S04]  /*03f0*/  STL [R1+0x28], R14 ;  /* 0x0000280e01007387 */ /* 0x0089e80000100800 */
[----:B------:R4:W-:Y:S01]  /*0400*/  STL [R1+0x38], R153 ;  /* 0x0000389901007387 */ /* 0x0009e20000100800 */
[----:B--2---:R-:W-:Y:S02]  /*0410*/  @P3 IMAD.IADD R15, R4, 0x1, -R14 ;  /* 0x00000001040f3824 */ /* 0x004fe400078e0a0e */
[----:B------:R-:W-:Y:S01]  /*0420*/  @!P3 IMAD.MOV.U32 R15, RZ, RZ, c[0x0][0x214] ;  /* 0x00008500ff0fb624 */ /* 0x000fe200078e00ff */
[----:B------:R-:W-:Y:S05]  /*0430*/  @!P2 BRA `(.L_x_259) ;  /* 0x000000400000a947 */ /* 0x000fea0003800000 */
[----:B------:R-:W2:Y:S02]  /*0440*/  @P4 LDG.E R0, [R10.64+0x4] ;  /* 0x000004140a004981 */ /* 0x000ea4000c1e1900 */
[----:B--2--5:R-:W-:-:S06]  /*0450*/  @P4 IADD3 R0, R0, -R9, RZ ;  /* 0x8000000900004210 */ /* 0x024fcc0007ffe0ff */
[----:B------:R1:W5:Y:S01]  /*0460*/  @!P4 LDG.E R0, [R10.64] ;  /* 0x000000140a00c981 */ /* 0x000362000c1e1900 */
[----:B------:R-:W-:Y:S05]  /*0470*/  BRA `(.L_x_260) ;  /* 0x0000001000007947 */ /* 0x000fea0003800000 */
.L_x_259:
[----:B------:R-:W-:Y:S02]  /*0480*/  MOV R0, c[0x0][0x218] ;  /* 0x0000860000007a02 */ /* 0x000fe40000000f00 */
.L_x_260:
[----:B------:R-:W-:-:S04]  /*0490*/  ISETP.NE.U32.AND P2, PT, RZ, c[0x0][0x258], PT ;  /* 0x00009600ff007a0c */ /* 0x000fc80003f45070 */
[----:B------:R-:W-:-:S13]  /*04a0*/  ISETP.NE.AND.EX P2, PT, RZ, c[0x0][0x25c], PT, P2 ;  /* 0x00009700ff007a0c */ /* 0x000fda0003f45320 */
[----:B------:R-:W-:-:S06]  /*04b0*/  @P2 IMAD.WIDE R2, R18, R12, c[0x0][0x258] ;  /* 0x0000960012022625 */ /* 0x000fcc00078e020c */
[----:B------:R-:W2:Y:S01]  /*04c0*/  @P2 LDG.E R3, [R2.64] ;  /* 0x0000001402032981 */ /* 0x000ea2000c1e1900 */
[----:B-1--4-:R-:W-:Y:S01]  /*04d0*/  IMAD.SHL.U32 R11, R247, 0x80, RZ ;  /* 0x00000080f70b7824 */ /* 0x012fe200078e00ff */
        /* <DEDUP_REMOVED lines=12> */
[----:B------:R-:W-:Y:S01]  /*05a0*/  ISETP.NE.AND P1, PT, R14, -0x1, PT ;  /* 0xffffffff0e00780c */ /* 0x000fe20003f25270 */
[----:B------:R-:W1:Y:S01]  /*05b0*/  LDC.U8 R238, c[0x0][0x2d8] ;  /* 0x0000b600ffee7b82 */ /* 0x000e620000000000 */
        /* <DEDUP_REMOVED lines=15> */
[----:B-1----:R-:W-:Y:S01]  /*06b0*/  SHF.R.S32.HI R0, RZ, 0x1f, R7 ;  /* 0x0000001fff007819 */ /* 0x002fe20000011407 */
        /* <DEDUP_REMOVED lines=10> */
.L_x_262:
[----:B-1----:R-:W-:Y:S02]  /*0760*/  IABS R4, c[0x0][0x1c8] ;  /* 0x0000720000047a13 */ /* 0x002fe40000000000 */
        /* <DEDUP_REMOVED lines=41> */
.L_x_263:
[-C--:B------:R-:W-:Y:S01]  /*0a00*/  LEA.HI R4, R21, R33.reuse, RZ, 0x2 ;  /* 0x0000002115047211 */ /* 0x080fe200078f10ff */
[----:B------:R-:W-:Y:S01]  /*0a10*/  IMAD.IADD R23, R15, 0x1, -R11 ;  /* 0x000000010f177824 */ /* 0x000fe200078e0a0b */
[----:B------:R-:W-:Y:S01]  /*0a20*/  LEA.HI R25, R21, R33, RZ, 0x3 ;  /* 0x0000002115197211 */ /* 0x000fe200078f18ff */
[----:B------:R-:W-:Y:S01]  /*0a30*/  IMAD R7, R5, c[0x0][0x1a8], RZ ;  /* 0x00006a0005077a24 */ /* 0x000fe200078e02ff */
[----:B------:R-:W-:Y:S01]  /*0a40*/  LOP3.LUT R0, R4, 0xfffffffc, RZ, 0xc0, !PT ;  /* 0xfffffffc04007812 */ /* 0x000fe200078ec0ff */
[----:B------:R-:W-:Y:S01]  /*0a50*/  UMOV UR18, 0x6 ;  /* 0x0000000600127882 */ /* 0x000fe20000000000 */
[----:B------:R-:W-:Y:S01]  /*0a60*/  SHF.R.S32.HI R24, RZ, 0x3, R25 ;  /* 0x00000003ff187819 */ /* 0x000fe20000011419 */
[----:B------:R-:W-:Y:S01]  /*0a70*/  STL [R1+0x2c], R23 ;  /* 0x00002c1701007387 */ /* 0x000fe20000100800 */
[----:B------:R-:W-:Y:S01]  /*0a80*/  SHF.R.S32.HI R2, RZ, 0x2, R4 ;  /* 0x00000002ff027819 */ /* 0x000fe20000011404 */
[----:B------:R-:W-:Y:S01]  /*0a90*/  IMAD.IADD R0, R33, 0x1, -R0 ;  /* 0x0000000121007824 */ /* 0x000fe200078e0a00 */
[----:B------:R-:W-:Y:S01]  /*0aa0*/  SHF.R.S32.HI R152, RZ, 0x5, R13 ;  /* 0x00000005ff987819 */ /* 0x000fe2000001140d */
[----:B------:R-:W-:Y:S01]  /*0ab0*/  IMAD.SHL.U32 R3, R24, 0x40, RZ ;  /* 0x0000004018037824 */ /* 0x000fe200078e00ff */
[----:B------:R-:W-:Y:S01]  /*0ac0*/  IADD3 R19, R2, 0x20, RZ ;  /* 0x0000002002137810 */ /* 0x000fe20007ffe0ff */
[----:B------:R-:W-:Y:S01]  /*0ad0*/  IMAD.SHL.U32 R28, R0, 0x8, RZ ;  /* 0x00000008001c7824 */ /* 0x000fe200078e00ff */
[----:B------:R-:W-:Y:S01]  /*0ae0*/  ISETP.GE.AND P3, PT, R2, R23, PT ;  /* 0x000000170200720c */ /* 0x000fe20003f66270 */
[----:B------:R-:W-:Y:S01]  /*0af0*/  ULDC.64 UR4, c[0x0][0x198] ;  /* 0x0000660000047ab9 */ /* 0x000fe20000000a00 */
[----:B------:R-:W-:Y:S01]  /*0b00*/  LOP3.LUT R0, R3, 0xc0, RZ, 0xc0, !PT ;  /* 0x000000c003007812 */ /* 0x000fe200078ec0ff */
[----:B------:R-:W-:Y:S01]  /*0b10*/  USHF.L.U64.HI UR18, UR4, UR18, UR5 ;  /* 0x0000001204127299 */ /* 0x000fe20008010205 */
[----:B------:R-:W-:Y:S01]  /*0b20*/  LEA.HI R3, R4, R2, RZ, 0x1 ;  /* 0x0000000204037211 */ /* 0x000fe200078f08ff */
[----:B------:R-:W-:Y:S01]  /*0b30*/  USHF.L.U32 UR19, UR4, 0x6, URZ ;  /* 0x0000000604137899 */ /* 0x000fe2000800063f */
[----:B------:R-:W-:Y:S01]  /*0b40*/  LOP3.LUT R4, R0, 0x18, R28, 0xf8, !PT ;  /* 0x0000001800047812 */ /* 0x000fe200078ef81c */
[----:B------:R-:W-:Y:S01]  /*0b50*/  USHF.L.U32 UR7, UR4, 0x5, URZ ;  /* 0x0000000504077899 */ /* 0x000fe2000800063f */
[----:B------:R-:W-:Y:S01]  /*0b60*/  SHF.R.U32.HI R0, RZ, 0x3, R0 ;  /* 0x00000003ff007819 */ /* 0x000fe20000011600 */
[----:B------:R-:W-:Y:S01]  /*0b70*/  UMOV UR6, 0x5 ;  /* 0x0000000500067882 */ /* 0x000fe20000000000 */
[----:B------:R-:W-:Y:S01]  /*0b80*/  LOP3.LUT R3, R3, 0x7fffffe, RZ, 0xc0, !PT ;  /* 0x07fffffe03037812 */ /* 0x000fe200078ec0ff */
[----:B------:R-:W-:Y:S01]  /*0b90*/  USHF.L.U64.HI UR6, UR4, UR6, UR5 ;  /* 0x0000000604067299 */ /* 0x000fe20008010205 */
[----:B------:R-:W-:-:S02]  /*0ba0*/  LOP3.LUT R6, R4, R0, RZ, 0x3c, !PT ;  /* 0x0000000004067212 */ /* 0x000fc400078e3cff */
[----:B------:R-:W-:Y:S01]  /*0bb0*/  ISETP.GE.AND P2, PT, R19, R23, PT ;  /* 0x000000171300720c */ /* 0x000fe20003f46270 */
[----:B------:R-:W-:Y:S01]  /*0bc0*/  IMAD.IADD R0, R2, 0x1, -R3 ;  /* 0x0000000102007824 */ /* 0x000fe200078e0a03 */
[----:B------:R-:W-:Y:S02]  /*0bd0*/  SHF.R.S32.HI R3, RZ, 0x1f, R2 ;  /* 0x0000001fff037819 */ /* 0x000fe40000011402 */
[----:B------:R-:W-:Y:S01]  /*0be0*/  IADD3 R4, P0, R28, R8, RZ ;  /* 0x000000081c047210 */ /* 0x000fe20007f1e0ff */
[----:B------:R-:W-:Y:S01]  /*0bf0*/  IMAD R0, R152, 0x8, R0 ;  /* 0x0000000898007824 */ /* 0x000fe200078e0200 */
[----:B------:R-:W-:Y:S01]  /*0c00*/  SHF.R.S32.HI R29, RZ, 0x1f, R28 ;  /* 0x0000001fff1d7819 */ /* 0x000fe2000001141c */
[----:B------:R-:W-:Y:S01]  /*0c10*/  IMAD.WIDE R26, R247, 0x80, R2 ;  /* 0x00000080f71a7825 */ /* 0x000fe200078e0202 */
[----:B------:R-:W-:-:S03]  /*0c20*/  LEA.HI.SX32 R35, R249, 0xffffffff, 0x1a ;  /* 0xfffffffff9237811 */ /* 0x000fc600078fd2ff */
[----:B------:R-:W-:Y:S01]  /*0c30*/  IMAD.U32 R222, R0, 0x20, R6 ;  /* 0x0000002000de7824 */ /* 0x000fe200078e0006 */
[----:B------:R-:W-:Y:S01]  /*0c40*/  STL.64 [R1+0x30], R28 ;  /* 0x0000301c01007387 */ /* 0x000fe20000100a00 */
[----:B------:R-:W-:Y:S02]  /*0c50*/  IMAD R0, R3, c[0x0][0x1a0], RZ ;  /* 0x0000680003007a24 */ /* 0x000fe400078e02ff */
[----:B------:R-:W-:Y:S01]  /*0c60*/  IMAD.X R5, R29, 0x1, R10, P0 ;  /* 0x000000011d057824 */ /* 0x000fe200000e060a */
[----:B------:R-:W-:Y:S01]  /*0c70*/  STL.64 [R1+0x20], R26 ;  /* 0x0000201a01007387 */ /* 0x000fe20000100a00 */
[----:B------:R-:W-:Y:S01]  /*0c80*/  IMAD R6, R3, c[0x0][0x198], RZ ;  /* 0x0000660003067a24 */ /* 0x000fe200078e02ff */
[----:B------:R-:W-:Y:S01]  /*0c90*/  @!P2 IADD3 R3, P0, R26, 0x20, RZ ;  /* 0x000000201a03a810 */ /* 0x000fe20007f1e0ff */
[C---:B------:R-:W-:Y:S02]  /*0ca0*/  IMAD R13, R2.reuse, c[0x0][0x1a4], R0 ;  /* 0x00006900020d7a24 */ /* 0x040fe400078e0200 */
[----:B------:R-:W-:-:S04]  /*0cb0*/  IMAD.WIDE.U32 R8, R2, c[0x0][0x198], R28 ;  /* 0x0000660002087a25 */ /* 0x000fc800078e001c */
[----:B------:R-:W-:Y:S01]  /*0cc0*/  IMAD R10, R22, c[0x0][0x1ac], R7 ;  /* 0x00006b00160a7a24 */ /* 0x000fe200078e0207 */
[----:B------:R-:W-:Y:S01]  /*0cd0*/  IADD3 R14, P1, R14, R8, RZ ;  /* 0x000000080e0e7210 */ /* 0x000fe20007f3e0ff */
[----:B------:R-:W-:Y:S01]  /*0ce0*/  IMAD.WIDE.U32 R4, R22, c[0x0][0x1a8], R4 ;  /* 0x00006a0016047a25 */ /* 0x000fe200078e0004 */
[----:B------:R-:W-:-:S03]  /*0cf0*/  IADD3 R22, R2, 0x40, RZ ;  /* 0x0000004002167810 */ /* 0x000fc60007ffe0ff */
[----:B------:R-:W-:Y:S02]  /*0d00*/  @!P3 IMAD R0, R27, c[0x0][0x190], RZ ;  /* 0x000064001b00ba24 */ /* 0x000fe400078e02ff */
[C---:B------:R-:W-:Y:S01]  /*0d10*/  IMAD R15, R2.reuse, c[0x0][0x19c], R6 ;  /* 0x00006700020f7a24 */ /* 0x040fe200078e0206 */
[----:B------:R1:W-:Y:S01]  /*0d20*/  STL [R1+0x3c], R22 ;  /* 0x00003c1601007387 */ /* 0x0003e20000100800 */
[----:B------:R-:W-:-:S03]  /*0d30*/  IMAD.WIDE.U32 R6, R2, c[0x0][0x1a0], R28 ;  /* 0x0000680002067a25 */ /* 0x000fc600078e001c */
[----:B------:R-:W-:Y:S01]  /*0d40*/  IADD3.X R15, R20, R9, R15, P1, !PT ;  /* 0x00000009140f7210 */ /* 0x000fe20000ffe40f */
[----:B------:R-:W-:Y:S01]  /*0d50*/  IMAD.IADD R5, R5, 0x1, R10 ;  /* 0x0000000105057824 */ /* 0x000fe200078e020a */
[----:B------:R-:W-:Y:S01]  /*0d60*/  ISETP.GE.AND P1, PT, R22, R23, PT ;  /* 0x000000171600720c */ /* 0x000fe20003f26270 */
[----:B------:R-:W-:Y:S02]  /*0d70*/  @!P3 IMAD R18, R26, c[0x0][0x194], R0 ;  /* 0x000065001a12ba24 */ /* 0x000fe400078e0200 */
[----:B------:R-:W-:Y:S01]  /*0d80*/  @!P2 IMAD.X R0, RZ, RZ, R27, P0 ;  /* 0x000000ffff00a224 */ /* 0x000fe200000e061b */
[----:B------:R-:W-:Y:S01]  /*0d90*/  IADD3 R12, P0, R12, R6, RZ ;  /* 0x000000060c0c7210 */ /* 0x000fe20007f1e0ff */
[----:B------:R-:W-:-:S03]  /*0da0*/  @!P3 IMAD.WIDE.U32 R10, R26, c[0x0][0x190], R4 ;  /* 0x000064001a0aba25 */ /* 0x000fc600078e0004 */
[----:B------:R-:W-:Y:S01]  /*0db0*/  IADD3.X R13, R16, R7, R13, P0, !PT ;  /* 0x00000007100d7210 */ /* 0x000fe200007fe40d */
[----:B------:R-:W-:Y:S01]  /*0dc0*/  @!P2 IMAD R0, R0, c[0x0][0x190], RZ ;  /* 0x000064000000aa24 */ /* 0x000fe200078e02ff */
[C---:B------:R-:W-:Y:S01]  /*0dd0*/  @!P3 LEA R6, P0, R10.reuse, c[0x0][0x160], 0x1 ;  /* 0x000058000a06ba11 */ /* 0x040fe200078008ff */
[----:B------:R-:W-:Y:S02]  /*0de0*/  @!P2 IMAD.MOV.U32 R8, RZ, RZ, R4 ;  /* 0x000000ffff08a224 */ /* 0x000fe400078e0004 */
[----:B------:R-:W-:Y:S02]  /*0df0*/  @!P2 IMAD.MOV.U32 R9, RZ, RZ, R5 ;  /* 0x000000ffff09a224 */ /* 0x000fe400078e0005 */
[----:B------:R-:W-:Y:S02]  /*0e00*/  @!P3 IMAD.IADD R18, R11, 0x1, R18 ;  /* 0x000000010b12b824 */ /* 0x000fe400078e0212 */
[C---:B------:R-:W-:Y:S02]  /*0e10*/  @!P2 IMAD R0, R3.reuse, c[0x0][0x194], R0 ;  /* 0x000065000300aa24 */ /* 0x040fe400078e0200 */
[----:B------:R-:W-:Y:S01]  /*0e20*/  @!P2 IMAD.WIDE.U32 R8, R3, c[0x0][0x190], R8 ;  /* 0x000064000308aa25 */ /* 0x000fe200078e0008 */
[----:B------:R-:W-:-:S02]  /*0e30*/  @!P3 LEA.HI.X R7, R10, c[0x0][0x164], R18, 0x1, P0 ;  /* 0x000059000a07ba11 */ /* 0x000fc400000f0c12 */
[----:B------:R-:W-:Y:S01]  /*0e40*/  LEA.HI R18, R21, R33, RZ, 0x4 ;  /* 0x0000002115127211 */ /* 0x000fe200078f20ff */
[----:B------:R-:W-:Y:S01]  /*0e50*/  IMAD R16, R35, -0x40, R32 ;  /* 0xffffffc023107824 */ /* 0x000fe200078e0220 */
[----:B------:R-:W-:Y:S01]  /*0e60*/  @!P2 LEA R10, P0, R8, c[0x0][0x160], 0x1 ;  /* 0x00005800080aaa11 */ /* 0x000fe200078008ff */
[----:B------:R-:W-:Y:S01]  /*0e70*/  @!P2 IMAD.IADD R0, R9, 0x1, R0 ;  /* 0x000000010900a824 */ /* 0x000fe200078e0200 */
[----:B------:R-:W-:Y:S01]  /*0e80*/  SHF.R.S32.HI R3, RZ, 0x4, R18 ;  /* 0x00000004ff037819 */ /* 0x000fe20000011412 */
[----:B------:R-:W-:Y:S01]  /*0e90*/  IMAD.SHL.U32 R222, R222, 0x2, RZ ;  /* 0x00000002dede7824 */ /* 0x000fe200078e00ff */
[CC--:B------:R-:W-:Y:S01]  /*0ea0*/  ISETP.GE.AND P6, PT, R2.reuse, R16.reuse, PT ;  /* 0x000000100200720c */ /* 0x0c0fe20003fc6270 */
[----:B------:R-:W-:Y:S01]  /*0eb0*/  IMAD.WIDE.U32 R14, R17, c[0x0][0x1b0], R14 ;  /* 0x00006c00110e7a25 */ /* 0x000fe200078e000e */
[----:B------:R-:W-:Y:S02]  /*0ec0*/  ISETP.GE.AND P4, PT, R2, R16, PT ;  /* 0x000000100200720c */ /* 0x000fe40003f86270 */
[----:B------:R-:W-:Y:S01]  /*0ed0*/  @!P2 LEA.HI.X R11, R8, c[0x0][0x164], R0, 0x1, P0 ;  /* 0x00005900080baa11 */ /* 0x000fe200000f0c00 */
[----:B------:R-:W-:Y:S01]  /*0ee0*/  @!PT LDS RZ, [RZ] ;  /* 0x00000000fffff984 */ /* 0x000fe20000000800 */
[----:B------:R-:W-:Y:S01]  /*0ef0*/  @!PT LDS RZ, [RZ] ;  /* 0x00000000fffff984 */ /* 0x000fe20000000800 */
[----:B------:R-:W-:Y:S01]  /*0f00*/  @!PT LDS RZ, [RZ] ;  /* 0x00000000fffff984 */ /* 0x000fe20000000800 */
[----:B------:R2:W-:Y:S01]  /*0f10*/  @!P3 LDGSTS.E.BYPASS.LTC128B.128 [R222], [R6.64] ;  /* 0x0000000006debfae */ /* 0x0005e2000b901d54 */
[----:B------:R-:W-:Y:S01]  /*0f20*/  IADD3 R2, R2, 0x60, RZ ;  /* 0x0000006002027810 */ /* 0x000fe20007ffe0ff */
[----:B------:R-:W-:Y:S01]  /*0f30*/  IMAD.MOV.U32 R154, RZ, RZ, R14 ;  /* 0x000000ffff9a7224 */ /* 0x000fe200078e000e */
[----:B------:R-:W-:Y:S01]  /*0f40*/  LOP3.LUT R0, R18, 0xfffffff0, RZ, 0xc0, !PT ;  /* 0xfffffff012007812 */ /* 0x000fe200078ec0ff */
[----:B------:R2:W-:Y:S01]  /*0f50*/  @!P3 LDGSTS.E.BYPASS.LTC128B.128 [R222+0x2000], [R6.64+0x40] ;  /* 0x0200004006debfae */ /* 0x0005e2000b901d54 */
[----:B------:R-:W-:-:S02]  /*0f60*/  ISETP.GE.AND P0, PT, R2, R23, PT ;  /* 0x000000170200720c */ /* 0x000fc40003f06270 */
[----:B------:R-:W-:Y:S01]  /*0f70*/  LEA.HI R8, R18, R3, RZ, 0x1 ;  /* 0x0000000312087211 */ /* 0x000fe200078f08ff */
[----:B------:R-:W-:Y:S01]  /*0f80*/  IMAD.IADD R0, R33, 0x1, -R0 ;  /* 0x0000000121007824 */ /* 0x000fe200078e0a00 */
[----:B------:R2:W-:Y:S01]  /*0f90*/  @!P3 LDGSTS.E.BYPASS.LTC128B.128 [R222+0x4000], [R6.64+0x80] ;  /* 0x0400008006debfae */ /* 0x0005e2000b901d54 */
[----:B------:R-:W-:Y:S02]  /*0fa0*/  ISETP.GE.AND P5, PT, R19, R16, PT ;  /* 0x000000101300720c */ /* 0x000fe40003fa6270 */
[----:B------:R-:W-:Y:S01]  /*0fb0*/  LOP3.LUT R9, R8, 0xfffffffe, RZ, 0xc0, !PT ;  /* 0xfffffffe08097812 */ /* 0x000fe200078ec0ff */
[----:B------:R3:W-:Y:S01]  /*0fc0*/  STL [R1+0x40], R2 ;  /* 0x0000400201007387 */ /* 0x0007e20000100800 */
[----:B------:R-:W-:Y:S02]  /*0fd0*/  LEA.HI R21, R0, R0, RZ, 0x1 ;  /* 0x0000000000157211 */ /* 0x000fe400078f08ff */
[----:B-1----:R-:W-:Y:S01]  /*0fe0*/  SHF.R.S32.HI R22, RZ, 0x1f, R0 ;  /* 0x0000001fff167819 */ /* 0x002fe20000011400 */
[----:B------:R1:W-:Y:S01]  /*0ff0*/  @!P2 LDGSTS.E.BYPASS.LTC128B.128 [R222+0x800], [R10.64] ;  /* 0x008000000adeafae */ /* 0x0003e2000b901d54 */
[----:B------:R-:W-:-:S02]  /*1000*/  LOP3.LUT R8, R21, 0x7fffffe, RZ, 0xc0, !PT ;  /* 0x07fffffe15087812 */ /* 0x000fc400078ec0ff */
[----:B------:R-:W-:Y:S01]  /*1010*/  LEA.HI R23, R22, R0, RZ, 0x3 ;  /* 0x0000000016177211 */ /* 0x000fe200078f18ff */
[----:B------:R1:W-:Y:S02]  /*1020*/  @!P2 LDGSTS.E.BYPASS.LTC128B.128 [R222+0x2800], [R10.64+0x40] ;  /* 0x028000400adeafae */ /* 0x0003e4000b901d54 */
[----:B------:R-:W-:Y:S02]  /*1030*/  IMAD.IADD R145, R0, 0x1, -R8 ;  /* 0x0000000100917824 */ /* 0x000fe400078e0a08 */
[----:B------:R1:W-:Y:S04]  /*1040*/  @!P2 LDGSTS.E.BYPASS.LTC128B.128 [R222+0x4800], [R10.64+0x80] ;  /* 0x048000800adeafae */ /* 0x0003e8000b901d54 */
[----:B------:R4:W-:Y:S01]  /*1050*/  STL.64 [R1+0x18], R14 ;  /* 0x0000180e01007387 */ /* 0x0009e20000100a00 */
[----:B--2---:R-:W-:-:S02]  /*1060*/  @!P1 IADD3 R6, P3, R26, 0x40, RZ ;  /* 0x000000401a069810 */ /* 0x004fc40007f7e0ff */
[----:B---3--:R-:W-:-:S03]  /*1070*/  SHF.R.S32.HI R2, RZ, 0x1f, R17 ;  /* 0x0000001fff027819 */ /* 0x008fc60000011411 */
[--C-:B------:R-:W-:Y:S01]  /*1080*/  @!P1 IMAD.X R18, RZ, RZ, R27.reuse, P3 ;  /* 0x000000ffff129224 */ /* 0x100fe200018e061b */
[----:B------:R-:W-:Y:S01]  /*1090*/  @!P0 IADD3 R7, P3, R26, 0x60, RZ ;  /* 0x000000601a078810 */ /* 0x000fe20007f7e0ff */
[C---:B------:R-:W-:Y:S02]  /*10a0*/  IMAD R0, R2.reuse, c[0x0][0x1b8], RZ ;  /* 0x00006e0002007a24 */ /* 0x040fe400078e02ff */
[----:B------:R-:W-:Y:S02]  /*10b0*/  IMAD R8, R2, c[0x0][0x1b0], RZ ;  /* 0x00006c0002087a24 */ /* 0x000fe400078e02ff */
[----:B------:R-:W-:Y:S01]  /*10c0*/  @!P0 IMAD.X R20, RZ, RZ, R27, P3 ;  /* 0x000000ffff148224 */ /* 0x000fe200018e061b */
[----:B------:R-:W-:Y:S01]  /*10d0*/  ISETP.GE.AND P3, PT, R19, R16, PT ;  /* 0x000000101300720c */ /* 0x000fe20003f66270 */
[----:B------:R-:W-:Y:S02]  /*10e0*/  IMAD.IADD R19, R3, 0x1, -R9 ;  /* 0x0000000103137824 */ /* 0x000fe400078e0a09 */
[----:B------:R-:W-:Y:S01]  /*10f0*/  IMAD R22, R17, c[0x0][0x1bc], R0 ;  /* 0x00006f0011167a24 */ /* 0x000fe200078e0200 */
[----:B-1----:R-:W-:Y:S01]  /*1100*/  SHF.R.S32.HI R10, RZ, 0x1f, R35 ;  /* 0x0000001fff0a7819 */ /* 0x002fe20000011423 */
[----:B------:R-:W-:Y:S01]  /*1110*/  @!P1 IMAD.MOV.U32 R2, RZ, RZ, R4 ;  /* 0x000000ffff029224 */ /* 0x000fe200078e0004 */
[----:B------:R-:W-:Y:S01]  /*1120*/  LOP3.LUT R11, R25, 0xfffffff8, RZ, 0xc0, !PT ;  /* 0xfffffff8190b7812 */ /* 0x000fe200078ec0ff */
[----:B------:R-:W-:-:S02]  /*1130*/  @!P1 IMAD.MOV.U32 R3, RZ, RZ, R5 ;  /* 0x000000ffff039224 */ /* 0x000fc400078e0005 */
[----:B------:R-:W-:Y:S02]  /*1140*/  @!P1 IMAD R0, R18, c[0x0][0x190], RZ ;  /* 0x0000640012009a24 */ /* 0x000fe400078e02ff */
[----:B------:R-:W-:Y:S02]  /*1150*/  IMAD R16, R17, c[0x0][0x1b4], R8 ;  /* 0x00006d0011107a24 */ /* 0x000fe400078e0208 */
[----:B------:R-:W-:Y:S02]  /*1160*/  @!P0 IMAD R8, R20, c[0x0][0x190], RZ ;  /* 0x0000640014088a24 */ /* 0x000fe400078e02ff */
[C---:B------:R-:W-:Y:S02]  /*1170*/  @!P1 IMAD R0, R6.reuse, c[0x0][0x194], R0 ;  /* 0x0000650006009a24 */ /* 0x040fe400078e0200 */
[----:B------:R-:W-:-:S04]  /*1180*/  @!P1 IMAD.WIDE.U32 R2, R6, c[0x0][0x190], R2 ;  /* 0x0000640006029a25 */ /* 0x000fc800078e0002 */
[----:B------:R-:W-:Y:S01]  /*1190*/  @!P0 IMAD R6, R7, c[0x0][0x194], R8 ;  /* 0x0000650007068a24 */ /* 0x000fe200078e0208 */
[----:B------:R-:W-:Y:S01]  /*11a0*/  @!P1 LEA R8, P2, R2, c[0x0][0x160], 0x1 ;  /* 0x0000580002089a11 */ /* 0x000fe200078408ff */
[----:B------:R-:W-:Y:S02]  /*11b0*/  @!P1 IMAD.IADD R3, R3, 0x1, R0 ;  /* 0x0000000103039824 */ /* 0x000fe400078e0200 */
[----:B------:R-:W-:-:S03]  /*11c0*/  @!P0 IMAD.WIDE.U32 R4, R7, c[0x0][0x190], R4 ;  /* 0x0000640007048a25 */ /* 0x000fc600078e0004 */
[----:B------:R-:W-:Y:S01]  /*11d0*/  @!P1 LEA.HI.X R9, R2, c[0x0][0x164], R3, 0x1, P2 ;  /* 0x0000590002099a11 */ /* 0x000fe200010f0c03 */
[----:B------:R-:W-:Y:S02]  /*11e0*/  IMAD R0, R35, UR18, RZ ;  /* 0x0000001223007c24 */ /* 0x000fe4000f8e02ff */
[----:B------:R-:W-:Y:S01]  /*11f0*/  IMAD.IADD R155, R15, 0x1, R16 ;  /* 0x000000010f9b7824 */ /* 0x000fe200078e0210 */
[----:B----4-:R-:W-:Y:S01]  /*1200*/  SHF.R.S32.HI R15, RZ, 0x1f, R21 ;  /* 0x0000001fff0f7819 */ /* 0x010fe20000011415 */
[----:B------:R-:W-:Y:S01]  /*1210*/  @!P0 IMAD.IADD R5, R5, 0x1, R6 ;  /* 0x0000000105058824 */ /* 0x000fe200078e0206 */
[----:B------:R-:W-:Y:S01]  /*1220*/  @!P0 LEA R6, P2, R4, c[0x0][0x160], 0x1 ;  /* 0x0000580004068a11 */ /* 0x000fe200078408ff */
[----:B------:R-:W-:Y:S01]  /*1230*/  IMAD R0, R10, UR19, R0 ;  /* 0x000000130a007c24 */ /* 0x000fe2000f8e0200 */
[----:B------:R1:W-:Y:S01]  /*1240*/  @!P1 LDGSTS.E.BYPASS.LTC128B.128 [R222+0x1000], [R8.64] ;  /* 0x0100000008de9fae */ /* 0x0003e2000b901d54 */
[----:B------:R-:W-:Y:S01]  /*1250*/  IMAD.WIDE.U32 R2, R35, UR19, R154 ;  /* 0x0000001323027c25 */ /* 0x000fe2000f8e009a */
[----:B------:R-:W-:-:S02]  /*1260*/  @!P0 LEA.HI.X R7, R4, c[0x0][0x164], R5, 0x1, P2 ;  /* 0x0000590004078a11 */ /* 0x000fc400010f0c05 */
[----:B------:R1:W-:Y:S01]  /*1270*/  @!P1 LDGSTS.E.BYPASS.LTC128B.128 [R222+0x3000], [R8.64+0x40] ;  /* 0x0300004008de9fae */ /* 0x0003e2000b901d54 */
[----:B------:R-:W-:Y:S01]  /*1280*/  IMAD.IADD R0, R3, 0x1, R0 ;  /* 0x0000000103007824 */ /* 0x000fe200078e0200 */
[C---:B------:R-:W-:Y:S01]  /*1290*/  @!P6 LEA R4, P2, R2.reuse, c[0x0][0x168], 0x1 ;  /* 0x00005a000204ea11 */ /* 0x040fe200078408ff */
[----:B------:R-:W-:Y:S01]  /*12a0*/  IMAD.WIDE.U32 R26, R17, c[0x0][0x1b8], R12 ;  /* 0x00006e00111a7a25 */ /* 0x000fe200078e000c */
[----:B------:R1:W-:Y:S02]  /*12b0*/  @!P1 LDGSTS.E.BYPASS.LTC128B.128 [R222+0x5000], [R8.64+0x80] ;  /* 0x0500008008de9fae */ /* 0x0003e4000b901d54 */
[C---:B------:R-:W-:Y:S01]  /*12c0*/  @!P6 LEA.HI.X R5, R2.reuse, c[0x0][0x16c], R0, 0x1, P2 ;  /* 0x00005b000205ea11 */ /* 0x040fe200010f0c00 */
[----:B------:R-:W-:Y:S01]  /*12d0*/  IMAD.IADD R17, R33, 0x1, -R11 ;  /* 0x0000000121117824 */ /* 0x000fe200078e0a0b */
[----:B------:R-:W-:Y:S01]  /*12e0*/  @!P5 IADD3 R3, P2, R2, UR7, RZ ;  /* 0x000000070203dc10 */ /* 0x000fe2000ff5e0ff */
[----:B------:R2:W-:Y:S01]  /*12f0*/  @!P0 LDGSTS.E.BYPASS.LTC128B.128 [R222+0x1800], [R6.64] ;  /* 0x0180000006de8fae */ /* 0x0005e2000b901d54 */
[----:B------:R-:W-:-:S02]  /*1300*/  IMAD R12, R10, c[0x0][0x1a0], RZ ;  /* 0x000068000a0c7a24 */ /* 0x000fc400078e02ff */
[----:B------:R-:W-:Y:S01]  /*1310*/  @!P5 IADD3.X R0, R0, UR6, RZ, P2, !PT ;  /* 0x000000060000dc10 */ /* 0x000fe200097fe4ff */
[----:B------:R2:W-:Y:S01]  /*1320*/  @!P0 LDGSTS.E.BYPASS.LTC128B.128 [R222+0x3800], [R6.64+0x40] ;  /* 0x0380004006de8fae */ /* 0x0005e2000b901d54 */
[----:B------:R-:W-:Y:S01]  /*1330*/  @!P5 LEA R2, P2, R3, c[0x0][0x168], 0x1 ;  /* 0x00005a000302da11 */ /* 0x000fe200078408ff */
[----:B------:R-:W-:Y:S01]  /*1340*/  IMAD R18, R35, c[0x0][0x1a4], R12 ;  /* 0x0000690023127a24 */ /* 0x000fe200078e020c */
[----:B------:R-:W-:Y:S01]  /*1350*/  LEA.HI R13, R17, R17, RZ, 0x1 ;  /* 0x00000011110d7211 */ /* 0x000fe200078f08ff */
[----:B------:R2:W-:Y:S01]  /*1360*/  @!P0 LDGSTS.E.BYPASS.LTC128B.128 [R222+0x5800], [R6.64+0x80] ;  /* 0x0580008006de8fae */ /* 0x0005e2000b901d54 */
[----:B------:R-:W-:Y:S01]  /*1370*/  @!P5 LEA.HI.X R3, R3, c[0x0][0x16c], R0, 0x1, P2 ;  /* 0x00005b000303da11 */ /* 0x000fe200010f0c00 */
[----:B------:R-:W-:Y:S01]  /*1380*/  IMAD.SHL.U32 R14, R24, 0x8, RZ ;  /* 0x00000008180e7824 */ /* 0x000fe200078e00ff */
[----:B------:R-:W-:Y:S01]  /*1390*/  SHF.R.S32.HI R28, RZ, 0x1, R13 ;  /* 0x00000001ff1c7819 */ /* 0x000fe2000001140d */
[----:B------:R3:W-:Y:S01]  /*13a0*/  @!P6 LDGSTS.E.BYPASS.LTC128B.128 [R222+0x6000], [R4.64] ;  /* 0x0600000004deefae */ /* 0x0007e2000b901d54 */
[----:B------:R-:W-:Y:S01]  /*13b0*/  SHF.R.S32.HI R12, RZ, 0x1, R21 ;  /* 0x00000001ff0c7819 */ /* 0x000fe20000011415 */
[----:B------:R-:W-:Y:S01]  /*13c0*/  IMAD.WIDE.U32 R10, R35, c[0x0][0x1a0], RZ ;  /* 0x00006800230a7a25 */ /* 0x000fe200078e00ff */
[----:B------:R-:W-:Y:S01]  /*13d0*/  LOP3.LUT R13, R13, 0x3fffffe, RZ, 0xc0, !PT ;  /* 0x03fffffe0d0d7812 */ /* 0x000fe200078ec0ff */
[----:B------:R3:W-:Y:S01]  /*13e0*/  @!P6 LDGSTS.E.BYPASS.LTC128B.128 [R222+0x7000], [R4.64+0x40] ;  /* 0x0700004004deefae */ /* 0x0007e2000b901d54 */
[----:B------:R-:W-:Y:S01]  /*13f0*/  LEA.HI R15, R15, R12, RZ, 0x2 ;  /* 0x0000000c0f0f7211 */ /* 0x000fe200078f10ff */
[----:B------:R-:W-:-:S02]  /*1400*/  IMAD.SHL.U32 R16, R28, 0x40, RZ ;  /* 0x000000401c107824 */ /* 0x000fc400078e00ff */
[----:B------:R3:W-:Y:S01]  /*1410*/  @!P6 LDGSTS.E.BYPASS.LTC128B.128 [R222+0x8000], [R4.64+0x80] ;  /* 0x0800008004deefae */ /* 0x0007e2000b901d54 */
[----:B------:R-:W-:Y:S01]  /*1420*/  LOP3.LUT R15, R15, 0xfffffffc, RZ, 0xc0, !PT ;  /* 0xfffffffc0f0f7812 */ /* 0x000fe200078ec0ff */
[----:B------:R-:W-:Y:S01]  /*1430*/  IMAD.IADD R18, R11, 0x1, R18 ;  /* 0x000000010b127824 */ /* 0x000fe200078e0212 */
[----:B------:R-:W-:Y:S01]  /*1440*/  LOP3.LUT R0, R16, 0xc0, RZ, 0xc0, !PT ;  /* 0x000000c010007812 */ /* 0x000fe200078ec0ff */
[----:B------:R4:W-:Y:S01]  /*1450*/  @!P5 LDGSTS.E.BYPASS.LTC128B.128 [R222+0x6800], [R2.64] ;  /* 0x0680000002dedfae */ /* 0x0009e2000b901d54 */
[----:B------:R-:W-:Y:S01]  /*1460*/  IMAD.IADD R20, R27, 0x1, R22 ;  /* 0x000000011b147824 */ /* 0x000fe200078e0216 */
[----:B------:R-:W-:Y:S01]  /*1470*/  LEA R11, P2, R10, R26, 0x6 ;  /* 0x0000001a0a0b7211 */ /* 0x000fe200078430ff */
[----:B------:R-:W-:Y:S01]  /*1480*/  IMAD.IADD R15, R12, 0x1, -R15 ;  /* 0x000000010c0f7824 */ /* 0x000fe200078e0a0f */
[----:B------:R4:W-:Y:S01]  /*1490*/  @!P5 LDGSTS.E.BYPASS.LTC128B.128 [R222+0x7800], [R2.64+0x40] ;  /* 0x0780004002dedfae */ /* 0x0009e2000b901d54 */
[----:B------:R-:W-:Y:S01]  /*14a0*/  LOP3.LUT R14, R0, 0x8, R14, 0xf8, !PT ;  /* 0x00000008000e7812 */ /* 0x000fe200078ef80e */
[----:B------:R-:W-:Y:S01]  /*14b0*/  IMAD.IADD R13, R17, 0x1, -R13 ;  /* 0x00000001110d7824 */ /* 0x000fe200078e0a0d */
[----:B------:R-:W-:Y:S01]  /*14c0*/  SHF.R.U32.HI R0, RZ, 0x3, R0 ;  /* 0x00000003ff007819 */ /* 0x000fe20000011600 */
[----:B------:R4:W-:Y:S01]  /*14d0*/  @!P5 LDGSTS.E.BYPASS.LTC128B.128 [R222+0x8800], [R2.64+0x80] ;  /* 0x0880008002dedfae */ /* 0x0009e2000b901d54 */
[----:B------:R-:W-:Y:S01]  /*14e0*/  LEA.HI.X R10, R10, R20, R18, 0x6, P2 ;  /* 0x000000140a0a7211 */ /* 0x000fe200010f3412 */
[----:B------:R-:W-:Y:S01]  /*14f0*/  IMAD R13, R19, 0x8, R13 ;  /* 0x00000008130d7824 */ /* 0x000fe200078e020d */
[----:B------:R-:W-:Y:S01]  /*1500*/  LOP3.LUT R14, R14, R0, RZ, 0x3c, !PT ;  /* 0x000000000e0e7212 */ /* 0x000fe200078e3cff */
[----:B------:R-:W0:Y:S01]  /*1510*/  LDGDEPBAR ;  /* 0x00000000000079af */ /* 0x000e220000000000 */
[----:B------:R-:W-:-:S02]  /*1520*/  IMAD.SHL.U32 R0, R15, 0x40, RZ ;  /* 0x000000400f007824 */ /* 0x000fc400078e00ff */
[----:B--2---:R-:W-:Y:S01]  /*1530*/  @!P3 IMAD.MOV.U32 R7, RZ, RZ, c[0x0][0x1a4] ;  /* 0x00006900ff07b624 */ /* 0x004fe200078e00ff */
[----:B------:R-:W-:Y:S02]  /*1540*/  STL.64 [R1+0x10], R26 ;  /* 0x0000101a01007387 */ /* 0x000fe40000100a00 */
[----:B------:R-:W-:Y:S02]  /*1550*/  LOP3.LUT R0, R0, 0xc0, RZ, 0xc0, !PT ;  /* 0x000000c000007812 */ /* 0x000fe400078ec0ff */
[----:B------:R-:W-:Y:S01]  /*1560*/  STL.64 [R1+0x8], R154 ;  /* 0x0000089a01007387 */ /* 0x000fe20000100a00 */
[----:B---3--:R-:W-:-:S03]  /*1570*/  IMAD.SHL.U32 R4, R19, 0x8, RZ ;  /* 0x0000000813047824 */ /* 0x008fc600078e00ff */
[----:B------:R-:W-:Y:S02]  /*1580*/  STL [R1], R20 ;  /* 0x0000001401007387 */ /* 0x000fe40000100800 */
[----:B------:R-:W-:Y:S02]  /*1590*/  LOP3.LUT R5, R0, 0x8, R4, 0xf8, !PT ;  /* 0x0000000800057812 */ /* 0x000fe400078ef804 */
[----:B------:R-:W-:Y:S02]  /*15a0*/  SHF.R.U32.HI R0, RZ, 0x3, R0 ;  /* 0x00000003ff007819 */ /* 0x000fe40000011600 */
[----:B------:R-:W-:Y:S02]  /*15b0*/  @!P4 LEA R4, P1, R11, c[0x0][0x170], 0x1 ;  /* 0x00005c000b04ca11 */ /* 0x000fe400078208ff */
[----:B------:R-:W-:Y:S01]  /*15c0*/  LOP3.LUT R144, R5, R0, RZ, 0x3c, !PT ;  /* 0x0000000005907212 */ /* 0x000fe200078e3cff */
[----:B----4-:R-:W-:Y:S01]  /*15d0*/  IMAD.SHL.U32 R2, R23, 0x20, RZ ;  /* 0x0000002017027824 */ /* 0x010fe200078e00ff */
[----:B------:R-:W-:-:S04]  /*15e0*/  DEPBAR.LE SB0, 0x0 ;  /* 0x000080000000791a */ /* 0x000fc80000000000 */
[----:B------:R-:W-:Y:S01]  /*15f0*/  BAR.SYNC.DEFER_BLOCKING 0x0 ;  /* 0x0000000000007b1d */ /* 0x000fe20000010000 */
[----:B------:R-:W-:Y:S01]  /*1600*/  @!P3 IMAD.MOV.U32 R3, RZ, RZ, c[0x0][0x1a0] ;  /* 0x00006800ff03b624 */ /* 0x000fe200078e00ff */
[----:B------:R-:W-:Y:S02]  /*1610*/  LOP3.LUT R143, R2, 0xffffff00, RZ, 0xc0, !PT ;  /* 0xffffff00028f7812 */ /* 0x000fe400078ec0ff */
[----:B------:R-:W-:Y:S02]  /*1620*/  @!P4 LEA.HI.X R5, R11, c[0x0][0x174], R10, 0x1, P1 ;  /* 0x00005d000b05ca11 */ /* 0x000fe400008f0c0a */
[----:B------:R-:W-:Y:S01]  /*1630*/  @!P3 LEA R2, P0, R3, R11, 0x5 ;  /* 0x0000000b0302b211 */ /* 0x000fe200078028ff */
[----:B------:R-:W-:Y:S01]  /*1640*/  IMAD R0, R152, 0x200, R143 ;  /* 0x0000020098007824 */ /* 0x000fe200078e028f */
[----:B------:R-:W-:Y:S02]  /*1650*/  LOP3.LUT P1, RZ, R15, 0x2, RZ, 0xc0, !PT ;  /* 0x000000020fff7812 */ /* 0x000fe4000782c0ff */
[----:B------:R-:W-:Y:S01]  /*1660*/  @!P3 LEA.HI.X R7, R3, R10, R7, 0x5, P0 ;  /* 0x0000000a0307b211 */ /* 0x000fe200000f2c07 */
[----:B------:R-:W-:Y:S01]  /*1670*/  IMAD R3, R145, 0x20, R0 ;  /* 0x0000002091037824 */ /* 0x000fe200078e0200 */
[----:B------:R-:W-:Y:S01]  /*1680*/  @!P3 LEA R6, P0, R2, c[0x0][0x170], 0x1 ;  /* 0x00005c000206ba11 */ /* 0x000fe200078008ff */
[----:B------:R-:W-:-:S03]  /*1690*/  IMAD.U32 R0, R13, 0x20, R14 ;  /* 0x000000200d007824 */ /* 0x000fc600078e000e */
[----:B------:R-:W-:Y:S01]  /*16a0*/  @!P3 LEA.HI.X R7, R2, c[0x0][0x174], R7, 0x1, P0 ;  /* 0x00005d000207ba11 */ /* 0x000fe200000f0c07 */
[----:B------:R-:W-:Y:S01]  /*16b0*/  IMAD.IADD R2, R144, 0x1, R3 ;  /* 0x0000000190027824 */ /* 0x000fe200078e0203 */
[----:B------:R-:W-:Y:S01]  /*16c0*/  LOP3.LUT P0, RZ, R28, 0x2, RZ, 0xc0, !PT ;  /* 0x000000021cff7812 */ /* 0x000fe2000780c0ff */
[----:B------:R-:W-:Y:S02]  /*16d0*/  IMAD.SHL.U32 R217, R0, 0x2, RZ ;  /* 0x0000000200d97824 */ /* 0x000fe400078e00ff */
[----:B------:R-:W-:Y:S02]  /*16e0*/  IMAD.SHL.U32 R220, R2, 0x2, RZ ;  /* 0x0000000202dc7824 */ /* 0x000fe400078e00ff */
[----:B------:R-:W-:Y:S01]  /*16f0*/  IMAD.MOV.U32 R0, RZ, RZ, 0x20 ;  /* 0x00000020ff007424 */ /* 0x000fe200078e00ff */
[----:B------:R-:W-:Y:S01]  /*1700*/  @P4 STS [R222+0x9000], RZ ;  /* 0x009000ffde004388 */ /* 0x000fe20000000800 */
[----:B------:R-:W-:-:S03]  /*1710*/  IMAD.MOV.U32 R3, RZ, RZ, 0x10 ;  /* 0x00000010ff037424 */ /* 0x000fc600078e00ff */
[----:B------:R-:W-:Y:S01]  /*1720*/  @P4 STS [R222+0x9004], RZ ;  /* 0x009004ffde004388 */ /* 0x000fe20000000800 */
[----:B------:R-:W-:Y:S02]  /*1730*/  SEL R0, R0, 0xffffffe0, !P0 ;  /* 0xffffffe000007807 */ /* 0x000fe40004000000 */
[----:B------:R-:W-:Y:S01]  /*1740*/  SEL R3, R3, 0xfffffff0, !P1 ;  /* 0xfffffff003037807 */ /* 0x000fe20004800000 */
[----:B------:R-:W-:Y:S02]  /*1750*/  @P4 STS.64 [R222+0x9008], RZ ;  /* 0x009008ffde004388 */ /* 0x000fe40000000a00 */
[----:B------:R-:W-:Y:S02]  /*1760*/  IMAD.IADD R219, R217, 0x1, R0 ;  /* 0x00000001d9db7824 */ /* 0x000fe400078e0200 */
[----:B------:R-:W-:Y:S01]  /*1770*/  @P4 STS.128 [R222+0xa000], RZ ;  /* 0x00a000ffde004388 */ /* 0x000fe20000000c00 */
[----:B------:R-:W-:Y:S02]  /*1780*/  IMAD R221, R3, 0x2, R220 ;  /* 0x0000000203dd7824 */ /* 0x000fe400078e02dc */
[----:B------:R-:W-:Y:S01]  /*1790*/  IMAD.SHL.U32 R0, R33, 0x2, RZ ;  /* 0x0000000221007824 */ /* 0x000fe200078e00ff */
[----:B------:R-:W-:Y:S04]  /*17a0*/  @P4 STS.128 [R222+0xb000], RZ ;  /* 0x00b000ffde004388 */ /* 0x000fe80000000c00 */
[----:B------:R-:W-:Y:S01]  /*17b0*/  @!PT LDS RZ, [RZ] ;  /* 0x00000000fffff984 */ /* 0x000fe20000000800 */
[----:B------:R-:W-:Y:S01]  /*17c0*/  @!PT LDS RZ, [RZ] ;  /* 0x00000000fffff984 */ /* 0x000fe20000000800 */
[----:B------:R-:W-:Y:S01]  /*17d0*/  @!PT LDS RZ, [RZ] ;  /* 0x00000000fffff984 */ /* 0x000fe20000000800 */
[----:B------:R2:W-:Y:S01]  /*17e0*/  @!P4 LDGSTS.E.BYPASS.LTC128B.128 [R222+0x9000], [R4.64] ;  /* 0x0900000004decfae */ /* 0x0005e2000b901d54 */
[----:B------:R-:W-:-:S03]  /*17f0*/  LOP3.LUT R0, R0, 0x6, RZ, 0xc0, !PT ;  /* 0x0000000600007812 */ /* 0x000fc600078ec0ff */
[----:B------:R2:W-:Y:S02]  /*1800*/  @!P4 LDGSTS.E.BYPASS.LTC128B.128 [R222+0xa000], [R4.64+0x40] ;  /* 0x0a00004004decfae */ /* 0x0005e4000b901d54 */
[----:B------:R-:W-:Y:S02]  /*1810*/  IMAD R0, R35, 0x40, R0 ;  /* 0x0000004023007824 */ /* 0x000fe400078e0200 */
[----:B------:R2:W-:Y:S03]  /*1820*/  @!P4 LDGSTS.E.BYPASS.LTC128B.128 [R222+0xb000], [R4.64+0x80] ;  /* 0x0b00008004decfae */ /* 0x0005e6000b901d54 */
[C---:B------:R-:W-:Y:S01]  /*1830*/  IADD3 R2, R0.reuse, 0x1, RZ ;  /* 0x0000000100027810 */ /* 0x040fe20007ffe0ff */
[----:B------:R-:W-:Y:S01]  /*1840*/  @P3 STS.128 [R222+0x9800], RZ ;  /* 0x009800ffde003388 */ /* 0x000fe20000000c00 */
[-C--:B------:R-:W-:Y:S02]  /*1850*/  ISETP.GE.AND P2, PT, R0, R32.reuse, PT ;  /* 0x000000200000720c */ /* 0x080fe40003f46270 */
[----:B------:R-:W-:Y:S01]  /*1860*/  ISETP.GE.AND P1, PT, R2, R32, PT ;  /* 0x000000200200720c */ /* 0x000fe20003f26270 */
[----:B------:R-:W-:Y:S01]  /*1870*/  @P3 STS.128 [R222+0xa800], RZ ;  /* 0x00a800ffde003388 */ /* 0x000fe20000000c00 */
[----:B------:R-:W-:-:S03]  /*1880*/  IADD3 R2, R0, 0x10, RZ ;  /* 0x0000001000027810 */ /* 0x000fc60007ffe0ff */
[----:B------:R-:W-:Y:S01]  /*1890*/  @P3 STS.128 [R222+0xb800], RZ ;  /* 0x00b800ffde003388 */ /* 0x000fe20000000c00 */
[-C--:B------:R-:W-:Y:S02]  /*18a0*/  ISETP.GE.AND P5, PT, R2, R32.reuse, PT ;  /* 0x000000200200720c */ /* 0x080fe40003fa6270 */
[----:B------:R-:W-:Y:S01]  /*18b0*/  IADD3 R2, R0, 0x18, RZ ;  /* 0x0000001800027810 */ /* 0x000fe20007ffe0ff */
[----:B------:R-:W-:Y:S01]  /*18c0*/  @!PT LDS RZ, [RZ] ;  /* 0x00000000fffff984 */ /* 0x000fe20000000800 */
[----:B------:R-:W-:Y:S01]  /*18d0*/  @!PT LDS RZ, [RZ] ;  /* 0x00000000fffff984 */ /* 0x000fe20000000800 */
[----:B------:R-:W-:Y:S01]  /*18e0*/  @!PT LDS RZ, [RZ] ;  /* 0x00000000fffff984 */ /* 0x000fe20000000800 */
[----:B------:R2:W-:Y:S04]  /*18f0*/  @!P3 LDGSTS.E.BYPASS.LTC128B.128 [R222+0x9800], [R6.64] ;  /* 0x0980000006debfae */ /* 0x0005e8000b901d54 */
[----:B------:R2:W-:Y:S04]  /*1900*/  @!P3 LDGSTS.E.BYPASS.LTC128B.128 [R222+0xa800], [R6.64+0x40] ;  /* 0x0a80004006debfae */ /* 0x0005e8000b901d54 */
[----:B------:R2:W-:Y:S01]  /*1910*/  @!P3 LDGSTS.E.BYPASS.LTC128B.128 [R222+0xb800], [R6.64+0x80] ;  /* 0x0b80008006debfae */ /* 0x0005e2000b901d54 */
[----:B------:R-:W-:-:S02]  /*1920*/  ISETP.GE.AND P3, PT, R2, R32, PT ;  /* 0x000000200200720c */ /* 0x000fc40003f66270 */
[----:B------:R-:W-:Y:S01]  /*1930*/  IADD3 R2, R0, 0x19, RZ ;  /* 0x0000001900027810 */ /* 0x000fe20007ffe0ff */
[----:B------:R-:W-:Y:S04]  /*1940*/  LDSM.16.M88.4 R16, [R220] ;  /* 0x00000000dc10783b */ /* 0x000fe80000000200 */
[----:B-1----:R-:W1:Y:S04]  /*1950*/  LDSM.16.M88.4 R8, [R217+0x6000] ;  /* 0x00600000d908783b */ /* 0x002e680000000200 */
[----:B------:R-:W3:Y:S04]  /*1960*/  LDSM.16.M88.4 R20, [R217+0x6400] ;  /* 0x00640000d914783b */ /* 0x000ee80000000200 */
[----:B------:R-:W-:Y:S04]  /*1970*/  LDSM.16.M88.4 R24, [R217+0x6800] ;  /* 0x00680000d918783b */ /* 0x000fe80000000200 */
[----:B------:R-:W-:Y:S04]  /*1980*/  LDSM.16.M88.4 R40, [R217+0x6c00] ;  /* 0x006c0000d928783b */ /* 0x000fe80000000200 */
[----:B------:R-:W-:Y:S04]  /*1990*/  LDSM.16.M88.4 R44, [R219+0x6000] ;  /* 0x00600000db2c783b */ /* 0x000fe80000000200 */
[----:B--2---:R-:W2:Y:S04]  /*19a0*/  LDSM.16.M88.4 R4, [R220+0x1000] ;  /* 0x00100000dc04783b */ /* 0x004ea80000000200 */
[----:B------:R-:W4:Y:S04]  /*19b0*/  LDSM.16.M88.4 R12, [R221+0x1000] ;  /* 0x00100000dd0c783b */ /* 0x000f280000000200 */
[----:B------:R-:W5:Y:S04]  /*19c0*/  LDSM.16.M88.4 R36, [R219+0x6400] ;  /* 0x00640000db24783b */ /* 0x000f680000000200 */
[----:B------:R-:W4:Y:S04]  /*19d0*/  LDSM.16.M88.4 R28, [R219+0x6800] ;  /* 0x00680000db1c783b */ /* 0x000f280000000200 */
[----:B------:R-:W-:Y:S01]  /*19e0*/  LDSM.16.M88.4 R56, [R217+0x7800] ;  /* 0x00780000d938783b */ /* 0x000fe20000000200 */
[C---:B-1----:R-:W-:Y:S03]  /*19f0*/  HMMA.16816.F32 R104, R16.reuse, R8, RZ ;  /* 0x000000081068723c */ /* 0x042fe600000018ff */
[----:B------:R-:W0:Y:S05]  /*1a00*/  LDGDEPBAR ;  /* 0x00000000000079af */ /* 0x000e2a0000000000 */
[C---:B---3--:R-:W-:Y:S08]  /*1a10*/  HMMA.16816.F32 R84, R16.reuse, R20, RZ ;  /* 0x000000141054723c */ /* 0x048ff000000018ff */
[----:B------:R-:W-:Y:S08]  /*1a20*/  HMMA.16816.F32 R88, R16, R22, RZ ;  /* 0x000000161058723c */ /* 0x000ff000000018ff */
[C---:B--2---:R-:W-:Y:S08]  /*1a30*/  HMMA.16816.F32 R48, R4.reuse, R10, RZ ;  /* 0x0000000a0430723c */ /* 0x044ff000000018ff */
[C---:B------:R-:W-:Y:S08]  /*1a40*/  HMMA.16816.F32 R64, R4.reuse, R20, RZ ;  /* 0x000000140440723c */ /* 0x040ff000000018ff */
[C---:B------:R-:W-:Y:S01]  /*1a50*/  HMMA.16816.F32 R60, R4.reuse, R22, RZ ;  /* 0x00000016043c723c */ /* 0x040fe200000018ff */
[----:B------:R-:W1:Y:S07]  /*1a60*/  LDSM.16.M88.4 R20, [R219+0x6c00] ;  /* 0x006c0000db14783b */ /* 0x000e6e0000000200 */
[C---:B------:R-:W-:Y:S08]  /*1a70*/  HMMA.16816.F32 R52, R4.reuse, R8, RZ ;  /* 0x000000080434723c */ /* 0x040ff000000018ff */
[C---:B------:R-:W-:Y:S08]  /*1a80*/  HMMA.16816.F32 R68, R4.reuse, R24, RZ ;  /* 0x000000180444723c */ /* 0x040ff000000018ff */
[C---:B------:R-:W-:Y:S08]  /*1a90*/  HMMA.16816.F32 R72, R4.reuse, R40, RZ ;  /* 0x000000280448723c */ /* 0x040ff000000018ff */
[C---:B------:R-:W-:Y:S08]  /*1aa0*/  HMMA.16816.F32 R80, R4.reuse, R26, RZ ;  /* 0x0000001a0450723c */ /* 0x040ff000000018ff */
[----:B------:R-:W-:Y:S01]  /*1ab0*/  HMMA.16816.F32 R76, R4, R42, RZ ;  /* 0x0000002a044c723c */ /* 0x000fe200000018ff */
[----:B------:R-:W2:Y:S07]  /*1ac0*/  LDSM.16.M88.4 R4, [R221] ;  /* 0x00000000dd04783b */ /* 0x000eae0000000200 */
[C---:B------:R-:W-:Y:S01]  /*1ad0*/  HMMA.16816.F32 R100, R16.reuse, R10, RZ ;  /* 0x0000000a1064723c */ /* 0x040fe200000018ff */
[----:B------:R-:W-:Y:S07]  /*1ae0*/  LDSM.16.M88.4 R8, [R220+0x3000] ;  /* 0x00300000dc08783b */ /* 0x000fee0000000200 */
[C---:B------:R-:W-:Y:S08]  /*1af0*/  HMMA.16816.F32 R92, R16.reuse, R24, RZ ;  /* 0x00000018105c723c */ /* 0x040ff000000018ff */
[C---:B------:R-:W-:Y:S01]  /*1b00*/  HMMA.16816.F32 R128, R16.reuse, R26, RZ ;  /* 0x0000001a1080723c */ /* 0x040fe200000018ff */
[----:B------:R-:W3:Y:S07]  /*1b10*/  LDSM.16.M88.4 R24, [R217+0x7000] ;  /* 0x00700000d918783b */ /* 0x000eee0000000200 */
[C---:B------:R-:W-:Y:S08]  /*1b20*/  HMMA.16816.F32 R96, R16.reuse, R40, RZ ;  /* 0x000000281060723c */ /* 0x040ff000000018ff */
[----:B------:R-:W-:Y:S01]  /*1b30*/  HMMA.16816.F32 R124, R16, R42, RZ ;  /* 0x0000002a107c723c */ /* 0x000fe200000018ff */
[----:B------:R-:W1:Y:S04]  /*1b40*/  LDSM.16.M88.4 R40, [R217+0x7400] ;  /* 0x00740000d928783b */ /* 0x000e680000000200 */
[----:B------:R-:W-:Y:S03]  /*1b50*/  LDSM.16.M88.4 R16, [R220+0x2000] ;  /* 0x00200000dc10783b */ /* 0x000fe60000000200 */
[C---:B----4-:R-:W-:Y:S01]  /*1b60*/  HMMA.16816.F32 R120, R12.reuse, R46, R48 ;  /* 0x0000002e0c78723c */ /* 0x050fe20000001830 */
[----:B------:R-:W4:Y:S07]  /*1b70*/  LDSM.16.M88.4 R48, [R217+0x7c00] ;  /* 0x007c0000d930783b */ /* 0x000f2e0000000200 */
[C---:B------:R-:W-:Y:S08]  /*1b80*/  HMMA.16816.F32 R108, R12.reuse, R44, R52 ;  /* 0x0000002c0c6c723c */ /* 0x040ff00000001834 */
[C---:B-----5:R-:W-:Y:S08]  /*1b90*/  HMMA.16816.F32 R116, R12.reuse, R36, R64 ;  /* 0x000000240c74723c */ /* 0x060ff00000001840 */
[C---:B------:R-:W-:Y:S08]  /*1ba0*/  HMMA.16816.F32 R112, R12.reuse, R38, R60 ;  /* 0x000000260c70723c */ /* 0x040ff0000000183c */
[C---:B------:R-:W-:Y:S08]  /*1bb0*/  HMMA.16816.F32 R68, R12.reuse, R28, R68 ;  /* 0x0000001c0c44723c */ /* 0x040ff00000001844 */
[C---:B-1----:R-:W-:Y:S08]  /*1bc0*/  HMMA.16816.F32 R60, R12.reuse, R20, R72 ;  /* 0x000000140c3c723c */ /* 0x042ff00000001848 */
[C---:B------:R-:W-:Y:S08]  /*1bd0*/  HMMA.16816.F32 R64, R12.reuse, R30, R80 ;  /* 0x0000001e0c40723c */ /* 0x040ff00000001850 */
[----:B------:R-:W-:Y:S08]  /*1be0*/  HMMA.16816.F32 R52, R12, R22, R76 ;  /* 0x000000160c34723c */ /* 0x000ff0000000184c */
[C---:B--2---:R-:W-:Y:S08]  /*1bf0*/  HMMA.16816.F32 R12, R4.reuse, R44, R104 ;  /* 0x0000002c040c723c */ /* 0x044ff00000001868 */
[C---:B------:R-:W-:Y:S08]  /*1c00*/  HMMA.16816.F32 R44, R4.reuse, R46, R100 ;  /* 0x0000002e042c723c */ /* 0x040ff00000001864 */
[C---:B------:R-:W-:Y:S08]  /*1c10*/  HMMA.16816.F32 R76, R4.reuse, R38, R88 ;  /* 0x00000026044c723c */ /* 0x040ff00000001858 */
[C---:B------:R-:W-:Y:S08]  /*1c20*/  HMMA.16816.F32 R88, R4.reuse, R28, R92 ;  /* 0x0000001c0458723c */ /* 0x040ff0000000185c */
[C---:B------:R-:W-:Y:S01]  /*1c30*/  HMMA.16816.F32 R72, R4.reuse, R36, R84 ;  /* 0x000000240448723c */ /* 0x040fe20000001854 */
[----:B------:R-:W-:Y:S07]  /*1c40*/  LDSM.16.M88.4 R36, [R219+0x7000] ;  /* 0x00700000db24783b */ /* 0x000fee0000000200 */
[C---:B------:R-:W-:Y:S08]  /*1c50*/  HMMA.16816.F32 R92, R4.reuse, R22, R124 ;  /* 0x00000016045c723c */ /* 0x040ff0000000187c */
[----:B------:R-:W-:Y:S01]  /*1c60*/  HMMA.16816.F32 R104, R4, R30, R128 ;  /* 0x0000001e0468723c */ /* 0x000fe20000001880 */
[----:B------:R-:W-:Y:S07]  /*1c70*/  LDSM.16.M88.4 R28, [R219+0x7400] ;  /* 0x00740000db1c783b */ /* 0x000fee0000000200 */
[C---:B---3--:R-:W-:Y:S08]  /*1c80*/  HMMA.16816.F32 R124, R8.reuse, R26, R120 ;  /* 0x0000001a087c723c */ /* 0x048ff00000001878 */
[C---:B------:R-:W-:Y:S08]  /*1c90*/  HMMA.16816.F32 R136, R8.reuse, R40, R116 ;  /* 0x000000280888723c */ /* 0x040ff00000001874 */
[----:B------:R-:W-:Y:S08]  /*1ca0*/  HMMA.16816.F32 R132, R8, R42, R112 ;  /* 0x0000002a0884723c */ /* 0x000ff00000001870 */
[----:B------:R-:W-:Y:S01]  /*1cb0*/  HMMA.16816.F32 R96, R4, R20, R96 ;  /* 0x000000140460723c */ /* 0x000fe20000001860 */
[----:B------:R-:W1:Y:S04]  /*1cc0*/  LDSM.16.M88.4 R4, [R221+0x3000] ;  /* 0x00300000dd04783b */ /* 0x000e680000000200 */
[----:B------:R-:W-:Y:S03]  /*1cd0*/  LDSM.16.M88.4 R20, [R219+0x7c00] ;  /* 0x007c0000db14783b */ /* 0x000fe60000000200 */
[C---:B------:R-:W-:Y:S08]  /*1ce0*/  HMMA.16816.F32 R108, R8.reuse, R24, R108 ;  /* 0x00000018086c723c */ /* 0x040ff0000000186c */
[C---:B------:R-:W-:Y:S08]  /*1cf0*/  HMMA.16816.F32 R128, R8.reuse, R56, R68 ;  /* 0x000000380880723c */ /* 0x040ff00000001844 */
[C---:B----4-:R-:W-:Y:S08]  /*1d00*/  HMMA.16816.F32 R120, R8.reuse, R48, R60 ;  /* 0x000000300878723c */ /* 0x050ff0000000183c */
[C---:B------:R-:W-:Y:S08]  /*1d10*/  HMMA.16816.F32 R116, R8.reuse, R58, R64 ;  /* 0x0000003a0874723c */ /* 0x040ff00000001840 */
[----:B------:R-:W-:Y:S01]  /*1d20*/  HMMA.16816.F32 R112, R8, R50, R52 ;  /* 0x000000320870723c */ /* 0x000fe20000001834 */
[----:B------:R-:W2:Y:S04]  /*1d30*/  LDSM.16.M88.4 R8, [R221+0x2000] ;  /* 0x00200000dd08783b */ /* 0x000ea80000000200 */
[----:B------:R-:W-:Y:S03]  /*1d40*/  LDSM.16.M88.4 R52, [R217+0x8000] ;  /* 0x00800000d934783b */ /* 0x000fe60000000200 */
[C---:B------:R-:W-:Y:S01]  /*1d50*/  HMMA.16816.F32 R100, R16.reuse, R24, R12 ;  /* 0x000000181064723c */ /* 0x040fe2000000180c */
[----:B------:R-:W-:Y:S07]  /*1d60*/  LDSM.16.M88.4 R12, [R220+0x5000] ;  /* 0x00500000dc0c783b */ /* 0x000fee0000000200 */
[C---:B------:R-:W-:Y:S01]  /*1d70*/  HMMA.16816.F32 R84, R16.reuse, R26, R44 ;  /* 0x0000001a1054723c */ /* 0x040fe2000000182c */
[----:B------:R-:W3:Y:S04]  /*1d80*/  LDSM.16.M88.4 R24, [R219+0x7800] ;  /* 0x00780000db18783b */ /* 0x000ee80000000200 */
[----:B------:R-:W-:Y:S03]  /*1d90*/  LDSM.16.M88.4 R44, [R217+0x8800] ;  /* 0x00880000d92c783b */ /* 0x000fe60000000200 */
[C---:B------:R-:W-:Y:S08]  /*1da0*/  HMMA.16816.F32 R80, R16.reuse, R40, R72 ;  /* 0x000000281050723c */ /* 0x040ff00000001848 */
[C---:B------:R-:W-:Y:S08]  /*1db0*/  HMMA.16816.F32 R72, R16.reuse, R56, R88 ;  /* 0x000000381048723c */ /* 0x040ff00000001858 */
[C---:B------:R-:W-:Y:S01]  /*1dc0*/  HMMA.16816.F32 R76, R16.reuse, R42, R76 ;  /* 0x0000002a104c723c */ /* 0x040fe2000000184c */
[----:B------:R-:W-:Y:S07]  /*1dd0*/  LDSM.16.M88.4 R40, [R217+0x8c00] ;  /* 0x008c0000d928783b */ /* 0x000fee0000000200 */
[C---:B------:R-:W-:Y:S08]  /*1de0*/  HMMA.16816.F32 R68, R16.reuse, R48, R96 ;  /* 0x000000301044723c */ /* 0x040ff00000001860 */
[C---:B------:R-:W-:Y:S08]  /*1df0*/  HMMA.16816.F32 R64, R16.reuse, R58, R104 ;  /* 0x0000003a1040723c */ /* 0x040ff00000001868 */
[----:B------:R-:W-:Y:S01]  /*1e00*/  HMMA.16816.F32 R60, R16, R50, R92 ;  /* 0x00000032103c723c */ /* 0x000fe2000000185c */
[----:B------:R-:W4:Y:S04]  /*1e10*/  LDSM.16.M88.4 R16, [R220+0x4000] ;  /* 0x00400000dc10783b */ /* 0x000f280000000200 */
[----:B------:R-:W5:Y:S03]  /*1e20*/  LDSM.16.M88.4 R48, [R217+0x8400] ;  /* 0x00840000d930783b */ /* 0x000f660000000200 */
[-C--:B-1----:R-:W-:Y:S08]  /*1e30*/  HMMA.16816.F32 R56, R4, R36.reuse, R108 ;  /* 0x000000240438723c */ /* 0x082ff0000000186c */
[----:B--2---:R-:W-:Y:S08]  /*1e40*/  HMMA.16816.F32 R100, R8, R36, R100 ;  /* 0x000000240864723c */ /* 0x004ff00000001864 */
[-C--:B------:R-:W-:Y:S08]  /*1e50*/  HMMA.16816.F32 R88, R4, R38.reuse, R124 ;  /* 0x000000260458723c */ /* 0x080ff0000000187c */
[C---:B------:R-:W-:Y:S08]  /*1e60*/  HMMA.16816.F32 R92, R8.reuse, R38, R84 ;  /* 0x00000026085c723c */ /* 0x040ff00000001854 */
[C---:B------:R-:W-:Y:S08]  /*1e70*/  HMMA.16816.F32 R36, R8.reuse, R28, R80 ;  /* 0x0000001c0824723c */ /* 0x040ff00000001850 */
[----:B---3--:R-:W-:Y:S08]  /*1e80*/  HMMA.16816.F32 R80, R8, R24, R72 ;  /* 0x000000180850723c */ /* 0x008ff00000001848 */
        /* <DEDUP_REMOVED lines=12> */
[----:B------:R-:W1:Y:S04]  /*1f50*/  LDSM.16.M88.4 R20, [R219+0x8000] ;  /* 0x00800000db14783b */ /* 0x000e680000000200 */
[----:B------:R-:W2:Y:S03]  /*1f60*/  LDSM.16.M88.4 R8, [R221+0x4000] ;  /* 0x00400000dd08783b */ /* 0x000ea60000000200 */
[-C--:B------:R-:W-:Y:S08]  /*1f70*/  HMMA.16816.F32 R56, R12, R52.reuse, R56 ;  /* 0x000000340c38723c */ /* 0x080ff00000001838 */
[----:B----4-:R-:W-:Y:S08]  /*1f80*/  HMMA.16816.F32 R28, R16, R52, R100 ;  /* 0x00000034101c723c */ /* 0x010ff00000001864 */
[C---:B------:R-:W-:Y:S08]  /*1f90*/  HMMA.16816.F32 R64, R12.reuse, R54, R88 ;  /* 0x000000360c40723c */ /* 0x040ff00000001858 */
[C---:B-----5:R-:W-:Y:S08]  /*1fa0*/  HMMA.16816.F32 R76, R12.reuse, R48, R96 ;  /* 0x000000300c4c723c */ /* 0x060ff00000001860 */
[C---:B------:R-:W-:Y:S08]  /*1fb0*/  HMMA.16816.F32 R88, R12.reuse, R50, R104 ;  /* 0x000000320c58723c */ /* 0x040ff00000001868 */
[C---:B------:R-:W-:Y:S08]  /*1fc0*/  HMMA.16816.F32 R108, R12.reuse, R44, R108 ;  /* 0x0000002c0c6c723c */ /* 0x040ff0000000186c */
[C---:B------:R-:W-:Y:S08]  /*1fd0*/  HMMA.16816.F32 R116, R12.reuse, R46, R116 ;  /* 0x0000002e0c74723c */ /* 0x040ff00000001874 */
[C---:B------:R-:W-:Y:S08]  /*1fe0*/  HMMA.16816.F32 R120, R12.reuse, R40, R120 ;  /* 0x000000280c78723c */ /* 0x040ff00000001878 */
[----:B------:R-:W-:Y:S01]  /*1ff0*/  HMMA.16816.F32 R112, R12, R42, R112 ;  /* 0x0000002a0c70723c */ /* 0x000fe20000001870 */
[----:B------:R-:W3:Y:S07]  /*2000*/  LDSM.16.M88.4 R12, [R219+0x8800] ;  /* 0x00880000db0c783b */ /* 0x000eee0000000200 */
        /* <DEDUP_REMOVED lines=9> */
[-C--:B-1----:R-:W-:Y:S08]  /*20a0*/  HMMA.16816.F32 R60, R4, R20.reuse, R56 ;  /* 0x00000014043c723c */ /* 0x082ff00000001838 */
[----:B--2---:R-:W-:Y:S08]  /*20b0*/  HMMA.16816.F32 R28, R8, R20, R28 ;  /* 0x00000014081c723c */ /* 0x004ff0000000181c */
[-C--:B------:R-:W-:Y:S08]  /*20c0*/  HMMA.16816.F32 R56, R4, R22.reuse, R64 ;  /* 0x000000160438723c */ /* 0x080ff00000001840 */
        /* <DEDUP_REMOVED lines=14> */
[C---:B------:R-:W-:Y:S01]  /*21b0*/  IADD3 R25, R0.reuse, 0x8, RZ ;  /* 0x0000000800197810 */ /* 0x040fe20007ffe0ff */
[----:B---3--:R-:W-:Y:S01]  /*21c0*/  HMMA.16816.F32 R64, R8, R12, R80 ;  /* 0x0000000c0840723c */ /* 0x008fe20000001850 */
[----:B------:R-:W-:-:S02]  /*21d0*/  IADD3 R24, R0, 0x9, RZ ;  /* 0x0000000900187810 */ /* 0x000fc40007ffe0ff */
[-C--:B------:R-:W-:Y:S02]  /*21e0*/  ISETP.GE.AND P0, PT, R25, R32.reuse, PT ;  /* 0x000000201900720c */ /* 0x080fe40003f06270 */
[C---:B------:R-:W-:Y:S02]  /*21f0*/  IADD3 R2, R0.reuse, 0x21, RZ ;  /* 0x0000002100027810 */ /* 0x040fe40007ffe0ff */
[----:B------:R-:W-:Y:S01]  /*2200*/  IADD3 R25, R0, 0x11, RZ ;  /* 0x0000001100197810 */ /* 0x000fe20007ffe0ff */
[----:B------:R-:W-:Y:S01]  /*2210*/  HMMA.16816.F32 R40, R4, R12, R108 ;  /* 0x0000000c0428723c */ /* 0x000fe2000000186c */
[----:B------:R-:W-:Y:S02]  /*2220*/  ISETP.GE.AND P6, PT, R24, R32, PT ;  /* 0x000000201800720c */ /* 0x000fe40003fc6270 */
[----:B------:R-:W-:Y:S02]  /*2230*/  FSEL R58, R58, -INF , !P0 ;  /* 0xff8000003a3a7808 */ /* 0x000fe40004000000 */
[----:B------:R-:W-:-:S02]  /*2240*/  FSEL R56, R56, -INF , !P0 ;  /* 0xff80000038387808 */ /* 0x000fc40004000000 */
[----:B------:R-:W-:Y:S01]  /*2250*/  FSEL R140, R22, -INF , !P0 ;  /* 0xff800000168c7808 */ /* 0x000fe20004000000 */
[-C--:B------:R-:W-:Y:S01]  /*2260*/  HMMA.16816.F32 R52, R4, R26.reuse, R88 ;  /* 0x0000001a0434723c */ /* 0x080fe20000001858 */
[----:B------:R-:W-:Y:S02]  /*2270*/  FSEL R137, R20, -INF , !P0 ;  /* 0xff80000014897808 */ /* 0x000fe40004000000 */
[-C--:B------:R-:W-:Y:S02]  /*2280*/  ISETP.GE.AND P0, PT, R2, R32.reuse, PT ;  /* 0x000000200200720c */ /* 0x080fe40003f06270 */
[----:B------:R-:W-:Y:S02]  /*2290*/  IADD3 R2, R0, 0x28, RZ ;  /* 0x0000002800027810 */ /* 0x000fe40007ffe0ff */
[----:B------:R-:W-:Y:S01]  /*22a0*/  ISETP.GE.AND P4, PT, R25, R32, PT ;  /* 0x000000201900720c */ /* 0x000fe20003f86270 */
[----:B------:R-:W-:Y:S01]  /*22b0*/  HMMA.16816.F32 R48, R8, R26, R48 ;  /* 0x0000001a0830723c */ /* 0x000fe20000001830 */
        /* <DEDUP_REMOVED lines=9> */
[C---:B----4-:R-:W-:Y:S01]  /*2350*/  HMMA.16816.F32 R24, R4.reuse, R16, R120 ;  /* 0x000000100418723c */ /* 0x050fe20000001878 */
        /* <DEDUP_REMOVED lines=14> */
[C---:B------:R-:W-:Y:S01]  /*2440*/  HMMA.16816.F32 R4, R8.reuse, R16, R72 ;  /* 0x000000100804723c */ /* 0x040fe20000001848 */
[----:B------:R-:W-:Y:S02]  /*2450*/  ISETP.GE.AND P4, PT, R2, R32, PT ;  /* 0x000000200200720c */ /* 0x000fe40003f86270 */
[----:B------:R-:W-:Y:S02]  /*2460*/  ISETP.GE.AND P0, PT, R32, 0x41, PT ;  /* 0x000000412000780c */ /* 0x000fe40003f06270 */
[----:B------:R-:W-:Y:S02]  /*2470*/  IADD3 R2, R0, 0x31, RZ ;  /* 0x0000003100027810 */ /* 0x000fe40007ffe0ff */
[----:B------:R-:W-:Y:S01]  /*2480*/  FSEL R45, R54, -INF , !P3 ;  /* 0xff800000362d7808 */ /* 0x000fe20005800000 */
[----:B------:R-:W-:Y:S01]  /*2490*/  HMMA.16816.F32 R8, R8, R18, R68 ;  /* 0x000000120808723c */ /* 0x000fe20000001844 */
[----:B------:R-:W-:-:S02]  /*24a0*/  FSEL R52, R52, -INF , !P3 ;  /* 0xff80000034347808 */ /* 0x000fc40005800000 */
[----:B------:R-:W-:Y:S02]  /*24b0*/  FSEL R150, R50, -INF , !P3 ;  /* 0xff80000032967808 */ /* 0x000fe40005800000 */
[----:B------:R-:W-:Y:S02]  /*24c0*/  FSEL R147, R48, -INF , !P3 ;  /* 0xff80000030937808 */ /* 0x000fe40005800000 */
[----:B------:R-:W-:Y:S02]  /*24d0*/  ISETP.GE.AND P3, PT, R2, R32, PT ;  /* 0x000000200200720c */ /* 0x000fe40003f66270 */
[C---:B------:R-:W-:Y:S02]  /*24e0*/  IADD3 R2, R0.reuse, 0x38, RZ ;  /* 0x0000003800027810 */ /* 0x040fe40007ffe0ff */
[----:B------:R-:W-:Y:S02]  /*24f0*/  IADD3 R0, R0, 0x39, RZ ;  /* 0x0000003900007810 */ /* 0x000fe40007ffe0ff */
[----:B------:R-:W-:-:S02]  /*2500*/  FSEL R60, R55, -INF , !P2 ;  /* 0xff800000373c7808 */ /* 0x000fc40005000000 */
[----:B------:R-:W-:Y:S02]  /*2510*/  FSEL R53, R53, -INF , !P2 ;  /* 0xff80000035357808 */ /* 0x000fe40005000000 */
[----:B------:R-:W-:Y:S02]  /*2520*/  FSEL R148, R51, -INF , !P2 ;  /* 0xff80000033947808 */ /* 0x000fe40005000000 */
[----:B------:R-:W-:Y:S02]  /*2530*/  FSEL R146, R49, -INF , !P2 ;  /* 0xff80000031927808 */ /* 0x000fe40005000000 */
[----:B------:R-:W-:Y:S01]  /*2540*/  ISETP.GE.AND P2, PT, R2, R32, PT ;  /* 0x000000200200720c */ /* 0x000fe20003f46270 */
[----:B------:R-:W-:Y:S01]  /*2550*/  IMAD R2, R145, 0x20, R143 ;  /* 0x0000002091027824 */ /* 0x000fe200078e028f */
[----:B------:R-:W-:Y:S02]  /*2560*/  FSEL R231, R66, -INF , !P1 ;  /* 0xff80000042e77808 */ /* 0x000fe40004800000 */
[----:B------:R-:W-:-:S02]  /*2570*/  FSEL R162, R42, -INF , !P1 ;  /* 0xff8000002aa27808 */ /* 0x000fc40004800000 */
[----:B------:R-:W-:Y:S02]  /*2580*/  FSEL R159, R40, -INF , !P1 ;  /* 0xff800000289f7808 */ /* 0x000fe40004800000 */
[----:B------:R-:W-:Y:S02]  /*2590*/  FSEL R227, R64, -INF , !P1 ;  /* 0xff80000040e37808 */ /* 0x000fe40004800000 */
        /* <DEDUP_REMOVED lines=50> */
.L_x_264:
[----:B------:R-:W-:Y:S01]  /*28c0*/  FMNMX.FTZ R2, R34, R33, !PT ;  /* 0x0000002122027209 */ /* 0x000fe20007810000 */
[----:B------:R-:W-:Y:S01]  /*28d0*/  IMAD R247, R247, 0x8, R152 ;  /* 0x00000008f7f77824 */ /* 0x000fe200078e0298 */
[----:B------:R-:W-:Y:S01]  /*28e0*/  LOP3.LUT R184, R184, UR22, RZ, 0x3c, !PT ;  /* 0x00000016b8b87c12 */ /* 0x000fe2000f8e3cff */
[----:B------:R-:W-:Y:S01]  /*28f0*/  UIADD3 UR14, UR23, -0x4498517b, URZ ;  /* 0xbb67ae85170e7890 */ /* 0x000fe2000fffe03f */
[----:B------:R-:W-:Y:S01]  /*2900*/  FMNMX.FTZ R2, R56, R2, !PT ;  /* 0x0000000238027209 */ /* 0x000fe20007810000 */
[----:B------:R-:W-:Y:S01]  /*2910*/  IMAD.SHL.U32 R21, R35, 0x2, RZ ;  /* 0x0000000223157824 */ /* 0x000fe200078e00ff */
[----:B-1----:R-:W-:Y:S01]  /*2920*/  IADD3 R5, R247, 0x4, RZ ;  /* 0x00000004f7057810 */ /* 0x002fe20007ffe0ff */
[----:B------:R-:W-:Y:S01]  /*2930*/  IMAD.WIDE.U32 R144, R153, -0x2daee0ad, RZ ;  /* 0xd2511f5399907825 */ /* 0x000fe200078e00ff */
[----:B------:R-:W-:Y:S01]  /*2940*/  FMNMX.FTZ R2, R57, R2, !PT ;  /* 0x0000000239027209 */ /* 0x000fe20007810000 */
[----:B------:R-:W-:-:S02]  /*2950*/  UIADD3 UR15, UR22, -0x61c88647, URZ ;  /* 0x9e3779b9160f7890 */ /* 0x000fc4000fffe03f */
[----:B------:R-:W-:Y:S01]  /*2960*/  IMAD.WIDE.U32 R82, R5, -0x326172a9, RZ ;  /* 0xcd9e8d5705527825 */ /* 0x000fe200078e00ff */
[----:B------:R-:W-:Y:S01]  /*2970*/  FMNMX.FTZ R2, R36, R2, !PT ;  /* 0x0000000224027209 */ /* 0x000fe20007810000 */
[----:B------:R-:W-:Y:S02]  /*2980*/  UIADD3 UR13, UR22, 0x3c6ef372, URZ ;  /* 0x3c6ef372160d7890 */ /* 0x000fe4000fffe03f */
[----:B------:R-:W-:Y:S01]  /*2990*/  UIADD3 UR12, UR23, 0x76cf5d0a, URZ ;  /* 0x76cf5d0a170c7890 */ /* 0x000fe2000fffe03f */
[----:B------:R-:W-:Y:S01]  /*29a0*/  FMNMX.FTZ R2, R44, R2, !PT ;  /* 0x000000022c027209 */ /* 0x000fe20007810000 */
[----:B------:R-:W-:Y:S01]  /*29b0*/  UIADD3 UR10, UR23, 0x32370b8f, URZ ;  /* 0x32370b8f170a7890 */ /* 0x000fe2000fffe03f */
[----:B------:R-:W-:Y:S01]  /*29c0*/  LOP3.LUT R5, R83, R184, RZ, 0x3c, !PT ;  /* 0x000000b853057212 */ /* 0x000fe200078e3cff */
[----:B------:R-:W-:Y:S01]  /*29d0*/  UIADD3 UR11, UR22, -0x255992d5, URZ ;  /* 0xdaa66d2b160b7890 */ /* 0x000fe2000fffe03f */
[----:B------:R-:W-:Y:S01]  /*29e0*/  FMNMX.FTZ R2, R52, R2, !PT ;  /* 0x0000000234027209 */ /* 0x000fe20007810000 */
[----:B------:R-:W-:Y:S01]  /*29f0*/  UIADD3 UR9, UR22, 0x78dde6e4, URZ ;  /* 0x78dde6e416097890 */ /* 0x000fe2000fffe03f */
[----:B------:R-:W-:Y:S01]  /*2a00*/  IMAD.SHL.U32 R216, R0, 0x2, RZ ;  /* 0x0000000200d87824 */ /* 0x000fe200078e00ff */
[----:B------:R-:W-:Y:S01]  /*2a10*/  UIADD3 UR8, UR23, -0x126145ec, URZ ;  /* 0xed9eba1417087890 */ /* 0x000fe2000fffe03f */
[----:B------:R-:W-:Y:S01]  /*2a20*/  FMNMX.FTZ R4, R53, R2, !PT ;  /* 0x0000000235047209 */ /* 0x000fe20007810000 */
[----:B------:R-:W-:Y:S01]  /*2a30*/  IMAD.WIDE.U32 R128, R5, -0x2daee0ad, RZ ;  /* 0xd2511f5305807825 */ /* 0x000fe200078e00ff */
[----:B------:R-:W-:Y:S01]  /*2a40*/  FMNMX.FTZ R2, R62, R63, !PT ;  /* 0x0000003f3e027209 */ /* 0x000fe20007810000 */
[----:B------:R-:W-:Y:S01]  /*2a50*/  UIADD3 UR6, UR23, -0x56f99767, URZ ;  /* 0xa906689917067890 */ /* 0x000fe2000fffe03f */
[----:B------:R-:W-:Y:S01]  /*2a60*/  FMNMX.FTZ R4, R159, R4, !PT ;  /* 0x000000049f047209 */ /* 0x000fe20007810000 */
[----:B------:R-:W-:Y:S01]  /*2a70*/  UIADD3 UR17, UR22, -0x4ab325aa, URZ ;  /* 0xb54cda5616117890 */ /* 0x000fe2000fffe03f */
[----:B------:R-:W-:Y:S01]  /*2a80*/  FMNMX.FTZ R2, R58, R2, !PT ;  /* 0x000000023a027209 */ /* 0x000fe20007810000 */
[----:B------:R-:W-:Y:S01]  /*2a90*/  IMAD R248, R238, 0x10000, R238 ;  /* 0x00010000eef87824 */ /* 0x000fe200078e02ee */
[----:B------:R-:W-:Y:S01]  /*2aa0*/  FMNMX.FTZ R4, R160, R4, !PT ;  /* 0x00000004a0047209 */ /* 0x000fe20007810000 */
[----:B------:R-:W-:Y:S01]  /*2ab0*/  IMAD R218, R3, 0x2, R216 ;  /* 0x0000000203da7824 */ /* 0x000fe200078e02d8 */
[----:B------:R-:W-:Y:S01]  /*2ac0*/  FMNMX.FTZ R2, R59, R2, !PT ;  /* 0x000000023b027209 */ /* 0x000fe20007810000 */
[----:B------:R-:W-:Y:S01]  /*2ad0*/  UIADD3 UR7, UR22, 0x1715609d, URZ ;  /* 0x1715609d16077890 */ /* 0x000fe2000fffe03f */
[----:B------:R-:W-:Y:S01]  /*2ae0*/  FMNMX.FTZ R4, R158, R4, !PT ;  /* 0x000000049e047209 */ /* 0x000fe20007810000 */
[----:B------:R-:W-:Y:S01]  /*2af0*/  LDSM.16.MT88.4 R76, [R216+0x9000] ;  /* 0x00900000d84c783b */ /* 0x000fe20000004200 */
[----:B------:R-:W-:Y:S01]  /*2b00*/  FMNMX.FTZ R2, R61, R2, !PT ;  /* 0x000000023d027209 */ /* 0x000fe20007810000 */
[----:B------:R-:W-:Y:S01]  /*2b10*/  UIADD3 UR16, UR23, 0x646e171e, URZ ;  /* 0x646e171e17107890 */ /* 0x000fe2000fffe03f */
[----:B------:R-:W-:Y:S01]  /*2b20*/  FMNMX.FTZ R4, R161, R4, !PT ;  /* 0x00000004a1047209 */ /* 0x000fe20007810000 */
[----:B------:R-:W-:Y:S01]  /*2b30*/  LDSM.16.MT88.4 R84, [R218+0x9000] ;  /* 0x00900000da54783b */ /* 0x000fe20000004200 */
[----:B------:R-:W-:Y:S01]  /*2b40*/  FMNMX.FTZ R2, R104, R2, !PT ;  /* 0x0000000268027209 */ /* 0x000fe20007810000 */
[----:B------:R-:W-:Y:S01]  /*2b50*/  IMAD.WIDE.U32 R80, R247, -0x326172a9, RZ ;  /* 0xcd9e8d57f7507825 */ /* 0x000fe200078e00ff */
[----:B------:R-:W-:Y:S01]  /*2b60*/  FMNMX.FTZ R4, R228, R4, !PT ;  /* 0x00000004e4047209 */ /* 0x000fe20007810000 */
[----:B------:R-:W-:Y:S01]  /*2b70*/  LDSM.16.MT88.4 R88, [R216+0xa000] ;  /* 0x00a00000d858783b */ /* 0x000fe20000004200 */
[----:B------:R-:W-:-:S02]  /*2b80*/  FMNMX.FTZ R2, R45, R2, !PT ;  /* 0x000000022d027209 */ /* 0x000fc40007810000 */
        /* <DEDUP_REMOVED lines=10> */
[----:B------:R-:W1:Y:S01]  /*2c30*/  SHFL.BFLY PT, R134, R4, 0x2, 0x1f ;  /* 0x0c401f0004867f89 */ /* 0x000e6200000e0000 */
[----:B------:R-:W-:-:S03]  /*2c40*/  FMNMX.FTZ R2, R185, R2, !PT ;  /* 0x00000002b9027209 */ /* 0x000fc60007810000 */
[----:B------:R-:W-:Y:S01]  /*2c50*/  LDSM.16.MT88.4 R112, [R216+0x9400] ;  /* 0x00940000d870783b */ /* 0x000fe20000004200 */
        /* <DEDUP_REMOVED lines=8> */
[----:B------:R-:W-:Y:S02]  /*2ce0*/  FMNMX.FTZ R8, R237, R2, !PT ;  /* 0x00000002ed087209 */ /* 0x000fe40007810000 */
[----:B------:R-:W-:Y:S02]  /*2cf0*/  LOP3.LUT R2, R129, UR14, R144, 0x96, !PT ;  /* 0x0000000e81027c12 */ /* 0x000fe4000f8e9690 */
[----:B-1----:R-:W-:Y:S01]  /*2d00*/  FMNMX.FTZ R134, R4, R134, !PT ;  /* 0x0000008604867209 */ /* 0x002fe20007810000 */
[----:B------:R-:W1:Y:S01]  /*2d10*/  SHFL.BFLY PT, R9, R8, 0x2, 0x1f ;  /* 0x0c401f0008097f89 */ /* 0x000e6200000e0000 */
[----:B------:R-:W-:Y:S01]  /*2d20*/  LOP3.LUT R4, R145, UR23, R21, 0x96, !PT ;  /* 0x0000001791047c12 */ /* 0x000fe2000f8e9615 */
[----:B------:R-:W-:Y:S02]  /*2d30*/  IMAD.WIDE.U32 R46, R2, -0x326172a9, RZ ;  /* 0xcd9e8d57022e7825 */ /* 0x000fe400078e00ff */
[----:B------:R-:W2:Y:S02]  /*2d40*/  SHFL.BFLY PT, R10, R134, 0x1, 0x1f ;  /* 0x0c201f00860a7f89 */ /* 0x000ea400000e0000 */
[----:B------:R-:W-:-:S05]  /*2d50*/  IMAD.WIDE.U32 R22, R4, -0x326172a9, RZ ;  /* 0xcd9e8d5704167825 */ /* 0x000fca00078e00ff */
[----:B------:R-:W-:Y:S02]  /*2d60*/  LOP3.LUT R4, R23, UR15, R82, 0x96, !PT ;  /* 0x0000000f17047c12 */ /* 0x000fe4000f8e9652 */
[----:B------:R-:W-:-:S03]  /*2d70*/  LOP3.LUT R6, R47, UR13, R22, 0x96, !PT ;  /* 0x0000000d2f067c12 */ /* 0x000fc6000f8e9616 */
[----:B------:R-:W-:-:S04]  /*2d80*/  IMAD.WIDE.U32 R4, R4, -0x2daee0ad, RZ ;  /* 0xd2511f5304047825 */ /* 0x000fc800078e00ff */
[----:B------:R-:W-:Y:S01]  /*2d90*/  IMAD.WIDE.U32 R6, R6, -0x2daee0ad, RZ ;  /* 0xd2511f5306067825 */ /* 0x000fe200078e00ff */
[----:B------:R-:W-:Y:S02]  /*2da0*/  LOP3.LUT R5, R5, UR12, R128, 0x96, !PT ;  /* 0x0000000c05057c12 */ /* 0x000fe4000f8e9680 */
[----:B-1----:R-:W-:Y:S02]  /*2db0*/  FMNMX.FTZ R8, R8, R9, !PT ;  /* 0x0000000908087209 */ /* 0x002fe40007810000 */
[----:B------:R-:W-:Y:S01]  /*2dc0*/  LOP3.LUT R2, R7, UR10, R4, 0x96, !PT ;  /* 0x0000000a07027c12 */ /* 0x000fe2000f8e9604 */
[----:B------:R-:W-:Y:S01]  /*2dd0*/  IMAD.WIDE.U32 R4, R5, -0x326172a9, RZ ;  /* 0xcd9e8d5705047825 */ /* 0x000fe200078e00ff */
[----:B--2---:R-:W-:Y:S01]  /*2de0*/  FMNMX.FTZ R134, R134, R10, !PT ;  /* 0x0000000a86867209 */ /* 0x004fe20007810000 */
[----:B------:R-:W1:Y:S02]  /*2df0*/  SHFL.BFLY PT, R9, R8, 0x1, 0x1f ;  /* 0x0c201f0008097f89 */ /* 0x000e6400000e0000 */
[----:B------:R-:W-:Y:S01]  /*2e00*/  IMAD.WIDE.U32 R16, R2, -0x326172a9, RZ ;  /* 0xcd9e8d5702107825 */ /* 0x000fe200078e00ff */
[----:B------:R-:W-:-:S02]  /*2e10*/  FSETP.NEU.FTZ.AND P1, PT, R134, -INF , PT ;  /* 0xff8000008600780b */ /* 0x000fc40003f3d000 */
[----:B------:R-:W-:Y:S01]  /*2e20*/  LOP3.LUT R5, R5, UR11, R46, 0x96, !PT ;  /* 0x0000000b05057c12 */ /* 0x000fe2000f8e962e */
[----:B------:R-:W-:Y:S01]  /*2e30*/  FMUL.FTZ R7, R134, c[0x0][0x23c] ;  /* 0x00008f0086077a20 */ /* 0x000fe20000410000 */
[----:B------:R-:W-:-:S03]  /*2e40*/  LOP3.LUT R2, R17, UR9, R4, 0x96, !PT ;  /* 0x0000000911027c12 */ /* 0x000fc6000f8e9604 */
[----:B------:R-:W-:Y:S01]  /*2e50*/  IMAD.WIDE.U32 R4, R5, -0x2daee0ad, RZ ;  /* 0xd2511f5305047825 */ /* 0x000fe200078e00ff */
[----:B------:R-:W-:-:S03]  /*2e60*/  FSEL R20, R7, RZ, P1 ;  /* 0x000000ff07147208 */ /* 0x000fc60000800000 */
[----:B------:R-:W-:Y:S01]  /*2e70*/  IMAD.WIDE.U32 R18, R2, -0x2daee0ad, RZ ;  /* 0xd2511f5302127825 */ /* 0x000fe200078e00ff */
[----:B------:R-:W-:-:S03]  /*2e80*/  LOP3.LUT R6, R5, UR8, R6, 0x96, !PT ;  /* 0x0000000805067c12 */ /* 0x000fc6000f8e9606 */
[----:B------:R-:W-:Y:S01]  /*2e90*/  FFMA.FTZ R2, R34, c[0x0][0x23c], -R20 ;  /* 0x00008f0022027a23 */ /* 0x000fe20000010814 */
[----:B------:R-:W-:Y:S01]  /*2ea0*/  LOP3.LUT R4, R19, UR6, R4, 0x96, !PT ;  /* 0x0000000613047c12 */ /* 0x000fe2000f8e9604 */
[----:B------:R-:W-:Y:S02]  /*2eb0*/  IMAD.WIDE.U32 R14, R6, -0x326172a9, RZ ;  /* 0xcd9e8d57060e7825 */ /* 0x000fe400078e00ff */
[----:B------:R2:W-:Y:S02]  /*2ec0*/  MUFU.EX2 R174, R2 ;  /* 0x0000000200ae7308 */ /* 0x0005e40000000800 */
[----:B------:R-:W-:-:S04]  /*2ed0*/  IMAD.WIDE.U32 R4, R4, -0x326172a9, RZ ;  /* 0xcd9e8d5704047825 */ /* 0x000fc800078e00ff */
[----:B------:R-:W-:Y:S01]  /*2ee0*/  FFMA.FTZ R7, R56, c[0x0][0x23c], -R20 ;  /* 0x00008f0038077a23 */ /* 0x000fe20000010814 */
[----:B------:R-:W-:Y:S02]  /*2ef0*/  LOP3.LUT R6, R5, UR17, R14, 0x96, !PT ;  /* 0x0000001105067c12 */ /* 0x000fe4000f8e960e */
[C---:B------:R-:W-:Y:S01]  /*2f00*/  LOP3.LUT R5, R4.reuse, 0xffff, RZ, 0xc0, !PT ;  /* 0x0000ffff04057812 */ /* 0x040fe200078ec0ff */
[----:B------:R-:W-:Y:S01]  /*2f10*/  MUFU.EX2 R250, R7 ;  /* 0x0000000700fa7308 */ /* 0x000fe20000000800 */
[----:B------:R-:W-:Y:S02]  /*2f20*/  LOP3.LUT R13, R4, 0xff, RZ, 0xc0, !PT ;  /* 0x000000ff040d7812 */ /* 0x000fe400078ec0ff */
[----:B------:R-:W-:Y:S02]  /*2f30*/  SHF.R.U32.HI R12, RZ, 0x18, R4 ;  /* 0x00000018ff0c7819 */ /* 0x000fe40000011604 */
[----:B------:R-:W-:Y:S01]  /*2f40*/  SHF.R.U32.HI R11, RZ, 0x8, R5 ;  /* 0x00000008ff0b7819 */ /* 0x000fe20000011605 */
[----:B--2---:R-:W-:-:S02]  /*2f50*/  FFMA.FTZ R2, R33, c[0x0][0x23c], -R20 ;  /* 0x00008f0021027a23 */ /* 0x004fc40000010814 */
[----:B------:R-:W-:Y:S01]  /*2f60*/  FFMA.FTZ R5, R57, c[0x0][0x23c], -R20 ;  /* 0x00008f0039057a23 */ /* 0x000fe20000010814 */
[----:B------:R-:W-:Y:S01]  /*2f70*/  PRMT R11, R13, 0x5410, R11 ;  /* 0x000054100d0b7816 */ /* 0x000fe2000000000b */
[----:B------:R1:W-:Y:S08]  /*2f80*/  MUFU.EX2 R143, R2 ;  /* 0x00000002008f7308 */ /* 0x0003f00000000800 */
[----:B------:R2:W3:Y:S01]  /*2f90*/  MUFU.EX2 R152, R5 ;  /* 0x0000000500987308 */ /* 0x0004e20000000800 */
[----:B-1----:R-:W-:-:S02]  /*2fa0*/  FMNMX.FTZ R2, R8, R9, !PT ;  /* 0x0000000908027209 */ /* 0x002fc40007810000 */
[----:B------:R-:W-:Y:S02]  /*2fb0*/  SHF.R.U32.HI R8, RZ, 0x10, R4 ;  /* 0x00000010ff087819 */ /* 0x000fe40000011604 */
[C---:B------:R-:W-:Y:S01]  /*2fc0*/  FSETP.NEU.FTZ.AND P1, PT, R2.reuse, -INF , PT ;  /* 0xff8000000200780b */ /* 0x040fe20003f3d000 */
[----:B------:R-:W-:Y:S01]  /*2fd0*/  FMUL.FTZ R4, R2, c[0x0][0x23c] ;  /* 0x00008f0002047a20 */ /* 0x000fe20000410000 */
[----:B------:R-:W-:Y:S02]  /*2fe0*/  LOP3.LUT R10, R8, 0xff, RZ, 0xc0, !PT ;  /* 0x000000ff080a7812 */ /* 0x000fe400078ec0ff */
[----:B------:R-:W-:Y:S02]  /*2ff0*/  LOP3.LUT R8, R6, 0xffff, RZ, 0xc0, !PT ;  /* 0x0000ffff06087812 */ /* 0x000fe400078ec0ff */
[----:B------:R-:W-:Y:S02]  /*3000*/  FSEL R19, R4, RZ, P1 ;  /* 0x000000ff04137208 */ /* 0x000fe40000800000 */
[----:B------:R-:W-:-:S02]  /*3010*/  SHF.R.U32.HI R4, RZ, 0x10, R6 ;  /* 0x00000010ff047819 */ /* 0x000fc40000011606 */
[----:B------:R-:W-:Y:S01]  /*3020*/  LOP3.LUT R9, R6, 0xff, RZ, 0xc0, !PT ;  /* 0x000000ff06097812 */ /* 0x000fe200078ec0ff */
[----:B------:R-:W-:Y:S01]  /*3030*/  FFMA.FTZ R7, R58, c[0x0][0x23c], -R19 ;  /* 0x00008f003a077a23 */ /* 0x000fe20000010813 */
[----:B--2---:R-:W-:Y:S02]  /*3040*/  SHF.R.U32.HI R5, RZ, 0x8, R8 ;  /* 0x00000008ff057819 */ /* 0x004fe40000011608 */
[----:B------:R-:W-:Y:S01]  /*3050*/  SHF.R.U32.HI R6, RZ, 0x18, R6 ;  /* 0x00000018ff067819 */ /* 0x000fe20000011606 */
[----:B------:R-:W-:Y:S01]  /*3060*/  MUFU.EX2 R251, R7 ;  /* 0x0000000700fb7308 */ /* 0x000fe20000000800 */
[----:B------:R-:W-:Y:S02]  /*3070*/  LOP3.LUT R4, R4, 0xff, RZ, 0xc0, !PT ;  /* 0x000000ff04047812 */ /* 0x000fe400078ec0ff */
[----:B------:R-:W-:Y:S01]  /*3080*/  PRMT R9, R9, 0x5410, R5 ;  /* 0x0000541009097816 */ /* 0x000fe20000000005 */
[----:B------:R-:W-:Y:S01]  /*3090*/  FFMA.FTZ R5, R59, c[0x0][0x23c], -R19 ;  /* 0x00008f003b057a23 */ /* 0x000fe20000010813 */
[----:B------:R-:W-:-:S02]  /*30a0*/  PRMT R8, R4, 0x5410, R6 ;  /* 0x0000541004087816 */ /* 0x000fc40000000006 */
[----:B------:R-:W-:Y:S01]  /*30b0*/  FMNMX.FTZ R4, R133, R132, !PT ;  /* 0x0000008485047209 */ /* 0x000fe20007810000 */
[----:B------:R1:W2:Y:S01]  /*30c0*/  MUFU.EX2 R155, R5 ;  /* 0x00000005009b7308 */ /* 0x0002a20000000800 */
[----:B------:R-:W-:Y:S01]  /*30d0*/  PRMT R10, R10, 0x5410, R12 ;  /* 0x000054100a0a7816 */ /* 0x000fe2000000000c */
[----:B------:R-:W-:Y:S01]  /*30e0*/  FFMA.FTZ R12, R53, c[0x0][0x23c], -R20 ;  /* 0x00008f00350c7a23 */ /* 0x000fe20000010814 */
[----:B---3--:R-:W-:-:S05]  /*30f0*/  F2FP.PACK_AB R3, R152, R250 ;  /* 0x000000fa9803723e */ /* 0x008fca00000000ff */
[----:B------:R-:W-:Y:S01]  /*3100*/  MUFU.EX2 R154, R12 ;  /* 0x0000000c009a7308 */ /* 0x000fe20000000800 */
[----:B-1----:R-:W-:Y:S02]  /*3110*/  FMNMX.FTZ R5, R137, R4, !PT ;  /* 0x0000000489057209 */ /* 0x002fe40007810000 */
[----:B------:R-:W-:Y:S01]  /*3120*/  FMNMX.FTZ R4, R140, R0, !PT ;  /* 0x000000008c047209 */ /* 0x000fe20007810000 */
[--C-:B------:R-:W-:Y:S01]  /*3130*/  FFMA.FTZ R0, R62, c[0x0][0x23c], -R19.reuse ;  /* 0x00008f003e007a23 */ /* 0x100fe20000010813 */
[----:B------:R-:W-:Y:S02]  /*3140*/  FMNMX.FTZ R7, R138, R5, !PT ;  /* 0x000000058a077209 */ /* 0x000fe40007810000 */
[----:B------:R-:W-:Y:S01]  /*3150*/  FMNMX.FTZ R5, R139, R4, !PT ;  /* 0x000000048b057209 */ /* 0x000fe20007810000 */
[----:B------:R-:W-:Y:S01]  /*3160*/  FFMA.FTZ R4, R63, c[0x0][0x23c], -R19 ;  /* 0x00008f003f047a23 */ /* 0x000fe20000010813 */
[----:B------:R1:W-:Y:S01]  /*3170*/  MUFU.EX2 R167, R0 ;  /* 0x0000000000a77308 */ /* 0x0003e20000000800 */
[----:B------:R-:W-:-:S07]  /*3180*/  FMNMX.FTZ R7, R151, R7, !PT ;  /* 0x0000000797077209 */ /* 0x000fce0007810000 */
[----:B------:R3:W4:Y:S01]  /*3190*/  MUFU.EX2 R164, R4 ;  /* 0x0000000400a47308 */ /* 0x0007220000000800 */
[----:B-1----:R-:W-:Y:S01]  /*31a0*/  HSET2.LE.AND R0, R11, R248, PT ;  /* 0x000000f80b007233 */ /* 0x002fe20003803000 */
[----:B------:R-:W-:-:S04]  /*31b0*/  FFMA.FTZ R11, R52, c[0x0][0x23c], -R20 ;  /* 0x00008f00340b7a23 */ /* 0x000fc80000010814 */
[----:B------:R-:W-:Y:S01]  /*31c0*/  LOP3.LUT R6, R0, R3, RZ, 0xc0, !PT ;  /* 0x0000000300067212 */ /* 0x000fe200078ec0ff */
[----:B------:R-:W-:Y:S01]  /*31d0*/  HSET2.LE.AND R0, R10, R248, PT ;  /* 0x000000f80a007233 */ /* 0x000fe20003803000 */
[----:B--2---:R-:W-:Y:S01]  /*31e0*/  F2FP.PACK_AB R3, R155, R251 ;  /* 0x000000fb9b03723e */ /* 0x004fe200000000ff */
[----:B------:R-:W1:Y:S01]  /*31f0*/  MUFU.EX2 R169, R11 ;  /* 0x0000000b00a97308 */ /* 0x000e620000000800 */
[----:B---3--:R-:W-:Y:S02]  /*3200*/  FMNMX.FTZ R4, R157, R5, !PT ;  /* 0x000000059d047209 */ /* 0x008fe40007810000 */
[----:B------:R-:W-:Y:S02]  /*3210*/  FMNMX.FTZ R5, R149, R7, !PT ;  /* 0x0000000795057209 */ /* 0x000fe40007810000 */
[----:B------:R-:W-:Y:S02]  /*3220*/  FMNMX.FTZ R4, R156, R4, !PT ;  /* 0x000000049c047209 */ /* 0x000fe40007810000 */
[----:B------:R-:W-:-:S02]  /*3230*/  FMNMX.FTZ R5, R147, R5, !PT ;  /* 0x0000000593057209 */ /* 0x000fc40007810000 */
[----:B------:R-:W-:Y:S01]  /*3240*/  LOP3.LUT R7, R0, R3, RZ, 0xc0, !PT ;  /* 0x0000000300077212 */ /* 0x000fe200078ec0ff */
[--C-:B------:R-:W-:Y:S01]  /*3250*/  HSET2.LE.AND R0, R9, R248.reuse, PT ;  /* 0x000000f809007233 */ /* 0x100fe20003803000 */
[----:B------:R-:W-:Y:S02]  /*3260*/  FMNMX.FTZ R4, R150, R4, !PT ;  /* 0x0000000496047209 */ /* 0x000fe40007810000 */
[----:B------:R-:W-:Y:S02]  /*3270*/  F2FP.PACK_AB R3, R143, R174 ;  /* 0x000000ae8f03723e */ /* 0x000fe400000000ff */
[----:B------:R-:W-:Y:S01]  /*3280*/  FMNMX.FTZ R10, R146, R5, !PT ;  /* 0x00000005920a7209 */ /* 0x000fe20007810000 */
[----:B------:R-:W-:Y:S01]  /*3290*/  HSET2.LE.AND R5, R8, R248, PT ;  /* 0x000000f808057233 */ /* 0x000fe20003803000 */
[----:B------:R-:W-:Y:S02]  /*32a0*/  FMNMX.FTZ R9, R148, R4, !PT ;  /* 0x0000000494097209 */ /* 0x000fe40007810000 */
[----:B------:R-:W-:-:S02]  /*32b0*/  LOP3.LUT R4, R0, R3, RZ, 0xc0, !PT ;  /* 0x0000000300047212 */ /* 0x000fc400078ec0ff */
        /* <DEDUP_REMOVED lines=8> */
[----:B----4-:R-:W-:Y:S02]  /*3340*/  F2FP.PACK_AB R8, R164, R167 ;  /* 0x000000a7a408723e */ /* 0x010fe400000000ff */
[----:B------:R-:W-:Y:S02]  /*3350*/  FMNMX.FTZ R3, R239, R3, !PT ;  /* 0x00000003ef037209 */ /* 0x000fe40007810000 */
[----:B------:R-:W-:Y:S02]  /*3360*/  FMNMX.FTZ R0, R244, R0, !PT ;  /* 0x00000000f4007209 */ /* 0x000fe40007810000 */
[----:B------:R-:W-:Y:S01]  /*3370*/  LOP3.LUT R5, R5, R8, RZ, 0xc0, !PT ;  /* 0x0000000805057212 */ /* 0x000fe200078ec0ff */
[----:B------:R-:W-:Y:S01]  /*3380*/  FFMA.FTZ R8, R36, c[0x0][0x23c], -R20 ;  /* 0x00008f0024087a23 */ /* 0x000fe20000010814 */
[----:B------:R-:W-:-:S02]  /*3390*/  FMNMX.FTZ R3, R241, R3, !PT ;  /* 0x00000003f1037209 */ /* 0x000fc40007810000 */
[----:B------:R-:W-:Y:S01]  /*33a0*/  FMNMX.FTZ R0, R246, R0, !PT ;  /* 0x00000000f6007209 */ /* 0x000fe20007810000 */
[----:B------:R2:W-:Y:S01]  /*33b0*/  MUFU.EX2 R165, R8 ;  /* 0x0000000800a57308 */ /* 0x0005e20000000800 */
[----:B------:R-:W-:Y:S01]  /*33c0*/  FMNMX.FTZ R3, R240, R3, !PT ;  /* 0x00000003f0037209 */ /* 0x000fe20007810000 */
[----:B------:R-:W-:Y:S03]  /*33d0*/  HMMA.16816.F32 R24, R4, R76, RZ ;  /* 0x0000004c0418723c */ /* 0x000fe600000018ff */
[----:B------:R-:W-:-:S05]  /*33e0*/  FMNMX.FTZ R10, R242, R3, !PT ;  /* 0x00000003f20a7209 */ /* 0x000fca0007810000 */
[----:B------:R-:W-:Y:S01]  /*33f0*/  HMMA.16816.F32 R36, R4, R84, RZ ;  /* 0x000000540424723c */ /* 0x000fe200000018ff */
[----:B--2---:R-:W-:Y:S01]  /*3400*/  FMNMX.FTZ R8, R243, R0, !PT ;  /* 0x00000000f3087209 */ /* 0x004fe20007810000 */
[----:B------:R-:W-:-:S06]  /*3410*/  FFMA.FTZ R0, R44, c[0x0][0x23c], -R20 ;  /* 0x00008f002c007a23 */ /* 0x000fcc0000010814 */
[C---:B------:R-:W-:Y:S01]  /*3420*/  HMMA.16816.F32 R32, R4.reuse, R88, RZ ;  /* 0x000000580420723c */ /* 0x040fe200000018ff */
[----:B------:R-:W-:Y:S01]  /*3430*/  FMNMX.FTZ R3, R245, R8, !PT ;  /* 0x00000008f5037209 */ /* 0x000fe20007810000 */
[----:B------:R2:W-:Y:S06]  /*3440*/  MUFU.EX2 R173, R0 ;  /* 0x0000000000ad7308 */ /* 0x0005ec0000000800 */
[C---:B------:R-:W-:Y:S08]  /*3450*/  HMMA.16816.F32 R28, R4.reuse, R96, RZ ;  /* 0x00000060041c723c */ /* 0x040ff000000018ff */
[----:B------:R-:W-:Y:S01]  /*3460*/  HMMA.16816.F32 R52, R4, R92, RZ ;  /* 0x0000005c0434723c */ /* 0x000fe200000018ff */
[----:B--2---:R-:W-:-:S02]  /*3470*/  LOP3.LUT R0, R15, UR7, R16, 0x96, !PT ;  /* 0x000000070f007c12 */ /* 0x004fc4000f8e9610 */
[----:B------:R-:W2:Y:S03]  /*3480*/  SHFL.BFLY PT, R15, R10, 0x2, 0x1f ;  /* 0x0c401f000a0f7f89 */ /* 0x000ea600000e0000 */
[----:B------:R-:W-:Y:S01]  /*3490*/  IMAD.WIDE.U32 R8, R0, -0x2daee0ad, RZ ;  /* 0xd2511f5300087825 */ /* 0x000fe200078e00ff */
[----:B------:R-:W3:Y:S01]  /*34a0*/  SHFL.BFLY PT, R16, R3, 0x2, 0x1f ;  /* 0x0c401f0003107f89 */ /* 0x000ee200000e0000 */
[----:B------:R-:W-:Y:S03]  /*34b0*/  HMMA.16816.F32 R68, R4, R100, RZ ;  /* 0x000000640444723c */ /* 0x000fe600000018ff */
[----:B------:R-:W-:Y:S02]  /*34c0*/  LOP3.LUT R0, R8, 0xffff, RZ, 0xc0, !PT ;  /* 0x0000ffff08007812 */ /* 0x000fe400078ec0ff */
[----:B------:R-:W-:-:S02]  /*34d0*/  SHF.R.U32.HI R11, RZ, 0x10, R8 ;  /* 0x00000010ff0b7819 */ /* 0x000fc40000011608 */
[----:B------:R-:W-:Y:S01]  /*34e0*/  LOP3.LUT R14, R8, 0xff, RZ, 0xc0, !PT ;  /* 0x000000ff080e7812 */ /* 0x000fe200078ec0ff */
[C---:B------:R-:W-:Y:S01]  /*34f0*/  HMMA.16816.F32 R48, R4.reuse, R78, RZ ;  /* 0x0000004e0430723c */ /* 0x040fe200000018ff */
[----:B------:R-:W-:Y:S02]  /*3500*/  SHF.R.U32.HI R13, RZ, 0x18, R8 ;  /* 0x00000018ff0d7819 */ /* 0x000fe40000011608 */
[----:B------:R-:W-:Y:S02]  /*3510*/  SHF.R.U32.HI R12, RZ, 0x8, R0 ;  /* 0x00000008ff0c7819 */ /* 0x000fe40000011600 */
[----:B------:R-:W-:Y:S01]  /*3520*/  LOP3.LUT R8, R11, 0xff, RZ, 0xc0, !PT ;  /* 0x000000ff0b087812 */ /* 0x000fe200078ec0ff */
[----:B------:R-:W-:Y:S01]  /*3530*/  FFMA.FTZ R11, R61, c[0x0][0x23c], -R19 ;  /* 0x00008f003d0b7a23 */ /* 0x000fe20000010813 */
[----:B------:R-:W-:Y:S01]  /*3540*/  LOP3.LUT R0, R9, UR16, R18, 0x96, !PT ;  /* 0x0000001009007c12 */ /* 0x000fe2000f8e9612 */
[----:B------:R-:W-:Y:S01]  /*3550*/  HMMA.16816.F32 R40, R4, R86, RZ ;  /* 0x000000560428723c */ /* 0x000fe200000018ff */
[----:B------:R-:W-:Y:S01]  /*3560*/  PRMT R12, R14, 0x5410, R12 ;  /* 0x000054100e0c7816 */ /* 0x000fe2000000000c */
[----:B------:R4:W-:Y:S01]  /*3570*/  MUFU.EX2 R166, R11 ;  /* 0x0000000b00a67308 */ /* 0x0009e20000000800 */
[----:B------:R-:W-:-:S02]  /*3580*/  PRMT R17, R8, 0x5410, R13 ;  /* 0x0000541008117816 */ /* 0x000fc4000000000d */
[----:B------:R-:W-:Y:S02]  /*3590*/  LOP3.LUT R8, R0, 0xffff, RZ, 0xc0, !PT ;  /* 0x0000ffff00087812 */ /* 0x000fe400078ec0ff */
[----:B--2---:R-:W-:Y:S01]  /*35a0*/  FMNMX.FTZ R14, R10, R15, !PT ;  /* 0x0000000f0a0e7209 */ /* 0x004fe20007810000 */
[C---:B------:R-:W-:Y:S01]  /*35b0*/  HMMA.16816.F32 R56, R4.reuse, R90, RZ ;  /* 0x0000005a0438723c */ /* 0x040fe200000018ff */
[----:B---3--:R-:W-:Y:S01]  /*35c0*/  FMNMX.FTZ R16, R3, R16, !PT ;  /* 0x0000001003107209 */ /* 0x008fe20007810000 */
[--C-:B------:R-:W-:Y:S01]  /*35d0*/  FFMA.FTZ R3, R60, c[0x0][0x23c], -R19.reuse ;  /* 0x00008f003c037a23 */ /* 0x100fe20000010813 */
[----:B------:R-:W-:Y:S01]  /*35e0*/  LOP3.LUT R9, R0, 0xff, RZ, 0xc0, !PT ;  /* 0x000000ff00097812 */ /* 0x000fe200078ec0ff */
[----:B------:R-:W2:Y:S01]  /*35f0*/  SHFL.BFLY PT, R15, R14, 0x1, 0x1f ;  /* 0x0c201f000e0f7f89 */ /* 0x000ea200000e0000 */
[----:B------:R-:W-:Y:S01]  /*3600*/  SHF.R.U32.HI R8, RZ, 0x8, R8 ;  /* 0x00000008ff087819 */ /* 0x000fe20000011608 */
[----:B------:R3:W-:Y:S01]  /*3610*/  MUFU.EX2 R153, R3 ;  /* 0x0000000300997308 */ /* 0x0007e20000000800 */
[----:B------:R-:W-:Y:S01]  /*3620*/  SHF.R.U32.HI R10, RZ, 0x18, R0 ;  /* 0x00000018ff0a7819 */ /* 0x000fe20000011600 */
[----:B------:R-:W-:Y:S01]  /*3630*/  HMMA.16816.F32 R64, R4, R98, RZ ;  /* 0x000000620440723c */ /* 0x000fe200000018ff */
[----:B------:R-:W-:Y:S01]  /*3640*/  LOP3.LUT R13, R81, R184, RZ, 0x3c, !PT ;  /* 0x000000b8510d7212 */ /* 0x000fe200078e3cff */
[----:B----4-:R-:W-:-:S04]  /*3650*/  FFMA.FTZ R11, R45, c[0x0][0x23c], -R19 ;  /* 0x00008f002d0b7a23 */ /* 0x010fc80000010813 */
[----:B------:R4:W5:Y:S01]  /*3660*/  MUFU.EX2 R168, R11 ;  /* 0x0000000b00a87308 */ /* 0x0009620000000800 */
[----:B------:R-:W-:Y:S01]  /*3670*/  IMAD.WIDE.U32 R130, R13, -0x2daee0ad, RZ ;  /* 0xd2511f530d827825 */ /* 0x000fe200078e00ff */
[----:B------:R-:W-:Y:S01]  /*3680*/  HMMA.16816.F32 R72, R4, R94, RZ ;  /* 0x0000005e0448723c */ /* 0x000fe200000018ff */
[----:B---3--:R-:W-:Y:S01]  /*3690*/  SHF.R.U32.HI R3, RZ, 0x10, R0 ;  /* 0x00000010ff037819 */ /* 0x008fe20000011600 */
[----:B------:R-:W-:-:S06]  /*36a0*/  HSET2.LE.AND R0, R12, R248, PT ;  /* 0x000000f80c007233 */ /* 0x000fcc0003803000 */
[----:B------:R-:W-:Y:S01]  /*36b0*/  HMMA.16816.F32 R60, R4, R102, RZ ;  /* 0x00000066043c723c */ /* 0x000fe200000018ff */
[----:B--2---:R-:W-:Y:S02]  /*36c0*/  FMNMX.FTZ R136, R14, R15, !PT ;  /* 0x0000000f0e887209 */ /* 0x004fe40007810000 */
[----:B----4-:R-:W-:Y:S01]  /*36d0*/  PRMT R11, R9, 0x5410, R8 ;  /* 0x00005410090b7816 */ /* 0x010fe20000000008 */
[----:B------:R-:W-:Y:S01]  /*36e0*/  FFMA.FTZ R9, R104, c[0x0][0x23c], -R19 ;  /* 0x00008f0068097a23 */ /* 0x000fe20000010813 */
[----:B------:R-:W-:Y:S01]  /*36f0*/  LOP3.LUT R8, R3, 0xff, RZ, 0xc0, !PT ;  /* 0x000000ff03087812 */ /* 0x000fe200078ec0ff */
[----:B------:R-:W-:Y:S01]  /*3700*/  LDSM.16.MT88.4 R104, [R216+0xa400] ;  /* 0x00a40000d868783b */ /* 0x000fe20000004200 */
[----:B-1----:R-:W-:Y:S01]  /*3710*/  F2FP.PACK_AB R3, R154, R169 ;  /* 0x000000a99a03723e */ /* 0x002fe200000000ff */
[----:B------:R1:W2:Y:S01]  /*3720*/  MUFU.EX2 R175, R9 ;  /* 0x0000000900af7308 */ /* 0x0002a20000000800 */
[----:B------:R-:W-:Y:S01]  /*3730*/  PRMT R12, R8, 0x5410, R10 ;  /* 0x00005410080c7816 */ /* 0x000fe2000000000a */
[--C-:B------:R-:W-:Y:S01]  /*3740*/  HSET2.LE.AND R8, R11, R248.reuse, PT ;  /* 0x000000f80b087233 */ /* 0x100fe20003803000 */
[----:B------:R-:W-:Y:S01]  /*3750*/  LOP3.LUT R10, R0, R3, RZ, 0xc0, !PT ;  /* 0x00000003000a7212 */ /* 0x000fe200078ec0ff */
[----:B------:R-:W-:Y:S01]  /*3760*/  HSET2.LE.AND R0, R17, R248, PT ;  /* 0x000000f811007233 */ /* 0x000fe20003803000 */
[----:B-----5:R-:W-:-:S02]  /*3770*/  F2FP.PACK_AB R3, R153, R168 ;  /* 0x000000a89903723e */ /* 0x020fc400000000ff */
[----:B------:R-:W-:Y:S02]  /*3780*/  FSETP.NEU.FTZ.AND P1, PT, R136, -INF , PT ;  /* 0xff8000008800780b */ /* 0x000fe40003f3d000 */
[----:B------:R-:W-:Y:S01]  /*3790*/  LOP3.LUT R11, R0, R3, RZ, 0xc0, !PT ;  /* 0x00000003000b7212 */ /* 0x000fe200078ec0ff */
[----:B------:R-:W-:Y:S01]  /*37a0*/  HSET2.LE.AND R0, R12, R248, PT ;  /* 0x000000f80c007233 */ /* 0x000fe20003803000 */
[----:B------:R-:W-:Y:S02]  /*37b0*/  LOP3.LUT R12, R131, UR14, R144, 0x96, !PT ;  /* 0x0000000e830c7c12 */ /* 0x000fe4000f8e9690 */
[----:B-1----:R-:W-:-:S03]  /*37c0*/  F2FP.PACK_AB R9, R173, R165 ;  /* 0x000000a5ad09723e */ /* 0x002fc600000000ff */
[----:B------:R-:W-:Y:S01]  /*37d0*/  IMAD.WIDE.U32 R44, R12, -0x326172a9, RZ ;  /* 0xcd9e8d570c2c7825 */ /* 0x000fe200078e00ff */
[----:B--2---:R-:W-:Y:S01]  /*37e0*/  F2FP.PACK_AB R3, R175, R166 ;  /* 0x000000a6af03723e */ /* 0x004fe200000000ff */
[----:B------:R-:W1:Y:S01]  /*37f0*/  SHFL.BFLY PT, R12, R16, 0x1, 0x1f ;  /* 0x0c201f00100c7f89 */ /* 0x000e6200000e0000 */
[----:B------:R-:W-:Y:S02]  /*3800*/  LOP3.LUT R8, R8, R9, RZ, 0xc0, !PT ;  /* 0x0000000908087212 */ /* 0x000fe400078ec0ff */
[----:B------:R-:W-:Y:S01]  /*3810*/  LOP3.LUT R9, R0, R3, RZ, 0xc0, !PT ;  /* 0x0000000300097212 */ /* 0x000fe200078ec0ff */
[----:B------:R-:W-:Y:S01]  /*3820*/  FMUL.FTZ R3, R136, c[0x0][0x23c] ;  /* 0x00008f0088037a20 */ /* 0x000fe20000410000 */
[----:B------:R-:W-:Y:S02]  /*3830*/  LOP3.LUT R0, R23, UR15, R80, 0x96, !PT ;  /* 0x0000000f17007c12 */ /* 0x000fe4000f8e9650 */
[----:B------:R-:W-:Y:S02]  /*3840*/  LOP3.LUT R6, R45, UR13, R22, 0x96, !PT ;  /* 0x0000000d2d067c12 */ /* 0x000fe4000f8e9616 */
[----:B------:R-:W-:Y:S01]  /*3850*/  FSEL R18, R3, RZ, P1 ;  /* 0x000000ff03127208 */ /* 0x000fe20000800000 */
[----:B------:R-:W-:Y:S01]  /*3860*/  IMAD.WIDE.U32 R4, R0, -0x2daee0ad, RZ ;  /* 0xd2511f5300047825 */ /* 0x000fe200078e00ff */
[----:B------:R-:W-:Y:S03]  /*3870*/  HMMA.16816.F32 R212, R8, R112, R24 ;  /* 0x0000007008d4723c */ /* 0x000fe60000001818 */
[----:B------:R-:W-:Y:S01]  /*3880*/  IMAD.WIDE.U32 R6, R6, -0x2daee0ad, RZ ;  /* 0xd2511f5306067825 */ /* 0x000fe200078e00ff */
[----:B------:R-:W-:-:S03]  /*3890*/  LOP3.LUT R3, R5, UR12, R130, 0x96, !PT ;  /* 0x0000000c05037c12 */ /* 0x000fc6000f8e9682 */
[----:B------:R-:W-:Y:S01]  /*38a0*/  FFMA.FTZ R0, R133, c[0x0][0x23c], -R18 ;  /* 0x00008f0085007a23 */ /* 0x000fe20000010812 */
[----:B------:R-:W-:Y:S01]  /*38b0*/  HMMA.16816.F32 R192, R8, R114, R48 ;  /* 0x0000007208c0723c */ /* 0x000fe20000001830 */
[----:B------:R-:W-:Y:S02]  /*38c0*/  IMAD.MOV.U32 R27, RZ, RZ, R169 ;  /* 0x000000ffff1b7224 */ /* 0x000fe400078e00a9 */
[----:B------:R2:W-:Y:S01]  /*38d0*/  MUFU.EX2 R133, R0 ;  /* 0x0000000000857308 */ /* 0x0005e20000000800 */
[----:B------:R-:W-:Y:S01]  /*38e0*/  IMAD.MOV.U32 R26, RZ, RZ, R168 ;  /* 0x000000ffff1a7224 */ /* 0x000fe200078e00a8 */
[----:B-1----:R-:W-:-:S03]  /*38f0*/  FMNMX.FTZ R135, R16, R12, !PT ;  /* 0x0000000c10877209 */ /* 0x002fc60007810000 */
[----:B------:R-:W-:Y:S01]  /*3900*/  HMMA.16816.F32 R200, R8, R116, R28 ;  /* 0x0000007408c8723c */ /* 0x000fe2000000181c */
[----:B------:R-:W-:-:S07]  /*3910*/  FSETP.NEU.FTZ.AND P1, PT, R135, -INF , PT ;  /* 0xff8000008700780b */ /* 0x000fce0003f3d000 */
[----:B------:R-:W-:Y:S01]  /*3920*/  HMMA.16816.F32 R204, R8, R104, R32 ;  /* 0x0000006808cc723c */ /* 0x000fe20000001820 */
[----:B--2---:R-:W-:Y:S01]  /*3930*/  LOP3.LUT R0, R7, UR10, R4, 0x96, !PT ;  /* 0x0000000a07007c12 */ /* 0x004fe2000f8e9604 */
[----:B------:R-:W-:-:S04]  /*3940*/  IMAD.WIDE.U32 R4, R3, -0x326172a9, RZ ;  /* 0xcd9e8d5703047825 */ /* 0x000fc800078e00ff */
[--C-:B------:R-:W-:Y:S02]  /*3950*/  FFMA.FTZ R3, R132, c[0x0][0x23c], -R18.reuse ;  /* 0x00008f0084037a23 */ /* 0x100fe40000010812 */
[C---:B------:R-:W-:Y:S01]  /*3960*/  HMMA.16816.F32 R208, R8.reuse, R120, R36 ;  /* 0x0000007808d0723c */ /* 0x040fe20000001824 */
[----:B------:R-:W-:Y:S01]  /*3970*/  IMAD.WIDE.U32 R24, R0, -0x326172a9, RZ ;  /* 0xcd9e8d5700187825 */ /* 0x000fe200078e00ff */
[----:B------:R1:W-:Y:S03]  /*3980*/  MUFU.EX2 R172, R3 ;  /* 0x0000000300ac7308 */ /* 0x0003e60000000800 */
[----:B------:R-:W-:Y:S01]  /*3990*/  FFMA.FTZ R7, R137, c[0x0][0x23c], -R18 ;  /* 0x00008f0089077a23 */ /* 0x000fe20000010812 */
[----:B------:R-:W-:Y:S01]  /*39a0*/  LOP3.LUT R0, R25, UR9, R4, 0x96, !PT ;  /* 0x0000000919007c12 */ /* 0x000fe2000f8e9604 */
[----:B------:R-:W-:Y:S01]  /*39b0*/  IMAD.MOV.U32 R39, RZ, RZ, R155 ;  /* 0x000000ffff277224 */ /* 0x000fe200078e009b */
[----:B------:R-:W-:Y:S01]  /*39c0*/  HMMA.16816.F32 R196, R8, R108, R52 ;  /* 0x0000006c08c4723c */ /* 0x000fe20000001834 */
[----:B------:R-:W-:-:S02]  /*39d0*/  IMAD.MOV.U32 R38, RZ, RZ, R154 ;  /* 0x000000ffff267224 */ /* 0x000fc400078e009a */
[----:B------:R-:W-:Y:S01]  /*39e0*/  IMAD.WIDE.U32 R22, R0, -0x2daee0ad, RZ ;  /* 0xd2511f5300167825 */ /* 0x000fe200078e00ff */
[----:B------:R-:W2:Y:S03]  /*39f0*/  MUFU.EX2 R170, R7 ;  /* 0x0000000700aa7308 */ /* 0x000ea60000000800 */
[----:B------:R-:W-:Y:S01]  /*3a00*/  FFMA.FTZ R0, R138, c[0x0][0x23c], -R18 ;  /* 0x00008f008a007a23 */ /* 0x000fe20000010812 */
[----:B------:R-:W-:Y:S01]  /*3a10*/  HMMA.16816.F32 R180, R8, R124, R68 ;  /* 0x0000007c08b4723c */ /* 0x000fe20000001844 */
[----:B------:R-:W-:Y:S01]  /*3a20*/  IMAD.MOV.U32 R37, RZ, RZ, R153 ;  /* 0x000000ffff257224 */ /* 0x000fe200078e0099 */
[----:B-1----:R-:W-:Y:S02]  /*3a30*/  LOP3.LUT R3, R5, UR11, R44, 0x96, !PT ;  /* 0x0000000b05037c12 */ /* 0x002fe4000f8e962c */
[----:B------:R1:W3:Y:S01]  /*3a40*/  MUFU.EX2 R252, R0 ;  /* 0x0000000000fc7308 */ /* 0x0002e20000000800 */
[----:B------:R-:W-:-:S02]  /*3a50*/  IMAD.MOV.U32 R36, RZ, RZ, R152 ;  /* 0x000000ffff247224 */ /* 0x000fc400078e0098 */
[----:B------:R-:W-:Y:S01]  /*3a60*/  IMAD.MOV.U32 R137, RZ, RZ, R143 ;  /* 0x000000ffff897224 */ /* 0x000fe200078e008f */
[----:B------:R-:W-:Y:S01]  /*3a70*/  HMMA.16816.F32 R188, R8, R122, R40 ;  /* 0x0000007a08bc723c */ /* 0x000fe20000001828 */
[----:B------:R-:W-:-:S04]  /*3a80*/  IMAD.WIDE.U32 R4, R3, -0x2daee0ad, RZ ;  /* 0xd2511f5303047825 */ /* 0x000fc800078e00ff */
[----:B------:R-:W-:Y:S02]  /*3a90*/  FMUL.FTZ R3, R135, c[0x0][0x23c] ;  /* 0x00008f0087037a20 */ /* 0x000fe40000410000 */
[----:B--2---:R-:W-:Y:S01]  /*3aa0*/  IMAD.MOV.U32 R50, RZ, RZ, R170 ;  /* 0x000000ffff327224 */ /* 0x004fe200078e00aa */
[C---:B------:R-:W-:Y:S01]  /*3ab0*/  HMMA.16816.F32 R176, R8.reuse, R106, R56 ;  /* 0x0000006a08b0723c */ /* 0x040fe20000001838 */
[----:B------:R-:W-:Y:S01]  /*3ac0*/  IMAD.MOV.U32 R51, RZ, RZ, R36 ;  /* 0x000000ffff337224 */ /* 0x000fe200078e0024 */
[----:B------:R-:W-:Y:S01]  /*3ad0*/  FSEL R17, R3, RZ, P1 ;  /* 0x000000ff03117208 */ /* 0x000fe20000800000 */
[----:B------:R-:W-:Y:S01]  /*3ae0*/  IMAD.MOV.U32 R49, RZ, RZ, R39 ;  /* 0x000000ffff317224 */ /* 0x000fe200078e0027 */
[----:B------:R-:W-:Y:S02]  /*3af0*/  LOP3.LUT R3, R23, UR6, R4, 0x96, !PT ;  /* 0x0000000617037c12 */ /* 0x000fe4000f8e9604 */
[----:B-1----:R-:W-:Y:S01]  /*3b00*/  LOP3.LUT R0, R5, UR8, R6, 0x96, !PT ;  /* 0x0000000805007c12 */ /* 0x002fe2000f8e9606 */
[--C-:B------:R-:W-:Y:S01]  /*3b10*/  FFMA.FTZ R4, R141, c[0x0][0x23c], -R17.reuse ;  /* 0x00008f008d047a23 */ /* 0x100fe20000010811 */
[----:B------:R-:W-:Y:S01]  /*3b20*/  HMMA.16816.F32 R168, R8, R118, R64 ;  /* 0x0000007608a8723c */ /* 0x000fe20000001840 */
[----:B------:R-:W-:-:S02]  /*3b30*/  FFMA.FTZ R6, R140, c[0x0][0x23c], -R17 ;  /* 0x00008f008c067a23 */ /* 0x000fc40000010811 */
[----:B------:R1:W-:Y:S01]  /*3b40*/  MUFU.EX2 R138, R4 ;  /* 0x00000004008a7308 */ /* 0x0003e20000000800 */
[----:B------:R-:W-:-:S04]  /*3b50*/  IMAD.WIDE.U32 R14, R0, -0x326172a9, RZ ;  /* 0xcd9e8d57000e7825 */ /* 0x000fc800078e00ff */
[----:B------:R-:W-:Y:S03]  /*3b60*/  HMMA.16816.F32 R152, R8, R110, R72 ;  /* 0x0000006e0898723c */ /* 0x000fe60000001848 */
[----:B------:R2:W-:Y:S01]  /*3b70*/  MUFU.EX2 R48, R6 ;  /* 0x0000000600307308 */ /* 0x0005e20000000800 */
[----:B-1----:R-:W-:-:S05]  /*3b80*/  IMAD.WIDE.U32 R4, R3, -0x326172a9, RZ ;  /* 0xcd9e8d5703047825 */ /* 0x002fca00078e00ff */
[C---:B------:R-:W-:Y:S02]  /*3b90*/  LOP3.LUT R3, R4.reuse, 0xffff, RZ, 0xc0, !PT ;  /* 0x0000ffff04037812 */ /* 0x040fe400078ec0ff */
[----:B------:R-:W-:Y:S01]  /*3ba0*/  LOP3.LUT R0, R5, UR17, R14, 0x96, !PT ;  /* 0x0000001105007c12 */ /* 0x000fe2000f8e960e */
[----:B--2---:R-:W-:Y:S01]  /*3bb0*/  FFMA.FTZ R6, R139, c[0x0][0x23c], -R17 ;  /* 0x00008f008b067a23 */ /* 0x004fe20000010811 */
[----:B------:R-:W-:Y:S02]  /*3bc0*/  LOP3.LUT R7, R4, 0xff, RZ, 0xc0, !PT ;  /* 0x000000ff04077812 */ /* 0x000fe400078ec0ff */
[----:B------:R-:W-:Y:S01]  /*3bd0*/  SHF.R.U32.HI R5, RZ, 0x8, R3 ;  /* 0x00000008ff057819 */ /* 0x000fe20000011603 */
[----:B------:R1:W2:Y:S01]  /*3be0*/  MUFU.EX2 R28, R6 ;  /* 0x00000006001c7308 */ /* 0x0002a20000000800 */
[--C-:B------:R-:W-:Y:S02]  /*3bf0*/  SHF.R.U32.HI R3, RZ, 0x10, R4.reuse ;  /* 0x00000010ff037819 */ /* 0x100fe40000011604 */
[----:B------:R-:W-:Y:S01]  /*3c00*/  PRMT R7, R7, 0x5410, R5 ;  /* 0x0000541007077816 */ /* 0x000fe20000000005 */
[----:B------:R-:W-:Y:S01]  /*3c10*/  FFMA.FTZ R5, R142, c[0x0][0x23c], -R17 ;  /* 0x00008f008e057a23 */ /* 0x000fe20000010811 */
[----:B------:R-:W-:Y:S01]  /*3c20*/  LOP3.LUT R12, R3, 0xff, RZ, 0xc0, !PT ;  /* 0x000000ff030c7812 */ /* 0x000fe200078ec0ff */
[----:B------:R-:W-:Y:S01]  /*3c30*/  HMMA.16816.F32 R140, R8, R126, R60 ;  /* 0x0000007e088c723c */ /* 0x000fe2000000183c */
[----:B------:R-:W-:Y:S01]  /*3c40*/  SHF.R.U32.HI R16, RZ, 0x18, R4 ;  /* 0x00000018ff107819 */ /* 0x000fe20000011604 */
[----:B------:R4:W5:Y:S01]  /*3c50*/  MUFU.EX2 R132, R5 ;  /* 0x0000000500847308 */ /* 0x0009620000000800 */
[----:B------:R-:W-:-:S02]  /*3c60*/  LOP3.LUT R3, R0, 0xffff, RZ, 0xc0, !PT ;  /* 0x0000ffff00037812 */ /* 0x000fc400078ec0ff */
[--C-:B------:R-:W-:Y:S02]  /*3c70*/  SHF.R.U32.HI R4, RZ, 0x10, R0.reuse ;  /* 0x00000010ff047819 */ /* 0x100fe40000011600 */
[----:B------:R-:W-:Y:S02]  /*3c80*/  LOP3.LUT R14, R0, 0xff, RZ, 0xc0, !PT ;  /* 0x000000ff000e7812 */ /* 0x000fe400078ec0ff */
[----:B------:R-:W-:Y:S01]  /*3c90*/  SHF.R.U32.HI R13, RZ, 0x18, R0 ;  /* 0x00000018ff0d7819 */ /* 0x000fe20000011600 */
[----:B------:R-:W-:Y:S01]  /*3ca0*/  HSET2.LE.AND R0, R7, R248, PT ;  /* 0x000000f807007233 */ /* 0x000fe20003803000 */
[----:B-1----:R-:W-:Y:S02]  /*3cb0*/  SHF.R.U32.HI R6, RZ, 0x8, R3 ;  /* 0x00000008ff067819 */ /* 0x002fe40000011603 */
[----:B------:R-:W-:Y:S02]  /*3cc0*/  LOP3.LUT R4, R4, 0xff, RZ, 0xc0, !PT ;  /* 0x000000ff04047812 */ /* 0x000fe400078ec0ff */
[----:B---3--:R-:W-:-:S02]  /*3cd0*/  F2FP.PACK_AB R3, R252, R50 ;  /* 0x00000032fc03723e */ /* 0x008fc400000000ff */
[----:B------:R-:W-:Y:S02]  /*3ce0*/  PRMT R7, R14, 0x5410, R6 ;  /* 0x000054100e077816 */ /* 0x000fe40000000006 */
[----:B----4-:R-:W-:Y:S01]  /*3cf0*/  PRMT R5, R12, 0x5410, R16 ;  /* 0x000054100c057816 */ /* 0x010fe20000000010 */
[----:B--2---:R-:W-:Y:S01]  /*3d00*/  IMAD.MOV.U32 R16, RZ, RZ, R28 ;  /* 0x000000ffff107224 */ /* 0x004fe200078e001c */
[----:B------:R-:W-:Y:S01]  /*3d10*/  PRMT R12, R4, 0x5410, R13 ;  /* 0x00005410040c7816 */ /* 0x000fe2000000000d */
[--C-:B------:R-:W-:Y:S01]  /*3d20*/  HSET2.LE.AND R4, R7, R248.reuse, PT ;  /* 0x000000f807047233 */ /* 0x100fe20003803000 */
[----:B------:R-:W-:Y:S01]  /*3d30*/  LOP3.LUT R6, R0, R3, RZ, 0xc0, !PT ;  /* 0x0000000300067212 */ /* 0x000fe200078ec0ff */
[--C-:B------:R-:W-:Y:S01]  /*3d40*/  HSET2.LE.AND R0, R5, R248.reuse, PT ;  /* 0x000000f805007233 */ /* 0x100fe20003803000 */
[----:B------:R-:W-:Y:S01]  /*3d50*/  F2FP.PACK_AB R5, R172, R133 ;  /* 0x00000085ac05723e */ /* 0x000fe200000000ff */
[----:B------:R-:W-:Y:S01]  /*3d60*/  HSET2.LE.AND R12, R12, R248, PT ;  /* 0x000000f80c0c7233 */ /* 0x000fe20003803000 */
[----:B------:R-:W-:Y:S01]  /*3d70*/  F2FP.PACK_AB R3, R16, R48 ;  /* 0x000000301003723e */ /* 0x000fe200000000ff */
[----:B------:R-:W-:Y:S01]  /*3d80*/  IMAD.MOV.U32 R83, RZ, RZ, R16 ;  /* 0x000000ffff537224 */ /* 0x000fe200078e0010 */
[----:B-----5:R-:W-:-:S02]  /*3d90*/  F2FP.PACK_AB R13, R132, R138 ;  /* 0x0000008a840d723e */ /* 0x020fc400000000ff */
[----:B------:R-:W-:Y:S02]  /*3da0*/  LOP3.LUT R4, R4, R5, RZ, 0xc0, !PT ;  /* 0x0000000504047212 */ /* 0x000fe400078ec0ff */
[----:B------:R-:W-:Y:S01]  /*3db0*/  LOP3.LUT R7, R0, R3, RZ, 0xc0, !PT ;  /* 0x0000000300077212 */ /* 0x000fe200078ec0ff */
[----:B------:R-:W-:Y:S01]  /*3dc0*/  FFMA.FTZ R0, R151, c[0x0][0x23c], -R18 ;  /* 0x00008f0097007a23 */ /* 0x000fe20000010812 */
[----:B------:R-:W-:Y:S02]  /*3dd0*/  LOP3.LUT R5, R12, R13, RZ, 0xc0, !PT ;  /* 0x0000000d0c057212 */ /* 0x000fe400078ec0ff */
[----:B------:R-:W-:-:S05]  /*3de0*/  LOP3.LUT R3, R15, UR7, R24, 0x96, !PT ;  /* 0x000000070f037c12 */ /* 0x000fca000f8e9618 */
[C---:B------:R-:W-:Y:S07]  /*3df0*/  HMMA.16816.F32 R32, R4.reuse, R76, RZ ;  /* 0x0000004c0420723c */ /* 0x040fee00000018ff */
[----:B------:R-:W-:Y:S01]  /*3e00*/  IMAD.MOV.U32 R77, RZ, RZ, R172 ;  /* 0x000000ffff4d7224 */ /* 0x000fe200078e00ac */
[----:B------:R-:W-:Y:S01]  /*3e10*/  HMMA.16816.F32 R52, R4, R78, RZ ;  /* 0x0000004e0434723c */ /* 0x000fe200000018ff */
[----:B------:R1:W-:Y:S01]  /*3e20*/  MUFU.EX2 R172, R0 ;  /* 0x0000000000ac7308 */ /* 0x0003e20000000800 */
[----:B------:R-:W-:-:S05]  /*3e30*/  IMAD.MOV.U32 R76, RZ, RZ, R27 ;  /* 0x000000ffff4c7224 */ /* 0x000fca00078e001b */
[----:B------:R-:W-:Y:S01]  /*3e40*/  IMAD.MOV.U32 R78, RZ, RZ, R38 ;  /* 0x000000ffff4e7224 */ /* 0x000fe200078e0026 */
[----:B------:R-:W-:Y:S01]  /*3e50*/  HMMA.16816.F32 R28, R4, R84, RZ ;  /* 0x00000054041c723c */ /* 0x000fe200000018ff */
[----:B------:R-:W-:-:S06]  /*3e60*/  IMAD.MOV.U32 R79, RZ, RZ, R26 ;  /* 0x000000ffff4f7224 */ /* 0x000fcc00078e001a */
[----:B------:R-:W-:Y:S01]  /*3e70*/  IMAD.MOV.U32 R84, RZ, RZ, R37 ;  /* 0x000000ffff547224 */ /* 0x000fe200078e0025 */
[C---:B------:R-:W-:Y:S01]  /*3e80*/  HMMA.16816.F32 R56, R4.reuse, R86, RZ ;  /* 0x000000560438723c */ /* 0x040fe200000018ff */
[----:B-1----:R-:W-:Y:S02]  /*3e90*/  FFMA.FTZ R0, R149, c[0x0][0x23c], -R18 ;  /* 0x00008f0095007a23 */ /* 0x002fe40000010812 */
[----:B------:R-:W-:Y:S02]  /*3ea0*/  IMAD.MOV.U32 R85, RZ, RZ, R133 ;  /* 0x000000ffff557224 */ /* 0x000fe400078e0085 */
[----:B------:R1:W-:Y:S01]  /*3eb0*/  MUFU.EX2 R139, R0 ;  /* 0x00000000008b7308 */ /* 0x0003e20000000800 */
[----:B------:R-:W-:Y:S02]  /*3ec0*/  IMAD.MOV.U32 R151, RZ, RZ, R84 ;  /* 0x000000ffff977224 */ /* 0x000fe400078e0054 */
[----:B------:R-:W-:Y:S01]  /*3ed0*/  HMMA.16816.F32 R36, R4, R88, RZ ;  /* 0x000000580424723c */ /* 0x000fe200000018ff */
[----:B------:R-:W-:-:S06]  /*3ee0*/  IMAD.MOV.U32 R149, RZ, RZ, R85 ;  /* 0x000000ffff957224 */ /* 0x000fcc00078e0055 */
[----:B------:R-:W-:Y:S01]  /*3ef0*/  IMAD.MOV.U32 R89, RZ, RZ, R166 ;  /* 0x000000ffff597224 */ /* 0x000fe200078e00a6 */
[----:B------:R-:W-:Y:S01]  /*3f00*/  HMMA.16816.F32 R60, R4, R90, RZ ;  /* 0x0000005a043c723c */ /* 0x000fe200000018ff */
[----:B-1----:R-:W-:Y:S02]  /*3f10*/  FFMA.FTZ R0, R147, c[0x0][0x23c], -R18 ;  /* 0x00008f0093007a23 */ /* 0x002fe40000010812 */
[----:B------:R-:W-:-:S05]  /*3f20*/  IMAD.MOV.U32 R147, RZ, RZ, R167 ;  /* 0x000000ffff937224 */ /* 0x000fca00078e00a7 */
[----:B------:R-:W-:Y:S01]  /*3f30*/  HMMA.16816.F32 R40, R4, R96, RZ ;  /* 0x000000600428723c */ /* 0x000fe200000018ff */
[----:B------:R1:W-:Y:S01]  /*3f40*/  MUFU.EX2 R133, R0 ;  /* 0x0000000000857308 */ /* 0x0003e20000000800 */
[----:B------:R-:W-:Y:S02]  /*3f50*/  IMAD.MOV.U32 R91, RZ, RZ, R165 ;  /* 0x000000ffff5b7224 */ /* 0x000fe400078e00a5 */
[----:B------:R-:W-:-:S04]  /*3f60*/  IMAD.MOV.U32 R90, RZ, RZ, R164 ;  /* 0x000000ffff5a7224 */ /* 0x000fc800078e00a4 */
[C---:B------:R-:W-:Y:S08]  /*3f70*/  HMMA.16816.F32 R64, R4.reuse, R98, RZ ;  /* 0x000000620440723c */ /* 0x040ff000000018ff */
[C---:B------:R-:W-:Y:S08]  /*3f80*/  HMMA.16816.F32 R12, R4.reuse, R92, RZ ;  /* 0x0000005c040c723c */ /* 0x040ff000000018ff */
[C---:B------:R-:W-:Y:S08]  /*3f90*/  HMMA.16816.F32 R68, R4.reuse, R94, RZ ;  /* 0x0000005e0444723c */ /* 0x040ff000000018ff */
[C---:B------:R-:W-:Y:S08]  /*3fa0*/  HMMA.16816.F32 R24, R4.reuse, R100, RZ ;  /* 0x000000640418723c */ /* 0x040ff000000018ff */
[----:B------:R-:W-:Y:S07]  /*3fb0*/  HMMA.16816.F32 R72, R4, R102, RZ ;  /* 0x000000660448723c */ /* 0x000fee00000018ff */
[----:B------:R-:W-:-:S04]  /*3fc0*/  IMAD.WIDE.U32 R4, R3, -0x2daee0ad, RZ ;  /* 0xd2511f5303047825 */ /* 0x000fc800078e00ff */
[----:B------:R-:W-:Y:S01]  /*3fd0*/  FFMA.FTZ R6, R146, c[0x0][0x23c], -R18 ;  /* 0x00008f0092067a23 */ /* 0x000fe20000010812 */
[----:B-1----:R-:W-:Y:S01]  /*3fe0*/  LOP3.LUT R0, R5, UR16, R22, 0x96, !PT ;  /* 0x0000001005007c12 */ /* 0x002fe2000f8e9616 */
[----:B------:R-:W-:Y:S01]  /*3ff0*/  IMAD.MOV.U32 R146, RZ, RZ, R51 ;  /* 0x000000ffff927224 */ /* 0x000fe200078e0033 */
[C---:B------:R-:W-:Y:S01]  /*4000*/  LOP3.LUT R3, R4.reuse, 0xffff, RZ, 0xc0, !PT ;  /* 0x0000ffff04037812 */ /* 0x040fe200078ec0ff */
[----:B------:R1:W2:Y:S01]  /*4010*/  MUFU.EX2 R9, R6 ;  /* 0x0000000600097308 */ /* 0x0002a20000000800 */
[----:B------:R-:W-:Y:S02]  /*4020*/  LOP3.LUT R8, R4, 0xff, RZ, 0xc0, !PT ;  /* 0x000000ff04087812 */ /* 0x000fe400078ec0ff */
[--C-:B------:R-:W-:Y:S02]  /*4030*/  SHF.R.U32.HI R7, RZ, 0x10, R4.reuse ;  /* 0x00000010ff077819 */ /* 0x100fe40000011604 */
[----:B------:R-:W-:Y:S01]  /*4040*/  SHF.R.U32.HI R5, RZ, 0x18, R4 ;  /* 0x00000018ff057819 */ /* 0x000fe20000011604 */
[----:B------:R-:W-:Y:S01]  /*4050*/  FFMA.FTZ R4, R150, c[0x0][0x23c], -R17 ;  /* 0x00008f0096047a23 */ /* 0x000fe20000010811 */
[----:B------:R-:W-:Y:S01]  /*4060*/  SHF.R.U32.HI R3, RZ, 0x8, R3 ;  /* 0x00000008ff037819 */ /* 0x000fe20000011603 */
[----:B------:R-:W-:-:S02]  /*4070*/  IMAD.MOV.U32 R150, RZ, RZ, R137 ;  /* 0x000000ffff967224 */ /* 0x000fc400078e0089 */
[----:B------:R3:W-:Y:S01]  /*4080*/  MUFU.EX2 R11, R4 ;  /* 0x00000004000b7308 */ /* 0x0007e20000000800 */
[----:B------:R-:W-:Y:S02]  /*4090*/  PRMT R10, R8, 0x5410, R3 ;  /* 0x00005410080a7816 */ /* 0x000fe40000000003 */
[----:B------:R-:W-:Y:S02]  /*40a0*/  LOP3.LUT R3, R7, 0xff, RZ, 0xc0, !PT ;  /* 0x000000ff07037812 */ /* 0x000fe400078ec0ff */
[----:B------:R-:W-:Y:S02]  /*40b0*/  LOP3.LUT R7, R0, 0xff, RZ, 0xc0, !PT ;  /* 0x000000ff00077812 */ /* 0x000fe400078ec0ff */
[----:B-1----:R-:W-:Y:S01]  /*40c0*/  SHF.R.U32.HI R6, RZ, 0x18, R0 ;  /* 0x00000018ff067819 */ /* 0x002fe20000011600 */
[----:B---3--:R-:W-:Y:S02]  /*40d0*/  FFMA.FTZ R4, R148, c[0x0][0x23c], -R17 ;  /* 0x00008f0094047a23 */ /* 0x008fe40000010811 */
[----:B--2---:R-:W-:Y:S01]  /*40e0*/  IMAD.MOV.U32 R148, RZ, RZ, R9 ;  /* 0x000000ffff947224 */ /* 0x004fe200078e0009 */
[----:B------:R-:W-:Y:S01]  /*40f0*/  PRMT R9, R3, 0x5410, R5 ;  /* 0x0000541003097816 */ /* 0x000fe20000000005 */
[----:B------:R1:W2:Y:S01]  /*4100*/  MUFU.EX2 R8, R4 ;  /* 0x0000000400087308 */ /* 0x0002a20000000800 */
[----:B------:R-:W-:-:S04]  /*4110*/  LOP3.LUT R3, R0, 0xffff, RZ, 0xc0, !PT ;  /* 0x0000ffff00037812 */ /* 0x000fc800078ec0ff */
[----:B------:R-:W-:Y:S01]  /*4120*/  SHF.R.U32.HI R5, RZ, 0x8, R3 ;  /* 0x00000008ff057819 */ /* 0x000fe20000011603 */
[----:B------:R-:W-:-:S04]  /*4130*/  FFMA.FTZ R3, R157, c[0x0][0x23c], -R17 ;  /* 0x00008f009d037a23 */ /* 0x000fc80000010811 */
[----:B------:R3:W-:Y:S01]  /*4140*/  MUFU.EX2 R137, R3 ;  /* 0x0000000300897308 */ /* 0x0007e20000000800 */
[----:B-1----:R-:W-:Y:S01]  /*4150*/  SHF.R.U32.HI R4, RZ, 0x10, R0 ;  /* 0x00000010ff047819 */ /* 0x002fe20000011600 */
[----:B--2---:R-:W-:Y:S01]  /*4160*/  IMAD.MOV.U32 R157, RZ, RZ, R8 ;  /* 0x000000ffff9d7224 */ /* 0x004fe200078e0008 */
[----:B------:R-:W-:Y:S02]  /*4170*/  PRMT R8, R7, 0x5410, R5 ;  /* 0x0000541007087816 */ /* 0x000fe40000000005 */
[----:B------:R-:W-:Y:S01]  /*4180*/  LOP3.LUT R0, R4, 0xff, RZ, 0xc0, !PT ;  /* 0x000000ff04007812 */ /* 0x000fe200078ec0ff */
[----:B------:R-:W-:Y:S02]  /*4190*/  FFMA.FTZ R4, R156, c[0x0][0x23c], -R17 ;  /* 0x00008f009c047a23 */ /* 0x000fe40000010811 */
[----:B------:R-:W-:Y:S01]  /*41a0*/  IMAD.MOV.U32 R156, RZ, RZ, R11 ;  /* 0x000000ffff9c7224 */ /* 0x000fe200078e000b */
[----:B------:R-:W-:Y:S01]  /*41b0*/  PRMT R5, R0, 0x5410, R6 ;  /* 0x0000541000057816 */ /* 0x000fe20000000006 */
[--C-:B------:R-:W-:Y:S01]  /*41c0*/  HSET2.LE.AND R0, R10, R248.reuse, PT ;  /* 0x000000f80a007233 */ /* 0x100fe20003803000 */
[----:B---3--:R-:W-:Y:S01]  /*41d0*/  F2FP.PACK_AB R3, R148, R133 ;  /* 0x000000859403723e */ /* 0x008fe200000000ff */
[----:B------:R1:W2:Y:S03]  /*41e0*/  MUFU.EX2 R88, R4 ;  /* 0x0000000400587308 */ /* 0x0002a60000000800 */
[----:B------:R-:W-:Y:S01]  /*41f0*/  LOP3.LUT R6, R0, R3, RZ, 0xc0, !PT ;  /* 0x0000000300067212 */ /* 0x000fe200078ec0ff */
[----:B------:R-:W-:Y:S01]  /*4200*/  HSET2.LE.AND R0, R9, R248, PT ;  /* 0x000000f809007233 */ /* 0x000fe20003803000 */
[----:B------:R-:W-:-:S04]  /*4210*/  F2FP.PACK_AB R3, R157, R156 ;  /* 0x0000009c9d03723e */ /* 0x000fc800000000ff */
[----:B------:R-:W-:Y:S01]  /*4220*/  LOP3.LUT R7, R0, R3, RZ, 0xc0, !PT ;  /* 0x0000000300077212 */ /* 0x000fe200078ec0ff */
[----:B------:R-:W-:Y:S01]  /*4230*/  HSET2.LE.AND R0, R8, R248, PT ;  /* 0x000000f808007233 */ /* 0x000fe20003803000 */
[----:B------:R-:W-:-:S04]  /*4240*/  F2FP.PACK_AB R3, R139, R172 ;  /* 0x000000ac8b03723e */ /* 0x000fc800000000ff */
[----:B-1----:R-:W-:Y:S01]  /*4250*/  LOP3.LUT R4, R0, R3, RZ, 0xc0, !PT ;  /* 0x0000000300047212 */ /* 0x002fe200078ec0ff */
[----:B------:R-:W-:Y:S01]  /*4260*/  HSET2.LE.AND R0, R5, R248, PT ;  /* 0x000000f805007233 */ /* 0x000fe20003803000 */
[----:B--2---:R-:W-:Y:S01]  /*4270*/  F2FP.PACK_AB R3, R88, R137 ;  /* 0x000000895803723e */ /* 0x004fe200000000ff */
[----:B------:R-:W-:-:S03]  /*4280*/  IMAD.MOV.U32 R129, RZ, RZ, R88 ;  /* 0x000000ffff817224 */ /* 0x000fc600078e0058 */
[----:B------:R-:W-:Y:S02]  /*4290*/  LOP3.LUT R5, R0, R3, RZ, 0xc0, !PT ;  /* 0x0000000300057212 */ /* 0x000fe400078ec0ff */
[----:B------:R-:W-:Y:S01]  /*42a0*/  IADD3 R0, R21, 0x1, RZ ;  /* 0x0000000115007810 */ /* 0x000fe20007ffe0ff */
[----:B------:R-:W-:Y:S02]  /*42b0*/  IMAD.MOV.U32 R21, RZ, RZ, R151 ;  /* 0x000000ffff157224 */ /* 0x000fe400078e0097 */
[----:B------:R-:W-:Y:S01]  /*42c0*/  IMAD.MOV.U32 R151, RZ, RZ, R77 ;  /* 0x000000ffff977224 */ /* 0x000fe200078e004d */
[----:B------:R-:W-:Y:S01]  /*42d0*/  LOP3.LUT R0, R145, UR23, R0, 0x96, !PT ;  /* 0x0000001791007c12 */ /* 0x000fe2000f8e9600 */
[----:B------:R-:W-:Y:S01]  /*42e0*/  HMMA.16816.F32 R84, R4, R112, R32 ;  /* 0x000000700454723c */ /* 0x000fe20000001820 */
[----:B------:R-:W-:-:S03]  /*42f0*/  IMAD.MOV.U32 R77, RZ, RZ, R250 ;  /* 0x000000ffff4d7224 */ /* 0x000fc600078e00fa */
[----:B------:R-:W-:-:S04]  /*4300*/  IMAD.WIDE.U32 R22, R0, -0x326172a9, RZ ;  /* 0xcd9e8d5700167825 */ /* 0x000fc800078e00ff */
[----:B------:R-:W-:Y:S01]  /*4310*/  IMAD.MOV.U32 R35, RZ, RZ, R132 ;  /* 0x000000ffff237224 */ /* 0x000fe200078e0084 */
[----:B------:R-:W-:Y:S01]  /*4320*/  LOP3.LUT R0, R23, UR15, R82, 0x96, !PT ;  /* 0x0000000f17007c12 */ /* 0x000fe2000f8e9652 */
[----:B------:R-:W-:Y:S01]  /*4330*/  IMAD.MOV.U32 R34, RZ, RZ, R175 ;  /* 0x000000ffff227224 */ /* 0x000fe200078e00af */
[----:B------:R-:W-:Y:S01]  /*4340*/  LOP3.LUT R3, R47, UR13, R22, 0x96, !PT ;  /* 0x0000000d2f037c12 */ /* 0x000fe2000f8e9616 */
[----:B------:R-:W-:Y:S01]  /*4350*/  IMAD.MOV.U32 R132, RZ, RZ, R174 ;  /* 0x000000ffff847224 */ /* 0x000fe200078e00ae */
[----:B------:R-:W-:Y:S01]  /*4360*/  HMMA.16816.F32 R92, R4, R104, R36 ;  /* 0x00000068045c723c */ /* 0x000fe20000001824 */
[----:B------:R-:W-:Y:S01]  /*4370*/  IMAD.WIDE.U32 R10, R0, -0x2daee0ad, RZ ;  /* 0xd2511f53000a7825 */ /* 0x000fe200078e00ff */
[----:B------:R-:W-:Y:S03]  /*4380*/  LDSM.16.MT88.4 R36, [R218+0xa800] ;  /* 0x00a80000da24783b */ /* 0x000fe60000004200 */
[----:B------:R-:W-:Y:S01]  /*4390*/  IMAD.WIDE.U32 R8, R3, -0x2daee0ad, RZ ;  /* 0xd2511f5303087825 */ /* 0x000fe200078e00ff */
[----:B------:R-:W-:-:S02]  /*43a0*/  LOP3.LUT R3, R11, UR12, R128, 0x96, !PT ;  /* 0x0000000c0b037c12 */ /* 0x000fc4000f8e9680 */
[----:B------:R-:W-:Y:S01]  /*43b0*/  HMMA.16816.F32 R96, R4, R108, R12 ;  /* 0x0000006c0460723c */ /* 0x000fe2000000180c */
[----:B------:R-:W-:Y:S01]  /*43c0*/  IMAD.MOV.U32 R33, RZ, RZ, R173 ;  /* 0x000000ffff217224 */ /* 0x000fe200078e00ad */
[----:B------:R-:W-:Y:S01]  /*43d0*/  LOP3.LUT R0, R9, UR10, R10, 0x96, !PT ;  /* 0x0000000a09007c12 */ /* 0x000fe2000f8e960a */
[----:B------:R-:W-:Y:S02]  /*43e0*/  IMAD.MOV.U32 R32, RZ, RZ, R172 ;  /* 0x000000ffff207224 */ /* 0x000fe400078e00ac */
[----:B------:R-:W-:-:S03]  /*43f0*/  IMAD.WIDE.U32 R10, R3, -0x326172a9, RZ ;  /* 0xcd9e8d57030a7825 */ /* 0x000fc600078e00ff */
[C---:B------:R-:W-:Y:S01]  /*4400*/  HMMA.16816.F32 R172, R4.reuse, R120, R28 ;  /* 0x0000007804ac723c */ /* 0x040fe2000000181c */
[----:B------:R-:W-:Y:S02]  /*4410*/  IMAD.MOV.U32 R105, RZ, RZ, R149 ;  /* 0x000000ffff697224 */ /* 0x000fe400078e0095 */
[----:B------:R-:W-:Y:S02]  /*4420*/  IMAD.MOV.U32 R149, RZ, RZ, R76 ;  /* 0x000000ffff957224 */ /* 0x000fe400078e004c */
[----:B------:R-:W-:Y:S02]  /*4430*/  IMAD.MOV.U32 R104, RZ, RZ, R150 ;  /* 0x000000ffff687224 */ /* 0x000fe400078e0096 */
[----:B------:R-:W-:Y:S01]  /*4440*/  IMAD.MOV.U32 R29, RZ, RZ, R50 ;  /* 0x000000ffff1d7224 */ /* 0x000fe200078e0032 */
[----:B------:R-:W-:Y:S01]  /*4450*/  HMMA.16816.F32 R100, R4, R116, R40 ;  /* 0x000000740464723c */ /* 0x000fe20000001828 */
[----:B------:R-:W-:Y:S01]  /*4460*/  IMAD.WIDE.U32 R50, R0, -0x326172a9, RZ ;  /* 0xcd9e8d5700327825 */ /* 0x000fe200078e00ff */
[----:B------:R-:W-:-:S03]  /*4470*/  LOP3.LUT R0, R11, UR11, R46, 0x96, !PT ;  /* 0x0000000b0b007c12 */ /* 0x000fc6000f8e962e */
[----:B------:R-:W-:Y:S01]  /*4480*/  IMAD.MOV.U32 R31, RZ, RZ, R49 ;  /* 0x000000ffff1f7224 */ /* 0x000fe200078e0031 */
[----:B------:R-:W-:Y:S01]  /*4490*/  LOP3.LUT R3, R51, UR9, R10, 0x96, !PT ;  /* 0x0000000933037c12 */ /* 0x000fe2000f8e960a */
[----:B------:R-:W-:Y:S01]  /*44a0*/  IMAD.MOV.U32 R30, RZ, RZ, R48 ;  /* 0x000000ffff1e7224 */ /* 0x000fe200078e0030 */
[----:B------:R-:W-:Y:S01]  /*44b0*/  HMMA.16816.F32 R60, R4, R106, R60 ;  /* 0x0000006a043c723c */ /* 0x000fe2000000183c */
[----:B------:R-:W-:-:S04]  /*44c0*/  IMAD.WIDE.U32 R10, R0, -0x2daee0ad, RZ ;  /* 0xd2511f53000a7825 */ /* 0x000fc800078e00ff */
[----:B------:R-:W-:Y:S02]  /*44d0*/  FFMA.FTZ R0, R159, c[0x0][0x23c], -R20 ;  /* 0x00008f009f007a23 */ /* 0x000fe40000010814 */
[----:B------:R-:W-:Y:S01]  /*44e0*/  IMAD.WIDE.U32 R48, R3, -0x2daee0ad, RZ ;  /* 0xd2511f5303307825 */ /* 0x000fe200078e00ff */
[----:B------:R-:W-:Y:S01]  /*44f0*/  LOP3.LUT R3, R11, UR8, R8, 0x96, !PT ;  /* 0x000000080b037c12 */ /* 0x000fe2000f8e9608 */
[----:B------:R1:W2:Y:S01]  /*4500*/  MUFU.EX2 R28, R0 ;  /* 0x00000000001c7308 */ /* 0x0002a20000000800 */
[----:B------:R-:W-:Y:S01]  /*4510*/  HMMA.16816.F32 R164, R4, R124, R24 ;  /* 0x0000007c04a4723c */ /* 0x000fe20000001818 */
[----:B------:R-:W-:Y:S01]  /*4520*/  FFMA.FTZ R8, R160, c[0x0][0x23c], -R20 ;  /* 0x00008f00a0087a23 */ /* 0x000fe20000010814 */
[----:B------:R-:W-:Y:S01]  /*4530*/  LDSM.16.MT88.4 R24, [R218+0x9800] ;  /* 0x00980000da18783b */ /* 0x000fe20000004200 */
[----:B------:R-:W-:-:S04]  /*4540*/  IMAD.WIDE.U32 R46, R3, -0x326172a9, RZ ;  /* 0xcd9e8d57032e7825 */ /* 0x000fc800078e00ff */
[----:B------:R3:W-:Y:S01]  /*4550*/  MUFU.EX2 R76, R8 ;  /* 0x00000008004c7308 */ /* 0x0007e20000000800 */
[----:B------:R-:W-:Y:S01]  /*4560*/  FFMA.FTZ R3, R158, c[0x0][0x23c], -R20 ;  /* 0x00008f009e037a23 */ /* 0x000fe20000010814 */
[C---:B------:R-:W-:Y:S01]  /*4570*/  HMMA.16816.F32 R112, R4.reuse, R114, R52 ;  /* 0x000000720470723c */ /* 0x040fe20000001834 */
[----:B------:R-:W-:Y:S01]  /*4580*/  IMAD.MOV.U32 R43, RZ, RZ, R31 ;  /* 0x000000ffff2b7224 */ /* 0x000fe200078e001f */
[----:B------:R-:W-:Y:S01]  /*4590*/  LDSM.16.MT88.4 R52, [R218+0xb800] ;  /* 0x00b80000da34783b */ /* 0x000fe20000004200 */
[----:B------:R-:W-:Y:S02]  /*45a0*/  IMAD.MOV.U32 R42, RZ, RZ, R32 ;  /* 0x000000ffff2a7224 */ /* 0x000fe400078e0020 */
[----:B------:R-:W-:Y:S01]  /*45b0*/  IMAD.MOV.U32 R41, RZ, RZ, R33 ;  /* 0x000000ffff297224 */ /* 0x000fe200078e0021 */
[----:B-1----:R-:W-:Y:S01]  /*45c0*/  LOP3.LUT R0, R49, UR6, R10, 0x96, !PT ;  /* 0x0000000631007c12 */ /* 0x002fe2000f8e960a */
[----:B------:R-:W-:Y:S01]  /*45d0*/  IMAD.MOV.U32 R40, RZ, RZ, R34 ;  /* 0x000000ffff287224 */ /* 0x000fe200078e0022 */
[----:B------:R1:W4:Y:S01]  /*45e0*/  MUFU.EX2 R49, R3 ;  /* 0x0000000300317308 */ /* 0x0003220000000800 */
[----:B------:R-:W-:Y:S01]  /*45f0*/  IMAD.MOV.U32 R116, RZ, RZ, R156 ;  /* 0x000000ffff747224 */ /* 0x000fe200078e009c */
[----:B------:R-:W-:Y:S01]  /*4600*/  HMMA.16816.F32 R120, R4, R122, R56 ;  /* 0x0000007a0478723c */ /* 0x000fe20000001838 */
[----:B------:R-:W-:-:S02]  /*4610*/  IMAD.MOV.U32 R156, RZ, RZ, R78 ;  /* 0x000000ffff9c7224 */ /* 0x000fc400078e004e */
[----:B------:R-:W-:Y:S02]  /*4620*/  IMAD.MOV.U32 R150, RZ, RZ, R79 ;  /* 0x000000ffff967224 */ /* 0x000fe400078e004f */
[----:B---3--:R-:W-:-:S03]  /*4630*/  IMAD.WIDE.U32 R8, R0, -0x326172a9, RZ ;  /* 0xcd9e8d5700087825 */ /* 0x008fc600078e00ff */
[C---:B------:R-:W-:Y:S01]  /*4640*/  HMMA.16816.F32 R64, R4.reuse, R118, R64 ;  /* 0x000000760440723c */ /* 0x040fe20000001840 */
[----:B------:R-:W-:Y:S01]  /*4650*/  IMAD.MOV.U32 R78, RZ, RZ, R252 ;  /* 0x000000ffff4e7224 */ /* 0x000fe200078e00fc */
[----:B------:R-:W-:Y:S01]  /*4660*/  LOP3.LUT R0, R9, UR17, R46, 0x96, !PT ;  /* 0x0000001109007c12 */ /* 0x000fe2000f8e962e */
[----:B------:R-:W-:Y:S01]  /*4670*/  IMAD.MOV.U32 R51, RZ, RZ, R40 ;  /* 0x000000ffff337224 */ /* 0x000fe200078e0028 */
[----:B------:R-:W-:Y:S01]  /*4680*/  SHF.R.U32.HI R12, RZ, 0x10, R8 ;  /* 0x00000010ff0c7819 */ /* 0x000fe20000011608 */
[----:B------:R-:W-:Y:S01]  /*4690*/  IMAD.MOV.U32 R128, RZ, RZ, R41 ;  /* 0x000000ffff807224 */ /* 0x000fe200078e0029 */
[C---:B------:R-:W-:Y:S01]  /*46a0*/  LOP3.LUT R10, R0.reuse, 0xffff, RZ, 0xc0, !PT ;  /* 0x0000ffff000a7812 */ /* 0x040fe200078ec0ff */
[----:B-1----:R-:W-:Y:S01]  /*46b0*/  FFMA.FTZ R3, R161, c[0x0][0x23c], -R20 ;  /* 0x00008f00a1037a23 */ /* 0x002fe20000010814 */
[----:B------:R-:W-:Y:S01]  /*46c0*/  LOP3.LUT R15, R0, 0xff, RZ, 0xc0, !PT ;  /* 0x000000ff000f7812 */ /* 0x000fe200078ec0ff */
[----:B------:R-:W-:Y:S01]  /*46d0*/  IMAD.MOV.U32 R158, RZ, RZ, R42 ;  /* 0x000000ffff9e7224 */ /* 0x000fe200078e002a */
[--C-:B------:R-:W-:Y:S01]  /*46e0*/  SHF.R.U32.HI R11, RZ, 0x10, R0.reuse ;  /* 0x00000010ff0b7819 */ /* 0x100fe20000011600 */
[----:B------:R-:W-:Y:S01]  /*46f0*/  IMAD.MOV.U32 R107, RZ, RZ, R43 ;  /* 0x000000ffff6b7224 */ /* 0x000fe200078e002b */
[----:B------:R-:W-:Y:S01]  /*4700*/  SHF.R.U32.HI R14, RZ, 0x18, R0 ;  /* 0x00000018ff0e7819 */ /* 0x000fe20000011600 */
[----:B------:R-:W-:Y:S01]  /*4710*/  IMAD.MOV.U32 R79, RZ, RZ, R251 ;  /* 0x000000ffff4f7224 */ /* 0x000fe200078e00fb */
[----:B------:R-:W-:Y:S01]  /*4720*/  SHF.R.U32.HI R13, RZ, 0x18, R8 ;  /* 0x00000018ff0d7819 */ /* 0x000fe20000011608 */
[----:B------:R1:W-:Y:S01]  /*4730*/  MUFU.EX2 R252, R3 ;  /* 0x0000000300fc7308 */ /* 0x0003e20000000800 */
[----:B------:R-:W-:Y:S01]  /*4740*/  LOP3.LUT R0, R12, 0xff, RZ, 0xc0, !PT ;  /* 0x000000ff0c007812 */ /* 0x000fe200078ec0ff */
[----:B------:R-:W3:Y:S01]  /*4750*/  LDSM.16.MT88.4 R40, [R216+0xb800] ;  /* 0x00b80000d828783b */ /* 0x000ee20000004200 */
[C---:B------:R-:W-:Y:S01]  /*4760*/  LOP3.LUT R9, R8.reuse, 0xffff, RZ, 0xc0, !PT ;  /* 0x0000ffff08097812 */ /* 0x040fe200078ec0ff */
[----:B--2---:R-:W-:Y:S01]  /*4770*/  IMAD.MOV.U32 R106, RZ, RZ, R28 ;  /* 0x000000ffff6a7224 */ /* 0x004fe200078e001c */
[----:B------:R-:W-:Y:S01]  /*4780*/  LOP3.LUT R16, R8, 0xff, RZ, 0xc0, !PT ;  /* 0x000000ff08107812 */ /* 0x000fe200078ec0ff */
[----:B------:R-:W-:Y:S01]  /*4790*/  FFMA.FTZ R8, R162, c[0x0][0x23c], -R19 ;  /* 0x00008f00a2087a23 */ /* 0x000fe20000010813 */
[----:B------:R-:W-:Y:S01]  /*47a0*/  PRMT R13, R0, 0x5410, R13 ;  /* 0x00005410000d7816 */ /* 0x000fe2000000000d */
[----:B------:R-:W-:Y:S01]  /*47b0*/  FFMA.FTZ R0, R163, c[0x0][0x23c], -R19 ;  /* 0x00008f00a3007a23 */ /* 0x000fe20000010813 */
[----:B------:R-:W-:Y:S01]  /*47c0*/  SHF.R.U32.HI R10, RZ, 0x8, R10 ;  /* 0x00000008ff0a7819 */ /* 0x000fe2000001160a */
[----:B------:R2:W-:Y:S01]  /*47d0*/  MUFU.EX2 R251, R8 ;  /* 0x0000000800fb7308 */ /* 0x0005e20000000800 */
[----:B------:R-:W-:Y:S01]  /*47e0*/  IMAD.MOV.U32 R145, RZ, RZ, R29 ;  /* 0x000000ffff917224 */ /* 0x000fe200078e001d */
[----:B------:R-:W-:Y:S01]  /*47f0*/  HMMA.16816.F32 R68, R4, R110, R68 ;  /* 0x0000006e0444723c */ /* 0x000fe20000001844 */
[----:B------:R-:W-:-:S02]  /*4800*/  IMAD.MOV.U32 R144, RZ, RZ, R30 ;  /* 0x000000ffff907224 */ /* 0x000fc400078e001e */
[----:B------:R-:W5:Y:S01]  /*4810*/  LDSM.16.MT88.4 R28, [R216+0x9800] ;  /* 0x00980000d81c783b */ /* 0x000f620000004200 */
[----:B-1----:R-:W-:Y:S01]  /*4820*/  SHF.R.U32.HI R3, RZ, 0x8, R9 ;  /* 0x00000008ff037819 */ /* 0x002fe20000011609 */
[----:B------:R-:W-:Y:S01]  /*4830*/  IMAD.MOV.U32 R108, RZ, RZ, R139 ;  /* 0x000000ffff6c7224 */ /* 0x000fe200078e008b */
[----:B------:R1:W1:Y:S01]  /*4840*/  MUFU.EX2 R250, R0 ;  /* 0x0000000000fa7308 */ /* 0x0002620000000800 */
[----:B------:R-:W-:Y:S01]  /*4850*/  LOP3.LUT R9, R11, 0xff, RZ, 0xc0, !PT ;  /* 0x000000ff0b097812 */ /* 0x000fe200078ec0ff */
[----:B------:R-:W-:Y:S01]  /*4860*/  HMMA.16816.F32 R124, R4, R126, R72 ;  /* 0x0000007e047c723c */ /* 0x000fe20000001848 */
[----:B------:R-:W-:Y:S01]  /*4870*/  PRMT R11, R16, 0x5410, R3 ;  /* 0x00005410100b7816 */ /* 0x000fe20000000003 */
[----:B------:R-:W-:Y:S01]  /*4880*/  FFMA.FTZ R3, R185, c[0x0][0x23c], -R19 ;  /* 0x00008f00b9037a23 */ /* 0x000fe20000010813 */
[----:B------:R-:W-:Y:S01]  /*4890*/  PRMT R9, R9, 0x5410, R14 ;  /* 0x0000541009097816 */ /* 0x000fe2000000000e */
[----:B------:R-:W-:Y:S01]  /*48a0*/  IMAD.MOV.U32 R117, RZ, RZ, R35 ;  /* 0x000000ffff757224 */ /* 0x000fe200078e0023 */
[----:B--2---:R-:W-:-:S02]  /*48b0*/  PRMT R8, R15, 0x5410, R10 ;  /* 0x000054100f087816 */ /* 0x004fc4000000000a */
[----:B------:R-:W-:Y:S01]  /*48c0*/  FFMA.FTZ R4, R186, c[0x0][0x23c], -R19 ;  /* 0x00008f00ba047a23 */ /* 0x000fe20000010813 */
[----:B------:R2:W-:Y:S01]  /*48d0*/  MUFU.EX2 R139, R3 ;  /* 0x00000003008b7308 */ /* 0x0005e20000000800 */
[----:B------:R-:W3:Y:S01]  /*48e0*/  LDSM.16.MT88.4 R32, [R216+0xa800] ;  /* 0x00a80000d820783b */ /* 0x000ee20000004200 */
[----:B----4-:R-:W-:Y:S02]  /*48f0*/  IMAD.MOV.U32 R186, RZ, RZ, R49 ;  /* 0x000000ffffba7224 */ /* 0x010fe400078e0031 */
[----:B------:R-:W-:Y:S01]  /*4900*/  IMAD.MOV.U32 R49, RZ, RZ, R144 ;  /* 0x000000ffff317224 */ /* 0x000fe200078e0090 */
[----:B-1----:R-:W-:Y:S01]  /*4910*/  HSET2.LE.AND R0, R8, R248, PT ;  /* 0x000000f808007233 */ /* 0x002fe20003803000 */
[----:B------:R-:W-:Y:S02]  /*4920*/  IMAD.MOV.U32 R111, RZ, RZ, R83 ;  /* 0x000000ffff6f7224 */ /* 0x000fe400078e0053 */
[----:B------:R1:W4:Y:S01]  /*4930*/  MUFU.EX2 R185, R4 ;  /* 0x0000000400b97308 */ /* 0x0003220000000800 */
[----:B------:R-:W-:-:S02]  /*4940*/  IMAD.MOV.U32 R56, RZ, RZ, R145 ;  /* 0x000000ffff387224 */ /* 0x000fc400078e0091 */
[----:B------:R-:W-:Y:S02]  /*4950*/  IMAD.MOV.U32 R58, RZ, RZ, R147 ;  /* 0x000000ffff3a7224 */ /* 0x000fe400078e0093 */
[----:B------:R-:W-:Y:S02]  /*4960*/  IMAD.MOV.U32 R59, RZ, RZ, R90 ;  /* 0x000000ffff3b7224 */ /* 0x000fe400078e005a */
[----:B------:R-:W-:Y:S01]  /*4970*/  IMAD.MOV.U32 R83, RZ, RZ, R116 ;  /* 0x000000ffff537224 */ /* 0x000fe200078e0074 */
[----:B--2---:R-:W-:Y:S01]  /*4980*/  F2FP.PACK_AB R3, R76, R106 ;  /* 0x0000006a4c03723e */ /* 0x004fe200000000ff */
[----:B------:R-:W-:Y:S02]  /*4990*/  IMAD.MOV.U32 R159, RZ, RZ, R117 ;  /* 0x000000ffff9f7224 */ /* 0x000fe400078e0075 */
[----:B------:R-:W-:Y:S02]  /*49a0*/  IMAD.MOV.U32 R57, RZ, RZ, R146 ;  /* 0x000000ffff397224 */ /* 0x000fe400078e0092 */
[----:B------:R-:W-:-:S02]  /*49b0*/  IMAD.MOV.U32 R46, RZ, RZ, R49 ;  /* 0x000000ffff2e7224 */ /* 0x000fc400078e0031 */
[----:B------:R-:W-:Y:S01]  /*49c0*/  IMAD.MOV.U32 R49, RZ, RZ, R59 ;  /* 0x000000ffff317224 */ /* 0x000fe200078e003b */
[----:B-1----:R-:W-:Y:S01]  /*49d0*/  LOP3.LUT R4, R0, R3, RZ, 0xc0, !PT ;  /* 0x0000000300047212 */ /* 0x002fe200078ec0ff */
[--C-:B------:R-:W-:Y:S01]  /*49e0*/  HSET2.LE.AND R0, R9, R248.reuse, PT ;  /* 0x000000f809007233 */ /* 0x100fe20003803000 */
[----:B------:R-:W-:Y:S01]  /*49f0*/  F2FP.PACK_AB R3, R250, R251 ;  /* 0x000000fbfa03723e */ /* 0x000fe200000000ff */
[----:B------:R-:W-:Y:S02]  /*4a00*/  IMAD.MOV.U32 R59, RZ, RZ, R159 ;  /* 0x000000ffff3b7224 */ /* 0x000fe400078e009f */
[----:B------:R-:W-:Y:S01]  /*4a10*/  IMAD.MOV.U32 R159, RZ, RZ, R156 ;  /* 0x000000ffff9f7224 */ /* 0x000fe200078e009c */
[----:B------:R-:W-:Y:S01]  /*4a20*/  LOP3.LUT R5, R0, R3, RZ, 0xc0, !PT ;  /* 0x0000000300057212 */ /* 0x000fe200078ec0ff */
[----:B------:R-:W-:Y:S01]  /*4a30*/  HSET2.LE.AND R0, R11, R248, PT ;  /* 0x000000f80b007233 */ /* 0x000fe20003803000 */
[----:B------:R-:W-:Y:S01]  /*4a40*/  F2FP.PACK_AB R3, R252, R186 ;  /* 0x000000bafc03723e */ /* 0x000fe200000000ff */
[----:B------:R-:W-:-:S02]  /*4a50*/  IMAD.MOV.U32 R156, RZ, RZ, R149 ;  /* 0x000000ffff9c7224 */ /* 0x000fc400078e0095 */
[----:B------:R-:W-:Y:S01]  /*4a60*/  IMAD.MOV.U32 R12, RZ, RZ, R159 ;  /* 0x000000ffff0c7224 */ /* 0x000fe200078e009f */
[----:B------:R-:W-:Y:S01]  /*4a70*/  LOP3.LUT R6, R0, R3, RZ, 0xc0, !PT ;  /* 0x0000000300067212 */ /* 0x000fe200078ec0ff */
[----:B------:R-:W-:Y:S01]  /*4a80*/  HSET2.LE.AND R0, R13, R248, PT ;  /* 0x000000f80d007233 */ /* 0x000fe20003803000 */
[----:B----4-:R-:W-:Y:S01]  /*4a90*/  F2FP.PACK_AB R3, R185, R139 ;  /* 0x0000008bb903723e */ /* 0x010fe200000000ff */
[----:B------:R-:W-:Y:S02]  /*4aa0*/  IMAD.MOV.U32 R82, RZ, RZ, R91 ;  /* 0x000000ffff527224 */ /* 0x000fe400078e005b */
[----:B------:R-:W-:Y:S01]  /*4ab0*/  IMAD.MOV.U32 R109, RZ, RZ, R89 ;  /* 0x000000ffff6d7224 */ /* 0x000fe200078e0059 */
[----:B------:R-:W-:Y:S02]  /*4ac0*/  LOP3.LUT R7, R0, R3, RZ, 0xc0, !PT ;  /* 0x0000000300077212 */ /* 0x000fe400078ec0ff */
[----:B------:R-:W-:Y:S02]  /*4ad0*/  LOP3.LUT R0, R23, UR15, R80, 0x96, !PT ;  /* 0x0000000f17007c12 */ /* 0x000fe4000f8e9650 */
[----:B------:R-:W-:-:S03]  /*4ae0*/  LOP3.LUT R3, R45, UR13, R22, 0x96, !PT ;  /* 0x0000000d2d037c12 */ /* 0x000fc6000f8e9616 */
[C---:B---3--:R-:W-:Y:S07]  /*4af0*/  HMMA.16816.F32 R160, R4.reuse, R40, R196 ;  /* 0x0000002804a0723c */ /* 0x048fee00000018c4 */
[----:B------:R-:W-:Y:S01]  /*4b00*/  IMAD.MOV.U32 R198, RZ, RZ, R158 ;  /* 0x000000ffffc67224 */ /* 0x000fe200078e009e */
[----:B-----5:R-:W-:Y:S01]  /*4b10*/  HMMA.16816.F32 R144, R4, R28, R212 ;  /* 0x0000001c0490723c */ /* 0x020fe200000018d4 */
[----:B------:R-:W-:Y:S02]  /*4b20*/  IMAD.MOV.U32 R197, RZ, RZ, R107 ;  /* 0x000000ffffc57224 */ /* 0x000fe400078e006b */
[----:B------:R-:W-:-:S02]  /*4b30*/  IMAD.MOV.U32 R158, RZ, RZ, R56 ;  /* 0x000000ffff9e7224 */ /* 0x000fc400078e0038 */
[----:B------:R-:W-:Y:S02]  /*4b40*/  IMAD.MOV.U32 R107, RZ, RZ, R58 ;  /* 0x000000ffff6b7224 */ /* 0x000fe400078e003a */
[----:B------:R-:W-:Y:S01]  /*4b50*/  IMAD.MOV.U32 R196, RZ, RZ, R57 ;  /* 0x000000ffffc47224 */ /* 0x000fe200078e0039 */
[C---:B------:R-:W-:Y:S01]  /*4b60*/  HMMA.16816.F32 R72, R4.reuse, R24, R208 ;  /* 0x000000180448723c */ /* 0x040fe200000018d0 */
        /* <DEDUP_REMOVED lines=9> */
[----:B------:R-:W-:Y:S01]  /*4c00*/  HMMA.16816.F32 R116, R4, R36, R200 ;  /* 0x000000240474723c */ /* 0x000fe200000018c8 */
[----:B------:R-:W-:Y:S02]  /*4c10*/  IMAD.MOV.U32 R215, RZ, RZ, R76 ;  /* 0x000000ffffd77224 */ /* 0x000fe400078e004c */
[----:B------:R-:W-:Y:S02]  /*4c20*/  IMAD.MOV.U32 R214, RZ, RZ, R106 ;  /* 0x000000ffffd67224 */ /* 0x000fe400078e006a */
[----:B------:R-:W-:-:S02]  /*4c30*/  IMAD.MOV.U32 R110, RZ, RZ, R104 ;  /* 0x000000ffff6e7224 */ /* 0x000fc400078e0068 */
        /* <DEDUP_REMOVED lines=15> */
[----:B------:R-:W-:Y:S02]  /*4d30*/  IMAD.MOV.U32 R191, RZ, RZ, R46 ;  /* 0x000000ffffbf7224 */ /* 0x000fe400078e002e */
[----:B------:R-:W-:Y:S02]  /*4d40*/  IMAD.MOV.U32 R188, RZ, RZ, R49 ;  /* 0x000000ffffbc7224 */ /* 0x000fe400078e0031 */
        /* <DEDUP_REMOVED lines=15> */
[----:B------:R-:W-:Y:S01]  /*4e40*/  IMAD.MOV.U32 R201, RZ, RZ, R109 ;  /* 0x000000ffffc97224 */ /* 0x000fe200078e006d */
[----:B------:R-:W-:Y:S01]  /*4e50*/  LDSM.16.MT88.4 R152, [R216+0x9c00] ;  /* 0x009c0000d898783b */ /* 0x000fe20000004200 */
[----:B------:R-:W-:Y:S02]  /*4e60*/  IMAD.MOV.U32 R213, RZ, RZ, R16 ;  /* 0x000000ffffd57224 */ /* 0x000fe400078e0010 */
[----:B------:R-:W-:Y:S01]  /*4e70*/  IMAD.MOV.U32 R200, RZ, RZ, R82 ;  /* 0x000000ffffc87224 */ /* 0x000fe200078e0052 */
[----:B------:R-:W-:Y:S02]  /*4e80*/  LDSM.16.MT88.4 R108, [R218+0xac00] ;  /* 0x00ac0000da6c783b */ /* 0x000fe40000004200 */
[----:B------:R-:W-:Y:S07]  /*4e90*/  HMMA.16816.F32 R176, R4, R54, R140 ;  /* 0x0000003604b0723c */ /* 0x000fee000000188c */
[----:B------:R-:W-:-:S04]  /*4ea0*/  IMAD.WIDE.U32 R6, R0, -0x2daee0ad, RZ ;  /* 0xd2511f5300067825 */ /* 0x000fc800078e00ff */
[----:B------:R-:W-:Y:S01]  /*4eb0*/  IMAD.WIDE.U32 R4, R3, -0x2daee0ad, RZ ;  /* 0xd2511f5303047825 */ /* 0x000fe200078e00ff */
[----:B------:R-:W-:-:S04]  /*4ec0*/  LOP3.LUT R3, R7, UR12, R130, 0x96, !PT ;  /* 0x0000000c07037c12 */ /* 0x000fc8000f8e9682 */
[----:B------:R-:W-:Y:S01]  /*4ed0*/  LOP3.LUT R0, R5, UR10, R6, 0x96, !PT ;  /* 0x0000000a05007c12 */ /* 0x000fe2000f8e9606 */
[----:B------:R-:W-:-:S04]  /*4ee0*/  IMAD.WIDE.U32 R6, R3, -0x326172a9, RZ ;  /* 0xcd9e8d5703067825 */ /* 0x000fc800078e00ff */
[----:B------:R-:W-:Y:S01]  /*4ef0*/  IMAD.WIDE.U32 R56, R0, -0x326172a9, RZ ;  /* 0xcd9e8d5700387825 */ /* 0x000fe200078e00ff */
[----:B------:R-:W-:-:S04]  /*4f00*/  LOP3.LUT R3, R7, UR11, R44, 0x96, !PT ;  /* 0x0000000b07037c12 */ /* 0x000fc8000f8e962c */
[----:B------:R-:W-:Y:S01]  /*4f10*/  LOP3.LUT R0, R57, UR9, R6, 0x96, !PT ;  /* 0x0000000939007c12 */ /* 0x000fe2000f8e9606 */
[----:B------:R-:W-:-:S04]  /*4f20*/  IMAD.WIDE.U32 R6, R3, -0x2daee0ad, RZ ;  /* 0xd2511f5303067825 */ /* 0x000fc800078e00ff */
[----:B------:R-:W-:Y:S01]  /*4f30*/  IMAD.WIDE.U32 R44, R0, -0x2daee0ad, RZ ;  /* 0xd2511f53002c7825 */ /* 0x000fe200078e00ff */
[----:B------:R-:W-:-:S03]  /*4f40*/  LOP3.LUT R7, R7, UR8, R4, 0x96, !PT ;  /* 0x0000000807077c12 */ /* 0x000fc6000f8e9604 */
[----:B------:R-:W-:Y:S01]  /*4f50*/  FFMA.FTZ R3, R227, c[0x0][0x23c], -R18 ;  /* 0x00008f00e3037a23 */ /* 0x000fe20000010812 */
[----:B------:R-:W-:Y:S01]  /*4f60*/  LOP3.LUT R0, R45, UR6, R6, 0x96, !PT ;  /* 0x000000062d007c12 */ /* 0x000fe2000f8e9606 */
[----:B------:R-:W-:Y:S02]  /*4f70*/  IMAD.MOV.U32 R227, RZ, RZ, R132 ;  /* 0x000000ffffe37224 */ /* 0x000fe400078e0084 */
[----:B------:R1:W-:Y:S01]  /*4f80*/  MUFU.EX2 R132, R3 ;  /* 0x0000000300847308 */ /* 0x0003e20000000800 */
[----:B------:R-:W-:Y:S02]  /*4f90*/  FFMA.FTZ R6, R223, c[0x0][0x23c], -R18 ;  /* 0x00008f00df067a23 */ /* 0x000fe40000010812 */
[----:B------:R-:W-:-:S04]  /*4fa0*/  IMAD.WIDE.U32 R4, R0, -0x326172a9, RZ ;  /* 0xcd9e8d5700047825 */ /* 0x000fc800078e00ff */
[----:B------:R-:W-:Y:S01]  /*4fb0*/  IMAD.WIDE.U32 R22, R7, -0x326172a9, RZ ;  /* 0xcd9e8d5707167825 */ /* 0x000fe200078e00ff */
[----:B------:R-:W-:Y:S01]  /*4fc0*/  LOP3.LUT R0, R4, 0xffff, RZ, 0xc0, !PT ;  /* 0x0000ffff04007812 */ /* 0x000fe200078ec0ff */
[----:B------:R2:W-:Y:S01]  /*4fd0*/  MUFU.EX2 R137, R6 ;  /* 0x0000000600897308 */ /* 0x0005e20000000800 */
[----:B------:R-:W-:Y:S01]  /*4fe0*/  SHF.R.U32.HI R7, RZ, 0x18, R4 ;  /* 0x00000018ff077819 */ /* 0x000fe20000011604 */
[----:B------:R-:W-:Y:S02]  /*4ff0*/  IMAD.MOV.U32 R223, RZ, RZ, R59 ;  /* 0x000000ffffdf7224 */ /* 0x000fe400078e003b */
[----:B-1----:R-:W-:Y:S02]  /*5000*/  FFMA.FTZ R3, R226, c[0x0][0x23c], -R18 ;  /* 0x00008f00e2037a23 */ /* 0x002fe40000010812 */
[----:B------:R-:W-:Y:S02]  /*5010*/  IMAD.MOV.U32 R226, RZ, RZ, R10 ;  /* 0x000000ffffe27224 */ /* 0x000fe400078e000a */
[----:B------:R1:W-:Y:S01]  /*5020*/  MUFU.EX2 R133, R3 ;  /* 0x0000000300857308 */ /* 0x0003e20000000800 */
[----:B--2---:R-:W-:-:S02]  /*5030*/  FFMA.FTZ R6, R224, c[0x0][0x23c], -R17 ;  /* 0x00008f00e0067a23 */ /* 0x004fc40000010811 */
[----:B------:R-:W-:-:S05]  /*5040*/  IMAD.MOV.U32 R224, RZ, RZ, R83 ;  /* 0x000000ffffe07224 */ /* 0x000fca00078e0053 */
[----:B------:R-:W-:Y:S01]  /*5050*/  MUFU.EX2 R59, R6 ;  /* 0x00000006003b7308 */ /* 0x000fe20000000800 */
[----:B------:R-:W-:Y:S01]  /*5060*/  LDSM.16.MT88.4 R80, [R218+0x9c00] ;  /* 0x009c0000da50783b */ /* 0x000fe20000004200 */
[----:B-1----:R-:W-:Y:S02]  /*5070*/  FFMA.FTZ R3, R187, c[0x0][0x23c], -R18 ;  /* 0x00008f00bb037a23 */ /* 0x002fe40000010812 */
[----:B------:R-:W-:-:S04]  /*5080*/  IMAD.MOV.U32 R187, RZ, RZ, R138 ;  /* 0x000000ffffbb7224 */ /* 0x000fc800078e008a */
[----:B------:R1:W2:Y:S02]  /*5090*/  MUFU.EX2 R138, R3 ;  /* 0x00000003008a7308 */ /* 0x0002a40000000800 */
[----:B-1----:R-:W-:Y:S02]  /*50a0*/  SHF.R.U32.HI R3, RZ, 0x8, R0 ;  /* 0x00000008ff037819 */ /* 0x002fe40000011600 */
[----:B------:R-:W-:-:S04]  /*50b0*/  LOP3.LUT R0, R4, 0xff, RZ, 0xc0, !PT ;  /* 0x000000ff04007812 */ /* 0x000fc800078ec0ff */
[----:B------:R-:W-:Y:S02]  /*50c0*/  PRMT R10, R0, 0x5410, R3 ;  /* 0x00005410000a7816 */ /* 0x000fe40000000003 */
[----:B------:R-:W-:Y:S01]  /*50d0*/  SHF.R.U32.HI R3, RZ, 0x10, R4 ;  /* 0x00000010ff037819 */ /* 0x000fe20000011604 */
[----:B------:R-:W-:Y:S01]  /*50e0*/  FFMA.FTZ R4, R225, c[0x0][0x23c], -R17 ;  /* 0x00008f00e1047a23 */ /* 0x000fe20000010811 */
[----:B------:R-:W-:Y:S01]  /*50f0*/  LOP3.LUT R0, R5, UR17, R22, 0x96, !PT ;  /* 0x0000001105007c12 */ /* 0x000fe2000f8e9616 */
[----:B------:R-:W-:Y:S01]  /*5100*/  IMAD.MOV.U32 R225, RZ, RZ, R21 ;  /* 0x000000ffffe17224 */ /* 0x000fe200078e0015 */
[----:B------:R-:W-:Y:S01]  /*5110*/  LOP3.LUT R3, R3, 0xff, RZ, 0xc0, !PT ;  /* 0x000000ff03037812 */ /* 0x000fe200078ec0ff */
[----:B------:R1:W3:Y:S01]  /*5120*/  MUFU.EX2 R58, R4 ;  /* 0x00000004003a7308 */ /* 0x0002e20000000800 */
[----:B------:R-:W-:Y:S02]  /*5130*/  SHF.R.U32.HI R6, RZ, 0x18, R0 ;  /* 0x00000018ff067819 */ /* 0x000fe40000011600 */
[----:B------:R-:W-:-:S02]  /*5140*/  PRMT R9, R3, 0x5410, R7 ;  /* 0x0000541003097816 */ /* 0x000fc40000000007 */
[C---:B------:R-:W-:Y:S02]  /*5150*/  LOP3.LUT R3, R0.reuse, 0xffff, RZ, 0xc0, !PT ;  /* 0x0000ffff00037812 */ /* 0x040fe400078ec0ff */
[----:B------:R-:W-:Y:S02]  /*5160*/  LOP3.LUT R7, R0, 0xff, RZ, 0xc0, !PT ;  /* 0x000000ff00077812 */ /* 0x000fe400078ec0ff */
[----:B------:R-:W-:Y:S01]  /*5170*/  SHF.R.U32.HI R5, RZ, 0x8, R3 ;  /* 0x00000008ff057819 */ /* 0x000fe20000011603 */
[----:B------:R-:W-:-:S03]  /*5180*/  FFMA.FTZ R3, R231, c[0x0][0x23c], -R17 ;  /* 0x00008f00e7037a23 */ /* 0x000fc60000010811 */
[----:B------:R-:W-:Y:S01]  /*5190*/  PRMT R8, R7, 0x5410, R5 ;  /* 0x0000541007087816 */ /* 0x000fe20000000005 */
[----:B------:R2:W-:Y:S01]  /*51a0*/  MUFU.EX2 R57, R3 ;  /* 0x0000000300397308 */ /* 0x0005e20000000800 */
[----:B-1----:R-:W-:-:S04]  /*51b0*/  SHF.R.U32.HI R4, RZ, 0x10, R0 ;  /* 0x00000010ff047819 */ /* 0x002fc80000011600 */
[----:B------:R-:W-:Y:S01]  /*51c0*/  LOP3.LUT R0, R4, 0xff, RZ, 0xc0, !PT ;  /* 0x000000ff04007812 */ /* 0x000fe200078ec0ff */
[----:B------:R-:W-:-:S03]  /*51d0*/  FFMA.FTZ R4, R230, c[0x0][0x23c], -R17 ;  /* 0x00008f00e6047a23 */ /* 0x000fc60000010811 */
[----:B------:R-:W-:Y:S01]  /*51e0*/  PRMT R5, R0, 0x5410, R6 ;  /* 0x0000541000057816 */ /* 0x000fe20000000006 */
[----:B------:R-:W-:Y:S01]  /*51f0*/  HSET2.LE.AND R0, R10, R248, PT ;  /* 0x000000f80a007233 */ /* 0x000fe20003803000 */
[----:B------:R1:W4:Y:S01]  /*5200*/  MUFU.EX2 R51, R4 ;  /* 0x0000000400337308 */ /* 0x0003220000000800 */
[----:B------:R-:W-:Y:S01]  /*5210*/  FFMA.FTZ R10, R234, c[0x0][0x23c], -R19 ;  /* 0x00008f00ea0a7a23 */ /* 0x000fe20000010813 */
[----:B--2---:R-:W-:-:S04]  /*5220*/  F2FP.PACK_AB R3, R137, R138 ;  /* 0x0000008a8903723e */ /* 0x004fc800000000ff */
[----:B------:R-:W-:Y:S01]  /*5230*/  LOP3.LUT R6, R0, R3, RZ, 0xc0, !PT ;  /* 0x0000000300067212 */ /* 0x000fe200078ec0ff */
[----:B------:R-:W-:Y:S01]  /*5240*/  HSET2.LE.AND R0, R9, R248, PT ;  /* 0x000000f809007233 */ /* 0x000fe20003803000 */
[----:B---3--:R-:W-:-:S04]  /*5250*/  F2FP.PACK_AB R3, R58, R59 ;  /* 0x0000003b3a03723e */ /* 0x008fc800000000ff */
[----:B------:R-:W-:Y:S01]  /*5260*/  LOP3.LUT R7, R0, R3, RZ, 0xc0, !PT ;  /* 0x0000000300077212 */ /* 0x000fe200078ec0ff */
[----:B------:R-:W-:Y:S01]  /*5270*/  HSET2.LE.AND R0, R8, R248, PT ;  /* 0x000000f808007233 */ /* 0x000fe20003803000 */
[----:B------:R-:W-:-:S04]  /*5280*/  F2FP.PACK_AB R3, R133, R132 ;  /* 0x000000848503723e */ /* 0x000fc800000000ff */
[----:B-1----:R-:W-:Y:S01]  /*5290*/  LOP3.LUT R4, R0, R3, RZ, 0xc0, !PT ;  /* 0x0000000300047212 */ /* 0x002fe200078ec0ff */
[----:B------:R-:W-:Y:S01]  /*52a0*/  HSET2.LE.AND R0, R5, R248, PT ;  /* 0x000000f805007233 */ /* 0x000fe20003803000 */
[----:B----4-:R-:W-:-:S04]  /*52b0*/  F2FP.PACK_AB R3, R51, R57 ;  /* 0x000000393303723e */ /* 0x010fc800000000ff */
[----:B------:R-:W-:Y:S01]  /*52c0*/  LOP3.LUT R5, R0, R3, RZ, 0xc0, !PT ;  /* 0x0000000300057212 */ /* 0x000fe200078ec0ff */
[--C-:B------:R-:W-:Y:S02]  /*52d0*/  FFMA.FTZ R0, R228, c[0x0][0x23c], -R20.reuse ;  /* 0x00008f00e4007a23 */ /* 0x100fe40000010814 */
[--C-:B------:R-:W-:Y:S02]  /*52e0*/  FFMA.FTZ R3, R233, c[0x0][0x23c], -R20.reuse ;  /* 0x00008f00e9037a23 */ /* 0x100fe40000010814 */
[----:B------:R1:W-:Y:S02]  /*52f0*/  MUFU.EX2 R49, R0 ;  /* 0x0000000000317308 */ /* 0x0003e40000000800 */
[C---:B------:R-:W-:Y:S06]  /*5300*/  HMMA.16816.F32 R100, R4.reuse, R36, R100 ;  /* 0x000000240464723c */ /* 0x040fec0000001864 */
[----:B------:R-:W-:Y:S02]  /*5310*/  MUFU.EX2 R37, R3 ;  /* 0x0000000300257308 */ /* 0x000fe40000000800 */
[----:B------:R-:W-:Y:S01]  /*5320*/  HMMA.16816.F32 R60, R4, R34, R60 ;  /* 0x00000022043c723c */ /* 0x000fe2000000183c */
[----:B-1----:R-:W-:-:S05]  /*5330*/  FFMA.FTZ R0, R229, c[0x0][0x23c], -R20 ;  /* 0x00008f00e5007a23 */ /* 0x002fca0000010814 */
[----:B------:R-:W-:Y:S02]  /*5340*/  MUFU.EX2 R35, R10 ;  /* 0x0000000a00237308 */ /* 0x000fe40000000800 */
[C---:B------:R-:W-:Y:S06]  /*5350*/  HMMA.16816.F32 R140, R4.reuse, R28, R84 ;  /* 0x0000001c048c723c */ /* 0x040fec0000001854 */
[----:B------:R1:W2:Y:S02]  /*5360*/  MUFU.EX2 R46, R0 ;  /* 0x00000000002e7308 */ /* 0x0002a40000000800 */
[C---:B------:R-:W-:Y:S08]  /*5370*/  HMMA.16816.F32 R84, R4.reuse, R32, R92 ;  /* 0x000000200454723c */ /* 0x040ff0000000185c */
[----:B------:R-:W-:Y:S01]  /*5380*/  HMMA.16816.F32 R28, R4, R30, R112 ;  /* 0x0000001e041c723c */ /* 0x000fe20000001870 */
[----:B-1----:R-:W-:-:S07]  /*5390*/  FFMA.FTZ R0, R232, c[0x0][0x23c], -R20 ;  /* 0x00008f00e8007a23 */ /* 0x002fce0000010814 */
[C---:B------:R-:W-:Y:S01]  /*53a0*/  HMMA.16816.F32 R112, R4.reuse, R40, R96 ;  /* 0x000000280470723c */ /* 0x040fe20000001860 */
[----:B------:R-:W1:Y:S01]  /*53b0*/  LDSM.16.MT88.4 R96, [R216+0xac00] ;  /* 0x00ac0000d860783b */ /* 0x000e620000004200 */
[----:B------:R3:W-:Y:S06]  /*53c0*/  MUFU.EX2 R45, R0 ;  /* 0x00000000002d7308 */ /* 0x0007ec0000000800 */
[C---:B------:R-:W-:Y:S08]  /*53d0*/  HMMA.16816.F32 R172, R4.reuse, R24, R172 ;  /* 0x0000001804ac723c */ /* 0x040ff000000018ac */
[----:B------:R-:W-:Y:S01]  /*53e0*/  HMMA.16816.F32 R24, R4, R26, R120 ;  /* 0x0000001a0418723c */ /* 0x000fe20000001878 */
[----:B------:R-:W4:Y:S01]  /*53f0*/  LDSM.16.MT88.4 R120, [R216+0xbc00] ;  /* 0x00bc0000d878783b */ /* 0x000f220000004200 */
[----:B---3--:R-:W-:-:S05]  /*5400*/  LOP3.LUT R0, R47, UR7, R50, 0x96, !PT ;  /* 0x000000072f007c12 */ /* 0x008fca000f8e9632 */
[----:B------:R-:W-:Y:S01]  /*5410*/  IMAD.WIDE.U32 R8, R0, -0x2daee0ad, RZ ;  /* 0xd2511f5300087825 */ /* 0x000fe200078e00ff */
[C---:B------:R-:W-:Y:S03]  /*5420*/  HMMA.16816.F32 R164, R4.reuse, R52, R164 ;  /* 0x0000003404a4723c */ /* 0x040fe600000018a4 */
[----:B------:R-:W-:Y:S01]  /*5430*/  FFMA.FTZ R0, R235, c[0x0][0x23c], -R19 ;  /* 0x00008f00eb007a23 */ /* 0x000fe20000010813 */
[C---:B------:R-:W-:Y:S02]  /*5440*/  LOP3.LUT R11, R8.reuse, 0xffff, RZ, 0xc0, !PT ;  /* 0x0000ffff080b7812 */ /* 0x040fe400078ec0ff */
[----:B------:R-:W-:Y:S01]  /*5450*/  LOP3.LUT R15, R8, 0xff, RZ, 0xc0, !PT ;  /* 0x000000ff080f7812 */ /* 0x000fe200078ec0ff */
[----:B------:R3:W5:Y:S01]  /*5460*/  MUFU.EX2 R36, R0 ;  /* 0x0000000000247308 */ /* 0x0007620000000800 */
[--C-:B------:R-:W-:Y:S01]  /*5470*/  SHF.R.U32.HI R12, RZ, 0x10, R8.reuse ;  /* 0x00000010ff0c7819 */ /* 0x100fe20000011608 */
[----:B------:R-:W-:Y:S01]  /*5480*/  HMMA.16816.F32 R64, R4, R38, R64 ;  /* 0x000000260440723c */ /* 0x000fe20000001840 */
[----:B------:R-:W-:-:S02]  /*5490*/  SHF.R.U32.HI R14, RZ, 0x18, R8 ;  /* 0x00000018ff0e7819 */ /* 0x000fc40000011608 */
[----:B------:R-:W-:-:S05]  /*54a0*/  SHF.R.U32.HI R11, RZ, 0x8, R11 ;  /* 0x00000008ff0b7819 */ /* 0x000fca000001160b */
[----:B------:R-:W-:Y:S01]  /*54b0*/  HMMA.16816.F32 R40, R4, R42, R68 ;  /* 0x0000002a0428723c */ /* 0x000fe20000001844 */
[----:B---3--:R-:W-:Y:S01]  /*54c0*/  LOP3.LUT R0, R9, UR16, R48, 0x96, !PT ;  /* 0x0000001009007c12 */ /* 0x008fe2000f8e9630 */
[----:B------:R-:W-:-:S06]  /*54d0*/  FFMA.FTZ R9, R236, c[0x0][0x23c], -R19 ;  /* 0x00008f00ec097a23 */ /* 0x000fcc0000010813 */
[----:B------:R-:W-:Y:S01]  /*54e0*/  HMMA.16816.F32 R52, R4, R54, R124 ;  /* 0x000000360434723c */ /* 0x000fe2000000187c */
[C---:B------:R-:W-:Y:S01]  /*54f0*/  LOP3.LUT R3, R0.reuse, 0xffff, RZ, 0xc0, !PT ;  /* 0x0000ffff00037812 */ /* 0x040fe200078ec0ff */
[----:B------:R3:W-:Y:S01]  /*5500*/  MUFU.EX2 R34, R9 ;  /* 0x0000000900227308 */ /* 0x0007e20000000800 */
[----:B------:R-:W-:Y:S02]  /*5510*/  LOP3.LUT R10, R0, 0xff, RZ, 0xc0, !PT ;  /* 0x000000ff000a7812 */ /* 0x000fe400078ec0ff */
[----:B------:R-:W-:Y:S02]  /*5520*/  SHF.R.U32.HI R3, RZ, 0x8, R3 ;  /* 0x00000008ff037819 */ /* 0x000fe40000011603 */
[----:B------:R-:W-:Y:S01]  /*5530*/  FFMA.FTZ R7, R246, c[0x0][0x23c], -R17 ;  /* 0x00008f00f6077a23 */ /* 0x000fe20000010811 */
[----:B------:R-:W-:Y:S02]  /*5540*/  SHF.R.U32.HI R8, RZ, 0x10, R0 ;  /* 0x00000010ff087819 */ /* 0x000fe40000011600 */
[----:B------:R-:W-:-:S02]  /*5550*/  PRMT R3, R10, 0x5410, R3 ;  /* 0x000054100a037816 */ /* 0x000fc40000000003 */
[----:B------:R-:W-:Y:S02]  /*5560*/  SHF.R.U32.HI R13, RZ, 0x18, R0 ;  /* 0x00000018ff0d7819 */ /* 0x000fe40000011600 */
[----:B------:R-:W-:Y:S01]  /*5570*/  LOP3.LUT R10, R12, 0xff, RZ, 0xc0, !PT ;  /* 0x000000ff0c0a7812 */ /* 0x000fe200078ec0ff */
[--C-:B------:R-:W-:Y:S01]  /*5580*/  HSET2.LE.AND R0, R3, R248.reuse, PT ;  /* 0x000000f803007233 */ /* 0x100fe20003803000 */
[----:B--2---:R-:W-:Y:S02]  /*5590*/  F2FP.PACK_AB R3, R46, R49 ;  /* 0x000000312e03723e */ /* 0x004fe400000000ff */
[----:B------:R-:W-:Y:S01]  /*55a0*/  PRMT R10, R10, 0x5410, R14 ;  /* 0x000054100a0a7816 */ /* 0x000fe2000000000e */
[----:B---3--:R-:W-:Y:S01]  /*55b0*/  FFMA.FTZ R9, R237, c[0x0][0x23c], -R19 ;  /* 0x00008f00ed097a23 */ /* 0x008fe20000010813 */
[----:B------:R-:W-:Y:S02]  /*55c0*/  LOP3.LUT R128, R0, R3, RZ, 0xc0, !PT ;  /* 0x0000000300807212 */ /* 0x000fe400078ec0ff */
[----:B-----5:R-:W-:Y:S01]  /*55d0*/  F2FP.PACK_AB R3, R35, R36 ;  /* 0x000000242303723e */ /* 0x020fe200000000ff */
[----:B------:R2:W3:Y:S01]  /*55e0*/  MUFU.EX2 R237, R9 ;  /* 0x0000000900ed7308 */ /* 0x0004e20000000800 */
[----:B------:R-:W-:Y:S01]  /*55f0*/  HSET2.LE.AND R10, R10, R248, PT ;  /* 0x000000f80a0a7233 */ /* 0x000fe20003803000 */
[----:B--2---:R-:W-:-:S02]  /*5600*/  LOP3.LUT R9, R8, 0xff, RZ, 0xc0, !PT ;  /* 0x000000ff08097812 */ /* 0x004fc400078ec0ff */
[----:B------:R-:W-:Y:S02]  /*5610*/  PRMT R8, R15, 0x5410, R11 ;  /* 0x000054100f087816 */ /* 0x000fe4000000000b */
[----:B------:R-:W-:Y:S02]  /*5620*/  PRMT R9, R9, 0x5410, R13 ;  /* 0x0000541009097816 */ /* 0x000fe4000000000d */
[----:B---3--:R-:W-:Y:S01]  /*5630*/  F2FP.PACK_AB R11, R237, R34 ;  /* 0x00000022ed0b723e */ /* 0x008fe200000000ff */
[--C-:B------:R-:W-:Y:S01]  /*5640*/  HSET2.LE.AND R8, R8, R248.reuse, PT ;  /* 0x000000f808087233 */ /* 0x100fe20003803000 */
[----:B------:R-:W-:Y:S01]  /*5650*/  MUFU.EX2 R13, R7 ;  /* 0x00000007000d7308 */ /* 0x000fe20000000800 */
[----:B------:R-:W-:Y:S01]  /*5660*/  HSET2.LE.AND R0, R9, R248, PT ;  /* 0x000000f809007233 */ /* 0x000fe20003803000 */
[----:B------:R-:W-:Y:S02]  /*5670*/  F2FP.PACK_AB R9, R37, R45 ;  /* 0x0000002d2509723e */ /* 0x000fe400000000ff */
[----:B------:R-:W-:-:S02]  /*5680*/  LOP3.LUT R131, R10, R11, RZ, 0xc0, !PT ;  /* 0x0000000b0a837212 */ /* 0x000fc400078ec0ff */
[----:B------:R-:W-:Y:S01]  /*5690*/  LOP3.LUT R129, R0, R3, RZ, 0xc0, !PT ;  /* 0x0000000300817212 */ /* 0x000fe200078ec0ff */
[--C-:B------:R-:W-:Y:S01]  /*56a0*/  FFMA.FTZ R0, R239, c[0x0][0x23c], -R18.reuse ;  /* 0x00008f00ef007a23 */ /* 0x100fe20000010812 */
[----:B------:R-:W-:Y:S01]  /*56b0*/  LOP3.LUT R130, R8, R9, RZ, 0xc0, !PT ;  /* 0x0000000908827212 */ /* 0x000fe200078ec0ff */
[----:B------:R-:W-:Y:S02]  /*56c0*/  FFMA.FTZ R3, R244, c[0x0][0x23c], -R17 ;  /* 0x00008f00f4037a23 */ /* 0x000fe40000010811 */
[----:B------:R2:W-:Y:S04]  /*56d0*/  MUFU.EX2 R33, R0 ;  /* 0x0000000000217308 */ /* 0x0005e80000000800 */
[C---:B-1----:R-:W-:Y:S04]  /*56e0*/  HMMA.16816.F32 R92, R128.reuse, R98, R104 ;  /* 0x00000062805c723c */ /* 0x042fe80000001868 */
[----:B------:R1:W-:Y:S04]  /*56f0*/  MUFU.EX2 R15, R3 ;  /* 0x00000003000f7308 */ /* 0x0003e80000000800 */
[----:B------:R-:W-:Y:S01]  /*5700*/  HMMA.16816.F32 R104, R128, R108, R116 ;  /* 0x0000006c8068723c */ /* 0x000fe20000001874 */
[----:B--2---:R-:W-:-:S04]  /*5710*/  FFMA.FTZ R0, R241, c[0x0][0x23c], -R18 ;  /* 0x00008f00f1007a23 */ /* 0x004fc80000010812 */
[----:B------:R2:W3:Y:S03]  /*5720*/  MUFU.EX2 R32, R0 ;  /* 0x0000000000207308 */ /* 0x0004e60000000800 */
[----:B----4-:R-:W-:Y:S01]  /*5730*/  HMMA.16816.F32 R116, R128, R122, R168 ;  /* 0x0000007a8074723c */ /* 0x010fe200000018a8 */
[----:B-1----:R-:W-:-:S04]  /*5740*/  FFMA.FTZ R3, R243, c[0x0][0x23c], -R17 ;  /* 0x00008f00f3037a23 */ /* 0x002fc80000010811 */
[----:B------:R-:W-:Y:S03]  /*5750*/  MUFU.EX2 R14, R3 ;  /* 0x00000003000e7308 */ /* 0x000fe60000000800 */
[----:B------:R-:W-:Y:S01]  /*5760*/  HMMA.16816.F32 R144, R128, R152, R144 ;  /* 0x000000988090723c */ /* 0x000fe20000001890 */
[----:B--2---:R-:W-:Y:S01]  /*5770*/  FFMA.FTZ R0, R240, c[0x0][0x23c], -R18 ;  /* 0x00008f00f0007a23 */ /* 0x004fe20000010812 */
[----:B---3--:R-:W-:-:S06]  /*5780*/  F2FP.PACK_AB R7, R32, R33 ;  /* 0x000000212007723e */ /* 0x008fcc00000000ff */
[C---:B------:R-:W-:Y:S01]  /*5790*/  HMMA.16816.F32 R148, R128.reuse, R154, R148 ;  /* 0x0000009a8094723c */ /* 0x040fe20000001894 */
[----:B------:R1:W-:Y:S07]  /*57a0*/  MUFU.EX2 R19, R0 ;  /* 0x0000000000137308 */ /* 0x0003ee0000000800 */
[C---:B------:R-:W-:Y:S08]  /*57b0*/  HMMA.16816.F32 R72, R128.reuse, R80, R72 ;  /* 0x000000508048723c */ /* 0x040ff00000001848 */
[----:B------:R-:W-:Y:S01]  /*57c0*/  HMMA.16816.F32 R76, R128, R82, R76 ;  /* 0x00000052804c723c */ /* 0x000fe2000000184c */
[----:B-1----:R-:W-:-:S04]  /*57d0*/  FFMA.FTZ R0, R242, c[0x0][0x23c], -R18 ;  /* 0x00008f00f2007a23 */ /* 0x002fc80000010812 */
[----:B------:R1:W2:Y:S03]  /*57e0*/  MUFU.EX2 R16, R0 ;  /* 0x0000000000107308 */ /* 0x0002a60000000800 */
[C---:B------:R-:W-:Y:S08]  /*57f0*/  HMMA.16816.F32 R88, R128.reuse, R96, R88 ;  /* 0x000000608058723c */ /* 0x040ff00000001858 */
[----:B------:R-:W-:Y:S01]  /*5800*/  HMMA.16816.F32 R156, R128, R110, R156 ;  /* 0x0000006e809c723c */ /* 0x000fe2000000189c */
[----:B-1----:R-:W-:-:S02]  /*5810*/  LOP3.LUT R0, R23, UR7, R56, 0x96, !PT ;  /* 0x0000000717007c12 */ /* 0x002fc4000f8e9638 */
[----:B------:R-:W1:Y:S05]  /*5820*/  LDSM.16.MT88.4 R20, [R218+0xbc00] ;  /* 0x00bc0000da14783b */ /* 0x000e6a0000004200 */
[----:B------:R-:W-:Y:S01]  /*5830*/  HMMA.16816.F32 R160, R128, R120, R160 ;  /* 0x0000007880a0723c */ /* 0x000fe200000018a0 */
[----:B------:R-:W-:-:S05]  /*5840*/  IMAD.WIDE.U32 R4, R0, -0x2daee0ad, RZ ;  /* 0xd2511f5300047825 */ /* 0x000fca00078e00ff */
[----:B------:R-:W-:Y:S02]  /*5850*/  SHF.R.U32.HI R3, RZ, 0x10, R4 ;  /* 0x00000010ff037819 */ /* 0x000fe40000011604 */
[----:B------:R-:W-:Y:S02]  /*5860*/  LOP3.LUT R0, R5, UR16, R44, 0x96, !PT ;  /* 0x0000001005007c12 */ /* 0x000fe4000f8e962c */
[C---:B------:R-:W-:Y:S01]  /*5870*/  LOP3.LUT R6, R4.reuse, 0xffff, RZ, 0xc0, !PT ;  /* 0x0000ffff04067812 */ /* 0x040fe200078ec0ff */
[----:B------:R-:W-:Y:S01]  /*5880*/  FFMA.FTZ R5, R245, c[0x0][0x23c], -R17 ;  /* 0x00008f00f5057a23 */ /* 0x000fe20000010811 */
[----:B------:R-:W-:Y:S02]  /*5890*/  LOP3.LUT R8, R3, 0xff, RZ, 0xc0, !PT ;  /* 0x000000ff03087812 */ /* 0x000fe400078ec0ff */
[----:B------:R-:W-:Y:S01]  /*58a0*/  LOP3.LUT R9, R4, 0xff, RZ, 0xc0, !PT ;  /* 0x000000ff04097812 */ /* 0x000fe200078ec0ff */
[----:B------:R3:W4:Y:S01]  /*58b0*/  MUFU.EX2 R235, R5 ;  /* 0x0000000500eb7308 */ /* 0x0007220000000800 */
[----:B------:R-:W-:-:S02]  /*58c0*/  SHF.R.U32.HI R12, RZ, 0x18, R4 ;  /* 0x00000018ff0c7819 */ /* 0x000fc40000011604 */
[C---:B------:R-:W-:Y:S02]  /*58d0*/  LOP3.LUT R3, R0.reuse, 0xffff, RZ, 0xc0, !PT ;  /* 0x0000ffff00037812 */ /* 0x040fe400078ec0ff */
[----:B------:R-:W-:Y:S02]  /*58e0*/  SHF.R.U32.HI R6, RZ, 0x8, R6 ;  /* 0x00000008ff067819 */ /* 0x000fe40000011606 */
[--C-:B------:R-:W-:Y:S02]  /*58f0*/  SHF.R.U32.HI R4, RZ, 0x10, R0.reuse ;  /* 0x00000010ff047819 */ /* 0x100fe40000011600 */
[----:B------:R-:W-:Y:S02]  /*5900*/  LOP3.LUT R11, R0, 0xff, RZ, 0xc0, !PT ;  /* 0x000000ff000b7812 */ /* 0x000fe400078ec0ff */
[----:B------:R-:W-:Y:S02]  /*5910*/  SHF.R.U32.HI R10, RZ, 0x18, R0 ;  /* 0x00000018ff0a7819 */ /* 0x000fe40000011600 */
[----:B------:R-:W-:-:S02]  /*5920*/  LOP3.LUT R4, R4, 0xff, RZ, 0xc0, !PT ;  /* 0x000000ff04047812 */ /* 0x000fc400078ec0ff */
[----:B------:R-:W-:Y:S02]  /*5930*/  PRMT R0, R9, 0x5410, R6 ;  /* 0x0000541009007816 */ /* 0x000fe40000000006 */
[----:B---3--:R-:W-:Y:S02]  /*5940*/  SHF.R.U32.HI R5, RZ, 0x8, R3 ;  /* 0x00000008ff057819 */ /* 0x008fe40000011603 */
[----:B------:R-:W-:Y:S01]  /*5950*/  PRMT R3, R8, 0x5410, R12 ;  /* 0x0000541008037816 */ /* 0x000fe2000000000c */
[--C-:B------:R-:W-:Y:S01]  /*5960*/  HSET2.LE.AND R0, R0, R248.reuse, PT ;  /* 0x000000f800007233 */ /* 0x100fe20003803000 */
[----:B------:R-:W-:Y:S02]  /*5970*/  PRMT R6, R11, 0x5410, R5 ;  /* 0x000054100b067816 */ /* 0x000fe40000000005 */
[----:B------:R-:W-:Y:S01]  /*5980*/  PRMT R5, R4, 0x5410, R10 ;  /* 0x0000541004057816 */ /* 0x000fe2000000000a */
[--C-:B------:R-:W-:Y:S01]  /*5990*/  HSET2.LE.AND R4, R3, R248.reuse, PT ;  /* 0x000000f803047233 */ /* 0x100fe20003803000 */
[----:B--2---:R-:W-:Y:S01]  /*59a0*/  F2FP.PACK_AB R3, R16, R19 ;  /* 0x000000131003723e */ /* 0x004fe200000000ff */
[--C-:B------:R-:W-:Y:S01]  /*59b0*/  HSET2.LE.AND R6, R6, R248.reuse, PT ;  /* 0x000000f806067233 */ /* 0x100fe20003803000 */
[----:B-1----:R-:W-:Y:S01]  /*59c0*/  HMMA.16816.F32 R124, R128, R20, R180 ;  /* 0x00000014807c723c */ /* 0x002fe200000018b4 */
[----:B------:R-:W-:Y:S01]  /*59d0*/  HSET2.LE.AND R8, R5, R248, PT ;  /* 0x000000f805087233 */ /* 0x000fe20003803000 */
[----:B------:R-:W-:Y:S01]  /*59e0*/  LOP3.LUT R170, R0, R3, RZ, 0xc0, !PT ;  /* 0x0000000300aa7212 */ /* 0x000fe200078ec0ff */
[----:B------:R-:W-:Y:S01]  /*59f0*/  FADD.FTZ R3, R187, R223 ;  /* 0x000000dfbb037221 */ /* 0x000fe20000010000 */
[----:B------:R-:W-:-:S02]  /*5a00*/  F2FP.PACK_AB R0, R13, R15 ;  /* 0x0000000f0d00723e */ /* 0x000fc400000000ff */
[----:B------:R-:W-:Y:S01]  /*5a10*/  LOP3.LUT R168, R6, R7, RZ, 0xc0, !PT ;  /* 0x0000000706a87212 */ /* 0x000fe200078ec0ff */
[----:B------:R-:W-:Y:S01]  /*5a20*/  FADD.FTZ R6, R227, R226 ;  /* 0x000000e2e3067221 */ /* 0x000fe20000010000 */
[----:B------:R-:W-:Y:S01]  /*5a30*/  LOP3.LUT R169, R8, R0, RZ, 0xc0, !PT ;  /* 0x0000000008a97212 */ /* 0x000fe200078ec0ff */
[----:B------:R-:W-:Y:S01]  /*5a40*/  FADD.FTZ R0, R224, R225 ;  /* 0x000000e1e0007221 */ /* 0x000fe20000010000 */
[----:B----4-:R-:W-:Y:S01]  /*5a50*/  F2FP.PACK_AB R5, R235, R14 ;  /* 0x0000000eeb05723e */ /* 0x010fe200000000ff */
[----:B------:R-:W-:Y:S01]  /*5a60*/  FADD.FTZ R7, R189, R188 ;  /* 0x000000bcbd077221 */ /* 0x000fe20000010000 */
[----:B------:R-:W-:Y:S01]  /*5a70*/  HMMA.16816.F32 R128, R128, R22, R176 ;  /* 0x000000168080723c */ /* 0x000fe200000018b0 */
[----:B------:R-:W-:Y:S01]  /*5a80*/  FADD.FTZ R0, R190, R0 ;  /* 0x00000000be007221 */ /* 0x000fe20000010000 */
[----:B------:R-:W-:Y:S01]  /*5a90*/  LOP3.LUT R171, R4, R5, RZ, 0xc0, !PT ;  /* 0x0000000504ab7212 */ /* 0x000fe200078ec0ff */
[----:B------:R-:W-:Y:S02]  /*5aa0*/  FADD.FTZ R3, R191, R3 ;  /* 0x00000003bf037221 */ /* 0x000fe40000010000 */
[----:B------:R-:W-:-:S02]  /*5ab0*/  FADD.FTZ R6, R192, R6 ;  /* 0x00000006c0067221 */ /* 0x000fc40000010000 */
        /* <DEDUP_REMOVED lines=61> */
[----:B------:R-:W-:Y:S02]  /*5e90*/  FADD.FTZ R232, R16, R232 ;  /* 0x000000e810e87221 */ /* 0x000fe40000010000 */
[----:B------:R-:W-:Y:S02]  /*5ea0*/  FADD.FTZ R235, R235, R4 ;  /* 0x00000004ebeb7221 */ /* 0x000fe40000010000 */
[----:B------:R-:W-:Y:S02]  /*5eb0*/  FADD.FTZ R236, R37, R3 ;  /* 0x0000000325ec7221 */ /* 0x000fe40000010000 */
[----:B------:R-:W-:Y:S01]  /*5ec0*/  FADD.FTZ R237, R237, R0 ;  /* 0x00000000eded7221 */ /* 0x000fe20000010000 */
[----:B------:R-:W-:Y:S05]  /*5ed0*/  @!P0 BRA `(.L_x_265) ;  /* 0x0000419000008947 */ /* 0x000fea0003800000 */
[----:B------:R-:W2:Y:S01]  /*5ee0*/  LDL.LU R186, [R1+0x38] ;  /* 0x0000380001ba7983 */ /* 0x000ea20000300800 */
[C---:B------:R-:W-:Y:S01]  /*5ef0*/  IADD3 R215, R247.reuse, 0x4, RZ ;  /* 0x00000004f7d77810 */ /* 0x040fe20007ffe0ff */
[----:B------:R-:W-:Y:S01]  /*5f00*/  IMAD.WIDE.U32 R242, R247, -0x326172a9, RZ ;  /* 0xcd9e8d57f7f27825 */ /* 0x000fe200078e00ff */
[----:B------:R-:W-:Y:S01]  /*5f10*/  ULDC.64 UR4, c[0x0][0x1a0] ;  /* 0x0000680000047ab9 */ /* 0x000fe20000000a00 */
[----:B------:R-:W-:Y:S01]  /*5f20*/  LEA.HI.SX32 R223, R249, 0xfffffffe, 0x1a ;  /* 0xfffffffef9df7811 */ /* 0x000fe200078fd2ff */
[----:B------:R-:W-:Y:S01]  /*5f30*/  USHF.L.U64.HI UR5, UR4, 0x6, UR5 ;  /* 0x0000000604057899 */ /* 0x000fe20008010205 */
[----:B------:R-:W-:Y:S01]  /*5f40*/  IMAD.WIDE.U32 R240, R215, -0x326172a9, RZ ;  /* 0xcd9e8d57d7f07825 */ /* 0x000fe200078e00ff */
[----:B------:R-:W-:Y:S01]  /*5f50*/  LOP3.LUT R230, R243, R184, RZ, 0x3c, !PT ;  /* 0x000000b8f3e67212 */ /* 0x000fe200078e3cff */
[----:B------:R-:W-:Y:S01]  /*5f60*/  USHF.L.U32 UR4, UR4, 0x6, URZ ;  /* 0x0000000604047899 */ /* 0x000fe2000800063f */
[----:B------:R-:W-:Y:S01]  /*5f70*/  MOV R138, R2 ;  /* 0x00000002008a7202 */ /* 0x000fe20000000f00 */
[----:B------:R-:W-:Y:S01]  /*5f80*/  IMAD.MOV.U32 R132, RZ, RZ, R135 ;  /* 0x000000ffff847224 */ /* 0x000fe200078e0087 */
[----:B------:R-:W-:Y:S01]  /*5f90*/  LOP3.LUT R228, R241, R184, RZ, 0x3c, !PT ;  /* 0x000000b8f1e47212 */ /* 0x000fe200078e3cff */
[----:B------:R-:W-:Y:S01]  /*5fa0*/  IMAD.MOV.U32 R0, RZ, RZ, R136 ;  /* 0x000000ffff007224 */ /* 0x000fe200078e0088 */
[----:B------:R-:W-:Y:S01]  /*5fb0*/  MOV R137, R134 ;  /* 0x0000008600897202 */ /* 0x000fe20000000f00 */
[----:B------:R-:W-:Y:S01]  /*5fc0*/  IMAD.WIDE.U32 R230, R230, -0x2daee0ad, RZ ;  /* 0xd2511f53e6e67825 */ /* 0x000fe200078e00ff */
[----:B------:R-:W-:-:S03]  /*5fd0*/  PRMT R226, R238, 0x7054, R238 ;  /* 0x00007054eee27816 */ /* 0x000fc600000000ee */
[----:B------:R-:W-:-:S04]  /*5fe0*/  IMAD.WIDE.U32 R228, R228, -0x2daee0ad, RZ ;  /* 0xd2511f53e4e47825 */ /* 0x000fc800078e00ff */
[----:B--2---:R-:W-:Y:S01]  /*5ff0*/  IMAD.WIDE.U32 R224, R186, -0x2daee0ad, RZ ;  /* 0xd2511f53bae07825 */ /* 0x004fe200078e00ff */
[----:B------:R-:W-:Y:S05]  /*6000*/  BRA `(.L_x_266) ;  /* 0x0000019000007947 */ /* 0x000fea0003800000 */
.L_x_268:
[----:B------:R-:W2:Y:S01]  /*6010*/  LDL.64 R244, [R1+0x18] ;  /* 0x0000180001f47983 */ /* 0x000ea20000100a00 */
[----:B------:R-:W-:Y:S03]  /*6020*/  IADD3 R2, R223, -0x1, RZ ;  /* 0xffffffffdf027810 */ /* 0x000fe60007ffe0ff */
[----:B------:R-:W3:Y:S01]  /*6030*/  LDL.64 R238, [R1+0x8] ;  /* 0x0000080001ee7983 */ /* 0x000ee20000100a00 */
[----:B------:R-:W-:Y:S01]  /*6040*/  SHF.R.S32.HI R3, RZ, 0x1f, R2 ;  /* 0x0000001fff037819 */ /* 0x000fe20000011402 */
[C---:B------:R-:W-:Y:S04]  /*6050*/  IMAD.WIDE.U32 R134, R2.reuse, c[0x0][0x198], RZ ;  /* 0x0000660002867a25 */ /* 0x040fe800078e00ff */
[----:B------:R-:W-:Y:S04]  /*6060*/  IMAD R3, R3, c[0x0][0x198], RZ ;  /* 0x0000660003037a24 */ /* 0x000fe800078e02ff */
[----:B------:R-:W-:Y:S04]  /*6070*/  IMAD R2, R2, c[0x0][0x19c], R3 ;  /* 0x0000670002027a24 */ /* 0x000fe800078e0203 */
[----:B------:R-:W-:Y:S01]  /*6080*/  IMAD.IADD R133, R135, 0x1, R2 ;  /* 0x0000000187857824 */ /* 0x000fe200078e0202 */
[C---:B--2---:R-:W-:Y:S04]  /*6090*/  LEA R3, P1, R134.reuse, R244, 0x6 ;  /* 0x000000f486037211 */ /* 0x044fe800078230ff */
[C---:B------:R-:W-:Y:S02]  /*60a0*/  LEA R2, P2, R3.reuse, c[0x0][0x168], 0x1 ;  /* 0x00005a0003027a11 */ /* 0x040fe400078408ff */
        /* <DEDUP_REMOVED lines=15> */
.L_x_266:
[----:B------:R-:W2:Y:S01]  /*61a0*/  LDL.64 R8, [R1+0x10] ;  /* 0x0000100001087983 */ /* 0x000ea20000100a00 */
[----:B------:R-:W-:Y:S01]  /*61b0*/  SHF.R.S32.HI R2, RZ, 0x1f, R223 ;  /* 0x0000001fff027819 */ /* 0x000fe200000114df */
[----:B------:R-:W-:Y:S04]  /*61c0*/  DEPBAR.LE SB0, 0x0 ;  /* 0x000080000000791a */ /* 0x000fe80000000000 */
[----:B------:R-:W3:Y:S01]  /*61d0*/  LDL R6, [R1] ;  /* 0x0000000001067983 */ /* 0x000ee20000100800 */
[----:B------:R-:W-:Y:S02]  /*61e0*/  IMAD R2, R2, c[0x0][0x1a0], RZ ;  /* 0x0000680002027a24 */ /* 0x000fe400078e02ff */
[C---:B------:R-:W-:Y:S03]  /*61f0*/  IMAD.WIDE.U32 R4, R223.reuse, c[0x0][0x1a0], RZ ;  /* 0x00006800df047a25 */ /* 0x040fe600078e00ff */
[----:B------:R-:W-:Y:S01]  /*6200*/  BAR.SYNC.DEFER_BLOCKING 0x0 ;  /* 0x0000000000007b1d */ /* 0x000fe20000010000 */
        /* <DEDUP_REMOVED lines=11> */
[----:B------:R1:W-:Y:S01]  /*62c0*/  LDGSTS.E.BYPASS.LTC128B.128 [R222+0x9000], [R2.64] ;  /* 0x0900000002de7fae */ /* 0x0003e2000b901d54 */
[----:B------:R-:W-:Y:S05]  /*62d0*/  ISETP.GT.AND P0, PT, R223, RZ, PT ;  /* 0x000000ffdf00720c */ /* 0x000fea0003f04270 */
[----:B------:R1:W-:Y:S06]  /*62e0*/  LDGSTS.E.BYPASS.LTC128B.128 [R222+0xa000], [R2.64+0x40] ;  /* 0x0a00004002de7fae */ /* 0x0003ec000b901d54 */
[----:B------:R1:W-:Y:S06]  /*62f0*/  LDGSTS.E.BYPASS.LTC128B.128 [R222+0xb000], [R2.64+0x80] ;  /* 0x0b00008002de7fae */ /* 0x0003ec000b901d54 */
[----:B------:R2:W-:Y:S06]  /*6300*/  LDGSTS.E.BYPASS.LTC128B.128 [R222+0x9800], [R4.64] ;  /* 0x0980000004de7fae */ /* 0x0005ec000b901d54 */
[----:B------:R2:W-:Y:S06]  /*6310*/  LDGSTS.E.BYPASS.LTC128B.128 [R222+0xa800], [R4.64+0x40] ;  /* 0x0a80004004de7fae */ /* 0x0005ec000b901d54 */
[----:B------:R2:W-:Y:S06]  /*6320*/  LDGSTS.E.BYPASS.LTC128B.128 [R222+0xb800], [R4.64+0x80] ;  /* 0x0b80008004de7fae */ /* 0x0005ec000b901d54 */
[----:B------:R-:W-:Y:S06]  /*6330*/  LDSM.16.M88.4 R64, [R220] ;  /* 0x00000000dc40783b */ /* 0x000fec0000000200 */
[----:B------:R-:W2:Y:S06]  /*6340*/  LDSM.16.M88.4 R16, [R217+0x6000] ;  /* 0x00600000d910783b */ /* 0x000eac0000000200 */
[----:B------:R-:W3:Y:S06]  /*6350*/  LDSM.16.M88.4 R60, [R220+0x1000] ;  /* 0x00100000dc3c783b */ /* 0x000eec0000000200 */
[----:B------:R-:W4:Y:S06]  /*6360*/  LDSM.16.M88.4 R32, [R217+0x6400] ;  /* 0x00640000d920783b */ /* 0x000f2c0000000200 */
[----:B------:R-:W0:Y:S06]  /*6370*/  LDGDEPBAR ;  /* 0x00000000000079af */ /* 0x000e2c0000000000 */
[----:B------:R-:W5:Y:S06]  /*6380*/  LDSM.16.M88.4 R48, [R217+0x6800] ;  /* 0x00680000d930783b */ /* 0x000f6c0000000200 */
[----:B------:R-:W1:Y:S06]  /*6390*/  LDSM.16.M88.4 R172, [R217+0x6c00] ;  /* 0x006c0000d9ac783b */ /* 0x000e6c0000000200 */
[----:B------:R-:W-:Y:S01]  /*63a0*/  LDSM.16.M88.4 R176, [R221] ;  /* 0x00000000ddb0783b */ /* 0x000fe20000000200 */
[-C--:B--2---:R-:W-:Y:S05]  /*63b0*/  HMMA.16816.F32 R4, R64, R16.reuse, RZ ;  /* 0x000000104004723c */ /* 0x084fea00000018ff */
[----:B------:R-:W2:Y:S03]  /*63c0*/  LDSM.16.M88.4 R180, [R219+0x6000] ;  /* 0x00600000dbb4783b */ /* 0x000ea60000000200 */
[C---:B---3--:R-:W-:Y:S03]  /*63d0*/  HMMA.16816.F32 R8, R60.reuse, R16, RZ ;  /* 0x000000103c08723c */ /* 0x048fe600000018ff */
[----:B------:R-:W3:Y:S06]  /*63e0*/  LDSM.16.M88.4 R184, [R221+0x1000] ;  /* 0x00100000ddb8783b */ /* 0x000eec0000000200 */
[----:B------:R-:W1:Y:S01]  /*63f0*/  LDSM.16.M88.4 R188, [R219+0x6400] ;  /* 0x00640000dbbc783b */ /* 0x000e620000000200 */
[-C--:B------:R-:W-:Y:S05]  /*6400*/  HMMA.16816.F32 R12, R60, R18.reuse, RZ ;  /* 0x000000123c0c723c */ /* 0x080fea00000018ff */
[----:B------:R-:W1:Y:S03]  /*6410*/  LDSM.16.M88.4 R192, [R219+0x6800] ;  /* 0x00680000dbc0783b */ /* 0x000e660000000200 */
[C---:B------:R-:W-:Y:S03]  /*6420*/  HMMA.16816.F32 R16, R64.reuse, R18, RZ ;  /* 0x000000124010723c */ /* 0x040fe600000018ff */
[----:B------:R-:W1:Y:S05]  /*6430*/  LDSM.16.M88.4 R196, [R219+0x6c00] ;  /* 0x006c0000dbc4783b */ /* 0x000e6a0000000200 */
[-C--:B----4-:R-:W-:Y:S01]  /*6440*/  HMMA.16816.F32 R20, R64, R32.reuse, RZ ;  /* 0x000000204014723c */ /* 0x090fe200000018ff */
        /* <DEDUP_REMOVED lines=118> */
.L_x_267:
[----:B-1----:R-:W-:Y:S01]  /*6bb0*/  FMNMX.FTZ R2, R4, R0, !PT ;  /* 0x0000000004027209 */ /* 0x002fe20007810000 */
[----:B------:R-:W-:Y:S01]  /*6bc0*/  IMAD.SHL.U32 R204, R223, 0x2, RZ ;  /* 0x00000002dfcc7824 */ /* 0x000fe200078e00ff */
[----:B------:R-:W-:Y:S02]  /*6bd0*/  LDSM.16.MT88.4 R176, [R216+0x9000] ;  /* 0x00900000d8b0783b */ /* 0x000fe40000004200 */
        /* <DEDUP_REMOVED lines=41> */
[----:B------:R-:W-:Y:S01]  /*6e70*/  SHFL.BFLY PT, R135, R136, 0x2, 0x1f ;  /* 0x0c401f0088877f89 */ /* 0x000fe200000e0000 */
[----:B------:R-:W-:Y:S02]  /*6e80*/  FMNMX.FTZ R2, R56, R2, !PT ;  /* 0x0000000238027209 */ /* 0x000fe40007810000 */
[----:B------:R-:W-:Y:S02]  /*6e90*/  FMNMX.FTZ R133, R66, R3, !PT ;  /* 0x0000000342857209 */ /* 0x000fe40007810000 */
[----:B------:R-:W-:Y:S02]  /*6ea0*/  FMNMX.FTZ R3, R57, R2, !PT ;  /* 0x0000000239037209 */ /* 0x000fe40007810000 */
[----:B------:R-:W-:Y:S02]  /*6eb0*/  FMNMX.FTZ R2, R67, R133, !PT ;  /* 0x0000008543027209 */ /* 0x000fe40007810000 */
[----:B------:R-:W-:Y:S03]  /*6ec0*/  FMNMX.FTZ R3, R60, R3, !PT ;  /* 0x000000033c037209 */ /* 0x000fe60007810000 */
[----:B------:R-:W-:Y:S01]  /*6ed0*/  SHFL.BFLY PT, R133, R2, 0x2, 0x1f ;  /* 0x0c401f0002857f89 */ /* 0x000fe200000e0000 */
[----:B------:R-:W-:Y:S07]  /*6ee0*/  FMNMX.FTZ R3, R61, R3, !PT ;  /* 0x000000033d037209 */ /* 0x000fee0007810000 */
[----:B------:R-:W1:Y:S02]  /*6ef0*/  SHFL.BFLY PT, R134, R3, 0x2, 0x1f ;  /* 0x0c401f0003867f89 */ /* 0x000e6400000e0000 */
[----:B-1----:R-:W-:Y:S02]  /*6f00*/  FMNMX.FTZ R134, R3, R134, !PT ;  /* 0x0000008603867209 */ /* 0x002fe40007810000 */
[----:B------:R-:W-:Y:S02]  /*6f10*/  FMNMX.FTZ R136, R136, R135, !PT ;  /* 0x0000008788887209 */ /* 0x000fe40007810000 */
[----:B------:R-:W-:Y:S02]  /*6f20*/  FMNMX.FTZ R2, R2, R133, !PT ;  /* 0x0000008502027209 */ /* 0x000fe40007810000 */
[----:B------:R-:W-:Y:S01]  /*6f30*/  FMNMX.FTZ R133, R10, R138, !PT ;  /* 0x0000008a0a857209 */ /* 0x000fe20007810000 */
[----:B------:R-:W1:Y:S03]  /*6f40*/  SHFL.BFLY PT, R135, R136, 0x1, 0x1f ;  /* 0x0c201f0088877f89 */ /* 0x000e6600000e0000 */
[----:B------:R-:W-:Y:S04]  /*6f50*/  FMNMX.FTZ R133, R11, R133, !PT ;  /* 0x000000850b857209 */ /* 0x000fe80007810000 */
[----:B------:R-:W-:Y:S01]  /*6f60*/  FMNMX.FTZ R3, R14, R133, !PT ;  /* 0x000000850e037209 */ /* 0x000fe20007810000 */
[----:B------:R-:W2:Y:S03]  /*6f70*/  SHFL.BFLY PT, R139, R2, 0x1, 0x1f ;  /* 0x0c201f00028b7f89 */ /* 0x000ea600000e0000 */
[----:B------:R-:W-:Y:S04]  /*6f80*/  FMNMX.FTZ R3, R15, R3, !PT ;  /* 0x000000030f037209 */ /* 0x000fe80007810000 */
[----:B------:R-:W-:Y:S01]  /*6f90*/  FMNMX.FTZ R3, R26, R3, !PT ;  /* 0x000000031a037209 */ /* 0x000fe20007810000 */
[----:B------:R-:W3:Y:S03]  /*6fa0*/  SHFL.BFLY PT, R133, R134, 0x1, 0x1f ;  /* 0x0c201f0086857f89 */ /* 0x000ee600000e0000 */
[----:B------:R-:W-:Y:S04]  /*6fb0*/  FMNMX.FTZ R3, R27, R3, !PT ;  /* 0x000000031b037209 */ /* 0x000fe80007810000 */
[----:B------:R-:W-:Y:S02]  /*6fc0*/  FMNMX.FTZ R3, R30, R3, !PT ;  /* 0x000000031e037209 */ /* 0x000fe40007810000 */
[----:B-1----:R-:W-:Y:S04]  /*6fd0*/  FMNMX.FTZ R136, R136, R135, !PT ;  /* 0x0000008788887209 */ /* 0x002fe80007810000 */
[C---:B------:R-:W-:Y:S01]  /*6fe0*/  FSETP.NEU.FTZ.AND P1, PT, R136.reuse, -INF , PT ;  /* 0xff8000008800780b */ /* 0x040fe20003f3d000 */
[----:B------:R-:W-:Y:S01]  /*6ff0*/  FADD.FTZ R0, -R136, R0 ;  /* 0x0000000088007221 */ /* 0x000fe20000010100 */
[----:B--2---:R-:W-:Y:S01]  /*7000*/  FMNMX.FTZ R135, R2, R139, !PT ;  /* 0x0000008b02877209 */ /* 0x004fe20007810000 */
[----:B------:R-:W-:Y:S01]  /*7010*/  FMUL.FTZ R184, R136, c[0x0][0x23c] ;  /* 0x00008f0088b87a20 */ /* 0x000fe20000410000 */
[----:B------:R-:W-:Y:S01]  /*7020*/  FMNMX.FTZ R2, R31, R3, !PT ;  /* 0x000000031f027209 */ /* 0x000fe20007810000 */
[----:B------:R-:W-:Y:S02]  /*7030*/  FMUL.FTZ R0, R0, c[0x0][0x23c] ;  /* 0x00008f0000007a20 */ /* 0x000fe40000410000 */
[----:B------:R-:W-:Y:S01]  /*7040*/  FMUL.FTZ R185, R135, c[0x0][0x23c] ;  /* 0x00008f0087b97a20 */ /* 0x000fe20000410000 */
[----:B------:R-:W-:Y:S01]  /*7050*/  FMNMX.FTZ R2, R42, R2, !PT ;  /* 0x000000022a027209 */ /* 0x000fe20007810000 */
[----:B------:R1:W2:Y:S01]  /*7060*/  MUFU.EX2 R3, R0 ;  /* 0x0000000000037308 */ /* 0x0002a20000000800 */
[----:B---3--:R-:W-:Y:S02]  /*7070*/  FMNMX.FTZ R134, R134, R133, !PT ;  /* 0x0000008586867209 */ /* 0x008fe40007810000 */
[----:B------:R-:W-:Y:S02]  /*7080*/  FMNMX.FTZ R2, R43, R2, !PT ;  /* 0x000000022b027209 */ /* 0x000fe40007810000 */
[----:B------:R-:W-:Y:S01]  /*7090*/  FSEL R184, R184, RZ, P1 ;  /* 0x000000ffb8b87208 */ /* 0x000fe20000800000 */
[----:B------:R-:W-:Y:S01]  /*70a0*/  FMUL.FTZ R186, R134, c[0x0][0x23c] ;  /* 0x00008f0086ba7a20 */ /* 0x000fe20000410000 */
[----:B------:R-:W-:Y:S02]  /*70b0*/  FMNMX.FTZ R2, R46, R2, !PT ;  /* 0x000000022e027209 */ /* 0x000fe40007810000 */
[----:B------:R-:W-:Y:S01]  /*70c0*/  FSETP.NEU.FTZ.AND P1, PT, R135, -INF , PT ;  /* 0xff8000008700780b */ /* 0x000fe20003f3d000 */
[--C-:B------:R-:W-:Y:S01]  /*70d0*/  FFMA.FTZ R17, R17, c[0x0][0x23c], -R184.reuse ;  /* 0x00008f0011117a23 */ /* 0x100fe200000108b8 */
[----:B------:R-:W-:Y:S01]  /*70e0*/  FMNMX.FTZ R2, R47, R2, !PT ;  /* 0x000000022f027209 */ /* 0x000fe20007810000 */
[--C-:B------:R-:W-:Y:S01]  /*70f0*/  FFMA.FTZ R16, R16, c[0x0][0x23c], -R184.reuse ;  /* 0x00008f0010107a23 */ /* 0x100fe200000108b8 */
[----:B------:R-:W-:Y:S01]  /*7100*/  FSEL R185, R185, RZ, P1 ;  /* 0x000000ffb9b97208 */ /* 0x000fe20000800000 */
[----:B------:R3:W-:Y:S01]  /*7110*/  MUFU.EX2 R209, R17 ;  /* 0x0000001100d17308 */ /* 0x0007e20000000800 */
[----:B------:R-:W-:Y:S01]  /*7120*/  FMNMX.FTZ R2, R58, R2, !PT ;  /* 0x000000023a027209 */ /* 0x000fe20007810000 */
[----:B------:R-:W-:Y:S01]  /*7130*/  FFMA.FTZ R4, R4, c[0x0][0x23c], -R184 ;  /* 0x00008f0004047a23 */ /* 0x000fe200000108b8 */
[----:B------:R-:W-:Y:S01]  /*7140*/  FSETP.NEU.FTZ.AND P1, PT, R134, -INF , PT ;  /* 0xff8000008600780b */ /* 0x000fe20003f3d000 */
[--C-:B------:R-:W-:Y:S02]  /*7150*/  FFMA.FTZ R18, R18, c[0x0][0x23c], -R185.reuse ;  /* 0x00008f0012127a23 */ /* 0x100fe400000108b9 */
[--C-:B------:R-:W-:Y:S01]  /*7160*/  FFMA.FTZ R19, R19, c[0x0][0x23c], -R185.reuse ;  /* 0x00008f0013137a23 */ /* 0x100fe200000108b9 */
[----:B------:R-:W-:Y:S01]  /*7170*/  FSEL R186, R186, RZ, P1 ;  /* 0x000000ffbaba7208 */ /* 0x000fe20000800000 */
[--C-:B------:R-:W-:Y:S02]  /*7180*/  FFMA.FTZ R6, R6, c[0x0][0x23c], -R185.reuse ;  /* 0x00008f0006067a23 */ /* 0x100fe400000108b9 */
[----:B-1----:R-:W-:Y:S01]  /*7190*/  FADD.FTZ R0, -R135, R132 ;  /* 0x0000008487007221 */ /* 0x002fe20000010100 */
[----:B------:R1:W-:Y:S01]  /*71a0*/  MUFU.EX2 R246, R4 ;  /* 0x0000000400f67308 */ /* 0x0003e20000000800 */
[--C-:B------:R-:W-:Y:S02]  /*71b0*/  FFMA.FTZ R13, R13, c[0x0][0x23c], -R186.reuse ;  /* 0x00008f000d0d7a23 */ /* 0x100fe400000108ba */
[----:B------:R-:W-:Y:S02]  /*71c0*/  FMUL.FTZ R0, R0, c[0x0][0x23c] ;  /* 0x00008f0000007a20 */ /* 0x000fe40000410000 */
[--C-:B------:R-:W-:Y:S02]  /*71d0*/  FFMA.FTZ R12, R12, c[0x0][0x23c], -R186.reuse ;  /* 0x00008f000c0c7a23 */ /* 0x100fe400000108ba */
[--C-:B------:R-:W-:Y:S02]  /*71e0*/  FFMA.FTZ R139, R7, c[0x0][0x23c], -R185.reuse ;  /* 0x00008f00078b7a23 */ /* 0x100fe400000108b9 */
[----:B------:R-:W-:Y:S01]  /*71f0*/  FFMA.FTZ R9, R9, c[0x0][0x23c], -R186 ;  /* 0x00008f0009097a23 */ /* 0x000fe200000108ba */
[----:B------:R4:W5:Y:S01]  /*7200*/  MUFU.EX2 R133, R0 ;  /* 0x0000000000857308 */ /* 0x0009620000000800 */
[----:B--2---:R-:W-:Y:S02]  /*7210*/  FMUL.FTZ R68, R3, R68 ;  /* 0x0000004403447220 */ /* 0x004fe40000410000 */
[--C-:B---3--:R-:W-:Y:S02]  /*7220*/  FFMA.FTZ R17, R5, c[0x0][0x23c], -R184.reuse ;  /* 0x00008f0005117a23 */ /* 0x108fe400000108b8 */
[C---:B------:R-:W-:Y:S02]  /*7230*/  FMUL.FTZ R69, R3.reuse, R69 ;  /* 0x0000004503457220 */ /* 0x040fe40000410000 */
[C---:B------:R-:W-:Y:S02]  /*7240*/  FMUL.FTZ R80, R3.reuse, R80 ;  /* 0x0000005003507220 */ /* 0x040fe40000410000 */
[----:B------:R-:W-:Y:S01]  /*7250*/  FMUL.FTZ R81, R3, R81 ;  /* 0x0000005103517220 */ /* 0x000fe20000410000 */
[----:B------:R2:W-:Y:S01]  /*7260*/  MUFU.EX2 R207, R16 ;  /* 0x0000001000cf7308 */ /* 0x0005e20000000800 */
[----:B------:R-:W-:Y:S02]  /*7270*/  FFMA.FTZ R49, R49, c[0x0][0x23c], -R184 ;  /* 0x00008f0031317a23 */ /* 0x000fe400000108b8 */
[--C-:B------:R-:W-:Y:S01]  /*7280*/  FFMA.FTZ R50, R50, c[0x0][0x23c], -R185.reuse ;  /* 0x00008f0032327a23 */ /* 0x100fe200000108b9 */
[----:B-1----:R-:W-:Y:S01]  /*7290*/  LOP3.LUT R4, R225, UR23, R204, 0x96, !PT ;  /* 0x00000017e1047c12 */ /* 0x002fe2000f8e96cc */
[----:B------:R-:W-:Y:S02]  /*72a0*/  FFMA.FTZ R51, R51, c[0x0][0x23c], -R185 ;  /* 0x00008f0033337a23 */ /* 0x000fe400000108b9 */
[C---:B------:R-:W-:Y:S02]  /*72b0*/  FMUL.FTZ R84, R3.reuse, R84 ;  /* 0x0000005403547220 */ /* 0x040fe40000410000 */
[----:B------:R-:W-:Y:S01]  /*72c0*/  IMAD.WIDE.U32 R4, R4, -0x326172a9, RZ ;  /* 0xcd9e8d5704047825 */ /* 0x000fe200078e00ff */
[----:B------:R1:W-:Y:S03]  /*72d0*/  MUFU.EX2 R208, R18 ;  /* 0x0000001200d07308 */ /* 0x0003e60000000800 */
[----:B------:R-:W-:Y:S02]  /*72e0*/  FMUL.FTZ R85, R3, R85 ;  /* 0x0000005503557220 */ /* 0x000fe40000410000 */
[----:B----4-:R-:W-:Y:S01]  /*72f0*/  FADD.FTZ R0, -R134, R137 ;  /* 0x0000008986007221 */ /* 0x010fe20000010100 */
[----:B------:R-:W-:Y:S01]  /*7300*/  LOP3.LUT R137, R5, UR15, R240, 0x96, !PT ;  /* 0x0000000f05897c12 */ /* 0x000fe2000f8e96f0 */
[C---:B-----5:R-:W-:Y:S02]  /*7310*/  FMUL.FTZ R70, R133.reuse, R70 ;  /* 0x0000004685467220 */ /* 0x060fe40000410000 */
[----:B------:R-:W-:Y:S01]  /*7320*/  FMUL.FTZ R0, R0, c[0x0][0x23c] ;  /* 0x00008f0000007a20 */ /* 0x000fe20000410000 */
[----:B------:R3:W-:Y:S01]  /*7330*/  MUFU.EX2 R206, R17 ;  /* 0x0000001100ce7308 */ /* 0x0007e20000000800 */
[C---:B------:R-:W-:Y:S02]  /*7340*/  FMUL.FTZ R71, R133.reuse, R71 ;  /* 0x0000004785477220 */ /* 0x040fe40000410000 */
[----:B------:R-:W-:Y:S01]  /*7350*/  FMUL.FTZ R82, R133, R82 ;  /* 0x0000005285527220 */ /* 0x000fe20000410000 */
[----:B--2---:R-:W-:Y:S01]  /*7360*/  LOP3.LUT R16, R229, UR14, R224, 0x96, !PT ;  /* 0x0000000ee5107c12 */ /* 0x004fe2000f8e96e0 */
[C---:B------:R-:W-:Y:S02]  /*7370*/  FMUL.FTZ R83, R133.reuse, R83 ;  /* 0x0000005385537220 */ /* 0x040fe40000410000 */
[----:B------:R-:W-:Y:S02]  /*7380*/  FMUL.FTZ R86, R133, R86 ;  /* 0x0000005685567220 */ /* 0x000fe40000410000 */
[----:B------:R-:W-:Y:S01]  /*7390*/  IMAD.WIDE.U32 R196, R16, -0x326172a9, RZ ;  /* 0xcd9e8d5710c47825 */ /* 0x000fe200078e00ff */
[----:B------:R2:W4:Y:S01]  /*73a0*/  MUFU.EX2 R132, R0 ;  /* 0x0000000000847308 */ /* 0x0005220000000800 */
[----:B------:R-:W-:Y:S02]  /*73b0*/  LOP3.LUT R16, R5, UR15, R242, 0x96, !PT ;  /* 0x0000000f05107c12 */ /* 0x000fe4000f8e96f2 */
[----:B------:R-:W-:Y:S01]  /*73c0*/  FMUL.FTZ R87, R133, R87 ;  /* 0x0000005785577220 */ /* 0x000fe20000410000 */
[----:B-1----:R-:W-:Y:S01]  /*73d0*/  LOP3.LUT R18, R231, UR14, R224, 0x96, !PT ;  /* 0x0000000ee7127c12 */ /* 0x002fe2000f8e96e0 */
[--C-:B------:R-:W-:Y:S02]  /*73e0*/  FFMA.FTZ R32, R32, c[0x0][0x23c], -R184.reuse ;  /* 0x00008f0020207a23 */ /* 0x100fe400000108b8 */
[----:B------:R-:W-:Y:S02]  /*73f0*/  FFMA.FTZ R33, R33, c[0x0][0x23c], -R184 ;  /* 0x00008f0021217a23 */ /* 0x000fe400000108b8 */
[----:B------:R-:W-:Y:S01]  /*7400*/  IMAD.WIDE.U32 R194, R18, -0x326172a9, RZ ;  /* 0xcd9e8d5712c27825 */ /* 0x000fe200078e00ff */
[----:B------:R1:W-:Y:S03]  /*7410*/  MUFU.EX2 R252, R6 ;  /* 0x0000000600fc7308 */ /* 0x0003e60000000800 */
[--C-:B------:R-:W-:Y:S01]  /*7420*/  FFMA.FTZ R34, R34, c[0x0][0x23c], -R185.reuse ;  /* 0x00008f0022227a23 */ /* 0x100fe200000108b9 */
[--C-:B------:R-:W-:Y:S01]  /*7430*/  LOP3.LUT R18, R195, UR13, R4.reuse, 0x96, !PT ;  /* 0x0000000dc3127c12 */ /* 0x100fe2000f8e9604 */
[----:B------:R-:W-:Y:S01]  /*7440*/  FFMA.FTZ R35, R35, c[0x0][0x23c], -R185 ;  /* 0x00008f0023237a23 */ /* 0x000fe200000108b9 */
[----:B---3--:R-:W-:Y:S01]  /*7450*/  LOP3.LUT R17, R197, UR13, R4, 0x96, !PT ;  /* 0x0000000dc5117c12 */ /* 0x008fe2000f8e9604 */
[----:B------:R-:W-:Y:S03]  /*7460*/  IMAD.WIDE.U32 R4, R16, -0x2daee0ad, RZ ;  /* 0xd2511f5310047825 */ /* 0x000fe600078e00ff */
[----:B------:R3:W5:Y:S01]  /*7470*/  MUFU.EX2 R205, R19 ;  /* 0x0000001300cd7308 */ /* 0x0007620000000800 */
[----:B------:R-:W-:Y:S01]  /*7480*/  IMAD.WIDE.U32 R16, R17, -0x2daee0ad, RZ ;  /* 0xd2511f5311107825 */ /* 0x000fe200078e00ff */
[----:B------:R-:W-:Y:S02]  /*7490*/  LOP3.LUT R5, R5, UR12, R230, 0x96, !PT ;  /* 0x0000000c05057c12 */ /* 0x000fe4000f8e96e6 */
[----:B--2---:R-:W-:Y:S01]  /*74a0*/  FMNMX.FTZ R0, R59, R2, !PT ;  /* 0x000000023b007209 */ /* 0x004fe20007810000 */
[C---:B----4-:R-:W-:Y:S02]  /*74b0*/  FMUL.FTZ R72, R132.reuse, R72 ;  /* 0x0000004884487220 */ /* 0x050fe40000410000 */
[----:B------:R-:W-:Y:S01]  /*74c0*/  FMUL.FTZ R73, R132, R73 ;  /* 0x0000004984497220 */ /* 0x000fe20000410000 */
[----:B------:R-:W-:Y:S01]  /*74d0*/  FMNMX.FTZ R0, R62, R0, !PT ;  /* 0x000000003e007209 */ /* 0x000fe20007810000 */
[C---:B------:R-:W-:Y:S01]  /*74e0*/  FMUL.FTZ R76, R132.reuse, R76 ;  /* 0x0000004c844c7220 */ /* 0x040fe20000410000 */
[----:B------:R2:W-:Y:S01]  /*74f0*/  MUFU.EX2 R249, R13 ;  /* 0x0000000d00f97308 */ /* 0x0005e20000000800 */
[C---:B------:R-:W-:Y:S01]  /*7500*/  FMUL.FTZ R77, R132.reuse, R77 ;  /* 0x0000004d844d7220 */ /* 0x040fe20000410000 */
[----:B------:R-:W-:Y:S01]  /*7510*/  FMNMX.FTZ R0, R63, R0, !PT ;  /* 0x000000003f007209 */ /* 0x000fe20007810000 */
[C---:B------:R-:W-:Y:S02]  /*7520*/  FMUL.FTZ R88, R132.reuse, R88 ;  /* 0x0000005884587220 */ /* 0x040fe40000410000 */
[----:B-1----:R-:W-:Y:S02]  /*7530*/  IMAD.WIDE.U32 R6, R137, -0x2daee0ad, RZ ;  /* 0xd2511f5389067825 */ /* 0x002fe400078e00ff */
[----:B------:R-:W1:Y:S02]  /*7540*/  SHFL.BFLY PT, R2, R0, 0x2, 0x1f ;  /* 0x0c401f0000027f89 */ /* 0x000e6400000e0000 */
[C---:B------:R-:W-:Y:S01]  /*7550*/  FMUL.FTZ R89, R132.reuse, R89 ;  /* 0x0000005984597220 */ /* 0x040fe20000410000 */
[----:B------:R4:W2:Y:S01]  /*7560*/  MUFU.EX2 R250, R12 ;  /* 0x0000000c00fa7308 */ /* 0x0008a20000000800 */
[----:B------:R-:W-:Y:S01]  /*7570*/  LOP3.LUT R17, R17, UR10, R6, 0x96, !PT ;  /* 0x0000000a11117c12 */ /* 0x000fe2000f8e9606 */
[----:B------:R-:W-:Y:S02]  /*7580*/  FMUL.FTZ R92, R132, R92 ;  /* 0x0000005c845c7220 */ /* 0x000fe40000410000 */
[----:B---3--:R-:W-:Y:S01]  /*7590*/  IMAD.WIDE.U32 R18, R18, -0x2daee0ad, RZ ;  /* 0xd2511f5312127825 */ /* 0x008fe200078e00ff */
[----:B-----5:R-:W-:Y:S03]  /*75a0*/  F2FP.PACK_AB R175, R205, R208 ;  /* 0x000000d0cdaf723e */ /* 0x020fe600000000ff */
[----:B------:R-:W-:Y:S01]  /*75b0*/  IMAD.WIDE.U32 R200, R17, -0x326172a9, RZ ;  /* 0xcd9e8d5711c87825 */ /* 0x000fe200078e00ff */
[----:B------:R-:W-:Y:S01]  /*75c0*/  LOP3.LUT R19, R19, UR10, R4, 0x96, !PT ;  /* 0x0000000a13137c12 */ /* 0x000fe2000f8e9604 */
[----:B------:R-:W-:Y:S01]  /*75d0*/  MUFU.EX2 R244, R9 ;  /* 0x0000000900f47308 */ /* 0x000fe20000000800 */
[----:B------:R-:W-:Y:S01]  /*75e0*/  LOP3.LUT R4, R7, UR12, R228, 0x96, !PT ;  /* 0x0000000c07047c12 */ /* 0x000fe2000f8e96e4 */
[----:B------:R-:W-:Y:S04]  /*75f0*/  IMAD.WIDE.U32 R6, R5, -0x326172a9, RZ ;  /* 0xcd9e8d5705067825 */ /* 0x000fe800078e00ff */
[----:B------:R-:W-:Y:S01]  /*7600*/  IMAD.WIDE.U32 R192, R19, -0x326172a9, RZ ;  /* 0xcd9e8d5713c07825 */ /* 0x000fe200078e00ff */
[----:B------:R-:W-:Y:S03]  /*7610*/  LOP3.LUT R7, R7, UR11, R194, 0x96, !PT ;  /* 0x0000000b07077c12 */ /* 0x000fe6000f8e96c2 */
[----:B------:R-:W-:Y:S01]  /*7620*/  IMAD.WIDE.U32 R4, R4, -0x326172a9, RZ ;  /* 0xcd9e8d5704047825 */ /* 0x000fe200078e00ff */
[----:B-1----:R-:W-:Y:S01]  /*7630*/  FMNMX.FTZ R0, R0, R2, !PT ;  /* 0x0000000200007209 */ /* 0x002fe20007810000 */
[----:B------:R-:W-:Y:S02]  /*7640*/  MUFU.EX2 R251, R139 ;  /* 0x0000008b00fb7308 */ /* 0x000fe40000000800 */
[----:B--2---:R-:W-:Y:S01]  /*7650*/  FFMA.FTZ R13, R8, c[0x0][0x23c], -R186 ;  /* 0x00008f00080d7a23 */ /* 0x004fe200000108ba */
[----:B----4-:R-:W-:Y:S01]  /*7660*/  LOP3.LUT R12, R201, UR9, R4, 0x96, !PT ;  /* 0x00000009c90c7c12 */ /* 0x010fe2000f8e9604 */
[----:B------:R-:W1:Y:S01]  /*7670*/  SHFL.BFLY PT, R2, R0, 0x1, 0x1f ;  /* 0x0c201f0000027f89 */ /* 0x000e6200000e0000 */
[----:B------:R-:W-:Y:S01]  /*7680*/  LOP3.LUT R5, R5, UR11, R196, 0x96, !PT ;  /* 0x0000000b05057c12 */ /* 0x000fe2000f8e96c4 */
[----:B------:R-:W-:Y:S01]  /*7690*/  FMUL.FTZ R19, R133, R155 ;  /* 0x0000009b85137220 */ /* 0x000fe20000410000 */
[----:B------:R-:W-:Y:S01]  /*76a0*/  F2FP.PACK_AB R182, R249, R250 ;  /* 0x000000faf9b6723e */ /* 0x000fe200000000ff */
[----:B------:R-:W-:Y:S02]  /*76b0*/  IMAD.WIDE.U32 R202, R12, -0x2daee0ad, RZ ;  /* 0xd2511f530cca7825 */ /* 0x000fe400078e00ff */
[----:B------:R2:W3:Y:S02]  /*76c0*/  MUFU.EX2 R245, R13 ;  /* 0x0000000d00f57308 */ /* 0x0004e40000000800 */
[----:B------:R-:W-:Y:S04]  /*76d0*/  IMAD.WIDE.U32 R4, R5, -0x2daee0ad, RZ ;  /* 0xd2511f5305047825 */ /* 0x000fe800078e00ff */
[----:B------:R-:W-:Y:S01]  /*76e0*/  FMUL.FTZ R93, R132, R93 ;  /* 0x0000005d845d7220 */ /* 0x000fe20000410000 */
[----:B------:R-:W-:Y:S01]  /*76f0*/  LOP3.LUT R16, R5, UR8, R16, 0x96, !PT ;  /* 0x0000000805107c12 */ /* 0x000fe2000f8e9610 */
[----:B------:R-:W-:Y:S01]  /*7700*/  FMUL.FTZ R96, R3, R96 ;  /* 0x0000006003607220 */ /* 0x000fe20000410000 */
[----:B------:R-:W-:Y:S01]  /*7710*/  LOP3.LUT R4, R203, UR6, R4, 0x96, !PT ;  /* 0x00000006cb047c12 */ /* 0x000fe2000f8e9604 */
[----:B------:R-:W-:Y:S01]  /*7720*/  MUFU.EX2 R201, R49 ;  /* 0x0000003100c97308 */ /* 0x000fe20000000800 */
[----:B------:R-:W-:Y:S02]  /*7730*/  FMUL.FTZ R97, R3, R97 ;  /* 0x0000006103617220 */ /* 0x000fe40000410000 */
[----:B------:R-:W-:Y:S04]  /*7740*/  IMAD.WIDE.U32 R190, R16, -0x326172a9, RZ ;  /* 0xcd9e8d5710be7825 */ /* 0x000fe800078e00ff */
[----:B------:R-:W-:Y:S01]  /*7750*/  IMAD.WIDE.U32 R4, R4, -0x326172a9, RZ ;  /* 0xcd9e8d5704047825 */ /* 0x000fe200078e00ff */
[----:B-1----:R-:W-:Y:S02]  /*7760*/  FMNMX.FTZ R2, R0, R2, !PT ;  /* 0x0000000200027209 */ /* 0x002fe40007810000 */
[----:B------:R-:W-:Y:S01]  /*7770*/  LOP3.LUT R0, R193, UR9, R6, 0x96, !PT ;  /* 0x00000009c1007c12 */ /* 0x000fe2000f8e9606 */
[----:B------:R-:W-:Y:S01]  /*7780*/  IMAD.WIDE.U32 R6, R7, -0x2daee0ad, RZ ;  /* 0xd2511f5307067825 */ /* 0x000fe200078e00ff */
[C---:B------:R-:W-:Y:S01]  /*7790*/  FSETP.NEU.FTZ.AND P1, PT, R2.reuse, -INF , PT ;  /* 0xff8000000200780b */ /* 0x040fe20003f3d000 */
[----:B------:R1:W-:Y:S01]  /*77a0*/  MUFU.EX2 R234, R32 ;  /* 0x0000002000ea7308 */ /* 0x0003e20000000800 */
[----:B--2---:R-:W-:Y:S01]  /*77b0*/  SHF.R.U32.HI R13, RZ, 0x18, R4 ;  /* 0x00000018ff0d7819 */ /* 0x004fe20000011604 */
[----:B------:R-:W-:Y:S01]  /*77c0*/  FMUL.FTZ R187, R2, c[0x0][0x23c] ;  /* 0x00008f0002bb7a20 */ /* 0x000fe20000410000 */
[----:B------:R-:W-:Y:S01]  /*77d0*/  LOP3.LUT R18, R7, UR8, R18, 0x96, !PT ;  /* 0x0000000807127c12 */ /* 0x000fe2000f8e9612 */
[----:B------:R-:W-:Y:S01]  /*77e0*/  IMAD.WIDE.U32 R198, R0, -0x2daee0ad, RZ ;  /* 0xd2511f5300c67825 */ /* 0x000fe200078e00ff */
[----:B------:R-:W-:Y:S02]  /*77f0*/  LOP3.LUT R0, R5, UR17, R190, 0x96, !PT ;  /* 0x0000001105007c12 */ /* 0x000fe4000f8e96be */
[----:B------:R-:W-:Y:S01]  /*7800*/  FSEL R187, R187, RZ, P1 ;  /* 0x000000ffbbbb7208 */ /* 0x000fe20000800000 */
[----:B------:R-:W-:Y:S01]  /*7810*/  IMAD.WIDE.U32 R188, R18, -0x326172a9, RZ ;  /* 0xcd9e8d5712bc7825 */ /* 0x000fe200078e00ff */
[----:B------:R-:W-:Y:S01]  /*7820*/  LOP3.LUT R6, R199, UR6, R6, 0x96, !PT ;  /* 0x00000006c7067c12 */ /* 0x000fe2000f8e9606 */
[----:B------:R2:W-:Y:S01]  /*7830*/  MUFU.EX2 R233, R33 ;  /* 0x0000002100e97308 */ /* 0x0005e20000000800 */
[----:B---3--:R-:W-:Y:S01]  /*7840*/  F2FP.PACK_AB R180, R244, R245 ;  /* 0x000000f5f4b4723e */ /* 0x008fe200000000ff */
[--C-:B------:R-:W-:Y:S01]  /*7850*/  FFMA.FTZ R14, R14, c[0x0][0x23c], -R187.reuse ;  /* 0x00008f000e0e7a23 */ /* 0x100fe200000108bb */
[----:B------:R-:W-:Y:S01]  /*7860*/  LOP3.LUT R137, R189, UR7, R192, 0x96, !PT ;  /* 0x00000007bd897c12 */ /* 0x000fe2000f8e96c0 */
[--C-:B------:R-:W-:Y:S02]  /*7870*/  FFMA.FTZ R15, R15, c[0x0][0x23c], -R187.reuse ;  /* 0x00008f000f0f7a23 */ /* 0x100fe400000108bb */
[----:B------:R-:W-:Y:S04]  /*7880*/  IMAD.WIDE.U32 R6, R6, -0x326172a9, RZ ;  /* 0xcd9e8d5706067825 */ /* 0x000fe800078e00ff */
[----:B------:R3:W-:Y:S01]  /*7890*/  MUFU.EX2 R248, R14 ;  /* 0x0000000e00f87308 */ /* 0x0007e20000000800 */
[--C-:B------:R-:W-:Y:S01]  /*78a0*/  SHF.R.U32.HI R16, RZ, 0x10, R6.reuse ;  /* 0x00000010ff107819 */ /* 0x100fe20000011606 */
[--C-:B------:R-:W-:Y:S01]  /*78b0*/  FFMA.FTZ R10, R10, c[0x0][0x23c], -R187.reuse ;  /* 0x00008f000a0a7a23 */ /* 0x100fe200000108bb */
[C---:B------:R-:W-:Y:S01]  /*78c0*/  LOP3.LUT R12, R6.reuse, 0xffff, RZ, 0xc0, !PT ;  /* 0x0000ffff060c7812 */ /* 0x040fe200078ec0ff */
[--C-:B------:R-:W-:Y:S01]  /*78d0*/  FFMA.FTZ R11, R11, c[0x0][0x23c], -R187.reuse ;  /* 0x00008f000b0b7a23 */ /* 0x100fe200000108bb */
[----:B------:R-:W-:Y:S01]  /*78e0*/  LOP3.LUT R18, R6, 0xff, RZ, 0xc0, !PT ;  /* 0x000000ff06127812 */ /* 0x000fe200078ec0ff */
[----:B-1----:R-:W-:Y:S01]  /*78f0*/  FMUL.FTZ R32, R132, R156 ;  /* 0x0000009c84207220 */ /* 0x002fe20000410000 */
[----:B------:R-:W-:Y:S01]  /*7900*/  SHF.R.U32.HI R17, RZ, 0x18, R6 ;  /* 0x00000018ff117819 */ /* 0x000fe20000011606 */
[--C-:B------:R-:W-:Y:S01]  /*7910*/  FFMA.FTZ R46, R46, c[0x0][0x23c], -R187.reuse ;  /* 0x00008f002e2e7a23 */ /* 0x100fe200000108bb */
[----:B------:R-:W-:Y:S01]  /*7920*/  LOP3.LUT R6, R7, UR17, R188, 0x96, !PT ;  /* 0x0000001107067c12 */ /* 0x000fe2000f8e96bc */
[----:B------:R1:W4:Y:S01]  /*7930*/  MUFU.EX2 R247, R15 ;  /* 0x0000000f00f77308 */ /* 0x0003220000000800 */
[----:B------:R-:W-:Y:S01]  /*7940*/  LOP3.LUT R7, R4, 0xffff, RZ, 0xc0, !PT ;  /* 0x0000ffff04077812 */ /* 0x000fe200078ec0ff */
[----:B------:R-:W-:Y:S01]  /*7950*/  FFMA.FTZ R59, R59, c[0x0][0x23c], -R187 ;  /* 0x00008f003b3b7a23 */ /* 0x000fe200000108bb */
[----:B------:R-:W-:Y:S01]  /*7960*/  LOP3.LUT R8, R16, 0xff, RZ, 0xc0, !PT ;  /* 0x000000ff10087812 */ /* 0x000fe200078ec0ff */
[----:B------:R-:W-:Y:S01]  /*7970*/  FMUL.FTZ R16, R3, R152 ;  /* 0x0000009803107220 */ /* 0x000fe20000410000 */
[----:B------:R-:W-:Y:S01]  /*7980*/  SHF.R.U32.HI R5, RZ, 0x8, R7 ;  /* 0x00000008ff057819 */ /* 0x000fe20000011607 */
[----:B--2---:R-:W-:Y:S01]  /*7990*/  FMUL.FTZ R33, R132, R157 ;  /* 0x0000009d84217220 */ /* 0x004fe20000410000 */
[----:B------:R-:W-:Y:S01]  /*79a0*/  PRMT R17, R8, 0x5410, R17 ;  /* 0x0000541008117816 */ /* 0x000fe20000000011 */
[C---:B------:R-:W-:Y:S01]  /*79b0*/  FMUL.FTZ R98, R133.reuse, R98 ;  /* 0x0000006285627220 */ /* 0x040fe20000410000 */
[----:B------:R-:W-:Y:S01]  /*79c0*/  SHF.R.U32.HI R12, RZ, 0x8, R12 ;  /* 0x00000008ff0c7819 */ /* 0x000fe2000001160c */
[----:B------:R2:W-:Y:S01]  /*79d0*/  MUFU.EX2 R239, R10 ;  /* 0x0000000a00ef7308 */ /* 0x0005e20000000800 */
[----:B------:R-:W-:Y:S01]  /*79e0*/  SHF.R.U32.HI R7, RZ, 0x10, R6 ;  /* 0x00000010ff077819 */ /* 0x000fe20000011606 */
[----:B------:R-:W-:Y:S01]  /*79f0*/  FMUL.FTZ R99, R133, R99 ;  /* 0x0000006385637220 */ /* 0x000fe20000410000 */
[----:B------:R-:W-:Y:S01]  /*7a00*/  LOP3.LUT R8, R0, 0xff, RZ, 0xc0, !PT ;  /* 0x000000ff00087812 */ /* 0x000fe200078ec0ff */
[C---:B------:R-:W-:Y:S01]  /*7a10*/  FMUL.FTZ R108, R3.reuse, R108 ;  /* 0x0000006c036c7220 */ /* 0x040fe20000410000 */
[----:B---3--:R-:W-:Y:S01]  /*7a20*/  SHF.R.U32.HI R14, RZ, 0x10, R4 ;  /* 0x00000010ff0e7819 */ /* 0x008fe20000011604 */
[----:B------:R-:W-:Y:S01]  /*7a30*/  FMUL.FTZ R109, R3, R109 ;  /* 0x0000006d036d7220 */ /* 0x000fe20000410000 */
[----:B------:R-:W-:Y:S01]  /*7a40*/  PRMT R18, R18, 0x5410, R12 ;  /* 0x0000541012127816 */ /* 0x000fe2000000000c */
[C---:B------:R-:W-:Y:S01]  /*7a50*/  FMUL.FTZ R110, R133.reuse, R110 ;  /* 0x0000006e856e7220 */ /* 0x040fe20000410000 */
[----:B------:R-:W-:Y:S01]  /*7a60*/  LOP3.LUT R12, R6, 0xff, RZ, 0xc0, !PT ;  /* 0x000000ff060c7812 */ /* 0x000fe200078ec0ff */
[----:B------:R-:W3:Y:S01]  /*7a70*/  MUFU.EX2 R238, R11 ;  /* 0x0000000b00ee7308 */ /* 0x000ee20000000800 */
[----:B------:R-:W-:Y:S01]  /*7a80*/  SHF.R.U32.HI R9, RZ, 0x18, R6 ;  /* 0x00000018ff097819 */ /* 0x000fe20000011606 */
[--C-:B------:R-:W-:Y:S01]  /*7a90*/  HSET2.LE.AND R174, R18, R226.reuse, PT ;  /* 0x000000e212ae7233 */ /* 0x100fe20003803000 */
[----:B------:R-:W-:Y:S01]  /*7aa0*/  LOP3.LUT R14, R14, 0xff, RZ, 0xc0, !PT ;  /* 0x000000ff0e0e7812 */ /* 0x000fe200078ec0ff */
[C---:B------:R-:W-:Y:S01]  /*7ab0*/  FMUL.FTZ R18, R133.reuse, R154 ;  /* 0x0000009a85127220 */ /* 0x040fe20000410000 */
[----:B-1----:R-:W-:Y:S01]  /*7ac0*/  LOP3.LUT R15, R4, 0xff, RZ, 0xc0, !PT ;  /* 0x000000ff040f7812 */ /* 0x002fe200078ec0ff */
[----:B------:R-:W-:Y:S01]  /*7ad0*/  FMUL.FTZ R111, R133, R111 ;  /* 0x0000006f856f7220 */ /* 0x000fe20000410000 */
[----:B------:R-:W-:Y:S01]  /*7ae0*/  LOP3.LUT R4, R0, 0xffff, RZ, 0xc0, !PT ;  /* 0x0000ffff00047812 */ /* 0x000fe200078ec0ff */
[----:B------:R-:W-:Y:S01]  /*7af0*/  FFMA.FTZ R44, R44, c[0x0][0x23c], -R186 ;  /* 0x00008f002c2c7a23 */ /* 0x000fe200000108ba */
[----:B------:R-:W-:Y:S01]  /*7b00*/  PRMT R15, R15, 0x5410, R5 ;  /* 0x000054100f0f7816 */ /* 0x000fe20000000005 */
[----:B------:R-:W-:Y:S01]  /*7b10*/  MUFU.EX2 R199, R51 ;  /* 0x0000003300c77308 */ /* 0x000fe20000000800 */
[----:B------:R-:W-:Y:S01]  /*7b20*/  SHF.R.U32.HI R4, RZ, 0x8, R4 ;  /* 0x00000008ff047819 */ /* 0x000fe20000011604 */
[----:B------:R-:W-:Y:S01]  /*7b30*/  FFMA.FTZ R45, R45, c[0x0][0x23c], -R186 ;  /* 0x00008f002d2d7a23 */ /* 0x000fe200000108ba */
[----:B------:R-:W-:Y:S01]  /*7b40*/  LOP3.LUT R5, R6, 0xffff, RZ, 0xc0, !PT ;  /* 0x0000ffff06057812 */ /* 0x000fe200078ec0ff */
[----:B------:R-:W-:Y:S01]  /*7b50*/  FFMA.FTZ R52, R52, c[0x0][0x23c], -R184 ;  /* 0x00008f0034347a23 */ /* 0x000fe200000108b8 */
[----:B------:R-:W-:Y:S01]  /*7b60*/  PRMT R8, R8, 0x5410, R4 ;  /* 0x0000541008087816 */ /* 0x000fe20000000004 */
[----:B------:R-:W-:Y:S01]  /*7b70*/  FFMA.FTZ R57, R57, c[0x0][0x23c], -R186 ;  /* 0x00008f0039397a23 */ /* 0x000fe200000108ba */
[----:B------:R-:W-:Y:S01]  /*7b80*/  SHF.R.U32.HI R6, RZ, 0x8, R5 ;  /* 0x00000008ff067819 */ /* 0x000fe20000011605 */
[----:B------:R-:W-:Y:S01]  /*7b90*/  FFMA.FTZ R58, R58, c[0x0][0x23c], -R187 ;  /* 0x00008f003a3a7a23 */ /* 0x000fe200000108bb */
[----:B------:R-:W-:Y:S01]  /*7ba0*/  LOP3.LUT R5, R7, 0xff, RZ, 0xc0, !PT ;  /* 0x000000ff07057812 */ /* 0x000fe200078ec0ff */
[--C-:B------:R-:W-:Y:S01]  /*7bb0*/  HSET2.LE.AND R8, R8, R226.reuse, PT ;  /* 0x000000e208087233 */ /* 0x100fe20003803000 */
[--C-:B------:R-:W-:Y:S01]  /*7bc0*/  SHF.R.U32.HI R7, RZ, 0x18, R0.reuse ;  /* 0x00000018ff077819 */ /* 0x100fe20000011600 */
[----:B------:R-:W-:Y:S01]  /*7bd0*/  MUFU.EX2 R227, R34 ;  /* 0x0000002200e37308 */ /* 0x000fe20000000800 */
[----:B------:R-:W-:Y:S01]  /*7be0*/  SHF.R.U32.HI R4, RZ, 0x10, R0 ;  /* 0x00000010ff047819 */ /* 0x000fe20000011600 */
[----:B------:R-:W-:Y:S01]  /*7bf0*/  FADD.FTZ R0, -R2, R138 ;  /* 0x0000008a02007221 */ /* 0x000fe20000010100 */
[----:B------:R-:W-:Y:S01]  /*7c00*/  PRMT R13, R14, 0x5410, R13 ;  /* 0x000054100e0d7816 */ /* 0x000fe2000000000d */
[----:B------:R-:W-:Y:S01]  /*7c10*/  FFMA.FTZ R60, R60, c[0x0][0x23c], -R186 ;  /* 0x00008f003c3c7a23 */ /* 0x000fe200000108ba */
[----:B------:R-:W-:Y:S01]  /*7c20*/  PRMT R12, R12, 0x5410, R6 ;  /* 0x000054100c0c7816 */ /* 0x000fe20000000006 */
[----:B------:R-:W-:Y:S01]  /*7c30*/  FMUL.FTZ R0, R0, c[0x0][0x23c] ;  /* 0x00008f0000007a20 */ /* 0x000fe20000410000 */
[----:B------:R-:W-:Y:S01]  /*7c40*/  PRMT R9, R5, 0x5410, R9 ;  /* 0x0000541005097816 */ /* 0x000fe20000000009 */
[--C-:B------:R-:W-:Y:S01]  /*7c50*/  HSET2.LE.AND R5, R17, R226.reuse, PT ;  /* 0x000000e211057233 */ /* 0x100fe20003803000 */
[----:B------:R-:W-:Y:S01]  /*7c60*/  LOP3.LUT R6, R4, 0xff, RZ, 0xc0, !PT ;  /* 0x000000ff04067812 */ /* 0x000fe200078ec0ff */
[--C-:B------:R-:W-:Y:S01]  /*7c70*/  HSET2.LE.AND R172, R12, R226.reuse, PT ;  /* 0x000000e20cac7233 */ /* 0x100fe20003803000 */
[----:B------:R-:W-:Y:S01]  /*7c80*/  F2FP.PACK_AB R4, R209, R207 ;  /* 0x000000cfd104723e */ /* 0x000fe200000000ff */
[----:B------:R-:W1:Y:S01]  /*7c90*/  MUFU.EX2 R0, R0 ;  /* 0x0000000000007308 */ /* 0x000e620000000800 */
[----:B--2---:R-:W-:Y:S01]  /*7ca0*/  PRMT R10, R6, 0x5410, R7 ;  /* 0x00005410060a7816 */ /* 0x004fe20000000007 */
[--C-:B------:R-:W-:Y:S01]  /*7cb0*/  HSET2.LE.AND R6, R15, R226.reuse, PT ;  /* 0x000000e20f067233 */ /* 0x100fe20003803000 */
[----:B------:R-:W-:Y:S01]  /*7cc0*/  LOP3.LUT R174, R174, R4, RZ, 0xc0, !PT ;  /* 0x00000004aeae7212 */ /* 0x000fe200078ec0ff */
[--C-:B------:R-:W-:Y:S01]  /*7cd0*/  HSET2.LE.AND R7, R13, R226.reuse, PT ;  /* 0x000000e20d077233 */ /* 0x100fe20003803000 */
[----:B------:R-:W-:Y:S01]  /*7ce0*/  LOP3.LUT R175, R5, R175, RZ, 0xc0, !PT ;  /* 0x000000af05af7212 */ /* 0x000fe200078ec0ff */
[--C-:B------:R-:W-:Y:S01]  /*7cf0*/  HSET2.LE.AND R173, R9, R226.reuse, PT ;  /* 0x000000e209ad7233 */ /* 0x100fe20003803000 */
[----:B------:R-:W-:Y:S01]  /*7d00*/  F2FP.PACK_AB R4, R206, R246 ;  /* 0x000000f6ce04723e */ /* 0x000fe200000000ff */
[--C-:B------:R-:W-:Y:S01]  /*7d10*/  HSET2.LE.AND R9, R10, R226.reuse, PT ;  /* 0x000000e20a097233 */ /* 0x100fe20003803000 */
[----:B------:R-:W-:Y:S01]  /*7d20*/  F2FP.PACK_AB R5, R251, R252 ;  /* 0x000000fcfb05723e */ /* 0x000fe200000000ff */
[C---:B------:R-:W-:Y:S01]  /*7d30*/  FMUL.FTZ R12, R132.reuse, R148 ;  /* 0x00000094840c7220 */ /* 0x040fe20000410000 */
[----:B----4-:R-:W-:Y:S01]  /*7d40*/  F2FP.PACK_AB R183, R247, R248 ;  /* 0x000000f8f7b7723e */ /* 0x010fe200000000ff */
[----:B------:R-:W-:Y:S01]  /*7d50*/  FMUL.FTZ R13, R132, R149 ;  /* 0x00000095840d7220 */ /* 0x000fe20000410000 */
[----:B------:R-:W-:Y:S01]  /*7d60*/  LOP3.LUT R172, R172, R4, RZ, 0xc0, !PT ;  /* 0x00000004acac7212 */ /* 0x000fe200078ec0ff */
[----:B------:R-:W-:Y:S01]  /*7d70*/  FMUL.FTZ R4, R3, R140 ;  /* 0x0000008c03047220 */ /* 0x000fe20000410000 */
[----:B------:R-:W-:Y:S01]  /*7d80*/  LOP3.LUT R173, R173, R5, RZ, 0xc0, !PT ;  /* 0x00000005adad7212 */ /* 0x000fe200078ec0ff */
[----:B------:R-:W-:Y:S01]  /*7d90*/  FMUL.FTZ R5, R3, R141 ;  /* 0x0000008d03057220 */ /* 0x000fe20000410000 */
[----:B------:R-:W-:Y:S01]  /*7da0*/  LOP3.LUT R182, R6, R182, RZ, 0xc0, !PT ;  /* 0x000000b606b67212 */ /* 0x000fe200078ec0ff */
[----:B------:R-:W-:Y:S01]  /*7db0*/  FMUL.FTZ R6, R133, R142 ;  /* 0x0000008e85067220 */ /* 0x000fe20000410000 */
[----:B------:R-:W-:Y:S01]  /*7dc0*/  LOP3.LUT R183, R7, R183, RZ, 0xc0, !PT ;  /* 0x000000b707b77212 */ /* 0x000fe200078ec0ff */
[----:B------:R-:W-:Y:S01]  /*7dd0*/  FMUL.FTZ R7, R133, R143 ;  /* 0x0000008f85077220 */ /* 0x000fe20000410000 */
[----:B---3--:R-:W-:Y:S01]  /*7de0*/  F2FP.PACK_AB R181, R238, R239 ;  /* 0x000000efeeb5723e */ /* 0x008fe200000000ff */
[----:B------:R-:W2:Y:S01]  /*7df0*/  LDSM.16.MT88.4 R140, [R218+0x9000] ;  /* 0x00900000da8c783b */ /* 0x000ea20000004200 */
[----:B------:R-:W-:Y:S01]  /*7e00*/  LOP3.LUT R180, R8, R180, RZ, 0xc0, !PT ;  /* 0x000000b408b47212 */ /* 0x000fe200078ec0ff */
[C---:B------:R-:W-:Y:S01]  /*7e10*/  FMUL.FTZ R8, R132.reuse, R144 ;  /* 0x0000009084087220 */ /* 0x040fe20000410000 */
[----:B------:R-:W-:Y:S01]  /*7e20*/  LOP3.LUT R181, R9, R181, RZ, 0xc0, !PT ;  /* 0x000000b509b57212 */ /* 0x000fe200078ec0ff */
[----:B------:R-:W-:Y:S01]  /*7e30*/  FMUL.FTZ R9, R132, R145 ;  /* 0x0000009184097220 */ /* 0x000fe20000410000 */
[-C--:B------:R-:W-:Y:S01]  /*7e40*/  HMMA.16816.F32 R4, R172, R176.reuse, R4 ;  /* 0x000000b0ac04723c */ /* 0x080fe20000001804 */
[C---:B-1----:R-:W-:Y:S01]  /*7e50*/  FMUL.FTZ R10, R0.reuse, R146 ;  /* 0x00000092000a7220 */ /* 0x042fe20000410000 */
[----:B------:R1:W3:Y:S01]  /*7e60*/  MUFU.EX2 R215, R35 ;  /* 0x0000002300d77308 */ /* 0x0002e20000000800 */
[C---:B------:R-:W-:Y:S01]  /*7e70*/  FMUL.FTZ R11, R0.reuse, R147 ;  /* 0x00000093000b7220 */ /* 0x040fe20000410000 */
[----:B------:R-:W-:Y:S01]  /*7e80*/  LOP3.LUT R138, R191, UR7, R200, 0x96, !PT ;  /* 0x00000007bf8a7c12 */ /* 0x000fe2000f8e96c8 */
[----:B------:R-:W4:Y:S01]  /*7e90*/  LDSM.16.MT88.4 R144, [R216+0xa000] ;  /* 0x00a00000d890783b */ /* 0x000f220000004200 */
[C---:B------:R-:W-:Y:S02]  /*7ea0*/  FMUL.FTZ R34, R0.reuse, R158 ;  /* 0x0000009e00227220 */ /* 0x040fe40000410000 */
[C---:B------:R-:W-:Y:S02]  /*7eb0*/  FMUL.FTZ R14, R0.reuse, R150 ;  /* 0x00000096000e7220 */ /* 0x040fe40000410000 */
[C---:B------:R-:W-:Y:S02]  /*7ec0*/  HMMA.16816.F32 R8, R180.reuse, R176, R8 ;  /* 0x000000b0b408723c */ /* 0x040fe40000001808 */
[C---:B------:R-:W-:Y:S01]  /*7ed0*/  FMUL.FTZ R15, R0.reuse, R151 ;  /* 0x00000097000f7220 */ /* 0x040fe20000410000 */
[----:B------:R-:W-:Y:S01]  /*7ee0*/  MUFU.EX2 R200, R50 ;  /* 0x0000003200c87308 */ /* 0x000fe20000000800 */
[C---:B------:R-:W-:Y:S02]  /*7ef0*/  FMUL.FTZ R17, R3.reuse, R153 ;  /* 0x0000009903117220 */ /* 0x040fe40000410000 */
[C---:B------:R-:W-:Y:S02]  /*7f00*/  FMUL.FTZ R74, R0.reuse, R74 ;  /* 0x0000004a004a7220 */ /* 0x040fe40000410000 */
[C---:B------:R-:W-:Y:S01]  /*7f10*/  FMUL.FTZ R75, R0.reuse, R75 ;  /* 0x0000004b004b7220 */ /* 0x040fe20000410000 */
[-C--:B------:R-:W-:Y:S03]  /*7f20*/  HMMA.16816.F32 R12, R180, R178.reuse, R12 ;  /* 0x000000b2b40c723c */ /* 0x080fe6000000180c */
[C---:B------:R-:W-:Y:S01]  /*7f30*/  FMUL.FTZ R78, R0.reuse, R78 ;  /* 0x0000004e004e7220 */ /* 0x040fe20000410000 */
[----:B------:R-:W-:Y:S01]  /*7f40*/  MUFU.EX2 R188, R44 ;  /* 0x0000002c00bc7308 */ /* 0x000fe20000000800 */
[C---:B------:R-:W-:Y:S02]  /*7f50*/  FMUL.FTZ R79, R0.reuse, R79 ;  /* 0x0000004f004f7220 */ /* 0x040fe40000410000 */
[C---:B-1----:R-:W-:Y:S01]  /*7f60*/  FMUL.FTZ R35, R0.reuse, R159 ;  /* 0x0000009f00237220 */ /* 0x042fe20000410000 */
[C---:B------:R-:W-:Y:S01]  /*7f70*/  HMMA.16816.F32 R16, R172.reuse, R178, R16 ;  /* 0x000000b2ac10723c */ /* 0x040fe20000001810 */
[----:B------:R-:W-:Y:S03]  /*7f80*/  LDSM.16.MT88.4 R156, [R216+0xa400] ;  /* 0x00a40000d89c783b */ /* 0x000fe60000004200 */
[C---:B------:R-:W-:Y:S02]  /*7f90*/  FMUL.FTZ R90, R0.reuse, R90 ;  /* 0x0000005a005a7220 */ /* 0x040fe40000410000 */
[C---:B------:R-:W-:Y:S02]  /*7fa0*/  FMUL.FTZ R91, R0.reuse, R91 ;  /* 0x0000005b005b7220 */ /* 0x040fe40000410000 */
[-C--:B--2---:R-:W-:Y:S01]  /*7fb0*/  HMMA.16816.F32 R68, R172, R140.reuse, R68 ;  /* 0x0000008cac44723c */ /* 0x084fe20000001844 */
[C---:B------:R-:W-:Y:S03]  /*7fc0*/  FMUL.FTZ R94, R0.reuse, R94 ;  /* 0x0000005e005e7220 */ /* 0x040fe60000410000 */
[----:B------:R-:W-:Y:S02]  /*7fd0*/  FMUL.FTZ R95, R0, R95 ;  /* 0x0000005f005f7220 */ /* 0x000fe40000410000 */
[----:B------:R-:W-:Y:S02]  /*7fe0*/  IMAD.WIDE.U32 R138, R138, -0x2daee0ad, RZ ;  /* 0xd2511f538a8a7825 */ /* 0x000fe400078e00ff */
[C---:B------:R-:W-:Y:S04]  /*7ff0*/  HMMA.16816.F32 R72, R180.reuse, R140, R72 ;  /* 0x0000008cb448723c */ /* 0x040fe80000001848 */
[----:B------:R-:W-:Y:S01]  /*8000*/  LOP3.LUT R151, R138, 0xff, RZ, 0xc0, !PT ;  /* 0x000000ff8a977812 */ /* 0x000fe200078ec0ff */
[C---:B------:R-:W-:Y:S02]  /*8010*/  FMUL.FTZ R100, R3.reuse, R100 ;  /* 0x0000006403647220 */ /* 0x040fe40000410000 */
[----:B------:R-:W-:Y:S01]  /*8020*/  FMUL.FTZ R101, R3, R101 ;  /* 0x0000006503657220 */ /* 0x000fe20000410000 */
[-C--:B------:R-:W-:Y:S01]  /*8030*/  HMMA.16816.F32 R76, R180, R142.reuse, R76 ;  /* 0x0000008eb44c723c */ /* 0x080fe2000000184c */
[C---:B------:R-:W-:Y:S03]  /*8040*/  FMUL.FTZ R102, R133.reuse, R102 ;  /* 0x0000006685667220 */ /* 0x040fe60000410000 */
[----:B------:R-:W-:Y:S02]  /*8050*/  FMUL.FTZ R103, R133, R103 ;  /* 0x0000006785677220 */ /* 0x000fe40000410000 */
[C---:B------:R-:W-:Y:S02]  /*8060*/  FMUL.FTZ R104, R132.reuse, R104 ;  /* 0x0000006884687220 */ /* 0x040fe40000410000 */
[C---:B------:R-:W-:Y:S01]  /*8070*/  HMMA.16816.F32 R80, R172.reuse, R142, R80 ;  /* 0x0000008eac50723c */ /* 0x040fe20000001850 */
[----:B------:R-:W1:Y:S03]  /*8080*/  LDSM.16.MT88.4 R140, [R218+0xa000] ;  /* 0x00a00000da8c783b */ /* 0x000e660000004200 */
[----:B------:R-:W-:Y:S02]  /*8090*/  FMUL.FTZ R105, R132, R105 ;  /* 0x0000006984697220 */ /* 0x000fe40000410000 */
[C---:B------:R-:W-:Y:S02]  /*80a0*/  FMUL.FTZ R106, R0.reuse, R106 ;  /* 0x0000006a006a7220 */ /* 0x040fe40000410000 */
[-C--:B----4-:R-:W-:Y:S01]  /*80b0*/  HMMA.16816.F32 R84, R172, R144.reuse, R84 ;  /* 0x00000090ac54723c */ /* 0x090fe20000001854 */
[----:B------:R-:W-:Y:S03]  /*80c0*/  FMUL.FTZ R107, R0, R107 ;  /* 0x0000006b006b7220 */ /* 0x000fe60000410000 */
[----:B------:R-:W-:Y:S02]  /*80d0*/  FFMA.FTZ R21, R21, c[0x0][0x23c], -R184 ;  /* 0x00008f0015157a23 */ /* 0x000fe400000108b8 */
[----:B------:R-:W-:Y:S02]  /*80e0*/  FFMA.FTZ R22, R22, c[0x0][0x23c], -R185 ;  /* 0x00008f0016167a23 */ /* 0x000fe400000108b9 */
[C---:B------:R-:W-:Y:S01]  /*80f0*/  HMMA.16816.F32 R88, R180.reuse, R144, R88 ;  /* 0x00000090b458723c */ /* 0x040fe20000001858 */
[----:B------:R2:W-:Y:S03]  /*8100*/  MUFU.EX2 R213, R21 ;  /* 0x0000001500d57308 */ /* 0x0005e60000000800 */
[--C-:B------:R-:W-:Y:S02]  /*8110*/  FFMA.FTZ R24, R24, c[0x0][0x23c], -R186.reuse ;  /* 0x00008f0018187a23 */ /* 0x100fe400000108ba */
[----:B------:R-:W-:Y:S02]  /*8120*/  IMAD.MOV.U32 R176, RZ, RZ, R207 ;  /* 0x000000ffffb07224 */ /* 0x000fe400078e00cf */
[-C--:B------:R-:W-:Y:S01]  /*8130*/  HMMA.16816.F32 R92, R180, R146.reuse, R92 ;  /* 0x00000092b45c723c */ /* 0x080fe2000000185c */
[----:B------:R-:W-:Y:S02]  /*8140*/  FFMA.FTZ R25, R25, c[0x0][0x23c], -R186 ;  /* 0x00008f0019197a23 */ /* 0x000fe400000108ba */
[----:B------:R4:W-:Y:S01]  /*8150*/  MUFU.EX2 R212, R22 ;  /* 0x0000001600d47308 */ /* 0x0009e20000000800 */
[C---:B------:R-:W-:Y:S02]  /*8160*/  FMUL.FTZ R116, R132.reuse, R116 ;  /* 0x0000007484747220 */ /* 0x040fe40000410000 */
[----:B------:R-:W-:Y:S02]  /*8170*/  FMUL.FTZ R117, R132, R117 ;  /* 0x0000007584757220 */ /* 0x000fe40000410000 */
[C---:B------:R-:W-:Y:S01]  /*8180*/  HMMA.16816.F32 R96, R172.reuse, R146, R96 ;  /* 0x00000092ac60723c */ /* 0x040fe20000001860 */
[----:B------:R-:W5:Y:S03]  /*8190*/  LDSM.16.MT88.4 R144, [R216+0xb000] ;  /* 0x00b00000d890783b */ /* 0x000f660000004200 */
[C---:B------:R-:W-:Y:S01]  /*81a0*/  FMUL.FTZ R118, R0.reuse, R118 ;  /* 0x0000007600767220 */ /* 0x040fe20000410000 */
[----:B------:R3:W-:Y:S01]  /*81b0*/  MUFU.EX2 R210, R24 ;  /* 0x0000001800d27308 */ /* 0x0007e20000000800 */
[----:B------:R-:W-:Y:S02]  /*81c0*/  FMUL.FTZ R119, R0, R119 ;  /* 0x0000007700777220 */ /* 0x000fe40000410000 */
[C---:B------:R-:W-:Y:S01]  /*81d0*/  FMUL.FTZ R120, R3.reuse, R120 ;  /* 0x0000007803787220 */ /* 0x040fe20000410000 */
[-C--:B-1----:R-:W-:Y:S03]  /*81e0*/  HMMA.16816.F32 R100, R172, R140.reuse, R100 ;  /* 0x0000008cac64723c */ /* 0x082fe60000001864 */
[----:B------:R-:W-:Y:S02]  /*81f0*/  FFMA.FTZ R20, R20, c[0x0][0x23c], -R184 ;  /* 0x00008f0014147a23 */ /* 0x000fe400000108b8 */
[----:B--2---:R-:W-:Y:S02]  /*8200*/  FMUL.FTZ R21, R132, R161 ;  /* 0x000000a184157220 */ /* 0x004fe40000410000 */
[----:B------:R-:W-:Y:S01]  /*8210*/  FMUL.FTZ R121, R3, R121 ;  /* 0x0000007903797220 */ /* 0x000fe20000410000 */
[C---:B------:R-:W-:Y:S01]  /*8220*/  HMMA.16816.F32 R104, R180.reuse, R140, R104 ;  /* 0x0000008cb468723c */ /* 0x040fe20000001868 */
[----:B------:R1:W-:Y:S03]  /*8230*/  MUFU.EX2 R214, R20 ;  /* 0x0000001400d67308 */ /* 0x0003e60000000800 */
[----:B----4-:R-:W-:Y:S02]  /*8240*/  FMUL.FTZ R22, R0, R162 ;  /* 0x000000a200167220 */ /* 0x010fe40000410000 */
[----:B------:R-:W-:Y:S02]  /*8250*/  FMUL.FTZ R122, R133, R122 ;  /* 0x0000007a857a7220 */ /* 0x000fe40000410000 */
[-C--:B------:R-:W-:Y:S01]  /*8260*/  HMMA.16816.F32 R32, R180, R142.reuse, R32 ;  /* 0x0000008eb420723c */ /* 0x080fe20000001820 */
[----:B------:R-:W-:Y:S03]  /*8270*/  IMAD.WIDE.U32 R140, R137, -0x2daee0ad, RZ ;  /* 0xd2511f53898c7825 */ /* 0x000fe600078e00ff */
[----:B---3--:R-:W-:Y:S01]  /*8280*/  SHF.R.U32.HI R24, RZ, 0x10, R138 ;  /* 0x00000010ff187819 */ /* 0x008fe2000001168a */
[----:B------:R-:W-:Y:S01]  /*8290*/  FMUL.FTZ R123, R133, R123 ;  /* 0x0000007b857b7220 */ /* 0x000fe20000410000 */
[----:B------:R-:W-:Y:S01]  /*82a0*/  LOP3.LUT R148, R141, UR16, R198, 0x96, !PT ;  /* 0x000000108d947c12 */ /* 0x000fe2000f8e96c6 */
[----:B------:R-:W-:Y:S01]  /*82b0*/  FFMA.FTZ R28, R28, c[0x0][0x23c], -R186 ;  /* 0x00008f001c1c7a23 */ /* 0x000fe200000108ba */
[C---:B------:R-:W-:Y:S01]  /*82c0*/  HMMA.16816.F32 R108, R172.reuse, R142, R108 ;  /* 0x0000008eac6c723c */ /* 0x040fe2000000186c */
[C---:B------:R-:W-:Y:S03]  /*82d0*/  FMUL.FTZ R112, R3.reuse, R112 ;  /* 0x0000007003707220 */ /* 0x040fe60000410000 */
[----:B------:R-:W-:Y:S01]  /*82e0*/  FMUL.FTZ R113, R3, R113 ;  /* 0x0000007103717220 */ /* 0x000fe20000410000 */
[C---:B------:R-:W-:Y:S01]  /*82f0*/  LOP3.LUT R149, R140.reuse, 0xffff, RZ, 0xc0, !PT ;  /* 0x0000ffff8c957812 */ /* 0x040fe200078ec0ff */
[C---:B------:R-:W-:Y:S01]  /*8300*/  FMUL.FTZ R114, R133.reuse, R114 ;  /* 0x0000007285727220 */ /* 0x040fe20000410000 */
[----:B------:R-:W-:Y:S01]  /*8310*/  LOP3.LUT R150, R140, 0xff, RZ, 0xc0, !PT ;  /* 0x000000ff8c967812 */ /* 0x000fe200078ec0ff */
[----:B------:R-:W-:Y:S01]  /*8320*/  FMUL.FTZ R115, R133, R115 ;  /* 0x0000007385737220 */ /* 0x000fe20000410000 */
[--C-:B------:R-:W-:Y:S03]  /*8330*/  SHF.R.U32.HI R152, RZ, 0x10, R140.reuse ;  /* 0x00000010ff987819 */ /* 0x100fe6000001168c */
[----:B------:R-:W-:Y:S01]  /*8340*/  FFMA.FTZ R137, R23, c[0x0][0x23c], -R185 ;  /* 0x00008f0017897a23 */ /* 0x000fe200000108b9 */
[----:B------:R-:W-:Y:S01]  /*8350*/  SHF.R.U32.HI R154, RZ, 0x18, R140 ;  /* 0x00000018ff9a7819 */ /* 0x000fe2000001168c */
[----:B-1----:R-:W-:Y:S01]  /*8360*/  FMUL.FTZ R20, R132, R160 ;  /* 0x000000a084147220 */ /* 0x002fe20000410000 */
[-C--:B-----5:R-:W-:Y:S01]  /*8370*/  HMMA.16816.F32 R112, R172, R144.reuse, R112 ;  /* 0x00000090ac70723c */ /* 0x0a0fe20000001870 */
[----:B------:R-:W-:Y:S01]  /*8380*/  FMUL.FTZ R23, R0, R163 ;  /* 0x000000a300177220 */ /* 0x000fe20000410000 */
[----:B------:R-:W1:Y:S01]  /*8390*/  LDSM.16.MT88.4 R140, [R218+0xb000] ;  /* 0x00b00000da8c783b */ /* 0x000e620000004200 */
[----:B------:R2:W-:Y:S01]  /*83a0*/  MUFU.EX2 R211, R137 ;  /* 0x0000008900d37308 */ /* 0x0005e20000000800 */
[--C-:B------:R-:W-:Y:S02]  /*83b0*/  FFMA.FTZ R27, R27, c[0x0][0x23c], -R187.reuse ;  /* 0x00008f001b1b7a23 */ /* 0x100fe400000108bb */
[----:B------:R-:W-:Y:S02]  /*83c0*/  FFMA.FTZ R26, R26, c[0x0][0x23c], -R187 ;  /* 0x00008f001a1a7a23 */ /* 0x000fe400000108bb */
[C---:B------:R-:W-:Y:S01]  /*83d0*/  HMMA.16816.F32 R20, R180.reuse, R144, R20 ;  /* 0x00000090b414723c */ /* 0x040fe20000001814 */
[----:B------:R-:W-:Y:S03]  /*83e0*/  IMAD.MOV.U32 R178, RZ, RZ, R209 ;  /* 0x000000ffffb27224 */ /* 0x000fe600078e00d1 */
[----:B------:R-:W-:Y:S01]  /*83f0*/  IMAD.MOV.U32 R179, RZ, RZ, R208 ;  /* 0x000000ffffb37224 */ /* 0x000fe200078e00d0 */
[----:B------:R3:W-:Y:S01]  /*8400*/  MUFU.EX2 R207, R27 ;  /* 0x0000001b00cf7308 */ /* 0x0007e20000000800 */
[----:B------:R-:W-:Y:S01]  /*8410*/  FFMA.FTZ R29, R29, c[0x0][0x23c], -R186 ;  /* 0x00008f001d1d7a23 */ /* 0x000fe200000108ba */
[----:B------:R-:W-:Y:S01]  /*8420*/  LOP3.LUT R145, R148, 0xff, RZ, 0xc0, !PT ;  /* 0x000000ff94917812 */ /* 0x000fe200078ec0ff */
[-C--:B------:R-:W-:Y:S01]  /*8430*/  HMMA.16816.F32 R116, R180, R146.reuse, R116 ;  /* 0x00000092b474723c */ /* 0x080fe20000001874 */
[----:B------:R-:W-:Y:S03]  /*8440*/  IMAD.MOV.U32 R177, RZ, RZ, R206 ;  /* 0x000000ffffb17224 */ /* 0x000fe600078e00ce */
[----:B------:R-:W-:Y:S01]  /*8450*/  LOP3.LUT R144, R138, 0xffff, RZ, 0xc0, !PT ;  /* 0x0000ffff8a907812 */ /* 0x000fe200078ec0ff */
[----:B------:R-:W-:Y:S02]  /*8460*/  FMUL.FTZ R124, R132, R124 ;  /* 0x0000007c847c7220 */ /* 0x000fe40000410000 */
[----:B------:R4:W5:Y:S01]  /*8470*/  MUFU.EX2 R209, R25 ;  /* 0x0000001900d17308 */ /* 0x0009620000000800 */
[C---:B------:R-:W-:Y:S01]  /*8480*/  HMMA.16816.F32 R120, R172.reuse, R146, R120 ;  /* 0x00000092ac78723c */ /* 0x040fe20000001878 */
[----:B------:R-:W-:Y:S03]  /*8490*/  IMAD.MOV.U32 R193, RZ, RZ, R205 ;  /* 0x000000ffffc17224 */ /* 0x000fe600078e00cd */
[----:B--2---:R-:W-:Y:S01]  /*84a0*/  LOP3.LUT R137, R139, UR16, R202, 0x96, !PT ;  /* 0x000000108b897c12 */ /* 0x004fe2000f8e96ca */
[----:B------:R-:W-:Y:S01]  /*84b0*/  FFMA.FTZ R30, R30, c[0x0][0x23c], -R187 ;  /* 0x00008f001e1e7a23 */ /* 0x000fe200000108bb */
[----:B------:R-:W-:Y:S01]  /*84c0*/  SHF.R.U32.HI R139, RZ, 0x8, R149 ;  /* 0x00000008ff8b7819 */ /* 0x000fe20000011695 */
[----:B------:R-:W-:Y:S01]  /*84d0*/  FFMA.FTZ R31, R31, c[0x0][0x23c], -R187 ;  /* 0x00008f001f1f7a23 */ /* 0x000fe200000108bb */
[----:B------:R-:W-:Y:S01]  /*84e0*/  SHF.R.U32.HI R149, RZ, 0x18, R138 ;  /* 0x00000018ff957819 */ /* 0x000fe2000001168a */
[----:B------:R2:W1:Y:S03]  /*84f0*/  MUFU.EX2 R208, R26 ;  /* 0x0000001a00d07308 */ /* 0x0004660000000800 */
[----:B------:R-:W-:Y:S01]  /*8500*/  SHF.R.U32.HI R138, RZ, 0x10, R148 ;  /* 0x00000010ff8a7819 */ /* 0x000fe20000011694 */
[----:B---3--:R-:W-:Y:S01]  /*8510*/  FMUL.FTZ R27, R133, R167 ;  /* 0x000000a7851b7220 */ /* 0x008fe20000410000 */
[----:B------:R-:W-:Y:S01]  /*8520*/  SHF.R.U32.HI R146, RZ, 0x8, R144 ;  /* 0x00000008ff927819 */ /* 0x000fe20000011690 */
[----:B------:R-:W-:Y:S01]  /*8530*/  FMUL.FTZ R125, R132, R125 ;  /* 0x0000007d847d7220 */ /* 0x000fe20000410000 */
[----:B------:R-:W-:Y:S01]  /*8540*/  LOP3.LUT R144, R24, 0xff, RZ, 0xc0, !PT ;  /* 0x000000ff18907812 */ /* 0x000fe200078ec0ff */
[----:B------:R-:W-:Y:S01]  /*8550*/  FMUL.FTZ R126, R0, R126 ;  /* 0x0000007e007e7220 */ /* 0x000fe20000410000 */
[----:B------:R-:W-:Y:S01]  /*8560*/  LOP3.LUT R24, R148, 0xffff, RZ, 0xc0, !PT ;  /* 0x0000ffff94187812 */ /* 0x000fe200078ec0ff */
[----:B------:R3:W-:Y:S01]  /*8570*/  MUFU.EX2 R206, R28 ;  /* 0x0000001c00ce7308 */ /* 0x0007e20000000800 */
[----:B------:R-:W-:Y:S01]  /*8580*/  SHF.R.U32.HI R148, RZ, 0x18, R148 ;  /* 0x00000018ff947819 */ /* 0x000fe20000011694 */
[----:B------:R-:W-:Y:S01]  /*8590*/  FMUL.FTZ R127, R0, R127 ;  /* 0x0000007f007f7220 */ /* 0x000fe20000410000 */
[----:B------:R-:W-:Y:S01]  /*85a0*/  LOP3.LUT R138, R138, 0xff, RZ, 0xc0, !PT ;  /* 0x000000ff8a8a7812 */ /* 0x000fe200078ec0ff */
[----:B----4-:R-:W-:Y:S01]  /*85b0*/  FMUL.FTZ R25, R3, R165 ;  /* 0x000000a503197220 */ /* 0x010fe20000410000 */
[----:B------:R-:W-:Y:S01]  /*85c0*/  PRMT R153, R150, 0x5410, R139 ;  /* 0x0000541096997816 */ /* 0x000fe2000000008b */
[C---:B------:R-:W-:Y:S01]  /*85d0*/  FMUL.FTZ R128, R132.reuse, R128 ;  /* 0x0000008084807220 */ /* 0x040fe20000410000 */
[----:B------:R-:W-:Y:S01]  /*85e0*/  PRMT R161, R151, 0x5410, R146 ;  /* 0x0000541097a17816 */ /* 0x000fe20000000092 */
[----:B------:R-:W-:Y:S01]  /*85f0*/  FMUL.FTZ R129, R132, R129 ;  /* 0x0000008184817220 */ /* 0x000fe20000410000 */
[----:B------:R-:W-:Y:S01]  /*8600*/  PRMT R162, R144, 0x5410, R149 ;  /* 0x0000541090a27816 */ /* 0x000fe20000000095 */
[----:B------:R4:W4:Y:S01]  /*8610*/  MUFU.EX2 R205, R29 ;  /* 0x0000001d00cd7308 */ /* 0x0009220000000800 */
[----:B------:R-:W-:Y:S01]  /*8620*/  PRMT R144, R138, 0x5410, R148 ;  /* 0x000054108a907816 */ /* 0x000fe20000000094 */
[----:B------:R-:W-:Y:S01]  /*8630*/  FMUL.FTZ R130, R0, R130 ;  /* 0x0000008200827220 */ /* 0x000fe20000410000 */
[----:B------:R-:W-:Y:S01]  /*8640*/  SHF.R.U32.HI R139, RZ, 0x8, R24 ;  /* 0x00000008ff8b7819 */ /* 0x000fe20000011618 */
[----:B------:R-:W-:Y:S01]  /*8650*/  FMUL.FTZ R24, R3, R164 ;  /* 0x000000a403187220 */ /* 0x000fe20000410000 */
[----:B------:R-:W5:Y:S01]  /*8660*/  LDSM.16.MT88.4 R148, [R216+0x9400] ;  /* 0x00940000d894783b */ /* 0x000f620000004200 */
[----:B--2---:R-:W-:Y:S01]  /*8670*/  FMUL.FTZ R26, R133, R166 ;  /* 0x000000a6851a7220 */ /* 0x004fe20000410000 */
[----:B------:R-:W-:Y:S01]  /*8680*/  LOP3.LUT R147, R152, 0xff, RZ, 0xc0, !PT ;  /* 0x000000ff98937812 */ /* 0x000fe200078ec0ff */
[----:B------:R-:W-:Y:S01]  /*8690*/  FMUL.FTZ R131, R0, R131 ;  /* 0x0000008300837220 */ /* 0x000fe20000410000 */
[----:B------:R-:W-:Y:S01]  /*86a0*/  SHF.R.U32.HI R138, RZ, 0x18, R137 ;  /* 0x00000018ff8a7819 */ /* 0x000fe20000011689 */
[----:B------:R2:W-:Y:S01]  /*86b0*/  MUFU.EX2 R203, R30 ;  /* 0x0000001e00cb7308 */ /* 0x0005e20000000800 */
[----:B------:R-:W-:Y:S01]  /*86c0*/  PRMT R147, R147, 0x5410, R154 ;  /* 0x0000541093937816 */ /* 0x000fe2000000009a */
[--C-:B------:R-:W-:Y:S01]  /*86d0*/  FFMA.FTZ R40, R40, c[0x0][0x23c], -R186.reuse ;  /* 0x00008f0028287a23 */ /* 0x100fe200000108ba */
[-C--:B-1----:R-:W-:Y:S01]  /*86e0*/  HMMA.16816.F32 R24, R172, R140.reuse, R24 ;  /* 0x0000008cac18723c */ /* 0x082fe20000001818 */
[----:B---3--:R-:W-:Y:S01]  /*86f0*/  LOP3.LUT R28, R137, 0xffff, RZ, 0xc0, !PT ;  /* 0x0000ffff891c7812 */ /* 0x008fe200078ec0ff */
[----:B------:R-:W-:Y:S01]  /*8700*/  FFMA.FTZ R39, R39, c[0x0][0x23c], -R185 ;  /* 0x00008f0027277a23 */ /* 0x000fe200000108b9 */
[----:B------:R-:W-:Y:S01]  /*8710*/  F2FP.PACK_AB R146, R233, R234 ;  /* 0x000000eae992723e */ /* 0x000fe200000000ff */
[----:B------:R-:W-:Y:S01]  /*8720*/  FFMA.FTZ R42, R42, c[0x0][0x23c], -R187 ;  /* 0x00008f002a2a7a23 */ /* 0x000fe200000108bb */
[----:B------:R-:W-:Y:S01]  /*8730*/  PRMT R145, R145, 0x5410, R139 ;  /* 0x0000541091917816 */ /* 0x000fe2000000008b */
[----:B------:R-:W-:Y:S01]  /*8740*/  FFMA.FTZ R56, R56, c[0x0][0x23c], -R186 ;  /* 0x00008f0038387a23 */ /* 0x000fe200000108ba */
[----:B------:R1:W3:Y:S01]  /*8750*/  MUFU.EX2 R167, R31 ;  /* 0x0000001f00a77308 */ /* 0x0002e20000000800 */
[C---:B------:R-:W-:Y:S01]  /*8760*/  HMMA.16816.F32 R124, R180.reuse, R140, R124 ;  /* 0x0000008cb47c723c */ /* 0x040fe2000000187c */
[----:B------:R-:W-:Y:S03]  /*8770*/  LOP3.LUT R139, R137, 0xff, RZ, 0xc0, !PT ;  /* 0x000000ff898b7812 */ /* 0x000fe600078ec0ff */
[----:B----4-:R-:W-:Y:S01]  /*8780*/  SHF.R.U32.HI R29, RZ, 0x10, R137 ;  /* 0x00000010ff1d7819 */ /* 0x010fe20000011689 */
[----:B------:R-:W-:Y:S01]  /*8790*/  FFMA.FTZ R48, R48, c[0x0][0x23c], -R184 ;  /* 0x00008f0030307a23 */ /* 0x000fe200000108b8 */
[----:B------:R-:W-:Y:S01]  /*87a0*/  SHF.R.U32.HI R137, RZ, 0x8, R28 ;  /* 0x00000008ff897819 */ /* 0x000fe2000001161c */
[--C-:B------:R-:W-:Y:S01]  /*87b0*/  HSET2.LE.AND R28, R153, R226.reuse, PT ;  /* 0x000000e2991c7233 */ /* 0x100fe20003803000 */
[-C--:B------:R-:W-:Y:S01]  /*87c0*/  HMMA.16816.F32 R128, R180, R142.reuse, R128 ;  /* 0x0000008eb480723c */ /* 0x080fe20000001880 */
[----:B------:R-:W-:Y:S01]  /*87d0*/  LOP3.LUT R29, R29, 0xff, RZ, 0xc0, !PT ;  /* 0x000000ff1d1d7812 */ /* 0x000fe200078ec0ff */
[----:B------:R-:W4:Y:S01]  /*87e0*/  LDSM.16.MT88.4 R152, [R218+0x9400] ;  /* 0x00940000da98783b */ /* 0x000f220000004200 */
[----:B------:R-:W-:Y:S01]  /*87f0*/  MUFU.EX2 R182, R46 ;  /* 0x0000002e00b67308 */ /* 0x000fe20000000800 */
[----:B------:R-:W-:Y:S01]  /*8800*/  LOP3.LUT R146, R28, R146, RZ, 0xc0, !PT ;  /* 0x000000921c927212 */ /* 0x000fe200078ec0ff */
[----:B------:R-:W-:Y:S01]  /*8810*/  FMUL.FTZ R28, R3, R168 ;  /* 0x000000a8031c7220 */ /* 0x000fe20000410000 */
[----:B------:R-:W-:Y:S01]  /*8820*/  PRMT R160, R29, 0x5410, R138 ;  /* 0x000054101da07816 */ /* 0x000fe2000000008a */
[----:B------:R-:W-:Y:S01]  /*8830*/  FMUL.FTZ R29, R3, R169 ;  /* 0x000000a9031d7220 */ /* 0x000fe20000410000 */
[----:B------:R-:W-:Y:S01]  /*8840*/  PRMT R141, R139, 0x5410, R137 ;  /* 0x000054108b8d7816 */ /* 0x000fe20000000089 */
[----:B--2---:R-:W-:Y:S03]  /*8850*/  FMUL.FTZ R30, R133, R170 ;  /* 0x000000aa851e7220 */ /* 0x004fe60000410000 */
[--C-:B------:R-:W-:Y:S01]  /*8860*/  HSET2.LE.AND R137, R147, R226.reuse, PT ;  /* 0x000000e293897233 */ /* 0x100fe20003803000 */
[----:B------:R-:W-:Y:S01]  /*8870*/  F2FP.PACK_AB R147, R215, R227 ;  /* 0x000000e3d793723e */ /* 0x000fe200000000ff */
[--C-:B------:R-:W-:Y:S01]  /*8880*/  HSET2.LE.AND R138, R145, R226.reuse, PT ;  /* 0x000000e2918a7233 */ /* 0x100fe20003803000 */
[----:B-1----:R-:W-:Y:S01]  /*8890*/  FMUL.FTZ R31, R133, R171 ;  /* 0x000000ab851f7220 */ /* 0x002fe20000410000 */
[--C-:B------:R-:W-:Y:S01]  /*88a0*/  HSET2.LE.AND R139, R144, R226.reuse, PT ;  /* 0x000000e2908b7233 */ /* 0x100fe20003803000 */
[----:B-----5:R-:W-:Y:S01]  /*88b0*/  F2FP.PACK_AB R140, R209, R210 ;  /* 0x000000d2d18c723e */ /* 0x020fe200000000ff */
[--C-:B------:R-:W-:Y:S01]  /*88c0*/  HSET2.LE.AND R141, R141, R226.reuse, PT ;  /* 0x000000e28d8d7233 */ /* 0x100fe20003803000 */
[----:B------:R-:W-:Y:S01]  /*88d0*/  LOP3.LUT R147, R137, R147, RZ, 0xc0, !PT ;  /* 0x0000009389937212 */ /* 0x000fe200078ec0ff */
[----:B------:R-:W-:Y:S01]  /*88e0*/  MUFU.EX2 R183, R45 ;  /* 0x0000002d00b77308 */ /* 0x000fe20000000800 */
[----:B------:R-:W-:Y:S01]  /*88f0*/  F2FP.PACK_AB R137, R207, R208 ;  /* 0x000000d0cf89723e */ /* 0x000fe200000000ff */
[----:B------:R-:W-:Y:S01]  /*8900*/  HMMA.16816.F32 R28, R172, R142, R28 ;  /* 0x0000008eac1c723c */ /* 0x000fe2000000181c */
[----:B------:R-:W-:Y:S01]  /*8910*/  F2FP.PACK_AB R144, R213, R214 ;  /* 0x000000d6d590723e */ /* 0x000fe200000000ff */
[----:B------:R-:W-:Y:S01]  /*8920*/  IMAD.MOV.U32 R168, RZ, RZ, R177 ;  /* 0x000000ffffa87224 */ /* 0x000fe200078e00b1 */
[----:B------:R-:W-:Y:S01]  /*8930*/  F2FP.PACK_AB R145, R211, R212 ;  /* 0x000000d4d391723e */ /* 0x000fe200000000ff */
[--C-:B------:R-:W-:Y:S01]  /*8940*/  FFMA.FTZ R36, R36, c[0x0][0x23c], -R184.reuse ;  /* 0x00008f0024247a23 */ /* 0x100fe200000108b8 */
[----:B------:R-:W-:Y:S01]  /*8950*/  LOP3.LUT R144, R138, R144, RZ, 0xc0, !PT ;  /* 0x000000908a907212 */ /* 0x000fe200078ec0ff */
[----:B------:R-:W-:Y:S01]  /*8960*/  FFMA.FTZ R38, R38, c[0x0][0x23c], -R185 ;  /* 0x00008f0026267a23 */ /* 0x000fe200000108b9 */
[----:B------:R-:W-:Y:S01]  /*8970*/  LOP3.LUT R145, R139, R145, RZ, 0xc0, !PT ;  /* 0x000000918b917212 */ /* 0x000fe200078ec0ff */
[--C-:B------:R-:W-:Y:S01]  /*8980*/  HSET2.LE.AND R142, R161, R226.reuse, PT ;  /* 0x000000e2a18e7233 */ /* 0x100fe20003803000 */
[----:B------:R-:W-:Y:S01]  /*8990*/  LOP3.LUT R140, R141, R140, RZ, 0xc0, !PT ;  /* 0x0000008c8d8c7212 */ /* 0x000fe200078ec0ff */
[----:B------:R-:W-:Y:S02]  /*89a0*/  MUFU.EX2 R173, R57 ;  /* 0x0000003900ad7308 */ /* 0x000fe40000000800 */
[--C-:B------:R-:W-:Y:S01]  /*89b0*/  HSET2.LE.AND R141, R160, R226.reuse, PT ;  /* 0x000000e2a08d7233 */ /* 0x100fe20003803000 */
[----:B------:R-:W-:Y:S01]  /*89c0*/  F2FP.PACK_AB R138, R205, R206 ;  /* 0x000000cecd8a723e */ /* 0x000fe200000000ff */
[-C--:B------:R-:W-:Y:S01]  /*89d0*/  HMMA.16816.F32 R4, R144, R148.reuse, R4 ;  /* 0x000000949004723c */ /* 0x080fe20000001804 */
[--C-:B------:R-:W-:Y:S01]  /*89e0*/  HSET2.LE.AND R143, R162, R226.reuse, PT ;  /* 0x000000e2a28f7233 */ /* 0x100fe20003803000 */
[----:B---3--:R-:W-:Y:S01]  /*89f0*/  F2FP.PACK_AB R139, R167, R203 ;  /* 0x000000cba78b723e */ /* 0x008fe200000000ff */
[----:B------:R-:W-:Y:S01]  /*8a00*/  FFMA.FTZ R43, R43, c[0x0][0x23c], -R187 ;  /* 0x00008f002b2b7a23 */ /* 0x000fe200000108bb */
[----:B------:R-:W-:Y:S01]  /*8a10*/  LOP3.LUT R141, R141, R137, RZ, 0xc0, !PT ;  /* 0x000000898d8d7212 */ /* 0x000fe200078ec0ff */
[--C-:B------:R-:W-:Y:S01]  /*8a20*/  FFMA.FTZ R54, R54, c[0x0][0x23c], -R185.reuse ;  /* 0x00008f0036367a23 */ /* 0x100fe200000108b9 */
[----:B------:R-:W-:Y:S01]  /*8a30*/  LOP3.LUT R142, R142, R138, RZ, 0xc0, !PT ;  /* 0x0000008a8e8e7212 */ /* 0x000fe200078ec0ff */
[----:B------:R1:W-:Y:S01]  /*8a40*/  MUFU.EX2 R202, R48 ;  /* 0x0000003000ca7308 */ /* 0x0003e20000000800 */
[----:B------:R-:W-:Y:S01]  /*8a50*/  LOP3.LUT R143, R143, R139, RZ, 0xc0, !PT ;  /* 0x0000008b8f8f7212 */ /* 0x000fe200078ec0ff */
[--C-:B------:R-:W-:Y:S03]  /*8a60*/  FFMA.FTZ R64, R64, c[0x0][0x23c], -R184.reuse ;  /* 0x00008f0040407a23 */ /* 0x100fe600000108b8 */
[--C-:B------:R-:W-:Y:S02]  /*8a70*/  FFMA.FTZ R66, R66, c[0x0][0x23c], -R185.reuse ;  /* 0x00008f0042427a23 */ /* 0x100fe400000108b9 */
[----:B------:R-:W-:Y:S01]  /*8a80*/  FFMA.FTZ R65, R65, c[0x0][0x23c], -R184 ;  /* 0x00008f0041417a23 */ /* 0x000fe200000108b8 */
[C---:B------:R-:W-:Y:S01]  /*8a90*/  HMMA.16816.F32 R8, R140.reuse, R148, R8 ;  /* 0x000000948c08723c */ /* 0x040fe20000001808 */
[--C-:B------:R-:W-:Y:S01]  /*8aa0*/  FFMA.FTZ R67, R67, c[0x0][0x23c], -R185.reuse ;  /* 0x00008f0043437a23 */ /* 0x100fe200000108b9 */
[----:B------:R-:W-:Y:S01]  /*8ab0*/  MUFU.EX2 R172, R58 ;  /* 0x0000003a00ac7308 */ /* 0x000fe20000000800 */
[----:B------:R-:W-:Y:S02]  /*8ac0*/  FFMA.FTZ R185, R55, c[0x0][0x23c], -R185 ;  /* 0x00008f0037b97a23 */ /* 0x000fe400000108b9 */
[----:B------:R-:W-:Y:S02]  /*8ad0*/  FFMA.FTZ R62, R62, c[0x0][0x23c], -R187 ;  /* 0x00008f003e3e7a23 */ /* 0x000fe400000108bb */
[----:B------:R-:W-:Y:S01]  /*8ae0*/  FFMA.FTZ R0, R0, R237, R239 ;  /* 0x000000ed00007223 */ /* 0x000fe200000100ef */
[-C--:B------:R-:W-:Y:S01]  /*8af0*/  HMMA.16816.F32 R12, R140, R150.reuse, R12 ;  /* 0x000000968c0c723c */ /* 0x080fe2000000180c */
[----:B------:R-:W-:Y:S03]  /*8b00*/  FFMA.FTZ R133, R133, R235, R252 ;  /* 0x000000eb85857223 */ /* 0x000fe600000100fc */
[----:B------:R2:W-:Y:S01]  /*8b10*/  MUFU.EX2 R166, R36 ;  /* 0x0000002400a67308 */ /* 0x0005e20000000800 */
[----:B------:R-:W-:Y:S02]  /*8b20*/  FADD.FTZ R0, R238, R0 ;  /* 0x00000000ee007221 */ /* 0x000fe40000010000 */
[----:B------:R-:W-:Y:S01]  /*8b30*/  FFMA.FTZ R132, R132, R236, R245 ;  /* 0x000000ec84847223 */ /* 0x000fe200000100f5 */
[C---:B------:R-:W-:Y:S01]  /*8b40*/  HMMA.16816.F32 R16, R144.reuse, R150, R16 ;  /* 0x000000969010723c */ /* 0x040fe20000001810 */
[----:B------:R-:W3:Y:S03]  /*8b50*/  LDSM.16.MT88.4 R148, [R218+0xa400] ;  /* 0x00a40000da94783b */ /* 0x000ee60000004200 */
[----:B-1----:R-:W-:Y:S01]  /*8b60*/  IADD3 R48, R204, 0x1, RZ ;  /* 0x00000001cc307810 */ /* 0x002fe20007ffe0ff */
[----:B------:R-:W-:Y:S01]  /*8b70*/  IMAD.MOV.U32 R204, RZ, RZ, R193 ;  /* 0x000000ffffcc7224 */ /* 0x000fe200078e00c1 */
[----:B------:R-:W-:Y:S01]  /*8b80*/  MUFU.EX2 R192, R40 ;  /* 0x0000002800c07308 */ /* 0x000fe20000000800 */
[----:B------:R-:W-:Y:S01]  /*8b90*/  FADD.FTZ R0, R248, R0 ;  /* 0x00000000f8007221 */ /* 0x000fe20000010000 */
[-C--:B----4-:R-:W-:Y:S01]  /*8ba0*/  HMMA.16816.F32 R68, R144, R152.reuse, R68 ;  /* 0x000000989044723c */ /* 0x090fe20000001844 */
[----:B------:R-:W-:Y:S03]  /*8bb0*/  LOP3.LUT R48, R225, UR23, R48, 0x96, !PT ;  /* 0x00000017e1307c12 */ /* 0x000fe6000f8e9630 */
[----:B------:R-:W-:Y:S02]  /*8bc0*/  FADD.FTZ R0, R247, R0 ;  /* 0x00000000f7007221 */ /* 0x000fe40000010000 */
[----:B------:R-:W-:Y:S02]  /*8bd0*/  IMAD.WIDE.U32 R138, R48, -0x326172a9, RZ ;  /* 0xcd9e8d57308a7825 */ /* 0x000fe400078e00ff */
[C---:B------:R-:W-:Y:S01]  /*8be0*/  HMMA.16816.F32 R72, R140.reuse, R152, R72 ;  /* 0x000000988c48723c */ /* 0x040fe20000001848 */
[----:B------:R-:W-:Y:S03]  /*8bf0*/  MUFU.EX2 R193, R39 ;  /* 0x0000002700c17308 */ /* 0x000fe60000000800 */
[----:B------:R-:W-:Y:S01]  /*8c00*/  FFMA.FTZ R48, R37, c[0x0][0x23c], -R184 ;  /* 0x00008f0025307a23 */ /* 0x000fe200000108b8 */
[----:B--2---:R-:W-:Y:S01]  /*8c10*/  LOP3.LUT R36, R139, UR15, R242, 0x96, !PT ;  /* 0x0000000f8b247c12 */ /* 0x004fe2000f8e96f2 */
[----:B------:R-:W-:Y:S01]  /*8c20*/  FFMA.FTZ R184, R53, c[0x0][0x23c], -R184 ;  /* 0x00008f0035b87a23 */ /* 0x000fe200000108b8 */
[----:B------:R-:W-:Y:S01]  /*8c30*/  LOP3.LUT R152, R195, UR13, R138, 0x96, !PT ;  /* 0x0000000dc3987c12 */ /* 0x000fe2000f8e968a */
[-C--:B------:R-:W-:Y:S01]  /*8c40*/  HMMA.16816.F32 R76, R140, R154.reuse, R76 ;  /* 0x0000009a8c4c723c */ /* 0x080fe2000000184c */
[----:B------:R-:W-:Y:S02]  /*8c50*/  LOP3.LUT R137, R139, UR15, R240, 0x96, !PT ;  /* 0x0000000f8b897c12 */ /* 0x000fe4000f8e96f0 */
[----:B------:R1:W-:Y:S01]  /*8c60*/  MUFU.EX2 R198, R48 ;  /* 0x0000003000c67308 */ /* 0x0003e20000000800 */
[----:B------:R-:W-:Y:S01]  /*8c70*/  IMAD.WIDE.U32 R152, R152, -0x2daee0ad, RZ ;  /* 0xd2511f5398987825 */ /* 0x000fe200078e00ff */
[----:B------:R-:W-:Y:S03]  /*8c80*/  LOP3.LUT R138, R197, UR13, R138, 0x96, !PT ;  /* 0x0000000dc58a7c12 */ /* 0x000fe6000f8e968a */
[C---:B------:R-:W-:Y:S01]  /*8c90*/  HMMA.16816.F32 R80, R144.reuse, R154, R80 ;  /* 0x0000009a9050723c */ /* 0x040fe20000001850 */
[----:B------:R-:W-:Y:S04]  /*8ca0*/  IMAD.WIDE.U32 R36, R36, -0x2daee0ad, RZ ;  /* 0xd2511f5324247825 */ /* 0x000fe800078e00ff */
[----:B------:R-:W-:Y:S01]  /*8cb0*/  IMAD.WIDE.U32 R138, R138, -0x2daee0ad, RZ ;  /* 0xd2511f538a8a7825 */ /* 0x000fe200078e00ff */
[----:B------:R-:W-:Y:S01]  /*8cc0*/  LOP3.LUT R153, R153, UR10, R36, 0x96, !PT ;  /* 0x0000000a99997c12 */ /* 0x000fe2000f8e9624 */
[----:B------:R2:W-:Y:S01]  /*8cd0*/  MUFU.EX2 R195, R38 ;  /* 0x0000002600c37308 */ /* 0x0005e20000000800 */
[-C--:B------:R-:W-:Y:S01]  /*8ce0*/  HMMA.16816.F32 R84, R144, R156.reuse, R84 ;  /* 0x0000009c9054723c */ /* 0x080fe20000001854 */
[----:B------:R-:W-:Y:S03]  /*8cf0*/  LOP3.LUT R37, R37, UR12, R230, 0x96, !PT ;  /* 0x0000000c25257c12 */ /* 0x000fe6000f8e96e6 */
[----:B------:R-:W-:Y:S04]  /*8d00*/  IMAD.WIDE.U32 R154, R137, -0x2daee0ad, RZ ;  /* 0xd2511f53899a7825 */ /* 0x000fe800078e00ff */
[C---:B------:R-:W-:Y:S01]  /*8d10*/  HMMA.16816.F32 R88, R140.reuse, R156, R88 ;  /* 0x0000009c8c58723c */ /* 0x040fe20000001858 */
[----:B------:R-:W-:Y:S01]  /*8d20*/  IMAD.WIDE.U32 R36, R37, -0x326172a9, RZ ;  /* 0xcd9e8d5725247825 */ /* 0x000fe200078e00ff */
[----:B------:R-:W4:Y:S01]  /*8d30*/  MUFU.EX2 R190, R42 ;  /* 0x0000002a00be7308 */ /* 0x000f220000000800 */
[----:B-1----:R-:W1:Y:S01]  /*8d40*/  LDSM.16.MT88.4 R48, [R216+0xb400] ;  /* 0x00b40000d830783b */ /* 0x002e620000004200 */
[----:B------:R-:W-:Y:S01]  /*8d50*/  LOP3.LUT R137, R155, UR12, R228, 0x96, !PT ;  /* 0x0000000c9b897c12 */ /* 0x000fe2000f8e96e4 */
[----:B------:R-:W-:Y:S01]  /*8d60*/  IMAD.MOV.U32 R197, RZ, RZ, R179 ;  /* 0x000000ffffc57224 */ /* 0x000fe200078e00b3 */
[----:B------:R-:W-:Y:S01]  /*8d70*/  LOP3.LUT R37, R37, UR11, R194, 0x96, !PT ;  /* 0x0000000b25257c12 */ /* 0x000fe2000f8e96c2 */
[----:B------:R-:W-:Y:S01]  /*8d80*/  IMAD.MOV.U32 R194, RZ, RZ, R178 ;  /* 0x000000ffffc27224 */ /* 0x000fe200078e00b2 */
[-C--:B------:R-:W-:Y:S01]  /*8d90*/  HMMA.16816.F32 R92, R140, R158.reuse, R92 ;  /* 0x0000009e8c5c723c */ /* 0x080fe2000000185c */
[----:B------:R-:W-:Y:S03]  /*8da0*/  FADD.FTZ R0, R208, R0 ;  /* 0x00000000d0007221 */ /* 0x000fe60000010000 */
[----:B------:R-:W-:Y:S01]  /*8db0*/  MUFU.EX2 R174, R56 ;  /* 0x0000003800ae7308 */ /* 0x000fe20000000800 */
[----:B------:R-:W-:Y:S01]  /*8dc0*/  FADD.FTZ R0, R207, R0 ;  /* 0x00000000cf007221 */ /* 0x000fe20000010000 */
[----:B--2---:R-:W-:Y:S02]  /*8dd0*/  LOP3.LUT R38, R139, UR10, R154, 0x96, !PT ;  /* 0x0000000a8b267c12 */ /* 0x004fe4000f8e969a */
[C---:B------:R-:W-:Y:S01]  /*8de0*/  HMMA.16816.F32 R96, R144.reuse, R158, R96 ;  /* 0x0000009e9060723c */ /* 0x040fe20000001860 */
[----:B------:R-:W-:Y:S04]  /*8df0*/  IMAD.WIDE.U32 R154, R137, -0x326172a9, RZ ;  /* 0xcd9e8d57899a7825 */ /* 0x000fe800078e00ff */
[----:B------:R-:W-:Y:S01]  /*8e00*/  IMAD.WIDE.U32 R162, R38, -0x326172a9, RZ ;  /* 0xcd9e8d5726a27825 */ /* 0x000fe200078e00ff */
[----:B------:R-:W-:Y:S01]  /*8e10*/  LOP3.LUT R39, R155, UR11, R196, 0x96, !PT ;  /* 0x0000000b9b277c12 */ /* 0x000fe2000f8e96c4 */
[----:B------:R-:W-:Y:S01]  /*8e20*/  MUFU.EX2 R189, R43 ;  /* 0x0000002b00bd7308 */ /* 0x000fe20000000800 */
[-C--:B---3--:R-:W-:Y:S01]  /*8e30*/  HMMA.16816.F32 R100, R144, R148.reuse, R100 ;  /* 0x000000949064723c */ /* 0x088fe20000001864 */
[----:B------:R-:W-:Y:S03]  /*8e40*/  IMAD.WIDE.U32 R158, R153, -0x326172a9, RZ ;  /* 0xcd9e8d57999e7825 */ /* 0x000fe600078e00ff */
[----:B------:R-:W-:Y:S01]  /*8e50*/  LOP3.LUT R137, R163, UR9, R154, 0x96, !PT ;  /* 0x00000009a3897c12 */ /* 0x000fe2000f8e969a */
[----:B------:R-:W-:Y:S01]  /*8e60*/  IMAD.MOV.U32 R163, RZ, RZ, R168 ;  /* 0x000000ffffa37224 */ /* 0x000fe200078e00a8 */
[----:B------:R-:W-:Y:S01]  /*8e70*/  LOP3.LUT R38, R159, UR9, R36, 0x96, !PT ;  /* 0x000000099f267c12 */ /* 0x000fe2000f8e9624 */
[----:B------:R-:W-:Y:S01]  /*8e80*/  IMAD.WIDE.U32 R36, R37, -0x2daee0ad, RZ ;  /* 0xd2511f5325247825 */ /* 0x000fe200078e00ff */
[C---:B------:R-:W-:Y:S01]  /*8e90*/  HMMA.16816.F32 R104, R140.reuse, R148, R104 ;  /* 0x000000948c68723c */ /* 0x040fe20000001868 */
[----:B------:R-:W-:Y:S03]  /*8ea0*/  MUFU.EX2 R175, R54 ;  /* 0x0000003600af7308 */ /* 0x000fe60000000800 */
[----:B------:R-:W-:Y:S01]  /*8eb0*/  IMAD.WIDE.U32 R156, R38, -0x2daee0ad, RZ ;  /* 0xd2511f53269c7825 */ /* 0x000fe200078e00ff */
[----:B------:R-:W-:Y:S03]  /*8ec0*/  LOP3.LUT R152, R37, UR8, R152, 0x96, !PT ;  /* 0x0000000825987c12 */ /* 0x000fe6000f8e9698 */
[-C--:B------:R-:W-:Y:S01]  /*8ed0*/  HMMA.16816.F32 R32, R140, R150.reuse, R32 ;  /* 0x000000968c20723c */ /* 0x080fe20000001820 */
[----:B------:R-:W-:Y:S02]  /*8ee0*/  LOP3.LUT R40, R157, UR6, R36, 0x96, !PT ;  /* 0x000000069d287c12 */ /* 0x000fe4000f8e9624 */
[----:B------:R-:W-:Y:S01]  /*8ef0*/  MUFU.EX2 R180, R64 ;  /* 0x0000004000b47308 */ /* 0x000fe20000000800 */
[----:B------:R-:W-:Y:S02]  /*8f00*/  FFMA.FTZ R36, R41, c[0x0][0x23c], -R186 ;  /* 0x00008f0029247a23 */ /* 0x000fe400000108ba */
[----:B------:R-:W-:Y:S02]  /*8f10*/  IMAD.WIDE.U32 R38, R39, -0x2daee0ad, RZ ;  /* 0xd2511f5327267825 */ /* 0x000fe400078e00ff */
[C---:B------:R-:W-:Y:S04]  /*8f20*/  HMMA.16816.F32 R108, R144.reuse, R150, R108 ;  /* 0x00000096906c723c */ /* 0x040fe8000000186c */
[----:B------:R-:W-:Y:S01]  /*8f30*/  IMAD.WIDE.U32 R160, R137, -0x2daee0ad, RZ ;  /* 0xd2511f5389a07825 */ /* 0x000fe200078e00ff */
[----:B------:R2:W3:Y:S01]  /*8f40*/  MUFU.EX2 R191, R36 ;  /* 0x0000002400bf7308 */ /* 0x0004e20000000800 */
[----:B------:R-:W-:Y:S02]  /*8f50*/  LOP3.LUT R137, R39, UR8, R138, 0x96, !PT ;  /* 0x0000000827897c12 */ /* 0x000fe4000f8e968a */
[-C--:B-1----:R-:W-:Y:S01]  /*8f60*/  HMMA.16816.F32 R112, R144, R48.reuse, R112 ;  /* 0x000000309070723c */ /* 0x082fe20000001870 */
[----:B------:R-:W-:Y:S03]  /*8f70*/  LOP3.LUT R138, R161, UR6, R38, 0x96, !PT ;  /* 0x00000006a18a7c12 */ /* 0x000fe6000f8e9626 */
[----:B------:R-:W-:Y:S03]  /*8f80*/  IMAD.WIDE.U32 R154, R152, -0x326172a9, RZ ;  /* 0xcd9e8d57989a7825 */ /* 0x000fe600078e00ff */
[----:B------:R-:W-:Y:S01]  /*8f90*/  MUFU.EX2 R178, R66 ;  /* 0x0000004200b27308 */ /* 0x000fe20000000800 */
[C---:B------:R-:W-:Y:S01]  /*8fa0*/  HMMA.16816.F32 R20, R140.reuse, R48, R20 ;  /* 0x000000308c14723c */ /* 0x040fe20000001814 */
[----:B------:R-:W-:Y:S04]  /*8fb0*/  IMAD.WIDE.U32 R40, R40, -0x326172a9, RZ ;  /* 0xcd9e8d5728287825 */ /* 0x000fe800078e00ff */
[----:B------:R-:W-:Y:S01]  /*8fc0*/  IMAD.WIDE.U32 R138, R138, -0x326172a9, RZ ;  /* 0xcd9e8d578a8a7825 */ /* 0x000fe200078e00ff */
[C---:B------:R-:W-:Y:S02]  /*8fd0*/  LOP3.LUT R150, R40.reuse, 0xffff, RZ, 0xc0, !PT ;  /* 0x0000ffff28967812 */ /* 0x040fe400078ec0ff */
[-C--:B------:R-:W-:Y:S01]  /*8fe0*/  HMMA.16816.F32 R116, R140, R50.reuse, R116 ;  /* 0x000000328c74723c */ /* 0x080fe20000001874 */
[----:B------:R-:W-:Y:S01]  /*8ff0*/  IMAD.WIDE.U32 R164, R137, -0x326172a9, RZ ;  /* 0xcd9e8d5789a47825 */ /* 0x000fe200078e00ff */
[----:B------:R-:W-:Y:S02]  /*9000*/  MUFU.EX2 R179, R65 ;  /* 0x0000004100b37308 */ /* 0x000fe40000000800 */
[----:B------:R-:W-:Y:S01]  /*9010*/  SHF.R.U32.HI R49, RZ, 0x10, R138 ;  /* 0x00000010ff317819 */ /* 0x000fe2000001168a */
[----:B--2---:R-:W1:Y:S01]  /*9020*/  LDSM.16.MT88.4 R36, [R218+0xb400] ;  /* 0x00b40000da24783b */ /* 0x004e620000004200 */
[----:B------:R-:W-:Y:S01]  /*9030*/  SHF.R.U32.HI R149, RZ, 0x10, R40 ;  /* 0x00000010ff957819 */ /* 0x000fe20000011628 */
[----:B------:R-:W-:Y:S01]  /*9040*/  FFMA.FTZ R186, R61, c[0x0][0x23c], -R186 ;  /* 0x00008f003dba7a23 */ /* 0x000fe200000108ba */
[C---:B------:R-:W-:Y:S01]  /*9050*/  HMMA.16816.F32 R120, R144.reuse, R50, R120 ;  /* 0x000000329078723c */ /* 0x040fe20000001878 */
[----:B------:R-:W-:Y:S03]  /*9060*/  LOP3.LUT R152, R40, 0xff, RZ, 0xc0, !PT ;  /* 0x000000ff28987812 */ /* 0x000fe600078ec0ff */
[----:B------:R-:W-:Y:S01]  /*9070*/  SHF.R.U32.HI R151, RZ, 0x18, R40 ;  /* 0x00000018ff977819 */ /* 0x000fe20000011628 */
[----:B------:R-:W-:Y:S01]  /*9080*/  IMAD.MOV.U32 R196, RZ, RZ, R176 ;  /* 0x000000ffffc47224 */ /* 0x000fe200078e00b0 */
[----:B------:R-:W-:Y:S01]  /*9090*/  LOP3.LUT R40, R41, UR17, R154, 0x96, !PT ;  /* 0x0000001129287c12 */ /* 0x000fe2000f8e969a */
[----:B------:R-:W-:Y:S01]  /*90a0*/  MUFU.EX2 R176, R52 ;  /* 0x0000003400b07308 */ /* 0x000fe20000000800 */
[C---:B------:R-:W-:Y:S01]  /*90b0*/  LOP3.LUT R41, R138.reuse, 0xffff, RZ, 0xc0, !PT ;  /* 0x0000ffff8a297812 */ /* 0x040fe200078ec0ff */
[----:B------:R-:W-:Y:S03]  /*90c0*/  FADD.FTZ R0, R203, R0 ;  /* 0x00000000cb007221 */ /* 0x000fe60000010000 */
[----:B------:R-:W-:Y:S01]  /*90d0*/  SHF.R.U32.HI R137, RZ, 0x18, R138 ;  /* 0x00000018ff897819 */ /* 0x000fe2000001168a */
[----:B------:R-:W-:Y:S01]  /*90e0*/  FADD.FTZ R0, R167, R0 ;  /* 0x00000000a7007221 */ /* 0x000fe20000010000 */
[----:B------:R-:W-:Y:S02]  /*90f0*/  SHF.R.U32.HI R42, RZ, 0x8, R41 ;  /* 0x00000008ff2a7819 */ /* 0x000fe40000011629 */
[----:B------:R-:W-:Y:S01]  /*9100*/  LOP3.LUT R41, R49, 0xff, RZ, 0xc0, !PT ;  /* 0x000000ff31297812 */ /* 0x000fe200078ec0ff */
[----:B------:R-:W-:Y:S01]  /*9110*/  MUFU.EX2 R177, R67 ;  /* 0x0000004300b17308 */ /* 0x000fe20000000800 */
[----:B------:R-:W-:Y:S01]  /*9120*/  LOP3.LUT R148, R138, 0xff, RZ, 0xc0, !PT ;  /* 0x000000ff8a947812 */ /* 0x000fe200078ec0ff */
[----:B----4-:R-:W-:Y:S01]  /*9130*/  FADD.FTZ R0, R190, R0 ;  /* 0x00000000be007221 */ /* 0x010fe20000010000 */
[----:B------:R-:W-:Y:S02]  /*9140*/  LOP3.LUT R138, R139, UR17, R164, 0x96, !PT ;  /* 0x000000118b8a7c12 */ /* 0x000fe4000f8e96a4 */
[----:B------:R-:W-:Y:S02]  /*9150*/  SHF.R.U32.HI R48, RZ, 0x8, R150 ;  /* 0x00000008ff307819 */ /* 0x000fe40000011696 */
[----:B------:R-:W-:Y:S02]  /*9160*/  PRMT R153, R41, 0x5410, R137 ;  /* 0x0000541029997816 */ /* 0x000fe40000000089 */
[----:B------:R-:W-:Y:S01]  /*9170*/  SHF.R.U32.HI R44, RZ, 0x10, R138 ;  /* 0x00000010ff2c7819 */ /* 0x000fe2000001168a */
[----:B------:R-:W-:Y:S01]  /*9180*/  MUFU.EX2 R184, R184 ;  /* 0x000000b800b87308 */ /* 0x000fe20000000800 */
[----:B------:R-:W-:Y:S02]  /*9190*/  SHF.R.U32.HI R137, RZ, 0x18, R40 ;  /* 0x00000018ff897819 */ /* 0x000fe40000011628 */
[----:B------:R-:W-:Y:S02]  /*91a0*/  LOP3.LUT R43, R149, 0xff, RZ, 0xc0, !PT ;  /* 0x000000ff952b7812 */ /* 0x000fe400078ec0ff */
[C---:B------:R-:W-:Y:S02]  /*91b0*/  LOP3.LUT R41, R40.reuse, 0xffff, RZ, 0xc0, !PT ;  /* 0x0000ffff28297812 */ /* 0x040fe400078ec0ff */
[----:B------:R-:W-:Y:S02]  /*91c0*/  LOP3.LUT R139, R40, 0xff, RZ, 0xc0, !PT ;  /* 0x000000ff288b7812 */ /* 0x000fe400078ec0ff */
[----:B------:R-:W-:Y:S01]  /*91d0*/  PRMT R150, R148, 0x5410, R42 ;  /* 0x0000541094967816 */ /* 0x000fe2000000002a */
[-C--:B-1----:R-:W-:Y:S01]  /*91e0*/  HMMA.16816.F32 R24, R144, R36.reuse, R24 ;  /* 0x000000249018723c */ /* 0x082fe20000001818 */
[----:B------:R-:W-:Y:S01]  /*91f0*/  SHF.R.U32.HI R42, RZ, 0x10, R40 ;  /* 0x00000010ff2a7819 */ /* 0x000fe20000011628 */
[----:B------:R-:W-:Y:S01]  /*9200*/  MUFU.EX2 R185, R185 ;  /* 0x000000b900b97308 */ /* 0x000fe20000000800 */
[C---:B------:R-:W-:Y:S02]  /*9210*/  LOP3.LUT R40, R138.reuse, 0xffff, RZ, 0xc0, !PT ;  /* 0x0000ffff8a287812 */ /* 0x040fe400078ec0ff */
[----:B------:R-:W-:Y:S02]  /*9220*/  LOP3.LUT R45, R138, 0xff, RZ, 0xc0, !PT ;  /* 0x000000ff8a2d7812 */ /* 0x000fe400078ec0ff */
[----:B------:R-:W-:Y:S01]  /*9230*/  PRMT R151, R43, 0x5410, R151 ;  /* 0x000054102b977816 */ /* 0x000fe20000000097 */
[C---:B------:R-:W-:Y:S01]  /*9240*/  HMMA.16816.F32 R124, R140.reuse, R36, R124 ;  /* 0x000000248c7c723c */ /* 0x040fe2000000187c */
[----:B------:R-:W-:Y:S03]  /*9250*/  SHF.R.U32.HI R138, RZ, 0x18, R138 ;  /* 0x00000018ff8a7819 */ /* 0x000fe6000001168a */
[----:B------:R-:W-:Y:S01]  /*9260*/  SHF.R.U32.HI R43, RZ, 0x8, R41 ;  /* 0x00000008ff2b7819 */ /* 0x000fe20000011629 */
[----:B------:R-:W-:Y:S01]  /*9270*/  MUFU.EX2 R186, R186 ;  /* 0x000000ba00ba7308 */ /* 0x000fe20000000800 */
[----:B------:R-:W-:Y:S02]  /*9280*/  SHF.R.U32.HI R41, RZ, 0x8, R40 ;  /* 0x00000008ff297819 */ /* 0x000fe40000011628 */
[-C--:B------:R-:W-:Y:S01]  /*9290*/  HMMA.16816.F32 R128, R140, R38.reuse, R128 ;  /* 0x000000268c80723c */ /* 0x080fe20000001880 */
[----:B------:R-:W-:Y:S01]  /*92a0*/  LOP3.LUT R40, R44, 0xff, RZ, 0xc0, !PT ;  /* 0x000000ff2c287812 */ /* 0x000fe200078ec0ff */
[----:B------:R-:W-:Y:S02]  /*92b0*/  LDSM.16.MT88.4 R140, [R216+0xa800] ;  /* 0x00a80000d88c783b */ /* 0x000fe40000004200 */
[----:B------:R-:W-:Y:S02]  /*92c0*/  PRMT R152, R152, 0x5410, R48 ;  /* 0x0000541098987816 */ /* 0x000fe40000000030 */
[----:B------:R-:W-:Y:S01]  /*92d0*/  PRMT R149, R40, 0x5410, R138 ;  /* 0x0000541028957816 */ /* 0x000fe2000000008a */
[----:B------:R-:W-:Y:S01]  /*92e0*/  FFMA.FTZ R40, R47, c[0x0][0x23c], -R187 ;  /* 0x00008f002f287a23 */ /* 0x000fe200000108bb */
[----:B------:R-:W-:Y:S01]  /*92f0*/  HMMA.16816.F32 R28, R144, R38, R28 ;  /* 0x00000026901c723c */ /* 0x000fe2000000181c */
[----:B------:R-:W-:Y:S01]  /*9300*/  LOP3.LUT R42, R42, 0xff, RZ, 0xc0, !PT ;  /* 0x000000ff2a2a7812 */ /* 0x000fe200078ec0ff */
[----:B------:R-:W1:Y:S01]  /*9310*/  LDSM.16.MT88.4 R48, [R216+0x9800] ;  /* 0x00980000d830783b */ /* 0x000e620000004200 */
[----:B------:R2:W4:Y:S01]  /*9320*/  MUFU.EX2 R181, R40 ;  /* 0x0000002800b57308 */ /* 0x0005220000000800 */
[----:B------:R-:W-:Y:S01]  /*9330*/  PRMT R148, R139, 0x5410, R43 ;  /* 0x000054108b947816 */ /* 0x000fe2000000002b */
[--C-:B------:R-:W-:Y:S01]  /*9340*/  HSET2.LE.AND R43, R151, R226.reuse, PT ;  /* 0x000000e2972b7233 */ /* 0x100fe20003803000 */
[----:B------:R-:W-:Y:S01]  /*9350*/  PRMT R139, R42, 0x5410, R137 ;  /* 0x000054102a8b7816 */ /* 0x000fe20000000089 */
[--C-:B------:R-:W-:Y:S01]  /*9360*/  HSET2.LE.AND R42, R152, R226.reuse, PT ;  /* 0x000000e2982a7233 */ /* 0x100fe20003803000 */
[----:B------:R-:W-:Y:S01]  /*9370*/  F2FP.PACK_AB R36, R201, R202 ;  /* 0x000000cac924723e */ /* 0x000fe200000000ff */
[--C-:B------:R-:W-:Y:S03]  /*9380*/  HSET2.LE.AND R39, R150, R226.reuse, PT ;  /* 0x000000e296277233 */ /* 0x100fe60003803000 */
[----:B------:R-:W-:Y:S01]  /*9390*/  F2FP.PACK_AB R37, R199, R200 ;  /* 0x000000c8c725723e */ /* 0x000fe200000000ff */
[----:B------:R-:W-:Y:S01]  /*93a0*/  FFMA.FTZ R187, R63, c[0x0][0x23c], -R187 ;  /* 0x00008f003fbb7a23 */ /* 0x000fe200000108bb */
[----:B------:R-:W-:Y:S01]  /*93b0*/  PRMT R137, R45, 0x5410, R41 ;  /* 0x000054102d897816 */ /* 0x000fe20000000029 */
[--C-:B------:R-:W-:Y:S01]  /*93c0*/  HSET2.LE.AND R41, R139, R226.reuse, PT ;  /* 0x000000e28b297233 */ /* 0x100fe20003803000 */
[----:B------:R-:W-:Y:S01]  /*93d0*/  LOP3.LUT R42, R42, R36, RZ, 0xc0, !PT ;  /* 0x000000242a2a7212 */ /* 0x000fe200078ec0ff */
[----:B------:R-:W5:Y:S01]  /*93e0*/  LDSM.16.MT88.4 R44, [R218+0x9800] ;  /* 0x00980000da2c783b */ /* 0x000f620000004200 */
[----:B------:R-:W-:Y:S01]  /*93f0*/  LOP3.LUT R43, R43, R37, RZ, 0xc0, !PT ;  /* 0x000000252b2b7212 */ /* 0x000fe200078ec0ff */
[--C-:B------:R-:W-:Y:S01]  /*9400*/  HSET2.LE.AND R137, R137, R226.reuse, PT ;  /* 0x000000e289897233 */ /* 0x100fe20003803000 */
[----:B------:R-:W-:Y:S01]  /*9410*/  F2FP.PACK_AB R36, R198, R166 ;  /* 0x000000a6c624723e */ /* 0x000fe200000000ff */
[----:B------:R-:W-:Y:S01]  /*9420*/  MUFU.EX2 R187, R187 ;  /* 0x000000bb00bb7308 */ /* 0x000fe20000000800 */
[----:B------:R-:W-:Y:S02]  /*9430*/  F2FP.PACK_AB R37, R193, R195 ;  /* 0x000000c3c125723e */ /* 0x000fe400000000ff */
[----:B---3--:R-:W-:Y:S02]  /*9440*/  F2FP.PACK_AB R138, R191, R192 ;  /* 0x000000c0bf8a723e */ /* 0x008fe400000000ff */
[----:B------:R-:W-:Y:S01]  /*9450*/  LOP3.LUT R41, R41, R37, RZ, 0xc0, !PT ;  /* 0x0000002529297212 */ /* 0x000fe200078ec0ff */
[--C-:B--2---:R-:W-:Y:S01]  /*9460*/  HSET2.LE.AND R40, R148, R226.reuse, PT ;  /* 0x000000e294287233 */ /* 0x104fe20003803000 */
[----:B----4-:R-:W-:Y:S01]  /*9470*/  F2FP.PACK_AB R139, R181, R182 ;  /* 0x000000b6b58b723e */ /* 0x010fe200000000ff */
[--C-:B------:R-:W-:Y:S01]  /*9480*/  HSET2.LE.AND R37, R149, R226.reuse, PT ;  /* 0x000000e295257233 */ /* 0x100fe20003803000 */
[----:B------:R-:W-:Y:S02]  /*9490*/  F2FP.PACK_AB R38, R189, R190 ;  /* 0x000000bebd26723e */ /* 0x000fe400000000ff */
[----:B------:R-:W-:Y:S02]  /*94a0*/  LOP3.LUT R40, R40, R36, RZ, 0xc0, !PT ;  /* 0x0000002428287212 */ /* 0x000fe400078ec0ff */
[----:B------:R-:W-:Y:S01]  /*94b0*/  LOP3.LUT R36, R137, R138, RZ, 0xc0, !PT ;  /* 0x0000008a89247212 */ /* 0x000fe200078ec0ff */
[--C-:B------:R-:W-:Y:S01]  /*94c0*/  HSET2.LE.AND R138, R153, R226.reuse, PT ;  /* 0x000000e2998a7233 */ /* 0x100fe20003803000 */
[----:B------:R-:W-:Y:S02]  /*94d0*/  F2FP.PACK_AB R137, R183, R188 ;  /* 0x000000bcb789723e */ /* 0x000fe400000000ff */
[----:B------:R-:W-:Y:S02]  /*94e0*/  LOP3.LUT R52, R155, UR7, R158, 0x96, !PT ;  /* 0x000000079b347c12 */ /* 0x000fe4000f8e969e */
[----:B------:R-:W-:Y:S01]  /*94f0*/  LDSM.16.MT88.4 R152, [R216+0x9c00] ;  /* 0x009c0000d898783b */ /* 0x000fe20000004200 */
[----:B------:R-:W-:Y:S01]  /*9500*/  LOP3.LUT R37, R37, R38, RZ, 0xc0, !PT ;  /* 0x0000002625257212 */ /* 0x000fe200078ec0ff */
[-C--:B-1----:R-:W-:Y:S01]  /*9510*/  HMMA.16816.F32 R4, R40, R48.reuse, R4 ;  /* 0x000000302804723c */ /* 0x082fe20000001804 */
[----:B------:R-:W-:Y:S01]  /*9520*/  LOP3.LUT R38, R39, R137, RZ, 0xc0, !PT ;  /* 0x0000008927267212 */ /* 0x000fe200078ec0ff */
[----:B------:R-:W-:Y:S01]  /*9530*/  IMAD.WIDE.U32 R52, R52, -0x2daee0ad, RZ ;  /* 0xd2511f5334347825 */ /* 0x000fe200078e00ff */
[----:B------:R-:W-:Y:S01]  /*9540*/  LOP3.LUT R39, R138, R139, RZ, 0xc0, !PT ;  /* 0x0000008b8a277212 */ /* 0x000fe200078ec0ff */
[----:B------:R1:W-:Y:S01]  /*9550*/  MUFU.EX2 R137, R62 ;  /* 0x0000003e00897308 */ /* 0x0003e20000000800 */
[----:B------:R-:W-:Y:S02]  /*9560*/  LOP3.LUT R54, R165, UR7, R162, 0x96, !PT ;  /* 0x00000007a5367c12 */ /* 0x000fe4000f8e96a2 */
[----:B------:R-:W-:Y:S02]  /*9570*/  SHF.R.U32.HI R57, RZ, 0x10, R52 ;  /* 0x00000010ff397819 */ /* 0x000fe40000011634 */
[----:B------:R-:W-:Y:S01]  /*9580*/  LOP3.LUT R56, R53, UR16, R156, 0x96, !PT ;  /* 0x0000001035387c12 */ /* 0x000fe2000f8e969c */
[C---:B------:R-:W-:Y:S02]  /*9590*/  HMMA.16816.F32 R8, R36.reuse, R48, R8 ;  /* 0x000000302408723c */ /* 0x040fe40000001808 */
[----:B------:R-:W-:Y:S01]  /*95a0*/  IMAD.WIDE.U32 R54, R54, -0x2daee0ad, RZ ;  /* 0xd2511f5336367825 */ /* 0x000fe200078e00ff */
[C---:B------:R-:W-:Y:S01]  /*95b0*/  LOP3.LUT R53, R52.reuse, 0xffff, RZ, 0xc0, !PT ;  /* 0x0000ffff34357812 */ /* 0x040fe200078ec0ff */
[----:B------:R2:W3:Y:S01]  /*95c0*/  MUFU.EX2 R139, R59 ;  /* 0x0000003b008b7308 */ /* 0x0004e20000000800 */
[----:B------:R-:W-:Y:S02]  /*95d0*/  SHF.R.U32.HI R64, RZ, 0x18, R52 ;  /* 0x00000018ff407819 */ /* 0x000fe40000011634 */
[----:B------:R-:W-:Y:S01]  /*95e0*/  SHF.R.U32.HI R58, RZ, 0x10, R54 ;  /* 0x00000010ff3a7819 */ /* 0x000fe20000011636 */
[-C--:B------:R-:W-:Y:S01]  /*95f0*/  HMMA.16816.F32 R12, R36, R50.reuse, R12 ;  /* 0x00000032240c723c */ /* 0x080fe2000000180c */
[----:B------:R-:W-:Y:S03]  /*9600*/  LOP3.LUT R66, R52, 0xff, RZ, 0xc0, !PT ;  /* 0x000000ff34427812 */ /* 0x000fe600078ec0ff */
[----:B------:R-:W-:Y:S02]  /*9610*/  LOP3.LUT R52, R55, UR16, R160, 0x96, !PT ;  /* 0x0000001037347c12 */ /* 0x000fe4000f8e96a0 */
[----:B------:R4:W2:Y:S01]  /*9620*/  MUFU.EX2 R138, R60 ;  /* 0x0000003c008a7308 */ /* 0x0008a20000000800 */
[C---:B------:R-:W-:Y:S01]  /*9630*/  LOP3.LUT R55, R54.reuse, 0xffff, RZ, 0xc0, !PT ;  /* 0x0000ffff36377812 */ /* 0x040fe200078ec0ff */
[C---:B------:R-:W-:Y:S01]  /*9640*/  HMMA.16816.F32 R16, R40.reuse, R50, R16 ;  /* 0x000000322810723c */ /* 0x040fe20000001810 */
[----:B------:R-:W2:Y:S03]  /*9650*/  LDSM.16.MT88.4 R48, [R218+0xa800] ;  /* 0x00a80000da30783b */ /* 0x000ea60000004200 */
[----:B------:R-:W-:Y:S01]  /*9660*/  LOP3.LUT R67, R54, 0xff, RZ, 0xc0, !PT ;  /* 0x000000ff36437812 */ /* 0x000fe200078ec0ff */
[----:B-1----:R-:W-:Y:S01]  /*9670*/  FFMA.FTZ R62, R3, R232, R246 ;  /* 0x000000e8033e7223 */ /* 0x002fe200000100f6 */
[----:B------:R-:W-:Y:S02]  /*9680*/  SHF.R.U32.HI R65, RZ, 0x18, R54 ;  /* 0x00000018ff417819 */ /* 0x000fe40000011636 */
[-C--:B-----5:R-:W-:Y:S01]  /*9690*/  HMMA.16816.F32 R68, R40, R44.reuse, R68 ;  /* 0x0000002c2844723c */ /* 0x0a0fe20000001844 */
[----:B------:R-:W-:Y:S03]  /*96a0*/  SHF.R.U32.HI R54, RZ, 0x8, R55 ;  /* 0x00000008ff367819 */ /* 0x000fe60000011637 */
[----:B------:R-:W-:Y:S02]  /*96b0*/  LOP3.LUT R55, R56, 0xff, RZ, 0xc0, !PT ;  /* 0x000000ff38377812 */ /* 0x000fe400078ec0ff */
[----:B------:R-:W-:Y:S02]  /*96c0*/  PRMT R67, R67, 0x5410, R54 ;  /* 0x0000541043437816 */ /* 0x000fe40000000036 */
[C---:B------:R-:W-:Y:S01]  /*96d0*/  HMMA.16816.F32 R72, R36.reuse, R44, R72 ;  /* 0x0000002c2448723c */ /* 0x040fe20000001848 */
[----:B------:R-:W-:Y:S03]  /*96e0*/  LOP3.LUT R54, R52, 0xff, RZ, 0xc0, !PT ;  /* 0x000000ff34367812 */ /* 0x000fe600078ec0ff */
[----:B------:R-:W-:Y:S04]  /*96f0*/  F2FP.PACK_AB R3, R177, R178 ;  /* 0x000000b2b103723e */ /* 0x000fe800000000ff */
[-C--:B------:R-:W-:Y:S08]  /*9700*/  HMMA.16816.F32 R76, R36, R46.reuse, R76 ;  /* 0x0000002e244c723c */ /* 0x080ff0000000184c */
[C---:B------:R-:W-:Y:S01]  /*9710*/  HMMA.16816.F32 R80, R40.reuse, R46, R80 ;  /* 0x0000002e2850723c */ /* 0x040fe20000001850 */
[----:B------:R-:W1:Y:S07]  /*9720*/  LDSM.16.MT88.4 R44, [R216+0xb800] ;  /* 0x00b80000d82c783b */ /* 0x000e6e0000004200 */
[-C--:B------:R-:W-:Y:S08]  /*9730*/  HMMA.16816.F32 R84, R40, R140.reuse, R84 ;  /* 0x0000008c2854723c */ /* 0x080ff00000001854 */
[C---:B------:R-:W-:Y:S08]  /*9740*/  HMMA.16816.F32 R88, R36.reuse, R140, R88 ;  /* 0x0000008c2458723c */ /* 0x040ff00000001858 */
[-C--:B------:R-:W-:Y:S08]  /*9750*/  HMMA.16816.F32 R92, R36, R142.reuse, R92 ;  /* 0x0000008e245c723c */ /* 0x080ff0000000185c */
[C---:B------:R-:W-:Y:S08]  /*9760*/  HMMA.16816.F32 R96, R40.reuse, R142, R96 ;  /* 0x0000008e2860723c */ /* 0x040ff00000001860 */
[-C--:B--2---:R-:W-:Y:S08]  /*9770*/  HMMA.16816.F32 R100, R40, R48.reuse, R100 ;  /* 0x000000302864723c */ /* 0x084ff00000001864 */
[C---:B------:R-:W-:Y:S08]  /*9780*/  HMMA.16816.F32 R104, R36.reuse, R48, R104 ;  /* 0x000000302468723c */ /* 0x040ff00000001868 */
[-C--:B------:R-:W-:Y:S08]  /*9790*/  HMMA.16816.F32 R32, R36, R50.reuse, R32 ;  /* 0x000000322420723c */ /* 0x080ff00000001820 */
[C---:B------:R-:W-:Y:S01]  /*97a0*/  HMMA.16816.F32 R108, R40.reuse, R50, R108 ;  /* 0x00000032286c723c */ /* 0x040fe2000000186c */
[----:B------:R-:W2:Y:S07]  /*97b0*/  LDSM.16.MT88.4 R48, [R218+0xb800] ;  /* 0x00b80000da30783b */ /* 0x000eae0000004200 */
[-C--:B-1----:R-:W-:Y:S08]  /*97c0*/  HMMA.16816.F32 R112, R40, R44.reuse, R112 ;  /* 0x0000002c2870723c */ /* 0x082ff00000001870 */
[C---:B------:R-:W-:Y:S07]  /*97d0*/  HMMA.16816.F32 R20, R36.reuse, R44, R20 ;  /* 0x0000002c2414723c */ /* 0x040fee0000001814 */
[----:B------:R-:W-:Y:S01]  /*97e0*/  LOP3.LUT R45, R57, 0xff, RZ, 0xc0, !PT ;  /* 0x000000ff392d7812 */ /* 0x000fe200078ec0ff */
[-C--:B------:R-:W-:Y:S01]  /*97f0*/  HMMA.16816.F32 R116, R36, R46.reuse, R116 ;  /* 0x0000002e2474723c */ /* 0x080fe20000001874 */
[----:B------:R-:W-:Y:S03]  /*9800*/  SHF.R.U32.HI R44, RZ, 0x8, R53 ;  /* 0x00000008ff2c7819 */ /* 0x000fe60000011635 */
[----:B------:R-:W-:Y:S02]  /*9810*/  LOP3.LUT R53, R58, 0xff, RZ, 0xc0, !PT ;  /* 0x000000ff3a357812 */ /* 0x000fe400078ec0ff */
[----:B------:R-:W-:Y:S02]  /*9820*/  PRMT R64, R45, 0x5410, R64 ;  /* 0x000054102d407816 */ /* 0x000fe40000000040 */
[C---:B------:R-:W-:Y:S01]  /*9830*/  HMMA.16816.F32 R120, R40.reuse, R46, R120 ;  /* 0x0000002e2878723c */ /* 0x040fe20000001878 */
[----:B------:R-:W-:Y:S03]  /*9840*/  LOP3.LUT R45, R56, 0xffff, RZ, 0xc0, !PT ;  /* 0x0000ffff382d7812 */ /* 0x000fe600078ec0ff */
[----:B------:R-:W-:Y:S01]  /*9850*/  PRMT R65, R53, 0x5410, R65 ;  /* 0x0000541035417816 */ /* 0x000fe20000000041 */
[--C-:B------:R-:W-:Y:S01]  /*9860*/  HSET2.LE.AND R171, R64, R226.reuse, PT ;  /* 0x000000e240ab7233 */ /* 0x100fe20003803000 */
[----:B------:R-:W-:Y:S02]  /*9870*/  SHF.R.U32.HI R53, RZ, 0x10, R52 ;  /* 0x00000010ff357819 */ /* 0x000fe40000011634 */
[----:B------:R-:W-:Y:S01]  /*9880*/  SHF.R.U32.HI R47, RZ, 0x8, R45 ;  /* 0x00000008ff2f7819 */ /* 0x000fe2000001162d */
[-C--:B--2---:R-:W-:Y:S03]  /*9890*/  HMMA.16816.F32 R24, R40, R48.reuse, R24 ;  /* 0x000000302818723c */ /* 0x084fe60000001818 */
[----:B------:R-:W-:Y:S02]  /*98a0*/  PRMT R168, R55, 0x5410, R47 ;  /* 0x0000541037a87816 */ /* 0x000fe4000000002f */
[--C-:B------:R-:W-:Y:S02]  /*98b0*/  SHF.R.U32.HI R46, RZ, 0x10, R56.reuse ;  /* 0x00000010ff2e7819 */ /* 0x100fe40000011638 */
[----:B------:R-:W-:Y:S01]  /*98c0*/  SHF.R.U32.HI R56, RZ, 0x18, R56 ;  /* 0x00000018ff387819 */ /* 0x000fe20000011638 */
[C---:B------:R-:W-:Y:S01]  /*98d0*/  HMMA.16816.F32 R124, R36.reuse, R48, R124 ;  /* 0x00000030247c723c */ /* 0x040fe2000000187c */
[----:B------:R-:W-:Y:S03]  /*98e0*/  PRMT R66, R66, 0x5410, R44 ;  /* 0x0000541042427816 */ /* 0x000fe6000000002c */
[----:B------:R-:W-:Y:S01]  /*98f0*/  LOP3.LUT R44, R52, 0xffff, RZ, 0xc0, !PT ;  /* 0x0000ffff342c7812 */ /* 0x000fe200078ec0ff */
[--C-:B------:R-:W-:Y:S01]  /*9900*/  HSET2.LE.AND R168, R168, R226.reuse, PT ;  /* 0x000000e2a8a87233 */ /* 0x100fe20003803000 */
[----:B------:R-:W-:Y:S01]  /*9910*/  LOP3.LUT R46, R46, 0xff, RZ, 0xc0, !PT ;  /* 0x000000ff2e2e7812 */ /* 0x000fe200078ec0ff */
[--C-:B------:R-:W-:Y:S01]  /*9920*/  HSET2.LE.AND R170, R66, R226.reuse, PT ;  /* 0x000000e242aa7233 */ /* 0x100fe20003803000 */
[-C--:B------:R-:W-:Y:S01]  /*9930*/  HMMA.16816.F32 R128, R36, R50.reuse, R128 ;  /* 0x000000322480723c */ /* 0x080fe20000001880 */
[----:B------:R-:W-:Y:S03]  /*9940*/  SHF.R.U32.HI R45, RZ, 0x8, R44 ;  /* 0x00000008ff2d7819 */ /* 0x000fe6000001162c */
[----:B------:R-:W-:Y:S02]  /*9950*/  PRMT R169, R46, 0x5410, R56 ;  /* 0x000054102ea97816 */ /* 0x000fe40000000038 */
[----:B------:R-:W-:Y:S01]  /*9960*/  SHF.R.U32.HI R52, RZ, 0x18, R52 ;  /* 0x00000018ff347819 */ /* 0x000fe20000011634 */
[----:B------:R-:W-:Y:S01]  /*9970*/  LDSM.16.MT88.4 R56, [R218+0xac00] ;  /* 0x00ac0000da38783b */ /* 0x000fe20000004200 */
[----:B------:R-:W-:Y:S01]  /*9980*/  HMMA.16816.F32 R28, R40, R50, R28 ;  /* 0x00000032281c723c */ /* 0x000fe2000000181c */
[----:B------:R-:W-:Y:S03]  /*9990*/  LOP3.LUT R44, R53, 0xff, RZ, 0xc0, !PT ;  /* 0x000000ff352c7812 */ /* 0x000fe600078ec0ff */
[----:B----4-:R-:W-:Y:S01]  /*99a0*/  PRMT R60, R54, 0x5410, R45 ;  /* 0x00005410363c7816 */ /* 0x010fe2000000002d */
[--C-:B------:R-:W-:Y:S01]  /*99b0*/  HSET2.LE.AND R169, R169, R226.reuse, PT ;  /* 0x000000e2a9a97233 */ /* 0x100fe20003803000 */
[----:B------:R-:W-:Y:S01]  /*99c0*/  F2FP.PACK_AB R48, R179, R180 ;  /* 0x000000b4b330723e */ /* 0x000fe200000000ff */
[----:B------:R-:W-:Y:S01]  /*99d0*/  LDSM.16.MT88.4 R40, [R216+0xbc00] ;  /* 0x00bc0000d828783b */ /* 0x000fe20000004200 */
[----:B------:R-:W-:Y:S01]  /*99e0*/  F2FP.PACK_AB R36, R184, R176 ;  /* 0x000000b0b824723e */ /* 0x000fe200000000ff */
[--C-:B------:R-:W-:Y:S03]  /*99f0*/  HSET2.LE.AND R38, R60, R226.reuse, PT ;  /* 0x000000e23c267233 */ /* 0x100fe60003803000 */
[----:B------:R-:W-:Y:S02]  /*9a00*/  F2FP.PACK_AB R37, R185, R175 ;  /* 0x000000afb925723e */ /* 0x000fe400000000ff */
[----:B------:R-:W-:Y:S02]  /*9a10*/  PRMT R61, R44, 0x5410, R52 ;  /* 0x000054102c3d7816 */ /* 0x000fe40000000034 */
[----:B------:R-:W1:Y:S01]  /*9a20*/  LDSM.16.MT88.4 R44, [R218+0x9c00] ;  /* 0x009c0000da2c783b */ /* 0x000e620000004200 */
[----:B------:R-:W-:Y:S02]  /*9a30*/  F2FP.PACK_AB R39, R173, R174 ;  /* 0x000000aead27723e */ /* 0x000fe400000000ff */
[----:B------:R-:W-:Y:S01]  /*9a40*/  LOP3.LUT R170, R170, R48, RZ, 0xc0, !PT ;  /* 0x00000030aaaa7212 */ /* 0x000fe200078ec0ff */
[--C-:B------:R-:W-:Y:S01]  /*9a50*/  HSET2.LE.AND R48, R65, R226.reuse, PT ;  /* 0x000000e241307233 */ /* 0x100fe20003803000 */
[----:B------:R-:W-:Y:S02]  /*9a60*/  LOP3.LUT R171, R171, R3, RZ, 0xc0, !PT ;  /* 0x00000003abab7212 */ /* 0x000fe400078ec0ff */
[----:B------:R-:W-:Y:S01]  /*9a70*/  LOP3.LUT R168, R168, R36, RZ, 0xc0, !PT ;  /* 0x00000024a8a87212 */ /* 0x000fe200078ec0ff */
[----:B------:R-:W2:Y:S01]  /*9a80*/  LDSM.16.MT88.4 R52, [R216+0xac00] ;  /* 0x00ac0000d834783b */ /* 0x000ea20000004200 */
[----:B------:R-:W-:Y:S01]  /*9a90*/  LOP3.LUT R169, R169, R37, RZ, 0xc0, !PT ;  /* 0x00000025a9a97212 */ /* 0x000fe200078ec0ff */
[--C-:B------:R-:W-:Y:S01]  /*9aa0*/  HSET2.LE.AND R37, R61, R226.reuse, PT ;  /* 0x000000e23d257233 */ /* 0x100fe20003803000 */
[----:B------:R-:W-:Y:S01]  /*9ab0*/  LOP3.LUT R36, R38, R39, RZ, 0xc0, !PT ;  /* 0x0000002726247212 */ /* 0x000fe200078ec0ff */
[----:B------:R-:W-:Y:S01]  /*9ac0*/  HSET2.LE.AND R38, R67, R226, PT ;  /* 0x000000e243267233 */ /* 0x000fe20003803000 */
[----:B---3--:R-:W-:Y:S02]  /*9ad0*/  F2FP.PACK_AB R3, R139, R172 ;  /* 0x000000ac8b03723e */ /* 0x008fe400000000ff */
[----:B------:R-:W-:Y:S01]  /*9ae0*/  F2FP.PACK_AB R39, R186, R138 ;  /* 0x0000008aba27723e */ /* 0x000fe200000000ff */
[-C--:B------:R-:W-:Y:S01]  /*9af0*/  HMMA.16816.F32 R140, R168, R152.reuse, R4 ;  /* 0x00000098a88c723c */ /* 0x080fe20000001804 */
[----:B------:R-:W-:Y:S01]  /*9b00*/  F2FP.PACK_AB R49, R187, R137 ;  /* 0x00000089bb31723e */ /* 0x000fe200000000ff */
[----:B------:R-:W3:Y:S01]  /*9b10*/  LDSM.16.MT88.4 R4, [R218+0xbc00] ;  /* 0x00bc0000da04783b */ /* 0x000ee20000004200 */
[----:B------:R-:W-:Y:S01]  /*9b20*/  LOP3.LUT R37, R37, R3, RZ, 0xc0, !PT ;  /* 0x0000000325257212 */ /* 0x000fe200078ec0ff */
[----:B------:R-:W-:Y:S01]  /*9b30*/  FADD.FTZ R3, R251, R133 ;  /* 0x00000085fb037221 */ /* 0x000fe20000010000 */
[----:B------:R-:W-:Y:S02]  /*9b40*/  LOP3.LUT R38, R38, R39, RZ, 0xc0, !PT ;  /* 0x0000002726267212 */ /* 0x000fe400078ec0ff */
[----:B------:R-:W-:Y:S01]  /*9b50*/  LOP3.LUT R39, R48, R49, RZ, 0xc0, !PT ;  /* 0x0000003130277212 */ /* 0x000fe200078ec0ff */
[----:B------:R-:W-:Y:S04]  /*9b60*/  FADD.FTZ R3, R197, R3 ;  /* 0x00000003c5037221 */ /* 0x000fe80000010000 */
[----:B------:R-:W-:Y:S02]  /*9b70*/  FADD.FTZ R3, R204, R3 ;  /* 0x00000003cc037221 */ /* 0x000fe40000010000 */
[C---:B------:R-:W-:Y:S02]  /*9b80*/  HMMA.16816.F32 R144, R36.reuse, R152, R8 ;  /* 0x000000982490723c */ /* 0x040fe40000001808 */
[----:B------:R-:W-:Y:S04]  /*9b90*/  FADD.FTZ R3, R212, R3 ;  /* 0x00000003d4037221 */ /* 0x000fe80000010000 */
[----:B------:R-:W-:Y:S02]  /*9ba0*/  FADD.FTZ R3, R211, R3 ;  /* 0x00000003d3037221 */ /* 0x000fe40000010000 */
[-C--:B------:R-:W-:Y:S01]  /*9bb0*/  HMMA.16816.F32 R148, R36, R154.reuse, R12 ;  /* 0x0000009a2494723c */ /* 0x080fe2000000180c */
[----:B------:R-:W-:Y:S03]  /*9bc0*/  FADD.FTZ R8, R163, R62 ;  /* 0x0000003ea3087221 */ /* 0x000fe60000010000 */
[----:B------:R-:W-:Y:S02]  /*9bd0*/  FADD.FTZ R9, R244, R132 ;  /* 0x00000084f4097221 */ /* 0x000fe40000010000 */
[----:B------:R-:W-:Y:S02]  /*9be0*/  FADD.FTZ R8, R196, R8 ;  /* 0x00000008c4087221 */ /* 0x000fe40000010000 */
[C---:B------:R-:W-:Y:S01]  /*9bf0*/  HMMA.16816.F32 R152, R168.reuse, R154, R16 ;  /* 0x0000009aa898723c */ /* 0x040fe20000001810 */
[----:B------:R-:W-:Y:S03]  /*9c00*/  FADD.FTZ R9, R250, R9 ;  /* 0x00000009fa097221 */ /* 0x000fe60000010000 */
[----:B------:R-:W-:Y:S02]  /*9c10*/  FADD.FTZ R8, R194, R8 ;  /* 0x00000008c2087221 */ /* 0x000fe40000010000 */
[----:B------:R-:W-:Y:S02]  /*9c20*/  FADD.FTZ R9, R249, R9 ;  /* 0x00000009f9097221 */ /* 0x000fe40000010000 */
[-C--:B-1----:R-:W-:Y:S01]  /*9c30*/  HMMA.16816.F32 R68, R168, R44.reuse, R68 ;  /* 0x0000002ca844723c */ /* 0x082fe20000001844 */
[----:B------:R-:W-:Y:S03]  /*9c40*/  FADD.FTZ R8, R214, R8 ;  /* 0x00000008d6087221 */ /* 0x000fe60000010000 */
[----:B------:R-:W-:Y:S02]  /*9c50*/  FADD.FTZ R9, R210, R9 ;  /* 0x00000009d2097221 */ /* 0x000fe40000010000 */
[----:B------:R-:W-:Y:S02]  /*9c60*/  FADD.FTZ R8, R213, R8 ;  /* 0x00000008d5087221 */ /* 0x000fe40000010000 */
[C---:B------:R-:W-:Y:S01]  /*9c70*/  HMMA.16816.F32 R72, R36.reuse, R44, R72 ;  /* 0x0000002c2448723c */ /* 0x040fe20000001848 */
[----:B------:R-:W-:Y:S03]  /*9c80*/  FADD.FTZ R9, R209, R9 ;  /* 0x00000009d1097221 */ /* 0x000fe60000010000 */
[----:B------:R-:W-:Y:S02]  /*9c90*/  FADD.FTZ R8, R234, R8 ;  /* 0x00000008ea087221 */ /* 0x000fe40000010000 */
        /* <DEDUP_REMOVED lines=9> */
[-C--:B--2---:R-:W-:Y:S01]  /*9d30*/  HMMA.16816.F32 R84, R168, R52.reuse, R84 ;  /* 0x00000034a854723c */ /* 0x084fe20000001854 */
        /* <DEDUP_REMOVED lines=10> */
[----:B------:R-:W-:Y:S02]  /*9de0*/  IMAD.MOV.U32 R132, RZ, RZ, R135 ;  /* 0x000000ffff847224 */ /* 0x000fe400078e0087 */
[C---:B------:R-:W-:Y:S01]  /*9df0*/  HMMA.16816.F32 R96, R168.reuse, R54, R96 ;  /* 0x00000036a860723c */ /* 0x040fe20000001860 */
[----:B------:R-:W-:Y:S07]  /*9e00*/  FADD.FTZ R3, R175, R3 ;  /* 0x00000003af037221 */ /* 0x000fee0000010000 */
        /* <DEDUP_REMOVED lines=8> */
[-C--:B---3--:R-:W-:Y:S08]  /*9e90*/  HMMA.16816.F32 R164, R168, R4.reuse, R24 ;  /* 0x00000004a8a4723c */ /* 0x088ff00000001818 */
[C---:B------:R-:W-:Y:S07]  /*9ea0*/  HMMA.16816.F32 R124, R36.reuse, R4, R124 ;  /* 0x00000004247c723c */ /* 0x040fee000000187c */
[----:B------:R-:W-:Y:S01]  /*9eb0*/  FADD.FTZ R4, R202, R11 ;  /* 0x0000000bca047221 */ /* 0x000fe20000010000 */
[-C--:B------:R-:W-:Y:S01]  /*9ec0*/  HMMA.16816.F32 R128, R36, R6.reuse, R128 ;  /* 0x000000062480723c */ /* 0x080fe20000001880 */
[----:B------:R-:W-:Y:S03]  /*9ed0*/  FADD.FTZ R5, R182, R8 ;  /* 0x00000008b6057221 */ /* 0x000fe60000010000 */
[----:B------:R-:W-:Y:S02]  /*9ee0*/  FADD.FTZ R4, R201, R4 ;  /* 0x00000004c9047221 */ /* 0x000fe40000010000 */
[----:B------:R-:W-:Y:S02]  /*9ef0*/  FADD.FTZ R8, R183, R0 ;  /* 0x00000000b7087221 */ /* 0x000fe40000010000 */
[----:B------:R-:W-:Y:S01]  /*9f00*/  FADD.FTZ R0, R181, R5 ;  /* 0x00000005b5007221 */ /* 0x000fe20000010000 */
[----:B------:R-:W-:Y:S03]  /*9f10*/  HMMA.16816.F32 R168, R168, R6, R28 ;  /* 0x00000006a8a8723c */ /* 0x000fe6000000181c */
[----:B------:R-:W-:Y:S02]  /*9f20*/  FADD.FTZ R4, R176, R4 ;  /* 0x00000004b0047221 */ /* 0x000fe40000010000 */
[----:B------:R-:W-:Y:S02]  /*9f30*/  FADD.FTZ R5, R174, R8 ;  /* 0x00000008ae057221 */ /* 0x000fe40000010000 */
[----:B------:R-:W-:Y:S02]  /*9f40*/  FADD.FTZ R0, R172, R0 ;  /* 0x00000000ac007221 */ /* 0x000fe40000010000 */
[----:B------:R-:W-:Y:S03]  /*9f50*/  FADD.FTZ R8, R184, R4 ;  /* 0x00000004b8087221 */ /* 0x000fe60000010000 */
[----:B------:R-:W-:Y:S02]  /*9f60*/  FADD.FTZ R4, R185, R3 ;  /* 0x00000003b9047221 */ /* 0x000fe40000010000 */
[----:B------:R-:W-:Y:S02]  /*9f70*/  FADD.FTZ R3, R173, R5 ;  /* 0x00000005ad037221 */ /* 0x000fe40000010000 */
[----:B------:R-:W-:Y:S02]  /*9f80*/  FADD.FTZ R0, R139, R0 ;  /* 0x000000008b007221 */ /* 0x000fe40000010000 */
[----:B------:R-:W-:Y:S02]  /*9f90*/  FADD.FTZ R6, R178, R4 ;  /* 0x00000004b2067221 */ /* 0x000fe40000010000 */
[----:B------:R-:W-:Y:S02]  /*9fa0*/  FADD.FTZ R4, R138, R3 ;  /* 0x000000038a047221 */ /* 0x000fe40000010000 */
[----:B------:R-:W-:Y:S01]  /*9fb0*/  FADD.FTZ R3, R137, R0 ;  /* 0x0000000089037221 */ /* 0x000fe20000010000 */
[----:B------:R-:W-:Y:S01]  /*9fc0*/  IADD3 R0, R223, -0x1, RZ ;  /* 0xffffffffdf007810 */ /* 0x000fe20007ffe0ff */
[----:B------:R-:W-:Y:S02]  /*9fd0*/  FADD.FTZ R5, R180, R8 ;  /* 0x00000008b4057221 */ /* 0x000fe40000010000 */
[----:B------:R-:W-:Y:S02]  /*9fe0*/  FADD.FTZ R235, R177, R6 ;  /* 0x00000006b1eb7221 */ /* 0x000fe40000010000 */
[----:B------:R-:W-:Y:S02]  /*9ff0*/  FADD.FTZ R232, R179, R5 ;  /* 0x00000005b3e87221 */ /* 0x000fe40000010000 */
[----:B------:R-:W-:Y:S02]  /*a000*/  FADD.FTZ R236, R186, R4 ;  /* 0x00000004baec7221 */ /* 0x000fe40000010000 */
[----:B------:R-:W-:Y:S02]  /*a010*/  FADD.FTZ R237, R187, R3 ;  /* 0x00000003bbed7221 */ /* 0x000fe40000010000 */
[----:B------:R-:W-:Y:S02]  /*a020*/  IMAD.MOV.U32 R223, RZ, RZ, R0 ;  /* 0x000000ffffdf7224 */ /* 0x000fe400078e0000 */
[----:B------:R-:W-:Y:S02]  /*a030*/  IMAD.MOV.U32 R138, RZ, RZ, R2 ;  /* 0x000000ffff8a7224 */ /* 0x000fe400078e0002 */
[----:B------:R-:W-:Y:S02]  /*a040*/  IMAD.MOV.U32 R0, RZ, RZ, R136 ;  /* 0x000000ffff007224 */ /* 0x000fe400078e0088 */
[----:B------:R-:W-:Y:S01]  /*a050*/  IMAD.MOV.U32 R137, RZ, RZ, R134 ;  /* 0x000000ffff897224 */ /* 0x000fe200078e0086 */
[----:B------:R-:W-:-:S05]  /*a060*/  @P0 BRA `(.L_x_266) ;  /* 0xffffc13000000947 */ /* 0x000fca000383ffff */
.L_x_265:
[----:B------:R-:W2:Y:S04]  /*a070*/  LDL.LU R139, [R1+0x28] ;  /* 0x00002800018b7983 */ /* 0x000ea80000300800 */
[----:B------:R-:W1:Y:S04]  /*a080*/  SHFL.BFLY PT, R0, R235, 0x2, 0x1f ;  /* 0x0c401f00eb007f89 */ /* 0x000e6800000e0000 */
[----:B------:R-:W3:Y:S04]  /*a090*/  SHFL.BFLY PT, R3, R232, 0x2, 0x1f ;  /* 0x0c401f00e8037f89 */ /* 0x000ee800000e0000 */
[----:B------:R-:W4:Y:S04]  /*a0a0*/  SHFL.BFLY PT, R7, R236, 0x2, 0x1f ;  /* 0x0c401f00ec077f89 */ /* 0x000f2800000e0000 */
[----:B------:R-:W4:Y:S04]  /*a0b0*/  SHFL.BFLY PT, R6, R237, 0x2, 0x1f ;  /* 0x0c401f00ed067f89 */ /* 0x000f2800000e0000 */
[----:B------:R-:W2:Y:S04]  /*a0c0*/  S2R R138, SR_CTAID.Y ;  /* 0x00000000008a7919 */ /* 0x000ea80000002600 */
[----:B------:R-:W4:Y:S01]  /*a0d0*/  S2R R54, SR_TID.X ;  /* 0x0000000000367919 */ /* 0x000f220000002100 */
[----:B-1----:R-:W-:-:S02]  /*a0e0*/  FADD.FTZ R0, R0, R235 ;  /* 0x000000eb00007221 */ /* 0x002fc40000010000 */
[----:B---3--:R-:W-:-:S03]  /*a0f0*/  FADD.FTZ R3, R3, R232 ;  /* 0x000000e803037221 */ /* 0x008fc60000010000 */
[----:B------:R-:W1:Y:S01]  /*a100*/  SHFL.BFLY PT, R5, R0, 0x1, 0x1f ;  /* 0x0c201f0000057f89 */ /* 0x000e6200000e0000 */
[----:B----4-:R-:W-:-:S03]  /*a110*/  FADD.FTZ R7, R7, R236 ;  /* 0x000000ec07077221 */ /* 0x010fc60000010000 */
[----:B------:R-:W3:Y:S01]  /*a120*/  SHFL.BFLY PT, R4, R3, 0x1, 0x1f ;  /* 0x0c201f0003047f89 */ /* 0x000ee200000e0000 */
[----:B------:R-:W-:-:S03]  /*a130*/  FADD.FTZ R6, R6, R237 ;  /* 0x000000ed06067221 */ /* 0x000fc60000010000 */
[----:B------:R-:W4:Y:S04]  /*a140*/  SHFL.BFLY PT, R9, R7, 0x1, 0x1f ;  /* 0x0c201f0007097f89 */ /* 0x000f2800000e0000 */
[----:B------:R-:W4:Y:S01]  /*a150*/  SHFL.BFLY PT, R8, R6, 0x1, 0x1f ;  /* 0x0c201f0006087f89 */ /* 0x000f2200000e0000 */
[----:B------:R-:W-:Y:S01]  /*a160*/  SHF.R.S32.HI R25, RZ, 0x1f, R54 ;  /* 0x0000001fff197819 */ /* 0x000fe20000011436 */
[----:B-1----:R-:W-:Y:S01]  /*a170*/  FADD.FTZ R52, R0, R5 ;  /* 0x0000000500347221 */ /* 0x002fe20000010000 */
[----:B------:R-:W-:Y:S01]  /*a180*/  MOV R0, 0x3f800000 ;  /* 0x3f80000000007802 */ /* 0x000fe20000000f00 */
[----:B---3--:R-:W-:-:S03]  /*a190*/  FADD.FTZ R53, R3, R4 ;  /* 0x0000000403357221 */ /* 0x008fc60000010000 */
[----:B------:R-:W-:Y:S02]  /*a1a0*/  FSETP.NE.FTZ.AND P5, PT, R52, RZ, PT ;  /* 0x000000ff3400720b */ /* 0x000fe40003fb5000 */
[----:B------:R-:W-:Y:S01]  /*a1b0*/  MOV R3, 0x3f800000 ;  /* 0x3f80000000037802 */ /* 0x000fe20000000f00 */
[----:B----4-:R-:W-:Y:S01]  /*a1c0*/  FADD.FTZ R51, R7, R9 ;  /* 0x0000000907337221 */ /* 0x010fe20000010000 */
[----:B------:R-:W-:Y:S01]  /*a1d0*/  FSETP.NE.FTZ.AND P6, PT, R53, RZ, PT ;  /* 0x000000ff3500720b */ /* 0x000fe20003fd5000 */
[----:B------:R-:W-:-:S03]  /*a1e0*/  FADD.FTZ R132, R6, R8 ;  /* 0x0000000806847221 */ /* 0x000fc60000010000 */
[----:B------:R-:W-:Y:S02]  /*a1f0*/  FSETP.NE.FTZ.AND P4, PT, R51, RZ, PT ;  /* 0x000000ff3300720b */ /* 0x000fe40003f95000 */
[----:B------:R-:W-:-:S03]  /*a200*/  FSETP.NE.FTZ.AND P3, PT, R132, RZ, PT ;  /* 0x000000ff8400720b */ /* 0x000fc60003f75000 */
[----:B------:R-:W-:Y:S08]  /*a210*/  @P5 MUFU.RCP R3, R52 ;  /* 0x0000003400035308 */ /* 0x000ff00000001000 */
[----:B------:R-:W1:Y:S02]  /*a220*/  @P6 MUFU.RCP R0, R53 ;  /* 0x0000003500006308 */ /* 0x000e640000001000 */
[----:B-1----:R-:W-:-:S04]  /*a230*/  FMUL.FTZ R0, R0, c[0x0][0x2dc] ;  /* 0x0000b70000007a20 */ /* 0x002fc80000410000 */
[C---:B------:R-:W-:Y:S02]  /*a240*/  FMUL.FTZ R140, R0.reuse, R140 ;  /* 0x0000008c008c7220 */ /* 0x040fe40000410000 */
        /* <DEDUP_REMOVED lines=33> */
[----:B------:R-:W-:Y:S02]  /*a460*/  MOV R0, 0x3f800000 ;  /* 0x3f80000000007802 */ /* 0x000fe40000000f00 */
[----:B------:R-:W-:-:S02]  /*a470*/  F2FP.PACK_AB R14, R14, R164 ;  /* 0x000000a40e0e723e */ /* 0x000fc400000000ff */
[----:B------:R-:W-:Y:S02]  /*a480*/  F2FP.PACK_AB R9, R9, R168 ;  /* 0x000000a80909723e */ /* 0x000fe400000000ff */
[----:B------:R-:W1:Y:S02]  /*a490*/  @P3 MUFU.RCP R0, R132 ;  /* 0x0000008400003308 */ /* 0x000e640000001000 */
[----:B-1----:R-:W-:-:S04]  /*a4a0*/  FMUL.FTZ R0, R0, c[0x0][0x2dc] ;  /* 0x0000b70000007a20 */ /* 0x002fc80000410000 */
[C---:B------:R-:W-:Y:S02]  /*a4b0*/  FMUL.FTZ R146, R0.reuse, R146 ;  /* 0x0000009200927220 */ /* 0x040fe40000410000 */
        /* <DEDUP_REMOVED lines=30> */
[----:B------:R-:W-:Y:S02]  /*a6a0*/  F2FP.PACK_AB R15, R15, R118 ;  /* 0x000000760f0f723e */ /* 0x000fe400000000ff */
[----:B--2---:R-:W-:-:S13]  /*a6b0*/  ISETP.NE.AND P0, PT, R139, -0x1, PT ;  /* 0xffffffff8b00780c */ /* 0x004fda0003f05270 */
[----:B------:R-:W-:Y:S01]  /*a6c0*/  @!P0 SHF.R.S32.HI R12, RZ, 0x1f, R138 ;  /* 0x0000001fff0c8819 */ /* 0x000fe2000001148a */
[----:B------:R-:W-:-:S04]  /*a6d0*/  @P0 IMAD.WIDE.U32 R4, R139, c[0x0][0x1e8], RZ ;  /* 0x00007a008b040a25 */ /* 0x000fc800078e00ff */
[----:B------:R-:W-:Y:S01]  /*a6e0*/  @!P0 IMAD R12, R12, c[0x0][0x1e0], RZ ;  /* 0x000078000c0c8a24 */ /* 0x000fe200078e02ff */
[----:B------:R-:W-:Y:S01]  /*a6f0*/  @P0 MOV R133, R4 ;  /* 0x0000000400850202 */ /* 0x000fe20000000f00 */
[----:B------:R-:W-:-:S04]  /*a700*/  @!P0 IMAD.WIDE.U32 R10, R138, c[0x0][0x1e0], RZ ;  /* 0x000078008a0a8a25 */ /* 0x000fc800078e00ff */
[----:B------:R-:W-:Y:S01]  /*a710*/  @!P0 IMAD R4, R138, c[0x0][0x1e4], R12 ;  /* 0x000079008a048a24 */ /* 0x000fe200078e020c */
[----:B------:R-:W-:Y:S01]  /*a720*/  @!P0 MOV R133, R10 ;  /* 0x0000000a00858202 */ /* 0x000fe20000000f00 */
[----:B------:R-:W-:Y:S01]  /*a730*/  @P0 IMAD R137, R139, c[0x0][0x1ec], R5 ;  /* 0x00007b008b890a24 */ /* 0x000fe200078e0205 */
[----:B------:R-:W-:Y:S02]  /*a740*/  LEA.HI R5, R25, R54, RZ, 0x2 ;  /* 0x0000003619057211 */ /* 0x000fe400078f10ff */
[----:B------:R-:W-:Y:S01]  /*a750*/  @!P0 IADD3 R137, R11, R4, RZ ;  /* 0x000000040b898210 */ /* 0x000fe20007ffe0ff */
[----:B------:R-:W-:Y:S01]  /*a760*/  FMUL.FTZ R4, R3, c[0x0][0x2dc] ;  /* 0x0000b70003047a20 */ /* 0x000fe20000410000 */
[----:B------:R-:W-:Y:S01]  /*a770*/  MOV R3, 0x3f800000 ;  /* 0x3f80000000037802 */ /* 0x000fe20000000f00 */
[----:B------:R-:W-:Y:S01]  /*a780*/  FMUL.FTZ R11, R0, R127 ;  /* 0x0000007f000b7220 */ /* 0x000fe20000410000 */
[----:B------:R-:W-:Y:S01]  /*a790*/  LOP3.LUT R6, R5, 0xfffffffc, RZ, 0xc0, !PT ;  /* 0xfffffffc05067812 */ /* 0x000fe200078ec0ff */
[C---:B------:R-:W-:Y:S01]  /*a7a0*/  FMUL.FTZ R142, R4.reuse, R142 ;  /* 0x0000008e048e7220 */ /* 0x040fe20000410000 */
[----:B------:R-:W-:Y:S01]  /*a7b0*/  LEA.HI R25, R25, R54, RZ, 0x5 ;  /* 0x0000003619197211 */ /* 0x000fe200078f28ff */
[C---:B------:R-:W-:Y:S01]  /*a7c0*/  FMUL.FTZ R47, R4.reuse, R143 ;  /* 0x0000008f042f7220 */ /* 0x040fe20000410000 */
[----:B------:R-:W1:Y:S01]  /*a7d0*/  @P4 MUFU.RCP R3, R51 ;  /* 0x0000003300034308 */ /* 0x000e620000001000 */
[----:B------:R-:W-:Y:S01]  /*a7e0*/  FMUL.FTZ R154, R4, R154 ;  /* 0x0000009a049a7220 */ /* 0x000fe20000410000 */
[----:B------:R-:W-:Y:S01]  /*a7f0*/  IADD3 R54, -R6, R54, RZ ;  /* 0x0000003606367210 */ /* 0x000fe20007ffe1ff */
[C---:B------:R-:W-:Y:S01]  /*a800*/  FMUL.FTZ R45, R4.reuse, R155 ;  /* 0x0000009b042d7220 */ /* 0x040fe20000410000 */
[----:B------:R-:W-:Y:S01]  /*a810*/  SHF.R.S32.HI R25, RZ, 0x5, R25 ;  /* 0x00000005ff197819 */ /* 0x000fe20000011419 */
[C---:B------:R-:W-:Y:S01]  /*a820*/  FMUL.FTZ R70, R4.reuse, R70 ;  /* 0x0000004604467220 */ /* 0x040fe20000410000 */
[----:B------:R-:W-:Y:S01]  /*a830*/  F2FP.PACK_AB R47, R47, R142 ;  /* 0x0000008e2f2f723e */ /* 0x000fe200000000ff */
[C---:B------:R-:W-:Y:S01]  /*a840*/  FMUL.FTZ R43, R4.reuse, R71 ;  /* 0x00000047042b7220 */ /* 0x040fe20000410000 */
[----:B------:R-:W-:Y:S01]  /*a850*/  F2FP.PACK_AB R45, R45, R154 ;  /* 0x0000009a2d2d723e */ /* 0x000fe200000000ff */
[C---:B------:R-:W-:Y:S01]  /*a860*/  FMUL.FTZ R82, R4.reuse, R82 ;  /* 0x0000005204527220 */ /* 0x040fe20000410000 */
[----:B------:R-:W-:Y:S01]  /*a870*/  F2FP.PACK_AB R11, R11, R126 ;  /* 0x0000007e0b0b723e */ /* 0x000fe200000000ff */
        /* <DEDUP_REMOVED lines=23> */
[----:B-1----:R-:W-:Y:S02]  /*a9f0*/  FMUL.FTZ R3, R3, c[0x0][0x2dc] ;  /* 0x0000b70003037a20 */ /* 0x002fe40000410000 */
[C---:B------:R-:W-:Y:S01]  /*aa00*/  FMUL.FTZ R170, R4.reuse, R170 ;  /* 0x000000aa04aa7220 */ /* 0x040fe20000410000 */
[----:B------:R-:W-:Y:S01]  /*aa10*/  F2FP.PACK_AB R13, R13, R166 ;  /* 0x000000a60d0d723e */ /* 0x000fe200000000ff */
[----:B------:R-:W-:Y:S01]  /*aa20*/  FMUL.FTZ R8, R4, R171 ;  /* 0x000000ab04087220 */ /* 0x000fe20000410000 */
[----:B------:R-:W-:Y:S01]  /*aa30*/  SHF.R.S32.HI R4, RZ, 0x2, R5 ;  /* 0x00000002ff047819 */ /* 0x000fe20000011405 */
        /* <DEDUP_REMOVED lines=35> */
[----:B------:R-:W-:Y:S01]  /*ac70*/  SHF.R.S32.HI R3, RZ, 0x1f, R4 ;  /* 0x0000001fff037819 */ /* 0x000fe20000011404 */
[----:B------:R-:W-:Y:S01]  /*ac80*/  FMUL.FTZ R6, R0, R131 ;  /* 0x0000008300067220 */ /* 0x000fe20000410000 */
[----:B------:R-:W-:Y:S02]  /*ac90*/  F2FP.PACK_AB R12, R12, R124 ;  /* 0x0000007c0c0c723e */ /* 0x000fe400000000ff */
[----:B------:R-:W-:Y:S02]  /*aca0*/  LEA.HI R3, R3, R4, RZ, 0x3 ;  /* 0x0000000403037211 */ /* 0x000fe400078f18ff */
[----:B------:R-:W-:-:S02]  /*acb0*/  F2FP.PACK_AB R7, R7, R128 ;  /* 0x000000800707723e */ /* 0x000fc400000000ff */
[----:B------:R-:W-:Y:S02]  /*acc0*/  LOP3.LUT R3, R3, 0xfffffff8, RZ, 0xc0, !PT ;  /* 0xfffffff803037812 */ /* 0x000fe400078ec0ff */
[----:B------:R-:W-:Y:S02]  /*acd0*/  F2FP.PACK_AB R6, R6, R130 ;  /* 0x000000820606723e */ /* 0x000fe400000000ff */
[----:B------:R-:W-:-:S04]  /*ace0*/  IADD3 R3, R4, -R3, RZ ;  /* 0x8000000304037210 */ /* 0x000fc80007ffe0ff */
[----:B------:R-:W-:-:S04]  /*acf0*/  LEA.HI R0, R3, R3, RZ, 0x1 ;  /* 0x0000000303007211 */ /* 0x000fc800078f08ff */
[----:B------:R-:W-:Y:S02]  /*ad00*/  SHF.R.S32.HI R10, RZ, 0x1, R0 ;  /* 0x00000001ff0a7819 */ /* 0x000fe40000011400 */
[----:B------:R-:W-:Y:S02]  /*ad10*/  LOP3.LUT R0, R0, 0x3fffffe, RZ, 0xc0, !PT ;  /* 0x03fffffe00007812 */ /* 0x000fe400078ec0ff */
[----:B------:R-:W-:Y:S02]  /*ad20*/  SHF.L.U32 R5, R10, 0x6, RZ ;  /* 0x000000060a057819 */ /* 0x000fe400000006ff */
[----:B------:R-:W-:Y:S02]  /*ad30*/  IADD3 R3, R3, -R0, RZ ;  /* 0x8000000003037210 */ /* 0x000fe40007ffe0ff */
[----:B------:R-:W-:Y:S02]  /*ad40*/  LEA R0, R25, R54, 0x8 ;  /* 0x0000003619007211 */ /* 0x000fe400078e40ff */
[----:B------:R-:W-:-:S02]  /*ad50*/  LOP3.LUT R5, R5, 0xc0, RZ, 0xc0, !PT ;  /* 0x000000c005057812 */ /* 0x000fc400078ec0ff */
[----:B------:R-:W-:Y:S02]  /*ad60*/  LOP3.LUT R4, R10, 0x1, RZ, 0xc0, !PT ;  /* 0x000000010a047812 */ /* 0x000fe400078ec0ff */
[----:B------:R-:W-:Y:S02]  /*ad70*/  LEA R0, R3, R0, 0x4 ;  /* 0x0000000003007211 */ /* 0x000fe400078e20ff */
[----:B------:R-:W-:Y:S02]  /*ad80*/  LEA.HI R3, R5, R5, RZ, 0x1d ;  /* 0x0000000505037211 */ /* 0x000fe400078fe8ff */
[----:B------:R-:W-:Y:S02]  /*ad90*/  ISETP.NE.U32.AND P2, PT, R4, 0x1, PT ;  /* 0x000000010400780c */ /* 0x000fe40003f45070 */
[----:B------:R-:W-:Y:S02]  /*ada0*/  LEA R0, R0, R3, 0x1 ;  /* 0x0000000300007211 */ /* 0x000fe400078e08ff */
[----:B------:R-:W-:-:S02]  /*adb0*/  LOP3.LUT P1, RZ, R10, 0x2, RZ, 0xc0, !PT ;  /* 0x000000020aff7812 */ /* 0x000fc4000782c0ff */
[----:B------:R-:W-:Y:S02]  /*adc0*/  SHF.L.U32 R0, R0, 0x1, RZ ;  /* 0x0000000100007819 */ /* 0x000fe400000006ff */
[----:B------:R-:W-:Y:S02]  /*add0*/  MOV R4, 0x20 ;  /* 0x0000002000047802 */ /* 0x000fe40000000f00 */
[----:B------:R-:W-:Y:S01]  /*ade0*/  IADD3 R3, R0, -0x10, RZ ;  /* 0xfffffff000037810 */ /* 0x000fe20007ffe0ff */
[----:B------:R-:W-:Y:S01]  /*adf0*/  STS [R0], R48 ;  /* 0x0000003000007388 */ /* 0x000fe20000000800 */
[----:B------:R-:W-:Y:S02]  /*ae00*/  SEL R4, R4, 0xffffffe0, !P1 ;  /* 0xffffffe004047807 */ /* 0x000fe40004800000 */
[C---:B------:R-:W-:Y:S01]  /*ae10*/  @P2 IADD3 R3, R0.reuse, 0x10, RZ ;  /* 0x0000001000032810 */ /* 0x040fe20007ffe0ff */
[----:B------:R1:W-:Y:S01]  /*ae20*/  STS [R0+0x200], R47 ;  /* 0x0002002f00007388 */ /* 0x0003e20000000800 */
[----:B------:R-:W-:-:S02]  /*ae30*/  IADD3 R5, R0, R4, RZ ;  /* 0x0000000400057210 */ /* 0x000fc40007ffe0ff */
[----:B------:R-:W-:Y:S01]  /*ae40*/  IADD3 R4, R4, R3, RZ ;  /* 0x0000000304047210 */ /* 0x000fe20007ffe0ff */
[----:B------:R-:W-:Y:S04]  /*ae50*/  STS [R3], R46 ;  /* 0x0000002e03007388 */ /* 0x000fe80000000800 */
[----:B------:R-:W-:Y:S04]  /*ae60*/  STS [R3+0x200], R45 ;  /* 0x0002002d03007388 */ /* 0x000fe80000000800 */
[----:B------:R-:W-:Y:S04]  /*ae70*/  STS [R0+0x1000], R50 ;  /* 0x0010003200007388 */ /* 0x000fe80000000800 */
[----:B------:R-:W-:Y:S04]  /*ae80*/  STS [R0+0x1200], R146 ;  /* 0x0012009200007388 */ /* 0x000fe80000000800 */
[----:B------:R-:W-:Y:S04]  /*ae90*/  STS [R3+0x1000], R49 ;  /* 0x0010003103007388 */ /* 0x000fe80000000800 */
[----:B------:R-:W-:Y:S01]  /*aea0*/  STS [R3+0x1200], R150 ;  /* 0x0012009603007388 */ /* 0x000fe20000000800 */
[----:B-1----:R-:W1:Y:S03]  /*aeb0*/  LDC.U8 R47, c[0x0][0x329] ;  /* 0x0000ca40ff2f7b82 */ /* 0x002e660000000000 */
[----:B------:R-:W-:Y:S04]  /*aec0*/  STS [R5], R44 ;  /* 0x0000002c05007388 */ /* 0x000fe80000000800 */
[----:B------:R-:W-:Y:S04]  /*aed0*/  STS [R5+0x200], R43 ;  /* 0x0002002b05007388 */ /* 0x000fe80000000800 */
[----:B------:R-:W-:Y:S04]  /*aee0*/  STS [R4], R41 ;  /* 0x0000002904007388 */ /* 0x000fe80000000800 */
[----:B------:R-:W-:Y:S04]  /*aef0*/  STS [R4+0x200], R40 ;  /* 0x0002002804007388 */ /* 0x000fe80000000800 */
[----:B------:R-:W-:Y:S04]  /*af00*/  STS [R5+0x1000], R42 ;  /* 0x0010002a05007388 */ /* 0x000fe80000000800 */
[----:B------:R-:W-:Y:S01]  /*af10*/  STS [R5+0x1200], R74 ;  /* 0x0012004a05007388 */ /* 0x000fe20000000800 */
[----:B-1----:R-:W-:-:S03]  /*af20*/  ISETP.NE.AND P2, PT, R47, RZ, PT ;  /* 0x000000ff2f00720c */ /* 0x002fc60003f45270 */
[----:B------:R1:W-:Y:S04]  /*af30*/  STS [R4+0x1000], R39 ;  /* 0x0010002704007388 */ /* 0x0003e80000000800 */
[----:B------:R-:W-:Y:S04]  /*af40*/  STS [R4+0x1200], R78 ;  /* 0x0012004e04007388 */ /* 0x000fe80000000800 */
[----:B------:R-:W-:Y:S02]  /*af50*/  STS [R0+0x2000], R38 ;  /* 0x0020002600007388 */ /* 0x000fe40000000800 */
[----:B------:R-:W-:-:S02]  /*af60*/  @P2 MOV R10, c[0x0][0x210] ;  /* 0x00008400000a2a02 */ /* 0x000fc40000000f00 */
[----:B------:R-:W-:Y:S03]  /*af70*/  STS [R0+0x2200], R37 ;  /* 0x0022002500007388 */ /* 0x000fe60000000800 */
[----:B------:R-:W-:Y:S01]  /*af80*/  @P2 IMAD R10, R10, c[0x0][0x214], RZ ;  /* 0x000085000a0a2a24 */ /* 0x000fe200078e02ff */
        /* <DEDUP_REMOVED lines=10> */
[----:B-1----:R-:W-:-:S03]  /*b030*/  @!P2 ISETP.NE.AND P1, PT, R39, RZ, PT ;  /* 0x000000ff2700a20c */ /* 0x002fc60003f25270 */
        /* <DEDUP_REMOVED lines=8> */
[----:B-1----:R1:W5:Y:S04]  /*b0c0*/  LDL R26, [R1+0x2c] ;  /* 0x00002c00011a7983 */ /* 0x0023680000100800 */
[----:B------:R2:W-:Y:S04]  /*b0d0*/  STS [R3+0x4200], R17 ;  /* 0x0042001103007388 */ /* 0x0005e80000000800 */
[----:B------:R-:W-:Y:S04]  /*b0e0*/  STS [R0+0x5000], R35 ;  /* 0x0050002300007388 */ /* 0x000fe80000000800 */
[----:B------:R3:W-:Y:S04]  /*b0f0*/  STS [R0+0x5200], R34 ;  /* 0x0052002200007388 */ /* 0x0007e80000000800 */
[----:B------:R-:W-:Y:S04]  /*b100*/  STS [R3+0x5000], R16 ;  /* 0x0050001003007388 */ /* 0x000fe80000000800 */
[----:B------:R4:W-:Y:S04]  /*b110*/  STS [R3+0x5200], R15 ;  /* 0x0052000f03007388 */ /* 0x0009e80000000800 */
[----:B------:R-:W-:Y:S04]  /*b120*/  STS [R5+0x4000], R14 ;  /* 0x0040000e05007388 */ /* 0x000fe80000000800 */
[----:B------:R1:W-:Y:S01]  /*b130*/  STS [R5+0x4200], R13 ;  /* 0x0042000d05007388 */ /* 0x0003e20000000800 */
[----:B--2---:R-:W-:-:S03]  /*b140*/  @!P2 MOV R17, c[0x0][0x214] ;  /* 0x000085000011aa02 */ /* 0x004fc60000000f00 */
[----:B------:R2:W-:Y:S01]  /*b150*/  STS [R4+0x4000], R9 ;  /* 0x0040000904007388 */ /* 0x0005e20000000800 */
[----:B------:R-:W-:Y:S02]  /*b160*/  @!P2 SEL R10, R17, c[0x0][0x234], !P1 ;  /* 0x00008d00110aaa07 */ /* 0x000fe40004800000 */
[----:B------:R-:W-:Y:S01]  /*b170*/  ISETP.NE.AND P1, PT, R39, RZ, PT ;  /* 0x000000ff2700720c */ /* 0x000fe20003f25270 */
[----:B------:R2:W-:Y:S01]  /*b180*/  STS [R4+0x4200], R8 ;  /* 0x0042000804007388 */ /* 0x0005e20000000800 */
[----:B---3--:R-:W-:Y:S01]  /*b190*/  @P2 MOV R0, 0x1 ;  /* 0x0000000100002802 */ /* 0x008fe20000000f00 */
[----:B------:R-:W-:Y:S01]  /*b1a0*/  @!P2 IMAD R0, R10, c[0x0][0x1c0], RZ ;  /* 0x000070000a00aa24 */ /* 0x000fe200078e02ff */
[----:B------:R-:W-:Y:S01]  /*b1b0*/  ISETP.EQ.AND P1, PT, R47, RZ, P1 ;  /* 0x000000ff2f00720c */ /* 0x000fe20000f22270 */
[----:B------:R-:W-:Y:S04]  /*b1c0*/  STS [R5+0x5000], R12 ;  /* 0x0050000c05007388 */ /* 0x000fe80000000800 */
[----:B------:R-:W-:Y:S01]  /*b1d0*/  STS [R5+0x5200], R11 ;  /* 0x0052000b05007388 */ /* 0x000fe20000000800 */
[----:B----4-:R-:W3:Y:S03]  /*b1e0*/  @P6 MUFU.LG2 R15, R53 ;  /* 0x00000035000f6308 */ /* 0x010ee60000000c00 */
[----:B------:R3:W-:Y:S04]  /*b1f0*/  STS [R4+0x5000], R7 ;  /* 0x0050000704007388 */ /* 0x0007e80000000800 */
[----:B------:R4:W-:Y:S01]  /*b200*/  STS [R4+0x5200], R6 ;  /* 0x0052000604007388 */ /* 0x0009e20000000800 */
[----:B-1----:R-:W-:Y:S03]  /*b210*/  @P4 MUFU.LG2 R13, R51 ;  /* 0x00000033000d4308 */ /* 0x002fe60000000c00 */
[----:B------:R-:W1:Y:S04]  /*b220*/  S2R R18, SR_TID.X ;  /* 0x0000000000127919 */ /* 0x000e680000002100 */
[----:B------:R-:W4:Y:S01]  /*b230*/  S2R R27, SR_CTAID.X ;  /* 0x00000000001b7919 */ /* 0x000f220000002500 */
[----:B--2---:R2:W1:Y:S03]  /*b240*/  @P5 MUFU.LG2 R9, R52 ;  /* 0x0000003400095308 */ /* 0x0044660000000c00 */
[----:B------:R-:W2:Y:S01]  /*b250*/  S2R R24, SR_CTAID.Z ;  /* 0x0000000000187919 */ /* 0x000ea20000002700 */
[----:B------:R-:W-:-:S02]  /*b260*/  IMAD R0, R138, R0, RZ ;  /* 0x000000008a007224 */ /* 0x000fc400078e02ff */
[----:B------:R-:W-:Y:S01]  /*b270*/  @P1 IMAD R3, R138, c[0x0][0x214], RZ ;  /* 0x000085008a031a24 */ /* 0x000fe200078e02ff */
[----:B------:R-:W-:Y:S02]  /*b280*/  BAR.SYNC.DEFER_BLOCKING 0x0 ;  /* 0x0000000000007b1d */ /* 0x000fe40000010000 */
[----:B------:R-:W-:Y:S02]  /*b290*/  SEL R8, R0, RZ, !P1 ;  /* 0x000000ff00087207 */ /* 0x000fe40004800000 */
[----:B------:R-:W-:Y:S01]  /*b2a0*/  MOV R17, 0x7f800000 ;  /* 0x7f80000000117802 */ /* 0x000fe20000000f00 */
[----:B---3--:R-:W-:Y:S01]  /*b2b0*/  @P6 FMUL.FTZ R7, R15, 0.69314718246459960938 ;  /* 0x3f3172180f076820 */ /* 0x008fe20000410000 */
[----:B------:R-:W3:Y:S01]  /*b2c0*/  @P3 MUFU.LG2 R12, R132 ;  /* 0x00000084000c3308 */ /* 0x000ee20000000c00 */
[----:B------:R-:W-:Y:S02]  /*b2d0*/  @P1 SEL R3, R3, R139, !P0 ;  /* 0x0000008b03031207 */ /* 0x000fe40004000000 */
[----:B-1----:R-:W-:Y:S01]  /*b2e0*/  SHF.R.S32.HI R19, RZ, 0x1f, R18 ;  /* 0x0000001fff137819 */ /* 0x002fe20000011412 */
[----:B------:R1:W1:Y:S04]  /*b2f0*/  LDS.128 R32, [R222] ;  /* 0x00000000de207984 */ /* 0x0002680000000c00 */
[----:B------:R1:W1:Y:S04]  /*b300*/  LDS.128 R44, [R222+0x800] ;  /* 0x00080000de2c7984 */ /* 0x0002680000000c00 */
[----:B------:R1:W1:Y:S04]  /*b310*/  LDS.128 R56, [R222+0x1000] ;  /* 0x00100000de387984 */ /* 0x0002680000000c00 */
[----:B------:R1:W1:Y:S04]  /*b320*/  LDS.128 R68, [R222+0x1800] ;  /* 0x00180000de447984 */ /* 0x0002680000000c00 */
[----:B------:R1:W1:Y:S04]  /*b330*/  LDS.128 R28, [R222+0x2000] ;  /* 0x00200000de1c7984 */ /* 0x0002680000000c00 */
[----:B------:R1:W1:Y:S04]  /*b340*/  LDS.128 R40, [R222+0x2800] ;  /* 0x00280000de287984 */ /* 0x0002680000000c00 */
[----:B--2---:R2:W1:Y:S04]  /*b350*/  LDS.128 R52, [R222+0x3000] ;  /* 0x00300000de347984 */ /* 0x0044680000000c00 */
[----:B------:R2:W1:Y:S04]  /*b360*/  LDS.128 R64, [R222+0x3800] ;  /* 0x00380000de407984 */ /* 0x0004680000000c00 */
[----:B------:R2:W1:Y:S04]  /*b370*/  LDS.128 R20, [R222+0x4000] ;  /* 0x00400000de147984 */ /* 0x0004680000000c00 */
[----:B------:R2:W1:Y:S04]  /*b380*/  LDS.128 R36, [R222+0x4800] ;  /* 0x00480000de247984 */ /* 0x0004680000000c00 */
[----:B------:R2:W1:Y:S04]  /*b390*/  LDS.128 R48, [R222+0x5000] ;  /* 0x00500000de307984 */ /* 0x0004680000000c00 */
[----:B------:R2:W1:Y:S01]  /*b3a0*/  LDS.128 R60, [R222+0x5800] ;  /* 0x00580000de3c7984 */ /* 0x0004620000000c00 */
[----:B------:R-:W-:-:S04]  /*b3b0*/  LEA.HI R11, R19, R18, RZ, 0x5 ;  /* 0x00000012130b7211 */ /* 0x000fc800078f28ff */
[----:B------:R-:W-:Y:S02]  /*b3c0*/  LOP3.LUT R0, R11, 0xffffffe0, RZ, 0xc0, !PT ;  /* 0xffffffe00b007812 */ /* 0x000fe400078ec0ff */
[----:B----4-:R-:W-:Y:S02]  /*b3d0*/  @P2 MOV R6, c[0x0][0x210] ;  /* 0x0000840000062a02 */ /* 0x010fe40000000f00 */
[----:B------:R-:W-:Y:S02]  /*b3e0*/  @!P2 MOV R6, 0x1 ;  /* 0x000000010006a802 */ /* 0x000fe40000000f00 */
[----:B------:R-:W-:Y:S01]  /*b3f0*/  IADD3 R0, -R0, R18, RZ ;  /* 0x0000001200007210 */ /* 0x000fe20007ffe1ff */
[----:B------:R-:W-:Y:S01]  /*b400*/  @P6 FFMA.FTZ R17, R136, c[0x0][0x238], R7 ;  /* 0x00008e0088116a23 */ /* 0x000fe20000010007 */
[----:B------:R-:W-:Y:S01]  /*b410*/  @!P1 CS2R R4, SRZ ;  /* 0x0000000000049805 */ /* 0x000fe2000001ff00 */
[----:B------:R-:W-:Y:S01]  /*b420*/  IMAD R7, R27, R6, RZ ;  /* 0x000000061b077224 */ /* 0x000fe200078e02ff */
[----:B------:R-:W-:-:S02]  /*b430*/  LOP3.LUT P2, RZ, R0, 0x3, RZ, 0xc0, !PT ;  /* 0x0000000300ff7812 */ /* 0x000fc4000784c0ff */
[----:B------:R-:W-:Y:S02]  /*b440*/  @P1 SHF.R.S32.HI R5, RZ, 0x1f, R3 ;  /* 0x0000001fff051819 */ /* 0x000fe40000011403 */
[----:B------:R-:W-:Y:S01]  /*b450*/  @P1 MOV R4, R3 ;  /* 0x0000000300041202 */ /* 0x000fe20000000f00 */
[----:B------:R-:W-:Y:S01]  /*b460*/  IMAD R3, R24, R10, R8 ;  /* 0x0000000a18037224 */ /* 0x000fe200078e0208 */
[----:B------:R-:W-:Y:S01]  /*b470*/  SHF.L.U32 R11, R7, 0x7, RZ ;  /* 0x00000007070b7819 */ /* 0x000fe200000006ff */
[----:B------:R-:W-:Y:S01]  /*b480*/  @P5 FMUL.FTZ R9, R9, 0.69314718246459960938 ;  /* 0x3f31721809095820 */ /* 0x000fe20000410000 */
[----:B------:R-:W-:Y:S01]  /*b490*/  BSSY B0, `(.L_x_269) ;  /* 0x0000035000007945 */ /* 0x000fe20003800000 */
[----:B------:R-:W-:Y:S01]  /*b4a0*/  @P4 FMUL.FTZ R8, R13, 0.69314718246459960938 ;  /* 0x3f3172180d084820 */ /* 0x000fe20000410000 */
[----:B------:R-:W-:Y:S01]  /*b4b0*/  IADD3 R10, P1, P0, R11, R4, R3 ;  /* 0x000000040b0a7210 */ /* 0x000fe2000783e003 */
[----:B---3--:R-:W-:Y:S01]  /*b4c0*/  @P3 FMUL.FTZ R7, R12, 0.69314718246459960938 ;  /* 0x3f3172180c073820 */ /* 0x008fe20000410000 */
[----:B------:R-:W-:-:S02]  /*b4d0*/  SHF.R.S32.HI R4, RZ, 0x1f, R11 ;  /* 0x0000001fff047819 */ /* 0x000fc4000001140b */
[----:B------:R-:W-:Y:S02]  /*b4e0*/  SHF.R.S32.HI R3, RZ, 0x1f, R3 ;  /* 0x0000001fff037819 */ /* 0x000fe40000011403 */
        /* <DEDUP_REMOVED lines=8> */
[----:B--2---:R-:W-:Y:S02]  /*b570*/  SHF.R.S32.HI R2, RZ, 0x1f, R25 ;  /* 0x0000001fff027819 */ /* 0x004fe40000011419 */
[----:B------:R-:W-:-:S02]  /*b580*/  SHF.R.S32.HI R3, RZ, 0x1f, R0 ;  /* 0x0000001fff037819 */ /* 0x000fc40000011400 */
[----:B------:R-:W-:Y:S02]  /*b590*/  LEA.HI R2, R2, R25, RZ, 0x2 ;  /* 0x0000001902027211 */ /* 0x000fe400078f10ff */
[----:B------:R-:W-:Y:S02]  /*b5a0*/  LEA.HI R0, R3, R0, RZ, 0x2 ;  /* 0x0000000003007211 */ /* 0x000fe400078f10ff */
[----:B------:R-:W-:Y:S02]  /*b5b0*/  LOP3.LUT R2, R2, 0xffffffc, RZ, 0xc0, !PT ;  /* 0x0ffffffc02027812 */ /* 0x000fe400078ec0ff */
[----:B------:R-:W-:-:S03]  /*b5c0*/  SHF.R.S32.HI R0, RZ, 0x2, R0 ;  /* 0x00000002ff007819 */ /* 0x000fc60000011400 */
[----:B------:R-:W-:-:S04]  /*b5d0*/  IMAD.IADD R2, R25, 0x1, -R2 ;  /* 0x0000000119027824 */ /* 0x000fc800078e0a02 */
        /* <DEDUP_REMOVED lines=32> */
.L_x_270:
[----:B--2---:R-:W-:Y:S05]  /*b7e0*/  BSYNC B0 ;  /* 0x0000000000007941 */ /* 0x004fea0003800000 */
.L_x_269:
[----:B------:R-:W2:Y:S04]  /*b7f0*/  LDL.LU.64 R8, [R1+0x30] ;  /* 0x0000300001087983 */ /* 0x000ea80000300a00 */
[----:B------:R3:W5:Y:S01]  /*b800*/  LDL.64 R12, [R1+0x20] ;  /* 0x00002000010c7983 */ /* 0x0007620000100a00 */
[----:B------:R-:W-:Y:S01]  /*b810*/  LEA.HI R0, R19, R18, RZ, 0x2 ;  /* 0x0000001213007211 */ /* 0x000fe200078f10ff */
[----:B------:R-:W-:Y:S01]  /*b820*/  BSSY B0, `(.L_x_271) ;  /* 0x0000015000007945 */ /* 0x000fe20003800000 */
[----:B------:R-:W-:-:S02]  /*b830*/  SHF.R.S32.HI R4, RZ, 0x1f, R24 ;  /* 0x0000001fff047819 */ /* 0x000fc40000011418 */
[----:B------:R-:W-:-:S03]  /*b840*/  SHF.R.S32.HI R10, RZ, 0x2, R0 ;  /* 0x00000002ff0a7819 */ /* 0x000fc60000011400 */
[----:B------:R-:W-:-:S04]  /*b850*/  IMAD R0, R4, c[0x0][0x1f0], RZ ;  /* 0x00007c0004007a24 */ /* 0x000fc800078e02ff */
[----:B------:R-:W-:Y:S01]  /*b860*/  IMAD R0, R24, c[0x0][0x1f4], R0 ;  /* 0x00007d0018007a24 */ /* 0x000fe200078e0200 */
[----:B--2---:R-:W-:-:S05]  /*b870*/  IADD3 R2, P0, R8, R133, RZ ;  /* 0x0000008508027210 */ /* 0x004fca0007f1e0ff */
[----:B------:R-:W-:Y:S01]  /*b880*/  IMAD.X R3, R9, 0x1, R137, P0 ;  /* 0x0000000109037824 */ /* 0x000fe200000e0689 */
[----:B-----5:R-:W-:-:S03]  /*b890*/  ISETP.GE.AND P0, PT, R10, R26, PT ;  /* 0x0000001a0a00720c */ /* 0x020fc60003f06270 */
[----:B------:R-:W-:-:S04]  /*b8a0*/  IMAD.WIDE.U32 R8, R24, c[0x0][0x1f0], R2 ;  /* 0x00007c0018087a25 */ /* 0x000fc800078e0002 */
[----:B------:R-:W-:-:S06]  /*b8b0*/  IMAD.IADD R7, R9, 0x1, R0 ;  /* 0x0000000109077824 */ /* 0x000fcc00078e0200 */
[----:B------:R-:W-:Y:S05]  /*b8c0*/  @P0 BRA `(.L_x_272) ;  /* 0x000000a000000947 */ /* 0x000fea0003800000 */
[----:B---3--:R-:W-:Y:S01]  /*b8d0*/  MOV R6, R8 ;  /* 0x0000000800067202 */ /* 0x008fe20000000f00 */
[----:B------:R-:W-:-:S04]  /*b8e0*/  IMAD R0, R13, c[0x0][0x1e8], RZ ;  /* 0x00007a000d007a24 */ /* 0x000fc800078e02ff */
[----:B------:R-:W-:-:S04]  /*b8f0*/  IMAD.WIDE.U32 R4, R12, c[0x0][0x1e8], R6 ;  /* 0x00007a000c047a25 */ /* 0x000fc800078e0006 */
[----:B------:R-:W-:Y:S01]  /*b900*/  IMAD R0, R12, c[0x0][0x1ec], R0 ;  /* 0x00007b000c007a24 */ /* 0x000fe200078e0200 */
[----:B------:R-:W-:-:S04]  /*b910*/  LEA R2, P0, R4, c[0x0][0x1d0], 0x1 ;  /* 0x0000740004027a11 */ /* 0x000fc800078008ff */
[----:B------:R-:W-:-:S04]  /*b920*/  IADD3 R0, R5, R0, RZ ;  /* 0x0000000005007210 */ /* 0x000fc80007ffe0ff */
[----:B------:R-:W-:-:S05]  /*b930*/  LEA.HI.X R3, R4, c[0x0][0x1d4], R0, 0x1, P0 ;  /* 0x0000750004037a11 */ /* 0x000fca00000f0c00 */
[----:B-1----:R1:W-:Y:S04]  /*b940*/  STG.E.128 [R2.64], R32 ;  /* 0x0000002002007986 */ /* 0x0023e8000c101d14 */
[----:B------:R1:W-:Y:S04]  /*b950*/  STG.E.128 [R2.64+0x40], R28 ;  /* 0x0000401c02007986 */ /* 0x0003e8000c101d14 */
[----:B------:R1:W-:Y:S02]  /*b960*/  STG.E.128 [R2.64+0x80], R20 ;  /* 0x0000801402007986 */ /* 0x0003e4000c101d14 */
.L_x_272:
[----:B---3--:R-:W-:Y:S05]  /*b970*/  BSYNC B0 ;  /* 0x0000000000007941 */ /* 0x008fea0003800000 */
.L_x_271:
        /* <DEDUP_REMOVED lines=16> */
[----:B------:R1:W-:Y:S02]  /*ba80*/  STG.E.128 [R2.64+0x80], R36 ;  /* 0x0000802402007986 */ /* 0x0003e4000c101d14 */
.L_x_274:
[----:B------:R-:W-:Y:S05]  /*ba90*/  BSYNC B0 ;  /* 0x0000000000007941 */ /* 0x000fea0003800000 */
.L_x_273:
[----:B------:R-:W2:Y:S01]  /*baa0*/  LDL.LU R0, [R1+0x3c] ;  /* 0x00003c0001007983 */ /* 0x000ea20000300800 */
[----:B------:R-:W-:Y:S01]  /*bab0*/  BSSY B0, `(.L_x_275) ;  /* 0x0000010000007945 */ /* 0x000fe20003800000 */
[----:B--2---:R-:W-:-:S13]  /*bac0*/  ISETP.GE.AND P0, PT, R0, R26, PT ;  /* 0x0000001a0000720c */ /* 0x004fda0003f06270 */
        /* <DEDUP_REMOVED lines=14> */
.L_x_276:
[----:B------:R-:W-:Y:S05]  /*bbb0*/  BSYNC B0 ;  /* 0x0000000000007941 */ /* 0x000fea0003800000 */
.L_x_275:
        /* <DEDUP_REMOVED lines=14> */
[----:B------:R-:W-:Y:S04]  /*bca0*/  STG.E.128 [R2.64+0x40], R64 ;  /* 0x0000404002007986 */ /* 0x000fe8000c101d14 */
[----:B------:R-:W-:Y:S01]  /*bcb0*/  STG.E.128 [R2.64+0x80], R60 ;  /* 0x0000803c02007986 */ /* 0x000fe2000c101d14 */
[----:B------:R-:W-:Y:S05]  /*bcc0*/  EXIT ;  /* 0x000000000000794d */ /* 0x000fea0003800000 */
.L_x_261:
[----:B------:R-:W2:Y:S01]  /*bcd0*/  LDL.LU R14, [R1+0x28] ;  /* 0x00002800010e7983 */ /* 0x000ea20000300800 */
[----:B------:R-:W1:Y:S01]  /*bce0*/  LDC.U8 R0, c[0x0][0x329] ;  /* 0x0000ca40ff007b82 */ /* 0x000e620000000000 */
[----:B------:R-:W-:Y:S01]  /*bcf0*/  LEA.HI R10, R21, R33, RZ, 0x2 ;  /* 0x00000021150a7211 */ /* 0x000fe200078f10ff */
[----:B------:R-:W-:Y:S01]  /*bd00*/  IMAD.IADD R15, R15, 0x1, -R11 ;  /* 0x000000010f0f7824 */ /* 0x000fe200078e0a0b */
[----:B------:R-:W-:Y:S02]  /*bd10*/  BSSY B0, `(.L_x_277) ;  /* 0x000003e000007945 */ /* 0x000fe40003800000 */
[----:B------:R-:W-:-:S02]  /*bd20*/  LOP3.LUT R6, R10, 0x1ffffffc, RZ, 0xc0, !PT ;  /* 0x1ffffffc0a067812 */ /* 0x000fc400078ec0ff */
[----:B------:R-:W-:Y:S01]  /*bd30*/  SHF.R.S32.HI R10, RZ, 0x2, R10 ;  /* 0x00000002ff0a7819 */ /* 0x000fe2000001140a */
[----:B------:R-:W3:Y:S01]  /*bd40*/  LDC.U8 R4, c[0x0][0x328] ;  /* 0x0000ca00ff047b82 */ /* 0x000ee20000000000 */
[----:B-1----:R-:W-:Y:S02]  /*bd50*/  ISETP.NE.AND P3, PT, R0, RZ, PT ;  /* 0x000000ff0000720c */ /* 0x002fe40003f65270 */
[----:B---3--:R-:W-:-:S04]  /*bd60*/  ISETP.NE.AND P2, PT, R4, RZ, PT ;  /* 0x000000ff0400720c */ /* 0x008fc80003f45270 */
[----:B------:R-:W-:-:S07]  /*bd70*/  ISETP.EQ.AND P2, PT, R0, RZ, P2 ;  /* 0x000000ff0000720c */ /* 0x000fce0001742270 */
[----:B------:R-:W-:Y:S01]  /*bd80*/  @!P3 ISETP.NE.AND P1, PT, R4, RZ, PT ;  /* 0x000000ff0400b20c */ /* 0x000fe20003f25270 */
[----:B------:R-:W-:Y:S01]  /*bd90*/  @!P3 IMAD.MOV.U32 R4, RZ, RZ, c[0x0][0x214] ;  /* 0x00008500ff04b624 */ /* 0x000fe200078e00ff */
[C---:B--2---:R-:W-:Y:S02]  /*bda0*/  ISETP.NE.AND P4, PT, R14.reuse, -0x1, PT ;  /* 0xffffffff0e00780c */ /* 0x044fe40003f85270 */
[----:B------:R-:W-:-:S11]  /*bdb0*/  ISETP.NE.OR P0, PT, R14, -0x1, !P2 ;  /* 0xffffffff0e00780c */ /* 0x000fd60005705670 */
[----:B------:R-:W-:Y:S01]  /*bdc0*/  @P4 IMAD.WIDE.U32 R2, R14, c[0x0][0x1e8], RZ ;  /* 0x00007a000e024a25 */ /* 0x000fe200078e00ff */
[----:B------:R-:W-:-:S03]  /*bdd0*/  @!P4 SHF.R.S32.HI R0, RZ, 0x1f, R18 ;  /* 0x0000001fff00c819 */ /* 0x000fc60000011412 */
[----:B------:R-:W-:Y:S02]  /*bde0*/  @P4 IMAD R5, R14, c[0x0][0x1ec], R3 ;  /* 0x00007b000e054a24 */ /* 0x000fe400078e0203 */
[----:B------:R-:W-:Y:S02]  /*bdf0*/  @P3 IMAD.MOV.U32 R3, RZ, RZ, c[0x0][0x210] ;  /* 0x00008400ff033624 */ /* 0x000fe400078e00ff */
[----:B------:R-:W-:-:S04]  /*be00*/  @!P4 IMAD.WIDE.U32 R8, R18, c[0x0][0x1e0], RZ ;  /* 0x000078001208ca25 */ /* 0x000fc800078e00ff */
[----:B------:R-:W-:Y:S01]  /*be10*/  @P3 IMAD R7, R3, c[0x0][0x214], RZ ;  /* 0x0000850003073a24 */ /* 0x000fe200078e02ff */
[----:B------:R-:W-:Y:S01]  /*be20*/  @!P3 SEL R7, R4, c[0x0][0x234], !P1 ;  /* 0x00008d000407ba07 */ /* 0x000fe20004800000 */
[----:B------:R-:W-:Y:S01]  /*be30*/  @!P4 IMAD R3, R0, c[0x0][0x1e0], RZ ;  /* 0x000078000003ca24 */ /* 0x000fe200078e02ff */
[----:B------:R-:W-:Y:S01]  /*be40*/  @!P4 MOV R2, R8 ;  /* 0x000000080002c202 */ /* 0x000fe20000000f00 */
[----:B------:R-:W-:Y:S01]  /*be50*/  IMAD.IADD R0, R33, 0x1, -R6 ;  /* 0x0000000121007824 */ /* 0x000fe200078e0a06 */
[----:B------:R-:W-:Y:S01]  /*be60*/  SHF.R.S32.HI R8, RZ, 0x1f, R22 ;  /* 0x0000001fff087819 */ /* 0x000fe20000011416 */
[----:B------:R-:W-:Y:S02]  /*be70*/  @!P4 IMAD R4, R18, c[0x0][0x1e4], R3 ;  /* 0x000079001204ca24 */ /* 0x000fe400078e0203 */
[----:B------:R-:W-:Y:S02]  /*be80*/  IMAD.SHL.U32 R0, R0, 0x8, RZ ;  /* 0x0000000800007824 */ /* 0x000fe400078e00ff */
[----:B------:R-:W-:Y:S01]  /*be90*/  @P3 IMAD.MOV.U32 R3, RZ, RZ, 0x1 ;  /* 0x00000001ff033424 */ /* 0x000fe200078e00ff */
[----:B------:R-:W-:Y:S01]  /*bea0*/  @!P4 IADD3 R5, R9, R4, RZ ;  /* 0x000000040905c210 */ /* 0x000fe20007ffe0ff */
[----:B------:R-:W-:Y:S01]  /*beb0*/  @!P3 IMAD R3, R7, c[0x0][0x1c0], RZ ;  /* 0x000070000703ba24 */ /* 0x000fe200078e02ff */
[----:B------:R-:W-:Y:S01]  /*bec0*/  IADD3 R4, P1, R0, R2, RZ ;  /* 0x0000000200047210 */ /* 0x000fe20007f3e0ff */
[----:B------:R-:W-:-:S02]  /*bed0*/  @!P0 IMAD R14, R18, c[0x0][0x214], RZ ;  /* 0x00008500120e8a24 */ /* 0x000fc400078e02ff */
[----:B------:R-:W-:Y:S01]  /*bee0*/  IMAD R8, R8, c[0x0][0x1f0], RZ ;  /* 0x00007c0008087a24 */ /* 0x000fe200078e02ff */
[----:B------:R-:W-:Y:S01]  /*bef0*/  LEA.HI.X.SX32 R5, R0, R5, 0x1, P1 ;  /* 0x0000000500057211 */ /* 0x000fe200008f0eff */
[----:B------:R-:W-:Y:S01]  /*bf00*/  IMAD R0, R18, R3, RZ ;  /* 0x0000000312007224 */ /* 0x000fe200078e02ff */
[----:B------:R1:W-:Y:S01]  /*bf10*/  @!P0 STL [R1+0x28], R14 ;  /* 0x0000280e01008387 */ /* 0x0003e20000100800 */
[----:B------:R-:W-:Y:S01]  /*bf20*/  @!P2 CS2R R2, SRZ ;  /* 0x000000000002a805 */ /* 0x000fe2000001ff00 */
[----:B------:R-:W-:Y:S01]  /*bf30*/  @P3 IMAD.MOV.U32 R18, RZ, RZ, c[0x0][0x210] ;  /* 0x00008400ff123624 */ /* 0x000fe200078e00ff */
[--C-:B------:R-:W-:Y:S01]  /*bf40*/  @P2 SHF.R.S32.HI R3, RZ, 0x1f, R14.reuse ;  /* 0x0000001fff032819 */ /* 0x100fe2000001140e */
[----:B------:R-:W-:Y:S01]  /*bf50*/  @P2 IMAD.MOV.U32 R2, RZ, RZ, R14 ;  /* 0x000000ffff022224 */ /* 0x000fe200078e000e */
[----:B------:R-:W-:Y:S01]  /*bf60*/  SEL R0, R0, RZ, !P2 ;  /* 0x000000ff00007207 */ /* 0x000fe20005000000 */
[C---:B------:R-:W-:Y:S01]  /*bf70*/  IMAD R8, R22.reuse, c[0x0][0x1f4], R8 ;  /* 0x00007d0016087a24 */ /* 0x040fe200078e0208 */
[----:B------:R-:W-:Y:S01]  /*bf80*/  @!P3 MOV R18, 0x1 ;  /* 0x000000010012b802 */ /* 0x000fe20000000f00 */
[----:B------:R-:W-:Y:S01]  /*bf90*/  IMAD.WIDE.U32 R12, R22, c[0x0][0x1f0], R4 ;  /* 0x00007c00160c7a25 */ /* 0x000fe200078e0004 */
[----:B------:R-:W-:-:S03]  /*bfa0*/  ISETP.GE.AND P2, PT, R10, R15, PT ;  /* 0x0000000f0a00720c */ /* 0x000fc60003f46270 */
[----:B------:R-:W-:Y:S01]  /*bfb0*/  IMAD R6, R11, R18, RZ ;  /* 0x000000120b067224 */ /* 0x000fe200078e02ff */
[----:B------:R-:W-:Y:S01]  /*bfc0*/  SHF.R.S32.HI R11, RZ, 0x1f, R10 ;  /* 0x0000001fff0b7819 */ /* 0x000fe2000001140a */
[----:B------:R-:W-:Y:S01]  /*bfd0*/  IMAD R0, R22, R7, R0 ;  /* 0x0000000716007224 */ /* 0x000fe200078e0200 */
[----:B------:R-:W-:Y:S02]  /*bfe0*/  IADD3 R9, R8, R13, RZ ;  /* 0x0000000d08097210 */ /* 0x000fe40007ffe0ff */
[----:B------:R-:W-:Y:S02]  /*bff0*/  SHF.R.S32.HI R4, RZ, 0x1f, R6 ;  /* 0x0000001fff047819 */ /* 0x000fe40000011406 */
[----:B------:R-:W-:Y:S01]  /*c000*/  IADD3 R20, P1, P0, R6, R2, R0 ;  /* 0x0000000206147210 */ /* 0x000fe2000783e000 */
[----:B------:R-:W-:Y:S01]  /*c010*/  IMAD.WIDE R6, R247, 0x80, R10 ;  /* 0x00000080f7067825 */ /* 0x000fe200078e020a */
[----:B------:R-:W-:-:S04]  /*c020*/  SHF.R.S32.HI R0, RZ, 0x1f, R0 ;  /* 0x0000001fff007819 */ /* 0x000fc80000011400 */
[----:B------:R-:W-:Y:S01]  /*c030*/  IADD3.X R19, R4, R3, R0, P1, P0 ;  /* 0x0000000304137210 */ /* 0x000fe20000fe0400 */
        /* <DEDUP_REMOVED lines=11> */
.L_x_278:
[----:B-1----:R-:W-:Y:S05]  /*c0f0*/  BSYNC B0 ;  /* 0x0000000000007941 */ /* 0x002fea0003800000 */
.L_x_277:
        /* <DEDUP_REMOVED lines=17> */
.L_x_280:
[----:B------:R-:W-:Y:S05]  /*c210*/  BSYNC B0 ;  /* 0x0000000000007941 */ /* 0x000fea0003800000 */
.L_x_279:
        /* <DEDUP_REMOVED lines=17> */
.L_x_282:
[----:B------:R-:W-:Y:S05]  /*c330*/  BSYNC B0 ;  /* 0x0000000000007941 */ /* 0x000fea0003800000 */
.L_x_281:
        /* <DEDUP_REMOVED lines=17> */
.L_x_284:
[----:B------:R-:W-:Y:S05]  /*c450*/  BSYNC B0 ;  /* 0x0000000000007941 */ /* 0x000fea0003800000 */
.L_x_283:
        /* <DEDUP_REMOVED lines=35> */
.L_x_285:
        /* <DEDUP_REMOVED lines=15> */
.L_x_1032:


//--------------------- .text._ZN5flash16flash_fwd_kernelI23Flash_fwd_kernel_traitsILi96ELi128ELi64ELi4ELb0ELb0EN7cutlass6half_tE19Flash_kernel_traitsILi96ELi128ELi64ELi4ES3_EELb0ELb0ELb0ELb0ELb0ELb1ELb1ELb0EEEvNS_16Flash_fwd_paramsE --------------------------
	.section	.text._ZN5flash16flash_fwd_kernelI23Flash_fwd_kernel_traitsILi96ELi128ELi64ELi4ELb0ELb0EN7cutlass6half_tE19Flash_kernel_traitsILi96ELi128ELi64ELi4ES3_EELb0ELb0ELb0ELb0ELb0ELb1ELb1ELb0EEEvNS_16Flash_fwd_paramsE,"ax",@progbits
	.sectioninfo	@"SHI_REGISTERS=255"
	.align	128
        .global         _ZN5flash16flash_fwd_kernelI23Flash_fwd_kernel_traitsILi96ELi128ELi64ELi4ELb0ELb0EN7cutlass6half_tE19Flash_kernel_traitsILi96ELi128ELi64ELi4ES3_EELb0ELb0ELb0ELb0ELb0ELb1ELb1ELb0EEEvNS_16Flash_fwd_paramsE
        .type           _ZN5flash16flash_fwd_kernelI23Flash_fwd_kernel_traitsILi96ELi128ELi64ELi4ELb0ELb0EN7cutlass6half_tE19Flash_kernel_traitsILi96ELi128ELi64ELi4ES3_EELb0ELb0ELb0ELb0ELb0ELb1ELb1ELb0EEEvNS_16Flash_fwd_paramsE,@function
        .size           _ZN5flash16flash_fwd_kernelI23Flash_fwd_kernel_traitsILi96ELi128ELi64ELi4ELb0ELb0EN7cutlass6half_tE19Flash_kernel_traitsILi96ELi128ELi64ELi4ES3_EELb0ELb0ELb0ELb0ELb0ELb1ELb1ELb0EEEvNS_16Flash_fwd_paramsE,(.L_x_1033 - _ZN5flash16flash_fwd_kernelI23Flash_fwd_kernel_traitsILi96ELi128ELi64ELi4ELb0ELb0EN7cutlass6half_tE19Flash_kernel_traitsILi96ELi128ELi64ELi4ES3_EELb0ELb0ELb0ELb0ELb0ELb1ELb1ELb0EEEvNS_16Flash_fwd_paramsE)
        .other          _ZN5flash16flash_fwd_kernelI23Flash_fwd_kernel_traitsILi96ELi128ELi64ELi4ELb0ELb0EN7cutlass6half_tE19Flash_kernel_traitsILi96ELi128ELi64ELi4ES3_EELb0ELb0ELb0ELb0ELb0ELb1ELb1ELb0EEEvNS_16Flash_fwd_paramsE,@"STO_CUDA_ENTRY STV_DEFAULT"
_ZN5flash16flash_fwd_kernelI23Flash_fwd_kernel_traitsILi96ELi128ELi64ELi4ELb0ELb0EN7cutlass6half_tE19Flash_kernel_traitsILi96ELi128ELi64ELi4ES3_EELb0ELb0ELb0ELb0ELb0ELb1ELb1ELb0EEEvNS_16Flash_fwd_paramsE:
.text._ZN5flash16flash_fwd_kernelI23Flash_fwd_kernel_traitsILi96ELi128ELi64ELi4ELb0ELb0EN7cutlass6half_tE19Flash_kernel_traitsILi96ELi128ELi64ELi4ES3_EELb0ELb0ELb0ELb0ELb0ELb1ELb1ELb0EEEvNS_16Flash_fwd_paramsE:
        /* <DEDUP_REMOVED lines=23> */
[----:B-1----:R-:W-:-:S03]  /*0170*/  @P0 IMAD.WIDE R2, R11, R7, c[0x0][0x250] ;  /* 0x000094000b020625 */ /* 0x002fc600078e0207 */
[----:B------:R-:W1:Y:S04]  /*0180*/  S2R R155, SR_TID.X ;  /* 0x00000000009b7919 */ /* 0x000e680000002100 */
[----:B------:R4:W5:Y:S01]  /*0190*/  @P0 LDG.E R6, [R2.64] ;  /* 0x0000000602060981 */ /* 0x000962000c1e1900 */
[----:B------:R-:W-:-:S04]  /*01a0*/  ISETP.NE.U32.AND P0, PT, RZ, c[0x0][0x248], PT ;  /* 0x00009200ff007a0c */ /* 0x000fc80003f05070 */
[----:B------:R-:W-:Y:S01]  /*01b0*/  ISETP.NE.AND.EX P0, PT, RZ, c[0x0][0x24c], PT, P0 ;  /* 0x00009300ff007a0c */ /* 0x000fe20003f05300 */
[----:B--2---:R4:W-:Y:S01]  /*01c0*/  STL [R1+0x40], R9 ;  /* 0x0000400901007387 */ /* 0x0049e20000100800 */
[----:B---3--:R-:W-:Y:S02]  /*01d0*/  @P2 IMAD.IADD R15, R0, 0x1, -R9 ;  /* 0x00000001000f2824 */ /* 0x008fe400078e0a09 */
[----:B------:R-:W-:-:S09]  /*01e0*/  @!P2 IMAD.MOV.U32 R15, RZ, RZ, c[0x0][0x214] ;  /* 0x00008500ff0fa624 */ /* 0x000fd200078e00ff */
[----:B------:R-:W-:Y:S05]  /*01f0*/  @!P0 BRA `(.L_x_286) ;  /* 0x0000004000008947 */ /* 0x000fea0003800000 */
[----:B-1----:R-:W2:Y:S02]  /*0200*/  @P3 LDG.E R0, [R4.64+0x4] ;  /* 0x0000040604003981 */ /* 0x002ea4000c1e1900 */
[----:B--2--5:R-:W-:-:S06]  /*0210*/  @P3 IADD3 R0, R0, -R8, RZ ;  /* 0x8000000800003210 */ /* 0x024fcc0007ffe0ff */
[----:B------:R1:W5:Y:S01]  /*0220*/  @!P3 LDG.E R0, [R4.64] ;  /* 0x000000060400b981 */ /* 0x000362000c1e1900 */
[----:B------:R-:W-:Y:S05]  /*0230*/  BRA `(.L_x_287) ;  /* 0x0000001000007947 */ /* 0x000fea0003800000 */
.L_x_286:
[----:B-1----:R-:W-:Y:S02]  /*0240*/  MOV R0, c[0x0][0x218] ;  /* 0x0000860000007a02 */ /* 0x002fe40000000f00 */
.L_x_287:
        /* <DEDUP_REMOVED lines=22> */
[----:B------:R-:W-:Y:S02]  /*03b0*/  @!P1 IMAD R7, R4, c[0x0][0x178], RZ ;  /* 0x00005e0004079a24 */ /* 0x000fe400078e02ff */
[----:B------:R-:W-:Y:S01]  /*03c0*/  @P1 IMAD R10, R9, c[0x0][0x194], R3 ;  /* 0x00006500090a1a24 */ /* 0x000fe200078e0203 */
[----:B------:R-:W-:Y:S01]  /*03d0*/  @P1 MOV R9, R2 ;  /* 0x0000000200091202 */ /* 0x000fe20000000f00 */
        /* <DEDUP_REMOVED lines=19> */
.L_x_289:
        /* <DEDUP_REMOVED lines=42> */
.L_x_290:
        /* <DEDUP_REMOVED lines=16> */
[----:B------:R-:W-:Y:S02]  /*08b0*/  SHF.R.S32.HI R27, RZ, 0x1f, R26 ;  /* 0x0000001fff1b7819 */ /* 0x000fe4000001141a */
[----:B------:R-:W-:-:S02]  /*08c0*/  LOP3.LUT R0, R2, 0xc0, RZ, 0xc0, !PT ;  /* 0x000000c002007812 */ /* 0x000fc400078ec0ff */
[----:B------:R-:W-:Y:S01]  /*08d0*/  ISETP.GE.AND P0, PT, R22, R32, PT ;  /* 0x000000201600720c */ /* 0x000fe20003f06270 */
[----:B------:R-:W-:Y:S01]  /*08e0*/  IMAD.WIDE R30, R21, 0x80, R26 ;  /* 0x00000080151e7825 */ /* 0x000fe200078e021a */
[----:B------:R-:W-:Y:S01]  /*08f0*/  LOP3.LUT R2, R0, 0x18, R28, 0xf8, !PT ;  /* 0x0000001800027812 */ /* 0x000fe200078ef81c */
[----:B------:R-:W-:Y:S01]  /*0900*/  STL.64 [R1+0x30], R26 ;  /* 0x0000301a01007387 */ /* 0x000fe20000100a00 */
[----:B------:R-:W-:Y:S02]  /*0910*/  SHF.R.U32.HI R0, RZ, 0x3, R0 ;  /* 0x00000003ff007819 */ /* 0x000fe40000011600 */
[----:B------:R-:W-:Y:S01]  /*0920*/  SHF.R.S32.HI R29, RZ, 0x1f, R28 ;  /* 0x0000001fff1d7819 */ /* 0x000fe2000001141c */
[----:B------:R-:W-:Y:S01]  /*0930*/  STL [R1+0x44], R32 ;  /* 0x0000442001007387 */ /* 0x000fe20000100800 */
[----:B------:R-:W-:Y:S02]  /*0940*/  LOP3.LUT R226, R2, R0, RZ, 0x3c, !PT ;  /* 0x0000000002e27212 */ /* 0x000fe400078e3cff */
[----:B------:R-:W-:Y:S01]  /*0950*/  IADD3 R2, P1, R28, R9, RZ ;  /* 0x000000091c027210 */ /* 0x000fe20007f3e0ff */
[----:B------:R-:W-:Y:S01]  /*0960*/  STL [R1+0x54], R22 ;  /* 0x0000541601007387 */ /* 0x000fe20000100800 */
[----:B------:R-:W-:-:S02]  /*0970*/  IADD3 R4, R26, 0x40, RZ ;  /* 0x000000401a047810 */ /* 0x000fc40007ffe0ff */
[----:B------:R-:W-:Y:S01]  /*0980*/  ISETP.GE.AND P2, PT, R26, R32, PT ;  /* 0x000000201a00720c */ /* 0x000fe20003f46270 */
[----:B------:R-:W-:Y:S01]  /*0990*/  STL.64 [R1+0x38], R30 ;  /* 0x0000381e01007387 */ /* 0x000fe20000100a00 */
[----:B------:R-:W-:Y:S01]  /*09a0*/  LEA.HI R0, R3, R26, RZ, 0x1 ;  /* 0x0000001a03007211 */ /* 0x000fe200078f08ff */
[----:B------:R-:W-:Y:S01]  /*09b0*/  IMAD.X R3, R29, 0x1, R10, P1 ;  /* 0x000000011d037824 */ /* 0x000fe200008e060a */
[----:B------:R-:W-:Y:S01]  /*09c0*/  ISETP.GE.AND P1, PT, R4, R32, PT ;  /* 0x000000200400720c */ /* 0x000fe20003f26270 */
[----:B------:R-:W-:Y:S01]  /*09d0*/  STL.64 [R1+0x48], R28 ;  /* 0x0000481c01007387 */ /* 0x000fe20000100a00 */
[----:B------:R-:W-:Y:S01]  /*09e0*/  LOP3.LUT R0, R0, 0x7fffffe, RZ, 0xc0, !PT ;  /* 0x07fffffe00007812 */ /* 0x000fe200078ec0ff */
[----:B------:R-:W-:Y:S01]  /*09f0*/  IMAD.WIDE.U32 R2, R17, c[0x0][0x1a8], R2 ;  /* 0x00006a0011027a25 */ /* 0x000fe200078e0002 */
[----:B------:R-:W-:Y:S01]  /*0a00*/  @!P0 IADD3 R10, P3, R30, 0x20, RZ ;  /* 0x000000201e0a8810 */ /* 0x000fe20007f7e0ff */
[----:B------:R1:W-:Y:S01]  /*0a10*/  STL [R1+0x5c], R4 ;  /* 0x00005c0401007387 */ /* 0x0003e20000100800 */
        /* <DEDUP_REMOVED lines=75> */
[----:B------:R-:W-:Y:S01]  /*0ed0*/  LOP3.LUT R5, R24, 0xfffffff8, RZ, 0xc0, !PT ;  /* 0xfffffff818057812 */ /* 0x000fe200078ec0ff */
[----:B------:R2:W-:Y:S02]  /*0ee0*/  STL.64 [R1+0x28], R26 ;  /* 0x0000281a01007387 */ /* 0x0005e40000100a00 */
[----:B------:R-:W-:Y:S01]  /*0ef0*/  IMAD.MOV.U32 R18, RZ, RZ, c[0x0][0x198] ;  /* 0x00006600ff127624 */ /* 0x000fe200078e00ff */
[----:B------:R-:W-:Y:S01]  /*0f00*/  @!P0 LEA R6, P2, R8, c[0x0][0x160], 0x1 ;  /* 0x0000580008068a11 */ /* 0x000fe200078408ff */
[----:B------:R-:W-:-:S02]  /*0f10*/  IMAD.MOV.U32 R3, RZ, RZ, 0x6 ;  /* 0x00000006ff037424 */ /* 0x000fc400078e00ff */
[----:B------:R-:W-:Y:S01]  /*0f20*/  IMAD R2, R0, c[0x0][0x1b0], RZ ;  /* 0x00006c0000027a24 */ /* 0x000fe200078e02ff */
[----:B------:R-:W-:Y:S01]  /*0f30*/  SHF.L.U64.HI R161, R18, R161, c[0x0][0x19c] ;  /* 0x0000670012a17619 */ /* 0x000fe200000102a1 */
[----:B------:R-:W-:Y:S01]  /*0f40*/  @!P0 IMAD R14, R12, c[0x0][0x194], R14 ;  /* 0x000065000c0e8a24 */ /* 0x000fe200078e020e */
[----:B------:R-:W-:Y:S01]  /*0f50*/  SHF.L.U64.HI R170, R18, R3, c[0x0][0x19c] ;  /* 0x0000670012aa7619 */ /* 0x000fe20000010203 */
[----:B------:R-:W-:Y:S01]  /*0f60*/  IMAD R2, R13, c[0x0][0x1b4], R2 ;  /* 0x00006d000d027a24 */ /* 0x000fe200078e0202 */
[----:B------:R-:W-:Y:S01]  /*0f70*/  SHF.R.S32.HI R12, RZ, 0x1f, R41 ;  /* 0x0000001fff0c7819 */ /* 0x000fe20000011429 */
[----:B------:R-:W-:Y:S02]  /*0f80*/  IMAD R0, R0, c[0x0][0x1b8], RZ ;  /* 0x00006e0000007a24 */ /* 0x000fe400078e02ff */
[----:B------:R-:W-:Y:S02]  /*0f90*/  IMAD.SHL.U32 R162, R18, 0x40, RZ ;  /* 0x0000004012a27824 */ /* 0x000fe400078e00ff */
[----:B------:R-:W-:-:S02]  /*0fa0*/  IMAD R3, R170, R41, RZ ;  /* 0x00000029aa037224 */ /* 0x000fc400078e02ff */
[----:B------:R-:W-:Y:S02]  /*0fb0*/  IMAD.IADD R169, R27, 0x1, R2 ;  /* 0x000000011ba97824 */ /* 0x000fe400078e0202 */
[----:B------:R-:W-:Y:S02]  /*0fc0*/  IMAD.MOV.U32 R168, RZ, RZ, R26 ;  /* 0x000000ffffa87224 */ /* 0x000fe400078e001a */
[----:B------:R-:W-:Y:S02]  /*0fd0*/  IMAD R20, R13, c[0x0][0x1bc], R0 ;  /* 0x00006f000d147a24 */ /* 0x000fe400078e0200 */
[----:B------:R-:W-:Y:S01]  /*0fe0*/  @!P0 IMAD.IADD R0, R9, 0x1, R14 ;  /* 0x0000000109008824 */ /* 0x000fe200078e020e */
[----:B------:R-:W-:Y:S01]  /*0ff0*/  STL.64 [R1+0x18], R168 ;  /* 0x000018a801007387 */ /* 0x000fe20000100a00 */
        /* <DEDUP_REMOVED lines=9> */
[----:B--2---:R-:W-:Y:S01]  /*1090*/  IMAD.WIDE.U32 R26, R13, c[0x0][0x1b8], R10 ;  /* 0x00006e000d1a7a25 */ /* 0x004fe200078e000a */
[----:B------:R-:W-:Y:S01]  /*10a0*/  @!P5 IADD3 R3, P2, R163, R2, RZ ;  /* 0x00000002a303d210 */ /* 0x000fe20007f5e0ff */
[----:B------:R3:W-:Y:S01]  /*10b0*/  @!P0 LDGSTS.E.BYPASS.LTC128B.128 [R226+0x3800], [R6.64+0x40] ;  /* 0x0380004006e28fae */ /* 0x0007e2000b901d46 */
[----:B------:R-:W-:Y:S01]  /*10c0*/  LEA.HI R9, R14, R14, RZ, 0x1 ;  /* 0x0000000e0e097211 */ /* 0x000fe200078f08ff */
[----:B------:R-:W-:Y:S01]  /*10d0*/  IMAD R8, R12, c[0x0][0x1a0], RZ ;  /* 0x000068000c087a24 */ /* 0x000fe200078e02ff */
[----:B------:R-:W-:Y:S01]  /*10e0*/  SHF.R.S32.HI R11, RZ, 0x1, R15 ;  /* 0x00000001ff0b7819 */ /* 0x000fe2000001140f */
[----:B------:R-:W-:Y:S01]  /*10f0*/  @!P5 IMAD.X R0, R161, 0x1, R0, P2 ;  /* 0x00000001a100d824 */ /* 0x000fe200010e0600 */
[----:B------:R-:W-:Y:S01]  /*1100*/  @!P5 LEA R2, P2, R3, c[0x0][0x168], 0x1 ;  /* 0x00005a000302da11 */ /* 0x000fe200078408ff */
        /* <DEDUP_REMOVED lines=27> */
[----:B---3--:R-:W-:Y:S02]  /*12c0*/  @!P3 IMAD.MOV.U32 R7, RZ, RZ, c[0x0][0x1a4] ;  /* 0x00006900ff07b624 */ /* 0x008fe400078e00ff */
[----:B------:R-:W-:Y:S01]  /*12d0*/  LOP3.LUT R0, R0, 0xc0, RZ, 0xc0, !PT ;  /* 0x000000c000007812 */ /* 0x000fe200078ec0ff */
[----:B------:R-:W-:Y:S01]  /*12e0*/  IMAD.IADD R10, R14, 0x1, -R12 ;  /* 0x000000010e0a7824 */ /* 0x000fe200078e0a0c */
[----:B------:R-:W-:Y:S01]  /*12f0*/  LEA.HI.X R8, R18, R20, R15, 0x6, P2 ;  /* 0x0000001412087211 */ /* 0x000fe200010f340f */
[----:B------:R-:W-:Y:S02]  /*1300*/  STL.64 [R1+0x20], R26 ;  /* 0x0000201a01007387 */ /* 0x000fe40000100a00 */
[----:B------:R-:W-:-:S02]  /*1310*/  IMAD R10, R21, 0x8, R10 ;  /* 0x00000008150a7824 */ /* 0x000fc400078e020a */
[----:B------:R-:W-:Y:S01]  /*1320*/  STL [R1+0x10], R20 ;  /* 0x0000101401007387 */ /* 0x000fe20000100800 */
[----:B--2---:R-:W-:Y:S01]  /*1330*/  @!P3 IMAD.MOV.U32 R5, RZ, RZ, c[0x0][0x1a0] ;  /* 0x00006800ff05b624 */ /* 0x004fe200078e00ff */
        /* <DEDUP_REMOVED lines=25> */
[----:B------:R-:W-:Y:S01]  /*14d0*/  SEL R0, R0, 0xffffffe0, !P0 ;  /* 0xffffffe000007807 */ /* 0x000fe20004000000 */
[----:B------:R-:W-:Y:S01]  /*14e0*/  IMAD.SHL.U32 R3, R155, 0x2, RZ ;  /* 0x000000029b037824 */ /* 0x000fe200078e00ff */
[----:B------:R-:W-:Y:S02]  /*14f0*/  @P4 STS [R226+0x9004], RZ ;  /* 0x009004ffe2004388 */ /* 0x000fe40000000800 */
[----:B------:R-:W-:Y:S01]  /*1500*/  SEL R2, R2, 0xfffffff0, !P1 ;  /* 0xfffffff002027807 */ /* 0x000fe20004800000 */
[----:B------:R-:W-:Y:S01]  /*1510*/  IMAD.IADD R223, R221, 0x1, R0 ;  /* 0x00000001dddf7824 */ /* 0x000fe200078e0200 */
[----:B------:R-:W-:Y:S03]  /*1520*/  @P4 STS.64 [R226+0x9008], RZ ;  /* 0x009008ffe2004388 */ /* 0x000fe60000000a00 */
[----:B------:R-:W-:Y:S01]  /*1530*/  IMAD R225, R2, 0x2, R224 ;  /* 0x0000000202e17824 */ /* 0x000fe200078e02e0 */
        /* <DEDUP_REMOVED lines=17> */
[----:B------:R-:W-:Y:S04]  /*1650*/  LDSM.16.M88.4 R12, [R224] ;  /* 0x00000000e00c783b */ /* 0x000fe80000000200 */
[----:B-1----:R-:W1:Y:S04]  /*1660*/  LDSM.16.M88.4 R16, [R221+0x6000] ;  /* 0x00600000dd10783b */ /* 0x002e680000000200 */
[----:B------:R-:W3:Y:S04]  /*1670*/  LDSM.16.M88.4 R8, [R224+0x1000] ;  /* 0x00100000e008783b */ /* 0x000ee80000000200 */
[----:B------:R-:W4:Y:S04]  /*1680*/  LDSM.16.M88.4 R28, [R221+0x6400] ;  /* 0x00640000dd1c783b */ /* 0x000f280000000200 */
[----:B------:R-:W5:Y:S04]  /*1690*/  LDSM.16.M88.4 R24, [R221+0x6800] ;  /* 0x00680000dd18783b */ /* 0x000f680000000200 */
[----:B------:R-:W4:Y:S04]  /*16a0*/  LDSM.16.M88.4 R20, [R221+0x6c00] ;  /* 0x006c0000dd14783b */ /* 0x000f280000000200 */
[----:B------:R-:W-:Y:S04]  /*16b0*/  LDSM.16.M88.4 R36, [R225] ;  /* 0x00000000e124783b */ /* 0x000fe80000000200 */
[----:B------:R-:W4:Y:S04]  /*16c0*/  LDSM.16.M88.4 R44, [R223+0x6000] ;  /* 0x00600000df2c783b */ /* 0x000f280000000200 */
[----:B--2---:R-:W2:Y:S04]  /*16d0*/  LDSM.16.M88.4 R4, [R225+0x1000] ;  /* 0x00100000e104783b */ /* 0x004ea80000000200 */
[----:B------:R-:W-:Y:S04]  /*16e0*/  LDSM.16.M88.4 R76, [R221+0x7000] ;  /* 0x00700000dd4c783b */ /* 0x000fe80000000200 */
[----:B------:R-:W2:Y:S01]  /*16f0*/  LDSM.16.M88.4 R32, [R224+0x2000] ;  /* 0x00200000e020783b */ /* 0x000ea20000000200 */
[-C--:B-1----:R-:W-:Y:S03]  /*1700*/  HMMA.16816.F32 R48, R12, R16.reuse, RZ ;  /* 0x000000100c30723c */ /* 0x082fe600000018ff */
[----:B------:R-:W1:Y:S04]  /*1710*/  LDSM.16.M88.4 R64, [R223+0x6400] ;  /* 0x00640000df40783b */ /* 0x000e680000000200 */
[----:B------:R-:W1:Y:S01]  /*1720*/  LDSM.16.M88.4 R96, [R223+0x6800] ;  /* 0x00680000df60783b */ /* 0x000e620000000200 */
[C---:B---3--:R-:W-:Y:S03]  /*1730*/  HMMA.16816.F32 R52, R8.reuse, R16, RZ ;  /* 0x000000100834723c */ /* 0x048fe600000018ff */
[----:B------:R-:W3:Y:S04]  /*1740*/  LDSM.16.M88.4 R104, [R223+0x6c00] ;  /* 0x006c0000df68783b */ /* 0x000ee80000000200 */
[----:B------:R-:W-:Y:S01]  /*1750*/  LDSM.16.M88.4 R56, [R223+0x7000] ;  /* 0x00700000df38783b */ /* 0x000fe20000000200 */
[C---:B------:R-:W-:Y:S03]  /*1760*/  HMMA.16816.F32 R100, R8.reuse, R18, RZ ;  /* 0x000000120864723c */ /* 0x040fe600000018ff */
[----:B------:R-:W0:Y:S05]  /*1770*/  LDGDEPBAR ;  /* 0x00000000000079af */ /* 0x000e2a0000000000 */
[C---:B----4-:R-:W-:Y:S08]  /*1780*/  HMMA.16816.F32 R92, R8.reuse, R28, RZ ;  /* 0x0000001c085c723c */ /* 0x050ff000000018ff */
[C---:B-----5:R-:W-:Y:S08]  /*1790*/  HMMA.16816.F32 R84, R8.reuse, R24, RZ ;  /* 0x000000180854723c */ /* 0x060ff000000018ff */
[C---:B------:R-:W-:Y:S08]  /*17a0*/  HMMA.16816.F32 R72, R8.reuse, R20, RZ ;  /* 0x000000140848723c */ /* 0x040ff000000018ff */
[C---:B------:R-:W-:Y:S08]  /*17b0*/  HMMA.16816.F32 R88, R8.reuse, R30, RZ ;  /* 0x0000001e0858723c */ /* 0x040ff000000018ff */
[C---:B------:R-:W-:Y:S08]  /*17c0*/  HMMA.16816.F32 R80, R8.reuse, R26, RZ ;  /* 0x0000001a0850723c */ /* 0x040ff000000018ff */
[----:B------:R-:W-:Y:S08]  /*17d0*/  HMMA.16816.F32 R68, R8, R22, RZ ;  /* 0x000000160844723c */ /* 0x000ff000000018ff */
[----:B------:R-:W-:Y:S01]  /*17e0*/  HMMA.16816.F32 R8, R36, R44, R48 ;  /* 0x0000002c2408723c */ /* 0x000fe20000001830 */
[----:B------:R-:W-:Y:S07]  /*17f0*/  LDSM.16.M88.4 R48, [R221+0x8000] ;  /* 0x00800000dd30783b */ /* 0x000fee0000000200 */
[C---:B------:R-:W-:Y:S08]  /*1800*/  HMMA.16816.F32 R60, R12.reuse, R28, RZ ;  /* 0x0000001c0c3c723c */ /* 0x040ff000000018ff */
[C---:B------:R-:W-:Y:S01]  /*1810*/  HMMA.16816.F32 R120, R12.reuse, R30, RZ ;  /* 0x0000001e0c78723c */ /* 0x040fe200000018ff */
[----:B------:R-:W4:Y:S07]  /*1820*/  LDSM.16.M88.4 R28, [R224+0x3000] ;  /* 0x00300000e01c783b */ /* 0x000f2e0000000200 */
[C---:B------:R-:W-:Y:S08]  /*1830*/  HMMA.16816.F32 R112, R12.reuse, R24, RZ ;  /* 0x000000180c70723c */ /* 0x040ff000000018ff */
[C---:B------:R-:W-:Y:S01]  /*1840*/  HMMA.16816.F32 R132, R12.reuse, R26, RZ ;  /* 0x0000001a0c84723c */ /* 0x040fe200000018ff */
[----:B------:R-:W5:Y:S07]  /*1850*/  LDSM.16.M88.4 R24, [R225+0x2000] ;  /* 0x00200000e118783b */ /* 0x000f6e0000000200 */
[C---:B------:R-:W-:Y:S08]  /*1860*/  HMMA.16816.F32 R108, R12.reuse, R18, RZ ;  /* 0x000000120c6c723c */ /* 0x040ff000000018ff */
[C---:B------:R-:W-:Y:S08]  /*1870*/  HMMA.16816.F32 R116, R12.reuse, R20, RZ ;  /* 0x000000140c74723c */ /* 0x040ff000000018ff */
[----:B------:R-:W-:Y:S01]  /*1880*/  HMMA.16816.F32 R124, R12, R22, RZ ;  /* 0x000000160c7c723c */ /* 0x000fe200000018ff */
[----:B------:R-:W-:Y:S07]  /*1890*/  LDSM.16.M88.4 R20, [R224+0x5000] ;  /* 0x00500000e014783b */ /* 0x000fee0000000200 */
[----:B--2---:R-:W-:Y:S01]  /*18a0*/  HMMA.16816.F32 R16, R4, R44, R52 ;  /* 0x0000002c0410723c */ /* 0x004fe20000001834 */
[----:B------:R-:W-:Y:S07]  /*18b0*/  LDSM.16.M88.4 R52, [R223+0x8000] ;  /* 0x00800000df34783b */ /* 0x000fee0000000200 */
[----:B------:R-:W-:Y:S01]  /*18c0*/  HMMA.16816.F32 R12, R32, R76, R8 ;  /* 0x0000004c200c723c */ /* 0x000fe20000001808 */
[----:B------:R-:W2:Y:S07]  /*18d0*/  LDSM.16.M88.4 R8, [R225+0x3000] ;  /* 0x00300000e108783b */ /* 0x000eae0000000200 */
[C---:B-1----:R-:W-:Y:S08]  /*18e0*/  HMMA.16816.F32 R128, R4.reuse, R64, R92 ;  /* 0x000000400480723c */ /* 0x042ff0000000185c */
[C---:B------:R-:W-:Y:S08]  /*18f0*/  HMMA.16816.F32 R140, R4.reuse, R96, R84 ;  /* 0x00000060048c723c */ /* 0x040ff00000001854 */
[C---:B---3--:R-:W-:Y:S08]  /*1900*/  HMMA.16816.F32 R148, R4.reuse, R104, R72 ;  /* 0x000000680494723c */ /* 0x048ff00000001848 */
[C---:B------:R-:W-:Y:S08]  /*1910*/  HMMA.16816.F32 R100, R4.reuse, R46, R100 ;  /* 0x0000002e0464723c */ /* 0x040ff00000001864 */
[C---:B------:R-:W-:Y:S08]  /*1920*/  HMMA.16816.F32 R136, R4.reuse, R66, R88 ;  /* 0x000000420488723c */ /* 0x040ff00000001858 */
[C---:B------:R-:W-:Y:S08]  /*1930*/  HMMA.16816.F32 R144, R4.reuse, R98, R80 ;  /* 0x000000620490723c */ /* 0x040ff00000001850 */
[----:B------:R-:W-:Y:S01]  /*1940*/  HMMA.16816.F32 R156, R4, R106, R68 ;  /* 0x0000006a049c723c */ /* 0x000fe20000001844 */
[----:B------:R-:W1:Y:S07]  /*1950*/  LDSM.16.M88.4 R4, [R224+0x4000] ;  /* 0x00400000e004783b */ /* 0x000e6e0000000200 */
[C---:B------:R-:W-:Y:S08]  /*1960*/  HMMA.16816.F32 R88, R36.reuse, R64, R60 ;  /* 0x000000402458723c */ /* 0x040ff0000000183c */
[----:B------:R-:W-:Y:S08]  /*1970*/  HMMA.16816.F32 R68, R36, R46, R108 ;  /* 0x0000002e2444723c */ /* 0x000ff0000000186c */
[----:B----4-:R-:W-:Y:S01]  /*1980*/  HMMA.16816.F32 R44, R28, R76, R16 ;  /* 0x0000004c1c2c723c */ /* 0x010fe20000001810 */
[----:B------:R-:W3:Y:S07]  /*1990*/  LDSM.16.M88.4 R16, [R225+0x4000] ;  /* 0x00400000e110783b */ /* 0x000eee0000000200 */
[----:B-----5:R-:W-:Y:S01]  /*19a0*/  HMMA.16816.F32 R60, R24, R56, R12 ;  /* 0x00000038183c723c */ /* 0x020fe2000000180c */
[----:B------:R-:W-:Y:S07]  /*19b0*/  LDSM.16.M88.4 R12, [R225+0x5000] ;  /* 0x00500000e10c783b */ /* 0x000fee0000000200 */
[----:B------:R-:W-:Y:S08]  /*19c0*/  HMMA.16816.F32 R68, R32, R78, R68 ;  /* 0x0000004e2044723c */ /* 0x000ff00000001844 */
[----:B--2---:R-:W-:Y:S08]  /*19d0*/  HMMA.16816.F32 R44, R8, R56, R44 ;  /* 0x00000038082c723c */ /* 0x004ff0000000182c */
[----:B-1----:R-:W-:Y:S01]  /*19e0*/  HMMA.16816.F32 R72, R4, R48, R60 ;  /* 0x000000300448723c */ /* 0x002fe2000000183c */
[----:B------:R-:W1:Y:S07]  /*19f0*/  LDSM.16.M88.4 R60, [R221+0x7400] ;  /* 0x00740000dd3c783b */ /* 0x000e6e0000000200 */
[----:B------:R-:W-:Y:S08]  /*1a00*/  HMMA.16816.F32 R76, R28, R78, R100 ;  /* 0x0000004e1c4c723c */ /* 0x000ff00000001864 */
[----:B------:R-:W-:Y:S01]  /*1a10*/  HMMA.16816.F32 R92, R36, R66, R120 ;  /* 0x00000042245c723c */ /* 0x000fe20000001878 */
[----:B------:R-:W2:Y:S07]  /*1a20*/  LDSM.16.M88.4 R64, [R223+0x7400] ;  /* 0x00740000df40783b */ /* 0x000eae0000000200 */
[----:B------:R-:W-:Y:S08]  /*1a30*/  HMMA.16816.F32 R44, R20, R48, R44 ;  /* 0x00000030142c723c */ /* 0x000ff0000000182c */
[----:B------:R-:W-:Y:S08]  /*1a40*/  HMMA.16816.F32 R68, R24, R58, R68 ;  /* 0x0000003a1844723c */ /* 0x000ff00000001844 */
[----:B---3--:R-:W-:Y:S08]  /*1a50*/  HMMA.16816.F32 R80, R16, R52, R72 ;  /* 0x000000341050723c */ /* 0x008ff00000001848 */
[----:B------:R-:W-:Y:S08]  /*1a60*/  HMMA.16816.F32 R76, R8, R58, R76 ;  /* 0x0000003a084c723c */ /* 0x000ff0000000184c */
[----:B-1----:R-:W-:Y:S08]  /*1a70*/  HMMA.16816.F32 R72, R32, R60, R88 ;  /* 0x0000003c2048723c */ /* 0x002ff00000001858 */
[----:B------:R-:W-:Y:S01]  /*1a80*/  HMMA.16816.F32 R112, R36, R96, R112 ;  /* 0x000000602470723c */ /* 0x000fe20000001870 */
[----:B------:R-:W-:-:S04]  /*1a90*/  FMUL.FTZ R0, R80, c[0x0][0x2ec] ;  /* 0x0000bb0050007a20 */ /* 0x000fc80000410000 */
[----:B------:R1:W-:Y:S03]  /*1aa0*/  MUFU.TANH R122, R0 ;  /* 0x00000000007a7308 */ /* 0x0003e60000002400 */
[C---:B------:R-:W-:Y:S08]  /*1ab0*/  HMMA.16816.F32 R116, R36.reuse, R104, R116 ;  /* 0x000000682474723c */ /* 0x040ff00000001874 */
[----:B------:R-:W-:Y:S01]  /*1ac0*/  HMMA.16816.F32 R132, R36, R98, R132 ;  /* 0x000000622484723c */ /* 0x000fe20000001884 */
[----:B-1----:R-:W-:-:S07]  /*1ad0*/  FMUL.FTZ R0, R81, c[0x0][0x2ec] ;  /* 0x0000bb0051007a20 */ /* 0x002fce0000410000 */
[----:B------:R-:W-:Y:S01]  /*1ae0*/  HMMA.16816.F32 R124, R36, R106, R124 ;  /* 0x0000006a247c723c */ /* 0x000fe2000000187c */
[----:B------:R1:W-:Y:S07]  /*1af0*/  MUFU.TANH R121, R0 ;  /* 0x0000000000797308 */ /* 0x0003ee0000002400 */
[----:B------:R-:W-:Y:S01]  /*1b00*/  HMMA.16816.F32 R84, R12, R52, R44 ;  /* 0x000000340c54723c */ /* 0x000fe2000000182c */
[----:B------:R-:W3:Y:S07]  /*1b10*/  LDSM.16.M88.4 R44, [R221+0x8400] ;  /* 0x00840000dd2c783b */ /* 0x000eee0000000200 */
[----:B------:R-:W-:Y:S01]  /*1b20*/  HMMA.16816.F32 R36, R28, R60, R128 ;  /* 0x0000003c1c24723c */ /* 0x000fe20000001880 */
[----:B-1----:R-:W-:-:S04]  /*1b30*/  FMUL.FTZ R0, R82, c[0x0][0x2ec] ;  /* 0x0000bb0052007a20 */ /* 0x002fc80000410000 */
[----:B------:R1:W-:Y:S03]  /*1b40*/  MUFU.TANH R111, R0 ;  /* 0x00000000006f7308 */ /* 0x0003e60000002400 */
[-C--:B------:R-:W-:Y:S08]  /*1b50*/  HMMA.16816.F32 R56, R4, R50.reuse, R68 ;  /* 0x000000320438723c */ /* 0x080ff00000001844 */
[----:B------:R-:W-:Y:S01]  /*1b60*/  HMMA.16816.F32 R68, R20, R50, R76 ;  /* 0x000000321444723c */ /* 0x000fe2000000184c */
[----:B-1----:R-:W-:-:S07]  /*1b70*/  FMUL.FTZ R0, R83, c[0x0][0x2ec] ;  /* 0x0000bb0053007a20 */ /* 0x002fce0000410000 */
[-C--:B--2---:R-:W-:Y:S01]  /*1b80*/  HMMA.16816.F32 R72, R24, R64.reuse, R72 ;  /* 0x000000401848723c */ /* 0x084fe20000001848 */
[----:B------:R1:W-:Y:S07]  /*1b90*/  MUFU.TANH R120, R0 ;  /* 0x0000000000787308 */ /* 0x0003ee0000002400 */
[----:B------:R-:W-:Y:S01]  /*1ba0*/  HMMA.16816.F32 R48, R8, R64, R36 ;  /* 0x000000400830723c */ /* 0x000fe20000001824 */
[----:B------:R-:W2:Y:S07]  /*1bb0*/  LDSM.16.M88.4 R36, [R223+0x8400] ;  /* 0x00840000df24783b */ /* 0x000eae0000000200 */
[-C--:B------:R-:W-:Y:S01]  /*1bc0*/  HMMA.16816.F32 R76, R16, R54.reuse, R56 ;  /* 0x00000036104c723c */ /* 0x080fe20000001838 */
[----:B-1----:R-:W-:Y:S01]  /*1bd0*/  FMUL.FTZ R0, R84, c[0x0][0x2ec] ;  /* 0x0000bb0054007a20 */ /* 0x002fe20000410000 */
[----:B------:R-:W1:Y:S03]  /*1be0*/  LDSM.16.M88.4 R56, [R221+0x7800] ;  /* 0x00780000dd38783b */ /* 0x000e660000000200 */
[----:B------:R4:W-:Y:S03]  /*1bf0*/  MUFU.TANH R110, R0 ;  /* 0x00000000006e7308 */ /* 0x0009e60000002400 */
[----:B------:R-:W-:Y:S08]  /*1c00*/  HMMA.16816.F32 R88, R12, R54, R68 ;  /* 0x000000360c58723c */ /* 0x000ff00000001844 */
[----:B------:R-:W-:Y:S01]  /*1c10*/  HMMA.16816.F32 R52, R32, R62, R92 ;  /* 0x0000003e2034723c */ /* 0x000fe2000000185c */
[----:B----4-:R-:W-:-:S07]  /*1c20*/  FMUL.FTZ R0, R85, c[0x0][0x2ec] ;  /* 0x0000bb0055007a20 */ /* 0x010fce0000410000 */
[----:B---3--:R-:W-:Y:S01]  /*1c30*/  HMMA.16816.F32 R68, R4, R44, R72 ;  /* 0x0000002c0444723c */ /* 0x008fe20000001848 */
[----:B------:R3:W-:Y:S07]  /*1c40*/  MUFU.TANH R109, R0 ;  /* 0x00000000006d7308 */ /* 0x0007ee0000002400 */
[----:B------:R-:W-:Y:S08]  /*1c50*/  HMMA.16816.F32 R72, R28, R62, R136 ;  /* 0x0000003e1c48723c */ /* 0x000ff00000001888 */
[----:B------:R-:W-:Y:S01]  /*1c60*/  HMMA.16816.F32 R48, R20, R44, R48 ;  /* 0x0000002c1430723c */ /* 0x000fe20000001830 */
[----:B---3--:R-:W-:-:S04]  /*1c70*/  FMUL.FTZ R0, R86, c[0x0][0x2ec] ;  /* 0x0000bb0056007a20 */ /* 0x008fc80000410000 */
[----:B------:R3:W4:Y:S03]  /*1c80*/  MUFU.TANH R103, R0 ;  /* 0x0000000000677308 */ /* 0x0007260000002400 */
[----:B------:R-:W-:Y:S01]  /*1c90*/  HMMA.16816.F32 R60, R24, R66, R52 ;  /* 0x00000042183c723c */ /* 0x000fe20000001834 */
[----:B------:R-:W5:Y:S01]  /*1ca0*/  LDSM.16.M88.4 R52, [R223+0x7800] ;  /* 0x00780000df34783b */ /* 0x000f620000000200 */
[----:B---3--:R-:W-:Y:S11]  /*1cb0*/  FMUL.FTZ R0, R87, c[0x0][0x2ec] ;  /* 0x0000bb0057007a20 */ /* 0x008ff60000410000 */
[----:B------:R-:W-:Y:S03]  /*1cc0*/  @!UPT UIADD3 URZ, URZ, URZ, URZ ;  /* 0x0000003f3f3ff290 */ /* 0x000fe6000fffe03f */
[----:B--2---:R-:W-:Y:S01]  /*1cd0*/  HMMA.16816.F32 R80, R12, R36, R48 ;  /* 0x000000240c50723c */ /* 0x004fe20000001830 */
[----:B------:R2:W3:Y:S07]  /*1ce0*/  MUFU.TANH R104, R0 ;  /* 0x0000000000687308 */ /* 0x0004ee0000002400 */
[----:B-1----:R-:W-:Y:S01]  /*1cf0*/  HMMA.16816.F32 R48, R28, R56, R140 ;  /* 0x000000381c30723c */ /* 0x002fe2000000188c */
[----:B--2---:R-:W-:-:S04]  /*1d00*/  FMUL.FTZ R0, R76, c[0x0][0x2ec] ;  /* 0x0000bb004c007a20 */ /* 0x004fc80000410000 */
[----:B------:R1:W-:Y:S02]  /*1d10*/  MUFU.TANH R108, R0 ;  /* 0x00000000006c7308 */ /* 0x0003e40000002400 */
[----:B-1----:R-:W-:-:S06]  /*1d20*/  FMUL.FTZ R0, R77, c[0x0][0x2ec] ;  /* 0x0000bb004d007a20 */ /* 0x002fcc0000410000 */
[----:B------:R1:W-:Y:S02]  /*1d30*/  MUFU.TANH R105, R0 ;  /* 0x0000000000697308 */ /* 0x0003e40000002400 */
[----:B-1----:R-:W-:-:S06]  /*1d40*/  FMUL.FTZ R0, R78, c[0x0][0x2ec] ;  /* 0x0000bb004e007a20 */ /* 0x002fcc0000410000 */
[----:B------:R1:W-:Y:S02]  /*1d50*/  MUFU.TANH R101, R0 ;  /* 0x0000000000657308 */ /* 0x0003e40000002400 */
[----:B-1----:R-:W-:Y:S02]  /*1d60*/  FMUL.FTZ R0, R79, c[0x0][0x2ec] ;  /* 0x0000bb004f007a20 */ /* 0x002fe40000410000 */
[----:B------:R-:W-:Y:S04]  /*1d70*/  HMMA.16816.F32 R76, R16, R36, R68 ;  /* 0x00000024104c723c */ /* 0x000fe80000001844 */
[----:B------:R1:W-:Y:S04]  /*1d80*/  MUFU.TANH R102, R0 ;  /* 0x0000000000667308 */ /* 0x0003e80000002400 */
[----:B------:R-:W-:Y:S08]  /*1d90*/  HMMA.16816.F32 R68, R8, R66, R72 ;  /* 0x000000420844723c */ /* 0x000ff00000001848 */
[----:B------:R-:W-:Y:S01]  /*1da0*/  HMMA.16816.F32 R72, R32, R56, R112 ;  /* 0x000000382048723c */ /* 0x000fe20000001870 */
[----:B-1----:R-:W-:-:S04]  /*1db0*/  FMUL.FTZ R0, R88, c[0x0][0x2ec] ;  /* 0x0000bb0058007a20 */ /* 0x002fc80000410000 */
[----:B------:R1:W-:Y:S03]  /*1dc0*/  MUFU.TANH R99, R0 ;  /* 0x0000000000637308 */ /* 0x0003e60000002400 */
[-C--:B------:R-:W-:Y:S01]  /*1dd0*/  HMMA.16816.F32 R64, R4, R46.reuse, R60 ;  /* 0x0000002e0440723c */ /* 0x080fe2000000183c */
[----:B------:R-:W2:Y:S07]  /*1de0*/  LDSM.16.M88.4 R60, [R221+0x8800] ;  /* 0x00880000dd3c783b */ /* 0x000eae0000000200 */
[----:B------:R-:W-:Y:S01]  /*1df0*/  HMMA.16816.F32 R68, R20, R46, R68 ;  /* 0x0000002e1444723c */ /* 0x000fe20000001844 */
[----:B-1----:R-:W-:-:S07]  /*1e00*/  FMUL.FTZ R0, R89, c[0x0][0x2ec] ;  /* 0x0000bb0059007a20 */ /* 0x002fce0000410000 */
[-C--:B-----5:R-:W-:Y:S01]  /*1e10*/  HMMA.16816.F32 R72, R24, R52.reuse, R72 ;  /* 0x000000341848723c */ /* 0x0a0fe20000001848 */
[----:B------:R1:W-:Y:S07]  /*1e20*/  MUFU.TANH R98, R0 ;  /* 0x0000000000627308 */ /* 0x0003ee0000002400 */
[----:B------:R-:W-:Y:S01]  /*1e30*/  HMMA.16816.F32 R44, R8, R52, R48 ;  /* 0x00000034082c723c */ /* 0x000fe20000001830 */
[----:B------:R-:W5:Y:S07]  /*1e40*/  LDSM.16.M88.4 R48, [R223+0x8800] ;  /* 0x00880000df30783b */ /* 0x000f6e0000000200 */
[----:B------:R-:W-:Y:S01]  /*1e50*/  HMMA.16816.F32 R84, R12, R38, R68 ;  /* 0x000000260c54723c */ /* 0x000fe20000001844 */
[----:B-1----:R-:W-:-:S04]  /*1e60*/  FMUL.FTZ R0, R90, c[0x0][0x2ec] ;  /* 0x0000bb005a007a20 */ /* 0x002fc80000410000 */
[----:B------:R1:W1:Y:S03]  /*1e70*/  MUFU.TANH R42, R0 ;  /* 0x00000000002a7308 */ /* 0x0002660000002400 */
[----:B--2---:R-:W-:Y:S08]  /*1e80*/  HMMA.16816.F32 R68, R4, R60, R72 ;  /* 0x0000003c0444723c */ /* 0x004ff00000001848 */
[----:B------:R-:W-:Y:S01]  /*1e90*/  HMMA.16816.F32 R72, R28, R58, R144 ;  /* 0x0000003a1c48723c */ /* 0x000fe20000001890 */
[----:B-1----:R-:W-:-:S07]  /*1ea0*/  FMUL.FTZ R0, R91, c[0x0][0x2ec] ;  /* 0x0000bb005b007a20 */ /* 0x002fce0000410000 */
[----:B------:R-:W-:Y:S01]  /*1eb0*/  HMMA.16816.F32 R44, R20, R60, R44 ;  /* 0x0000003c142c723c */ /* 0x000fe2000000182c */
[----:B------:R1:W2:Y:S11]  /*1ec0*/  MUFU.TANH R43, R0 ;  /* 0x00000000002b7308 */ /* 0x0002b60000002400 */
[----:B------:R-:W-:Y:S04]  /*1ed0*/  @!UPT UIADD3 URZ, URZ, URZ, URZ ;  /* 0x0000003f3f3ff290 */ /* 0x000fe8000fffe03f */
[----:B------:R-:W-:Y:S01]  /*1ee0*/  HMMA.16816.F32 R72, R8, R54, R72 ;  /* 0x000000360848723c */ /* 0x000fe20000001848 */
[----:B-1----:R-:W-:-:S04]  /*1ef0*/  FMUL.FTZ R0, R76, c[0x0][0x2ec] ;  /* 0x0000bb004c007a20 */ /* 0x002fc80000410000 */
[----:B------:R1:W-:Y:S02]  /*1f00*/  MUFU.TANH R106, R0 ;  /* 0x00000000006a7308 */ /* 0x0003e40000002400 */
[----:B-1----:R-:W-:Y:S11]  /*1f10*/  FMUL.FTZ R0, R77, c[0x0][0x2ec] ;  /* 0x0000bb004d007a20 */ /* 0x002ff60000410000 */
[----:B------:R-:W-:Y:S06]  /*1f20*/  @!UPT UIADD3 URZ, URZ, URZ, URZ ;  /* 0x0000003f3f3ff290 */ /* 0x000fec000fffe03f */
[----:B------:R-:W-:Y:S01]  /*1f30*/  HMMA.16816.F32 R72, R20, R62, R72 ;  /* 0x0000003e1448723c */ /* 0x000fe20000001848 */
[----:B------:R1:W-:Y:S02]  /*1f40*/  MUFU.TANH R97, R0 ;  /* 0x0000000000617308 */ /* 0x0003e40000002400 */
[----:B-1----:R-:W-:-:S06]  /*1f50*/  FMUL.FTZ R0, R78, c[0x0][0x2ec] ;  /* 0x0000bb004e007a20 */ /* 0x002fcc0000410000 */
[----:B------:R1:W-:Y:S11]  /*1f60*/  MUFU.TANH R129, R0 ;  /* 0x0000000000817308 */ /* 0x0003f60000002400 */
[----:B------:R-:W-:Y:S04]  /*1f70*/  @!UPT UIADD3 URZ, URZ, URZ, URZ ;  /* 0x0000003f3f3ff290 */ /* 0x000fe8000fffe03f */
[----:B-----5:R-:W-:Y:S01]  /*1f80*/  HMMA.16816.F32 R72, R12, R50, R72 ;  /* 0x000000320c48723c */ /* 0x020fe20000001848 */
[----:B-1----:R-:W-:-:S07]  /*1f90*/  FMUL.FTZ R0, R79, c[0x0][0x2ec] ;  /* 0x0000bb004f007a20 */ /* 0x002fce0000410000 */
[----:B------:R-:W-:Y:S01]  /*1fa0*/  HMMA.16816.F32 R76, R16, R38, R64 ;  /* 0x00000026104c723c */ /* 0x000fe20000001840 */
[----:B------:R-:W1:Y:S01]  /*1fb0*/  LDSM.16.M88.4 R36, [R221+0x7c00] ;  /* 0x007c0000dd24783b */ /* 0x000e620000000200 */
[----:B------:R5:W-:Y:S06]  /*1fc0*/  MUFU.TANH R128, R0 ;  /* 0x0000000000807308 */ /* 0x000bec0000002400 */
[----:B------:R-:W-:Y:S01]  /*1fd0*/  HMMA.16816.F32 R64, R32, R58, R132 ;  /* 0x0000003a2040723c */ /* 0x000fe20000001884 */
[----:B------:R-:W2:Y:S07]  /*1fe0*/  LDSM.16.M88.4 R56, [R223+0x7c00] ;  /* 0x007c0000df38783b */ /* 0x000eae0000000200 */
[----:B------:R-:W-:-:S02]  /*1ff0*/  FMUL.FTZ R72, R72, c[0x0][0x2ec] ;  /* 0x0000bb0048487a20 */ /* 0x000fc40000410000 */
[----:B------:R-:W-:Y:S02]  /*2000*/  FMUL.FTZ R73, R73, c[0x0][0x2ec] ;  /* 0x0000bb0049497a20 */ /* 0x000fe40000410000 */
[----:B------:R-:W-:Y:S02]  /*2010*/  FMUL.FTZ R74, R74, c[0x0][0x2ec] ;  /* 0x0000bb004a4a7a20 */ /* 0x000fe40000410000 */
[----:B------:R-:W-:Y:S01]  /*2020*/  MUFU.TANH R72, R72 ;  /* 0x0000004800487308 */ /* 0x000fe20000002400 */
[----:B-----5:R-:W-:-:S07]  /*2030*/  FMUL.FTZ R0, R80, c[0x0][0x2ec] ;  /* 0x0000bb0050007a20 */ /* 0x020fce0000410000 */
[----:B------:R5:W-:Y:S02]  /*2040*/  MUFU.TANH R96, R0 ;  /* 0x0000000000607308 */ /* 0x000be40000002400 */
[----:B------:R-:W-:Y:S06]  /*2050*/  HMMA.16816.F32 R64, R24, R54, R64 ;  /* 0x000000361840723c */ /* 0x000fec0000001840 */
[----:B------:R-:W-:Y:S01]  /*2060*/  MUFU.TANH R73, R73 ;  /* 0x0000004900497308 */ /* 0x000fe20000002400 */
[----:B-----5:R-:W-:Y:S01]  /*2070*/  FMUL.FTZ R0, R81, c[0x0][0x2ec] ;  /* 0x0000bb0051007a20 */ /* 0x020fe20000410000 */
[----:B-1----:R-:W-:Y:S06]  /*2080*/  HMMA.16816.F32 R52, R28, R36, R148 ;  /* 0x000000241c34723c */ /* 0x002fec0000001894 */
[----:B------:R-:W-:Y:S08]  /*2090*/  MUFU.TANH R74, R74 ;  /* 0x0000004a004a7308 */ /* 0x000ff00000002400 */
[----:B------:R1:W-:Y:S02]  /*20a0*/  MUFU.TANH R95, R0 ;  /* 0x00000000005f7308 */ /* 0x0003e40000002400 */
[----:B------:R-:W-:Y:S01]  /*20b0*/  HMMA.16816.F32 R64, R4, R62, R64 ;  /* 0x0000003e0440723c */ /* 0x000fe20000001840 */
[----:B-1----:R-:W-:-:S05]  /*20c0*/  FMUL.FTZ R0, R82, c[0x0][0x2ec] ;  /* 0x0000bb0052007a20 */ /* 0x002fca0000410000 */
[----:B------:R1:W5:Y:S02]  /*20d0*/  MUFU.TANH R93, R0 ;  /* 0x00000000005d7308 */ /* 0x0003640000002400 */
[----:B-1----:R-:W-:Y:S02]  /*20e0*/  FMUL.FTZ R0, R83, c[0x0][0x2ec] ;  /* 0x0000bb0053007a20 */ /* 0x002fe40000410000 */
[----:B------:R-:W-:Y:S01]  /*20f0*/  HMMA.16816.F32 R80, R12, R48, R44 ;  /* 0x000000300c50723c */ /* 0x000fe2000000182c */
[----:B------:R-:W1:Y:S03]  /*2100*/  LDSM.16.M88.4 R44, [R221+0x8c00] ;  /* 0x008c0000dd2c783b */ /* 0x000e660000000200 */
[----:B------:R2:W1:Y:S02]  /*2110*/  MUFU.TANH R100, R0 ;  /* 0x0000000000647308 */ /* 0x0004640000002400 */
[----:B--2---:R-:W-:-:S06]  /*2120*/  FMUL.FTZ R0, R76, c[0x0][0x2ec] ;  /* 0x0000bb004c007a20 */ /* 0x004fcc0000410000 */
[----:B------:R2:W-:Y:S02]  /*2130*/  MUFU.TANH R94, R0 ;  /* 0x00000000005e7308 */ /* 0x0005e40000002400 */
[----:B--2---:R-:W-:-:S06]  /*2140*/  FMUL.FTZ R0, R77, c[0x0][0x2ec] ;  /* 0x0000bb004d007a20 */ /* 0x004fcc0000410000 */
[----:B------:R2:W-:Y:S02]  /*2150*/  MUFU.TANH R107, R0 ;  /* 0x00000000006b7308 */ /* 0x0005e40000002400 */
[----:B--2---:R-:W-:-:S06]  /*2160*/  FMUL.FTZ R0, R78, c[0x0][0x2ec] ;  /* 0x0000bb004e007a20 */ /* 0x004fcc0000410000 */
[----:B------:R2:W-:Y:S02]  /*2170*/  MUFU.TANH R91, R0 ;  /* 0x00000000005b7308 */ /* 0x0005e40000002400 */
[----:B--2---:R-:W-:Y:S02]  /*2180*/  FMUL.FTZ R0, R79, c[0x0][0x2ec] ;  /* 0x0000bb004f007a20 */ /* 0x004fe40000410000 */
[----:B------:R-:W-:Y:S04]  /*2190*/  HMMA.16816.F32 R76, R16, R48, R68 ;  /* 0x00000030104c723c */ /* 0x000fe80000001844 */
[----:B------:R2:W-:Y:S04]  /*21a0*/  MUFU.TANH R92, R0 ;  /* 0x00000000005c7308 */ /* 0x0005e80000002400 */
[C---:B------:R-:W-:Y:S08]  /*21b0*/  HMMA.16816.F32 R68, R32.reuse, R36, R116 ;  /* 0x000000242044723c */ /* 0x040ff00000001874 */
[----:B------:R-:W-:Y:S01]  /*21c0*/  HMMA.16816.F32 R32, R32, R38, R124 ;  /* 0x000000262020723c */ /* 0x000fe2000000187c */
[----:B--2---:R-:W-:-:S04]  /*21d0*/  FMUL.FTZ R0, R84, c[0x0][0x2ec] ;  /* 0x0000bb0054007a20 */ /* 0x004fc80000410000 */
[----:B------:R2:W-:Y:S03]  /*21e0*/  MUFU.TANH R90, R0 ;  /* 0x00000000005a7308 */ /* 0x0005e60000002400 */
[----:B------:R-:W-:Y:S08]  /*21f0*/  HMMA.16816.F32 R36, R28, R38, R156 ;  /* 0x000000261c24723c */ /* 0x000ff0000000189c */
[----:B------:R-:W-:Y:S01]  /*2200*/  HMMA.16816.F32 R60, R24, R56, R68 ;  /* 0x00000038183c723c */ /* 0x000fe20000001844 */
[----:B--2---:R-:W-:-:S07]  /*2210*/  FMUL.FTZ R0, R85, c[0x0][0x2ec] ;  /* 0x0000bb0055007a20 */ /* 0x004fce0000410000 */
[----:B------:R-:W-:Y:S01]  /*2220*/  HMMA.16816.F32 R68, R16, R50, R64 ;  /* 0x000000321044723c */ /* 0x000fe20000001840 */
[----:B------:R2:W-:Y:S07]  /*2230*/  MUFU.TANH R89, R0 ;  /* 0x0000000000597308 */ /* 0x0005ee0000002400 */
[----:B------:R-:W-:Y:S01]  /*2240*/  HMMA.16816.F32 R64, R8, R56, R52 ;  /* 0x000000380840723c */ /* 0x000fe20000001834 */
[----:B------:R-:W3:Y:S01]  /*2250*/  LDSM.16.M88.4 R52, [R223+0x8c00] ;  /* 0x008c0000df34783b */ /* 0x000ee20000000200 */
[----:B------:R-:W-:-:S06]  /*2260*/  DEPBAR.LE SB0, 0x0 ;  /* 0x000080000000791a */ /* 0x000fcc0000000000 */
[----:B-1----:R-:W-:Y:S01]  /*2270*/  HMMA.16816.F32 R48, R4, R44, R60 ;  /* 0x0000002c0430723c */ /* 0x002fe2000000183c */
[----:B--2---:R-:W-:-:S04]  /*2280*/  FMUL.FTZ R0, R86, c[0x0][0x2ec] ;  /* 0x0000bb0056007a20 */ /* 0x004fc80000410000 */
[----:B------:R1:W2:Y:S03]  /*2290*/  MUFU.TANH R85, R0 ;  /* 0x0000000000557308 */ /* 0x0002a60000002400 */
[----:B------:R-:W-:Y:S01]  /*22a0*/  HMMA.16816.F32 R24, R24, R58, R32 ;  /* 0x0000003a1818723c */ /* 0x000fe20000001820 */
[----:B------:R-:W-:Y:S02]  /*22b0*/  FMUL.FTZ R70, R70, c[0x0][0x2ec] ;  /* 0x0000bb0046467a20 */ /* 0x000fe40000410000 */
[----:B------:R-:W-:-:S04]  /*22c0*/  FMUL.FTZ R71, R71, c[0x0][0x2ec] ;  /* 0x0000bb0047477a20 */ /* 0x000fc80000410000 */
[----:B------:R-:W-:Y:S01]  /*22d0*/  MUFU.TANH R70, R70 ;  /* 0x0000004600467308 */ /* 0x000fe20000002400 */
[----:B------:R-:W-:Y:S01]  /*22e0*/  HMMA.16816.F32 R28, R20, R44, R64 ;  /* 0x0000002c141c723c */ /* 0x000fe20000001840 */
[----:B-1----:R-:W-:-:S06]  /*22f0*/  FMUL.FTZ R0, R87, c[0x0][0x2ec] ;  /* 0x0000bb0057007a20 */ /* 0x002fcc0000410000 */
[----:B------:R-:W-:Y:S01]  /*2300*/  MUFU.TANH R71, R71 ;  /* 0x0000004700477308 */ /* 0x000fe20000002400 */
[----:B------:R-:W-:Y:S07]  /*2310*/  HMMA.16816.F32 R8, R8, R58, R36 ;  /* 0x0000003a0808723c */ /* 0x000fee0000001824 */
[----:B------:R1:W1:Y:S01]  /*2320*/  MUFU.TANH R86, R0 ;  /* 0x0000000000567308 */ /* 0x0002620000002400 */
[----:B------:R-:W-:Y:S08]  /*2330*/  HMMA.16816.F32 R24, R4, R46, R24 ;  /* 0x0000002e0418723c */ /* 0x000ff00000001818 */
[----:B---3--:R-:W-:Y:S01]  /*2340*/  HMMA.16816.F32 R48, R16, R52, R48 ;  /* 0x000000341030723c */ /* 0x008fe20000001830 */
[----:B-1----:R-:W-:-:S07]  /*2350*/  FMUL.FTZ R0, R76, c[0x0][0x2ec] ;  /* 0x0000bb004c007a20 */ /* 0x002fce0000410000 */
[----:B------:R-:W-:Y:S01]  /*2360*/  HMMA.16816.F32 R28, R12, R52, R28 ;  /* 0x000000340c1c723c */ /* 0x000fe2000000181c */
[----:B------:R1:W-:Y:S07]  /*2370*/  MUFU.TANH R88, R0 ;  /* 0x0000000000587308 */ /* 0x0003ee0000002400 */
[----:B------:R-:W-:Y:S08]  /*2380*/  HMMA.16816.F32 R20, R20, R46, R8 ;  /* 0x0000002e1414723c */ /* 0x000ff00000001808 */
[----:B------:R-:W-:Y:S01]  /*2390*/  FMUL.FTZ R4, R50, c[0x0][0x2ec] ;  /* 0x0000bb0032047a20 */ /* 0x000fe20000410000 */
[----:B------:R-:W-:Y:S01]  /*23a0*/  HMMA.16816.F32 R16, R16, R54, R24 ;  /* 0x000000361010723c */ /* 0x000fe20000001818 */
[----:B-1----:R-:W-:-:S02]  /*23b0*/  FMUL.FTZ R0, R77, c[0x0][0x2ec] ;  /* 0x0000bb004d007a20 */ /* 0x002fc40000410000 */
[----:B------:R-:W-:Y:S04]  /*23c0*/  MUFU.TANH R35, R4 ;  /* 0x0000000400237308 */ /* 0x000fe80000002400 */
[----:B------:R-:W-:-:S04]  /*23d0*/  FMUL.FTZ R6, R28, c[0x0][0x2ec] ;  /* 0x0000bb001c067a20 */ /* 0x000fc80000410000 */
[----:B------:R1:W-:Y:S04]  /*23e0*/  MUFU.TANH R87, R0 ;  /* 0x0000000000577308 */ /* 0x0003e80000002400 */
[----:B------:R-:W-:Y:S04]  /*23f0*/  HMMA.16816.F32 R12, R12, R54, R20 ;  /* 0x000000360c0c723c */ /* 0x000fe80000001814 */
[----:B------:R3:W-:Y:S01]  /*2400*/  MUFU.TANH R34, R6 ;  /* 0x0000000600227308 */ /* 0x0007e20000002400 */
[----:B-1----:R-:W-:-:S07]  /*2410*/  FMUL.FTZ R0, R78, c[0x0][0x2ec] ;  /* 0x0000bb004e007a20 */ /* 0x002fce0000410000 */
[----:B------:R1:W-:Y:S01]  /*2420*/  MUFU.TANH R84, R0 ;  /* 0x0000000000547308 */ /* 0x0003e20000002400 */
[----:B---3--:R-:W-:-:S07]  /*2430*/  FMUL.FTZ R6, R30, c[0x0][0x2ec] ;  /* 0x0000bb001e067a20 */ /* 0x008fce0000410000 */
[----:B------:R3:W-:Y:S04]  /*2440*/  MUFU.TANH R33, R6 ;  /* 0x0000000600217308 */ /* 0x0007e80000002400 */
[----:B------:R-:W-:Y:S02]  /*2450*/  FMUL.FTZ R14, R14, c[0x0][0x2ec] ;  /* 0x0000bb000e0e7a20 */ /* 0x000fe40000410000 */
[----:B------:R-:W-:Y:S02]  /*2460*/  FMUL.FTZ R12, R12, c[0x0][0x2ec] ;  /* 0x0000bb000c0c7a20 */ /* 0x000fe40000410000 */
[----:B-1----:R-:W-:Y:S02]  /*2470*/  FMUL.FTZ R0, R79, c[0x0][0x2ec] ;  /* 0x0000bb004f007a20 */ /* 0x002fe40000410000 */
[----:B------:R-:W-:Y:S01]  /*2480*/  MUFU.TANH R14, R14 ;  /* 0x0000000e000e7308 */ /* 0x000fe20000002400 */
[----:B---3--:R-:W-:-:S07]  /*2490*/  FMUL.FTZ R6, R29, c[0x0][0x2ec] ;  /* 0x0000bb001d067a20 */ /* 0x008fce0000410000 */
[----:B------:R1:W-:Y:S08]  /*24a0*/  MUFU.TANH R79, R0 ;  /* 0x00000000004f7308 */ /* 0x0003f00000002400 */
[----:B------:R-:W-:Y:S01]  /*24b0*/  MUFU.TANH R10, R6 ;  /* 0x00000006000a7308 */ /* 0x000fe20000002400 */
[----:B-1----:R-:W-:-:S07]  /*24c0*/  FMUL.FTZ R0, R80, c[0x0][0x2ec] ;  /* 0x0000bb0050007a20 */ /* 0x002fce0000410000 */
[----:B------:R-:W-:Y:S08]  /*24d0*/  MUFU.TANH R12, R12 ;  /* 0x0000000c000c7308 */ /* 0x000ff00000002400 */
[----:B------:R1:W-:Y:S02]  /*24e0*/  MUFU.TANH R78, R0 ;  /* 0x00000000004e7308 */ /* 0x0003e40000002400 */
[----:B-1----:R-:W-:-:S06]  /*24f0*/  FMUL.FTZ R0, R81, c[0x0][0x2ec] ;  /* 0x0000bb0051007a20 */ /* 0x002fcc0000410000 */
[----:B------:R1:W-:Y:S02]  /*2500*/  MUFU.TANH R77, R0 ;  /* 0x00000000004d7308 */ /* 0x0003e40000002400 */
[----:B-1----:R-:W-:-:S06]  /*2510*/  FMUL.FTZ R0, R82, c[0x0][0x2ec] ;  /* 0x0000bb0052007a20 */ /* 0x002fcc0000410000 */
[----:B------:R1:W-:Y:S02]  /*2520*/  MUFU.TANH R76, R0 ;  /* 0x00000000004c7308 */ /* 0x0003e40000002400 */
[----:B-1----:R-:W-:-:S06]  /*2530*/  FMUL.FTZ R0, R83, c[0x0][0x2ec] ;  /* 0x0000bb0053007a20 */ /* 0x002fcc0000410000 */
[----:B------:R1:W3:Y:S02]  /*2540*/  MUFU.TANH R57, R0 ;  /* 0x0000000000397308 */ /* 0x0002e40000002400 */
[----:B-1----:R-:W-:-:S06]  /*2550*/  FMUL.FTZ R0, R68, c[0x0][0x2ec] ;  /* 0x0000bb0044007a20 */ /* 0x002fcc0000410000 */
[----:B------:R1:W1:Y:S02]  /*2560*/  MUFU.TANH R60, R0 ;  /* 0x00000000003c7308 */ /* 0x0002640000002400 */
[----:B-1----:R-:W-:-:S06]  /*2570*/  FMUL.FTZ R0, R69, c[0x0][0x2ec] ;  /* 0x0000bb0045007a20 */ /* 0x002fcc0000410000 */
[----:B------:R1:W-:Y:S02]  /*2580*/  MUFU.TANH R56, R0 ;  /* 0x0000000000387308 */ /* 0x0003e40000002400 */
[----:B-1----:R-:W-:-:S06]  /*2590*/  FMUL.FTZ R0, R75, c[0x0][0x2ec] ;  /* 0x0000bb004b007a20 */ /* 0x002fcc0000410000 */
[----:B------:R1:W1:Y:S02]  /*25a0*/  MUFU.TANH R52, R0 ;  /* 0x0000000000347308 */ /* 0x0002640000002400 */
[----:B-1----:R-:W-:-:S06]  /*25b0*/  FMUL.FTZ R0, R48, c[0x0][0x2ec] ;  /* 0x0000bb0030007a20 */ /* 0x002fcc0000410000 */
[----:B------:R1:W1:Y:S02]  /*25c0*/  MUFU.TANH R37, R0 ;  /* 0x0000000000257308 */ /* 0x0002640000002400 */
[----:B-1----:R-:W-:Y:S02]  /*25d0*/  LOP3.LUT R0, R3, 0x6, RZ, 0xc0, !PT ;  /* 0x0000000603007812 */ /* 0x002fe400078ec0ff */
[----:B------:R-:W-:-:S03]  /*25e0*/  LOP3.LUT R3, R160, 0xffffffe0, RZ, 0xc0, !PT ;  /* 0xffffffe0a0037812 */ /* 0x000fc600078ec0ff */
[----:B------:R-:W-:Y:S02]  /*25f0*/  IMAD R0, R41, 0x40, R0 ;  /* 0x0000004029007824 */ /* 0x000fe400078e0200 */
[----:B------:R-:W-:Y:S01]  /*2600*/  IMAD.IADD R3, R155, 0x1, -R3 ;  /* 0x000000019b037824 */ /* 0x000fe200078e0a03 */
[----:B------:R-:W-:Y:S02]  /*2610*/  BAR.SYNC.DEFER_BLOCKING 0x0 ;  /* 0x0000000000007b1d */ /* 0x000fe40000010000 */
[C---:B------:R-:W-:Y:S02]  /*2620*/  ISETP.GE.AND P2, PT, R0.reuse, R40, PT ;  /* 0x000000280000720c */ /* 0x040fe40003f46270 */
[----:B------:R-:W-:Y:S02]  /*2630*/  IADD3 R5, R0, 0x1, RZ ;  /* 0x0000000100057810 */ /* 0x000fe40007ffe0ff */
[----:B------:R1:W-:Y:S01]  /*2640*/  STL [R1+0x50], R3 ;  /* 0x0000500301007387 */ /* 0x0003e20000100800 */
[----:B----4-:R-:W-:-:S02]  /*2650*/  FSEL R27, R103, -INF , !P2 ;  /* 0xff800000671b7808 */ /* 0x010fc40005000000 */
[----:B------:R-:W-:Y:S02]  /*2660*/  FSEL R24, R110, -INF , !P2 ;  /* 0xff8000006e187808 */ /* 0x000fe40005000000 */
[----:B------:R-:W-:Y:S02]  /*2670*/  FSEL R46, R111, -INF , !P2 ;  /* 0xff8000006f2e7808 */ /* 0x000fe40005000000 */
[----:B------:R-:W-:Y:S02]  /*2680*/  FSEL R32, R122, -INF , !P2 ;  /* 0xff8000007a207808 */ /* 0x000fe40005000000 */
[----:B------:R-:W-:Y:S02]  /*2690*/  IADD3 R4, R0, 0x8, RZ ;  /* 0x0000000800047810 */ /* 0x000fe40007ffe0ff */
[-C--:B------:R-:W-:Y:S02]  /*26a0*/  ISETP.GE.AND P0, PT, R5, R40.reuse, PT ;  /* 0x000000280500720c */ /* 0x080fe40003f06270 */
[----:B------:R-:W-:-:S02]  /*26b0*/  ISETP.GE.AND P1, PT, R4, R40, PT ;  /* 0x000000280400720c */ /* 0x000fc40003f26270 */
[----:B------:R-:W-:Y:S02]  /*26c0*/  FSEL R26, R104, -INF , !P0 ;  /* 0xff800000681a7808 */ /* 0x000fe40004000000 */
[----:B------:R-:W-:Y:S02]  /*26d0*/  FSEL R25, R109, -INF , !P0 ;  /* 0xff8000006d197808 */ /* 0x000fe40004000000 */
[----:B------:R-:W-:Y:S02]  /*26e0*/  FSEL R45, R120, -INF , !P0 ;  /* 0xff800000782d7808 */ /* 0x000fe40004000000 */
[----:B------:R-:W-:Y:S02]  /*26f0*/  FSEL R36, R121, -INF , !P0 ;  /* 0xff80000079247808 */ /* 0x000fe40004000000 */
[C---:B------:R-:W-:Y:S02]  /*2700*/  IADD3 R4, R0.reuse, 0x11, RZ ;  /* 0x0000001100047810 */ /* 0x040fe40007ffe0ff */
[----:B-1----:R-:W-:-:S02]  /*2710*/  IADD3 R3, R0, 0x9, RZ ;  /* 0x0000000900037810 */ /* 0x002fc40007ffe0ff */
[----:B------:R-:W-:Y:S02]  /*2720*/  FSEL R21, R42, -INF , !P1 ;  /* 0xff8000002a157808 */ /* 0x000fe40004800000 */
[-C--:B------:R-:W-:Y:S02]  /*2730*/  ISETP.GE.AND P6, PT, R3, R40.reuse, PT ;  /* 0x000000280300720c */ /* 0x080fe40003fc6270 */
[C---:B------:R-:W-:Y:S02]  /*2740*/  IADD3 R3, R0.reuse, 0x18, RZ ;  /* 0x0000001800037810 */ /* 0x040fe40007ffe0ff */
[----:B------:R-:W-:Y:S02]  /*2750*/  FSEL R20, R99, -INF , !P1 ;  /* 0xff80000063147808 */ /* 0x000fe40004800000 */
[----:B------:R-:W-:Y:S02]  /*2760*/  ISETP.GE.AND P3, PT, R3, R40, PT ;  /* 0x000000280300720c */ /* 0x000fe40003f66270 */
[----:B------:R-:W-:-:S02]  /*2770*/  IADD3 R3, R0, 0x19, RZ ;  /* 0x0000001900037810 */ /* 0x000fc40007ffe0ff */
[----:B------:R-:W-:Y:S02]  /*2780*/  FSEL R44, R101, -INF , !P1 ;  /* 0xff800000652c7808 */ /* 0x000fe40004800000 */
[-C--:B------:R-:W-:Y:S02]  /*2790*/  ISETP.GE.AND P2, PT, R3, R40.reuse, PT ;  /* 0x000000280300720c */ /* 0x080fe40003f46270 */
[----:B------:R-:W-:Y:S02]  /*27a0*/  IADD3 R3, R0, 0x20, RZ ;  /* 0x0000002000037810 */ /* 0x000fe40007ffe0ff */
[----:B------:R-:W-:Y:S02]  /*27b0*/  FSEL R42, R108, -INF , !P1 ;  /* 0xff8000006c2a7808 */ /* 0x000fe40004800000 */
[----:B------:R-:W-:Y:S02]  /*27c0*/  ISETP.GE.AND P0, PT, R3, R40, PT ;  /* 0x000000280300720c */ /* 0x000fe40003f06270 */
[----:B------:R-:W-:-:S02]  /*27d0*/  IADD3 R3, R0, 0x21, RZ ;  /* 0x0000002100037810 */ /* 0x000fc40007ffe0ff */
[-C--:B------:R-:W-:Y:S01]  /*27e0*/  ISETP.GE.AND P4, PT, R4, R40.reuse, PT ;  /* 0x000000280400720c */ /* 0x080fe20003f86270 */
[----:B------:R-:W-:Y:S01]  /*27f0*/  FMUL.FTZ R4, R49, c[0x0][0x2ec] ;  /* 0x0000bb0031047a20 */ /* 0x000fe20000410000 */
[----:B------:R-:W-:Y:S02]  /*2800*/  ISETP.GE.AND P1, PT, R3, R40, PT ;  /* 0x000000280300720c */ /* 0x000fe40003f26270 */
[C---:B------:R-:W-:Y:S01]  /*2810*/  IADD3 R5, R0.reuse, 0x10, RZ ;  /* 0x0000001000057810 */ /* 0x040fe20007ffe0ff */
[----:B------:R1:W-:Y:S01]  /*2820*/  MUFU.TANH R30, R4 ;  /* 0x00000004001e7308 */ /* 0x0003e20000002400 */
[----:B------:R-:W-:Y:S02]  /*2830*/  IADD3 R3, R0, 0x28, RZ ;  /* 0x0000002800037810 */ /* 0x000fe40007ffe0ff */
[----:B------:R-:W-:Y:S02]  /*2840*/  FSEL R28, R43, -INF , !P6 ;  /* 0xff8000002b1c7808 */ /* 0x000fe40007000000 */
[----:B------:R-:W-:-:S02]  /*2850*/  FSEL R11, R98, -INF , !P6 ;  /* 0xff800000620b7808 */ /* 0x000fc40007000000 */
[----:B------:R-:W-:Y:S02]  /*2860*/  FSEL R43, R102, -INF , !P6 ;  /* 0xff800000662b7808 */ /* 0x000fe40007000000 */
[----:B------:R-:W-:Y:S02]  /*2870*/  FSEL R41, R105, -INF , !P6 ;  /* 0xff80000069297808 */ /* 0x000fe40007000000 */
[-C--:B------:R-:W-:Y:S01]  /*2880*/  ISETP.GE.AND P5, PT, R5, R40.reuse, PT ;  /* 0x000000280500720c */ /* 0x080fe20003fa6270 */
[----:B------:R-:W-:Y:S01]  /*2890*/  FMUL.FTZ R5, R51, c[0x0][0x2ec] ;  /* 0x0000bb0033057a20 */ /* 0x000fe20000410000 */
[----:B------:R-:W-:Y:S02]  /*28a0*/  ISETP.GE.AND P6, PT, R3, R40, PT ;  /* 0x000000280300720c */ /* 0x000fe40003fc6270 */
[----:B------:R-:W-:Y:S01]  /*28b0*/  IADD3 R3, R0, 0x29, RZ ;  /* 0x0000002900037810 */ /* 0x000fe20007ffe0ff */
[----:B-1----:R-:W-:Y:S01]  /*28c0*/  FMUL.FTZ R4, R31, c[0x0][0x2ec] ;  /* 0x0000bb001f047a20 */ /* 0x002fe20000410000 */
[----:B-----5:R-:W-:Y:S01]  /*28d0*/  FSEL R51, R93, -INF , !P5 ;  /* 0xff8000005d337808 */ /* 0x020fe20006800000 */
[----:B------:R-:W-:Y:S01]  /*28e0*/  MUFU.TANH R29, R5 ;  /* 0x00000005001d7308 */ /* 0x000fe20000002400 */
[----:B------:R-:W-:-:S02]  /*28f0*/  FSEL R48, R96, -INF , !P5 ;  /* 0xff80000060307808 */ /* 0x000fc40006800000 */
[----:B------:R-:W-:Y:S02]  /*2900*/  FSEL R129, R129, -INF , !P5 ;  /* 0xff80000081817808 */ /* 0x000fe40006800000 */
[----:B------:R-:W-:Y:S02]  /*2910*/  FSEL R106, R106, -INF , !P5 ;  /* 0xff8000006a6a7808 */ /* 0x000fe40006800000 */
[----:B------:R-:W-:Y:S01]  /*2920*/  ISETP.GE.AND P5, PT, R3, R40, PT ;  /* 0x000000280300720c */ /* 0x000fe20003fa6270 */
[----:B------:R1:W4:Y:S01]  /*2930*/  MUFU.TANH R9, R4 ;  /* 0x0000000400097308 */ /* 0x0003220000002400 */
[----:B------:R-:W-:Y:S02]  /*2940*/  IADD3 R3, R0, 0x30, RZ ;  /* 0x0000003000037810 */ /* 0x000fe40007ffe0ff */
[----:B------:R-:W-:Y:S02]  /*2950*/  FSEL R100, R100, -INF , !P4 ;  /* 0xff80000064647808 */ /* 0x000fe40006000000 */
[----:B------:R-:W-:-:S02]  /*2960*/  FSEL R50, R95, -INF , !P4 ;  /* 0xff8000005f327808 */ /* 0x000fc40006000000 */
[----:B------:R-:W-:Y:S02]  /*2970*/  FSEL R128, R128, -INF , !P4 ;  /* 0xff80000080807808 */ /* 0x000fe40006000000 */
[----:B------:R-:W-:Y:S02]  /*2980*/  FSEL R124, R97, -INF , !P4 ;  /* 0xff800000617c7808 */ /* 0x000fe40006000000 */
[----:B------:R-:W-:Y:S02]  /*2990*/  ISETP.GE.AND P4, PT, R3, R40, PT ;  /* 0x000000280300720c */ /* 0x000fe40003f86270 */
[----:B------:R-:W-:Y:S02]  /*29a0*/  IADD3 R3, R0, 0x31, RZ ;  /* 0x0000003100037810 */ /* 0x000fe40007ffe0ff */
[----:B--2---:R-:W-:Y:S01]  /*29b0*/  FSEL R101, R85, -INF , !P3 ;  /* 0xff80000055657808 */ /* 0x004fe20005800000 */
[----:B-1----:R-:W-:Y:S01]  /*29c0*/  FMUL.FTZ R4, R16, c[0x0][0x2ec] ;  /* 0x0000bb0010047a20 */ /* 0x002fe20000410000 */
[----:B------:R-:W-:-:S02]  /*29d0*/  FSEL R47, R90, -INF , !P3 ;  /* 0xff8000005a2f7808 */ /* 0x000fc40005800000 */
[----:B------:R-:W-:Y:S01]  /*29e0*/  FSEL R127, R91, -INF , !P3 ;  /* 0xff8000005b7f7808 */ /* 0x000fe20005800000 */
[----:B------:R1:W-:Y:S01]  /*29f0*/  MUFU.TANH R8, R4 ;  /* 0x0000000400087308 */ /* 0x0003e20000002400 */
[----:B------:R-:W-:Y:S02]  /*2a00*/  FSEL R125, R94, -INF , !P3 ;  /* 0xff8000005e7d7808 */ /* 0x000fe40005800000 */
[----:B------:R-:W-:Y:S02]  /*2a10*/  ISETP.GE.AND P3, PT, R3, R40, PT ;  /* 0x000000280300720c */ /* 0x000fe40003f66270 */
[----:B------:R-:W-:Y:S02]  /*2a20*/  IADD3 R3, R0, 0x38, RZ ;  /* 0x0000003800037810 */ /* 0x000fe40007ffe0ff */
[----:B------:R-:W-:Y:S02]  /*2a30*/  FSEL R105, R86, -INF , !P2 ;  /* 0xff80000056697808 */ /* 0x000fe40005000000 */
[----:B------:R-:W-:-:S02]  /*2a40*/  FSEL R49, R89, -INF , !P2 ;  /* 0xff80000059317808 */ /* 0x000fc40005000000 */
[----:B------:R-:W-:Y:S02]  /*2a50*/  FSEL R126, R92, -INF , !P2 ;  /* 0xff8000005c7e7808 */ /* 0x000fe40005000000 */
[----:B------:R-:W-:Y:S02]  /*2a60*/  FSEL R107, R107, -INF , !P2 ;  /* 0xff8000006b6b7808 */ /* 0x000fe40005000000 */
[----:B------:R-:W-:Y:S01]  /*2a70*/  ISETP.GE.AND P2, PT, R3, R40, PT ;  /* 0x000000280300720c */ /* 0x000fe20003f46270 */
[----:B-1----:R-:W-:Y:S01]  /*2a80*/  FMUL.FTZ R4, R18, c[0x0][0x2ec] ;  /* 0x0000bb0012047a20 */ /* 0x002fe20000410000 */
[----:B------:R-:W-:Y:S01]  /*2a90*/  IADD3 R0, R0, 0x39, RZ ;  /* 0x0000003900007810 */ /* 0x000fe20007ffe0ff */
[----:B------:R-:W-:Y:S01]  /*2aa0*/  IMAD R3, R154, 0x20, R152 ;  /* 0x000000209a037824 */ /* 0x000fe200078e0298 */
[----:B---3--:R-:W-:Y:S01]  /*2ab0*/  FSEL R176, R57, -INF , !P1 ;  /* 0xff80000039b07808 */ /* 0x008fe20004800000 */
[----:B------:R1:W2:Y:S01]  /*2ac0*/  MUFU.TANH R7, R4 ;  /* 0x0000000400077308 */ /* 0x0002a20000002400 */
[----:B------:R-:W-:-:S02]  /*2ad0*/  FSEL R166, R77, -INF , !P1 ;  /* 0xff8000004da67808 */ /* 0x000fc40004800000 */
[----:B------:R-:W-:Y:S02]  /*2ae0*/  FSEL R190, R79, -INF , !P1 ;  /* 0xff8000004fbe7808 */ /* 0x000fe40004800000 */
[----:B------:R-:W-:Y:S02]  /*2af0*/  FSEL R180, R87, -INF , !P1 ;  /* 0xff80000057b47808 */ /* 0x000fe40004800000 */
[----:B------:R-:W-:Y:S01]  /*2b00*/  ISETP.GE.AND P1, PT, R0, R40, PT ;  /* 0x000000280000720c */ /* 0x000fe20003f26270 */
[----:B------:R-:W-:Y:S01]  /*2b10*/  IMAD.IADD R0, R153, 0x1, R3 ;  /* 0x0000000199007824 */ /* 0x000fe200078e0203 */
[----:B------:R-:W-:Y:S01]  /*2b20*/  FSEL R167, R76, -INF , !P0 ;  /* 0xff8000004ca77808 */ /* 0x000fe20004000000 */
[----:B------:R-:W-:Y:S01]  /*2b30*/  FMUL.FTZ R3, R15, c[0x0][0x2ec] ;  /* 0x0000bb000f037a20 */ /* 0x000fe20000410000 */
[----:B------:R-:W-:Y:S02]  /*2b40*/  FSEL R165, R78, -INF , !P0 ;  /* 0xff8000004ea57808 */ /* 0x000fe40004000000 */
[----:B------:R-:W-:-:S02]  /*2b50*/  FSEL R188, R84, -INF , !P0 ;  /* 0xff80000054bc7808 */ /* 0x000fc40004000000 */
[----:B------:R-:W-:Y:S01]  /*2b60*/  FSEL R179, R88, -INF , !P0 ;  /* 0xff80000058b37808 */ /* 0x000fe20004000000 */
[----:B-1----:R-:W-:Y:S01]  /*2b70*/  FMUL.FTZ R4, R17, c[0x0][0x2ec] ;  /* 0x0000bb0011047a20 */ /* 0x002fe20000410000 */
[----:B------:R-:W1:Y:S01]  /*2b80*/  MUFU.TANH R3, R3 ;  /* 0x0000000300037308 */ /* 0x000e620000002400 */
[----:B------:R-:W-:Y:S02]  /*2b90*/  ISETP.GE.AND P0, PT, R40, 0x41, PT ;  /* 0x000000412800780c */ /* 0x000fe40003f06270 */
[----:B------:R-:W-:Y:S02]  /*2ba0*/  FSEL R195, R14, -INF , !P2 ;  /* 0xff8000000ec37808 */ /* 0x000fe40005000000 */
[----:B------:R-:W-:Y:S02]  /*2bb0*/  FSEL R177, R74, -INF , !P6 ;  /* 0xff8000004ab17808 */ /* 0x000fe40007000000 */
[----:B------:R-:W-:Y:S01]  /*2bc0*/  FSEL R15, R72, -INF , !P6 ;  /* 0xff800000480f7808 */ /* 0x000fe20007000000 */
[----:B------:R3:W-:Y:S01]  /*2bd0*/  MUFU.TANH R6, R4 ;  /* 0x0000000400067308 */ /* 0x0007e20000002400 */
[----:B------:R-:W-:-:S02]  /*2be0*/  FSEL R183, R70, -INF , !P6 ;  /* 0xff80000046b77808 */ /* 0x000fc40007000000 */
[----:B------:R-:W-:Y:S02]  /*2bf0*/  FSEL R181, R60, -INF , !P6 ;  /* 0xff8000003cb57808 */ /* 0x000fe40007000000 */
[----:B------:R-:W-:Y:S02]  /*2c00*/  FSEL R178, R52, -INF , !P5 ;  /* 0xff80000034b27808 */ /* 0x000fe40006800000 */
[----:B------:R-:W-:Y:S02]  /*2c10*/  FSEL R164, R73, -INF , !P5 ;  /* 0xff80000049a47808 */ /* 0x000fe40006800000 */
[----:B------:R-:W-:Y:S02]  /*2c20*/  FSEL R189, R71, -INF , !P5 ;  /* 0xff80000047bd7808 */ /* 0x000fe40006800000 */
[----:B------:R-:W-:Y:S02]  /*2c30*/  FSEL R182, R56, -INF , !P5 ;  /* 0xff80000038b67808 */ /* 0x000fe40006800000 */
[----:B------:R-:W-:-:S02]  /*2c40*/  FSEL R194, R33, -INF , !P4 ;  /* 0xff80000021c27808 */ /* 0x000fc40006000000 */
[----:B------:R-:W-:Y:S01]  /*2c50*/  FSEL R191, R34, -INF , !P4 ;  /* 0xff80000022bf7808 */ /* 0x000fe20006000000 */
[----:B---3--:R-:W-:Y:S01]  /*2c60*/  FMUL.FTZ R4, R19, c[0x0][0x2ec] ;  /* 0x0000bb0013047a20 */ /* 0x008fe20000410000 */
[----:B------:R-:W-:Y:S02]  /*2c70*/  FSEL R202, R35, -INF , !P4 ;  /* 0xff80000023ca7808 */ /* 0x000fe40006000000 */
[----:B------:R-:W-:Y:S01]  /*2c80*/  FSEL R199, R37, -INF , !P4 ;  /* 0xff80000025c77808 */ /* 0x000fe20006000000 */
[----:B------:R3:W5:Y:S01]  /*2c90*/  MUFU.TANH R5, R4 ;  /* 0x0000000400057308 */ /* 0x0007620000002400 */
[----:B----4-:R-:W-:Y:S02]  /*2ca0*/  FSEL R196, R9, -INF , !P3 ;  /* 0xff80000009c47808 */ /* 0x010fe40005800000 */
[----:B------:R-:W-:Y:S02]  /*2cb0*/  FSEL R192, R10, -INF , !P3 ;  /* 0xff8000000ac07808 */ /* 0x000fe40005800000 */
[----:B------:R-:W-:-:S02]  /*2cc0*/  FSEL R203, R29, -INF , !P3 ;  /* 0xff8000001dcb7808 */ /* 0x000fc40005800000 */
[----:B------:R-:W-:Y:S02]  /*2cd0*/  FSEL R198, R30, -INF , !P3 ;  /* 0xff8000001ec67808 */ /* 0x000fe40005800000 */
[----:B------:R-:W-:Y:S02]  /*2ce0*/  FSEL R14, R12, -INF , !P2 ;  /* 0xff8000000c0e7808 */ /* 0x000fe40005000000 */
[----:B--2---:R-:W-:Y:S02]  /*2cf0*/  FSEL R204, R7, -INF , !P2 ;  /* 0xff80000007cc7808 */ /* 0x004fe40005000000 */
[----:B------:R-:W-:Y:S02]  /*2d00*/  FSEL R200, R8, -INF , !P2 ;  /* 0xff80000008c87808 */ /* 0x000fe40005000000 */
[----:B-1----:R-:W-:Y:S01]  /*2d10*/  FSEL R197, R3, -INF , !P1 ;  /* 0xff80000003c57808 */ /* 0x002fe20004800000 */
[----:B---3--:R-:W-:Y:S01]  /*2d20*/  FMUL.FTZ R4, R13, c[0x0][0x2ec] ;  /* 0x0000bb000d047a20 */ /* 0x008fe20000410000 */
[----:B-----5:R-:W-:-:S02]  /*2d30*/  FSEL R205, R5, -INF , !P1 ;  /* 0xff80000005cd7808 */ /* 0x020fc40004800000 */
[----:B------:R-:W-:-:S03]  /*2d40*/  FSEL R201, R6, -INF , !P1 ;  /* 0xff80000006c97808 */ /* 0x000fc60004800000 */
[----:B------:R-:W1:Y:S02]  /*2d50*/  MUFU.TANH R4, R4 ;  /* 0x0000000400047308 */ /* 0x000e640000002400 */
[----:B-1----:R-:W-:Y:S01]  /*2d60*/  FSEL R193, R4, -INF , !P1 ;  /* 0xff80000004c17808 */ /* 0x002fe20004800000 */
        /* <DEDUP_REMOVED lines=21> */
.L_x_291:
[----:B------:R-:W-:Y:S02]  /*2ec0*/  FMNMX.FTZ R3, R24, R25, !PT ;  /* 0x0000001918037209 */ /* 0x000fe40007810000 */
[----:B-1----:R-:W-:-:S02]  /*2ed0*/  FMNMX.FTZ R5, R32, R36, !PT ;  /* 0x0000002420057209 */ /* 0x002fc40007810000 */
[----:B------:R-:W-:Y:S02]  /*2ee0*/  FMNMX.FTZ R3, R20, R3, !PT ;  /* 0x0000000314037209 */ /* 0x000fe40007810000 */
[----:B------:R-:W-:Y:S02]  /*2ef0*/  FMNMX.FTZ R5, R42, R5, !PT ;  /* 0x000000052a057209 */ /* 0x000fe40007810000 */
[----:B------:R-:W-:Y:S02]  /*2f00*/  FMNMX.FTZ R3, R11, R3, !PT ;  /* 0x000000030b037209 */ /* 0x000fe40007810000 */
[----:B------:R-:W-:Y:S02]  /*2f10*/  SHF.L.U32 R220, R0, 0x1, RZ ;  /* 0x0000000100dc7819 */ /* 0x000fe400000006ff */
[----:B------:R-:W-:Y:S02]  /*2f20*/  FMNMX.FTZ R3, R48, R3, !PT ;  /* 0x0000000330037209 */ /* 0x000fe40007810000 */
[----:B------:R-:W-:-:S02]  /*2f30*/  LEA R222, R2, R220, 0x1 ;  /* 0x000000dc02de7211 */ /* 0x000fc400078e08ff */
[----:B------:R-:W-:-:S03]  /*2f40*/  FMNMX.FTZ R3, R50, R3, !PT ;  /* 0x0000000332037209 */ /* 0x000fc60007810000 */
[----:B------:R-:W-:Y:S01]  /*2f50*/  LDSM.16.MT88.4 R16, [R222+0x9000] ;  /* 0x00900000de10783b */ /* 0x000fe20000004200 */
        /* <DEDUP_REMOVED lines=35> */
[----:B-1----:R-:W-:Y:S01]  /*3190*/  FMNMX.FTZ R102, R102, R6, !PT ;  /* 0x0000000666667209 */ /* 0x002fe20007810000 */
        /* <DEDUP_REMOVED lines=15> */
[----:B------:R-:W-:Y:S01]  /*3290*/  FMNMX.FTZ R3, R190, R3, !PT ;  /* 0x00000003be037209 */ /* 0x000fe20007810000 */
[----:B------:R-:W1:Y:S01]  /*32a0*/  SHFL.BFLY PT, R5, R6, 0x2, 0x1f ;  /* 0x0c401f0006057f89 */ /* 0x000e6200000e0000 */
[----:B--2---:R-:W-:Y:S02]  /*32b0*/  FMNMX.FTZ R102, R102, R8, !PT ;  /* 0x0000000866667209 */ /* 0x004fe40007810000 */
        /* <DEDUP_REMOVED lines=25> */
[----:B------:R-:W-:Y:S01]  /*3450*/  LDSM.16.MT88.4 R28, [R222+0xa000] ;  /* 0x00a00000de1c783b */ /* 0x000fe20000004200 */
[----:B------:R4:W-:Y:S01]  /*3460*/  MUFU.EX2 R250, R0 ;  /* 0x0000000000fa7308 */ /* 0x0009e20000000800 */
[----:B--2---:R-:W-:Y:S01]  /*3470*/  FMNMX.FTZ R4, R4, R7, !PT ;  /* 0x0000000704047209 */ /* 0x004fe20007810000 */
[----:B-1----:R-:W-:-:S06]  /*3480*/  FFMA.FTZ R5, R11, c[0x0][0x23c], -R13 ;  /* 0x00008f000b057a23 */ /* 0x002fcc000001080d */
[----:B------:R-:W-:Y:S01]  /*3490*/  MUFU.EX2 R251, R2 ;  /* 0x0000000200fb7308 */ /* 0x000fe20000000800 */
[----:B---3--:R-:W-:-:S04]  /*34a0*/  FMNMX.FTZ R104, R6, R8, !PT ;  /* 0x0000000806687209 */ /* 0x008fc80007810000 */
[----:B------:R-:W-:Y:S01]  /*34b0*/  FSETP.NEU.FTZ.AND P1, PT, R104, -INF , PT ;  /* 0xff8000006800780b */ /* 0x000fe20003f3d000 */
[--C-:B----4-:R-:W-:Y:S02]  /*34c0*/  FFMA.FTZ R0, R21, c[0x0][0x23c], -R12.reuse ;  /* 0x00008f0015007a23 */ /* 0x110fe4000001080c */
[----:B------:R1:W2:Y:S01]  /*34d0*/  MUFU.EX2 R130, R5 ;  /* 0x0000000500827308 */ /* 0x0002a20000000800 */
[----:B------:R-:W-:Y:S07]  /*34e0*/  LDSM.16.MT88.4 R20, [R220+0xa000] ;  /* 0x00a00000dc14783b */ /* 0x000fee0000004200 */
[----:B------:R3:W4:Y:S01]  /*34f0*/  MUFU.EX2 R249, R0 ;  /* 0x0000000000f97308 */ /* 0x0007220000000800 */
[----:B-1----:R-:W-:Y:S01]  /*3500*/  FFMA.FTZ R5, R27, c[0x0][0x23c], -R12 ;  /* 0x00008f001b057a23 */ /* 0x002fe2000001080c */
[----:B--2---:R-:W-:Y:S01]  /*3510*/  F2FP.PACK_AB R6, R130, R131 ;  /* 0x000000838206723e */ /* 0x004fe200000000ff */
[----:B------:R-:W-:Y:S05]  /*3520*/  LDSM.16.MT88.4 R24, [R220+0x9000] ;  /* 0x00900000dc18783b */ /* 0x000fea0000004200 */
[----:B------:R1:W2:Y:S01]  /*3530*/  MUFU.EX2 R252, R5 ;  /* 0x0000000500fc7308 */ /* 0x0002a20000000800 */
[----:B---3--:R-:W-:Y:S01]  /*3540*/  FMUL.FTZ R0, R104, c[0x0][0x23c] ;  /* 0x00008f0068007a20 */ /* 0x008fe20000410000 */
[----:B----4-:R-:W-:-:S04]  /*3550*/  F2FP.PACK_AB R7, R251, R249 ;  /* 0x000000f9fb07723e */ /* 0x010fc800000000ff */
[----:B------:R-:W-:-:S05]  /*3560*/  FSEL R0, R0, RZ, P1 ;  /* 0x000000ff00007208 */ /* 0x000fca0000800000 */
[--C-:B------:R-:W-:Y:S01]  /*3570*/  FFMA.FTZ R2, R32, c[0x0][0x23c], -R0.reuse ;  /* 0x00008f0020027a23 */ /* 0x100fe20000010800 */
[----:B-1----:R-:W1:Y:S01]  /*3580*/  SHFL.BFLY PT, R5, R4, 0x1, 0x1f ;  /* 0x0c201f0004057f89 */ /* 0x002e6200000e0000 */
[--C-:B------:R-:W-:Y:S02]  /*3590*/  FFMA.FTZ R8, R42, c[0x0][0x23c], -R0.reuse ;  /* 0x00008f002a087a23 */ /* 0x100fe40000010800 */
[----:B------:R3:W-:Y:S01]  /*35a0*/  MUFU.EX2 R246, R2 ;  /* 0x0000000200f67308 */ /* 0x0007e20000000800 */
[----:B------:R-:W4:Y:S07]  /*35b0*/  LDSM.16.MT88.4 R32, [R220+0xb000] ;  /* 0x00b00000dc20783b */ /* 0x000f2e0000004200 */
[----:B------:R5:W-:Y:S01]  /*35c0*/  MUFU.EX2 R247, R8 ;  /* 0x0000000800f77308 */ /* 0x000be20000000800 */
[----:B---3--:R-:W-:-:S02]  /*35d0*/  FFMA.FTZ R2, R36, c[0x0][0x23c], -R0 ;  /* 0x00008f0024027a23 */ /* 0x008fc40000010800 */
[----:B------:R-:W3:Y:S05]  /*35e0*/  LDSM.16.MT88.4 R36, [R222+0xb000] ;  /* 0x00b00000de24783b */ /* 0x000eea0000004200 */
[----:B------:R4:W-:Y:S01]  /*35f0*/  MUFU.EX2 R241, R2 ;  /* 0x0000000200f17308 */ /* 0x0009e20000000800 */
[----:B-1----:R-:W-:Y:S01]  /*3600*/  FMNMX.FTZ R103, R4, R5, !PT ;  /* 0x0000000504677209 */ /* 0x002fe20007810000 */
[----:B-----5:R-:W-:Y:S01]  /*3610*/  FFMA.FTZ R8, R41, c[0x0][0x23c], -R0 ;  /* 0x00008f0029087a23 */ /* 0x020fe20000010800 */
[----:B------:R-:W-:Y:S02]  /*3620*/  F2FP.PACK_AB R4, R137, R136 ;  /* 0x000000888904723e */ /* 0x000fe400000000ff */
[----:B------:R-:W-:-:S03]  /*3630*/  FSETP.NEU.FTZ.AND P1, PT, R103, -INF , PT ;  /* 0xff8000006700780b */ /* 0x000fc60003f3d000 */
[----:B------:R-:W1:Y:S01]  /*3640*/  MUFU.EX2 R248, R8 ;  /* 0x0000000800f87308 */ /* 0x000e620000000800 */
[----:B--2---:R-:W-:Y:S01]  /*3650*/  F2FP.PACK_AB R5, R250, R252 ;  /* 0x000000fcfa05723e */ /* 0x004fe200000000ff */
[----:B----4-:R-:W-:-:S06]  /*3660*/  FMUL.FTZ R2, R103, c[0x0][0x23c] ;  /* 0x00008f0067027a20 */ /* 0x010fcc0000410000 */
        /* <DEDUP_REMOVED lines=11> */
[C---:B---3--:R-:W-:Y:S08]  /*3720*/  HMMA.16816.F32 R92, R4.reuse, R36, RZ ;  /* 0x00000024045c723c */ /* 0x048ff000000018ff */
[----:B------:R-:W-:Y:S01]  /*3730*/  HMMA.16816.F32 R88, R4, R26, RZ ;  /* 0x0000001a0458723c */ /* 0x000fe200000018ff */
[----:B-1----:R-:W-:Y:S01]  /*3740*/  FFMA.FTZ R8, R44, c[0x0][0x23c], -R2 ;  /* 0x00008f002c087a23 */ /* 0x002fe20000010802 */
[----:B--2---:R-:W-:-:S03]  /*3750*/  F2FP.PACK_AB R9, R237, R238 ;  /* 0x000000eeed09723e */ /* 0x004fc600000000ff */
[----:B------:R1:W-:Y:S03]  /*3760*/  MUFU.EX2 R240, R8 ;  /* 0x0000000800f07308 */ /* 0x0003e60000000800 */
[C---:B------:R-:W-:Y:S08]  /*3770*/  HMMA.16816.F32 R84, R4.reuse, R18, RZ ;  /* 0x000000120454723c */ /* 0x040ff000000018ff */
[----:B------:R-:W-:Y:S01]  /*3780*/  HMMA.16816.F32 R80, R4, R22, RZ ;  /* 0x000000160450723c */ /* 0x000fe200000018ff */
[----:B-1----:R-:W-:-:S02]  /*3790*/  FFMA.FTZ R8, R43, c[0x0][0x23c], -R2 ;  /* 0x00008f002b087a23 */ /* 0x002fc40000010802 */
[----:B------:R-:W-:Y:S05]  /*37a0*/  LDSM.16.MT88.4 R40, [R222+0xb400] ;  /* 0x00b40000de28783b */ /* 0x000fea0000004200 */
        /* <DEDUP_REMOVED lines=20> */
[----:B------:R-:W3:Y:S06]  /*38f0*/  LDSM.16.MT88.4 R20, [R222+0x9400] ;  /* 0x00940000de14783b */ /* 0x000eec0000004200 */
[C---:B------:R-:W-:Y:S08]  /*3900*/  HMMA.16816.F32 R52, R8.reuse, R28, RZ ;  /* 0x0000001c0834723c */ /* 0x040ff000000018ff */
[C---:B------:R-:W-:Y:S01]  /*3910*/  HMMA.16816.F32 R148, R8.reuse, R30, RZ ;  /* 0x0000001e0894723c */ /* 0x040fe200000018ff */
[----:B-1----:R-:W-:Y:S01]  /*3920*/  FFMA.FTZ R4, R49, c[0x0][0x23c], -R13 ;  /* 0x00008f0031047a23 */ /* 0x002fe2000001080d */
[----:B------:R-:W1:Y:S03]  /*3930*/  LDSM.16.MT88.4 R28, [R222+0xa400] ;  /* 0x00a40000de1c783b */ /* 0x000e660000004200 */
[----:B------:R4:W5:Y:S03]  /*3940*/  MUFU.EX2 R242, R4 ;  /* 0x0000000400f27308 */ /* 0x0009660000000800 */
[C---:B------:R-:W-:Y:S08]  /*3950*/  HMMA.16816.F32 R152, R8.reuse, R34, RZ ;  /* 0x000000220898723c */ /* 0x040ff000000018ff */
[----:B------:R-:W-:Y:S01]  /*3960*/  HMMA.16816.F32 R44, R8, R36, RZ ;  /* 0x00000024082c723c */ /* 0x000fe200000018ff */
[----:B----4-:R-:W-:Y:S01]  /*3970*/  FFMA.FTZ R4, R51, c[0x0][0x23c], -R12 ;  /* 0x00008f0033047a23 */ /* 0x010fe2000001080c */
[----:B-----5:R-:W-:-:S06]  /*3980*/  F2FP.PACK_AB R6, R242, R243 ;  /* 0x000000f3f206723e */ /* 0x020fcc00000000ff */
[C---:B------:R-:W-:Y:S01]  /*3990*/  HMMA.16816.F32 R48, R8.reuse, R32, RZ ;  /* 0x000000200830723c */ /* 0x040fe200000018ff */
[----:B------:R-:W4:Y:S01]  /*39a0*/  LDSM.16.MT88.4 R32, [R220+0xb400] ;  /* 0x00b40000dc20783b */ /* 0x000f220000004200 */
[----:B------:R5:W-:Y:S06]  /*39b0*/  MUFU.EX2 R233, R4 ;  /* 0x0000000400e97308 */ /* 0x000bec0000000800 */
[----:B------:R-:W-:Y:S01]  /*39c0*/  HMMA.16816.F32 R156, R8, R38, RZ ;  /* 0x00000026089c723c */ /* 0x000fe200000018ff */
[----:B------:R-:W-:Y:S06]  /*39d0*/  LDSM.16.MT88.4 R36, [R222+0xb800] ;  /* 0x00b80000de24783b */ /* 0x000fec0000004200 */
[----:B------:R-:W-:-:S02]  /*39e0*/  FFMA.FTZ R8, R125, c[0x0][0x23c], -R0 ;  /* 0x00008f007d087a23 */ /* 0x000fc40000010800 */
[----:B-----5:R-:W-:Y:S02]  /*39f0*/  FFMA.FTZ R4, R100, c[0x0][0x23c], -R12 ;  /* 0x00008f0064047a23 */ /* 0x020fe4000001080c */
[----:B------:R5:W-:Y:S01]  /*3a00*/  MUFU.EX2 R230, R8 ;  /* 0x0000000800e67308 */ /* 0x000be20000000800 */
[----:B------:R-:W-:-:S07]  /*3a10*/  MOV R100, R136 ;  /* 0x0000008800647202 */ /* 0x000fce0000000f00 */
[----:B------:R1:W1:Y:S01]  /*3a20*/  MUFU.EX2 R236, R4 ;  /* 0x0000000400ec7308 */ /* 0x0002620000000800 */
[----:B-----5:R-:W-:-:S07]  /*3a30*/  FFMA.FTZ R8, R107, c[0x0][0x23c], -R0 ;  /* 0x00008f006b087a23 */ /* 0x020fce0000010800 */
[----:B------:R5:W-:Y:S01]  /*3a40*/  MUFU.EX2 R229, R8 ;  /* 0x0000000800e57308 */ /* 0x000be20000000800 */
[----:B-1----:R-:W-:Y:S01]  /*3a50*/  FFMA.FTZ R4, R101, c[0x0][0x23c], -R12 ;  /* 0x00008f0065047a23 */ /* 0x002fe2000001080c */
[----:B------:R-:W-:Y:S02]  /*3a60*/  F2FP.PACK_AB R5, R236, R233 ;  /* 0x000000e9ec05723e */ /* 0x000fe400000000ff */
[----:B------:R-:W-:-:S04]  /*3a70*/  MOV R101, R131 ;  /* 0x0000008300657202 */ /* 0x000fc80000000f00 */
[----:B------:R1:W-:Y:S01]  /*3a80*/  MUFU.EX2 R235, R4 ;  /* 0x0000000400eb7308 */ /* 0x0003e20000000800 */
[----:B-----5:R-:W-:-:S07]  /*3a90*/  FFMA.FTZ R8, R129, c[0x0][0x23c], -R2 ;  /* 0x00008f0081087a23 */ /* 0x020fce0000010802 */
[----:B------:R5:W-:Y:S01]  /*3aa0*/  MUFU.EX2 R219, R8 ;  /* 0x0000000800db7308 */ /* 0x000be20000000800 */
[----:B-1----:R-:W-:Y:S01]  /*3ab0*/  FFMA.FTZ R4, R105, c[0x0][0x23c], -R12 ;  /* 0x00008f0069047a23 */ /* 0x002fe2000001080c */
[----:B------:R-:W-:-:S06]  /*3ac0*/  MOV R105, R130 ;  /* 0x0000008200697202 */ /* 0x000fcc0000000f00 */
[----:B------:R1:W1:Y:S01]  /*3ad0*/  MUFU.EX2 R234, R4 ;  /* 0x0000000400ea7308 */ /* 0x0002620000000800 */
[----:B-----5:R-:W-:-:S07]  /*3ae0*/  FFMA.FTZ R8, R128, c[0x0][0x23c], -R2 ;  /* 0x00008f0080087a23 */ /* 0x020fce0000010802 */
[----:B------:R5:W-:Y:S01]  /*3af0*/  MUFU.EX2 R228, R8 ;  /* 0x0000000800e47308 */ /* 0x000be20000000800 */
[----:B-1----:R-:W-:Y:S01]  /*3b00*/  FFMA.FTZ R4, R106, c[0x0][0x23c], -R0 ;  /* 0x00008f006a047a23 */ /* 0x002fe20000010800 */
[----:B------:R-:W-:-:S06]  /*3b10*/  F2FP.PACK_AB R7, R234, R235 ;  /* 0x000000ebea07723e */ /* 0x000fcc00000000ff */
[----:B------:R1:W-:Y:S01]  /*3b20*/  MUFU.EX2 R232, R4 ;  /* 0x0000000400e87308 */ /* 0x0003e20000000800 */
[----:B-----5:R-:W-:-:S07]  /*3b30*/  FFMA.FTZ R8, R127, c[0x0][0x23c], -R2 ;  /* 0x00008f007f087a23 */ /* 0x020fce0000010802 */
[----:B------:R5:W-:Y:S01]  /*3b40*/  MUFU.EX2 R218, R8 ;  /* 0x0000000800da7308 */ /* 0x000be20000000800 */
[----:B-1----:R-:W-:Y:S01]  /*3b50*/  FFMA.FTZ R4, R124, c[0x0][0x23c], -R0 ;  /* 0x00008f007c047a23 */ /* 0x002fe20000010800 */
[----:B------:R-:W-:-:S06]  /*3b60*/  MOV R124, R137 ;  /* 0x00000089007c7202 */ /* 0x000fcc0000000f00 */
[----:B------:R1:W1:Y:S01]  /*3b70*/  MUFU.EX2 R231, R4 ;  /* 0x0000000400e77308 */ /* 0x0002620000000800 */
[----:B-----5:R-:W-:-:S07]  /*3b80*/  FFMA.FTZ R8, R126, c[0x0][0x23c], -R2 ;  /* 0x00008f007e087a23 */ /* 0x020fce0000010802 */
[----:B------:R5:W3:Y:S01]  /*3b90*/  MUFU.EX2 R217, R8 ;  /* 0x0000000800d97308 */ /* 0x000ae20000000800 */
[----:B-1----:R-:W-:-:S07]  /*3ba0*/  F2FP.PACK_AB R4, R244, R239 ;  /* 0x000000eff404723e */ /* 0x002fce00000000ff */
[----:B--2---:R-:W-:Y:S01]  /*3bb0*/  HMMA.16816.F32 R172, R4, R24, R120 ;  /* 0x0000001804ac723c */ /* 0x004fe20000001878 */
[----:B-----5:R-:W-:-:S07]  /*3bc0*/  FFMA.FTZ R8, R165, c[0x0][0x23c], -R13 ;  /* 0x00008f00a5087a23 */ /* 0x020fce000001080d */
[C---:B---3--:R-:W-:Y:S01]  /*3bd0*/  HMMA.16816.F32 R168, R4.reuse, R20, R116 ;  /* 0x0000001404a8723c */ /* 0x048fe20000001874 */
[----:B------:R1:W-:Y:S07]  /*3be0*/  MUFU.EX2 R216, R8 ;  /* 0x0000000800d87308 */ /* 0x0003ee0000000800 */
[C---:B------:R-:W-:Y:S08]  /*3bf0*/  HMMA.16816.F32 R128, R4.reuse, R28, R108 ;  /* 0x0000001c0480723c */ /* 0x040ff0000000186c */
[----:B----4-:R-:W-:Y:S01]  /*3c00*/  HMMA.16816.F32 R116, R4, R32, R96 ;  /* 0x000000200474723c */ /* 0x010fe20000001860 */
        /* <DEDUP_REMOVED lines=13> */
[----:B-1----:R-:W-:-:S07]  /*3ce0*/  FFMA.FTZ R8, R167, c[0x0][0x23c], -R12 ;  /* 0x00008f00a7087a23 */ /* 0x002fce000001080c */
[----:B------:R-:W-:Y:S01]  /*3cf0*/  HMMA.16816.F32 R84, R4, R42, R64 ;  /* 0x0000002a0454723c */ /* 0x000fe20000001840 */
[----:B------:R1:W-:Y:S06]  /*3d00*/  MUFU.EX2 R212, R8 ;  /* 0x0000000800d47308 */ /* 0x0003ec0000000800 */
[----:B------:R-:W-:Y:S02]  /*3d10*/  F2FP.PACK_AB R4, R231, R232 ;  /* 0x000000e8e704723e */ /* 0x000fe400000000ff */
[----:B------:R-:W-:Y:S02]  /*3d20*/  F2FP.PACK_AB R5, R228, R219 ;  /* 0x000000dbe405723e */ /* 0x000fe400000000ff */
[----:B------:R-:W-:-:S02]  /*3d30*/  F2FP.PACK_AB R6, R229, R230 ;  /* 0x000000e6e506723e */ /* 0x000fc400000000ff */
[----:B------:R-:W-:Y:S01]  /*3d40*/  F2FP.PACK_AB R7, R217, R218 ;  /* 0x000000dad907723e */ /* 0x000fe200000000ff */
[----:B-1----:R-:W-:-:S06]  /*3d50*/  FFMA.FTZ R8, R176, c[0x0][0x23c], -R12 ;  /* 0x00008f00b0087a23 */ /* 0x002fcc000001080c */
[C---:B------:R-:W-:Y:S01]  /*3d60*/  HMMA.16816.F32 R80, R4.reuse, R24, R68 ;  /* 0x000000180450723c */ /* 0x040fe20000001844 */
[----:B------:R1:W3:Y:S07]  /*3d70*/  MUFU.EX2 R211, R8 ;  /* 0x0000000800d37308 */ /* 0x0002ee0000000800 */
        /* <DEDUP_REMOVED lines=8> */
[----:B------:R1:W4:Y:S07]  /*3e00*/  MUFU.EX2 R210, R8 ;  /* 0x0000000800d27308 */ /* 0x00032e0000000800 */
[C---:B------:R-:W-:Y:S01]  /*3e10*/  HMMA.16816.F32 R48, R4.reuse, R18, R132 ;  /* 0x000000120430723c */ /* 0x040fe20000001884 */
[----:B------:R-:W5:Y:S07]  /*3e20*/  LDSM.16.MT88.4 R16, [R222+0x9800] ;  /* 0x00980000de10783b */ /* 0x000f6e0000004200 */
[C---:B------:R-:W-:Y:S01]  /*3e30*/  HMMA.16816.F32 R60, R4.reuse, R26, R144 ;  /* 0x0000001a043c723c */ /* 0x040fe20000001890 */
[--C-:B-1----:R-:W-:Y:S01]  /*3e40*/  FFMA.FTZ R8, R179, c[0x0][0x23c], -R0.reuse ;  /* 0x00008f00b3087a23 */ /* 0x102fe20000010800 */
[----:B------:R-:W1:Y:S03]  /*3e50*/  LDSM.16.MT88.4 R24, [R220+0x9800] ;  /* 0x00980000dc18783b */ /* 0x000e660000004200 */
[----:B------:R2:W-:Y:S03]  /*3e60*/  MUFU.EX2 R208, R8 ;  /* 0x0000000800d07308 */ /* 0x0005e60000000800 */
[C---:B------:R-:W-:Y:S01]  /*3e70*/  HMMA.16816.F32 R52, R4.reuse, R22, R140 ;  /* 0x000000160434723c */ /* 0x040fe2000000188c */
[----:B------:R-:W1:Y:S04]  /*3e80*/  LDSM.16.MT88.4 R20, [R220+0xa800] ;  /* 0x00a80000dc14783b */ /* 0x000e680000004200 */
[----:B------:R-:W-:Y:S03]  /*3e90*/  LDSM.16.MT88.4 R140, [R222+0x9c00] ;  /* 0x009c0000de8c783b */ /* 0x000fe60000004200 */
[----:B------:R-:W-:Y:S01]  /*3ea0*/  HMMA.16816.F32 R44, R4, R30, R148 ;  /* 0x0000001e042c723c */ /* 0x000fe20000001894 */
[----:B------:R-:W1:Y:S01]  /*3eb0*/  LDSM.16.MT88.4 R28, [R222+0xa800] ;  /* 0x00a80000de1c783b */ /* 0x000e620000004200 */
[----:B--2---:R-:W-:-:S06]  /*3ec0*/  FFMA.FTZ R8, R180, c[0x0][0x23c], -R0 ;  /* 0x00008f00b4087a23 */ /* 0x004fcc0000010800 */
[C---:B------:R-:W-:Y:S01]  /*3ed0*/  HMMA.16816.F32 R56, R4.reuse, R34, R152 ;  /* 0x000000220438723c */ /* 0x040fe20000001898 */
[----:B------:R2:W1:Y:S01]  /*3ee0*/  MUFU.EX2 R207, R8 ;  /* 0x0000000800cf7308 */ /* 0x0004620000000800 */
[----:B------:R-:W1:Y:S06]  /*3ef0*/  LDSM.16.MT88.4 R32, [R220+0xb800] ;  /* 0x00b80000dc20783b */ /* 0x000e6c0000004200 */
[----:B------:R-:W-:Y:S01]  /*3f00*/  HMMA.16816.F32 R40, R4, R42, R156 ;  /* 0x0000002a0428723c */ /* 0x000fe2000000189c */
[----:B------:R-:W1:Y:S06]  /*3f10*/  LDSM.16.MT88.4 R156, [R220+0xac00] ;  /* 0x00ac0000dc9c783b */ /* 0x000e6c0000004200 */
[----:B------:R-:W-:Y:S01]  /*3f20*/  F2FP.PACK_AB R4, R215, R216 ;  /* 0x000000d8d704723e */ /* 0x000fe200000000ff */
[----:B--2---:R-:W-:Y:S01]  /*3f30*/  FFMA.FTZ R8, R181, c[0x0][0x23c], -R0 ;  /* 0x00008f00b5087a23 */ /* 0x004fe20000010800 */
[----:B---3--:R-:W-:-:S02]  /*3f40*/  F2FP.PACK_AB R5, R211, R212 ;  /* 0x000000d4d305723e */ /* 0x008fc400000000ff */
[----:B------:R-:W-:Y:S01]  /*3f50*/  F2FP.PACK_AB R6, R213, R214 ;  /* 0x000000d6d506723e */ /* 0x000fe200000000ff */
[----:B------:R2:W-:Y:S01]  /*3f60*/  MUFU.EX2 R206, R8 ;  /* 0x0000000800ce7308 */ /* 0x0005e20000000800 */
[----:B----4-:R-:W-:-:S07]  /*3f70*/  F2FP.PACK_AB R7, R210, R209 ;  /* 0x000000d1d207723e */ /* 0x010fce00000000ff */
[----:B-----5:R-:W-:Y:S01]  /*3f80*/  HMMA.16816.F32 R132, R4, R16, R168 ;  /* 0x000000100484723c */ /* 0x020fe200000018a8 */
[----:B--2---:R-:W-:-:S07]  /*3f90*/  FFMA.FTZ R8, R182, c[0x0][0x23c], -R0 ;  /* 0x00008f00b6087a23 */ /* 0x004fce0000010800 */
[C---:B-1----:R-:W-:Y:S01]  /*3fa0*/  HMMA.16816.F32 R112, R4.reuse, R24, R172 ;  /* 0x000000180470723c */ /* 0x042fe200000018ac */
[----:B------:R-:W-:Y:S01]  /*3fb0*/  LDSM.16.MT88.4 R172, [R222+0xac00] ;  /* 0x00ac0000deac783b */ /* 0x000fe20000004200 */
[----:B------:R1:W-:Y:S06]  /*3fc0*/  MUFU.EX2 R107, R8 ;  /* 0x00000008006b7308 */ /* 0x0003ec0000000800 */
[C---:B------:R-:W-:Y:S08]  /*3fd0*/  HMMA.16816.F32 R160, R4.reuse, R20, R160 ;  /* 0x0000001404a0723c */ /* 0x040ff000000018a0 */
[----:B------:R-:W-:Y:S01]  /*3fe0*/  HMMA.16816.F32 R164, R4, R28, R128 ;  /* 0x0000001c04a4723c */ /* 0x000fe20000001880 */
[----:B-1----:R-:W-:Y:S01]  /*3ff0*/  FFMA.FTZ R8, R188, c[0x0][0x23c], -R2 ;  /* 0x00008f00bc087a23 */ /* 0x002fe20000010802 */
[----:B------:R-:W-:-:S03]  /*4000*/  MOV R188, R105 ;  /* 0x0000006900bc7202 */ /* 0x000fc60000000f00 */
[----:B------:R1:W-:Y:S03]  /*4010*/  MUFU.EX2 R106, R8 ;  /* 0x00000008006a7308 */ /* 0x0003e60000000800 */
[C---:B------:R-:W-:Y:S08]  /*4020*/  HMMA.16816.F32 R176, R4.reuse, R32, R116 ;  /* 0x0000002004b0723c */ /* 0x040ff00000001874 */
[----:B------:R-:W-:Y:S01]  /*4030*/  HMMA.16816.F32 R120, R4, R26, R120 ;  /* 0x0000001a0478723c */ /* 0x000fe20000001878 */
[----:B-1----:R-:W-:Y:S01]  /*4040*/  FFMA.FTZ R8, R190, c[0x0][0x23c], -R2 ;  /* 0x00008f00be087a23 */ /* 0x002fe20000010802 */
[----:B------:R-:W-:-:S06]  /*4050*/  MOV R190, R101 ;  /* 0x0000006500be7202 */ /* 0x000fcc0000000f00 */
[C---:B------:R-:W-:Y:S01]  /*4060*/  HMMA.16816.F32 R136, R4.reuse, R18, R136 ;  /* 0x000000120488723c */ /* 0x040fe20000001888 */
[----:B------:R1:W2:Y:S07]  /*4070*/  MUFU.EX2 R105, R8 ;  /* 0x0000000800697308 */ /* 0x0002ae0000000800 */
[C---:B------:R-:W-:Y:S08]  /*4080*/  HMMA.16816.F32 R96, R4.reuse, R22, R96 ;  /* 0x000000160460723c */ /* 0x040ff00000001860 */
[----:B------:R-:W-:Y:S01]  /*4090*/  HMMA.16816.F32 R168, R4, R30, R92 ;  /* 0x0000001e04a8723c */ /* 0x000fe2000000185c */
[----:B-1----:R-:W-:-:S04]  /*40a0*/  FFMA.FTZ R8, R183, c[0x0][0x23c], -R2 ;  /* 0x00008f00b7087a23 */ /* 0x002fc80000010802 */
[----:B------:R1:W-:Y:S03]  /*40b0*/  MUFU.EX2 R101, R8 ;  /* 0x0000000800657308 */ /* 0x0003e60000000800 */
[C---:B------:R-:W-:Y:S08]  /*40c0*/  HMMA.16816.F32 R180, R4.reuse, R36, R108 ;  /* 0x0000002404b4723c */ /* 0x040ff0000000186c */
[----:B------:R-:W-:Y:S01]  /*40d0*/  HMMA.16816.F32 R88, R4, R34, R88 ;  /* 0x000000220458723c */ /* 0x000fe20000001858 */
[----:B-1----:R-:W-:Y:S01]  /*40e0*/  FFMA.FTZ R8, R189, c[0x0][0x23c], -R2 ;  /* 0x00008f00bd087a23 */ /* 0x002fe20000010802 */
[----:B------:R-:W-:-:S06]  /*40f0*/  MOV R189, R100 ;  /* 0x0000006400bd7202 */ /* 0x000fcc0000000f00 */
[----:B------:R-:W-:Y:S01]  /*4100*/  HMMA.16816.F32 R108, R4, R38, R84 ;  /* 0x00000026046c723c */ /* 0x000fe20000001854 */
[----:B------:R-:W1:Y:S06]  /*4110*/  MUFU.EX2 R100, R8 ;  /* 0x0000000800647308 */ /* 0x000e6c0000000800 */
[----:B------:R-:W-:Y:S02]  /*4120*/  F2FP.PACK_AB R4, R207, R208 ;  /* 0x000000d0cf04723e */ /* 0x000fe400000000ff */
[----:B--2---:R-:W-:Y:S02]  /*4130*/  F2FP.PACK_AB R5, R105, R106 ;  /* 0x0000006a6905723e */ /* 0x004fe400000000ff */
[----:B------:R-:W-:-:S02]  /*4140*/  F2FP.PACK_AB R6, R107, R206 ;  /* 0x000000ce6b06723e */ /* 0x000fc400000000ff */
[----:B-1----:R-:W-:Y:S01]  /*4150*/  F2FP.PACK_AB R7, R100, R101 ;  /* 0x000000656407723e */ /* 0x002fe200000000ff */
[----:B------:R-:W-:-:S06]  /*4160*/  FFMA.FTZ R8, R191, c[0x0][0x23c], -R13 ;  /* 0x00008f00bf087a23 */ /* 0x000fcc000001080d */
[C---:B------:R-:W-:Y:S01]  /*4170*/  HMMA.16816.F32 R60, R4.reuse, R26, R60 ;  /* 0x0000001a043c723c */ /* 0x040fe2000000183c */
[----:B------:R1:W-:Y:S06]  /*4180*/  MUFU.EX2 R26, R8 ;  /* 0x00000008001a7308 */ /* 0x0003ec0000000800 */
[----:B------:R-:W-:Y:S01]  /*4190*/  MOV R27, R124 ;  /* 0x0000007c001b7202 */ /* 0x000fe20000000f00 */
[C---:B------:R-:W-:Y:S01]  /*41a0*/  HMMA.16816.F32 R116, R4.reuse, R24, R80 ;  /* 0x000000180474723c */ /* 0x040fe20000001850 */
[----:B------:R-:W2:Y:S04]  /*41b0*/  LDSM.16.MT88.4 R124, [R220+0x9c00] ;  /* 0x009c0000dc7c783b */ /* 0x000ea80000004200 */
[----:B------:R-:W3:Y:S03]  /*41c0*/  LDSM.16.MT88.4 R80, [R220+0xbc00] ;  /* 0x00bc0000dc50783b */ /* 0x000ee60000004200 */
[----:B------:R-:W-:Y:S01]  /*41d0*/  HMMA.16816.F32 R48, R4, R22, R48 ;  /* 0x000000160430723c */ /* 0x000fe20000001830 */
[----:B-1----:R-:W-:-:S04]  /*41e0*/  FFMA.FTZ R8, R192, c[0x0][0x23c], -R13 ;  /* 0x00008f00c0087a23 */ /* 0x002fc8000001080d */
[----:B------:R1:W4:Y:S03]  /*41f0*/  MUFU.EX2 R25, R8 ;  /* 0x0000000800197308 */ /* 0x0003260000000800 */
[C---:B------:R-:W-:Y:S08]  /*4200*/  HMMA.16816.F32 R144, R4.reuse, R20, R72 ;  /* 0x000000140490723c */ /* 0x040ff00000001848 */
[----:B------:R-:W-:Y:S01]  /*4210*/  HMMA.16816.F32 R52, R4, R18, R52 ;  /* 0x000000120434723c */ /* 0x000fe20000001834 */
[----:B-1----:R-:W-:Y:S01]  /*4220*/  FFMA.FTZ R8, R14, c[0x0][0x23c], -R13 ;  /* 0x00008f000e087a23 */ /* 0x002fe2000001080d */
[----:B----4-:R-:W-:-:S06]  /*4230*/  F2FP.PACK_AB R92, R25, R26 ;  /* 0x0000001a195c723e */ /* 0x010fcc00000000ff */
[C---:B------:R-:W-:Y:S01]  /*4240*/  HMMA.16816.F32 R128, R4.reuse, R16, R76 ;  /* 0x000000100480723c */ /* 0x040fe2000000184c */
[----:B------:R1:W-:Y:S07]  /*4250*/  MUFU.EX2 R24, R8 ;  /* 0x0000000800187308 */ /* 0x0003ee0000000800 */
[C---:B------:R-:W-:Y:S08]  /*4260*/  HMMA.16816.F32 R68, R4.reuse, R28, R68 ;  /* 0x0000001c0444723c */ /* 0x040ff00000001844 */
        /* <DEDUP_REMOVED lines=9> */
[----:B------:R-:W-:Y:S07]  /*4300*/  HMMA.16816.F32 R40, R4, R38, R40 ;  /* 0x000000260428723c */ /* 0x000fee0000001828 */
[----:B------:R-:W-:-:S02]  /*4310*/  FFMA.FTZ R4, R200, c[0x0][0x23c], -R0 ;  /* 0x00008f00c8047a23 */ /* 0x000fc40000010800 */
[----:B-1----:R-:W-:Y:S02]  /*4320*/  FFMA.FTZ R8, R196, c[0x0][0x23c], -R12 ;  /* 0x00008f00c4087a23 */ /* 0x002fe4000001080c */
[----:B------:R-:W-:Y:S01]  /*4330*/  FADD.FTZ R5, R189, R27 ;  /* 0x0000001bbd057221 */ /* 0x000fe20000010000 */
[----:B------:R-:W-:Y:S01]  /*4340*/  MUFU.EX2 R16, R4 ;  /* 0x0000000400107308 */ /* 0x000fe20000000800 */
[----:B------:R-:W-:Y:S02]  /*4350*/  FADD.FTZ R6, R252, R250 ;  /* 0x000000fafc067221 */ /* 0x000fe40000010000 */
[----:B------:R-:W-:Y:S02]  /*4360*/  FADD.FTZ R5, R190, R5 ;  /* 0x00000005be057221 */ /* 0x000fe40000010000 */
[----:B------:R-:W-:Y:S02]  /*4370*/  FADD.FTZ R6, R249, R6 ;  /* 0x00000006f9067221 */ /* 0x000fe40000010000 */
[----:B------:R-:W-:Y:S01]  /*4380*/  FADD.FTZ R5, R188, R5 ;  /* 0x00000005bc057221 */ /* 0x000fe20000010000 */
[----:B------:R1:W4:Y:S01]  /*4390*/  MUFU.EX2 R21, R8 ;  /* 0x0000000800157308 */ /* 0x0003220000000800 */
[----:B------:R-:W-:-:S02]  /*43a0*/  FADD.FTZ R6, R251, R6 ;  /* 0x00000006fb067221 */ /* 0x000fc40000010000 */
[----:B------:R-:W-:Y:S02]  /*43b0*/  FADD.FTZ R5, R239, R5 ;  /* 0x00000005ef057221 */ /* 0x000fe40000010000 */
[----:B------:R-:W-:Y:S02]  /*43c0*/  FADD.FTZ R6, R233, R6 ;  /* 0x00000006e9067221 */ /* 0x000fe40000010000 */
[----:B-1----:R-:W-:Y:S01]  /*43d0*/  FFMA.FTZ R8, R195, c[0x0][0x23c], -R12 ;  /* 0x00008f00c3087a23 */ /* 0x002fe2000001080c */
[----:B----4-:R-:W-:-:S03]  /*43e0*/  F2FP.PACK_AB R93, R21, R22 ;  /* 0x00000016155d723e */ /* 0x010fc600000000ff */
[----:B------:R1:W-:Y:S02]  /*43f0*/  MUFU.EX2 R19, R8 ;  /* 0x0000000800137308 */ /* 0x0003e40000000800 */
[----:B-1----:R-:W-:-:S06]  /*4400*/  FFMA.FTZ R8, R197, c[0x0][0x23c], -R12 ;  /* 0x00008f00c5087a23 */ /* 0x002fcc000001080c */
[----:B------:R1:W4:Y:S02]  /*4410*/  MUFU.EX2 R20, R8 ;  /* 0x0000000800147308 */ /* 0x0003240000000800 */
[----:B-1----:R-:W-:Y:S01]  /*4420*/  FFMA.FTZ R8, R199, c[0x0][0x23c], -R0 ;  /* 0x00008f00c7087a23 */ /* 0x002fe20000010800 */
[----:B----4-:R-:W-:-:S05]  /*4430*/  F2FP.PACK_AB R95, R20, R19 ;  /* 0x00000013145f723e */ /* 0x010fca00000000ff */
[----:B------:R1:W-:Y:S02]  /*4440*/  MUFU.EX2 R18, R8 ;  /* 0x0000000800127308 */ /* 0x0003e40000000800 */
[C---:B------:R-:W-:Y:S08]  /*4450*/  HMMA.16816.F32 R152, R92.reuse, R158, R96 ;  /* 0x0000009e5c98723c */ /* 0x040ff00000001860 */
[----:B------:R-:W-:Y:S01]  /*4460*/  HMMA.16816.F32 R148, R92, R156, R160 ;  /* 0x0000009c5c94723c */ /* 0x000fe200000018a0 */
[----:B-1----:R-:W-:-:S02]  /*4470*/  FFMA.FTZ R8, R198, c[0x0][0x23c], -R0 ;  /* 0x00008f00c6087a23 */ /* 0x002fc40000010800 */
[----:B------:R-:W-:Y:S02]  /*4480*/  FFMA.FTZ R0, R201, c[0x0][0x23c], -R0 ;  /* 0x00008f00c9007a23 */ /* 0x000fe40000010800 */
[----:B------:R1:W4:Y:S03]  /*4490*/  MUFU.EX2 R17, R8 ;  /* 0x0000000800117308 */ /* 0x0003260000000800 */
[C---:B--2---:R-:W-:Y:S05]  /*44a0*/  HMMA.16816.F32 R112, R92.reuse, R124, R112 ;  /* 0x0000007c5c70723c */ /* 0x044fea0000001870 */
[----:B------:R2:W5:Y:S03]  /*44b0*/  MUFU.EX2 R15, R0 ;  /* 0x00000000000f7308 */ /* 0x0005660000000800 */
[----:B------:R-:W-:Y:S01]  /*44c0*/  HMMA.16816.F32 R120, R92, R126, R120 ;  /* 0x0000007e5c78723c */ /* 0x000fe20000001878 */
[----:B-1----:R-:W1:Y:S01]  /*44d0*/  LDSM.16.MT88.4 R8, [R222+0xbc00] ;  /* 0x00bc0000de08783b */ /* 0x002e620000004200 */
[----:B----4-:R-:W-:-:S06]  /*44e0*/  F2FP.PACK_AB R96, R17, R18 ;  /* 0x000000121160723e */ /* 0x010fcc00000000ff */
[----:B------:R-:W-:Y:S01]  /*44f0*/  HMMA.16816.F32 R132, R92, R140, R132 ;  /* 0x0000008c5c84723c */ /* 0x000fe20000001884 */
[----:B--2---:R-:W-:Y:S01]  /*4500*/  FFMA.FTZ R0, R202, c[0x0][0x23c], -R2 ;  /* 0x00008f00ca007a23 */ /* 0x004fe20000010802 */
[----:B-----5:R-:W-:-:S06]  /*4510*/  F2FP.PACK_AB R98, R15, R16 ;  /* 0x000000100f62723e */ /* 0x020fcc00000000ff */
[C---:B------:R-:W-:Y:S01]  /*4520*/  HMMA.16816.F32 R136, R92.reuse, R142, R136 ;  /* 0x0000008e5c88723c */ /* 0x040fe20000001888 */
[----:B------:R2:W-:Y:S07]  /*4530*/  MUFU.EX2 R14, R0 ;  /* 0x00000000000e7308 */ /* 0x0005ee0000000800 */
[C---:B------:R-:W-:Y:S08]  /*4540*/  HMMA.16816.F32 R164, R92.reuse, R172, R164 ;  /* 0x000000ac5ca4723c */ /* 0x040ff000000018a4 */
[----:B------:R-:W-:Y:S01]  /*4550*/  HMMA.16816.F32 R168, R92, R174, R168 ;  /* 0x000000ae5ca8723c */ /* 0x000fe200000018a8 */
[----:B--2---:R-:W-:-:S04]  /*4560*/  FFMA.FTZ R0, R203, c[0x0][0x23c], -R2 ;  /* 0x00008f00cb007a23 */ /* 0x004fc80000010802 */
[----:B------:R2:W4:Y:S03]  /*4570*/  MUFU.EX2 R13, R0 ;  /* 0x00000000000d7308 */ /* 0x0005260000000800 */
[C---:B---3--:R-:W-:Y:S08]  /*4580*/  HMMA.16816.F32 R72, R92.reuse, R80, R176 ;  /* 0x000000505c48723c */ /* 0x048ff000000018b0 */
[----:B------:R-:W-:Y:S01]  /*4590*/  HMMA.16816.F32 R76, R92, R82, R88 ;  /* 0x000000525c4c723c */ /* 0x000fe20000001858 */
[--C-:B--2---:R-:W-:Y:S01]  /*45a0*/  FFMA.FTZ R0, R204, c[0x0][0x23c], -R2.reuse ;  /* 0x00008f00cc007a23 */ /* 0x104fe20000010802 */
[----:B----4-:R-:W-:Y:S01]  /*45b0*/  F2FP.PACK_AB R97, R13, R14 ;  /* 0x0000000e0d61723e */ /* 0x010fe200000000ff */
        /* <DEDUP_REMOVED lines=68> */
[----:B------:R1:W-:Y:S01]  /*4a00*/  STL [R1], R5 ;  /* 0x0000000501007387 */ /* 0x0003e20000100800 */
[----:B------:R-:W-:Y:S01]  /*4a10*/  FADD.FTZ R2, R23, R2 ;  /* 0x0000000217027221 */ /* 0x000fe20000010000 */
[----:B------:R-:W-:Y:S02]  /*4a20*/  HMMA.16816.F32 R96, R96, R10, R40 ;  /* 0x0000000a6060723c */ /* 0x000fe40000001828 */
[----:B------:R1:W-:Y:S04]  /*4a30*/  STL [R1+0x4], R4 ;  /* 0x0000040401007387 */ /* 0x0003e80000100800 */
[----:B------:R1:W-:Y:S04]  /*4a40*/  STL [R1+0xc], R0 ;  /* 0x00000c0001007387 */ /* 0x0003e80000100800 */
[----:B------:R1:W-:Y:S01]  /*4a50*/  STL [R1+0x8], R2 ;  /* 0x0000080201007387 */ /* 0x0003e20000100800 */
[----:B------:R-:W-:Y:S05]  /*4a60*/  @!P0 BRA `(.L_x_292) ;  /* 0x000039c000008947 */ /* 0x000fea0003800000 */
[----:B------:R-:W-:Y:S01]  /*4a70*/  ULDC.64 UR4, c[0x0][0x1a0] ;  /* 0x0000680000047ab9 */ /* 0x000fe20000000a00 */
[----:B------:R-:W-:Y:S01]  /*4a80*/  LEA.HI.SX32 R227, R227, 0xfffffffe, 0x1a ;  /* 0xfffffffee3e37811 */ /* 0x000fe200078fd2ff */
[----:B------:R-:W-:Y:S01]  /*4a90*/  IMAD.MOV.U32 R105, RZ, RZ, R103 ;  /* 0x000000ffff697224 */ /* 0x000fe200078e0067 */
[----:B------:R-:W-:Y:S01]  /*4aa0*/  MOV R107, R3 ;  /* 0x00000003006b7202 */ /* 0x000fe20000000f00 */
[----:B------:R-:W-:Y:S01]  /*4ab0*/  IMAD.MOV.U32 R100, RZ, RZ, R104 ;  /* 0x000000ffff647224 */ /* 0x000fe200078e0068 */
[----:B------:R-:W-:Y:S01]  /*4ac0*/  MOV R106, R102 ;  /* 0x00000066006a7202 */ /* 0x000fe20000000f00 */
[----:B------:R-:W-:-:S02]  /*4ad0*/  USHF.L.U64.HI UR5, UR4, 0x6, UR5 ;  /* 0x0000000604057899 */ /* 0x000fc40008010205 */
[----:B------:R-:W-:Y:S01]  /*4ae0*/  USHF.L.U32 UR4, UR4, 0x6, URZ ;  /* 0x0000000604047899 */ /* 0x000fe2000800063f */
[----:B------:R-:W-:Y:S05]  /*4af0*/  BRA `(.L_x_293) ;  /* 0x000001e000007947 */ /* 0x000fea0003800000 */
.L_x_295:
[----:B------:R-:W2:Y:S01]  /*4b00*/  LDL.64 R102, [R1+0x28] ;  /* 0x0000280001667983 */ /* 0x000ea20000100a00 */
[----:B------:R-:W-:Y:S01]  /*4b10*/  IADD3 R0, R227, -0x1, RZ ;  /* 0xffffffffe3007810 */ /* 0x000fe20007ffe0ff */
[----:B------:R-:W-:Y:S02]  /*4b20*/  IMAD.MOV.U32 R101, RZ, RZ, c[0x0][0x198] ;  /* 0x00006600ff657624 */ /* 0x000fe400078e00ff */
[----:B------:R-:W3:Y:S01]  /*4b30*/  LDL.64 R242, [R1+0x18] ;  /* 0x0000180001f27983 */ /* 0x000ee20000100a00 */
[----:B------:R-:W-:Y:S01]  /*4b40*/  SHF.R.S32.HI R2, RZ, 0x1f, R0 ;  /* 0x0000001fff027819 */ /* 0x000fe20000011400 */
[----:B------:R-:W-:Y:S04]  /*4b50*/  IMAD.WIDE.U32 R4, R0, c[0x0][0x198], RZ ;  /* 0x0000660000047a25 */ /* 0x000fe800078e00ff */
[----:B------:R-:W-:Y:S04]  /*4b60*/  IMAD R2, R2, c[0x0][0x198], RZ ;  /* 0x0000660002027a24 */ /* 0x000fe800078e02ff */
[----:B------:R-:W-:Y:S04]  /*4b70*/  IMAD R2, R0, c[0x0][0x19c], R2 ;  /* 0x0000670000027a24 */ /* 0x000fe800078e0202 */
[----:B------:R-:W-:Y:S01]  /*4b80*/  IMAD.IADD R3, R5, 0x1, R2 ;  /* 0x0000000105037824 */ /* 0x000fe200078e0202 */
[----:B--2---:R-:W-:Y:S01]  /*4b90*/  LEA R0, P1, R4, R102, 0x6 ;  /* 0x0000006604007211 */ /* 0x004fe200078230ff */
[----:B------:R-:W-:Y:S02]  /*4ba0*/  IMAD.MOV.U32 R103, RZ, RZ, c[0x0][0x198] ;  /* 0x00006600ff677624 */ /* 0x000fe400078e00ff */
[----:B------:R-:W-:Y:S01]  /*4bb0*/  IMAD.MOV.U32 R102, RZ, RZ, 0x6 ;  /* 0x00000006ff667424 */ /* 0x000fe200078e00ff */
[----:B------:R-:W-:Y:S02]  /*4bc0*/  LEA R2, P2, R0, c[0x0][0x168], 0x1 ;  /* 0x00005a0000027a11 */ /* 0x000fe400078408ff */
[----:B---3--:R-:W-:Y:S02]  /*4bd0*/  LEA.HI.X R3, R4, R243, R3, 0x6, P1 ;  /* 0x000000f304037211 */ /* 0x008fe400008f3403 */
[----:B------:R-:W-:Y:S02]  /*4be0*/  SHF.L.U32 R103, R103, 0x6, RZ ;  /* 0x0000000667677819 */ /* 0x000fe400000006ff */
[----:B------:R-:W-:Y:S02]  /*4bf0*/  LEA.HI.X R3, R0, c[0x0][0x16c], R3, 0x1, P2 ;  /* 0x00005b0000037a11 */ /* 0x000fe400010f0c03 */
[----:B------:R-:W-:Y:S02]  /*4c00*/  IADD3 R4, P1, R103, R2, RZ ;  /* 0x0000000267047210 */ /* 0x000fe40007f3e0ff */
[----:B------:R-:W-:Y:S01]  /*4c10*/  SHF.L.U64.HI R101, R101, R102, c[0x0][0x19c] ;  /* 0x0000670065657619 */ /* 0x000fe20000010266 */
[----:B------:R-:W-:Y:S01]  /*4c20*/  @!PT LDS RZ, [RZ] ;  /* 0x00000000fffff984 */ /* 0x000fe20000000800 */
[----:B------:R-:W-:Y:S01]  /*4c30*/  @!PT LDS RZ, [RZ] ;  /* 0x00000000fffff984 */ /* 0x000fe20000000800 */
[----:B------:R-:W-:Y:S01]  /*4c40*/  @!PT LDS RZ, [RZ] ;  /* 0x00000000fffff984 */ /* 0x000fe20000000800 */
[----:B------:R1:W-:Y:S03]  /*4c50*/  LDGSTS.E.BYPASS.LTC128B.128 [R226+0x6000], [R2.64] ;  /* 0x0600000002e27fae */ /* 0x0003e6000b901d46 */
[----:B------:R-:W-:Y:S01]  /*4c60*/  IADD3.X R5, R101, R3, RZ, P1, !PT ;  /* 0x0000000365057210 */ /* 0x000fe20000ffe4ff */
[----:B------:R1:W-:Y:S04]  /*4c70*/  LDGSTS.E.BYPASS.LTC128B.128 [R226+0x7000], [R2.64+0x40] ;  /* 0x0700004002e27fae */ /* 0x0003e8000b901d46 */
[----:B------:R1:W-:Y:S04]  /*4c80*/  LDGSTS.E.BYPASS.LTC128B.128 [R226+0x8000], [R2.64+0x80] ;  /* 0x0800008002e27fae */ /* 0x0003e8000b901d46 */
[----:B------:R1:W-:Y:S04]  /*4c90*/  LDGSTS.E.BYPASS.LTC128B.128 [R226+0x6800], [R4.64] ;  /* 0x0680000004e27fae */ /* 0x0003e8000b901d46 */
[----:B------:R1:W-:Y:S04]  /*4ca0*/  LDGSTS.E.BYPASS.LTC128B.128 [R226+0x7800], [R4.64+0x40] ;  /* 0x0780004004e27fae */ /* 0x0003e8000b901d46 */
[----:B------:R1:W-:Y:S04]  /*4cb0*/  LDGSTS.E.BYPASS.LTC128B.128 [R226+0x8800], [R4.64+0x80] ;  /* 0x0880008004e27fae */ /* 0x0003e8000b901d46 */
[----:B------:R-:W0:Y:S01]  /*4cc0*/  LDGDEPBAR ;  /* 0x00000000000079af */ /* 0x000e220000000000 */
[----:B------:R-:W-:-:S05]  /*4cd0*/  BRA `(.L_x_294) ;  /* 0x0000121000007947 */ /* 0x000fca0003800000 */
.L_x_293:
[----:B------:R-:W2:Y:S01]  /*4ce0*/  LDL.64 R8, [R1+0x20] ;  /* 0x0000200001087983 */ /* 0x000ea20000100a00 */
[----:B-1----:R-:W-:Y:S01]  /*4cf0*/  SHF.R.S32.HI R0, RZ, 0x1f, R227 ;  /* 0x0000001fff007819 */ /* 0x002fe200000114e3 */
[----:B------:R-:W-:Y:S04]  /*4d00*/  DEPBAR.LE SB0, 0x0 ;  /* 0x000080000000791a */ /* 0x000fe80000000000 */
[----:B------:R-:W3:Y:S01]  /*4d10*/  LDL R6, [R1+0x10] ;  /* 0x0000100001067983 */ /* 0x000ee20000100800 */
[----:B------:R-:W-:Y:S02]  /*4d20*/  IMAD R0, R0, c[0x0][0x1a0], RZ ;  /* 0x0000680000007a24 */ /* 0x000fe400078e02ff */
[C---:B------:R-:W-:Y:S01]  /*4d30*/  IMAD.WIDE.U32 R4, R227.reuse, c[0x0][0x1a0], RZ ;  /* 0x00006800e3047a25 */ /* 0x040fe200078e00ff */
[----:B------:R-:W-:Y:S03]  /*4d40*/  BAR.SYNC.DEFER_BLOCKING 0x0 ;  /* 0x0000000000007b1d */ /* 0x000fe60000010000 */
[----:B------:R-:W-:Y:S05]  /*4d50*/  IMAD R2, R227, c[0x0][0x1a4], R0 ;  /* 0x00006900e3027a24 */ /* 0x000fea00078e0200 */
[----:B------:R-:W-:Y:S02]  /*4d60*/  IADD3 R5, R5, R2, RZ ;  /* 0x0000000205057210 */ /* 0x000fe40007ffe0ff */
        /* <DEDUP_REMOVED lines=10> */
[----:B------:R-:W-:Y:S07]  /*4e10*/  ISETP.GT.AND P0, PT, R227, RZ, PT ;  /* 0x000000ffe300720c */ /* 0x000fee0003f04270 */
[----:B------:R1:W-:Y:S08]  /*4e20*/  LDGSTS.E.BYPASS.LTC128B.128 [R226+0xa000], [R2.64+0x40] ;  /* 0x0a00004002e27fae */ /* 0x0003f0000b901d46 */
[----:B------:R1:W-:Y:S08]  /*4e30*/  LDGSTS.E.BYPASS.LTC128B.128 [R226+0xb000], [R2.64+0x80] ;  /* 0x0b00008002e27fae */ /* 0x0003f0000b901d46 */
[----:B------:R2:W-:Y:S08]  /*4e40*/  LDGSTS.E.BYPASS.LTC128B.128 [R226+0x9800], [R4.64] ;  /* 0x0980000004e27fae */ /* 0x0005f0000b901d46 */
[----:B------:R2:W-:Y:S08]  /*4e50*/  LDGSTS.E.BYPASS.LTC128B.128 [R226+0xa800], [R4.64+0x40] ;  /* 0x0a80004004e27fae */ /* 0x0005f0000b901d46 */
[----:B------:R2:W-:Y:S08]  /*4e60*/  LDGSTS.E.BYPASS.LTC128B.128 [R226+0xb800], [R4.64+0x80] ;  /* 0x0b80008004e27fae */ /* 0x0005f0000b901d46 */
[----:B------:R-:W-:Y:S08]  /*4e70*/  LDSM.16.M88.4 R64, [R224] ;  /* 0x00000000e040783b */ /* 0x000ff00000000200 */
[----:B------:R-:W2:Y:S08]  /*4e80*/  LDSM.16.M88.4 R16, [R221+0x6000] ;  /* 0x00600000dd10783b */ /* 0x000eb00000000200 */
[----:B------:R-:W3:Y:S08]  /*4e90*/  LDSM.16.M88.4 R60, [R224+0x1000] ;  /* 0x00100000e03c783b */ /* 0x000ef00000000200 */
[----:B------:R-:W4:Y:S08]  /*4ea0*/  LDSM.16.M88.4 R32, [R221+0x6400] ;  /* 0x00640000dd20783b */ /* 0x000f300000000200 */
[----:B------:R-:W0:Y:S08]  /*4eb0*/  LDGDEPBAR ;  /* 0x00000000000079af */ /* 0x000e300000000000 */
[----:B------:R-:W5:Y:S01]  /*4ec0*/  LDSM.16.M88.4 R48, [R221+0x6800] ;  /* 0x00680000dd30783b */ /* 0x000f620000000200 */
[-C--:B--2---:R-:W-:Y:S07]  /*4ed0*/  HMMA.16816.F32 R4, R64, R16.reuse, RZ ;  /* 0x000000104004723c */ /* 0x084fee00000018ff */
[----:B------:R-:W2:Y:S01]  /*4ee0*/  LDSM.16.M88.4 R108, [R221+0x6c00] ;  /* 0x006c0000dd6c783b */ /* 0x000ea20000000200 */
[C---:B---3--:R-:W-:Y:S07]  /*4ef0*/  HMMA.16816.F32 R8, R60.reuse, R16, RZ ;  /* 0x000000103c08723c */ /* 0x048fee00000018ff */
[----:B------:R-:W-:Y:S01]  /*4f00*/  LDSM.16.M88.4 R176, [R225] ;  /* 0x00000000e1b0783b */ /* 0x000fe20000000200 */
[-C--:B------:R-:W-:Y:S07]  /*4f10*/  HMMA.16816.F32 R12, R60, R18.reuse, RZ ;  /* 0x000000123c0c723c */ /* 0x080fee00000018ff */
[----:B------:R-:W3:Y:S01]  /*4f20*/  LDSM.16.M88.4 R180, [R223+0x6000] ;  /* 0x00600000dfb4783b */ /* 0x000ee20000000200 */
[C---:B------:R-:W-:Y:S07]  /*4f30*/  HMMA.16816.F32 R16, R64.reuse, R18, RZ ;  /* 0x000000124010723c */ /* 0x040fee00000018ff */
[----:B------:R-:W1:Y:S01]  /*4f40*/  LDSM.16.M88.4 R184, [R225+0x1000] ;  /* 0x00100000e1b8783b */ /* 0x000e620000000200 */
[-C--:B----4-:R-:W-:Y:S07]  /*4f50*/  HMMA.16816.F32 R20, R64, R32.reuse, RZ ;  /* 0x000000204014723c */ /* 0x090fee00000018ff */
[----:B------:R-:W4:Y:S01]  /*4f60*/  LDSM.16.M88.4 R188, [R223+0x6400] ;  /* 0x00640000dfbc783b */ /* 0x000f220000000200 */
[C---:B------:R-:W-:Y:S07]  /*4f70*/  HMMA.16816.F32 R24, R60.reuse, R32, RZ ;  /* 0x000000203c18723c */ /* 0x040fee00000018ff */
[----:B------:R-:W1:Y:S01]  /*4f80*/  LDSM.16.M88.4 R192, [R223+0x6800] ;  /* 0x00680000dfc0783b */ /* 0x000e620000000200 */
[-C--:B------:R-:W-:Y:S07]  /*4f90*/  HMMA.16816.F32 R28, R60, R34.reuse, RZ ;  /* 0x000000223c1c723c */ /* 0x080fee00000018ff */
[----:B------:R-:W1:Y:S01]  /*4fa0*/  LDSM.16.M88.4 R196, [R223+0x6c00] ;  /* 0x006c0000dfc4783b */ /* 0x000e620000000200 */
[C---:B------:R-:W-:Y:S07]  /*4fb0*/  HMMA.16816.F32 R32, R64.reuse, R34, RZ ;  /* 0x000000224020723c */ /* 0x040fee00000018ff */
[----:B------:R-:W-:Y:S01]  /*4fc0*/  LDSM.16.M88.4 R200, [R221+0x7800] ;  /* 0x00780000ddc8783b */ /* 0x000fe20000000200 */
[-C--:B-----5:R-:W-:Y:S07]  /*4fd0*/  HMMA.16816.F32 R36, R64, R48.reuse, RZ ;  /* 0x000000304024723c */ /* 0x0a0fee00000018ff */
[----:B------:R-:W-:Y:S01]  /*4fe0*/  LDSM.16.M88.4 R204, [R221+0x7c00] ;  /* 0x007c0000ddcc783b */ /* 0x000fe20000000200 */
[C---:B------:R-:W-:Y:S07]  /*4ff0*/  HMMA.16816.F32 R40, R60.reuse, R48, RZ ;  /* 0x000000303c28723c */ /* 0x040fee00000018ff */
[----:B------:R-:W-:Y:S01]  /*5000*/  LDSM.16.M88.4 R208, [R225+0x2000] ;  /* 0x00200000e1d0783b */ /* 0x000fe20000000200 */
[-C--:B------:R-:W-:Y:S07]  /*5010*/  HMMA.16816.F32 R44, R60, R50.reuse, RZ ;  /* 0x000000323c2c723c */ /* 0x080fee00000018ff */
[----:B------:R-:W-:Y:S01]  /*5020*/  LDSM.16.M88.4 R212, [R223+0x7000] ;  /* 0x00700000dfd4783b */ /* 0x000fe20000000200 */
[C---:B------:R-:W-:Y:S07]  /*5030*/  HMMA.16816.F32 R48, R64.reuse, R50, RZ ;  /* 0x000000324030723c */ /* 0x040fee00000018ff */
[----:B------:R-:W-:Y:S01]  /*5040*/  LDSM.16.M88.4 R216, [R223+0x8000] ;  /* 0x00800000dfd8783b */ /* 0x000fe20000000200 */
[-C--:B--2---:R-:W-:Y:S08]  /*5050*/  HMMA.16816.F32 R52, R64, R108.reuse, RZ ;  /* 0x0000006c4034723c */ /* 0x084ff000000018ff */
[C---:B------:R-:W-:Y:S08]  /*5060*/  HMMA.16816.F32 R56, R60.reuse, R108, RZ ;  /* 0x0000006c3c38723c */ /* 0x040ff000000018ff */
[-C--:B------:R-:W-:Y:S08]  /*5070*/  HMMA.16816.F32 R60, R60, R110.reuse, RZ ;  /* 0x0000006e3c3c723c */ /* 0x080ff000000018ff */
[----:B------:R-:W-:Y:S01]  /*5080*/  HMMA.16816.F32 R64, R64, R110, RZ ;  /* 0x0000006e4040723c */ /* 0x000fe200000018ff */
[----:B------:R-:W-:Y:S07]  /*5090*/  LDSM.16.M88.4 R108, [R224+0x2000] ;  /* 0x00200000e06c783b */ /* 0x000fee0000000200 */
[-C--:B---3--:R-:W-:Y:S08]  /*50a0*/  HMMA.16816.F32 R4, R176, R180.reuse, R4 ;  /* 0x000000b4b004723c */ /* 0x088ff00000001804 */
[C---:B-1----:R-:W-:Y:S08]  /*50b0*/  HMMA.16816.F32 R8, R184.reuse, R180, R8 ;  /* 0x000000b4b808723c */ /* 0x042ff00000001808 */
[-C--:B------:R-:W-:Y:S08]  /*50c0*/  HMMA.16816.F32 R12, R184, R182.reuse, R12 ;  /* 0x000000b6b80c723c */ /* 0x080ff0000000180c */
[C---:B------:R-:W-:Y:S01]  /*50d0*/  HMMA.16816.F32 R16, R176.reuse, R182, R16 ;  /* 0x000000b6b010723c */ /* 0x040fe20000001810 */
[----:B------:R-:W1:Y:S07]  /*50e0*/  LDSM.16.M88.4 R180, [R221+0x7000] ;  /* 0x00700000ddb4783b */ /* 0x000e6e0000000200 */
[-C--:B----4-:R-:W-:Y:S08]  /*50f0*/  HMMA.16816.F32 R20, R176, R188.reuse, R20 ;  /* 0x000000bcb014723c */ /* 0x090ff00000001814 */
[C---:B------:R-:W-:Y:S08]  /*5100*/  HMMA.16816.F32 R24, R184.reuse, R188, R24 ;  /* 0x000000bcb818723c */ /* 0x040ff00000001818 */
[-C--:B------:R-:W-:Y:S08]  /*5110*/  HMMA.16816.F32 R28, R184, R190.reuse, R28 ;  /* 0x000000beb81c723c */ /* 0x080ff0000000181c */
[C---:B------:R-:W-:Y:S01]  /*5120*/  HMMA.16816.F32 R32, R176.reuse, R190, R32 ;  /* 0x000000beb020723c */ /* 0x040fe20000001820 */
[----:B------:R-:W2:Y:S07]  /*5130*/  LDSM.16.M88.4 R188, [R224+0x3000] ;  /* 0x00300000e0bc783b */ /* 0x000eae0000000200 */
[-C--:B------:R-:W-:Y:S08]  /*5140*/  HMMA.16816.F32 R36, R176, R192.reuse, R36 ;  /* 0x000000c0b024723c */ /* 0x080ff00000001824 */
[C---:B------:R-:W-:Y:S08]  /*5150*/  HMMA.16816.F32 R40, R184.reuse, R192, R40 ;  /* 0x000000c0b828723c */ /* 0x040ff00000001828 */
[-C--:B------:R-:W-:Y:S08]  /*5160*/  HMMA.16816.F32 R44, R184, R194.reuse, R44 ;  /* 0x000000c2b82c723c */ /* 0x080ff0000000182c */
[C---:B------:R-:W-:Y:S01]  /*5170*/  HMMA.16816.F32 R48, R176.reuse, R194, R48 ;  /* 0x000000c2b030723c */ /* 0x040fe20000001830 */
[----:B------:R-:W3:Y:S07]  /*5180*/  LDSM.16.M88.4 R192, [R221+0x7400] ;  /* 0x00740000ddc0783b */ /* 0x000eee0000000200 */
[-C--:B------:R-:W-:Y:S08]  /*5190*/  HMMA.16816.F32 R52, R176, R196.reuse, R52 ;  /* 0x000000c4b034723c */ /* 0x080ff00000001834 */
[C---:B------:R-:W-:Y:S08]  /*51a0*/  HMMA.16816.F32 R56, R184.reuse, R196, R56 ;  /* 0x000000c4b838723c */ /* 0x040ff00000001838 */
[-C--:B------:R-:W-:Y:S01]  /*51b0*/  HMMA.16816.F32 R60, R184, R198.reuse, R60 ;  /* 0x000000c6b83c723c */ /* 0x080fe2000000183c */
[----:B------:R-:W4:Y:S07]  /*51c0*/  LDSM.16.M88.4 R184, [R225+0x3000] ;  /* 0x00300000e1b8783b */ /* 0x000f2e0000000200 */
[----:B------:R-:W-:Y:S01]  /*51d0*/  HMMA.16816.F32 R64, R176, R198, R64 ;  /* 0x000000c6b040723c */ /* 0x000fe20000001840 */
[----:B------:R-:W5:Y:S07]  /*51e0*/  LDSM.16.M88.4 R176, [R223+0x7400] ;  /* 0x00740000dfb0783b */ /* 0x000f6e0000000200 */
[-C--:B-1----:R-:W-:Y:S01]  /*51f0*/  HMMA.16816.F32 R4, R108, R180.reuse, R4 ;  /* 0x000000b46c04723c */ /* 0x082fe20000001804 */
[----:B------:R-:W-:Y:S07]  /*5200*/  LDSM.16.M88.4 R196, [R224+0x5000] ;  /* 0x00500000e0c4783b */ /* 0x000fee0000000200 */
[C---:B--2---:R-:W-:Y:S08]  /*5210*/  HMMA.16816.F32 R8, R188.reuse, R180, R8 ;  /* 0x000000b4bc08723c */ /* 0x044ff00000001808 */
        /* <DEDUP_REMOVED lines=18> */
[----:B------:R-:W1:Y:S07]  /*5340*/  LDSM.16.M88.4 R108, [R223+0x7800] ;  /* 0x00780000df6c783b */ /* 0x000e6e0000000200 */
[-C--:B------:R-:W-:Y:S01]  /*5350*/  HMMA.16816.F32 R4, R208, R212.reuse, R4 ;  /* 0x000000d4d004723c */ /* 0x080fe20000001804 */
[----:B------:R-:W2:Y:S07]  /*5360*/  LDSM.16.M88.4 R204, [R221+0x8800] ;  /* 0x00880000ddcc783b */ /* 0x000eae0000000200 */
[C---:B----4-:R-:W-:Y:S08]  /*5370*/  HMMA.16816.F32 R8, R184.reuse, R212, R8 ;  /* 0x000000d4b808723c */ /* 0x050ff00000001808 */
[-C--:B------:R-:W-:Y:S08]  /*5380*/  HMMA.16816.F32 R12, R184, R214.reuse, R12 ;  /* 0x000000d6b80c723c */ /* 0x080ff0000000180c */
[C---:B------:R-:W-:Y:S01]  /*5390*/  HMMA.16816.F32 R16, R208.reuse, R214, R16 ;  /* 0x000000d6d010723c */ /* 0x040fe20000001810 */
[----:B------:R-:W3:Y:S07]  /*53a0*/  LDSM.16.M88.4 R212, [R221+0x8c00] ;  /* 0x008c0000ddd4783b */ /* 0x000eee0000000200 */
[-C--:B-----5:R-:W-:Y:S08]  /*53b0*/  HMMA.16816.F32 R20, R208, R176.reuse, R20 ;  /* 0x000000b0d014723c */ /* 0x0a0ff00000001814 */
        /* <DEDUP_REMOVED lines=25> */
[-C--:B---3--:R-:W-:Y:S08]  /*5550*/  HMMA.16816.F32 R52, R188, R212.reuse, R52 ;  /* 0x000000d4bc34723c */ /* 0x088ff00000001834 */
[C---:B------:R-:W-:Y:S08]  /*5560*/  HMMA.16816.F32 R56, R196.reuse, R212, R56 ;  /* 0x000000d4c438723c */ /* 0x040ff00000001838 */
[-C--:B------:R-:W-:Y:S08]  /*5570*/  HMMA.16816.F32 R60, R196, R214.reuse, R60 ;  /* 0x000000d6c43c723c */ /* 0x080ff0000000183c */
[----:B------:R-:W-:Y:S08]  /*5580*/  HMMA.16816.F32 R64, R188, R214, R64 ;  /* 0x000000d6bc40723c */ /* 0x000ff00000001840 */
[-C--:B----4-:R-:W-:Y:S08]  /*5590*/  HMMA.16816.F32 R4, R176, R216.reuse, R4 ;  /* 0x000000d8b004723c */ /* 0x090ff00000001804 */
[C---:B-1----:R-:W-:Y:S08]  /*55a0*/  HMMA.16816.F32 R8, R108.reuse, R216, R8 ;  /* 0x000000d86c08723c */ /* 0x042ff00000001808 */
[-C--:B------:R-:W-:Y:S08]  /*55b0*/  HMMA.16816.F32 R12, R108, R218.reuse, R12 ;  /* 0x000000da6c0c723c */ /* 0x080ff0000000180c */
[----:B------:R-:W-:Y:S01]  /*55c0*/  FMUL.FTZ R4, R4, c[0x0][0x2ec] ;  /* 0x0000bb0004047a20 */ /* 0x000fe20000410000 */
[C---:B------:R-:W-:Y:S03]  /*55d0*/  HMMA.16816.F32 R16, R176.reuse, R218, R16 ;  /* 0x000000dab010723c */ /* 0x040fe60000001810 */
[----:B------:R-:W1:Y:S01]  /*55e0*/  MUFU.TANH R180, R4 ;  /* 0x0000000400b47308 */ /* 0x000e620000002400 */
[----:B------:R-:W-:Y:S02]  /*55f0*/  FMUL.FTZ R5, R5, c[0x0][0x2ec] ;  /* 0x0000bb0005057a20 */ /* 0x000fe40000410000 */
[----:B------:R-:W-:Y:S02]  /*5600*/  FMUL.FTZ R6, R6, c[0x0][0x2ec] ;  /* 0x0000bb0006067a20 */ /* 0x000fe40000410000 */
[----:B------:R-:W-:Y:S04]  /*5610*/  FMUL.FTZ R7, R7, c[0x0][0x2ec] ;  /* 0x0000bb0007077a20 */ /* 0x000fe80000410000 */
[----:B------:R-:W-:Y:S01]  /*5620*/  FMUL.FTZ R8, R8, c[0x0][0x2ec] ;  /* 0x0000bb0008087a20 */ /* 0x000fe20000410000 */
[----:B------:R-:W2:Y:S01]  /*5630*/  MUFU.TANH R185, R5 ;  /* 0x0000000500b97308 */ /* 0x000ea20000002400 */
[----:B------:R-:W-:Y:S02]  /*5640*/  FMUL.FTZ R9, R9, c[0x0][0x2ec] ;  /* 0x0000bb0009097a20 */ /* 0x000fe40000410000 */
[----:B------:R-:W-:Y:S02]  /*5650*/  FMUL.FTZ R10, R10, c[0x0][0x2ec] ;  /* 0x0000bb000a0a7a20 */ /* 0x000fe40000410000 */
[----:B------:R-:W-:Y:S02]  /*5660*/  FMUL.FTZ R11, R11, c[0x0][0x2ec] ;  /* 0x0000bb000b0b7a20 */ /* 0x000fe40000410000 */
[----:B------:R-:W-:Y:S02]  /*5670*/  FMUL.FTZ R12, R12, c[0x0][0x2ec] ;  /* 0x0000bb000c0c7a20 */ /* 0x000fe40000410000 */
[----:B------:R-:W-:Y:S01]  /*5680*/  FMUL.FTZ R13, R13, c[0x0][0x2ec] ;  /* 0x0000bb000d0d7a20 */ /* 0x000fe20000410000 */
[----:B------:R-:W3:Y:S01]  /*5690*/  MUFU.TANH R181, R6 ;  /* 0x0000000600b57308 */ /* 0x000ee20000002400 */
[----:B------:R-:W-:Y:S02]  /*56a0*/  FMUL.FTZ R14, R14, c[0x0][0x2ec] ;  /* 0x0000bb000e0e7a20 */ /* 0x000fe40000410000 */
[----:B------:R-:W-:Y:S07]  /*56b0*/  FMUL.FTZ R15, R15, c[0x0][0x2ec] ;  /* 0x0000bb000f0f7a20 */ /* 0x000fee0000410000 */
[----:B------:R4:W1:Y:S10]  /*56c0*/  MUFU.TANH R186, R7 ;  /* 0x0000000700ba7308 */ /* 0x0008740000002400 */
[----:B------:R-:W1:Y:S10]  /*56d0*/  MUFU.TANH R183, R8 ;  /* 0x0000000800b77308 */ /* 0x000e740000002400 */
[----:B------:R-:W1:Y:S01]  /*56e0*/  MUFU.TANH R190, R9 ;  /* 0x0000000900be7308 */ /* 0x000e620000002400 */
[----:B----4-:R-:W4:Y:S09]  /*56f0*/  LDSM.16.M88.4 R4, [R223+0x8400] ;  /* 0x00840000df04783b */ /* 0x010f320000000200 */
[----:B------:R-:W1:Y:S10]  /*5700*/  MUFU.TANH R182, R10 ;  /* 0x0000000a00b67308 */ /* 0x000e740000002400 */
[----:B------:R5:W1:Y:S10]  /*5710*/  MUFU.TANH R191, R11 ;  /* 0x0000000b00bf7308 */ /* 0x000a740000002400 */
[----:B------:R1:W1:Y:S10]  /*5720*/  MUFU.TANH R184, R12 ;  /* 0x0000000c00b87308 */ /* 0x0002740000002400 */
[----:B------:R2:W2:Y:S01]  /*5730*/  MUFU.TANH R189, R13 ;  /* 0x0000000d00bd7308 */ /* 0x0004a20000002400 */
[----:B-----5:R-:W5:Y:S01]  /*5740*/  LDSM.16.M88.4 R8, [R223+0x8800] ;  /* 0x00880000df08783b */ /* 0x020f620000000200 */
[-C--:B----4-:R-:W-:Y:S08]  /*5750*/  HMMA.16816.F32 R20, R176, R4.reuse, R20 ;  /* 0x00000004b014723c */ /* 0x090ff00000001814 */
[----:B------:R4:W3:Y:S01]  /*5760*/  MUFU.TANH R188, R14 ;  /* 0x0000000e00bc7308 */ /* 0x0008e20000002400 */
[C---:B------:R-:W-:Y:S04]  /*5770*/  HMMA.16816.F32 R24, R108.reuse, R4, R24 ;  /* 0x000000046c18723c */ /* 0x040fe80000001818 */
[----:B-1----:R-:W-:Y:S05]  /*5780*/  FMUL.FTZ R12, R18, c[0x0][0x2ec] ;  /* 0x0000bb00120c7a20 */ /* 0x002fea0000410000 */
[----:B------:R1:W1:Y:S01]  /*5790*/  MUFU.TANH R187, R15 ;  /* 0x0000000f00bb7308 */ /* 0x0002620000002400 */
[-C--:B------:R-:W-:Y:S03]  /*57a0*/  HMMA.16816.F32 R28, R108, R6.reuse, R28 ;  /* 0x000000066c1c723c */ /* 0x080fe6000000181c */
[----:B--2---:R-:W-:Y:S05]  /*57b0*/  FMUL.FTZ R13, R17, c[0x0][0x2ec] ;  /* 0x0000bb00110d7a20 */ /* 0x004fea0000410000 */
[C---:B------:R-:W-:Y:S01]  /*57c0*/  HMMA.16816.F32 R32, R176.reuse, R6, R32 ;  /* 0x00000006b020723c */ /* 0x040fe20000001820 */
[----:B------:R-:W2:Y:S01]  /*57d0*/  MUFU.TANH R12, R12 ;  /* 0x0000000c000c7308 */ /* 0x000ea20000002400 */
[----:B------:R-:W2:Y:S01]  /*57e0*/  LDSM.16.M88.4 R4, [R223+0x8c00] ;  /* 0x008c0000df04783b */ /* 0x000ea20000000200 */
[----:B------:R-:W-:Y:S04]  /*57f0*/  DEPBAR.LE SB0, 0x0 ;  /* 0x000080000000791a */ /* 0x000fe80000000000 */
[----:B----4-:R-:W-:Y:S02]  /*5800*/  FMUL.FTZ R14, R19, c[0x0][0x2ec] ;  /* 0x0000bb00130e7a20 */ /* 0x010fe40000410000 */
[----:B------:R-:W-:Y:S02]  /*5810*/  FMUL.FTZ R20, R20, c[0x0][0x2ec] ;  /* 0x0000bb0014147a20 */ /* 0x000fe40000410000 */
[----:B------:R-:W4:Y:S01]  /*5820*/  MUFU.TANH R13, R13 ;  /* 0x0000000d000d7308 */ /* 0x000f220000002400 */
[----:B------:R-:W-:Y:S01]  /*5830*/  BAR.SYNC.DEFER_BLOCKING 0x0 ;  /* 0x0000000000007b1d */ /* 0x000fe20000010000 */
[----:B------:R-:W-:Y:S01]  /*5840*/  FMUL.FTZ R21, R21, c[0x0][0x2ec] ;  /* 0x0000bb0015157a20 */ /* 0x000fe20000410000 */
[-C--:B-----5:R-:W-:Y:S05]  /*5850*/  HMMA.16816.F32 R36, R176, R8.reuse, R36 ;  /* 0x00000008b024723c */ /* 0x0a0fea0000001824 */
[----:B-1----:R-:W-:Y:S02]  /*5860*/  FMUL.FTZ R15, R16, c[0x0][0x2ec] ;  /* 0x0000bb00100f7a20 */ /* 0x002fe40000410000 */
[----:B------:R-:W1:Y:S01]  /*5870*/  MUFU.TANH R14, R14 ;  /* 0x0000000e000e7308 */ /* 0x000e620000002400 */
[----:B------:R-:W-:Y:S01]  /*5880*/  FMUL.FTZ R22, R22, c[0x0][0x2ec] ;  /* 0x0000bb0016167a20 */ /* 0x000fe20000410000 */
[C---:B------:R-:W-:Y:S04]  /*5890*/  HMMA.16816.F32 R40, R108.reuse, R8, R40 ;  /* 0x000000086c28723c */ /* 0x040fe80000001828 */
[----:B------:R-:W-:Y:S02]  /*58a0*/  FMUL.FTZ R23, R23, c[0x0][0x2ec] ;  /* 0x0000bb0017177a20 */ /* 0x000fe40000410000 */
[----:B------:R-:W-:Y:S02]  /*58b0*/  FMUL.FTZ R24, R24, c[0x0][0x2ec] ;  /* 0x0000bb0018187a20 */ /* 0x000fe40000410000 */
[----:B------:R-:W1:Y:S01]  /*58c0*/  MUFU.TANH R15, R15 ;  /* 0x0000000f000f7308 */ /* 0x000e620000002400 */
[-C--:B------:R-:W-:Y:S03]  /*58d0*/  HMMA.16816.F32 R44, R108, R10.reuse, R44 ;  /* 0x0000000a6c2c723c */ /* 0x080fe6000000182c */
[----:B------:R-:W-:Y:S02]  /*58e0*/  FMUL.FTZ R25, R25, c[0x0][0x2ec] ;  /* 0x0000bb0019197a20 */ /* 0x000fe40000410000 */
[----:B------:R-:W-:Y:S02]  /*58f0*/  FMUL.FTZ R26, R26, c[0x0][0x2ec] ;  /* 0x0000bb001a1a7a20 */ /* 0x000fe40000410000 */
[----:B------:R-:W-:Y:S01]  /*5900*/  FMUL.FTZ R27, R27, c[0x0][0x2ec] ;  /* 0x0000bb001b1b7a20 */ /* 0x000fe20000410000 */
[C---:B------:R-:W-:Y:S01]  /*5910*/  HMMA.16816.F32 R48, R176.reuse, R10, R48 ;  /* 0x0000000ab030723c */ /* 0x040fe20000001830 */
[----:B------:R1:W1:Y:S03]  /*5920*/  MUFU.TANH R192, R20 ;  /* 0x0000001400c07308 */ /* 0x0002660000002400 */
[----:B------:R-:W-:Y:S02]  /*5930*/  FMUL.FTZ R28, R28, c[0x0][0x2ec] ;  /* 0x0000bb001c1c7a20 */ /* 0x000fe40000410000 */
[----:B------:R-:W-:Y:S02]  /*5940*/  FMUL.FTZ R29, R29, c[0x0][0x2ec] ;  /* 0x0000bb001d1d7a20 */ /* 0x000fe40000410000 */
[-C--:B--2---:R-:W-:Y:S03]  /*5950*/  HMMA.16816.F32 R52, R176, R4.reuse, R52 ;  /* 0x00000004b034723c */ /* 0x084fe60000001834 */
[----:B------:R2:W1:Y:S01]  /*5960*/  MUFU.TANH R194, R21 ;  /* 0x0000001500c27308 */ /* 0x0004620000002400 */
[----:B------:R-:W-:Y:S02]  /*5970*/  FMUL.FTZ R30, R30, c[0x0][0x2ec] ;  /* 0x0000bb001e1e7a20 */ /* 0x000fe40000410000 */
[----:B------:R-:W-:Y:S02]  /*5980*/  FMUL.FTZ R31, R31, c[0x0][0x2ec] ;  /* 0x0000bb001f1f7a20 */ /* 0x000fe40000410000 */
[C---:B------:R-:W-:Y:S04]  /*5990*/  HMMA.16816.F32 R56, R108.reuse, R4, R56 ;  /* 0x000000046c38723c */ /* 0x040fe80000001838 */
[----:B------:R-:W-:Y:S01]  /*59a0*/  FMUL.FTZ R32, R32, c[0x0][0x2ec] ;  /* 0x0000bb0020207a20 */ /* 0x000fe20000410000 */
[----:B------:R2:W1:Y:S01]  /*59b0*/  MUFU.TANH R196, R22 ;  /* 0x0000001600c47308 */ /* 0x0004620000002400 */
[----:B------:R-:W-:Y:S02]  /*59c0*/  FMUL.FTZ R33, R33, c[0x0][0x2ec] ;  /* 0x0000bb0021217a20 */ /* 0x000fe40000410000 */
[-C--:B------:R-:W-:Y:S04]  /*59d0*/  HMMA.16816.F32 R60, R108, R6.reuse, R60 ;  /* 0x000000066c3c723c */ /* 0x080fe8000000183c */
[----:B------:R-:W-:Y:S02]  /*59e0*/  FMUL.FTZ R34, R34, c[0x0][0x2ec] ;  /* 0x0000bb0022227a20 */ /* 0x000fe40000410000 */
[----:B------:R-:W-:Y:S01]  /*59f0*/  FMUL.FTZ R35, R35, c[0x0][0x2ec] ;  /* 0x0000bb0023237a20 */ /* 0x000fe20000410000 */
[----:B------:R2:W1:Y:S01]  /*5a00*/  MUFU.TANH R198, R23 ;  /* 0x0000001700c67308 */ /* 0x0004620000002400 */
[----:B------:R-:W-:Y:S04]  /*5a10*/  HMMA.16816.F32 R64, R176, R6, R64 ;  /* 0x00000006b040723c */ /* 0x000fe80000001840 */
[----:B------:R-:W-:Y:S02]  /*5a20*/  FMUL.FTZ R36, R36, c[0x0][0x2ec] ;  /* 0x0000bb0024247a20 */ /* 0x000fe40000410000 */
[----:B------:R-:W-:Y:S02]  /*5a30*/  FMUL.FTZ R37, R37, c[0x0][0x2ec] ;  /* 0x0000bb0025257a20 */ /* 0x000fe40000410000 */
[----:B------:R-:W-:Y:S01]  /*5a40*/  FMUL.FTZ R38, R38, c[0x0][0x2ec] ;  /* 0x0000bb0026267a20 */ /* 0x000fe20000410000 */
[----:B------:R2:W1:Y:S03]  /*5a50*/  MUFU.TANH R200, R24 ;  /* 0x0000001800c87308 */ /* 0x0004660000002400 */
[----:B------:R-:W-:Y:S02]  /*5a60*/  FMUL.FTZ R39, R39, c[0x0][0x2ec] ;  /* 0x0000bb0027277a20 */ /* 0x000fe40000410000 */
[----:B------:R-:W-:Y:S02]  /*5a70*/  FMUL.FTZ R40, R40, c[0x0][0x2ec] ;  /* 0x0000bb0028287a20 */ /* 0x000fe40000410000 */
[----:B------:R-:W-:Y:S02]  /*5a80*/  FMUL.FTZ R41, R41, c[0x0][0x2ec] ;  /* 0x0000bb0029297a20 */ /* 0x000fe40000410000 */
[----:B------:R-:W-:Y:S01]  /*5a90*/  FMUL.FTZ R42, R42, c[0x0][0x2ec] ;  /* 0x0000bb002a2a7a20 */ /* 0x000fe20000410000 */
[----:B------:R2:W1:Y:S01]  /*5aa0*/  MUFU.TANH R201, R25 ;  /* 0x0000001900c97308 */ /* 0x0004620000002400 */
[----:B------:R-:W-:Y:S02]  /*5ab0*/  FMUL.FTZ R43, R43, c[0x0][0x2ec] ;  /* 0x0000bb002b2b7a20 */ /* 0x000fe40000410000 */
        /* <DEDUP_REMOVED lines=28> */
[----:B------:R2:W1:Y:S10]  /*5c80*/  MUFU.TANH R206, R30 ;  /* 0x0000001e00ce7308 */ /* 0x0004740000002400 */
        /* <DEDUP_REMOVED lines=36> */
[----:B------:R2:W1:Y:S02]  /*5ed0*/  MUFU.TANH R179, R67 ;  /* 0x0000004300b37308 */ /* 0x0004640000002400 */
[----:B-1234-:R-:W-:-:S05]  /*5ee0*/  @P0 BRA `(.L_x_295) ;  /* 0xffffec1000000947 */ /* 0x01efca000383ffff */
.L_x_294:
[----:B------:R-:W-:Y:S01]  /*5ef0*/  FMNMX.FTZ R0, R180, R100, !PT ;  /* 0x00000064b4007209 */ /* 0x000fe20007810000 */
[----:B------:R-:W-:Y:S01]  /*5f00*/  LDSM.16.MT88.4 R20, [R220+0x9000] ;  /* 0x00900000dc14783b */ /* 0x000fe20000004200 */
[----:B------:R-:W-:Y:S02]  /*5f10*/  IADD3 R227, R227, -0x1, RZ ;  /* 0xffffffffe3e37810 */ /* 0x000fe40007ffe0ff */
[----:B-1----:R-:W-:Y:S02]  /*5f20*/  FMNMX.FTZ R2, R185, R0, !PT ;  /* 0x00000000b9027209 */ /* 0x002fe40007810000 */
[----:B------:R-:W-:Y:S02]  /*5f30*/  FMNMX.FTZ R0, R181, R105, !PT ;  /* 0x00000069b5007209 */ /* 0x000fe40007810000 */
[----:B------:R-:W-:Y:S01]  /*5f40*/  FMNMX.FTZ R3, R15, R2, !PT ;  /* 0x000000020f037209 */ /* 0x000fe20007810000 */
[----:B------:R-:W-:Y:S01]  /*5f50*/  LDSM.16.MT88.4 R36, [R222+0x9000] ;  /* 0x00900000de24783b */ /* 0x000fe20000004200 */
[----:B------:R-:W-:Y:S02]  /*5f60*/  FMNMX.FTZ R2, R186, R0, !PT ;  /* 0x00000000ba027209 */ /* 0x000fe40007810000 */
[----:B------:R-:W-:Y:S02]  /*5f70*/  FMNMX.FTZ R4, R13, R3, !PT ;  /* 0x000000030d047209 */ /* 0x000fe40007810000 */
[----:B------:R-:W-:Y:S02]  /*5f80*/  FMNMX.FTZ R0, R183, R106, !PT ;  /* 0x0000006ab7007209 */ /* 0x000fe40007810000 */
        /* <DEDUP_REMOVED lines=62> */
[----:B------:R-:W3:Y:S01]  /*6370*/  SHFL.BFLY PT, R2, R0, 0x2, 0x1f ;  /* 0x0c401f0000027f89 */ /* 0x000ee200000e0000 */
[----:B-1----:R-:W-:Y:S07]  /*6380*/  FMNMX.FTZ R104, R104, R6, !PT ;  /* 0x0000000668687209 */ /* 0x002fee0007810000 */
[----:B------:R-:W1:Y:S01]  /*6390*/  SHFL.BFLY PT, R5, R4, 0x2, 0x1f ;  /* 0x0c401f0004057f89 */ /* 0x000e6200000e0000 */
[----:B------:R-:W-:Y:S02]  /*63a0*/  FSETP.NEU.FTZ.AND P1, PT, R104, -INF , PT ;  /* 0xff8000006800780b */ /* 0x000fe40003f3d000 */
[----:B--2---:R-:W-:Y:S05]  /*63b0*/  FMNMX.FTZ R103, R3, R103, !PT ;  /* 0x0000006703677209 */ /* 0x004fea0007810000 */
[----:B------:R-:W2:Y:S01]  /*63c0*/  SHFL.BFLY PT, R7, R103, 0x1, 0x1f ;  /* 0x0c201f0067077f89 */ /* 0x000ea200000e0000 */
[----:B---3--:R-:W-:Y:S01]  /*63d0*/  FMNMX.FTZ R2, R0, R2, !PT ;  /* 0x0000000200027209 */ /* 0x008fe20007810000 */
[----:B------:R-:W-:Y:S04]  /*63e0*/  FADD.FTZ R0, -R104, R100 ;  /* 0x0000006468007221 */ /* 0x000fe80000010100 */
[----:B------:R-:W-:Y:S02]  /*63f0*/  FMUL.FTZ R0, R0, c[0x0][0x23c] ;  /* 0x00008f0000007a20 */ /* 0x000fe40000410000 */
[----:B------:R-:W3:Y:S02]  /*6400*/  SHFL.BFLY PT, R3, R2, 0x1, 0x1f ;  /* 0x0c201f0002037f89 */ /* 0x000ee400000e0000 */
[----:B------:R4:W5:Y:S01]  /*6410*/  MUFU.EX2 R101, R0 ;  /* 0x0000000000657308 */ /* 0x0009620000000800 */
[----:B-1----:R-:W-:Y:S05]  /*6420*/  FMNMX.FTZ R4, R4, R5, !PT ;  /* 0x0000000504047209 */ /* 0x002fea0007810000 */
[----:B------:R-:W1:Y:S01]  /*6430*/  SHFL.BFLY PT, R102, R4, 0x1, 0x1f ;  /* 0x0c201f0004667f89 */ /* 0x000e6200000e0000 */
[----:B--2---:R-:W-:Y:S02]  /*6440*/  FMNMX.FTZ R103, R103, R7, !PT ;  /* 0x0000000767677209 */ /* 0x004fe40007810000 */
[----:B---3--:R-:W-:Y:S03]  /*6450*/  FMNMX.FTZ R3, R2, R3, !PT ;  /* 0x0000000302037209 */ /* 0x008fe60007810000 */
[----:B----4-:R-:W-:Y:S02]  /*6460*/  FADD.FTZ R0, -R103, R105 ;  /* 0x0000006967007221 */ /* 0x010fe40000010100 */
[----:B------:R-:W-:Y:S02]  /*6470*/  FMUL.FTZ R105, R104, c[0x0][0x23c] ;  /* 0x00008f0068697a20 */ /* 0x000fe40000410000 */
[----:B------:R-:W-:Y:S01]  /*6480*/  FMUL.FTZ R0, R0, c[0x0][0x23c] ;  /* 0x00008f0000007a20 */ /* 0x000fe20000410000 */
[----:B-1----:R-:W-:Y:S01]  /*6490*/  FMNMX.FTZ R102, R4, R102, !PT ;  /* 0x0000006604667209 */ /* 0x002fe20007810000 */
[----:B------:R-:W-:Y:S02]  /*64a0*/  FMUL.FTZ R110, R3, c[0x0][0x23c] ;  /* 0x00008f00036e7a20 */ /* 0x000fe40000410000 */
[----:B------:R1:W2:Y:S01]  /*64b0*/  MUFU.EX2 R100, R0 ;  /* 0x0000000000647308 */ /* 0x0002a20000000800 */
[----:B------:R-:W-:Y:S01]  /*64c0*/  FSEL R105, R105, RZ, P1 ;  /* 0x000000ff69697208 */ /* 0x000fe20000800000 */
[----:B-----5:R-:W-:Y:S01]  /*64d0*/  FMUL.FTZ R16, R101, R124 ;  /* 0x0000007c65107220 */ /* 0x020fe20000410000 */
[----:B------:R-:W-:Y:S01]  /*64e0*/  FSETP.NEU.FTZ.AND P1, PT, R103, -INF , PT ;  /* 0xff8000006700780b */ /* 0x000fe20003f3d000 */
[----:B------:R-:W-:Y:S02]  /*64f0*/  FMUL.FTZ R17, R101, R125 ;  /* 0x0000007d65117220 */ /* 0x000fe40000410000 */
[--C-:B------:R-:W-:Y:S02]  /*6500*/  FFMA.FTZ R4, R180, c[0x0][0x23c], -R105.reuse ;  /* 0x00008f00b4047a23 */ /* 0x100fe40000010869 */
[--C-:B------:R-:W-:Y:S02]  /*6510*/  FFMA.FTZ R5, R185, c[0x0][0x23c], -R105.reuse ;  /* 0x00008f00b9057a23 */ /* 0x100fe40000010869 */
[----:B------:R-:W3:Y:S01]  /*6520*/  MUFU.EX2 R8, R4 ;  /* 0x0000000400087308 */ /* 0x000ee20000000800 */
[--C-:B------:R-:W-:Y:S02]  /*6530*/  FFMA.FTZ R41, R192, c[0x0][0x23c], -R105.reuse ;  /* 0x00008f00c0297a23 */ /* 0x100fe40000010869 */
[C---:B------:R-:W-:Y:S02]  /*6540*/  FMUL.FTZ R32, R101.reuse, R140 ;  /* 0x0000008c65207220 */ /* 0x040fe40000410000 */
[----:B------:R-:W-:Y:S02]  /*6550*/  FMUL.FTZ R33, R101, R141 ;  /* 0x0000008d65217220 */ /* 0x000fe40000410000 */
[--C-:B------:R-:W-:Y:S02]  /*6560*/  FFMA.FTZ R44, R194, c[0x0][0x23c], -R105.reuse ;  /* 0x00008f00c22c7a23 */ /* 0x100fe40000010869 */
[--C-:B------:R-:W-:Y:S01]  /*6570*/  FFMA.FTZ R57, R193, c[0x0][0x23c], -R105.reuse ;  /* 0x00008f00c1397a23 */ /* 0x100fe20000010869 */
[----:B------:R-:W-:Y:S01]  /*6580*/  MUFU.EX2 R5, R5 ;  /* 0x0000000500057308 */ /* 0x000fe20000000800 */
[----:B------:R-:W-:Y:S02]  /*6590*/  FMUL.FTZ R48, R101, R156 ;  /* 0x0000009c65307220 */ /* 0x000fe40000410000 */
[----:B------:R-:W-:Y:S02]  /*65a0*/  FFMA.FTZ R60, R195, c[0x0][0x23c], -R105 ;  /* 0x00008f00c33c7a23 */ /* 0x000fe40000010869 */
[----:B-1----:R-:W-:Y:S02]  /*65b0*/  FADD.FTZ R0, -R102, R106 ;  /* 0x0000006a66007221 */ /* 0x002fe40000010100 */
[----:B------:R-:W-:Y:S02]  /*65c0*/  FMUL.FTZ R106, R103, c[0x0][0x23c] ;  /* 0x00008f00676a7a20 */ /* 0x000fe40000410000 */
[----:B------:R-:W-:Y:S01]  /*65d0*/  FMUL.FTZ R0, R0, c[0x0][0x23c] ;  /* 0x00008f0000007a20 */ /* 0x000fe20000410000 */
[----:B------:R-:W-:Y:S01]  /*65e0*/  MUFU.EX2 R140, R44 ;  /* 0x0000002c008c7308 */ /* 0x000fe20000000800 */
[----:B--2---:R-:W-:Y:S01]  /*65f0*/  FMUL.FTZ R18, R100, R126 ;  /* 0x0000007e64127220 */ /* 0x004fe20000410000 */
[----:B------:R-:W-:Y:S01]  /*6600*/  FSEL R106, R106, RZ, P1 ;  /* 0x000000ff6a6a7208 */ /* 0x000fe20000800000 */
[----:B------:R-:W-:Y:S01]  /*6610*/  FMUL.FTZ R19, R100, R127 ;  /* 0x0000007f64137220 */ /* 0x000fe20000410000 */
[----:B------:R-:W-:Y:S01]  /*6620*/  FSETP.NEU.FTZ.AND P1, PT, R102, -INF , PT ;  /* 0xff8000006600780b */ /* 0x000fe20003f3d000 */
[C---:B------:R-:W-:Y:S01]  /*6630*/  FMUL.FTZ R35, R100.reuse, R143 ;  /* 0x0000008f64237220 */ /* 0x040fe20000410000 */
[----:B---3--:R-:W-:Y:S01]  /*6640*/  MOV R185, R8 ;  /* 0x0000000800b97202 */ /* 0x008fe20000000f00 */
[--C-:B------:R-:W-:Y:S01]  /*6650*/  FFMA.FTZ R111, R199, c[0x0][0x23c], -R106.reuse ;  /* 0x00008f00c76f7a23 */ /* 0x100fe2000001086a */
[----:B------:R-:W-:Y:S01]  /*6660*/  LDSM.16.MT88.4 R124, [R220+0xb000] ;  /* 0x00b00000dc7c783b */ /* 0x000fe20000004200 */
[--C-:B------:R-:W-:Y:S01]  /*6670*/  FFMA.FTZ R4, R181, c[0x0][0x23c], -R106.reuse ;  /* 0x00008f00b5047a23 */ /* 0x100fe2000001086a */
[----:B------:R1:W2:Y:S01]  /*6680*/  MUFU.EX2 R2, R0 ;  /* 0x0000000000027308 */ /* 0x0002a20000000800 */
[----:B------:R-:W-:Y:S02]  /*6690*/  FMUL.FTZ R34, R100, R142 ;  /* 0x0000008e64227220 */ /* 0x000fe40000410000 */
[--C-:B------:R-:W-:Y:S02]  /*66a0*/  FFMA.FTZ R49, R196, c[0x0][0x23c], -R106.reuse ;  /* 0x00008f00c4317a23 */ /* 0x100fe4000001086a */
[C---:B------:R-:W-:Y:S02]  /*66b0*/  FMUL.FTZ R50, R100.reuse, R158 ;  /* 0x0000009e64327220 */ /* 0x040fe40000410000 */
[C---:B------:R-:W-:Y:S02]  /*66c0*/  FMUL.FTZ R51, R100.reuse, R159 ;  /* 0x0000009f64337220 */ /* 0x040fe40000410000 */
[--C-:B------:R-:W-:Y:S01]  /*66d0*/  FFMA.FTZ R65, R197, c[0x0][0x23c], -R106.reuse ;  /* 0x00008f00c5417a23 */ /* 0x100fe2000001086a */
[----:B------:R3:W-:Y:S01]  /*66e0*/  MUFU.EX2 R252, R111 ;  /* 0x0000006f00fc7308 */ /* 0x0007e20000000800 */
[C---:B------:R-:W-:Y:S02]  /*66f0*/  FMUL.FTZ R64, R101.reuse, R172 ;  /* 0x000000ac65407220 */ /* 0x040fe40000410000 */
[C---:B------:R-:W-:Y:S02]  /*6700*/  FMUL.FTZ R66, R100.reuse, R174 ;  /* 0x000000ae64427220 */ /* 0x040fe40000410000 */
[C---:B------:R-:W-:Y:S02]  /*6710*/  FMUL.FTZ R67, R100.reuse, R175 ;  /* 0x000000af64437220 */ /* 0x040fe40000410000 */
[C---:B------:R-:W-:Y:S02]  /*6720*/  FMUL.FTZ R68, R101.reuse, R68 ;  /* 0x0000004465447220 */ /* 0x040fe40000410000 */
[----:B------:R-:W-:Y:S01]  /*6730*/  FMUL.FTZ R69, R101, R69 ;  /* 0x0000004565457220 */ /* 0x000fe20000410000 */
[----:B------:R4:W-:Y:S01]  /*6740*/  MUFU.EX2 R9, R4 ;  /* 0x0000000400097308 */ /* 0x0009e20000000800 */
[C---:B------:R-:W-:Y:S02]  /*6750*/  FMUL.FTZ R70, R100.reuse, R70 ;  /* 0x0000004664467220 */ /* 0x040fe40000410000 */
[----:B------:R-:W-:Y:S02]  /*6760*/  FMUL.FTZ R71, R100, R71 ;  /* 0x0000004764477220 */ /* 0x000fe40000410000 */
[----:B-1----:R-:W-:Y:S02]  /*6770*/  FADD.FTZ R0, -R3, R107 ;  /* 0x0000006b03007221 */ /* 0x002fe40000010100 */
[----:B------:R-:W-:Y:S02]  /*6780*/  FMUL.FTZ R107, R102, c[0x0][0x23c] ;  /* 0x00008f00666b7a20 */ /* 0x000fe40000410000 */
[----:B------:R-:W-:Y:S01]  /*6790*/  FMUL.FTZ R0, R0, c[0x0][0x23c] ;  /* 0x00008f0000007a20 */ /* 0x000fe20000410000 */
[----:B------:R1:W-:Y:S01]  /*67a0*/  MUFU.EX2 R142, R57 ;  /* 0x00000039008e7308 */ /* 0x0003e20000000800 */
[C---:B--2---:R-:W-:Y:S01]  /*67b0*/  FMUL.FTZ R24, R2.reuse, R132 ;  /* 0x0000008402187220 */ /* 0x044fe20000410000 */
[----:B------:R-:W-:Y:S01]  /*67c0*/  FSEL R107, R107, RZ, P1 ;  /* 0x000000ff6b6b7208 */ /* 0x000fe20000800000 */
[C---:B------:R-:W-:Y:S01]  /*67d0*/  FMUL.FTZ R25, R2.reuse, R133 ;  /* 0x0000008502197220 */ /* 0x040fe20000410000 */
[----:B------:R-:W-:Y:S01]  /*67e0*/  FSETP.NEU.FTZ.AND P1, PT, R3, -INF , PT ;  /* 0xff8000000300780b */ /* 0x000fe20003f3d000 */
[----:B------:R-:W-:Y:S02]  /*67f0*/  FMUL.FTZ R40, R2, R148 ;  /* 0x0000009402287220 */ /* 0x000fe40000410000 */
[--C-:B---3--:R-:W-:Y:S01]  /*6800*/  FFMA.FTZ R111, R200, c[0x0][0x23c], -R107.reuse ;  /* 0x00008f00c86f7a23 */ /* 0x108fe2000001086b */
[----:B------:R-:W-:Y:S01]  /*6810*/  FSEL R110, R110, RZ, P1 ;  /* 0x000000ff6e6e7208 */ /* 0x000fe20000800000 */
[C---:B------:R-:W-:Y:S01]  /*6820*/  FMUL.FTZ R44, R2.reuse, R152 ;  /* 0x00000098022c7220 */ /* 0x040fe20000410000 */
[----:B------:R-:W2:Y:S01]  /*6830*/  MUFU.EX2 R0, R0 ;  /* 0x0000000000007308 */ /* 0x000ea20000000800 */
[C---:B------:R-:W-:Y:S02]  /*6840*/  FMUL.FTZ R45, R2.reuse, R153 ;  /* 0x00000099022d7220 */ /* 0x040fe40000410000 */
[----:B------:R-:W-:Y:S02]  /*6850*/  FMUL.FTZ R56, R2, R164 ;  /* 0x000000a402387220 */ /* 0x000fe40000410000 */
[--C-:B----4-:R-:W-:Y:S01]  /*6860*/  FFMA.FTZ R4, R186, c[0x0][0x23c], -R106.reuse ;  /* 0x00008f00ba047a23 */ /* 0x110fe2000001086a */
[----:B------:R-:W-:Y:S01]  /*6870*/  MOV R186, R5 ;  /* 0x0000000500ba7202 */ /* 0x000fe20000000f00 */
[----:B------:R-:W-:Y:S02]  /*6880*/  FFMA.FTZ R5, R14, c[0x0][0x23c], -R106 ;  /* 0x00008f000e057a23 */ /* 0x000fe4000001086a */
[C---:B------:R-:W-:Y:S01]  /*6890*/  FMUL.FTZ R61, R2.reuse, R169 ;  /* 0x000000a9023d7220 */ /* 0x040fe20000410000 */
[----:B------:R3:W-:Y:S01]  /*68a0*/  MUFU.EX2 R251, R111 ;  /* 0x0000006f00fb7308 */ /* 0x0007e20000000800 */
[C---:B------:R-:W-:Y:S02]  /*68b0*/  FMUL.FTZ R72, R2.reuse, R72 ;  /* 0x0000004802487220 */ /* 0x040fe40000410000 */
[C---:B------:R-:W-:Y:S02]  /*68c0*/  FMUL.FTZ R73, R2.reuse, R73 ;  /* 0x0000004902497220 */ /* 0x040fe40000410000 */
[C---:B-1----:R-:W-:Y:S02]  /*68d0*/  FMUL.FTZ R57, R2.reuse, R165 ;  /* 0x000000a502397220 */ /* 0x042fe40000410000 */
[C---:B------:R-:W-:Y:S02]  /*68e0*/  FMUL.FTZ R76, R2.reuse, R76 ;  /* 0x0000004c024c7220 */ /* 0x040fe40000410000 */
[----:B------:R-:W-:Y:S01]  /*68f0*/  FMUL.FTZ R77, R2, R77 ;  /* 0x0000004d024d7220 */ /* 0x000fe20000410000 */
[----:B------:R1:W-:Y:S01]  /*6900*/  MUFU.EX2 R8, R4 ;  /* 0x0000000400087308 */ /* 0x0003e20000000800 */
[C---:B------:R-:W-:Y:S02]  /*6910*/  FMUL.FTZ R80, R101.reuse, R80 ;  /* 0x0000005065507220 */ /* 0x040fe40000410000 */
[----:B------:R-:W-:Y:S02]  /*6920*/  FMUL.FTZ R81, R101, R81 ;  /* 0x0000005165517220 */ /* 0x000fe40000410000 */
[C---:B--2---:R-:W-:Y:S02]  /*6930*/  FMUL.FTZ R10, R0.reuse, R114 ;  /* 0x00000072000a7220 */ /* 0x044fe40000410000 */
[C---:B------:R-:W-:Y:S02]  /*6940*/  FMUL.FTZ R11, R0.reuse, R115 ;  /* 0x00000073000b7220 */ /* 0x040fe40000410000 */
[C---:B------:R-:W-:Y:S01]  /*6950*/  FMUL.FTZ R14, R0.reuse, R122 ;  /* 0x0000007a000e7220 */ /* 0x040fe20000410000 */
[----:B------:R-:W-:Y:S01]  /*6960*/  MUFU.EX2 R30, R5 ;  /* 0x00000005001e7308 */ /* 0x000fe20000000800 */
[C---:B------:R-:W-:Y:S02]  /*6970*/  FMUL.FTZ R31, R0.reuse, R139 ;  /* 0x0000008b001f7220 */ /* 0x040fe40000410000 */
[C---:B------:R-:W-:Y:S02]  /*6980*/  FMUL.FTZ R42, R0.reuse, R150 ;  /* 0x00000096002a7220 */ /* 0x040fe40000410000 */
[----:B---3--:R-:W-:Y:S02]  /*6990*/  FFMA.FTZ R111, R201, c[0x0][0x23c], -R107 ;  /* 0x00008f00c96f7a23 */ /* 0x008fe4000001086b */
[C---:B------:R-:W-:Y:S02]  /*69a0*/  FMUL.FTZ R43, R0.reuse, R151 ;  /* 0x00000097002b7220 */ /* 0x040fe40000410000 */
[C---:B------:R-:W-:Y:S01]  /*69b0*/  FMUL.FTZ R46, R0.reuse, R154 ;  /* 0x0000009a002e7220 */ /* 0x040fe20000410000 */
[----:B------:R2:W-:Y:S01]  /*69c0*/  MUFU.EX2 R250, R111 ;  /* 0x0000006f00fa7308 */ /* 0x0005e20000000800 */
[C---:B------:R-:W-:Y:S02]  /*69d0*/  FMUL.FTZ R47, R0.reuse, R155 ;  /* 0x0000009b002f7220 */ /* 0x040fe40000410000 */
[C---:B------:R-:W-:Y:S02]  /*69e0*/  FMUL.FTZ R58, R0.reuse, R166 ;  /* 0x000000a6003a7220 */ /* 0x040fe40000410000 */
[--C-:B-1----:R-:W-:Y:S02]  /*69f0*/  FFMA.FTZ R4, R15, c[0x0][0x23c], -R105.reuse ;  /* 0x00008f000f047a23 */ /* 0x102fe40000010869 */
[C---:B------:R-:W-:Y:S02]  /*6a00*/  FMUL.FTZ R15, R0.reuse, R123 ;  /* 0x0000007b000f7220 */ /* 0x040fe40000410000 */
[C---:B------:R-:W-:Y:S01]  /*6a10*/  FMUL.FTZ R59, R0.reuse, R167 ;  /* 0x000000a7003b7220 */ /* 0x040fe20000410000 */
[----:B------:R1:W3:Y:S01]  /*6a20*/  MUFU.EX2 R7, R4 ;  /* 0x0000000400077308 */ /* 0x0002e20000000800 */
[C---:B------:R-:W-:Y:S02]  /*6a30*/  FMUL.FTZ R62, R0.reuse, R170 ;  /* 0x000000aa003e7220 */ /* 0x040fe40000410000 */
[C---:B------:R-:W-:Y:S02]  /*6a40*/  FMUL.FTZ R63, R0.reuse, R171 ;  /* 0x000000ab003f7220 */ /* 0x040fe40000410000 */
[C---:B------:R-:W-:Y:S02]  /*6a50*/  FMUL.FTZ R74, R0.reuse, R74 ;  /* 0x0000004a004a7220 */ /* 0x040fe40000410000 */
[C---:B------:R-:W-:Y:S02]  /*6a60*/  FMUL.FTZ R75, R0.reuse, R75 ;  /* 0x0000004b004b7220 */ /* 0x040fe40000410000 */
[C---:B------:R-:W-:Y:S01]  /*6a70*/  FMUL.FTZ R78, R0.reuse, R78 ;  /* 0x0000004e004e7220 */ /* 0x040fe20000410000 */
[----:B------:R4:W-:Y:S01]  /*6a80*/  MUFU.EX2 R139, R49 ;  /* 0x00000031008b7308 */ /* 0x0009e20000000800 */
[----:B------:R-:W-:Y:S02]  /*6a90*/  FMUL.FTZ R79, R0, R79 ;  /* 0x0000004f004f7220 */ /* 0x000fe40000410000 */
[----:B------:R-:W-:Y:S02]  /*6aa0*/  FMUL.FTZ R82, R100, R82 ;  /* 0x0000005264527220 */ /* 0x000fe40000410000 */
[--C-:B--2---:R-:W-:Y:S02]  /*6ab0*/  FFMA.FTZ R111, R202, c[0x0][0x23c], -R110.reuse ;  /* 0x00008f00ca6f7a23 */ /* 0x104fe4000001086e */
[C---:B------:R-:W-:Y:S02]  /*6ac0*/  FMUL.FTZ R83, R100.reuse, R83 ;  /* 0x0000005364537220 */ /* 0x040fe40000410000 */
[C---:B------:R-:W-:Y:S01]  /*6ad0*/  FMUL.FTZ R84, R101.reuse, R84 ;  /* 0x0000005465547220 */ /* 0x040fe20000410000 */
[----:B------:R2:W-:Y:S01]  /*6ae0*/  MUFU.EX2 R249, R111 ;  /* 0x0000006f00f97308 */ /* 0x0005e20000000800 */
[----:B------:R-:W-:Y:S02]  /*6af0*/  FMUL.FTZ R85, R101, R85 ;  /* 0x0000005565557220 */ /* 0x000fe40000410000 */
[----:B------:R-:W-:Y:S02]  /*6b00*/  FMUL.FTZ R86, R100, R86 ;  /* 0x0000005664567220 */ /* 0x000fe40000410000 */
[----:B-1----:R-:W-:Y:S02]  /*6b10*/  FFMA.FTZ R4, R13, c[0x0][0x23c], -R105 ;  /* 0x00008f000d047a23 */ /* 0x002fe40000010869 */
[----:B------:R-:W-:Y:S02]  /*6b20*/  FMUL.FTZ R13, R2, R121 ;  /* 0x00000079020d7220 */ /* 0x000fe40000410000 */
[----:B------:R-:W-:Y:S01]  /*6b30*/  FMUL.FTZ R87, R100, R87 ;  /* 0x0000005764577220 */ /* 0x000fe20000410000 */
[----:B------:R1:W-:Y:S01]  /*6b40*/  MUFU.EX2 R27, R4 ;  /* 0x00000004001b7308 */ /* 0x0003e20000000800 */
[C---:B------:R-:W-:Y:S02]  /*6b50*/  FMUL.FTZ R88, R2.reuse, R88 ;  /* 0x0000005802587220 */ /* 0x040fe40000410000 */
[----:B------:R-:W-:Y:S02]  /*6b60*/  FMUL.FTZ R89, R2, R89 ;  /* 0x0000005902597220 */ /* 0x000fe40000410000 */
[----:B----4-:R-:W-:Y:S02]  /*6b70*/  FMUL.FTZ R49, R101, R157 ;  /* 0x0000009d65317220 */ /* 0x010fe40000410000 */
[C---:B------:R-:W-:Y:S01]  /*6b80*/  FMUL.FTZ R90, R0.reuse, R90 ;  /* 0x0000005a005a7220 */ /* 0x040fe20000410000 */
[----:B------:R-:W-:Y:S01]  /*6b90*/  LDSM.16.MT88.4 R156, [R220+0xac00] ;  /* 0x00ac0000dc9c783b */ /* 0x000fe20000004200 */
[----:B------:R-:W-:Y:S01]  /*6ba0*/  FMUL.FTZ R91, R0, R91 ;  /* 0x0000005b005b7220 */ /* 0x000fe20000410000 */
[----:B------:R4:W-:Y:S01]  /*6bb0*/  MUFU.EX2 R180, R60 ;  /* 0x0000003c00b47308 */ /* 0x0009e20000000800 */
[C---:B------:R-:W-:Y:S02]  /*6bc0*/  FMUL.FTZ R92, R2.reuse, R92 ;  /* 0x0000005c025c7220 */ /* 0x040fe40000410000 */
[----:B------:R-:W-:Y:S02]  /*6bd0*/  FMUL.FTZ R93, R2, R93 ;  /* 0x0000005d025d7220 */ /* 0x000fe40000410000 */
[----:B--2---:R-:W-:Y:S02]  /*6be0*/  FFMA.FTZ R111, R205, c[0x0][0x23c], -R110 ;  /* 0x00008f00cd6f7a23 */ /* 0x004fe4000001086e */
[C---:B------:R-:W-:Y:S02]  /*6bf0*/  FMUL.FTZ R94, R0.reuse, R94 ;  /* 0x0000005e005e7220 */ /* 0x040fe40000410000 */
[----:B------:R-:W-:Y:S01]  /*6c00*/  FMUL.FTZ R95, R0, R95 ;  /* 0x0000005f005f7220 */ /* 0x000fe20000410000 */
[----:B------:R2:W-:Y:S01]  /*6c10*/  MUFU.EX2 R248, R111 ;  /* 0x0000006f00f87308 */ /* 0x0005e20000000800 */
[C---:B------:R-:W-:Y:S02]  /*6c20*/  FMUL.FTZ R96, R101.reuse, R96 ;  /* 0x0000006065607220 */ /* 0x040fe40000410000 */
[----:B------:R-:W-:Y:S02]  /*6c30*/  FMUL.FTZ R97, R101, R97 ;  /* 0x0000006165617220 */ /* 0x000fe40000410000 */
[----:B-1----:R-:W-:Y:S02]  /*6c40*/  FFMA.FTZ R4, R12, c[0x0][0x23c], -R106 ;  /* 0x00008f000c047a23 */ /* 0x002fe4000001086a */
[----:B------:R-:W-:Y:S02]  /*6c50*/  FMUL.FTZ R12, R2, R120 ;  /* 0x00000078020c7220 */ /* 0x000fe40000410000 */
[----:B------:R-:W1:Y:S01]  /*6c60*/  LDSM.16.MT88.4 R120, [R222+0xa000] ;  /* 0x00a00000de78783b */ /* 0x000e620000004200 */
[----:B------:R5:W-:Y:S01]  /*6c70*/  MUFU.EX2 R6, R4 ;  /* 0x0000000400067308 */ /* 0x000be20000000800 */
[C---:B------:R-:W-:Y:S02]  /*6c80*/  FMUL.FTZ R98, R100.reuse, R98 ;  /* 0x0000006264627220 */ /* 0x040fe40000410000 */
[----:B------:R-:W-:Y:S02]  /*6c90*/  FMUL.FTZ R99, R100, R99 ;  /* 0x0000006364637220 */ /* 0x000fe40000410000 */
[----:B----4-:R-:W-:Y:S02]  /*6ca0*/  FMUL.FTZ R60, R2, R168 ;  /* 0x000000a8023c7220 */ /* 0x010fe40000410000 */
[--C-:B------:R-:W-:Y:S02]  /*6cb0*/  FFMA.FTZ R108, R108, c[0x0][0x23c], -R110.reuse ;  /* 0x00008f006c6c7a23 */ /* 0x100fe4000001086e */
[--C-:B--2---:R-:W-:Y:S04]  /*6cc0*/  FFMA.FTZ R111, R203, c[0x0][0x23c], -R107.reuse ;  /* 0x00008f00cb6f7a23 */ /* 0x104fe8000001086b */
[----:B------:R2:W-:Y:S01]  /*6cd0*/  MUFU.EX2 R247, R111 ;  /* 0x0000006f00f77308 */ /* 0x0005e20000000800 */
[--C-:B-----5:R-:W-:Y:S01]  /*6ce0*/  FFMA.FTZ R4, R183, c[0x0][0x23c], -R107.reuse ;  /* 0x00008f00b7047a23 */ /* 0x120fe2000001086b */
[----:B------:R-:W-:Y:S01]  /*6cf0*/  MOV R183, R9 ;  /* 0x0000000900b77202 */ /* 0x000fe20000000f00 */
[--C-:B------:R-:W-:Y:S01]  /*6d00*/  FFMA.FTZ R9, R189, c[0x0][0x23c], -R107.reuse ;  /* 0x00008f00bd097a23 */ /* 0x100fe2000001086b */
[----:B---3--:R-:W-:Y:S06]  /*6d10*/  MOV R189, R7 ;  /* 0x0000000700bd7202 */ /* 0x008fec0000000f00 */
[----:B------:R3:W-:Y:S01]  /*6d20*/  MUFU.EX2 R181, R4 ;  /* 0x0000000400b57308 */ /* 0x0007e20000000800 */
[----:B------:R-:W-:Y:S09]  /*6d30*/  FMUL.FTZ R7, R100, R119 ;  /* 0x0000007764077220 */ /* 0x000ff20000410000 */
[----:B------:R4:W-:Y:S01]  /*6d40*/  MUFU.EX2 R29, R9 ;  /* 0x00000009001d7308 */ /* 0x0009e20000000800 */
[--C-:B--2---:R-:W-:Y:S09]  /*6d50*/  FFMA.FTZ R111, R204, c[0x0][0x23c], -R107.reuse ;  /* 0x00008f00cc6f7a23 */ /* 0x104ff2000001086b */
[----:B------:R2:W-:Y:S01]  /*6d60*/  MUFU.EX2 R246, R111 ;  /* 0x0000006f00f67308 */ /* 0x0005e20000000800 */
[----:B---3--:R-:W-:Y:S09]  /*6d70*/  FFMA.FTZ R4, R190, c[0x0][0x23c], -R107 ;  /* 0x00008f00be047a23 */ /* 0x008ff2000001086b */
[----:B------:R3:W5:Y:S01]  /*6d80*/  MUFU.EX2 R190, R4 ;  /* 0x0000000400be7308 */ /* 0x0007620000000800 */
[----:B----4-:R-:W-:Y:S02]  /*6d90*/  FMUL.FTZ R9, R2, R113 ;  /* 0x0000007102097220 */ /* 0x010fe40000410000 */
[--C-:B--2---:R-:W-:Y:S07]  /*6da0*/  FFMA.FTZ R111, R206, c[0x0][0x23c], -R110.reuse ;  /* 0x00008f00ce6f7a23 */ /* 0x104fee000001086e */
[----:B------:R2:W-:Y:S01]  /*6db0*/  MUFU.EX2 R245, R111 ;  /* 0x0000006f00f57308 */ /* 0x0005e20000000800 */
[--C-:B---3--:R-:W-:Y:S09]  /*6dc0*/  FFMA.FTZ R4, R182, c[0x0][0x23c], -R110.reuse ;  /* 0x00008f00b6047a23 */ /* 0x108ff2000001086e */
[----:B------:R3:W-:Y:S01]  /*6dd0*/  MUFU.EX2 R182, R4 ;  /* 0x0000000400b67308 */ /* 0x0007e20000000800 */
[--C-:B--2---:R-:W-:Y:S09]  /*6de0*/  FFMA.FTZ R111, R207, c[0x0][0x23c], -R110.reuse ;  /* 0x00008f00cf6f7a23 */ /* 0x104ff2000001086e */
[----:B------:R2:W-:Y:S01]  /*6df0*/  MUFU.EX2 R244, R111 ;  /* 0x0000006f00f47308 */ /* 0x0005e20000000800 */
[--C-:B---3--:R-:W-:Y:S09]  /*6e00*/  FFMA.FTZ R4, R191, c[0x0][0x23c], -R110.reuse ;  /* 0x00008f00bf047a23 */ /* 0x108ff2000001086e */
[----:B------:R3:W4:Y:S01]  /*6e10*/  MUFU.EX2 R191, R4 ;  /* 0x0000000400bf7308 */ /* 0x0007220000000800 */
[----:B--2---:R-:W-:Y:S09]  /*6e20*/  FFMA.FTZ R111, R212, c[0x0][0x23c], -R105 ;  /* 0x00008f00d46f7a23 */ /* 0x004ff20000010869 */
[----:B------:R2:W-:Y:S01]  /*6e30*/  MUFU.EX2 R243, R111 ;  /* 0x0000006f00f37308 */ /* 0x0005e20000000800 */
[----:B---3--:R-:W-:Y:S01]  /*6e40*/  FFMA.FTZ R4, R184, c[0x0][0x23c], -R107 ;  /* 0x00008f00b8047a23 */ /* 0x008fe2000001086b */
[----:B------:R-:W-:Y:S01]  /*6e50*/  MOV R184, R8 ;  /* 0x0000000800b87202 */ /* 0x000fe20000000f00 */
[----:B------:R-:W-:Y:S01]  /*6e60*/  FMUL.FTZ R8, R2, R112 ;  /* 0x0000007002087220 */ /* 0x000fe20000410000 */
[----:B-----5:R-:W-:Y:S06]  /*6e70*/  F2FP.PACK_AB R112, R190, R181 ;  /* 0x000000b5be70723e */ /* 0x020fec00000000ff */
[----:B------:R3:W5:Y:S01]  /*6e80*/  MUFU.EX2 R5, R4 ;  /* 0x0000000400057308 */ /* 0x0007620000000800 */
[----:B----4-:R-:W-:Y:S01]  /*6e90*/  F2FP.PACK_AB R113, R191, R182 ;  /* 0x000000b6bf71723e */ /* 0x010fe200000000ff */
[--C-:B--2---:R-:W-:Y:S08]  /*6ea0*/  FFMA.FTZ R111, R213, c[0x0][0x23c], -R105.reuse ;  /* 0x00008f00d56f7a23 */ /* 0x104ff00000010869 */
[----:B------:R2:W-:Y:S01]  /*6eb0*/  MUFU.EX2 R242, R111 ;  /* 0x0000006f00f27308 */ /* 0x0005e20000000800 */
[----:B---3--:R-:W-:Y:S01]  /*6ec0*/  FFMA.FTZ R4, R188, c[0x0][0x23c], -R110 ;  /* 0x00008f00bc047a23 */ /* 0x008fe2000001086e */
[----:B------:R-:W-:Y:S01]  /*6ed0*/  MOV R188, R6 ;  /* 0x0000000600bc7202 */ /* 0x000fe20000000f00 */
[----:B------:R-:W-:Y:S01]  /*6ee0*/  FMUL.FTZ R6, R100, R118 ;  /* 0x0000007664067220 */ /* 0x000fe20000410000 */
[----:B------:R-:W-:Y:S06]  /*6ef0*/  F2FP.PACK_AB R118, R27, R189 ;  /* 0x000000bd1b76723e */ /* 0x000fec00000000ff */
[----:B------:R3:W4:Y:S01]  /*6f00*/  MUFU.EX2 R26, R4 ;  /* 0x00000004001a7308 */ /* 0x0007220000000800 */
[----:B------:R-:W-:Y:S01]  /*6f10*/  F2FP.PACK_AB R119, R30, R188 ;  /* 0x000000bc1e77723e */ /* 0x000fe200000000ff */
[----:B--2---:R-:W-:Y:S01]  /*6f20*/  FFMA.FTZ R111, R214, c[0x0][0x23c], -R106 ;  /* 0x00008f00d66f7a23 */ /* 0x004fe2000001086a */
[----:B------:R-:W-:Y:S07]  /*6f30*/  MOV R214, R180 ;  /* 0x000000b400d67202 */ /* 0x000fee0000000f00 */
[----:B------:R2:W-:Y:S01]  /*6f40*/  MUFU.EX2 R213, R111 ;  /* 0x0000006f00d57308 */ /* 0x0005e20000000800 */
[----:B---3--:R-:W-:Y:S01]  /*6f50*/  FFMA.FTZ R4, R187, c[0x0][0x23c], -R110 ;  /* 0x00008f00bb047a23 */ /* 0x008fe2000001086e */
[----:B-----5:R-:W-:Y:S01]  /*6f60*/  MOV R187, R5 ;  /* 0x0000000500bb7202 */ /* 0x020fe20000000f00 */
[----:B------:R-:W-:Y:S01]  /*6f70*/  FMUL.FTZ R5, R101, R117 ;  /* 0x0000007565057220 */ /* 0x000fe20000410000 */
[----:B------:R-:W-:Y:S06]  /*6f80*/  F2FP.PACK_AB R117, R184, R183 ;  /* 0x000000b7b875723e */ /* 0x000fec00000000ff */
[----:B------:R3:W5:Y:S01]  /*6f90*/  MUFU.EX2 R28, R4 ;  /* 0x00000004001c7308 */ /* 0x0007620000000800 */
[----:B------:R-:W-:Y:S02]  /*6fa0*/  F2FP.PACK_AB R114, R29, R187 ;  /* 0x000000bb1d72723e */ /* 0x000fe400000000ff */
[----:B----4-:R-:W-:Y:S01]  /*6fb0*/  MOV R133, R26 ;  /* 0x0000001a00857202 */ /* 0x010fe20000000f00 */
[--C-:B--2---:R-:W-:Y:S06]  /*6fc0*/  FFMA.FTZ R111, R215, c[0x0][0x23c], -R106.reuse ;  /* 0x00008f00d76f7a23 */ /* 0x104fec000001086a */
[----:B------:R2:W-:Y:S01]  /*6fd0*/  MUFU.EX2 R212, R111 ;  /* 0x0000006f00d47308 */ /* 0x0005e20000000800 */
[C---:B---3--:R-:W-:Y:S01]  /*6fe0*/  FMUL.FTZ R4, R101.reuse, R116 ;  /* 0x0000007465047220 */ /* 0x048fe20000410000 */
[----:B------:R-:W-:Y:S02]  /*6ff0*/  F2FP.PACK_AB R116, R186, R185 ;  /* 0x000000b9ba74723e */ /* 0x000fe400000000ff */
[----:B-----5:R-:W-:Y:S01]  /*7000*/  F2FP.PACK_AB R115, R28, R26 ;  /* 0x0000001a1c73723e */ /* 0x020fe200000000ff */
[----:B------:R-:W-:Y:S01]  /*7010*/  FMUL.FTZ R26, R0, R134 ;  /* 0x00000086001a7220 */ /* 0x000fe20000410000 */
[----:B------:R-:W-:Y:S01]  /*7020*/  MOV R132, R28 ;  /* 0x0000001c00847202 */ /* 0x000fe20000000f00 */
[----:B------:R-:W-:Y:S01]  /*7030*/  FMUL.FTZ R28, R2, R136 ;  /* 0x00000088021c7220 */ /* 0x000fe20000410000 */
[----:B------:R-:W-:Y:S01]  /*7040*/  MOV R134, R27 ;  /* 0x0000001b00867202 */ /* 0x000fe20000000f00 */
[-C--:B------:R-:W-:Y:S05]  /*7050*/  HMMA.16816.F32 R4, R116, R20.reuse, R4 ;  /* 0x000000147404723c */ /* 0x080fea0000001804 */
[C---:B------:R-:W-:Y:S01]  /*7060*/  FMUL.FTZ R27, R0.reuse, R135 ;  /* 0x00000087001b7220 */ /* 0x040fe20000410000 */
[----:B------:R-:W-:Y:S01]  /*7070*/  MOV R135, R30 ;  /* 0x0000001e00877202 */ /* 0x000fe20000000f00 */
[----:B------:R-:W-:Y:S01]  /*7080*/  FMUL.FTZ R30, R0, R138 ;  /* 0x0000008a001e7220 */ /* 0x000fe20000410000 */
[C---:B------:R-:W-:Y:S01]  /*7090*/  HMMA.16816.F32 R8, R112.reuse, R20, R8 ;  /* 0x000000147008723c */ /* 0x040fe20000001808 */
[----:B------:R3:W-:Y:S03]  /*70a0*/  MUFU.EX2 R138, R41 ;  /* 0x00000029008a7308 */ /* 0x0007e60000000800 */
[----:B--2---:R-:W-:Y:S01]  /*70b0*/  FFMA.FTZ R111, R208, c[0x0][0x23c], -R105 ;  /* 0x00008f00d06f7a23 */ /* 0x004fe20000010869 */
[----:B------:R-:W-:Y:S01]  /*70c0*/  MOV R136, R29 ;  /* 0x0000001d00887202 */ /* 0x000fe20000000f00 */
[----:B------:R-:W-:Y:S02]  /*70d0*/  FMUL.FTZ R29, R2, R137 ;  /* 0x00000089021d7220 */ /* 0x000fe40000410000 */
[-C--:B------:R-:W-:Y:S03]  /*70e0*/  HMMA.16816.F32 R12, R112, R22.reuse, R12 ;  /* 0x00000016700c723c */ /* 0x080fe6000000180c */
[----:B------:R2:W-:Y:S01]  /*70f0*/  MUFU.EX2 R208, R111 ;  /* 0x0000006f00d07308 */ /* 0x0005e20000000800 */
[C---:B------:R-:W-:Y:S02]  /*7100*/  FMUL.FTZ R20, R101.reuse, R128 ;  /* 0x0000008065147220 */ /* 0x040fe40000410000 */
[C---:B------:R-:W-:Y:S02]  /*7110*/  FMUL.FTZ R21, R101.reuse, R129 ;  /* 0x0000008165157220 */ /* 0x040fe40000410000 */
[C---:B------:R-:W-:Y:S05]  /*7120*/  HMMA.16816.F32 R16, R116.reuse, R22, R16 ;  /* 0x000000167410723c */ /* 0x040fea0000001810 */
[----:B------:R4:W5:Y:S02]  /*7130*/  MUFU.EX2 R137, R65 ;  /* 0x0000004100897308 */ /* 0x0009640000000800 */
[C---:B------:R-:W-:Y:S02]  /*7140*/  FMUL.FTZ R22, R100.reuse, R130 ;  /* 0x0000008264167220 */ /* 0x040fe40000410000 */
[----:B------:R-:W-:Y:S02]  /*7150*/  FMUL.FTZ R23, R100, R131 ;  /* 0x0000008364177220 */ /* 0x000fe40000410000 */
[----:B------:R-:W-:Y:S01]  /*7160*/  LDSM.16.MT88.4 R128, [R222+0x9400] ;  /* 0x00940000de80783b */ /* 0x000fe20000004200 */
[----:B---3--:R-:W-:Y:S04]  /*7170*/  FMUL.FTZ R41, R2, R149 ;  /* 0x0000009502297220 */ /* 0x008fe80000410000 */
[-C--:B------:R-:W-:Y:S03]  /*7180*/  HMMA.16816.F32 R20, R116, R36.reuse, R20 ;  /* 0x000000247414723c */ /* 0x080fe60000001814 */
[--C-:B--2---:R-:W-:Y:S04]  /*7190*/  FFMA.FTZ R111, R210, c[0x0][0x23c], -R106.reuse ;  /* 0x00008f00d26f7a23 */ /* 0x104fe8000001086a */
[----:B------:R2:W-:Y:S01]  /*71a0*/  MUFU.EX2 R206, R111 ;  /* 0x0000006f00ce7308 */ /* 0x0005e20000000800 */
[C---:B------:R-:W-:Y:S04]  /*71b0*/  HMMA.16816.F32 R24, R112.reuse, R36, R24 ;  /* 0x000000247018723c */ /* 0x040fe80000001818 */
[C---:B----4-:R-:W-:Y:S01]  /*71c0*/  FMUL.FTZ R65, R101.reuse, R173 ;  /* 0x000000ad65417220 */ /* 0x050fe20000410000 */
[----:B-----5:R-:W-:Y:S01]  /*71d0*/  MOV R215, R137 ;  /* 0x0000008900d77202 */ /* 0x020fe20000000f00 */
[----:B------:R-:W-:Y:S02]  /*71e0*/  LDSM.16.MT88.4 R172, [R222+0xac00] ;  /* 0x00ac0000deac783b */ /* 0x000fe40000004200 */
[-C--:B------:R-:W-:Y:S04]  /*71f0*/  HMMA.16816.F32 R28, R112, R38.reuse, R28 ;  /* 0x00000026701c723c */ /* 0x080fe8000000181c */
[C---:B------:R-:W-:Y:S02]  /*7200*/  FMUL.FTZ R36, R101.reuse, R144 ;  /* 0x0000009065247220 */ /* 0x040fe40000410000 */
[----:B------:R-:W-:Y:S02]  /*7210*/  FMUL.FTZ R37, R101, R145 ;  /* 0x0000009165257220 */ /* 0x000fe40000410000 */
[C---:B------:R-:W-:Y:S07]  /*7220*/  HMMA.16816.F32 R32, R116.reuse, R38, R32 ;  /* 0x000000267420723c */ /* 0x040fee0000001820 */
[C---:B------:R-:W-:Y:S02]  /*7230*/  FMUL.FTZ R38, R100.reuse, R146 ;  /* 0x0000009264267220 */ /* 0x040fe40000410000 */
[----:B------:R-:W-:Y:S03]  /*7240*/  FMUL.FTZ R39, R100, R147 ;  /* 0x0000009364277220 */ /* 0x000fe60000410000 */
[--C-:B--2---:R-:W-:Y:S01]  /*7250*/  FFMA.FTZ R111, R211, c[0x0][0x23c], -R106.reuse ;  /* 0x00008f00d36f7a23 */ /* 0x104fe2000001086a */
[----:B------:R-:W-:Y:S03]  /*7260*/  MOV R211, R140 ;  /* 0x0000008c00d37202 */ /* 0x000fe60000000f00 */
[-C--:B------:R-:W-:Y:S01]  /*7270*/  HMMA.16816.F32 R36, R116, R52.reuse, R36 ;  /* 0x000000347424723c */ /* 0x080fe20000001824 */
[----:B------:R2:W-:Y:S07]  /*7280*/  MUFU.EX2 R205, R111 ;  /* 0x0000006f00cd7308 */ /* 0x0005ee0000000800 */
[C---:B------:R-:W-:Y:S07]  /*7290*/  HMMA.16816.F32 R40, R112.reuse, R52, R40 ;  /* 0x000000347028723c */ /* 0x040fee0000001828 */
[----:B------:R-:W-:Y:S01]  /*72a0*/  FFMA.FTZ R52, R198, c[0x0][0x23c], -R106 ;  /* 0x00008f00c6347a23 */ /* 0x000fe2000001086a */
[-C--:B------:R-:W-:Y:S03]  /*72b0*/  HMMA.16816.F32 R44, R112, R54.reuse, R44 ;  /* 0x00000036702c723c */ /* 0x080fe6000000182c */
[----:B------:R3:W4:Y:S01]  /*72c0*/  MUFU.EX2 R141, R52 ;  /* 0x00000034008d7308 */ /* 0x0007220000000800 */
[C---:B------:R-:W-:Y:S04]  /*72d0*/  FMUL.FTZ R53, R101.reuse, R161 ;  /* 0x000000a165357220 */ /* 0x040fe80000410000 */
[C---:B------:R-:W-:Y:S04]  /*72e0*/  HMMA.16816.F32 R48, R116.reuse, R54, R48 ;  /* 0x000000367430723c */ /* 0x040fe80000001830 */
[--C-:B--2---:R-:W-:Y:S01]  /*72f0*/  FFMA.FTZ R111, R216, c[0x0][0x23c], -R107.reuse ;  /* 0x00008f00d86f7a23 */ /* 0x104fe2000001086b */
[----:B------:R-:W-:Y:S02]  /*7300*/  MOV R216, R139 ;  /* 0x0000008b00d87202 */ /* 0x000fe40000000f00 */
[C---:B------:R-:W-:Y:S01]  /*7310*/  FMUL.FTZ R54, R100.reuse, R162 ;  /* 0x000000a264367220 */ /* 0x040fe20000410000 */
[----:B------:R2:W-:Y:S01]  /*7320*/  MUFU.EX2 R204, R111 ;  /* 0x0000006f00cc7308 */ /* 0x0005e20000000800 */
[----:B------:R-:W-:Y:S03]  /*7330*/  FMUL.FTZ R55, R100, R163 ;  /* 0x000000a364377220 */ /* 0x000fe60000410000 */
[----:B---3--:R-:W-:Y:S01]  /*7340*/  FMUL.FTZ R52, R101, R160 ;  /* 0x000000a065347220 */ /* 0x008fe20000410000 */
[----:B----4-:R-:W-:Y:S06]  /*7350*/  MOV R210, R141 ;  /* 0x0000008d00d27202 */ /* 0x010fec0000000f00 */
[-C--:B-1----:R-:W-:Y:S03]  /*7360*/  HMMA.16816.F32 R52, R116, R120.reuse, R52 ;  /* 0x000000787434723c */ /* 0x082fe60000001834 */
[--C-:B--2---:R-:W-:Y:S05]  /*7370*/  FFMA.FTZ R111, R218, c[0x0][0x23c], -R110.reuse ;  /* 0x00008f00da6f7a23 */ /* 0x104fea000001086e */
[C---:B------:R-:W-:Y:S01]  /*7380*/  HMMA.16816.F32 R56, R112.reuse, R120, R56 ;  /* 0x000000787038723c */ /* 0x040fe20000001838 */
[----:B------:R1:W-:Y:S07]  /*7390*/  MUFU.EX2 R201, R111 ;  /* 0x0000006f00c97308 */ /* 0x0003ee0000000800 */
[-C--:B------:R-:W-:Y:S08]  /*73a0*/  HMMA.16816.F32 R60, R112, R122.reuse, R60 ;  /* 0x0000007a703c723c */ /* 0x080ff0000000183c */
[C---:B------:R-:W-:Y:S01]  /*73b0*/  HMMA.16816.F32 R64, R116.reuse, R122, R64 ;  /* 0x0000007a7440723c */ /* 0x040fe20000001840 */
[----:B------:R-:W2:Y:S07]  /*73c0*/  LDSM.16.MT88.4 R120, [R222+0xb000] ;  /* 0x00b00000de78783b */ /* 0x000eae0000004200 */
[-C--:B------:R-:W-:Y:S04]  /*73d0*/  HMMA.16816.F32 R68, R116, R124.reuse, R68 ;  /* 0x0000007c7444723c */ /* 0x080fe80000001844 */
[--C-:B-1----:R-:W-:Y:S01]  /*73e0*/  FFMA.FTZ R111, R219, c[0x0][0x23c], -R110.reuse ;  /* 0x00008f00db6f7a23 */ /* 0x102fe2000001086e */
[----:B------:R-:W-:Y:S03]  /*73f0*/  MOV R219, R136 ;  /* 0x0000008800db7202 */ /* 0x000fe60000000f00 */
[C---:B------:R-:W-:Y:S01]  /*7400*/  HMMA.16816.F32 R72, R112.reuse, R124, R72 ;  /* 0x0000007c7048723c */ /* 0x040fe20000001848 */
[----:B------:R1:W-:Y:S07]  /*7410*/  MUFU.EX2 R202, R111 ;  /* 0x0000006f00ca7308 */ /* 0x0003ee0000000800 */
[-C--:B------:R-:W-:Y:S08]  /*7420*/  HMMA.16816.F32 R76, R112, R126.reuse, R76 ;  /* 0x0000007e704c723c */ /* 0x080ff0000000184c */
[C---:B------:R-:W-:Y:S01]  /*7430*/  HMMA.16816.F32 R80, R116.reuse, R126, R80 ;  /* 0x0000007e7450723c */ /* 0x040fe20000001850 */
[----:B------:R-:W3:Y:S07]  /*7440*/  LDSM.16.MT88.4 R124, [R220+0x9400] ;  /* 0x00940000dc7c783b */ /* 0x000eee0000004200 */
[-C--:B--2---:R-:W-:Y:S04]  /*7450*/  HMMA.16816.F32 R84, R116, R120.reuse, R84 ;  /* 0x000000787454723c */ /* 0x084fe80000001854 */
[--C-:B-1----:R-:W-:Y:S01]  /*7460*/  FFMA.FTZ R111, R228, c[0x0][0x23c], -R107.reuse ;  /* 0x00008f00e46f7a23 */ /* 0x102fe2000001086b */
[----:B------:R-:W-:Y:S03]  /*7470*/  MOV R228, R135 ;  /* 0x0000008700e47202 */ /* 0x000fe60000000f00 */
[----:B------:R1:W-:Y:S01]  /*7480*/  MUFU.EX2 R199, R111 ;  /* 0x0000006f00c77308 */ /* 0x0003e20000000800 */
[C---:B------:R-:W-:Y:S08]  /*7490*/  HMMA.16816.F32 R88, R112.reuse, R120, R88 ;  /* 0x000000787058723c */ /* 0x040ff00000001858 */
[-C--:B------:R-:W-:Y:S07]  /*74a0*/  HMMA.16816.F32 R92, R112, R122.reuse, R92 ;  /* 0x0000007a705c723c */ /* 0x080fee000000185c */
[----:B------:R-:W-:Y:S01]  /*74b0*/  F2FP.PACK_AB R112, R140, R138 ;  /* 0x0000008a8c70723e */ /* 0x000fe200000000ff */
[----:B------:R-:W-:Y:S01]  /*74c0*/  HMMA.16816.F32 R96, R116, R122, R96 ;  /* 0x0000007a7460723c */ /* 0x000fe20000001860 */
[----:B------:R-:W2:Y:S03]  /*74d0*/  LDSM.16.MT88.4 R120, [R220+0xa400] ;  /* 0x00a40000dc78783b */ /* 0x000ea60000004200 */
[----:B------:R-:W-:Y:S02]  /*74e0*/  F2FP.PACK_AB R113, R141, R139 ;  /* 0x0000008b8d71723e */ /* 0x000fe400000000ff */
[----:B------:R-:W-:Y:S01]  /*74f0*/  F2FP.PACK_AB R114, R180, R142 ;  /* 0x0000008eb472723e */ /* 0x000fe200000000ff */
[----:B-1----:R-:W-:Y:S01]  /*7500*/  FFMA.FTZ R111, R229, c[0x0][0x23c], -R107 ;  /* 0x00008f00e56f7a23 */ /* 0x002fe2000001086b */
[----:B------:R-:W-:Y:S03]  /*7510*/  F2FP.PACK_AB R115, R252, R137 ;  /* 0x00000089fc73723e */ /* 0x000fe600000000ff */
[----:B------:R1:W-:Y:S01]  /*7520*/  MUFU.EX2 R200, R111 ;  /* 0x0000006f00c87308 */ /* 0x0003e20000000800 */
[----:B------:R-:W-:Y:S02]  /*7530*/  F2FP.PACK_AB R116, R250, R251 ;  /* 0x000000fbfa74723e */ /* 0x000fe400000000ff */
[----:B------:R-:W-:Y:S01]  /*7540*/  F2FP.PACK_AB R117, R248, R249 ;  /* 0x000000f9f875723e */ /* 0x000fe200000000ff */
[-C--:B---3--:R-:W-:Y:S05]  /*7550*/  HMMA.16816.F32 R4, R112, R124.reuse, R4 ;  /* 0x0000007c7004723c */ /* 0x088fea0000001804 */
[----:B------:R-:W-:Y:S02]  /*7560*/  F2FP.PACK_AB R118, R246, R247 ;  /* 0x000000f7f676723e */ /* 0x000fe400000000ff */
[----:B------:R-:W-:Y:S02]  /*7570*/  F2FP.PACK_AB R119, R244, R245 ;  /* 0x000000f5f477723e */ /* 0x000fe400000000ff */
[----:B------:R-:W-:Y:S03]  /*7580*/  MOV R137, R132 ;  /* 0x0000008400897202 */ /* 0x000fe60000000f00 */
[--C-:B------:R-:W-:Y:S01]  /*7590*/  FFMA.FTZ R132, R209, c[0x0][0x23c], -R105.reuse ;  /* 0x00008f00d1847a23 */ /* 0x100fe20000010869 */
[----:B------:R-:W-:Y:S01]  /*75a0*/  MOV R209, R142 ;  /* 0x0000008e00d17202 */ /* 0x000fe20000000f00 */
[C---:B------:R-:W-:Y:S01]  /*75b0*/  HMMA.16816.F32 R8, R116.reuse, R124, R8 ;  /* 0x0000007c7408723c */ /* 0x040fe20000001808 */
[----:B------:R-:W-:Y:S01]  /*75c0*/  LDSM.16.MT88.4 R140, [R222+0x9c00] ;  /* 0x009c0000de8c783b */ /* 0x000fe20000004200 */
[----:B------:R-:W-:Y:S02]  /*75d0*/  MUFU.EX2 R207, R132 ;  /* 0x0000008400cf7308 */ /* 0x000fe40000000800 */
[----:B------:R-:W-:Y:S01]  /*75e0*/  MOV R229, R134 ;  /* 0x0000008600e57202 */ /* 0x000fe20000000f00 */
[--C-:B-1----:R-:W-:Y:S01]  /*75f0*/  FFMA.FTZ R111, R230, c[0x0][0x23c], -R110.reuse ;  /* 0x00008f00e66f7a23 */ /* 0x102fe2000001086e */
[----:B------:R-:W-:Y:S02]  /*7600*/  MOV R230, R133 ;  /* 0x0000008500e67202 */ /* 0x000fe40000000f00 */
[-C--:B------:R-:W-:Y:S04]  /*7610*/  HMMA.16816.F32 R12, R116, R126.reuse, R12 ;  /* 0x0000007e740c723c */ /* 0x080fe8000000180c */
[----:B------:R1:W-:Y:S01]  /*7620*/  MUFU.EX2 R198, R111 ;  /* 0x0000006f00c67308 */ /* 0x0003e20000000800 */
[----:B------:R-:W-:Y:S02]  /*7630*/  MOV R133, R183 ;  /* 0x000000b700857202 */ /* 0x000fe40000000f00 */
[----:B------:R-:W-:Y:S01]  /*7640*/  MOV R134, R185 ;  /* 0x000000b900867202 */ /* 0x000fe20000000f00 */
[C---:B------:R-:W-:Y:S01]  /*7650*/  HMMA.16816.F32 R16, R112.reuse, R126, R16 ;  /* 0x0000007e7010723c */ /* 0x040fe20000001810 */
[----:B------:R-:W3:Y:S03]  /*7660*/  LDSM.16.MT88.4 R124, [R222+0xa400] ;  /* 0x00a40000de7c783b */ /* 0x000ee60000004200 */
[----:B------:R-:W-:Y:S04]  /*7670*/  MOV R218, R137 ;  /* 0x0000008900da7202 */ /* 0x000fe80000000f00 */
[-C--:B------:R-:W-:Y:S08]  /*7680*/  HMMA.16816.F32 R20, R112, R128.reuse, R20 ;  /* 0x000000807014723c */ /* 0x080ff00000001814 */
[C---:B------:R-:W-:Y:S04]  /*7690*/  HMMA.16816.F32 R24, R116.reuse, R128, R24 ;  /* 0x000000807418723c */ /* 0x040fe80000001818 */
[----:B-1----:R-:W-:Y:S01]  /*76a0*/  FFMA.FTZ R111, R231, c[0x0][0x23c], -R110 ;  /* 0x00008f00e76f7a23 */ /* 0x002fe2000001086e */
[----:B------:R-:W-:Y:S03]  /*76b0*/  MOV R231, R187 ;  /* 0x000000bb00e77202 */ /* 0x000fe60000000f00 */
[-C--:B------:R-:W-:Y:S01]  /*76c0*/  HMMA.16816.F32 R28, R116, R130.reuse, R28 ;  /* 0x00000082741c723c */ /* 0x080fe2000000181c */
[----:B------:R1:W-:Y:S07]  /*76d0*/  MUFU.EX2 R197, R111 ;  /* 0x0000006f00c57308 */ /* 0x0003ee0000000800 */
[C---:B------:R-:W-:Y:S01]  /*76e0*/  HMMA.16816.F32 R32, R112.reuse, R130, R32 ;  /* 0x000000827020723c */ /* 0x040fe20000001820 */
[----:B------:R-:W4:Y:S07]  /*76f0*/  LDSM.16.MT88.4 R128, [R220+0xb400] ;  /* 0x00b40000dc80783b */ /* 0x000f2e0000004200 */
[-C--:B--2---:R-:W-:Y:S08]  /*7700*/  HMMA.16816.F32 R36, R112, R120.reuse, R36 ;  /* 0x000000787024723c */ /* 0x084ff00000001824 */
[C---:B------:R-:W-:Y:S04]  /*7710*/  HMMA.16816.F32 R40, R116.reuse, R120, R40 ;  /* 0x000000787428723c */ /* 0x040fe80000001828 */
[--C-:B-1----:R-:W-:Y:S01]  /*7720*/  FFMA.FTZ R111, R233, c[0x0][0x23c], -R105.reuse ;  /* 0x00008f00e96f7a23 */ /* 0x102fe20000010869 */
[----:B------:R-:W-:Y:S03]  /*7730*/  MOV R233, R188 ;  /* 0x000000bc00e97202 */ /* 0x000fe60000000f00 */
[-C--:B------:R-:W-:Y:S01]  /*7740*/  HMMA.16816.F32 R44, R116, R122.reuse, R44 ;  /* 0x0000007a742c723c */ /* 0x080fe2000000182c */
[----:B------:R1:W-:Y:S07]  /*7750*/  MUFU.EX2 R196, R111 ;  /* 0x0000006f00c47308 */ /* 0x0003ee0000000800 */
[C---:B------:R-:W-:Y:S01]  /*7760*/  HMMA.16816.F32 R48, R112.reuse, R122, R48 ;  /* 0x0000007a7030723c */ /* 0x040fe20000001830 */
[----:B------:R-:W2:Y:S07]  /*7770*/  LDSM.16.MT88.4 R120, [R222+0xb400] ;  /* 0x00b40000de78783b */ /* 0x000eae0000004200 */
[-C--:B---3--:R-:W-:Y:S08]  /*7780*/  HMMA.16816.F32 R52, R112, R124.reuse, R52 ;  /* 0x0000007c7034723c */ /* 0x088ff00000001834 */
[C---:B------:R-:W-:Y:S04]  /*7790*/  HMMA.16816.F32 R56, R116.reuse, R124, R56 ;  /* 0x0000007c7438723c */ /* 0x040fe80000001838 */
[----:B-1----:R-:W-:Y:S01]  /*77a0*/  FFMA.FTZ R111, R232, c[0x0][0x23c], -R105 ;  /* 0x00008f00e86f7a23 */ /* 0x002fe20000010869 */
[----:B------:R-:W-:Y:S02]  /*77b0*/  MOV R232, R189 ;  /* 0x000000bd00e87202 */ /* 0x000fe40000000f00 */
[----:B------:R-:W-:Y:S01]  /*77c0*/  FFMA.FTZ R124, R217, c[0x0][0x23c], -R107 ;  /* 0x00008f00d97c7a23 */ /* 0x000fe2000001086b */
[-C--:B------:R-:W-:Y:S01]  /*77d0*/  HMMA.16816.F32 R60, R116, R126.reuse, R60 ;  /* 0x0000007e743c723c */ /* 0x080fe2000000183c */
[----:B------:R1:W-:Y:S03]  /*77e0*/  MUFU.EX2 R195, R111 ;  /* 0x0000006f00c37308 */ /* 0x0003e60000000800 */
[----:B------:R-:W-:Y:S04]  /*77f0*/  MOV R217, R138 ;  /* 0x0000008a00d97202 */ /* 0x000fe80000000f00 */
[C---:B------:R-:W-:Y:S03]  /*7800*/  HMMA.16816.F32 R64, R112.reuse, R126, R64 ;  /* 0x0000007e7040723c */ /* 0x040fe60000001840 */
[----:B------:R3:W5:Y:S05]  /*7810*/  MUFU.EX2 R203, R124 ;  /* 0x0000007c00cb7308 */ /* 0x00076a0000000800 */
[-C--:B----4-:R-:W-:Y:S08]  /*7820*/  HMMA.16816.F32 R68, R112, R128.reuse, R68 ;  /* 0x000000807044723c */ /* 0x090ff00000001844 */
[C---:B------:R-:W-:Y:S04]  /*7830*/  HMMA.16816.F32 R72, R116.reuse, R128, R72 ;  /* 0x000000807448723c */ /* 0x040fe80000001848 */
[--C-:B-1----:R-:W-:Y:S01]  /*7840*/  FFMA.FTZ R111, R234, c[0x0][0x23c], -R106.reuse ;  /* 0x00008f00ea6f7a23 */ /* 0x102fe2000001086a */
[----:B------:R-:W-:Y:S03]  /*7850*/  MOV R234, R191 ;  /* 0x000000bf00ea7202 */ /* 0x000fe60000000f00 */
[-C--:B------:R-:W-:Y:S01]  /*7860*/  HMMA.16816.F32 R76, R116, R130.reuse, R76 ;  /* 0x00000082744c723c */ /* 0x080fe2000000184c */
[----:B------:R1:W-:Y:S01]  /*7870*/  MUFU.EX2 R193, R111 ;  /* 0x0000006f00c17308 */ /* 0x0003e20000000800 */
[----:B---3--:R-:W3:Y:S06]  /*7880*/  LDSM.16.MT88.4 R124, [R220+0x9800] ;  /* 0x00980000dc7c783b */ /* 0x008eec0000004200 */
[C---:B------:R-:W-:Y:S02]  /*7890*/  HMMA.16816.F32 R80, R112.reuse, R130, R80 ;  /* 0x000000827050723c */ /* 0x040fe40000001850 */
[----:B------:R-:W4:Y:S06]  /*78a0*/  LDSM.16.MT88.4 R128, [R222+0x9800] ;  /* 0x00980000de80783b */ /* 0x000f2c0000004200 */
[-C--:B--2---:R-:W-:Y:S08]  /*78b0*/  HMMA.16816.F32 R84, R112, R120.reuse, R84 ;  /* 0x000000787054723c */ /* 0x084ff00000001854 */
[C---:B------:R-:W-:Y:S04]  /*78c0*/  HMMA.16816.F32 R88, R116.reuse, R120, R88 ;  /* 0x000000787458723c */ /* 0x040fe80000001858 */
[--C-:B-1----:R-:W-:Y:S01]  /*78d0*/  FFMA.FTZ R111, R235, c[0x0][0x23c], -R106.reuse ;  /* 0x00008f00eb6f7a23 */ /* 0x102fe2000001086a */
[----:B------:R-:W-:Y:S03]  /*78e0*/  MOV R235, R190 ;  /* 0x000000be00eb7202 */ /* 0x000fe60000000f00 */
[-C--:B------:R-:W-:Y:S01]  /*78f0*/  HMMA.16816.F32 R92, R116, R122.reuse, R92 ;  /* 0x0000007a745c723c */ /* 0x080fe2000000185c */
[----:B------:R1:W-:Y:S06]  /*7900*/  MUFU.EX2 R194, R111 ;  /* 0x0000006f00c27308 */ /* 0x0003ec0000000800 */
[----:B-----5:R-:W-:Y:S01]  /*7910*/  F2FP.PACK_AB R116, R203, R204 ;  /* 0x000000cccb74723e */ /* 0x020fe200000000ff */
[----:B------:R-:W-:Y:S01]  /*7920*/  HMMA.16816.F32 R96, R112, R122, R96 ;  /* 0x0000007a7060723c */ /* 0x000fe20000001860 */
[----:B------:R-:W2:Y:S03]  /*7930*/  LDSM.16.MT88.4 R120, [R220+0xa800] ;  /* 0x00a80000dc78783b */ /* 0x000ea60000004200 */
[----:B------:R-:W-:Y:S02]  /*7940*/  F2FP.PACK_AB R117, R202, R201 ;  /* 0x000000c9ca75723e */ /* 0x000fe400000000ff */
[----:B------:R-:W-:Y:S02]  /*7950*/  F2FP.PACK_AB R118, R200, R199 ;  /* 0x000000c7c876723e */ /* 0x000fe400000000ff */
[----:B------:R-:W-:Y:S04]  /*7960*/  F2FP.PACK_AB R112, R242, R243 ;  /* 0x000000f3f270723e */ /* 0x000fe800000000ff */
[----:B------:R-:W-:Y:S02]  /*7970*/  F2FP.PACK_AB R113, R212, R213 ;  /* 0x000000d5d471723e */ /* 0x000fe400000000ff */
[----:B------:R-:W-:Y:S02]  /*7980*/  F2FP.PACK_AB R114, R207, R208 ;  /* 0x000000d0cf72723e */ /* 0x000fe400000000ff */
[----:B------:R-:W-:Y:S01]  /*7990*/  F2FP.PACK_AB R115, R205, R206 ;  /* 0x000000cecd73723e */ /* 0x000fe200000000ff */
[--C-:B-1----:R-:W-:Y:S01]  /*79a0*/  FFMA.FTZ R111, R176, c[0x0][0x23c], -R105.reuse ;  /* 0x00008f00b06f7a23 */ /* 0x102fe20000010869 */
[----:B------:R-:W-:Y:S01]  /*79b0*/  F2FP.PACK_AB R119, R197, R198 ;  /* 0x000000c6c577723e */ /* 0x000fe200000000ff */
[----:B------:R-:W-:Y:S02]  /*79c0*/  FFMA.FTZ R105, R177, c[0x0][0x23c], -R105 ;  /* 0x00008f00b1697a23 */ /* 0x000fe40000010869 */
[----:B------:R-:W-:Y:S02]  /*79d0*/  MUFU.EX2 R192, R111 ;  /* 0x0000006f00c07308 */ /* 0x000fe40000000800 */
[-C--:B---3--:R-:W-:Y:S08]  /*79e0*/  HMMA.16816.F32 R4, R112, R124.reuse, R4 ;  /* 0x0000007c7004723c */ /* 0x088ff00000001804 */
[C---:B------:R-:W-:Y:S01]  /*79f0*/  HMMA.16816.F32 R8, R116.reuse, R124, R8 ;  /* 0x0000007c7408723c */ /* 0x040fe20000001808 */
[----:B------:R1:W-:Y:S07]  /*7a00*/  MUFU.EX2 R191, R105 ;  /* 0x0000006900bf7308 */ /* 0x0003ee0000000800 */
[-C--:B------:R-:W-:Y:S08]  /*7a10*/  HMMA.16816.F32 R12, R116, R126.reuse, R12 ;  /* 0x0000007e740c723c */ /* 0x080ff0000000180c */
[C---:B------:R-:W-:Y:S01]  /*7a20*/  HMMA.16816.F32 R16, R112.reuse, R126, R16 ;  /* 0x0000007e7010723c */ /* 0x040fe20000001810 */
[----:B------:R-:W3:Y:S07]  /*7a30*/  LDSM.16.MT88.4 R124, [R222+0xa800] ;  /* 0x00a80000de7c783b */ /* 0x000eee0000004200 */
[-C--:B----4-:R-:W-:Y:S04]  /*7a40*/  HMMA.16816.F32 R20, R112, R128.reuse, R20 ;  /* 0x000000807014723c */ /* 0x090fe80000001814 */
[--C-:B-1----:R-:W-:Y:S02]  /*7a50*/  FFMA.FTZ R105, R178, c[0x0][0x23c], -R106.reuse ;  /* 0x00008f00b2697a23 */ /* 0x102fe4000001086a */
[----:B------:R-:W-:Y:S02]  /*7a60*/  FFMA.FTZ R106, R179, c[0x0][0x23c], -R106 ;  /* 0x00008f00b36a7a23 */ /* 0x000fe4000001086a */
[C---:B------:R-:W-:Y:S01]  /*7a70*/  HMMA.16816.F32 R24, R116.reuse, R128, R24 ;  /* 0x000000807418723c */ /* 0x040fe20000001818 */
[----:B------:R1:W-:Y:S07]  /*7a80*/  MUFU.EX2 R190, R105 ;  /* 0x0000006900be7308 */ /* 0x0003ee0000000800 */
[-C--:B------:R-:W-:Y:S03]  /*7a90*/  HMMA.16816.F32 R28, R116, R130.reuse, R28 ;  /* 0x00000082741c723c */ /* 0x080fe6000000181c */
[----:B------:R-:W4:Y:S05]  /*7aa0*/  MUFU.EX2 R189, R106 ;  /* 0x0000006a00bd7308 */ /* 0x000f2a0000000800 */
[C---:B------:R-:W-:Y:S01]  /*7ab0*/  HMMA.16816.F32 R32, R112.reuse, R130, R32 ;  /* 0x000000827020723c */ /* 0x040fe20000001820 */
[----:B------:R-:W5:Y:S04]  /*7ac0*/  LDSM.16.MT88.4 R128, [R220+0xb800] ;  /* 0x00b80000dc80783b */ /* 0x000f680000004200 */
[----:B------:R3:W-:Y:S03]  /*7ad0*/  MUFU.EX2 R106, R108 ;  /* 0x0000006c006a7308 */ /* 0x0007e60000000800 */
[-C--:B--2---:R-:W-:Y:S04]  /*7ae0*/  HMMA.16816.F32 R36, R112, R120.reuse, R36 ;  /* 0x000000787024723c */ /* 0x084fe80000001824 */
[--C-:B-1----:R-:W-:Y:S01]  /*7af0*/  FFMA.FTZ R105, R236, c[0x0][0x23c], -R107.reuse ;  /* 0x00008f00ec697a23 */ /* 0x102fe2000001086b */
[----:B------:R-:W-:Y:S03]  /*7b00*/  MOV R236, R184 ;  /* 0x000000b800ec7202 */ /* 0x000fe60000000f00 */
[C---:B------:R-:W-:Y:S01]  /*7b10*/  HMMA.16816.F32 R40, R116.reuse, R120, R40 ;  /* 0x000000787428723c */ /* 0x040fe20000001828 */
[----:B------:R1:W-:Y:S03]  /*7b20*/  MUFU.EX2 R188, R105 ;  /* 0x0000006900bc7308 */ /* 0x0003e60000000800 */
[----:B----4-:R-:W-:Y:S04]  /*7b30*/  F2FP.PACK_AB R111, R189, R190 ;  /* 0x000000bebd6f723e */ /* 0x010fe800000000ff */
[-C--:B------:R-:W-:Y:S04]  /*7b40*/  HMMA.16816.F32 R44, R116, R122.reuse, R44 ;  /* 0x0000007a742c723c */ /* 0x080fe8000000182c */
[----:B---3--:R-:W-:Y:S04]  /*7b50*/  F2FP.PACK_AB R108, R195, R196 ;  /* 0x000000c4c36c723e */ /* 0x008fe800000000ff */
[C---:B------:R-:W-:Y:S01]  /*7b60*/  HMMA.16816.F32 R48, R112.reuse, R122, R48 ;  /* 0x0000007a7030723c */ /* 0x040fe20000001830 */
[----:B------:R-:W2:Y:S07]  /*7b70*/  LDSM.16.MT88.4 R120, [R222+0xb800] ;  /* 0x00b80000de78783b */ /* 0x000eae0000004200 */
[-C--:B------:R-:W-:Y:S04]  /*7b80*/  HMMA.16816.F32 R52, R112, R124.reuse, R52 ;  /* 0x0000007c7034723c */ /* 0x080fe80000001834 */
[--C-:B-1----:R-:W-:Y:S01]  /*7b90*/  FFMA.FTZ R105, R237, c[0x0][0x23c], -R107.reuse ;  /* 0x00008f00ed697a23 */ /* 0x102fe2000001086b */
[----:B------:R-:W-:Y:S03]  /*7ba0*/  MOV R237, R186 ;  /* 0x000000ba00ed7202 */ /* 0x000fe60000000f00 */
[C---:B------:R-:W-:Y:S01]  /*7bb0*/  HMMA.16816.F32 R56, R116.reuse, R124, R56 ;  /* 0x0000007c7438723c */ /* 0x040fe20000001838 */
[----:B------:R1:W3:Y:S07]  /*7bc0*/  MUFU.EX2 R187, R105 ;  /* 0x0000006900bb7308 */ /* 0x0002ee0000000800 */
[-C--:B------:R-:W-:Y:S08]  /*7bd0*/  HMMA.16816.F32 R60, R116, R126.reuse, R60 ;  /* 0x0000007e743c723c */ /* 0x080ff0000000183c */
[C---:B------:R-:W-:Y:S01]  /*7be0*/  HMMA.16816.F32 R64, R112.reuse, R126, R64 ;  /* 0x0000007e7040723c */ /* 0x040fe20000001840 */
[----:B------:R-:W4:Y:S07]  /*7bf0*/  LDSM.16.MT88.4 R124, [R220+0x9c00] ;  /* 0x009c0000dc7c783b */ /* 0x000f2e0000004200 */
[-C--:B-----5:R-:W-:Y:S04]  /*7c00*/  HMMA.16816.F32 R68, R112, R128.reuse, R68 ;  /* 0x000000807044723c */ /* 0x0a0fe80000001844 */
[--C-:B-1----:R-:W-:Y:S01]  /*7c10*/  FFMA.FTZ R105, R239, c[0x0][0x23c], -R110.reuse ;  /* 0x00008f00ef697a23 */ /* 0x102fe2000001086e */
[----:B---3--:R-:W-:Y:S01]  /*7c20*/  F2FP.PACK_AB R176, R187, R188 ;  /* 0x000000bcbbb0723e */ /* 0x008fe200000000ff */
[----:B------:R-:W3:Y:S02]  /*7c30*/  LDL.LU R239, [R1+0xc] ;  /* 0x00000c0001ef7983 */ /* 0x000ee40000300800 */
[C---:B------:R-:W-:Y:S01]  /*7c40*/  HMMA.16816.F32 R72, R116.reuse, R128, R72 ;  /* 0x000000807448723c */ /* 0x040fe20000001848 */
[----:B------:R1:W-:Y:S07]  /*7c50*/  MUFU.EX2 R186, R105 ;  /* 0x0000006900ba7308 */ /* 0x0003ee0000000800 */
[-C--:B------:R-:W-:Y:S08]  /*7c60*/  HMMA.16816.F32 R76, R116, R130.reuse, R76 ;  /* 0x00000082744c723c */ /* 0x080ff0000000184c */
[C---:B------:R-:W-:Y:S08]  /*7c70*/  HMMA.16816.F32 R80, R112.reuse, R130, R80 ;  /* 0x000000827050723c */ /* 0x040ff00000001850 */
[-C--:B--2---:R-:W-:Y:S04]  /*7c80*/  HMMA.16816.F32 R84, R112, R120.reuse, R84 ;  /* 0x000000787054723c */ /* 0x084fe80000001854 */
[--C-:B-1----:R-:W-:Y:S01]  /*7c90*/  FFMA.FTZ R105, R240, c[0x0][0x23c], -R110.reuse ;  /* 0x00008f00f0697a23 */ /* 0x102fe2000001086e */
[----:B------:R-:W-:Y:S01]  /*7ca0*/  MOV R240, R182 ;  /* 0x000000b600f07202 */ /* 0x000fe20000000f00 */
[----:B------:R-:W-:Y:S01]  /*7cb0*/  FFMA.FTZ R110, R109, c[0x0][0x23c], -R110 ;  /* 0x00008f006d6e7a23 */ /* 0x000fe2000001086e */
[----:B------:R-:W-:Y:S01]  /*7cc0*/  F2FP.PACK_AB R109, R194, R193 ;  /* 0x000000c1c26d723e */ /* 0x000fe200000000ff */
[C---:B------:R-:W-:Y:S01]  /*7cd0*/  HMMA.16816.F32 R88, R116.reuse, R120, R88 ;  /* 0x000000787458723c */ /* 0x040fe20000001858 */
[----:B------:R1:W2:Y:S07]  /*7ce0*/  MUFU.EX2 R185, R105 ;  /* 0x0000006900b97308 */ /* 0x0002ae0000000800 */
[-C--:B------:R-:W-:Y:S08]  /*7cf0*/  HMMA.16816.F32 R92, R116, R122.reuse, R92 ;  /* 0x0000007a745c723c */ /* 0x080ff0000000185c */
[----:B------:R-:W-:Y:S04]  /*7d00*/  HMMA.16816.F32 R96, R112, R122, R96 ;  /* 0x0000007a7060723c */ /* 0x000fe80000001860 */
[--C-:B-1----:R-:W-:Y:S02]  /*7d10*/  FFMA.FTZ R105, R241, c[0x0][0x23c], -R107.reuse ;  /* 0x00008f00f1697a23 */ /* 0x102fe4000001086b */
[----:B------:R-:W5:Y:S01]  /*7d20*/  LDL.LU R241, [R1+0x8] ;  /* 0x0000080001f17983 */ /* 0x000f620000300800 */
[----:B------:R-:W-:Y:S01]  /*7d30*/  FFMA.FTZ R107, R238, c[0x0][0x23c], -R107 ;  /* 0x00008f00ee6b7a23 */ /* 0x000fe2000001086b */
[----:B------:R-:W-:Y:S01]  /*7d40*/  MUFU.EX2 R184, R105 ;  /* 0x0000006900b87308 */ /* 0x000fe20000000800 */
[----:B--2---:R-:W-:Y:S03]  /*7d50*/  F2FP.PACK_AB R177, R185, R186 ;  /* 0x000000bab9b1723e */ /* 0x004fe600000000ff */
[----:B------:R-:W-:Y:S02]  /*7d60*/  MOV R238, R181 ;  /* 0x000000b500ee7202 */ /* 0x000fe40000000f00 */
[----:B------:R-:W1:Y:S04]  /*7d70*/  LDSM.16.MT88.4 R180, [R220+0xbc00] ;  /* 0x00bc0000dcb4783b */ /* 0x000e680000004200 */
[----:B------:R2:W2:Y:S10]  /*7d80*/  MUFU.EX2 R105, R110 ;  /* 0x0000006e00697308 */ /* 0x0004b40000000800 */
[----:B------:R-:W1:Y:S01]  /*7d90*/  MUFU.EX2 R107, R107 ;  /* 0x0000006b006b7308 */ /* 0x000e620000000800 */
[----:B--2---:R-:W-:Y:S02]  /*7da0*/  F2FP.PACK_AB R110, R191, R192 ;  /* 0x000000c0bf6e723e */ /* 0x004fe400000000ff */
[----:B------:R-:W-:Y:S05]  /*7db0*/  F2FP.PACK_AB R179, R105, R106 ;  /* 0x0000006a69b3723e */ /* 0x000fea00000000ff */
[-C--:B----4-:R-:W-:Y:S01]  /*7dc0*/  HMMA.16816.F32 R116, R108, R124.reuse, R4 ;  /* 0x0000007c6c74723c */ /* 0x090fe20000001804 */
[----:B------:R-:W2:Y:S04]  /*7dd0*/  LDSM.16.MT88.4 R4, [R222+0xbc00] ;  /* 0x00bc0000de04783b */ /* 0x000ea80000004200 */
[----:B-1----:R-:W-:Y:S07]  /*7de0*/  F2FP.PACK_AB R178, R107, R184 ;  /* 0x000000b86bb2723e */ /* 0x002fee00000000ff */
[C---:B------:R-:W-:Y:S01]  /*7df0*/  HMMA.16816.F32 R112, R176.reuse, R124, R8 ;  /* 0x0000007cb070723c */ /* 0x040fe20000001808 */
[----:B------:R-:W4:Y:S04]  /*7e00*/  LDL.LU R9, [R1] ;  /* 0x0000000001097983 */ /* 0x000f280000300800 */
[----:B------:R-:W4:Y:S02]  /*7e10*/  LDL.LU R11, [R1+0x4] ;  /* 0x00000400010b7983 */ /* 0x000f240000300800 */
[----:B------:R-:W-:Y:S01]  /*7e20*/  MOV R10, R133 ;  /* 0x00000085000a7202 */ /* 0x000fe20000000f00 */
[-C--:B------:R-:W-:Y:S04]  /*7e30*/  HMMA.16816.F32 R120, R176, R126.reuse, R12 ;  /* 0x0000007eb078723c */ /* 0x080fe8000000180c */
[----:B------:R-:W-:Y:S04]  /*7e40*/  MOV R8, R134 ;  /* 0x0000008600087202 */ /* 0x000fe80000000f00 */
        /* <DEDUP_REMOVED lines=20> */
[----:B------:R-:W-:Y:S04]  /*7f90*/  HMMA.16816.F32 R96, R108, R6, R96 ;  /* 0x000000066c60723c */ /* 0x000fe80000001860 */
[----:B---3--:R-:W-:Y:S04]  /*7fa0*/  FFMA.FTZ R0, R0, R239, R240 ;  /* 0x000000ef00007223 */ /* 0x008fe800000100f0 */
[----:B------:R-:W-:Y:S04]  /*7fb0*/  FADD.FTZ R0, R234, R0 ;  /* 0x00000000ea007221 */ /* 0x000fe80000010000 */
[----:B------:R-:W-:Y:S04]  /*7fc0*/  FADD.FTZ R0, R230, R0 ;  /* 0x00000000e6007221 */ /* 0x000fe80000010000 */
[----:B------:R-:W-:Y:S04]  /*7fd0*/  FADD.FTZ R0, R218, R0 ;  /* 0x00000000da007221 */ /* 0x000fe80000010000 */
[----:B------:R-:W-:Y:S04]  /*7fe0*/  FADD.FTZ R0, R249, R0 ;  /* 0x00000000f9007221 */ /* 0x000fe80000010000 */
[----:B------:R-:W-:Y:S04]  /*7ff0*/  FADD.FTZ R0, R248, R0 ;  /* 0x00000000f8007221 */ /* 0x000fe80000010000 */
[----:B------:R-:W-:Y:S02]  /*8000*/  FADD.FTZ R0, R245, R0 ;  /* 0x00000000f5007221 */ /* 0x000fe40000010000 */
[----:B-----5:R-:W-:Y:S04]  /*8010*/  FFMA.FTZ R2, R2, R241, R238 ;  /* 0x000000f102027223 */ /* 0x020fe800000100ee */
[----:B------:R-:W-:Y:S04]  /*8020*/  FADD.FTZ R2, R235, R2 ;  /* 0x00000002eb027221 */ /* 0x000fe80000010000 */
[----:B------:R-:W-:Y:S04]  /*8030*/  FADD.FTZ R2, R231, R2 ;  /* 0x00000002e7027221 */ /* 0x000fe80000010000 */
[----:B------:R-:W-:Y:S04]  /*8040*/  FADD.FTZ R2, R219, R2 ;  /* 0x00000002db027221 */ /* 0x000fe80000010000 */
[----:B------:R-:W-:Y:S04]  /*8050*/  FADD.FTZ R2, R251, R2 ;  /* 0x00000002fb027221 */ /* 0x000fe80000010000 */
[----:B------:R-:W-:Y:S04]  /*8060*/  FADD.FTZ R2, R250, R2 ;  /* 0x00000002fa027221 */ /* 0x000fe80000010000 */
[----:B------:R-:W-:Y:S02]  /*8070*/  FADD.FTZ R2, R247, R2 ;  /* 0x00000002f7027221 */ /* 0x000fe40000010000 */
[----:B----4-:R-:W-:Y:S02]  /*8080*/  FFMA.FTZ R101, R101, R9, R8 ;  /* 0x0000000965657223 */ /* 0x010fe40000010008 */
        /* <DEDUP_REMOVED lines=45> */
[----:B------:R1:W-:Y:S01]  /*8360*/  STL [R1], R6 ;  /* 0x0000000601007387 */ /* 0x0003e20000100800 */
[----:B------:R-:W-:Y:S02]  /*8370*/  FADD.FTZ R2, R184, R0 ;  /* 0x00000000b8027221 */ /* 0x000fe40000010000 */
[----:B------:R-:W-:Y:S01]  /*8380*/  FADD.FTZ R0, R106, R4 ;  /* 0x000000046a007221 */ /* 0x000fe20000010000 */
[----:B------:R-:W-:Y:S01]  /*8390*/  MOV R106, R102 ;  /* 0x00000066006a7202 */ /* 0x000fe20000000f00 */
[----:B------:R-:W-:Y:S02]  /*83a0*/  FADD.FTZ R4, R189, R5 ;  /* 0x00000005bd047221 */ /* 0x000fe40000010000 */
[----:B------:R-:W-:Y:S01]  /*83b0*/  FADD.FTZ R2, R107, R2 ;  /* 0x000000026b027221 */ /* 0x000fe20000010000 */
[----:B------:R-:W-:Y:S01]  /*83c0*/  MOV R107, R3 ;  /* 0x00000003006b7202 */ /* 0x000fe20000000f00 */
[----:B------:R-:W-:Y:S01]  /*83d0*/  FADD.FTZ R0, R105, R0 ;  /* 0x0000000069007221 */ /* 0x000fe20000010000 */
[----:B------:R1:W-:Y:S01]  /*83e0*/  STL [R1+0x4], R4 ;  /* 0x0000040401007387 */ /* 0x0003e20000100800 */
[----:B------:R-:W-:Y:S03]  /*83f0*/  MOV R105, R103 ;  /* 0x0000006700697202 */ /* 0x000fe60000000f00 */
[----:B------:R1:W-:Y:S04]  /*8400*/  STL [R1+0x8], R2 ;  /* 0x0000080201007387 */ /* 0x0003e80000100800 */
[----:B------:R1:W-:Y:S02]  /*8410*/  STL [R1+0xc], R0 ;  /* 0x00000c0001007387 */ /* 0x0003e40000100800 */
[----:B-1----:R-:W-:-:S05]  /*8420*/  @P0 BRA `(.L_x_293) ;  /* 0xffffc8b000000947 */ /* 0x002fca000383ffff */
.L_x_292:
[----:B-1----:R-:W2:Y:S04]  /*8430*/  LDL.LU R4, [R1] ;  /* 0x0000000001047983 */ /* 0x002ea80000300800 */
[----:B------:R-:W3:Y:S04]  /*8440*/  LDL.LU R5, [R1+0x4] ;  /* 0x0000040001057983 */ /* 0x000ee80000300800 */
[----:B------:R-:W4:Y:S04]  /*8450*/  LDL.LU R9, [R1+0x8] ;  /* 0x0000080001097983 */ /* 0x000f280000300800 */
[----:B------:R-:W4:Y:S04]  /*8460*/  LDL.LU R8, [R1+0xc] ;  /* 0x00000c0001087983 */ /* 0x000f280000300800 */
[----:B------:R-:W4:Y:S04]  /*8470*/  LDL.LU R52, [R1+0x40] ;  /* 0x0000400001347983 */ /* 0x000f280000300800 */
[----:B------:R-:W1:Y:S02]  /*8480*/  S2R R51, SR_TID.X ;  /* 0x0000000000337919 */ /* 0x000e640000002100 */
[----:B-1----:R-:W-:-:S04]  /*8490*/  SHF.R.S32.HI R24, RZ, 0x1f, R51 ;  /* 0x0000001fff187819 */ /* 0x002fc80000011433 */
[CC--:B------:R-:W-:Y:S02]  /*84a0*/  LEA.HI R13, R24.reuse, R51.reuse, RZ, 0x2 ;  /* 0x00000033180d7211 */ /* 0x0c0fe400078f10ff */
[----:B------:R-:W-:-:S04]  /*84b0*/  LEA.HI R24, R24, R51, RZ, 0x5 ;  /* 0x0000003318187211 */ /* 0x000fc800078f28ff */
        /* <DEDUP_REMOVED lines=16> */
[----:B--2---:R-:W-:-:S03]  /*85c0*/  FADD.FTZ R50, R2, R5 ;  /* 0x0000000502327221 */ /* 0x004fc60000010000 */
[----:B------:R-:W-:Y:S01]  /*85d0*/  FSETP.NE.FTZ.AND P6, PT, R49, RZ, PT ;  /* 0x000000ff3100720b */ /* 0x000fe20003fd5000 */
[----:B------:R-:W-:Y:S01]  /*85e0*/  @P0 IMAD.WIDE.U32 R4, R52, c[0x0][0x1e8], RZ ;  /* 0x00007a0034040a25 */ /* 0x000fe200078e00ff */
[----:B------:R-:W-:Y:S02]  /*85f0*/  LOP3.LUT R2, R13, 0xfffffffc, RZ, 0xc0, !PT ;  /* 0xfffffffc0d027812 */ /* 0x000fe400078ec0ff */
[----:B------:R-:W-:Y:S01]  /*8600*/  FSETP.NE.FTZ.AND P5, PT, R50, RZ, PT ;  /* 0x000000ff3200720b */ /* 0x000fe20003fb5000 */
[----:B---3--:R-:W-:Y:S01]  /*8610*/  FADD.FTZ R100, R7, R8 ;  /* 0x0000000807647221 */ /* 0x008fe20000010000 */
[----:B------:R-:W-:Y:S01]  /*8620*/  IADD3 R51, -R2, R51, RZ ;  /* 0x0000003302337210 */ /* 0x000fe20007ffe1ff */
[----:B------:R-:W-:Y:S01]  /*8630*/  @P0 IMAD R106, R52, c[0x0][0x1ec], R5 ;  /* 0x00007b00346a0a24 */ /* 0x000fe200078e0205 */
[----:B------:R-:W-:Y:S01]  /*8640*/  MOV R2, 0x3f800000 ;  /* 0x3f80000000027802 */ /* 0x000fe20000000f00 */
[----:B----4-:R-:W-:Y:S01]  /*8650*/  FADD.FTZ R101, R6, R9 ;  /* 0x0000000906657221 */ /* 0x010fe20000010000 */
[----:B------:R-:W-:-:S02]  /*8660*/  FSETP.NE.FTZ.AND P4, PT, R100, RZ, PT ;  /* 0x000000ff6400720b */ /* 0x000fc40003f95000 */
[----:B------:R-:W-:Y:S01]  /*8670*/  @P0 MOV R105, R4 ;  /* 0x0000000400690202 */ /* 0x000fe20000000f00 */
[----:B------:R-:W1:Y:S01]  /*8680*/  @P6 MUFU.RCP R0, R49 ;  /* 0x0000003100006308 */ /* 0x000e620000001000 */
[----:B------:R-:W-:Y:S02]  /*8690*/  FSETP.NE.FTZ.AND P3, PT, R101, RZ, PT ;  /* 0x000000ff6500720b */ /* 0x000fe40003f75000 */
[----:B------:R-:W-:-:S06]  /*86a0*/  MOV R4, 0x3f800000 ;  /* 0x3f80000000047802 */ /* 0x000fcc0000000f00 */
[----:B------:R-:W-:Y:S01]  /*86b0*/  @P5 MUFU.RCP R4, R50 ;  /* 0x0000003200045308 */ /* 0x000fe20000001000 */
[----:B-1----:R-:W-:-:S07]  /*86c0*/  FMUL.FTZ R116, R0, R116 ;  /* 0x0000007400747220 */ /* 0x002fce0000410000 */
[----:B------:R-:W1:Y:S01]  /*86d0*/  @P4 MUFU.RCP R2, R100 ;  /* 0x0000006400024308 */ /* 0x000e620000001000 */
        /* <DEDUP_REMOVED lines=34> */
[----:B-1----:R-:W-:Y:S01]  /*8900*/  FMUL.FTZ R112, R2, R112 ;  /* 0x0000007002707220 */ /* 0x002fe20000410000 */
        /* <DEDUP_REMOVED lines=107> */
[C---:B------:R-:W-:Y:S01]  /*8fc0*/  FMUL.FTZ R21, R4.reuse, R71 ;  /* 0x0000004704157220 */ /* 0x040fe20000410000 */
[----:B------:R-:W1:Y:S01]  /*8fd0*/  LDC.U8 R51, c[0x0][0x329] ;  /* 0x0000ca40ff337b82 */ /* 0x000e620000000000 */
[----:B------:R-:W-:Y:S01]  /*8fe0*/  FMUL.FTZ R82, R4, R82 ;  /* 0x0000005204527220 */ /* 0x000fe20000410000 */
[----:B------:R-:W-:Y:S01]  /*8ff0*/  LEA R0, R0, R2, 0x1 ;  /* 0x0000000200007211 */ /* 0x000fe200078e08ff */
[----:B------:R-:W-:Y:S01]  /*9000*/  FMUL.FTZ R17, R4, R83 ;  /* 0x0000005304117220 */ /* 0x000fe20000410000 */
[----:B------:R-:W-:Y:S01]  /*9010*/  LOP3.LUT P1, RZ, R6, 0x2, RZ, 0xc0, !PT ;  /* 0x0000000206ff7812 */ /* 0x000fe2000782c0ff */
        /* <DEDUP_REMOVED lines=19> */
[----:B-1----:R-:W-:Y:S02]  /*9150*/  ISETP.NE.AND P1, PT, R51, RZ, PT ;  /* 0x000000ff3300720c */ /* 0x002fe40003f25270 */
        /* <DEDUP_REMOVED lines=8> */
[----:B------:R-:W-:-:S03]  /*91e0*/  F2FP.PACK_AB R6, R95, R94 ;  /* 0x0000005e5f06723e */ /* 0x000fc600000000ff */
        /* <DEDUP_REMOVED lines=25> */
[----:B------:R2:W-:Y:S04]  /*9380*/  STS [R5+0x3200], R27 ;  /* 0x0032001b05007388 */ /* 0x0005e80000000800 */
[----:B------:R-:W-:Y:S04]  /*9390*/  STS [R5+0x3000], R28 ;  /* 0x0030001c05007388 */ /* 0x000fe80000000800 */
[----:B------:R3:W-:Y:S04]  /*93a0*/  STS [R4+0x3000], R12 ;  /* 0x0030000c04007388 */ /* 0x0007e80000000800 */
[----:B------:R-:W-:Y:S04]  /*93b0*/  STS [R4+0x3200], R23 ;  /* 0x0032001704007388 */ /* 0x000fe80000000800 */
[----:B------:R-:W-:Y:S04]  /*93c0*/  STS [R0+0x4000], R22 ;  /* 0x0040001600007388 */ /* 0x000fe80000000800 */
[----:B------:R-:W-:Y:S01]  /*93d0*/  STS [R0+0x4200], R21 ;  /* 0x0042001500007388 */ /* 0x000fe20000000800 */
[----:B-1----:R-:W-:-:S03]  /*93e0*/  @P1 MOV R25, c[0x0][0x210] ;  /* 0x0000840000191a02 */ /* 0x002fc60000000f00 */
[----:B------:R-:W-:Y:S04]  /*93f0*/  STS [R2+0x4000], R18 ;  /* 0x0040001202007388 */ /* 0x000fe80000000800 */
[----:B--2---:R-:W2:Y:S04]  /*9400*/  LDL R27, [R1+0x50] ;  /* 0x00005000011b7983 */ /* 0x004ea80000100800 */
[----:B------:R-:W-:Y:S01]  /*9410*/  STS [R2+0x4200], R17 ;  /* 0x0042001102007388 */ /* 0x000fe20000000800 */
[----:B---3--:R-:W-:Y:S01]  /*9420*/  @P1 IMAD R12, R25, c[0x0][0x214], RZ ;  /* 0x00008500190c1a24 */ /* 0x008fe200078e02ff */
[----:B------:R-:W-:-:S02]  /*9430*/  @!P1 MOV R25, c[0x0][0x214] ;  /* 0x0000850000199a02 */ /* 0x000fc40000000f00 */
[----:B------:R-:W1:Y:S02]  /*9440*/  S2R R26, SR_CTAID.Y ;  /* 0x00000000001a7919 */ /* 0x000e640000002600 */
[----:B------:R-:W-:Y:S02]  /*9450*/  @!P1 SEL R12, R25, c[0x0][0x234], !P2 ;  /* 0x00008d00190c9a07 */ /* 0x000fe40005000000 */
[----:B------:R3:W5:Y:S01]  /*9460*/  LDL R25, [R1+0x44] ;  /* 0x0000440001197983 */ /* 0x0007620000100800 */
[----:B------:R-:W-:-:S03]  /*9470*/  ISETP.NE.OR P2, PT, R51, RZ, !P2 ;  /* 0x000000ff3300720c */ /* 0x000fc60005745670 */
        /* <DEDUP_REMOVED lines=10> */
[----:B-1----:R-:W-:-:S03]  /*9520*/  @!P2 IMAD R2, R26, c[0x0][0x214], RZ ;  /* 0x000085001a02aa24 */ /* 0x002fc600078e02ff */
[----:B------:R1:W-:Y:S01]  /*9530*/  STS [R4+0x5000], R7 ;  /* 0x0050000704007388 */ /* 0x0003e20000000800 */
[----:B----4-:R-:W-:Y:S01]  /*9540*/  @P5 MUFU.LG2 R14, R50 ;  /* 0x00000032000e5308 */ /* 0x010fe20000000c00 */
[----:B------:R-:W-:Y:S02]  /*9550*/  @!P2 SEL R2, R2, R52, !P0 ;  /* 0x000000340202a207 */ /* 0x000fe40004000000 */
[----:B------:R4:W-:Y:S04]  /*9560*/  STS [R4+0x5200], R6 ;  /* 0x0052000604007388 */ /* 0x0009e80000000800 */
[----:B------:R-:W-:Y:S06]  /*9570*/  BAR.SYNC.DEFER_BLOCKING 0x0 ;  /* 0x0000000000007b1d */ /* 0x000fec0000010000 */
[----:B---3--:R-:W3:Y:S04]  /*9580*/  S2R R9, SR_CTAID.X ;  /* 0x0000000000097919 */ /* 0x008ee80000002500 */
[----:B------:R-:W3:Y:S01]  /*9590*/  S2R R19, SR_CTAID.Z ;  /* 0x0000000000137919 */ /* 0x000ee20000002700 */
[----:B-1----:R1:W1:Y:S01]  /*95a0*/  @P6 MUFU.LG2 R7, R49 ;  /* 0x0000003100076308 */ /* 0x0022620000000c00 */
[----:B------:R-:W-:Y:S01]  /*95b0*/  @!P0 IMAD.WIDE.U32 R10, R26, c[0x0][0x1e0], RZ ;  /* 0x000078001a0a8a25 */ /* 0x000fe200078e00ff */
[----:B------:R-:W-:-:S02]  /*95c0*/  @P1 MOV R0, 0x1 ;  /* 0x0000000100001802 */ /* 0x000fc40000000f00 */
[----:B----4-:R-:W-:Y:S01]  /*95d0*/  @!P0 SHF.R.S32.HI R4, RZ, 0x1f, R26 ;  /* 0x0000001fff048819 */ /* 0x010fe2000001141a */
[----:B------:R4:W1:Y:S04]  /*95e0*/  LDS.128 R32, [R226] ;  /* 0x00000000e2207984 */ /* 0x0008680000000c00 */
[----:B------:R4:W2:Y:S04]  /*95f0*/  LDS.128 R44, [R226+0x800] ;  /* 0x00080000e22c7984 */ /* 0x0008a80000000c00 */
        /* <DEDUP_REMOVED lines=8> */
[----:B-1----:R4:W1:Y:S04]  /*9680*/  LDS.128 R48, [R226+0x5000] ;  /* 0x00500000e2307984 */ /* 0x0028680000000c00 */
[----:B------:R4:W1:Y:S01]  /*9690*/  LDS.128 R60, [R226+0x5800] ;  /* 0x00580000e23c7984 */ /* 0x0008620000000c00 */
[----:B------:R-:W-:Y:S01]  /*96a0*/  @!P1 IMAD R0, R12, c[0x0][0x1c0], RZ ;  /* 0x000070000c009a24 */ /* 0x000fe200078e02ff */
[----:B------:R-:W-:Y:S01]  /*96b0*/  @!P0 MOV R105, R10 ;  /* 0x0000000a00698202 */ /* 0x000fe20000000f00 */
[----:B------:R-:W-:Y:S01]  /*96c0*/  @!P0 IMAD R4, R4, c[0x0][0x1e0], RZ ;  /* 0x0000780004048a24 */ /* 0x000fe200078e02ff */
[----:B------:R-:W4:Y:S01]  /*96d0*/  @P3 MUFU.LG2 R10, R101 ;  /* 0x00000065000a3308 */ /* 0x000f220000000c00 */
[C---:B------:R-:W-:Y:S01]  /*96e0*/  IMAD R0, R26.reuse, R0, RZ ;  /* 0x000000001a007224 */ /* 0x040fe200078e02ff */
[----:B------:R-:W-:Y:S01]  /*96f0*/  @P1 MOV R6, c[0x0][0x210] ;  /* 0x0000840000061a02 */ /* 0x000fe20000000f00 */
[----:B------:R-:W-:Y:S01]  /*9700*/  @!P0 IMAD R8, R26, c[0x0][0x1e4], R4 ;  /* 0x000079001a088a24 */ /* 0x000fe200078e0204 */
[----:B------:R-:W-:Y:S01]  /*9710*/  @!P1 MOV R6, 0x1 ;  /* 0x0000000100069802 */ /* 0x000fe20000000f00 */
[----:B------:R-:W-:-:S03]  /*9720*/  CS2R R4, SRZ ;  /* 0x0000000000047805 */ /* 0x000fc6000001ff00 */
[----:B------:R-:W4:Y:S01]  /*9730*/  @P4 MUFU.LG2 R13, R100 ;  /* 0x00000064000d4308 */ /* 0x000f220000000c00 */
[----:B------:R-:W-:Y:S02]  /*9740*/  @!P2 SHF.R.S32.HI R5, RZ, 0x1f, R2 ;  /* 0x0000001fff05a819 */ /* 0x000fe40000011402 */
[----:B------:R-:W-:Y:S02]  /*9750*/  SEL R0, R0, RZ, P2 ;  /* 0x000000ff00007207 */ /* 0x000fe40001000000 */
[----:B------:R-:W-:Y:S01]  /*9760*/  @!P2 MOV R4, R2 ;  /* 0x000000020004a202 */ /* 0x000fe20000000f00 */
[----:B---3--:R-:W-:Y:S02]  /*9770*/  IMAD R2, R9, R6, RZ ;  /* 0x0000000609027224 */ /* 0x008fe400078e02ff */
[----:B------:R-:W-:Y:S02]  /*9780*/  IMAD R0, R19, R12, R0 ;  /* 0x0000000c13007224 */ /* 0x000fe400078e0200 */
[----:B------:R-:W-:Y:S01]  /*9790*/  @P6 FMUL.FTZ R7, R7, 0.69314718246459960938 ;  /* 0x3f31721807076820 */ /* 0x000fe20000410000 */
[----:B------:R-:W-:Y:S01]  /*97a0*/  SHF.L.U32 R9, R2, 0x7, RZ ;  /* 0x0000000702097819 */ /* 0x000fe200000006ff */
[----:B----4-:R-:W-:Y:S01]  /*97b0*/  @P3 FMUL.FTZ R2, R10, 0.69314718246459960938 ;  /* 0x3f3172180a023820 */ /* 0x010fe20000410000 */
[----:B------:R-:W-:Y:S01]  /*97c0*/  MOV R18, 0x7f800000 ;  /* 0x7f80000000127802 */ /* 0x000fe20000000f00 */
[----:B------:R-:W-:Y:S01]  /*97d0*/  @P6 FFMA.FTZ R18, R104, c[0x0][0x238], R7 ;  /* 0x00008e0068126a23 */ /* 0x000fe20000010007 */
[----:B------:R-:W-:Y:S01]  /*97e0*/  @!P0 IADD3 R106, R11, R8, RZ ;  /* 0x000000080b6a8210 */ /* 0x000fe20007ffe0ff */
[----:B------:R-:W-:Y:S01]  /*97f0*/  @P5 FMUL.FTZ R8, R14, 0.69314718246459960938 ;  /* 0x3f3172180e085820 */ /* 0x000fe20000410000 */
[--C-:B------:R-:W-:Y:S01]  /*9800*/  IADD3 R10, P1, P0, R9, R4, R0.reuse ;  /* 0x00000004090a7210 */ /* 0x100fe2000783e000 */
[----:B------:R-:W-:Y:S01]  /*9810*/  @P4 FMUL.FTZ R7, R13, 0.69314718246459960938 ;  /* 0x3f3172180d074820 */ /* 0x000fe20000410000 */
        /* <DEDUP_REMOVED lines=9> */
[----:B------:R-:W-:Y:S02]  /*98b0*/  IADD3.X R11, R4, R5, R0, P1, P0 ;  /* 0x00000005040b7210 */ /* 0x000fe40000fe0400 */
[----:B--2---:R-:W-:-:S13]  /*98c0*/  LOP3.LUT P2, RZ, R27, 0x3, RZ, 0xc0, !PT ;  /* 0x000000031bff7812 */ /* 0x004fda000784c0ff */
[----:B------:R-:W-:Y:S05]  /*98d0*/  @P2 BRA `(.L_x_297) ;  /* 0x0000027000002947 */ /* 0x000fea0003800000 */
[----:B-1----:R-:W-:Y:S02]  /*98e0*/  SHF.R.S32.HI R0, RZ, 0x1f, R24 ;  /* 0x0000001fff007819 */ /* 0x002fe40000011418 */
[----:B------:R-:W-:Y:S02]  /*98f0*/  SHF.R.S32.HI R3, RZ, 0x1f, R27 ;  /* 0x0000001fff037819 */ /* 0x000fe4000001141b */
        /* <DEDUP_REMOVED lines=37> */
.L_x_297:
[----:B-1----:R-:W-:Y:S05]  /*9b50*/  BSYNC B0 ;  /* 0x0000000000007941 */ /* 0x002fea0003800000 */
.L_x_296:
[----:B------:R-:W2:Y:S04]  /*9b60*/  LDL.LU.64 R8, [R1+0x48] ;  /* 0x0000480001087983 */ /* 0x000ea80000300a00 */
[----:B------:R-:W3:Y:S04]  /*9b70*/  LDL.LU.64 R4, [R1+0x30] ;  /* 0x0000300001047983 */ /* 0x000ee80000300a00 */
[----:B------:R1:W5:Y:S01]  /*9b80*/  LDL.64 R12, [R1+0x38] ;  /* 0x00003800010c7983 */ /* 0x0003620000100a00 */
[----:B------:R-:W-:Y:S01]  /*9b90*/  SHF.R.S32.HI R0, RZ, 0x1f, R19 ;  /* 0x0000001fff007819 */ /* 0x000fe20000011413 */
[----:B------:R-:W-:Y:S04]  /*9ba0*/  BSSY B0, `(.L_x_298) ;  /* 0x0000013000007945 */ /* 0x000fe80003800000 */
[----:B------:R-:W-:-:S04]  /*9bb0*/  IMAD R0, R0, c[0x0][0x1f0], RZ ;  /* 0x00007c0000007a24 */ /* 0x000fc800078e02ff */
[----:B------:R-:W-:Y:S01]  /*9bc0*/  IMAD R0, R19, c[0x0][0x1f4], R0 ;  /* 0x00007d0013007a24 */ /* 0x000fe200078e0200 */
[----:B--2---:R-:W-:-:S04]  /*9bd0*/  IADD3 R2, P0, R8, R105, RZ ;  /* 0x0000006908027210 */ /* 0x004fc80007f1e0ff */
[----:B------:R-:W-:Y:S02]  /*9be0*/  IADD3.X R3, R9, R106, RZ, P0, !PT ;  /* 0x0000006a09037210 */ /* 0x000fe400007fe4ff */
[----:B---3-5:R-:W-:-:S03]  /*9bf0*/  ISETP.GE.AND P0, PT, R4, R25, PT ;  /* 0x000000190400720c */ /* 0x028fc60003f06270 */
[----:B------:R-:W-:-:S05]  /*9c00*/  IMAD.WIDE.U32 R8, R19, c[0x0][0x1f0], R2 ;  /* 0x00007c0013087a25 */ /* 0x000fca00078e0002 */
[----:B------:R-:W-:-:S05]  /*9c10*/  IADD3 R7, R9, R0, RZ ;  /* 0x0000000009077210 */ /* 0x000fca0007ffe0ff */
        /* <DEDUP_REMOVED lines=10> */
[----:B------:R1:W-:Y:S02]  /*9cc0*/  STG.E.128 [R2.64+0x80], R20 ;  /* 0x0000801402007986 */ /* 0x0003e4000c101d06 */
.L_x_299:
[----:B-1----:R-:W-:Y:S05]  /*9cd0*/  BSYNC B0 ;  /* 0x0000000000007941 */ /* 0x002fea0003800000 */
.L_x_298:
[----:B------:R-:W2:Y:S01]  /*9ce0*/  LDL.LU R0, [R1+0x54] ;  /* 0x0000540001007983 */ /* 0x000ea20000300800 */
[----:B------:R-:W-:Y:S01]  /*9cf0*/  BSSY B0, `(.L_x_300) ;  /* 0x0000010000007945 */ /* 0x000fe20003800000 */
[----:B--2---:R-:W-:-:S13]  /*9d00*/  ISETP.GE.AND P0, PT, R0, R25, PT ;  /* 0x000000190000720c */ /* 0x004fda0003f06270 */
        /* <DEDUP_REMOVED lines=14> */
.L_x_301:
[----:B------:R-:W-:Y:S05]  /*9df0*/  BSYNC B0 ;  /* 0x0000000000007941 */ /* 0x000fea0003800000 */
.L_x_300:
        /* <DEDUP_REMOVED lines=17> */
.L_x_303:
[----:B------:R-:W-:Y:S05]  /*9f10*/  BSYNC B0 ;  /* 0x0000000000007941 */ /* 0x000fea0003800000 */
.L_x_302:
        /* <DEDUP_REMOVED lines=17> */
.L_x_288:
[----:B------:R-:W2:Y:S01]  /*a030*/  LDL.LU R14, [R1+0x40] ;  /* 0x00004000010e7983 */ /* 0x000ea20000300800 */
[----:B-1----:R-:W1:Y:S01]  /*a040*/  LDC.U8 R4, c[0x0][0x329] ;  /* 0x0000ca40ff047b82 */ /* 0x002e620000000000 */
[----:B------:R-:W-:Y:S01]  /*a050*/  SHF.R.S32.HI R10, RZ, 0x1f, R155 ;  /* 0x0000001fff0a7819 */ /* 0x000fe2000001149b */
[----:B------:R-:W-:Y:S01]  /*a060*/  IMAD.IADD R15, R15, 0x1, -R12 ;  /* 0x000000010f0f7824 */ /* 0x000fe200078e0a0c */
[----:B------:R-:W-:Y:S02]  /*a070*/  BSSY B0, `(.L_x_304) ;  /* 0x000003e000007945 */ /* 0x000fe40003800000 */
[----:B------:R-:W-:-:S03]  /*a080*/  LEA.HI R10, R10, R155, RZ, 0x2 ;  /* 0x0000009b0a0a7211 */ /* 0x000fc600078f10ff */
[----:B------:R-:W3:Y:S01]  /*a090*/  LDC.U8 R0, c[0x0][0x328] ;  /* 0x0000ca00ff007b82 */ /* 0x000ee20000000000 */
[----:B-1----:R-:W-:Y:S02]  /*a0a0*/  ISETP.NE.AND P1, PT, R4, RZ, PT ;  /* 0x000000ff0400720c */ /* 0x002fe40003f25270 */
[----:B---3--:R-:W-:-:S04]  /*a0b0*/  ISETP.NE.AND P3, PT, R0, RZ, PT ;  /* 0x000000ff0000720c */ /* 0x008fc80003f65270 */
[----:B------:R-:W-:-:S07]  /*a0c0*/  ISETP.NE.OR P2, PT, R4, RZ, !P3 ;  /* 0x000000ff0400720c */ /* 0x000fce0005f45670 */
[----:B------:R-:W-:Y:S01]  /*a0d0*/  @P1 IMAD.MOV.U32 R7, RZ, RZ, c[0x0][0x210] ;  /* 0x00008400ff071624 */ /* 0x000fe200078e00ff */
[----:B------:R-:W-:Y:S01]  /*a0e0*/  LOP3.LUT R4, R10, 0x1ffffffc, RZ, 0xc0, !PT ;  /* 0x1ffffffc0a047812 */ /* 0x000fe200078ec0ff */
[----:B------:R-:W-:Y:S01]  /*a0f0*/  @!P1 IMAD.MOV.U32 R6, RZ, RZ, c[0x0][0x214] ;  /* 0x00008500ff069624 */ /* 0x000fe200078e00ff */
[----:B------:R-:W-:Y:S01]  /*a100*/  SHF.R.S32.HI R10, RZ, 0x2, R10 ;  /* 0x00000002ff0a7819 */ /* 0x000fe2000001140a */
[----:B------:R-:W-:Y:S02]  /*a110*/  @P1 IMAD R7, R7, c[0x0][0x214], RZ ;  /* 0x0000850007071a24 */ /* 0x000fe400078e02ff */
[----:B------:R-:W-:Y:S01]  /*a120*/  @P1 IMAD.MOV.U32 R18, RZ, RZ, c[0x0][0x210] ;  /* 0x00008400ff121624 */ /* 0x000fe200078e00ff */
[----:B------:R-:W-:Y:S02]  /*a130*/  @!P1 SEL R7, R6, c[0x0][0x234], !P3 ;  /* 0x00008d0006079a07 */ /* 0x000fe40005800000 */
[----:B------:R-:W-:-:S05]  /*a140*/  @!P1 MOV R18, 0x1 ;  /* 0x0000000100129802 */ /* 0x000fca0000000f00 */
[----:B------:R-:W-:Y:S01]  /*a150*/  IMAD R6, R12, R18, RZ ;  /* 0x000000120c067224 */ /* 0x000fe200078e02ff */
[C---:B--2---:R-:W-:Y:S02]  /*a160*/  ISETP.NE.AND P4, PT, R14.reuse, -0x1, PT ;  /* 0xffffffff0e00780c */ /* 0x044fe40003f85270 */
[----:B------:R-:W-:-:S11]  /*a170*/  ISETP.NE.OR P0, PT, R14, -0x1, P2 ;  /* 0xffffffff0e00780c */ /* 0x000fd60001705670 */
[----:B------:R-:W-:Y:S01]  /*a180*/  @P4 IMAD.WIDE.U32 R2, R14, c[0x0][0x1e8], RZ ;  /* 0x00007a000e024a25 */ /* 0x000fe200078e00ff */
[----:B------:R-:W-:-:S03]  /*a190*/  @!P4 SHF.R.S32.HI R0, RZ, 0x1f, R11 ;  /* 0x0000001fff00c819 */ /* 0x000fc6000001140b */
[----:B------:R-:W-:Y:S02]  /*a1a0*/  @P4 IMAD R5, R14, c[0x0][0x1ec], R3 ;  /* 0x00007b000e054a24 */ /* 0x000fe400078e0203 */
[----:B------:R-:W-:Y:S02]  /*a1b0*/  @!P4 IMAD R3, R0, c[0x0][0x1e0], RZ ;  /* 0x000078000003ca24 */ /* 0x000fe400078e02ff */
[----:B------:R-:W-:-:S04]  /*a1c0*/  @!P4 IMAD.WIDE.U32 R8, R11, c[0x0][0x1e0], RZ ;  /* 0x000078000b08ca25 */ /* 0x000fc800078e00ff */
[----:B------:R-:W-:Y:S01]  /*a1d0*/  IMAD.IADD R0, R155, 0x1, -R4 ;  /* 0x000000019b007824 */ /* 0x000fe200078e0a04 */
[----:B------:R-:W-:Y:S01]  /*a1e0*/  @!P4 MOV R2, R8 ;  /* 0x000000080002c202 */ /* 0x000fe20000000f00 */
[----:B------:R-:W-:Y:S01]  /*a1f0*/  @!P4 IMAD R4, R11, c[0x0][0x1e4], R3 ;  /* 0x000079000b04ca24 */ /* 0x000fe200078e0203 */
[----:B------:R-:W-:Y:S01]  /*a200*/  SHF.R.S32.HI R8, RZ, 0x1f, R17 ;  /* 0x0000001fff087819 */ /* 0x000fe20000011411 */
        /* <DEDUP_REMOVED lines=10> */
[----:B------:R-:W-:Y:S01]  /*a2b0*/  CS2R R2, SRZ ;  /* 0x0000000000027805 */ /* 0x000fe2000001ff00 */
[C---:B------:R-:W-:Y:S01]  /*a2c0*/  IMAD R8, R17.reuse, c[0x0][0x1f4], R8 ;  /* 0x00007d0011087a24 */ /* 0x040fe200078e0208 */
[--C-:B------:R-:W-:Y:S01]  /*a2d0*/  @!P2 SHF.R.S32.HI R3, RZ, 0x1f, R14.reuse ;  /* 0x0000001fff03a819 */ /* 0x100fe2000001140e */
[----:B------:R-:W-:Y:S01]  /*a2e0*/  @!P2 IMAD.MOV.U32 R2, RZ, RZ, R14 ;  /* 0x000000ffff02a224 */ /* 0x000fe200078e000e */
[----:B------:R-:W-:Y:S01]  /*a2f0*/  SEL R0, R0, RZ, P2 ;  /* 0x000000ff00007207 */ /* 0x000fe20001000000 */
[----:B------:R-:W-:Y:S01]  /*a300*/  IMAD.WIDE.U32 R12, R17, c[0x0][0x1f0], R4 ;  /* 0x00007c00110c7a25 */ /* 0x000fe200078e0004 */
[----:B------:R-:W-:-:S02]  /*a310*/  ISETP.GE.AND P2, PT, R10, R15, PT ;  /* 0x0000000f0a00720c */ /* 0x000fc40003f46270 */
[----:B------:R-:W-:Y:S01]  /*a320*/  SHF.R.S32.HI R11, RZ, 0x1f, R10 ;  /* 0x0000001fff0b7819 */ /* 0x000fe2000001140a */
[----:B------:R-:W-:Y:S01]  /*a330*/  IMAD R0, R17, R7, R0 ;  /* 0x0000000711007224 */ /* 0x000fe200078e0200 */
[----:B------:R-:W-:Y:S02]  /*a340*/  SHF.R.S32.HI R4, RZ, 0x1f, R6 ;  /* 0x0000001fff047819 */ /* 0x000fe40000011406 */
[----:B------:R-:W-:Y:S02]  /*a350*/  IADD3 R9, R8, R13, RZ ;  /* 0x0000000d08097210 */ /* 0x000fe40007ffe0ff */
        /* <DEDUP_REMOVED lines=15> */
.L_x_305:
[----:B------:R-:W-:Y:S05]  /*a450*/  BSYNC B0 ;  /* 0x0000000000007941 */ /* 0x000fea0003800000 */
.L_x_304:
        /* <DEDUP_REMOVED lines=17> */
.L_x_307:
[----:B------:R-:W-:Y:S05]  /*a570*/  BSYNC B0 ;  /* 0x0000000000007941 */ /* 0x000fea0003800000 */
.L_x_306:
[----:B-1----:R-:W-:Y:S01]  /*a580*/  IADD3 R14, R10, 0x40, RZ ;  /* 0x000000400a0e7810 */ /* 0x002fe20007ffe0ff */
        /* <DEDUP_REMOVED lines=16> */
.L_x_309:
[----:B------:R-:W-:Y:S05]  /*a690*/  BSYNC B0 ;  /* 0x0000000000007941 */ /* 0x000fea0003800000 */
.L_x_308:
[----:B------:R-:W-:Y:S01]  /*a6a0*/  IADD3 R16, R10, 0x60, RZ ;  /* 0x000000600a107810 */ /* 0x000fe20007ffe0ff */
[----:B------:R-:W-:Y:S03]  /*a6b0*/  BSSY B0, `(.L_x_310) ;  /* 0x0000010000007945 */ /* 0x000fe60003800000 */
[----:B------:R-:W-:-:S13]  /*a6c0*/  ISETP.GE.AND P0, PT, R16, R15, PT ;  /* 0x0000000f1000720c */ /* 0x000fda0003f06270 */
[----:B------:R-:W-:Y:S05]  /*a6d0*/  @P0 BRA `(.L_x_311) ;  /* 0x000000d000000947 */ /* 0x000fea0003800000 */
[----:B------:R-:W-:Y:S01]  /*a6e0*/  IADD3 R0, P0, R6, 0x60, RZ ;  /* 0x0000006006007810 */ /* 0x000fe20007f1e0ff */
[----:B-12---:R-:W-:Y:S01]  /*a6f0*/  IMAD.MOV.U32 R2, RZ, RZ, R12 ;  /* 0x000000ffff027224 */ /* 0x006fe200078e000c */
        /* <DEDUP_REMOVED lines=11> */
.L_x_311:
[----:B------:R-:W-:Y:S05]  /*a7b0*/  BSYNC B0 ;  /* 0x0000000000007941 */ /* 0x000fea0003800000 */
.L_x_310:
[----:B------:R-:W-:-:S04]  /*a7c0*/  LOP3.LUT P6, RZ, R155, 0x3, RZ, 0xc0, !PT ;  /* 0x000000039bff7812 */ /* 0x000fc800078cc0ff */
[-C--:B------:R-:W-:Y:S02]  /*a7d0*/  ISETP.GE.OR P5, PT, R10, R15.reuse, P6 ;  /* 0x0000000f0a00720c */ /* 0x080fe400037a6670 */
[-C--:B------:R-:W-:Y:S02]  /*a7e0*/  ISETP.GE.OR P4, PT, R17, R15.reuse, P6 ;  /* 0x0000000f1100720c */ /* 0x080fe40003786670 */
[-C--:B------:R-:W-:Y:S02]  /*a7f0*/  ISETP.GE.OR P3, PT, R14, R15.reuse, P6 ;  /* 0x0000000f0e00720c */ /* 0x080fe40003766670 */
[----:B------:R-:W-:-:S07]  /*a800*/  ISETP.GE.OR P6, PT, R16, R15, P6 ;  /* 0x0000000f1000720c */ /* 0x000fce00037c6670 */
[-C--:B------:R-:W-:Y:S02]  /*a810*/  @!P5 IMAD R0, R10, R18.reuse, RZ ;  /* 0x000000120a00d224 */ /* 0x080fe400078e02ff */
[-C--:B-12---:R-:W-:Y:S02]  /*a820*/  @!P4 IMAD R3, R17, R18.reuse, RZ ;  /* 0x000000121103c224 */ /* 0x086fe400078e02ff */
        /* <DEDUP_REMOVED lines=28> */
.L_x_312:
        /* <DEDUP_REMOVED lines=9> */
.L_x_1033:


//--------------------- .text._ZN5flash16flash_fwd_kernelI23Flash_fwd_kernel_traitsILi96ELi128ELi64ELi4ELb0ELb0EN7cutlass6half_tE19Flash_kernel_traitsILi96ELi128ELi64ELi4ES3_EELb1ELb0ELb0ELb0ELb0ELb0ELb0ELb0EEEvNS_16Flash_fwd_paramsE --------------------------
	.section	.text._ZN5flash16flash_fwd_kernelI23Flash_fwd_kernel_traitsILi96ELi128ELi64ELi4ELb0ELb0EN7cutlass6half_tE19Flash_kernel_traitsILi96ELi128ELi64ELi4ES3_EELb1ELb0ELb0ELb0ELb0ELb0ELb0ELb0EEEvNS_16Flash_fwd_paramsE,"ax",@progbits
	.sectioninfo	@"SHI_REGISTERS=255"
	.align	128
        .global         _ZN5flash16flash_fwd_kernelI23Flash_fwd_kernel_traitsILi96ELi128ELi64ELi4ELb0ELb0EN7cutlass6half_tE19Flash_kernel_traitsILi96ELi128ELi64ELi4ES3_EELb1ELb0ELb0ELb0ELb0ELb0ELb0ELb0EEEvNS_16Flash_fwd_paramsE
        .type           _ZN5flash16flash_fwd_kernelI23Flash_fwd_kernel_traitsILi96ELi128ELi64ELi4ELb0ELb0EN7cutlass6half_tE19Flash_kernel_traitsILi96ELi128ELi64ELi4ES3_EELb1ELb0ELb0ELb0ELb0ELb0ELb0ELb0EEEvNS_16Flash_fwd_paramsE,@function
        .size           _ZN5flash16flash_fwd_kernelI23Flash_fwd_kernel_traitsILi96ELi128ELi64ELi4ELb0ELb0EN7cutlass6half_tE19Flash_kernel_traitsILi96ELi128ELi64ELi4ES3_EELb1ELb0ELb0ELb0ELb0ELb0ELb0ELb0EEEvNS_16Flash_fwd_paramsE,(.L_x_1034 - _ZN5flash16flash_fwd_kernelI23Flash_fwd_kernel_traitsILi96ELi128ELi64ELi4ELb0ELb0EN7cutlass6half_tE19Flash_kernel_traitsILi96ELi128ELi64ELi4ES3_EELb1ELb0ELb0ELb0ELb0ELb0ELb0ELb0EEEvNS_16Flash_fwd_paramsE)
        .other          _ZN5flash16flash_fwd_kernelI23Flash_fwd_kernel_traitsILi96ELi128ELi64ELi4ELb0ELb0EN7cutlass6half_tE19Flash_kernel_traitsILi96ELi128ELi64ELi4ES3_EELb1ELb0ELb0ELb0ELb0ELb0ELb0ELb0EEEvNS_16Flash_fwd_paramsE,@"STO_CUDA_ENTRY STV_DEFAULT"
_ZN5flash16flash_fwd_kernelI23Flash_fwd_kernel_traitsILi96ELi128ELi64ELi4ELb0ELb0EN7cutlass6half_tE19Flash_kernel_traitsILi96ELi128ELi64ELi4ES3_EELb1ELb0ELb0ELb0ELb0ELb0ELb0ELb0EEEvNS_16Flash_fwd_paramsE:
.text._ZN5flash16flash_fwd_kernelI23Flash_fwd_kernel_traitsILi96ELi128ELi64ELi4ELb0ELb0EN7cutlass6half_tE19Flash_kernel_traitsILi96ELi128ELi64ELi4ES3_EELb1ELb0ELb0ELb0ELb0ELb0ELb0ELb0EEEvNS_16Flash_fwd_paramsE:
        /* <DEDUP_REMOVED lines=72> */
.L_x_313:
[----:B------:R-:W-:Y:S02]  /*0480*/  MOV R0, c[0x0][0x218] ;  /* 0x0000860000007a02 */ /* 0x000fe40000000f00 */
.L_x_314:
        /* <DEDUP_REMOVED lines=12> */
[C---:B------:R-:W-:Y:S02]  /*0550*/  IADD3 R0, R36.reuse, 0x3f, RZ ;  /* 0x0000003f24007810 */ /* 0x040fe40007ffe0ff */
[----:B------:R-:W-:Y:S02]  /*0560*/  ISETP.GE.AND P0, PT, R36, 0x1, PT ;  /* 0x000000012400780c */ /* 0x000fe40003f06270 */
[----:B------:R-:W-:-:S04]  /*0570*/  SHF.R.S32.HI R2, RZ, 0x1f, R0 ;  /* 0x0000001fff027819 */ /* 0x000fc80000011400 */
[----:B------:R-:W-:-:S05]  /*0580*/  LEA.HI R166, R2, R0, RZ, 0x6 ;  /* 0x0000000002a67211 */ /* 0x000fca00078f30ff */
[----:B------:R2:W-:Y:S02]  /*0590*/  STL [R1+0x8], R166 ;  /* 0x000008a601007387 */ /* 0x0005e40000100800 */
[----:B------:R-:W-:Y:S05]  /*05a0*/  @!P0 BRA `(.L_x_315) ;  /* 0x0000c89000008947 */ /* 0x000fea0003800000 */
[----:B------:R-:W-:Y:S01]  /*05b0*/  ISETP.NE.AND P1, PT, R13, -0x1, PT ;  /* 0xffffffff0d00780c */ /* 0x000fe20003f25270 */
[----:B------:R-:W3:Y:S01]  /*05c0*/  LDC.U8 R245, c[0x0][0x2d8] ;  /* 0x0000b600fff57b82 */ /* 0x000ee20000000000 */
[----:B------:R-:W-:-:S11]  /*05d0*/  ISETP.NE.AND P0, PT, R9, -0x1, PT ;  /* 0xffffffff0900780c */ /* 0x000fd60003f05270 */
[----:B------:R-:W-:Y:S01]  /*05e0*/  @!P1 SHF.R.S32.HI R4, RZ, 0x1f, R16 ;  /* 0x0000001fff049819 */ /* 0x000fe20000011410 */
[----:B------:R-:W-:Y:S01]  /*05f0*/  @P1 IMAD.WIDE.U32 R2, R13, c[0x0][0x190], RZ ;  /* 0x000064000d021a25 */ /* 0x000fe200078e00ff */
[----:B------:R-:W-:-:S03]  /*0600*/  @P0 IADD3 R0, R7, R9, RZ ;  /* 0x0000000907000210 */ /* 0x000fc60007ffe0ff */
[----:B------:R-:W-:Y:S01]  /*0610*/  @!P1 IMAD R6, R4, c[0x0][0x178], RZ ;  /* 0x00005e0004069a24 */ /* 0x000fe200078e02ff */
[----:B-1--4-:R-:W-:Y:S01]  /*0620*/  @P1 MOV R10, R2 ;  /* 0x00000002000a1202 */ /* 0x012fe20000000f00 */
        /* <DEDUP_REMOVED lines=9> */
[----:B---3--:R-:W-:Y:S01]  /*06c0*/  SHF.R.S32.HI R0, RZ, 0x1f, R7 ;  /* 0x0000001fff007819 */ /* 0x008fe20000011407 */
        /* <DEDUP_REMOVED lines=10> */
.L_x_316:
[----:B---3--:R-:W-:Y:S02]  /*0770*/  IABS R4, c[0x0][0x1c8] ;  /* 0x0000720000047a13 */ /* 0x008fe40000000000 */
        /* <DEDUP_REMOVED lines=19> */
[----:B------:R-:W-:Y:S02]  /*08b0*/  LOP3.LUT R2, R21, c[0x0][0x1c8], RZ, 0x3c, !PT ;  /* 0x0000720015027a12 */ /* 0x000fe400078e3cff */
[----:B------:R-:W-:Y:S02]  /*08c0*/  SHF.R.S32.HI R9, RZ, 0x1f, R21 ;  /* 0x0000001fff097819 */ /* 0x000fe40000011415 */
        /* <DEDUP_REMOVED lines=20> */
.L_x_317:
[-C--:B------:R-:W-:Y:S01]  /*0a10*/  LEA.HI R3, R17, R146.reuse, RZ, 0x2 ;  /* 0x0000009211037211 */ /* 0x080fe200078f10ff */
[----:B------:R-:W-:Y:S01]  /*0a20*/  IMAD.IADD R32, R15, 0x1, -R12 ;  /* 0x000000010f207824 */ /* 0x000fe200078e0a0c */
[-C--:B------:R-:W-:Y:S01]  /*0a30*/  LEA.HI R24, R17, R146.reuse, RZ, 0x3 ;  /* 0x0000009211187211 */ /* 0x080fe200078f18ff */
[----:B------:R-:W-:Y:S01]  /*0a40*/  IMAD R15, R9, c[0x0][0x1a8], RZ ;  /* 0x00006a00090f7a24 */ /* 0x000fe200078e02ff */
[----:B------:R-:W-:Y:S01]  /*0a50*/  LOP3.LUT R0, R3, 0xfffffffc, RZ, 0xc0, !PT ;  /* 0xfffffffc03007812 */ /* 0x000fe200078ec0ff */
[----:B------:R-:W-:Y:S01]  /*0a60*/  BSSY B0, `(.L_x_318) ;  /* 0x0000064000007945 */ /* 0x000fe20003800000 */
[----:B------:R-:W-:Y:S01]  /*0a70*/  SHF.R.S32.HI R22, RZ, 0x3, R24 ;  /* 0x00000003ff167819 */ /* 0x000fe20000011418 */
[----:B------:R-:W-:Y:S01]  /*0a80*/  IMAD R15, R21, c[0x0][0x1ac], R15 ;  /* 0x00006b00150f7a24 */ /* 0x000fe200078e020f */
[----:B------:R-:W-:Y:S01]  /*0a90*/  SHF.R.S32.HI R4, RZ, 0x2, R3 ;  /* 0x00000002ff047819 */ /* 0x000fe20000011403 */
[----:B------:R-:W-:Y:S01]  /*0aa0*/  IMAD.IADD R2, R146, 0x1, -R0 ;  /* 0x0000000192027824 */ /* 0x000fe200078e0a00 */
[----:B------:R-:W-:Y:S01]  /*0ab0*/  SHF.R.S32.HI R145, RZ, 0x5, R20 ;  /* 0x00000005ff917819 */ /* 0x000fe20000011414 */
[----:B------:R-:W-:Y:S01]  /*0ac0*/  IMAD.SHL.U32 R0, R22, 0x40, RZ ;  /* 0x0000004016007824 */ /* 0x000fe200078e00ff */
[----:B------:R-:W-:Y:S01]  /*0ad0*/  LEA.HI R23, R17, R146, RZ, 0x4 ;  /* 0x0000009211177211 */ /* 0x000fe200078f20ff */
[----:B------:R-:W-:Y:S01]  /*0ae0*/  IMAD.SHL.U32 R168, R2, 0x8, RZ ;  /* 0x0000000802a87824 */ /* 0x000fe200078e00ff */
[----:B------:R-:W-:Y:S01]  /*0af0*/  LEA.HI R2, R3, R4, RZ, 0x1 ;  /* 0x0000000403027211 */ /* 0x000fe200078f08ff */
[----:B------:R1:W-:Y:S01]  /*0b00*/  STL [R1+0x3c], R32 ;  /* 0x00003c2001007387 */ /* 0x0003e20000100800 */
[----:B------:R-:W-:-:S02]  /*0b10*/  LOP3.LUT R0, R0, 0xc0, RZ, 0xc0, !PT ;  /* 0x000000c000007812 */ /* 0x000fc400078ec0ff */
[----:B------:R-:W-:Y:S02]  /*0b20*/  LOP3.LUT R2, R2, 0x7fffffe, RZ, 0xc0, !PT ;  /* 0x07fffffe02027812 */ /* 0x000fe400078ec0ff */
[----:B------:R-:W-:Y:S02]  /*0b30*/  LOP3.LUT R3, R0, 0x18, R168, 0xf8, !PT ;  /* 0x0000001800037812 */ /* 0x000fe400078ef8a8 */
[----:B------:R-:W-:Y:S02]  /*0b40*/  SHF.R.U32.HI R0, RZ, 0x3, R0 ;  /* 0x00000003ff007819 */ /* 0x000fe40000011600 */
[----:B------:R-:W-:Y:S02]  /*0b50*/  SHF.R.S32.HI R169, RZ, 0x1f, R168 ;  /* 0x0000001fffa97819 */ /* 0x000fe400000114a8 */
[----:B------:R-:W-:Y:S01]  /*0b60*/  LOP3.LUT R5, R3, R0, RZ, 0x3c, !PT ;  /* 0x0000000003057212 */ /* 0x000fe200078e3cff */
[----:B------:R-:W-:Y:S01]  /*0b70*/  IMAD.IADD R0, R4, 0x1, -R2 ;  /* 0x0000000104007824 */ /* 0x000fe200078e0a02 */
[C---:B------:R-:W-:Y:S01]  /*0b80*/  IADD3 R2, P0, R168.reuse, R10, RZ ;  /* 0x0000000aa8027210 */ /* 0x040fe20007f1e0ff */
[----:B------:R1:W-:Y:S01]  /*0b90*/  STL.64 [R1+0x10], R168 ;  /* 0x000010a801007387 */ /* 0x0003e20000100a00 */
[C---:B------:R-:W-:Y:S01]  /*0ba0*/  IADD3 R165, R168.reuse, 0x20, RZ ;  /* 0x00000020a8a57810 */ /* 0x040fe20007ffe0ff */
[----:B------:R-:W-:Y:S01]  /*0bb0*/  IMAD R6, R145, 0x8, R0 ;  /* 0x0000000891067824 */ /* 0x000fe200078e0200 */
[----:B------:R-:W-:Y:S01]  /*0bc0*/  LOP3.LUT R0, R23, 0xfffffff0, RZ, 0xc0, !PT ;  /* 0xfffffff017007812 */ /* 0x000fe200078ec0ff */
[----:B------:R-:W-:Y:S01]  /*0bd0*/  IMAD.X R3, R169, 0x1, R11, P0 ;  /* 0x00000001a9037824 */ /* 0x000fe200000e060b */
[----:B------:R-:W-:Y:S01]  /*0be0*/  IADD3 R164, R168, 0x40, RZ ;  /* 0x00000040a8a47810 */ /* 0x000fe20007ffe0ff */
[----:B------:R-:W-:Y:S01]  /*0bf0*/  IMAD.U32 R222, R6, 0x20, R5 ;  /* 0x0000002006de7824 */ /* 0x000fe200078e0005 */
[----:B------:R-:W-:Y:S01]  /*0c00*/  SHF.R.S32.HI R5, RZ, 0x1f, R4 ;  /* 0x0000001fff057819 */ /* 0x000fe20000011404 */
[----:B------:R-:W-:-:S02]  /*0c10*/  IMAD.IADD R20, R146, 0x1, -R0 ;  /* 0x0000000192147824 */ /* 0x000fc400078e0a00 */
[----:B------:R-:W-:-:S04]  /*0c20*/  IMAD.WIDE.U32 R6, R4, c[0x0][0x198], R168 ;  /* 0x0000660004067a25 */ /* 0x000fc800078e00a8 */
[----:B------:R-:W-:Y:S01]  /*0c30*/  IMAD R0, R5, c[0x0][0x198], RZ ;  /* 0x0000660005007a24 */ /* 0x000fe200078e02ff */
[----:B------:R-:W-:Y:S01]  /*0c40*/  IADD3 R6, P0, R18, R6, RZ ;  /* 0x0000000612067210 */ /* 0x000fe20007f1e0ff */
[----:B------:R-:W-:Y:S01]  /*0c50*/  IMAD.WIDE.U32 R16, R21, c[0x0][0x1a8], R2 ;  /* 0x00006a0015107a25 */ /* 0x000fe200078e0002 */
[----:B------:R-:W-:-:S03]  /*0c60*/  LEA.HI R21, R20, R20, RZ, 0x1 ;  /* 0x0000001414157211 */ /* 0x000fc600078f08ff */
[C---:B------:R-:W-:Y:S01]  /*0c70*/  IMAD R10, R4.reuse, c[0x0][0x19c], R0 ;  /* 0x00006700040a7a24 */ /* 0x040fe200078e0200 */
[--C-:B------:R-:W-:Y:S01]  /*0c80*/  SHF.R.S32.HI R9, RZ, 0x1, R21.reuse ;  /* 0x00000001ff097819 */ /* 0x100fe20000011415 */
[----:B------:R-:W-:Y:S01]  /*0c90*/  IMAD R12, R5, c[0x0][0x1a0], RZ ;  /* 0x00006800050c7a24 */ /* 0x000fe200078e02ff */
[----:B------:R-:W-:Y:S01]  /*0ca0*/  SHF.R.S32.HI R11, RZ, 0x1f, R21 ;  /* 0x0000001fff0b7819 */ /* 0x000fe20000011415 */
[C---:B------:R-:W-:Y:S01]  /*0cb0*/  IMAD.WIDE.U32 R2, R4.reuse, c[0x0][0x1a0], R168 ;  /* 0x0000680004027a25 */ /* 0x040fe200078e00a8 */
[----:B------:R-:W-:Y:S02]  /*0cc0*/  IADD3.X R7, R19, R7, R10, P0, !PT ;  /* 0x0000000713077210 */ /* 0x000fe400007fe40a */
[----:B------:R-:W-:Y:S01]  /*0cd0*/  SHF.R.S32.HI R0, RZ, 0x1f, R8 ;  /* 0x0000001fff007819 */ /* 0x000fe20000011408 */
[----:B------:R-:W-:Y:S01]  /*0ce0*/  IMAD R10, R4, c[0x0][0x1a4], R12 ;  /* 0x00006900040a7a24 */ /* 0x000fe200078e020c */
[----:B------:R-:W-:Y:S01]  /*0cf0*/  LEA.HI R11, R11, R9, RZ, 0x2 ;  /* 0x000000090b0b7211 */ /* 0x000fe200078f10ff */
[----:B------:R-:W-:Y:S01]  /*0d00*/  IMAD.WIDE.U32 R28, R8, c[0x0][0x1b0], R6 ;  /* 0x00006c00081c7a25 */ /* 0x000fe200078e0006 */
[----:B------:R-:W-:-:S02]  /*0d10*/  IADD3 R2, P0, R13, R2, RZ ;  /* 0x000000020d027210 */ /* 0x000fc40007f1e0ff */
[----:B------:R-:W-:Y:S01]  /*0d20*/  LOP3.LUT R12, R11, 0xfffffffc, RZ, 0xc0, !PT ;  /* 0xfffffffc0b0c7812 */ /* 0x000fe200078ec0ff */
[----:B------:R-:W-:Y:S01]  /*0d30*/  IMAD R11, R0, c[0x0][0x1b0], RZ ;  /* 0x00006c00000b7a24 */ /* 0x000fe200078e02ff */
[----:B------:R-:W-:Y:S01]  /*0d40*/  IADD3.X R3, R14, R3, R10, P0, !PT ;  /* 0x000000030e037210 */ /* 0x000fe200007fe40a */
[----:B------:R-:W-:Y:S01]  /*0d50*/  IMAD R0, R0, c[0x0][0x1b8], RZ ;  /* 0x00006e0000007a24 */ /* 0x000fe200078e02ff */
[----:B------:R1:W-:Y:S01]  /*0d60*/  STL.64 [R1+0x28], R28 ;  /* 0x0000281c01007387 */ /* 0x0003e20000100a00 */
[----:B------:R-:W-:Y:S01]  /*0d70*/  IMAD.IADD R19, R9, 0x1, -R12 ;  /* 0x0000000109137824 */ /* 0x000fe200078e0a0c */
[----:B------:R-:W-:Y:S01]  /*0d80*/  ISETP.GE.AND P0, PT, R4, R32, PT ;  /* 0x000000200400720c */ /* 0x000fe20003f06270 */
[C---:B------:R-:W-:Y:S02]  /*0d90*/  IMAD R0, R8.reuse, c[0x0][0x1bc], R0 ;  /* 0x00006f0008007a24 */ /* 0x040fe400078e0200 */
[----:B------:R-:W-:Y:S01]  /*0da0*/  IMAD.WIDE.U32 R26, R8, c[0x0][0x1b8], R2 ;  /* 0x00006e00081a7a25 */ /* 0x000fe200078e0002 */
[----:B------:R-:W-:-:S03]  /*0db0*/  LOP3.LUT P1, RZ, R19, 0x2, RZ, 0xc0, !PT ;  /* 0x0000000213ff7812 */ /* 0x000fc6000782c0ff */
[----:B------:R-:W-:Y:S01]  /*0dc0*/  IMAD R9, R8, c[0x0][0x1b4], R11 ;  /* 0x00006d0008097a24 */ /* 0x000fe200078e020b */
[----:B------:R1:W-:Y:S01]  /*0dd0*/  STL.64 [R1+0x20], R26 ;  /* 0x0000201a01007387 */ /* 0x0003e20000100a00 */
[----:B------:R-:W-:Y:S02]  /*0de0*/  IMAD.IADD R25, R27, 0x1, R0 ;  /* 0x000000011b197824 */ /* 0x000fe400078e0200 */
[----:B------:R-:W-:Y:S01]  /*0df0*/  IMAD.IADD R31, R29, 0x1, R9 ;  /* 0x000000011d1f7824 */ /* 0x000fe200078e0209 */
[----:B------:R1:W-:Y:S01]  /*0e00*/  STL [R1+0x34], R165 ;  /* 0x000034a501007387 */ /* 0x0003e20000100800 */
[----:B------:R-:W-:Y:S02]  /*0e10*/  IMAD.MOV.U32 R3, RZ, RZ, 0x10 ;  /* 0x00000010ff037424 */ /* 0x000fe400078e00ff */
[----:B------:R-:W-:Y:S01]  /*0e20*/  IMAD.WIDE R6, R153, 0x80, R4 ;  /* 0x0000008099067825 */ /* 0x000fe200078e0204 */
[----:B------:R1:W-:Y:S02]  /*0e30*/  STL [R1+0x38], R164 ;  /* 0x000038a401007387 */ /* 0x0003e40000100800 */
[----:B------:R-:W-:Y:S01]  /*0e40*/  SEL R3, R3, 0xfffffff0, !P1 ;  /* 0xfffffff003037807 */ /* 0x000fe20004800000 */
[----:B------:R-:W-:Y:S01]  /*0e50*/  IMAD.SHL.U32 R222, R222, 0x2, RZ ;  /* 0x00000002dede7824 */ /* 0x000fe200078e00ff */
[----:B------:R1:W-:Y:S01]  /*0e60*/  STL [R1+0xc], R25 ;  /* 0x00000c1901007387 */ /* 0x0003e20000100800 */
[----:B------:R-:W-:-:S03]  /*0e70*/  IMAD.IADD R11, R17, 0x1, R15 ;  /* 0x00000001110b7824 */ /* 0x000fc600078e020f */
[----:B------:R1:W-:Y:S01]  /*0e80*/  STL [R1+0x1c], R31 ;  /* 0x00001c1f01007387 */ /* 0x0003e20000100800 */
        /* <DEDUP_REMOVED lines=33> */
.L_x_319:
[----:B------:R-:W-:Y:S05]  /*10a0*/  BSYNC B0 ;  /* 0x0000000000007941 */ /* 0x000fea0003800000 */
.L_x_318:
        /* <DEDUP_REMOVED lines=37> */
.L_x_321:
[----:B------:R-:W-:Y:S05]  /*1300*/  BSYNC B0 ;  /* 0x0000000000007941 */ /* 0x000fea0003800000 */
.L_x_320:
        /* <DEDUP_REMOVED lines=37> */
.L_x_323:
[----:B------:R-:W-:Y:S05]  /*1560*/  BSYNC B0 ;  /* 0x0000000000007941 */ /* 0x000fea0003800000 */
.L_x_322:
        /* <DEDUP_REMOVED lines=40> */
.L_x_325:
[----:B------:R-:W-:Y:S05]  /*17f0*/  BSYNC B0 ;  /* 0x0000000000007941 */ /* 0x000fea0003800000 */
.L_x_324:
[----:B------:R-:W-:Y:S01]  /*1800*/  MOV R154, R30 ;  /* 0x0000001e009a7202 */ /* 0x000fe20000000f00 */
[----:B------:R-:W-:Y:S01]  /*1810*/  BSSY B0, `(.L_x_326) ;  /* 0x0000028000007945 */ /* 0x000fe20003800000 */
[----:B------:R-:W-:Y:S02]  /*1820*/  MOV R155, R31 ;  /* 0x0000001f009b7202 */ /* 0x000fe40000000f00 */
[----:B------:R-:W-:Y:S02]  /*1830*/  LEA.HI.SX32 R37, R166, 0xffffffff, 0x1a ;  /* 0xffffffffa6257811 */ /* 0x000fe400078fd2ff */
[----:B------:R-:W-:Y:S02]  /*1840*/  MOV R154, R28 ;  /* 0x0000001c009a7202 */ /* 0x000fe40000000f00 */
[----:B------:R-:W-:Y:S01]  /*1850*/  SHF.R.S32.HI R2, RZ, 0x1f, R37 ;  /* 0x0000001fff027819 */ /* 0x000fe20000011425 */
[C---:B---3--:R-:W-:Y:S02]  /*1860*/  IMAD R12, R37.reuse, -0x40, R36 ;  /* 0xffffffc0250c7824 */ /* 0x048fe400078e0224 */
[----:B------:R3:W-:Y:S01]  /*1870*/  STL.64 [R1+0x18], R154 ;  /* 0x0000189a01007387 */ /* 0x0007e20000100a00 */
[----:B------:R-:W-:-:S02]  /*1880*/  IMAD R0, R37, UR4, RZ ;  /* 0x0000000425007c24 */ /* 0x000fc4000f8e02ff */
[----:B------:R-:W-:Y:S01]  /*1890*/  ISETP.GE.AND P0, PT, R4, R12, PT ;  /* 0x0000000c0400720c */ /* 0x000fe20003f06270 */
[----:B------:R-:W-:-:S04]  /*18a0*/  IMAD.WIDE.U32 R6, R37, UR5, R154 ;  /* 0x0000000525067c25 */ /* 0x000fc8000f8e009a */
[----:B------:R-:W-:-:S05]  /*18b0*/  IMAD R0, R2, UR5, R0 ;  /* 0x0000000502007c24 */ /* 0x000fca000f8e0200 */
[----:B------:R-:W-:-:S03]  /*18c0*/  IADD3 R0, R7, R0, RZ ;  /* 0x0000000007007210 */ /* 0x000fc60007ffe0ff */
        /* <DEDUP_REMOVED lines=22> */
[----:B----4-:R-:W-:-:S04]  /*1a30*/  LEA R8, P0, R6, c[0x0][0x168], 0x1 ;  /* 0x00005a0006087a11 */ /* 0x010fc800078008ff */
[----:B------:R-:W-:-:S05]  /*1a40*/  LEA.HI.X R9, R6, c[0x0][0x16c], R0, 0x1, P0 ;  /* 0x00005b0006097a11 */ /* 0x000fca00000f0c00 */
[----:B------:R-:W-:Y:S01]  /*1a50*/  @!PT LDS RZ, [RZ] ;  /* 0x00000000fffff984 */ /* 0x000fe20000000800 */
[----:B------:R-:W-:Y:S01]  /*1a60*/  @!PT LDS RZ, [RZ] ;  /* 0x00000000fffff984 */ /* 0x000fe20000000800 */
[----:B------:R-:W-:Y:S01]  /*1a70*/  @!PT LDS RZ, [RZ] ;  /* 0x00000000fffff984 */ /* 0x000fe20000000800 */
[----:B------:R4:W-:Y:S04]  /*1a80*/  LDGSTS.E.BYPASS.LTC128B.128 [R222+0x8000], [R8.64+0x80] ;  /* 0x0800008008de7fae */ /* 0x0009e8000b901d52 */
.L_x_327:
[----:B------:R-:W-:Y:S05]  /*1a90*/  BSYNC B0 ;  /* 0x0000000000007941 */ /* 0x000fea0003800000 */
.L_x_326:
        /* <DEDUP_REMOVED lines=12> */
[C---:B----4-:R-:W-:Y:S01]  /*1b60*/  @!P3 LEA R10, P4, R6.reuse, c[0x0][0x168], 0x1 ;  /* 0x00005a00060aba11 */ /* 0x050fe200078808ff */
        /* <DEDUP_REMOVED lines=21> */
.L_x_329:
[----:B------:R-:W-:Y:S05]  /*1cc0*/  BSYNC B0 ;  /* 0x0000000000007941 */ /* 0x000fea0003800000 */
.L_x_328:
        /* <DEDUP_REMOVED lines=44> */
.L_x_331:
[----:B------:R-:W-:Y:S05]  /*1f90*/  BSYNC B0 ;  /* 0x0000000000007941 */ /* 0x000fea0003800000 */
.L_x_330:
[----:B------:R-:W-:Y:S01]  /*1fa0*/  ISETP.GE.AND P0, PT, R18, R12, PT ;  /* 0x0000000c1200720c */ /* 0x000fe20003f06270 */
[----:B------:R-:W-:Y:S01]  /*1fb0*/  BSSY B0, `(.L_x_332) ;  /* 0x0000023000007945 */ /* 0x000fe20003800000 */
[----:B-1----:R-:W-:-:S11]  /*1fc0*/  MOV R28, 0x20 ;  /* 0x00000020001c7802 */ /* 0x002fd60000000f00 */
        /* <DEDUP_REMOVED lines=33> */
.L_x_333:
[----:B------:R-:W-:Y:S05]  /*21e0*/  BSYNC B0 ;  /* 0x0000000000007941 */ /* 0x000fea0003800000 */
.L_x_332:
[----:B------:R-:W-:Y:S01]  /*21f0*/  LOP3.LUT R2, R24, 0xfffffff8, RZ, 0xc0, !PT ;  /* 0xfffffff818027812 */ /* 0x000fe200078ec0ff */
[----:B-1----:R-:W-:Y:S01]  /*2200*/  IMAD.SHL.U32 R5, R19, 0x40, RZ ;  /* 0x0000004013057824 */ /* 0x002fe200078e00ff */
[----:B----4-:R-:W-:Y:S01]  /*2210*/  SHF.R.S32.HI R8, RZ, 0x4, R23 ;  /* 0x00000004ff087819 */ /* 0x010fe20000011417 */
        /* <DEDUP_REMOVED lines=8> */
[----:B------:R-:W-:Y:S02]  /*22a0*/  LEA.HI R7, R7, R20, RZ, 0x3 ;  /* 0x0000001407077211 */ /* 0x000fe400078f18ff */
[----:B------:R-:W-:Y:S01]  /*22b0*/  LOP3.LUT R4, R0, 0x3fffffe, RZ, 0xc0, !PT ;  /* 0x03fffffe00047812 */ /* 0x000fe200078ec0ff */
[----:B------:R-:W-:Y:S01]  /*22c0*/  IMAD.IADD R8, R8, 0x1, -R6 ;  /* 0x0000000108087824 */ /* 0x000fe200078e0a06 */
[----:B------:R-:W-:-:S03]  /*22d0*/  SHF.R.S32.HI R20, RZ, 0x1, R0 ;  /* 0x00000001ff147819 */ /* 0x000fc60000011400 */
[----:B------:R-:W-:Y:S01]  /*22e0*/  IMAD.IADD R9, R2, 0x1, -R4 ;  /* 0x0000000102097824 */ /* 0x000fe200078e0a04 */
[----:B------:R-:W-:Y:S01]  /*22f0*/  LOP3.LUT R2, R5, 0xc0, RZ, 0xc0, !PT ;  /* 0x000000c005027812 */ /* 0x000fe200078ec0ff */
[C---:B------:R-:W-:Y:S01]  /*2300*/  IMAD.SHL.U32 R0, R20.reuse, 0x40, RZ ;  /* 0x0000004014007824 */ /* 0x040fe200078e00ff */
[----:B------:R-:W-:Y:S01]  /*2310*/  LOP3.LUT P0, RZ, R20, 0x2, RZ, 0xc0, !PT ;  /* 0x0000000214ff7812 */ /* 0x000fe2000780c0ff */
[----:B------:R-:W-:Y:S02]  /*2320*/  IMAD.SHL.U32 R4, R7, 0x20, RZ ;  /* 0x0000002007047824 */ /* 0x000fe400078e00ff */
[----:B------:R-:W-:Y:S01]  /*2330*/  IMAD.SHL.U32 R5, R8, 0x8, RZ ;  /* 0x0000000808057824 */ /* 0x000fe200078e00ff */
[----:B------:R-:W-:Y:S01]  /*2340*/  LOP3.LUT R0, R0, 0xc0, RZ, 0xc0, !PT ;  /* 0x000000c000007812 */ /* 0x000fe200078ec0ff */
[----:B------:R-:W-:Y:S01]  /*2350*/  IMAD.SHL.U32 R7, R22, 0x8, RZ ;  /* 0x0000000816077824 */ /* 0x000fe200078e00ff */
[----:B------:R-:W-:Y:S02]  /*2360*/  LOP3.LUT R38, R4, 0xffffff00, RZ, 0xc0, !PT ;  /* 0xffffff0004267812 */ /* 0x000fe400078ec0ff */
[----:B------:R-:W-:-:S02]  /*2370*/  LOP3.LUT R6, R2, 0x8, R5, 0xf8, !PT ;  /* 0x0000000802067812 */ /* 0x000fc400078ef805 */
[----:B------:R-:W-:Y:S01]  /*2380*/  LOP3.LUT R5, R0, 0x8, R7, 0xf8, !PT ;  /* 0x0000000800057812 */ /* 0x000fe200078ef807 */
[----:B------:R-:W-:Y:S01]  /*2390*/  IMAD R7, R8, 0x8, R9 ;  /* 0x0000000808077824 */ /* 0x000fe200078e0209 */
[----:B------:R-:W-:Y:S01]  /*23a0*/  SHF.R.U32.HI R4, RZ, 0x3, R2 ;  /* 0x00000003ff047819 */ /* 0x000fe20000011602 */
[----:B------:R-:W-:Y:S01]  /*23b0*/  IMAD R2, R145, 0x200, R38 ;  /* 0x0000020091027824 */ /* 0x000fe200078e0226 */
[----:B------:R-:W-:Y:S01]  /*23c0*/  SHF.R.U32.HI R0, RZ, 0x3, R0 ;  /* 0x00000003ff007819 */ /* 0x000fe20000011600 */
[C---:B------:R-:W-:Y:S01]  /*23d0*/  IMAD R38, R39.reuse, 0x20, R38 ;  /* 0x0000002027267824 */ /* 0x040fe200078e0226 */
[----:B------:R-:W-:Y:S01]  /*23e0*/  LOP3.LUT R144, R6, R4, RZ, 0x3c, !PT ;  /* 0x0000000406907212 */ /* 0x000fe200078e3cff */
[----:B------:R-:W-:Y:S01]  /*23f0*/  IMAD R2, R39, 0x20, R2 ;  /* 0x0000002027027824 */ /* 0x000fe200078e0202 */
[----:B------:R-:W-:-:S03]  /*2400*/  LOP3.LUT R0, R5, R0, RZ, 0x3c, !PT ;  /* 0x0000000005007212 */ /* 0x000fc600078e3cff */
        /* <DEDUP_REMOVED lines=8> */
[----:B------:R-:W1:Y:S01]  /*2490*/  LDSM.16.M88.4 R8, [R217+0x6000] ;  /* 0x00600000d908783b */ /* 0x000e620000000200 */
[----:B------:R-:W-:-:S03]  /*24a0*/  IMAD.SHL.U32 R0, R146, 0x2, RZ ;  /* 0x0000000292007824 */ /* 0x000fc600078e00ff */
[----:B------:R-:W4:Y:S02]  /*24b0*/  LDSM.16.M88.4 R12, [R217+0x6400] ;  /* 0x00640000d90c783b */ /* 0x000f240000000200 */
[----:B------:R-:W-:Y:S02]  /*24c0*/  LOP3.LUT R0, R0, 0x6, RZ, 0xc0, !PT ;  /* 0x0000000600007812 */ /* 0x000fe400078ec0ff */
[----:B------:R-:W5:Y:S03]  /*24d0*/  LDSM.16.M88.4 R24, [R217+0x6800] ;  /* 0x00680000d918783b */ /* 0x000f660000000200 */
[----:B------:R-:W-:Y:S01]  /*24e0*/  IMAD R0, R37, 0x40, R0 ;  /* 0x0000004025007824 */ /* 0x000fe200078e0200 */
[----:B------:R-:W2:Y:S04]  /*24f0*/  LDSM.16.M88.4 R44, [R217+0x6c00] ;  /* 0x006c0000d92c783b */ /* 0x000ea80000000200 */
[----:B------:R-:W3:Y:S01]  /*2500*/  LDSM.16.M88.4 R16, [R220] ;  /* 0x00000000dc10783b */ /* 0x000ee20000000200 */
[----:B------:R-:W-:-:S02]  /*2510*/  IADD3 R2, R0, 0x1, RZ ;  /* 0x0000000100027810 */ /* 0x000fc40007ffe0ff */
[-C--:B------:R-:W-:Y:S01]  /*2520*/  ISETP.GE.AND P1, PT, R0, R36.reuse, PT ;  /* 0x000000240000720c */ /* 0x080fe20003f26270 */
[----:B------:R-:W-:Y:S01]  /*2530*/  LDSM.16.M88.4 R40, [R219+0x6000] ;  /* 0x00600000db28783b */ /* 0x000fe20000000200 */
[-C--:B------:R-:W-:Y:S02]  /*2540*/  ISETP.GE.AND P5, PT, R2, R36.reuse, PT ;  /* 0x000000240200720c */ /* 0x080fe40003fa6270 */
[----:B------:R-:W-:Y:S01]  /*2550*/  IADD3 R2, R0, 0x10, RZ ;  /* 0x0000001000027810 */ /* 0x000fe20007ffe0ff */
[----:B------:R-:W-:Y:S03]  /*2560*/  LDSM.16.M88.4 R32, [R219+0x6400] ;  /* 0x00640000db20783b */ /* 0x000fe60000000200 */
[----:B------:R-:W-:Y:S01]  /*2570*/  ISETP.GE.AND P4, PT, R2, R36, PT ;  /* 0x000000240200720c */ /* 0x000fe20003f86270 */
[----:B------:R-:W-:Y:S01]  /*2580*/  LDSM.16.M88.4 R20, [R219+0x6c00] ;  /* 0x006c0000db14783b */ /* 0x000fe20000000200 */
[----:B------:R-:W-:-:S03]  /*2590*/  IADD3 R2, R0, 0x18, RZ ;  /* 0x0000001800027810 */ /* 0x000fc60007ffe0ff */
[----:B------:R-:W-:Y:S01]  /*25a0*/  LDSM.16.M88.4 R28, [R219+0x6800] ;  /* 0x00680000db1c783b */ /* 0x000fe20000000200 */
[----:B------:R-:W-:Y:S02]  /*25b0*/  ISETP.GE.AND P2, PT, R2, R36, PT ;  /* 0x000000240200720c */ /* 0x000fe40003f46270 */
[----:B------:R-:W-:Y:S01]  /*25c0*/  IADD3 R2, R0, 0x19, RZ ;  /* 0x0000001900027810 */ /* 0x000fe20007ffe0ff */
[----:B------:R-:W-:Y:S01]  /*25d0*/  LDSM.16.M88.4 R56, [R217+0x7800] ;  /* 0x00780000d938783b */ /* 0x000fe20000000200 */
[C---:B-1----:R-:W-:Y:S08]  /*25e0*/  HMMA.16816.F32 R52, R4.reuse, R8, RZ ;  /* 0x000000080434723c */ /* 0x042ff000000018ff */
[C---:B------:R-:W-:Y:S08]  /*25f0*/  HMMA.16816.F32 R48, R4.reuse, R10, RZ ;  /* 0x0000000a0430723c */ /* 0x040ff000000018ff */
[C---:B----4-:R-:W-:Y:S08]  /*2600*/  HMMA.16816.F32 R64, R4.reuse, R12, RZ ;  /* 0x0000000c0440723c */ /* 0x050ff000000018ff */
[C---:B------:R-:W-:Y:S08]  /*2610*/  HMMA.16816.F32 R60, R4.reuse, R14, RZ ;  /* 0x0000000e043c723c */ /* 0x040ff000000018ff */
[C---:B-----5:R-:W-:Y:S08]  /*2620*/  HMMA.16816.F32 R72, R4.reuse, R24, RZ ;  /* 0x000000180448723c */ /* 0x060ff000000018ff */
[C---:B--2---:R-:W-:Y:S08]  /*2630*/  HMMA.16816.F32 R68, R4.reuse, R44, RZ ;  /* 0x0000002c0444723c */ /* 0x044ff000000018ff */
[C---:B------:R-:W-:Y:S08]  /*2640*/  HMMA.16816.F32 R80, R4.reuse, R26, RZ ;  /* 0x0000001a0450723c */ /* 0x040ff000000018ff */
[----:B------:R-:W-:Y:S01]  /*2650*/  HMMA.16816.F32 R76, R4, R46, RZ ;  /* 0x0000002e044c723c */ /* 0x000fe200000018ff */
[----:B------:R-:W1:Y:S07]  /*2660*/  LDSM.16.M88.4 R4, [R221+0x1000] ;  /* 0x00100000dd04783b */ /* 0x000e6e0000000200 */
[C---:B---3--:R-:W-:Y:S08]  /*2670*/  HMMA.16816.F32 R104, R16.reuse, R8, RZ ;  /* 0x000000081068723c */ /* 0x048ff000000018ff */
[C---:B------:R-:W-:Y:S01]  /*2680*/  HMMA.16816.F32 R96, R16.reuse, R10, RZ ;  /* 0x0000000a1060723c */ /* 0x040fe200000018ff */
[----:B------:R-:W2:Y:S07]  /*2690*/  LDSM.16.M88.4 R8, [R221] ;  /* 0x00000000dd08783b */ /* 0x000eae0000000200 */
[C---:B------:R-:W-:Y:S08]  /*26a0*/  HMMA.16816.F32 R84, R16.reuse, R12, RZ ;  /* 0x0000000c1054723c */ /* 0x040ff000000018ff */
[C---:B------:R-:W-:Y:S01]  /*26b0*/  HMMA.16816.F32 R88, R16.reuse, R14, RZ ;  /* 0x0000000e1058723c */ /* 0x040fe200000018ff */
[----:B------:R-:W-:Y:S07]  /*26c0*/  LDSM.16.M88.4 R12, [R220+0x3000] ;  /* 0x00300000dc0c783b */ /* 0x000fee0000000200 */
[C---:B------:R-:W-:Y:S08]  /*26d0*/  HMMA.16816.F32 R92, R16.reuse, R24, RZ ;  /* 0x00000018105c723c */ /* 0x040ff000000018ff */
[C---:B------:R-:W-:Y:S01]  /*26e0*/  HMMA.16816.F32 R108, R16.reuse, R26, RZ ;  /* 0x0000001a106c723c */ /* 0x040fe200000018ff */
[----:B------:R-:W3:Y:S07]  /*26f0*/  LDSM.16.M88.4 R24, [R217+0x7000] ;  /* 0x00700000d918783b */ /* 0x000eee0000000200 */
[C---:B------:R-:W-:Y:S08]  /*2700*/  HMMA.16816.F32 R100, R16.reuse, R44, RZ ;  /* 0x0000002c1064723c */ /* 0x040ff000000018ff */
[----:B------:R-:W-:Y:S01]  /*2710*/  HMMA.16816.F32 R128, R16, R46, RZ ;  /* 0x0000002e1080723c */ /* 0x000fe200000018ff */
[----:B------:R-:W4:Y:S04]  /*2720*/  LDSM.16.M88.4 R16, [R220+0x2000] ;  /* 0x00200000dc10783b */ /* 0x000f280000000200 */
[----:B------:R-:W5:Y:S03]  /*2730*/  LDSM.16.M88.4 R44, [R217+0x7400] ;  /* 0x00740000d92c783b */ /* 0x000f660000000200 */
[C---:B-1----:R-:W-:Y:S08]  /*2740*/  HMMA.16816.F32 R112, R4.reuse, R40, R52 ;  /* 0x000000280470723c */ /* 0x042ff00000001834 */
[----:B------:R-:W-:Y:S01]  /*2750*/  HMMA.16816.F32 R124, R4, R42, R48 ;  /* 0x0000002a047c723c */ /* 0x000fe20000001830 */
[----:B------:R-:W1:Y:S07]  /*2760*/  LDSM.16.M88.4 R48, [R217+0x7c00] ;  /* 0x007c0000d930783b */ /* 0x000e6e0000000200 */
[C---:B--2---:R-:W-:Y:S08]  /*2770*/  HMMA.16816.F32 R52, R8.reuse, R40, R104 ;  /* 0x000000280834723c */ /* 0x044ff00000001868 */
[----:B------:R-:W-:Y:S08]  /*2780*/  HMMA.16816.F32 R40, R8, R42, R96 ;  /* 0x0000002a0828723c */ /* 0x000ff00000001860 */
[C---:B------:R-:W-:Y:S08]  /*2790*/  HMMA.16816.F32 R116, R4.reuse, R34, R60 ;  /* 0x000000220474723c */ /* 0x040ff0000000183c */
[C---:B------:R-:W-:Y:S08]  /*27a0*/  HMMA.16816.F32 R120, R4.reuse, R32, R64 ;  /* 0x000000200478723c */ /* 0x040ff00000001840 */
[C---:B------:R-:W-:Y:S08]  /*27b0*/  HMMA.16816.F32 R60, R4.reuse, R22, R76 ;  /* 0x00000016043c723c */ /* 0x040ff0000000184c */
[C---:B------:R-:W-:Y:S08]  /*27c0*/  HMMA.16816.F32 R72, R4.reuse, R28, R72 ;  /* 0x0000001c0448723c */ /* 0x040ff00000001848 */
[----:B------:R-:W-:Y:S08]  /*27d0*/  HMMA.16816.F32 R64, R4, R20, R68 ;  /* 0x000000140440723c */ /* 0x000ff00000001844 */
[----:B------:R-:W-:Y:S08]  /*27e0*/  HMMA.16816.F32 R76, R8, R32, R84 ;  /* 0x00000020084c723c */ /* 0x000ff00000001854 */
[----:B------:R-:W-:Y:S01]  /*27f0*/  HMMA.16816.F32 R68, R4, R30, R80 ;  /* 0x0000001e0444723c */ /* 0x000fe20000001850 */
[----:B------:R-:W-:Y:S07]  /*2800*/  LDSM.16.M88.4 R4, [R221+0x3000] ;  /* 0x00300000dd04783b */ /* 0x000fee0000000200 */
[C---:B------:R-:W-:Y:S08]  /*2810*/  HMMA.16816.F32 R92, R8.reuse, R28, R92 ;  /* 0x0000001c085c723c */ /* 0x040ff0000000185c */
[C---:B------:R-:W-:Y:S01]  /*2820*/  HMMA.16816.F32 R84, R8.reuse, R34, R88 ;  /* 0x000000220854723c */ /* 0x040fe20000001858 */
[----:B------:R-:W2:Y:S07]  /*2830*/  LDSM.16.M88.4 R32, [R219+0x7000] ;  /* 0x00700000db20783b */ /* 0x000eae0000000200 */
[C---:B------:R-:W-:Y:S08]  /*2840*/  HMMA.16816.F32 R100, R8.reuse, R20, R100 ;  /* 0x000000140864723c */ /* 0x040ff00000001864 */
[C---:B------:R-:W-:Y:S01]  /*2850*/  HMMA.16816.F32 R108, R8.reuse, R30, R108 ;  /* 0x0000001e086c723c */ /* 0x040fe2000000186c */
[----:B------:R-:W-:Y:S07]  /*2860*/  LDSM.16.M88.4 R28, [R219+0x7400] ;  /* 0x00740000db1c783b */ /* 0x000fee0000000200 */
[----:B------:R-:W-:Y:S01]  /*2870*/  HMMA.16816.F32 R96, R8, R22, R128 ;  /* 0x000000160860723c */ /* 0x000fe20000001880 */
[----:B------:R-:W1:Y:S04]  /*2880*/  LDSM.16.M88.4 R8, [R221+0x2000] ;  /* 0x00200000dd08783b */ /* 0x000e680000000200 */
[----:B------:R-:W-:Y:S03]  /*2890*/  LDSM.16.M88.4 R20, [R219+0x7c00] ;  /* 0x007c0000db14783b */ /* 0x000fe60000000200 */
[C---:B---3--:R-:W-:Y:S08]  /*28a0*/  HMMA.16816.F32 R112, R12.reuse, R24, R112 ;  /* 0x000000180c70723c */ /* 0x048ff00000001870 */
[----:B------:R-:W-:Y:S08]  /*28b0*/  HMMA.16816.F32 R128, R12, R26, R124 ;  /* 0x0000001a0c80723c */ /* 0x000ff0000000187c */
[C---:B----4-:R-:W-:Y:S01]  /*28c0*/  HMMA.16816.F32 R104, R16.reuse, R24, R52 ;  /* 0x000000181068723c */ /* 0x050fe20000001834 */
[----:B------:R-:W-:Y:S07]  /*28d0*/  LDSM.16.M88.4 R52, [R217+0x8000] ;  /* 0x00800000d934783b */ /* 0x000fee0000000200 */
[----:B------:R-:W-:Y:S01]  /*28e0*/  HMMA.16816.F32 R88, R16, R26, R40 ;  /* 0x0000001a1058723c */ /* 0x000fe20000001828 */
[----:B------:R-:W3:Y:S04]  /*28f0*/  LDSM.16.M88.4 R24, [R219+0x7800] ;  /* 0x00780000db18783b */ /* 0x000ee80000000200 */
[----:B------:R-:W-:Y:S03]  /*2900*/  LDSM.16.M88.4 R40, [R217+0x8c00] ;  /* 0x008c0000d928783b */ /* 0x000fe60000000200 */
[C---:B-----5:R-:W-:Y:S08]  /*2910*/  HMMA.16816.F32 R140, R12.reuse, R44, R120 ;  /* 0x0000002c0c8c723c */ /* 0x060ff00000001878 */
[C---:B------:R-:W-:Y:S08]  /*2920*/  HMMA.16816.F32 R136, R12.reuse, R46, R116 ;  /* 0x0000002e0c88723c */ /* 0x040ff00000001874 */
[----:B------:R-:W-:Y:S08]  /*2930*/  HMMA.16816.F32 R132, R12, R56, R72 ;  /* 0x000000380c84723c */ /* 0x000ff00000001848 */
[----:B------:R-:W-:Y:S08]  /*2940*/  HMMA.16816.F32 R80, R16, R44, R76 ;  /* 0x0000002c1050723c */ /* 0x000ff0000000184c */
[C---:B-1----:R-:W-:Y:S08]  /*2950*/  HMMA.16816.F32 R124, R12.reuse, R48, R64 ;  /* 0x000000300c7c723c */ /* 0x042ff00000001840 */
[C---:B------:R-:W-:Y:S08]  /*2960*/  HMMA.16816.F32 R120, R12.reuse, R58, R68 ;  /* 0x0000003a0c78723c */ /* 0x040ff00000001844 */
[----:B------:R-:W-:Y:S01]  /*2970*/  HMMA.16816.F32 R116, R12, R50, R60 ;  /* 0x000000320c74723c */ /* 0x000fe2000000183c */
[----:B------:R-:W1:Y:S07]  /*2980*/  LDSM.16.M88.4 R12, [R220+0x5000] ;  /* 0x00500000dc0c783b */ /* 0x000e6e0000000200 */
        /* <DEDUP_REMOVED lines=8> */
[-C--:B--2---:R-:W-:Y:S08]  /*2a10*/  HMMA.16816.F32 R56, R4, R32.reuse, R112 ;  /* 0x000000200438723c */ /* 0x084ff00000001870 */
[----:B------:R-:W-:Y:S08]  /*2a20*/  HMMA.16816.F32 R104, R8, R32, R104 ;  /* 0x000000200868723c */ /* 0x000ff00000001868 */
        /* <DEDUP_REMOVED lines=18> */
[-C--:B-1----:R-:W-:Y:S08]  /*2b50*/  HMMA.16816.F32 R56, R12, R52.reuse, R56 ;  /* 0x000000340c38723c */ /* 0x082ff00000001838 */
[----:B----4-:R-:W-:Y:S08]  /*2b60*/  HMMA.16816.F32 R28, R16, R52, R104 ;  /* 0x00000034101c723c */ /* 0x010ff00000001868 */
[-C--:B------:R-:W-:Y:S08]  /*2b70*/  HMMA.16816.F32 R64, R12, R54.reuse, R92 ;  /* 0x000000360c40723c */ /* 0x080ff0000000185c */
[----:B------:R-:W-:Y:S08]  /*2b80*/  HMMA.16816.F32 R52, R16, R54, R96 ;  /* 0x000000361034723c */ /* 0x000ff00000001860 */
[C---:B-----5:R-:W-:Y:S08]  /*2b90*/  HMMA.16816.F32 R76, R12.reuse, R48, R100 ;  /* 0x000000300c4c723c */ /* 0x060ff00000001864 */
[----:B------:R-:W-:Y:S08]  /*2ba0*/  HMMA.16816.F32 R88, R12, R50, R108 ;  /* 0x000000320c58723c */ /* 0x000ff0000000186c */
[C---:B------:R-:W-:Y:S08]  /*2bb0*/  HMMA.16816.F32 R32, R16.reuse, R48, R32 ;  /* 0x000000301020723c */ /* 0x040ff00000001820 */
[C---:B------:R-:W-:Y:S08]  /*2bc0*/  HMMA.16816.F32 R48, R16.reuse, R50, R84 ;  /* 0x000000321030723c */ /* 0x040ff00000001854 */
[----:B------:R-:W-:Y:S08]  /*2bd0*/  HMMA.16816.F32 R92, R16, R46, R72 ;  /* 0x0000002e105c723c */ /* 0x000ff00000001848 */
[C---:B------:R-:W-:Y:S08]  /*2be0*/  HMMA.16816.F32 R112, R12.reuse, R44, R112 ;  /* 0x0000002c0c70723c */ /* 0x040ff00000001870 */
[C---:B------:R-:W-:Y:S08]  /*2bf0*/  HMMA.16816.F32 R120, R12.reuse, R46, R120 ;  /* 0x0000002e0c78723c */ /* 0x040ff00000001878 */
[C---:B------:R-:W-:Y:S08]  /*2c00*/  HMMA.16816.F32 R124, R12.reuse, R40, R124 ;  /* 0x000000280c7c723c */ /* 0x040ff0000000187c */
[----:B------:R-:W-:Y:S01]  /*2c10*/  HMMA.16816.F32 R116, R12, R42, R116 ;  /* 0x0000002a0c74723c */ /* 0x000fe20000001874 */
[----:B------:R-:W1:Y:S07]  /*2c20*/  LDSM.16.M88.4 R12, [R219+0x8800] ;  /* 0x00880000db0c783b */ /* 0x000e6e0000000200 */
        /* <DEDUP_REMOVED lines=18> */
[C---:B------:R-:W-:Y:S01]  /*2d50*/  HMMA.16816.F32 R40, R4.reuse, R24, R76 ;  /* 0x000000180428723c */ /* 0x040fe2000000184c */
[----:B------:R-:W-:Y:S02]  /*2d60*/  FSEL R142, R31, -INF , !P5 ;  /* 0xff8000001f8e7808 */ /* 0x000fe40006800000 */
[----:B------:R-:W-:Y:S02]  /*2d70*/  FSEL R132, R29, -INF , !P5 ;  /* 0xff8000001d847808 */ /* 0x000fe40006800000 */
[----:B------:R-:W-:Y:S02]  /*2d80*/  ISETP.GE.AND P5, PT, R2, R36, PT ;  /* 0x000000240200720c */ /* 0x000fe40003fa6270 */
[C---:B------:R-:W-:Y:S01]  /*2d90*/  IADD3 R25, R0.reuse, 0x8, RZ ;  /* 0x0000000800197810 */ /* 0x040fe20007ffe0ff */
[----:B------:R-:W-:Y:S01]  /*2da0*/  HMMA.16816.F32 R60, R4, R26, R88 ;  /* 0x0000001a043c723c */ /* 0x000fe20000001858 */
[----:B------:R-:W-:-:S02]  /*2db0*/  IADD3 R24, R0, 0x9, RZ ;  /* 0x0000000900187810 */ /* 0x000fc40007ffe0ff */
[-C--:B------:R-:W-:Y:S02]  /*2dc0*/  ISETP.GE.AND P0, PT, R25, R36.reuse, PT ;  /* 0x000000241900720c */ /* 0x080fe40003f06270 */
[----:B------:R-:W-:Y:S02]  /*2dd0*/  IADD3 R25, R0, 0x11, RZ ;  /* 0x0000001100197810 */ /* 0x000fe40007ffe0ff */
[----:B------:R-:W-:Y:S01]  /*2de0*/  ISETP.GE.AND P6, PT, R24, R36, PT ;  /* 0x000000241800720c */ /* 0x000fe20003fc6270 */
[----:B------:R-:W-:Y:S01]  /*2df0*/  HMMA.16816.F32 R48, R8, R26, R48 ;  /* 0x0000001a0830723c */ /* 0x000fe20000001830 */
[----:B------:R-:W-:Y:S02]  /*2e00*/  IADD3 R2, R0, 0x21, RZ ;  /* 0x0000002100027810 */ /* 0x000fe40007ffe0ff */
[----:B------:R-:W-:Y:S02]  /*2e10*/  FSEL R58, R58, -INF , !P0 ;  /* 0xff8000003a3a7808 */ /* 0x000fe40004000000 */
[----:B------:R-:W-:-:S02]  /*2e20*/  FSEL R56, R56, -INF , !P0 ;  /* 0xff80000038387808 */ /* 0x000fc40004000000 */
[----:B------:R-:W-:Y:S01]  /*2e30*/  FSEL R140, R22, -INF , !P0 ;  /* 0xff800000168c7808 */ /* 0x000fe20004000000 */
[C---:B-1----:R-:W-:Y:S01]  /*2e40*/  HMMA.16816.F32 R32, R4.reuse, R12, R112 ;  /* 0x0000000c0420723c */ /* 0x042fe20000001870 */
[----:B------:R-:W-:Y:S02]  /*2e50*/  FSEL R137, R20, -INF , !P0 ;  /* 0xff80000014897808 */ /* 0x000fe40004000000 */
[-C--:B------:R-:W-:Y:S02]  /*2e60*/  ISETP.GE.AND P3, PT, R25, R36.reuse, PT ;  /* 0x000000241900720c */ /* 0x080fe40003f66270 */
[----:B------:R-:W-:Y:S02]  /*2e70*/  ISETP.GE.AND P0, PT, R2, R36, PT ;  /* 0x000000240200720c */ /* 0x000fe40003f06270 */
[----:B------:R-:W-:Y:S01]  /*2e80*/  FSEL R139, R23, -INF , !P6 ;  /* 0xff800000178b7808 */ /* 0x000fe20007000000 */
[----:B------:R-:W-:Y:S01]  /*2e90*/  HMMA.16816.F32 R28, R4, R14, R120 ;  /* 0x0000000e041c723c */ /* 0x000fe20000001878 */
[----:B------:R-:W-:-:S02]  /*2ea0*/  FSEL R138, R21, -INF , !P6 ;  /* 0xff800000158a7808 */ /* 0x000fc40007000000 */
[----:B------:R-:W-:Y:S02]  /*2eb0*/  IADD3 R2, R0, 0x28, RZ ;  /* 0x0000002800027810 */ /* 0x000fe40007ffe0ff */
[----:B------:R-:W-:Y:S02]  /*2ec0*/  FSEL R59, R59, -INF , !P6 ;  /* 0xff8000003b3b7808 */ /* 0x000fe40007000000 */
[----:B------:R-:W-:Y:S01]  /*2ed0*/  FSEL R57, R57, -INF , !P6 ;  /* 0xff80000039397808 */ /* 0x000fe20007000000 */
[----:B----4-:R-:W-:Y:S01]  /*2ee0*/  HMMA.16816.F32 R24, R4, R16, R124 ;  /* 0x000000100418723c */ /* 0x010fe2000000187c */
[----:B------:R-:W-:Y:S02]  /*2ef0*/  ISETP.GE.AND P6, PT, R2, R36, PT ;  /* 0x000000240200720c */ /* 0x000fe40003fc6270 */
[----:B------:R-:W-:Y:S02]  /*2f00*/  IADD3 R2, R0, 0x29, RZ ;  /* 0x0000002900027810 */ /* 0x000fe40007ffe0ff */
[----:B------:R-:W-:-:S02]  /*2f10*/  FSEL R156, R46, -INF , !P4 ;  /* 0xff8000002e9c7808 */ /* 0x000fc40006000000 */
[----:B------:R-:W-:Y:S01]  /*2f20*/  FSEL R46, R42, -INF , !P4 ;  /* 0xff8000002a2e7808 */ /* 0x000fe20006000000 */
[----:B------:R-:W-:Y:S01]  /*2f30*/  HMMA.16816.F32 R20, R4, R18, R116 ;  /* 0x000000120414723c */ /* 0x000fe20000001874 */
        /* <DEDUP_REMOVED lines=14> */
[C---:B------:R-:W-:Y:S01]  /*3020*/  HMMA.16816.F32 R12, R8.reuse, R14, R92 ;  /* 0x0000000e080c723c */ /* 0x040fe2000000185c */
        /* <DEDUP_REMOVED lines=8> */
[----:B------:R-:W-:Y:S02]  /*30b0*/  FSEL R143, R49, -INF , !P1 ;  /* 0xff800000318f7808 */ /* 0x000fe40004800000 */
[----:B------:R-:W-:Y:S02]  /*30c0*/  ISETP.GE.AND P1, PT, R2, R36, PT ;  /* 0x000000240200720c */ /* 0x000fe40003f26270 */
[----:B------:R-:W-:Y:S02]  /*30d0*/  FSEL R2, R7, -INF , !P2 ;  /* 0xff80000007027808 */ /* 0x000fe40005000000 */
[----:B------:R-:W-:-:S02]  /*30e0*/  FSEL R238, R54, -INF , !P5 ;  /* 0xff80000036ee7808 */ /* 0x000fc40006800000 */
[----:B------:R-:W-:Y:S01]  /*30f0*/  FSEL R161, R34, -INF , !P5 ;  /* 0xff80000022a17808 */ /* 0x000fe20006800000 */
[----:B------:R1:W-:Y:S01]  /*3100*/  STL [R1], R2 ;  /* 0x0000000201007387 */ /* 0x0003e20000100800 */
[----:B------:R-:W-:Y:S02]  /*3110*/  FSEL R158, R32, -INF , !P5 ;  /* 0xff800000209e7808 */ /* 0x000fe40006800000 */
[----:B------:R-:W-:Y:S02]  /*3120*/  FSEL R233, R52, -INF , !P5 ;  /* 0xff80000034e97808 */ /* 0x000fe40006800000 */
[----:B------:R-:W-:Y:S02]  /*3130*/  ISETP.GE.AND P5, PT, R36, 0x41, PT ;  /* 0x000000412400780c */ /* 0x000fe40003fa6270 */
[----:B------:R-:W-:Y:S02]  /*3140*/  IADD3 R0, R0, 0x39, RZ ;  /* 0x0000003900007810 */ /* 0x000fe40007ffe0ff */
        /* <DEDUP_REMOVED lines=31> */
[----:B-1----:R-:W-:Y:S01]  /*3340*/  LEA.HI.SX32 R4, R166, 0xfffffffe, 0x1a ;  /* 0xfffffffea6047811 */ /* 0x002fe200078fd2ff */
        /* <DEDUP_REMOVED lines=56> */
.L_x_336:
[----:B------:R-:W-:Y:S05]  /*36d0*/  BSYNC B0 ;  /* 0x0000000000007941 */ /* 0x000fea0003800000 */
.L_x_335:
[----:B------:R-:W0:Y:S02]  /*36e0*/  LDGDEPBAR ;  /* 0x00000000000079af */ /* 0x000e240000000000 */
.L_x_334:
[----:B-1----:R-:W-:Y:S01]  /*36f0*/  FMNMX.FTZ R2, R64, R39, !PT ;  /* 0x0000002740027209 */ /* 0x002fe20007810000 */
[----:B------:R-:W-:Y:S01]  /*3700*/  IMAD R72, R153, 0x8, R145 ;  /* 0x0000000899487824 */ /* 0x000fe200078e0291 */
[----:B------:R-:W-:Y:S01]  /*3710*/  STL [R1+0x58], R222 ;  /* 0x000058de01007387 */ /* 0x000fe20000100800 */
[----:B------:R-:W-:Y:S01]  /*3720*/  LOP3.LUT R184, R184, UR20, RZ, 0x3c, !PT ;  /* 0x00000014b8b87c12 */ /* 0x000fe2000f8e3cff */
[----:B------:R-:W-:Y:S01]  /*3730*/  UIADD3 UR12, UR21, -0x4498517b, URZ ;  /* 0xbb67ae85150c7890 */ /* 0x000fe2000fffe03f */
[----:B------:R-:W-:Y:S01]  /*3740*/  FMNMX.FTZ R2, R56, R2, !PT ;  /* 0x0000000238027209 */ /* 0x000fe20007810000 */
[----:B------:R-:W-:Y:S01]  /*3750*/  STL [R1+0x54], R221 ;  /* 0x000054dd01007387 */ /* 0x000fe20000100800 */
[----:B------:R-:W-:Y:S01]  /*3760*/  IADD3 R5, R72, 0x4, RZ ;  /* 0x0000000448057810 */ /* 0x000fe20007ffe0ff */
[----:B------:R-:W-:Y:S01]  /*3770*/  IMAD.SHL.U32 R21, R37, 0x2, RZ ;  /* 0x0000000225157824 */ /* 0x000fe200078e00ff */
[----:B------:R-:W-:Y:S01]  /*3780*/  FMNMX.FTZ R2, R57, R2, !PT ;  /* 0x0000000239027209 */ /* 0x000fe20007810000 */
[----:B------:R-:W-:Y:S01]  /*3790*/  STL [R1+0x50], R220 ;  /* 0x000050dc01007387 */ /* 0x000fe20000100800 */
[----:B------:R-:W-:-:S02]  /*37a0*/  IMAD.WIDE.U32 R144, R152, -0x2daee0ad, RZ ;  /* 0xd2511f5398907825 */ /* 0x000fc400078e00ff */
[----:B------:R-:W-:Y:S01]  /*37b0*/  FMNMX.FTZ R2, R40, R2, !PT ;  /* 0x0000000228027209 */ /* 0x000fe20007810000 */
[----:B------:R-:W-:Y:S01]  /*37c0*/  STL [R1+0x4c], R219 ;  /* 0x00004cdb01007387 */ /* 0x000fe20000100800 */
[----:B------:R-:W-:Y:S02]  /*37d0*/  IMAD.WIDE.U32 R82, R5, -0x326172a9, RZ ;  /* 0xcd9e8d5705527825 */ /* 0x000fe400078e00ff */
[----:B------:R-:W-:Y:S01]  /*37e0*/  FMNMX.FTZ R2, R41, R2, !PT ;  /* 0x0000000229027209 */ /* 0x000fe20007810000 */
[----:B------:R-:W-:Y:S03]  /*37f0*/  STL [R1+0x48], R217 ;  /* 0x000048d901007387 */ /* 0x000fe60000100800 */
[----:B------:R-:W-:Y:S01]  /*3800*/  FMNMX.FTZ R2, R60, R2, !PT ;  /* 0x000000023c027209 */ /* 0x000fe20007810000 */
[----:B------:R1:W-:Y:S03]  /*3810*/  STL [R1+0x64], R235 ;  /* 0x000064eb01007387 */ /* 0x0003e60000100800 */
[----:B------:R-:W-:Y:S01]  /*3820*/  FMNMX.FTZ R4, R61, R2, !PT ;  /* 0x000000023d047209 */ /* 0x000fe20007810000 */
[----:B------:R-:W-:Y:S01]  /*3830*/  STL [R1+0x4], R72 ;  /* 0x0000044801007387 */ /* 0x000fe20000100800 */
[----:B------:R-:W-:-:S02]  /*3840*/  FMNMX.FTZ R2, R66, R65, !PT ;  /* 0x0000004142027209 */ /* 0x000fc40007810000 */
[----:B------:R-:W-:Y:S01]  /*3850*/  FMNMX.FTZ R4, R158, R4, !PT ;  /* 0x000000049e047209 */ /* 0x000fe20007810000 */
[----:B------:R2:W-:Y:S01]  /*3860*/  STL [R1+0x44], R5 ;  /* 0x0000440501007387 */ /* 0x0005e20000100800 */
        /* <DEDUP_REMOVED lines=8> */
[----:B-1----:R-:W3:Y:S01]  /*38f0*/  LDL.LU R235, [R1] ;  /* 0x0000000001eb7983 */ /* 0x002ee20000300800 */
[----:B------:R-:W-:Y:S02]  /*3900*/  FMNMX.FTZ R2, R62, R2, !PT ;  /* 0x000000023e027209 */ /* 0x000fe40007810000 */
[----:B------:R-:W-:Y:S02]  /*3910*/  FMNMX.FTZ R4, R236, R4, !PT ;  /* 0x00000004ec047209 */ /* 0x000fe40007810000 */
[----:B------:R-:W-:-:S02]  /*3920*/  FMNMX.FTZ R2, R63, R2, !PT ;  /* 0x000000023f027209 */ /* 0x000fc40007810000 */
[----:B------:R-:W-:Y:S02]  /*3930*/  FMNMX.FTZ R4, R239, R4, !PT ;  /* 0x00000004ef047209 */ /* 0x000fe40007810000 */
[----:B------:R-:W-:Y:S02]  /*3940*/  FMNMX.FTZ R2, R161, R2, !PT ;  /* 0x00000002a1027209 */ /* 0x000fe40007810000 */
[----:B------:R-:W-:Y:S02]  /*3950*/  FMNMX.FTZ R4, R240, R4, !PT ;  /* 0x00000004f0047209 */ /* 0x000fe40007810000 */
[----:B------:R-:W-:Y:S02]  /*3960*/  FMNMX.FTZ R2, R162, R2, !PT ;  /* 0x00000002a2027209 */ /* 0x000fe40007810000 */
[----:B--2---:R-:W-:Y:S01]  /*3970*/  LOP3.LUT R5, R83, R184, RZ, 0x3c, !PT ;  /* 0x000000b853057212 */ /* 0x004fe200078e3cff */
[----:B------:R-:W1:Y:S01]  /*3980*/  SHFL.BFLY PT, R134, R4, 0x2, 0x1f ;  /* 0x0c401f0004867f89 */ /* 0x000e6200000e0000 */
[----:B------:R-:W-:-:S04]  /*3990*/  FMNMX.FTZ R2, R163, R2, !PT ;  /* 0x00000002a3027209 */ /* 0x000fc80007810000 */
[----:B------:R-:W-:-:S04]  /*39a0*/  FMNMX.FTZ R2, R185, R2, !PT ;  /* 0x00000002b9027209 */ /* 0x000fc80007810000 */
[----:B------:R-:W-:-:S04]  /*39b0*/  FMNMX.FTZ R2, R242, R2, !PT ;  /* 0x00000002f2027209 */ /* 0x000fc80007810000 */
[----:B------:R-:W-:-:S04]  /*39c0*/  FMNMX.FTZ R2, R241, R2, !PT ;  /* 0x00000002f1027209 */ /* 0x000fc80007810000 */
[----:B------:R-:W-:-:S04]  /*39d0*/  FMNMX.FTZ R2, R243, R2, !PT ;  /* 0x00000002f3027209 */ /* 0x000fc80007810000 */
[----:B------:R-:W-:Y:S01]  /*39e0*/  FMNMX.FTZ R8, R244, R2, !PT ;  /* 0x00000002f4087209 */ /* 0x000fe20007810000 */
[----:B------:R-:W-:Y:S01]  /*39f0*/  IMAD.WIDE.U32 R130, R5, -0x2daee0ad, RZ ;  /* 0xd2511f5305827825 */ /* 0x000fe200078e00ff */
[----:B-1----:R-:W-:-:S03]  /*3a00*/  FMNMX.FTZ R134, R4, R134, !PT ;  /* 0x0000008604867209 */ /* 0x002fc60007810000 */
[----:B------:R-:W1:Y:S01]  /*3a10*/  SHFL.BFLY PT, R9, R8, 0x2, 0x1f ;  /* 0x0c401f0008097f89 */ /* 0x000e6200000e0000 */
[----:B------:R-:W-:-:S03]  /*3a20*/  LOP3.LUT R4, R145, UR21, R21, 0x96, !PT ;  /* 0x0000001591047c12 */ /* 0x000fc6000f8e9615 */
[----:B------:R-:W2:Y:S01]  /*3a30*/  SHFL.BFLY PT, R10, R134, 0x1, 0x1f ;  /* 0x0c201f00860a7f89 */ /* 0x000ea200000e0000 */
[----:B------:R-:W-:Y:S01]  /*3a40*/  LOP3.LUT R2, R131, UR12, R144, 0x96, !PT ;  /* 0x0000000c83027c12 */ /* 0x000fe2000f8e9690 */
[----:B------:R-:W-:Y:S01]  /*3a50*/  UIADD3 UR13, UR20, -0x61c88647, URZ ;  /* 0x9e3779b9140d7890 */ /* 0x000fe2000fffe03f */
[----:B------:R-:W-:Y:S01]  /*3a60*/  IMAD.WIDE.U32 R22, R4, -0x326172a9, RZ ;  /* 0xcd9e8d5704167825 */ /* 0x000fe200078e00ff */
[----:B------:R-:W-:-:S03]  /*3a70*/  UIADD3 UR11, UR20, 0x3c6ef372, URZ ;  /* 0x3c6ef372140b7890 */ /* 0x000fc6000fffe03f */
[----:B------:R-:W-:Y:S01]  /*3a80*/  IMAD.WIDE.U32 R42, R2, -0x326172a9, RZ ;  /* 0xcd9e8d57022a7825 */ /* 0x000fe200078e00ff */
[----:B------:R-:W-:-:S04]  /*3a90*/  LOP3.LUT R4, R23, UR13, R82, 0x96, !PT ;  /* 0x0000000d17047c12 */ /* 0x000fc8000f8e9652 */
[----:B------:R-:W-:Y:S01]  /*3aa0*/  LOP3.LUT R6, R43, UR11, R22, 0x96, !PT ;  /* 0x0000000b2b067c12 */ /* 0x000fe2000f8e9616 */
[----:B------:R-:W-:Y:S01]  /*3ab0*/  UIADD3 UR10, UR21, 0x76cf5d0a, URZ ;  /* 0x76cf5d0a150a7890 */ /* 0x000fe2000fffe03f */
[----:B------:R-:W-:Y:S01]  /*3ac0*/  IMAD.WIDE.U32 R4, R4, -0x2daee0ad, RZ ;  /* 0xd2511f5304047825 */ /* 0x000fe200078e00ff */
[----:B------:R-:W-:-:S03]  /*3ad0*/  UIADD3 UR8, UR21, 0x32370b8f, URZ ;  /* 0x32370b8f15087890 */ /* 0x000fc6000fffe03f */
[----:B------:R-:W-:Y:S01]  /*3ae0*/  IMAD.WIDE.U32 R6, R6, -0x2daee0ad, RZ ;  /* 0xd2511f5306067825 */ /* 0x000fe200078e00ff */
[----:B-1----:R-:W-:Y:S02]  /*3af0*/  FMNMX.FTZ R8, R8, R9, !PT ;  /* 0x0000000908087209 */ /* 0x002fe40007810000 */
[----:B------:R-:W-:Y:S02]  /*3b00*/  LOP3.LUT R5, R5, UR10, R130, 0x96, !PT ;  /* 0x0000000a05057c12 */ /* 0x000fe4000f8e9682 */
[----:B------:R-:W-:Y:S01]  /*3b10*/  LOP3.LUT R2, R7, UR8, R4, 0x96, !PT ;  /* 0x0000000807027c12 */ /* 0x000fe2000f8e9604 */
[----:B------:R-:W1:Y:S01]  /*3b20*/  SHFL.BFLY PT, R9, R8, 0x1, 0x1f ;  /* 0x0c201f0008097f89 */ /* 0x000e6200000e0000 */
[----:B--2---:R-:W-:Y:S01]  /*3b30*/  FMNMX.FTZ R134, R134, R10, !PT ;  /* 0x0000000a86867209 */ /* 0x004fe20007810000 */
[----:B------:R-:W-:Y:S01]  /*3b40*/  UIADD3 UR9, UR20, -0x255992d5, URZ ;  /* 0xdaa66d2b14097890 */ /* 0x000fe2000fffe03f */
[----:B------:R-:W-:Y:S01]  /*3b50*/  IMAD.WIDE.U32 R4, R5, -0x326172a9, RZ ;  /* 0xcd9e8d5705047825 */ /* 0x000fe200078e00ff */
[----:B------:R-:W-:-:S03]  /*3b60*/  UIADD3 UR7, UR20, 0x78dde6e4, URZ ;  /* 0x78dde6e414077890 */ /* 0x000fc6000fffe03f */
[----:B------:R-:W-:Y:S01]  /*3b70*/  IMAD.WIDE.U32 R16, R2, -0x326172a9, RZ ;  /* 0xcd9e8d5702107825 */ /* 0x000fe200078e00ff */
[----:B------:R-:W-:-:S03]  /*3b80*/  FSETP.NEU.FTZ.AND P0, PT, R134, -INF , PT ;  /* 0xff8000008600780b */ /* 0x000fc60003f1d000 */
[----:B------:R-:W-:Y:S01]  /*3b90*/  FMUL.FTZ R7, R134, c[0x0][0x23c] ;  /* 0x00008f0086077a20 */ /* 0x000fe20000410000 */
[----:B------:R-:W-:Y:S02]  /*3ba0*/  LOP3.LUT R5, R5, UR9, R42, 0x96, !PT ;  /* 0x0000000905057c12 */ /* 0x000fe4000f8e962a */
[----:B------:R-:W-:Y:S02]  /*3bb0*/  LOP3.LUT R2, R17, UR7, R4, 0x96, !PT ;  /* 0x0000000711027c12 */ /* 0x000fe4000f8e9604 */
[----:B------:R-:W-:Y:S01]  /*3bc0*/  FSEL R20, R7, RZ, P0 ;  /* 0x000000ff07147208 */ /* 0x000fe20000000000 */
[----:B------:R-:W-:Y:S01]  /*3bd0*/  UIADD3 UR6, UR21, -0x126145ec, URZ ;  /* 0xed9eba1415067890 */ /* 0x000fe2000fffe03f */
[----:B------:R-:W-:Y:S01]  /*3be0*/  IMAD.WIDE.U32 R4, R5, -0x2daee0ad, RZ ;  /* 0xd2511f5305047825 */ /* 0x000fe200078e00ff */
[----:B------:R-:W-:-:S03]  /*3bf0*/  UIADD3 UR4, UR21, -0x56f99767, URZ ;  /* 0xa906689915047890 */ /* 0x000fc6000fffe03f */
[----:B------:R-:W-:Y:S01]  /*3c00*/  IMAD.WIDE.U32 R18, R2, -0x2daee0ad, RZ ;  /* 0xd2511f5302127825 */ /* 0x000fe200078e00ff */
[----:B------:R-:W-:-:S03]  /*3c10*/  LOP3.LUT R6, R5, UR6, R6, 0x96, !PT ;  /* 0x0000000605067c12 */ /* 0x000fc6000f8e9606 */
[----:B------:R-:W-:Y:S01]  /*3c20*/  FFMA.FTZ R2, R64, c[0x0][0x23c], -R20 ;  /* 0x00008f0040027a23 */ /* 0x000fe20000010814 */
[----:B------:R-:W-:-:S03]  /*3c30*/  LOP3.LUT R4, R19, UR4, R4, 0x96, !PT ;  /* 0x0000000413047c12 */ /* 0x000fc6000f8e9604 */
[----:B------:R2:W-:Y:S01]  /*3c40*/  MUFU.EX2 R219, R2 ;  /* 0x0000000200db7308 */ /* 0x0005e20000000800 */
[----:B------:R-:W-:Y:S01]  /*3c50*/  UIADD3 UR15, UR20, -0x4ab325aa, URZ ;  /* 0xb54cda56140f7890 */ /* 0x000fe2000fffe03f */
[----:B------:R-:W-:-:S04]  /*3c60*/  IMAD.WIDE.U32 R14, R6, -0x326172a9, RZ ;  /* 0xcd9e8d57060e7825 */ /* 0x000fc800078e00ff */
[----:B------:R-:W-:-:S04]  /*3c70*/  IMAD.WIDE.U32 R4, R4, -0x326172a9, RZ ;  /* 0xcd9e8d5704047825 */ /* 0x000fc800078e00ff */
[----:B--2---:R-:W-:-:S04]  /*3c80*/  FFMA.FTZ R2, R39, c[0x0][0x23c], -R20 ;  /* 0x00008f0027027a23 */ /* 0x004fc80000010814 */
[----:B------:R1:W-:Y:S01]  /*3c90*/  MUFU.EX2 R220, R2 ;  /* 0x0000000200dc7308 */ /* 0x0003e20000000800 */
[----:B------:R-:W-:Y:S02]  /*3ca0*/  LOP3.LUT R6, R5, UR15, R14, 0x96, !PT ;  /* 0x0000000f05067c12 */ /* 0x000fe4000f8e960e */
[C---:B------:R-:W-:Y:S02]  /*3cb0*/  LOP3.LUT R5, R4.reuse, 0xffff, RZ, 0xc0, !PT ;  /* 0x0000ffff04057812 */ /* 0x040fe400078ec0ff */
[----:B------:R-:W-:Y:S02]  /*3cc0*/  LOP3.LUT R13, R4, 0xff, RZ, 0xc0, !PT ;  /* 0x000000ff040d7812 */ /* 0x000fe400078ec0ff */
[--C-:B------:R-:W-:Y:S02]  /*3cd0*/  SHF.R.U32.HI R12, RZ, 0x18, R4.reuse ;  /* 0x00000018ff0c7819 */ /* 0x100fe40000011604 */
[----:B-1----:R-:W-:Y:S02]  /*3ce0*/  FMNMX.FTZ R2, R8, R9, !PT ;  /* 0x0000000908027209 */ /* 0x002fe40007810000 */
[----:B------:R-:W-:-:S02]  /*3cf0*/  SHF.R.U32.HI R8, RZ, 0x10, R4 ;  /* 0x00000010ff087819 */ /* 0x000fc40000011604 */
[C---:B------:R-:W-:Y:S01]  /*3d00*/  FSETP.NEU.FTZ.AND P0, PT, R2.reuse, -INF , PT ;  /* 0xff8000000200780b */ /* 0x040fe20003f1d000 */
[----:B------:R-:W-:Y:S01]  /*3d10*/  FMUL.FTZ R4, R2, c[0x0][0x23c] ;  /* 0x00008f0002047a20 */ /* 0x000fe20000410000 */
[----:B------:R-:W-:Y:S01]  /*3d20*/  SHF.R.U32.HI R11, RZ, 0x8, R5 ;  /* 0x00000008ff0b7819 */ /* 0x000fe20000011605 */
[----:B------:R-:W-:Y:S01]  /*3d30*/  FFMA.FTZ R5, R57, c[0x0][0x23c], -R20 ;  /* 0x00008f0039057a23 */ /* 0x000fe20000010814 */
[----:B------:R-:W-:Y:S02]  /*3d40*/  LOP3.LUT R10, R8, 0xff, RZ, 0xc0, !PT ;  /* 0x000000ff080a7812 */ /* 0x000fe400078ec0ff */
[----:B------:R-:W-:Y:S02]  /*3d50*/  LOP3.LUT R8, R6, 0xffff, RZ, 0xc0, !PT ;  /* 0x0000ffff06087812 */ /* 0x000fe400078ec0ff */
[----:B------:R-:W-:Y:S02]  /*3d60*/  FSEL R19, R4, RZ, P0 ;  /* 0x000000ff04137208 */ /* 0x000fe40000000000 */
[----:B------:R-:W-:Y:S01]  /*3d70*/  SHF.R.U32.HI R4, RZ, 0x10, R6 ;  /* 0x00000010ff047819 */ /* 0x000fe20000011606 */
[----:B------:R-:W-:Y:S01]  /*3d80*/  FFMA.FTZ R7, R56, c[0x0][0x23c], -R20 ;  /* 0x00008f0038077a23 */ /* 0x000fe20000010814 */
[----:B------:R1:W-:Y:S01]  /*3d90*/  MUFU.EX2 R153, R5 ;  /* 0x0000000500997308 */ /* 0x0003e20000000800 */
[----:B------:R-:W-:-:S02]  /*3da0*/  LOP3.LUT R9, R6, 0xff, RZ, 0xc0, !PT ;  /* 0x000000ff06097812 */ /* 0x000fc400078ec0ff */
[----:B------:R-:W-:Y:S02]  /*3db0*/  SHF.R.U32.HI R6, RZ, 0x18, R6 ;  /* 0x00000018ff067819 */ /* 0x000fe40000011606 */
[----:B------:R-:W-:-:S03]  /*3dc0*/  LOP3.LUT R4, R4, 0xff, RZ, 0xc0, !PT ;  /* 0x000000ff04047812 */ /* 0x000fc600078ec0ff */
[----:B------:R2:W4:Y:S01]  /*3dd0*/  MUFU.EX2 R177, R7 ;  /* 0x0000000700b17308 */ /* 0x0005220000000800 */
[----:B------:R-:W-:Y:S01]  /*3de0*/  IMAD.SHL.U32 R216, R0, 0x2, RZ ;  /* 0x0000000200d87824 */ /* 0x000fe200078e00ff */
[----:B-1----:R-:W-:Y:S02]  /*3df0*/  SHF.R.U32.HI R5, RZ, 0x8, R8 ;  /* 0x00000008ff057819 */ /* 0x002fe40000011608 */
[----:B------:R-:W-:Y:S01]  /*3e00*/  FMNMX.FTZ R0, R141, R142, !PT ;  /* 0x0000008e8d007209 */ /* 0x000fe20007810000 */
[----:B--2---:R-:W-:Y:S01]  /*3e10*/  FFMA.FTZ R7, R58, c[0x0][0x23c], -R19 ;  /* 0x00008f003a077a23 */ /* 0x004fe20000010813 */
[----:B------:R-:W-:Y:S01]  /*3e20*/  PRMT R9, R9, 0x5410, R5 ;  /* 0x0000541009097816 */ /* 0x000fe20000000005 */
[----:B------:R-:W-:Y:S01]  /*3e30*/  FFMA.FTZ R5, R59, c[0x0][0x23c], -R19 ;  /* 0x00008f003b057a23 */ /* 0x000fe20000010813 */
[----:B------:R-:W-:Y:S01]  /*3e40*/  PRMT R8, R4, 0x5410, R6 ;  /* 0x0000541004087816 */ /* 0x000fe20000000006 */
[----:B------:R-:W-:Y:S01]  /*3e50*/  IMAD R152, R245, 0x10000, R245 ;  /* 0x00010000f5987824 */ /* 0x000fe200078e02f5 */
[----:B------:R-:W-:Y:S01]  /*3e60*/  FMNMX.FTZ R4, R133, R132, !PT ;  /* 0x0000008485047209 */ /* 0x000fe20007810000 */
[----:B------:R-:W-:Y:S01]  /*3e70*/  MUFU.EX2 R178, R7 ;  /* 0x0000000700b27308 */ /* 0x000fe20000000800 */
[----:B------:R-:W-:Y:S01]  /*3e80*/  PRMT R11, R13, 0x5410, R11 ;  /* 0x000054100d0b7816 */ /* 0x000fe2000000000b */
[----:B------:R-:W-:Y:S01]  /*3e90*/  IMAD R218, R3, 0x2, R216 ;  /* 0x0000000203da7824 */ /* 0x000fe200078e02d8 */
[----:B------:R-:W-:Y:S01]  /*3ea0*/  PRMT R10, R10, 0x5410, R12 ;  /* 0x000054100a0a7816 */ /* 0x000fe2000000000c */
[----:B------:R-:W-:Y:S01]  /*3eb0*/  UIADD3 UR5, UR20, 0x1715609d, URZ ;  /* 0x1715609d14057890 */ /* 0x000fe2000fffe03f */
[----:B------:R-:W-:Y:S03]  /*3ec0*/  LDSM.16.MT88.4 R76, [R216+0x9000] ;  /* 0x00900000d84c783b */ /* 0x000fe60000004200 */
[----:B------:R1:W2:Y:S01]  /*3ed0*/  MUFU.EX2 R154, R5 ;  /* 0x00000005009a7308 */ /* 0x0002a20000000800 */
[----:B----4-:R-:W-:Y:S01]  /*3ee0*/  F2FP.PACK_AB R3, R153, R177 ;  /* 0x000000b19903723e */ /* 0x010fe200000000ff */
[----:B------:R-:W-:Y:S01]  /*3ef0*/  UIADD3 UR14, UR21, 0x646e171e, URZ ;  /* 0x646e171e150e7890 */ /* 0x000fe2000fffe03f */
[----:B------:R-:W-:Y:S04]  /*3f00*/  LDSM.16.MT88.4 R84, [R218+0x9000] ;  /* 0x00900000da54783b */ /* 0x000fe80000004200 */
[----:B------:R-:W-:Y:S04]  /*3f10*/  LDSM.16.MT88.4 R88, [R216+0xa000] ;  /* 0x00a00000d858783b */ /* 0x000fe80000004200 */
[----:B------:R-:W-:Y:S04]  /*3f20*/  LDSM.16.MT88.4 R96, [R218+0xa000] ;  /* 0x00a00000da60783b */ /* 0x000fe80000004200 */
[----:B------:R-:W-:Y:S01]  /*3f30*/  LDSM.16.MT88.4 R92, [R216+0xb000] ;  /* 0x00b00000d85c783b */ /* 0x000fe20000004200 */
[----:B-1----:R-:W-:-:S02]  /*3f40*/  FMNMX.FTZ R5, R137, R4, !PT ;  /* 0x0000000489057209 */ /* 0x002fc40007810000 */
[----:B------:R-:W-:Y:S01]  /*3f50*/  FMNMX.FTZ R4, R140, R0, !PT ;  /* 0x000000008c047209 */ /* 0x000fe20007810000 */
[--C-:B------:R-:W-:Y:S01]  /*3f60*/  FFMA.FTZ R0, R66, c[0x0][0x23c], -R19.reuse ;  /* 0x00008f0042007a23 */ /* 0x100fe20000010813 */
[----:B------:R-:W-:Y:S01]  /*3f70*/  FMNMX.FTZ R7, R138, R5, !PT ;  /* 0x000000058a077209 */ /* 0x000fe20007810000 */
[----:B------:R-:W-:Y:S01]  /*3f80*/  LDSM.16.MT88.4 R100, [R218+0xb000] ;  /* 0x00b00000da64783b */ /* 0x000fe20000004200 */
[----:B------:R-:W-:Y:S01]  /*3f90*/  FMNMX.FTZ R5, R139, R4, !PT ;  /* 0x000000048b057209 */ /* 0x000fe20007810000 */
[----:B------:R-:W-:Y:S01]  /*3fa0*/  FFMA.FTZ R4, R65, c[0x0][0x23c], -R19 ;  /* 0x00008f0041047a23 */ /* 0x000fe20000010813 */
[----:B------:R1:W-:Y:S01]  /*3fb0*/  MUFU.EX2 R245, R0 ;  /* 0x0000000000f57308 */ /* 0x0003e20000000800 */
[----:B------:R-:W-:Y:S01]  /*3fc0*/  FMNMX.FTZ R7, R150, R7, !PT ;  /* 0x0000000796077209 */ /* 0x000fe20007810000 */
[----:B------:R-:W-:Y:S01]  /*3fd0*/  IMAD.WIDE.U32 R80, R72, -0x326172a9, RZ ;  /* 0xcd9e8d5748507825 */ /* 0x000fe200078e00ff */
[----:B------:R-:W-:Y:S04]  /*3fe0*/  LDSM.16.MT88.4 R112, [R216+0x9400] ;  /* 0x00940000d870783b */ /* 0x000fe80000004200 */
[----:B------:R-:W-:Y:S01]  /*3ff0*/  STL [R1+0x5c], R134 ;  /* 0x00005c8601007387 */ /* 0x000fe20000100800 */
[----:B------:R4:W2:Y:S03]  /*4000*/  MUFU.EX2 R217, R4 ;  /* 0x0000000400d97308 */ /* 0x0008a60000000800 */
[----:B------:R-:W-:Y:S04]  /*4010*/  LDSM.16.MT88.4 R120, [R218+0x9400] ;  /* 0x00940000da78783b */ /* 0x000fe80000004200 */
[----:B------:R-:W-:Y:S01]  /*4020*/  LDSM.16.MT88.4 R104, [R216+0xa400] ;  /* 0x00a40000d868783b */ /* 0x000fe20000004200 */
[----:B-1----:R-:W-:-:S03]  /*4030*/  HSET2.LE.AND R0, R11, R152, PT ;  /* 0x000000980b007233 */ /* 0x002fc60003803000 */
[----:B------:R-:W-:Y:S02]  /*4040*/  LDSM.16.MT88.4 R116, [R218+0xa400] ;  /* 0x00a40000da74783b */ /* 0x000fe40000004200 */
[----:B------:R-:W-:Y:S02]  /*4050*/  LOP3.LUT R6, R0, R3, RZ, 0xc0, !PT ;  /* 0x0000000300067212 */ /* 0x000fe400078ec0ff */
[----:B------:R-:W-:Y:S01]  /*4060*/  LDSM.16.MT88.4 R108, [R216+0xb400] ;  /* 0x00b40000d86c783b */ /* 0x000fe20000004200 */
[----:B----4-:R-:W-:Y:S01]  /*4070*/  FMNMX.FTZ R4, R156, R5, !PT ;  /* 0x000000059c047209 */ /* 0x010fe20007810000 */
[----:B------:R-:W-:Y:S01]  /*4080*/  HSET2.LE.AND R0, R10, R152, PT ;  /* 0x000000980a007233 */ /* 0x000fe20003803000 */
[----:B------:R-:W-:Y:S01]  /*4090*/  FMNMX.FTZ R5, R148, R7, !PT ;  /* 0x0000000794057209 */ /* 0x000fe20007810000 */
[----:B------:R-:W-:Y:S01]  /*40a0*/  LDSM.16.MT88.4 R124, [R218+0xb400] ;  /* 0x00b40000da7c783b */ /* 0x000fe20000004200 */
[----:B--2---:R-:W-:Y:S02]  /*40b0*/  F2FP.PACK_AB R3, R154, R178 ;  /* 0x000000b29a03723e */ /* 0x004fe400000000ff */
[----:B------:R-:W-:-:S02]  /*40c0*/  FMNMX.FTZ R4, R151, R4, !PT ;  /* 0x0000000497047209 */ /* 0x000fc40007810000 */
[----:B------:R-:W-:Y:S02]  /*40d0*/  FMNMX.FTZ R5, R146, R5, !PT ;  /* 0x0000000592057209 */ /* 0x000fe40007810000 */
[----:B------:R-:W-:Y:S01]  /*40e0*/  LOP3.LUT R7, R0, R3, RZ, 0xc0, !PT ;  /* 0x0000000300077212 */ /* 0x000fe200078ec0ff */
[----:B------:R-:W-:Y:S01]  /*40f0*/  HSET2.LE.AND R0, R9, R152, PT ;  /* 0x0000009809007233 */ /* 0x000fe20003803000 */
[----:B------:R-:W-:Y:S02]  /*4100*/  FMNMX.FTZ R4, R149, R4, !PT ;  /* 0x0000000495047209 */ /* 0x000fe40007810000 */
[----:B------:R-:W-:Y:S02]  /*4110*/  F2FP.PACK_AB R3, R220, R219 ;  /* 0x000000dbdc03723e */ /* 0x000fe400000000ff */
[----:B------:R-:W-:Y:S02]  /*4120*/  FMNMX.FTZ R10, R143, R5, !PT ;  /* 0x000000058f0a7209 */ /* 0x000fe40007810000 */
[----:B------:R-:W-:-:S02]  /*4130*/  FMNMX.FTZ R9, R147, R4, !PT ;  /* 0x0000000493097209 */ /* 0x000fc40007810000 */
[----:B------:R-:W-:Y:S02]  /*4140*/  LOP3.LUT R4, R0, R3, RZ, 0xc0, !PT ;  /* 0x0000000300047212 */ /* 0x000fe400078ec0ff */
[----:B------:R-:W-:Y:S02]  /*4150*/  FMNMX.FTZ R3, R233, R10, !PT ;  /* 0x0000000ae9037209 */ /* 0x000fe40007810000 */
[----:B------:R-:W-:Y:S02]  /*4160*/  FMNMX.FTZ R0, R238, R9, !PT ;  /* 0x00000009ee007209 */ /* 0x000fe40007810000 */
[----:B------:R-:W-:Y:S02]  /*4170*/  FMNMX.FTZ R3, R234, R3, !PT ;  /* 0x00000003ea037209 */ /* 0x000fe40007810000 */
[----:B------:R-:W-:Y:S02]  /*4180*/  FMNMX.FTZ R0, R237, R0, !PT ;  /* 0x00000000ed007209 */ /* 0x000fe40007810000 */
[----:B------:R-:W-:-:S02]  /*4190*/  FMNMX.FTZ R3, R186, R3, !PT ;  /* 0x00000003ba037209 */ /* 0x000fc40007810000 */
[----:B------:R-:W-:Y:S02]  /*41a0*/  FMNMX.FTZ R0, R223, R0, !PT ;  /* 0x00000000df007209 */ /* 0x000fe40007810000 */
[----:B------:R-:W-:Y:S01]  /*41b0*/  FMNMX.FTZ R3, R187, R3, !PT ;  /* 0x00000003bb037209 */ /* 0x000fe20007810000 */
[----:B------:R-:W-:Y:S01]  /*41c0*/  HSET2.LE.AND R5, R8, R152, PT ;  /* 0x0000009808057233 */ /* 0x000fe20003803000 */
[----:B------:R-:W-:Y:S02]  /*41d0*/  FMNMX.FTZ R0, R232, R0, !PT ;  /* 0x00000000e8007209 */ /* 0x000fe40007810000 */
[----:B------:R-:W-:Y:S02]  /*41e0*/  F2FP.PACK_AB R8, R217, R245 ;  /* 0x000000f5d908723e */ /* 0x000fe400000000ff */
[----:B------:R-:W-:Y:S02]  /*41f0*/  FMNMX.FTZ R3, R246, R3, !PT ;  /* 0x00000003f6037209 */ /* 0x000fe40007810000 */
[----:B------:R-:W-:-:S02]  /*4200*/  FMNMX.FTZ R0, R251, R0, !PT ;  /* 0x00000000fb007209 */ /* 0x000fc40007810000 */
[----:B------:R-:W-:Y:S01]  /*4210*/  LOP3.LUT R5, R5, R8, RZ, 0xc0, !PT ;  /* 0x0000000805057212 */ /* 0x000fe200078ec0ff */
[----:B------:R-:W-:Y:S01]  /*4220*/  FFMA.FTZ R8, R40, c[0x0][0x23c], -R20 ;  /* 0x00008f0028087a23 */ /* 0x000fe20000010814 */
[----:B------:R-:W-:-:S03]  /*4230*/  FMNMX.FTZ R3, R248, R3, !PT ;  /* 0x00000003f8037209 */ /* 0x000fc60007810000 */
[----:B------:R1:W-:Y:S01]  /*4240*/  MUFU.EX2 R175, R8 ;  /* 0x0000000800af7308 */ /* 0x0003e20000000800 */
[----:B------:R-:W-:-:S04]  /*4250*/  FMNMX.FTZ R3, R247, R3, !PT ;  /* 0x00000003f7037209 */ /* 0x000fc80007810000 */
[----:B------:R-:W-:Y:S02]  /*4260*/  FMNMX.FTZ R10, R249, R3, !PT ;  /* 0x00000003f90a7209 */ /* 0x000fe40007810000 */
[----:B---3--:R-:W-:-:S04]  /*4270*/  FMNMX.FTZ R0, R235, R0, !PT ;  /* 0x00000000eb007209 */ /* 0x008fc80007810000 */
[----:B-1----:R-:W-:Y:S01]  /*4280*/  FMNMX.FTZ R8, R250, R0, !PT ;  /* 0x00000000fa087209 */ /* 0x002fe20007810000 */
[----:B------:R-:W-:-:S03]  /*4290*/  FFMA.FTZ R0, R41, c[0x0][0x23c], -R20 ;  /* 0x00008f0029007a23 */ /* 0x000fc60000010814 */
[----:B------:R-:W-:Y:S01]  /*42a0*/  FMNMX.FTZ R3, R252, R8, !PT ;  /* 0x00000008fc037209 */ /* 0x000fe20007810000 */
[----:B------:R1:W-:Y:S01]  /*42b0*/  MUFU.EX2 R166, R0 ;  /* 0x0000000000a67308 */ /* 0x0003e20000000800 */
[----:B------:R-:W-:Y:S01]  /*42c0*/  FFMA.FTZ R11, R60, c[0x0][0x23c], -R20 ;  /* 0x00008f003c0b7a23 */ /* 0x000fe20000010814 */
[----:B-1----:R-:W-:Y:S02]  /*42d0*/  LOP3.LUT R0, R15, UR5, R16, 0x96, !PT ;  /* 0x000000050f007c12 */ /* 0x002fe4000f8e9610 */
[----:B------:R-:W1:Y:S04]  /*42e0*/  SHFL.BFLY PT, R15, R10, 0x2, 0x1f ;  /* 0x0c401f000a0f7f89 */ /* 0x000e6800000e0000 */
[----:B------:R-:W2:Y:S01]  /*42f0*/  SHFL.BFLY PT, R16, R3, 0x2, 0x1f ;  /* 0x0c401f0003107f89 */ /* 0x000ea200000e0000 */
[----:B------:R-:W-:Y:S01]  /*4300*/  IMAD.WIDE.U32 R8, R0, -0x2daee0ad, RZ ;  /* 0xd2511f5300087825 */ /* 0x000fe200078e00ff */
[----:B------:R3:W-:Y:S03]  /*4310*/  MUFU.EX2 R174, R11 ;  /* 0x0000000b00ae7308 */ /* 0x0007e60000000800 */
[----:B------:R-:W-:Y:S01]  /*4320*/  FFMA.FTZ R12, R61, c[0x0][0x23c], -R20 ;  /* 0x00008f003d0c7a23 */ /* 0x000fe20000010814 */
[----:B------:R-:W-:-:S02]  /*4330*/  LOP3.LUT R0, R8, 0xffff, RZ, 0xc0, !PT ;  /* 0x0000ffff08007812 */ /* 0x000fc400078ec0ff */
[----:B------:R-:W-:Y:S02]  /*4340*/  LOP3.LUT R14, R8, 0xff, RZ, 0xc0, !PT ;  /* 0x000000ff080e7812 */ /* 0x000fe400078ec0ff */
[----:B------:R4:W1:Y:S01]  /*4350*/  MUFU.EX2 R172, R12 ;  /* 0x0000000c00ac7308 */ /* 0x0008620000000800 */
[--C-:B------:R-:W-:Y:S02]  /*4360*/  SHF.R.U32.HI R13, RZ, 0x18, R8.reuse ;  /* 0x00000018ff0d7819 */ /* 0x100fe40000011608 */
[----:B---3--:R-:W-:-:S04]  /*4370*/  SHF.R.U32.HI R11, RZ, 0x10, R8 ;  /* 0x00000010ff0b7819 */ /* 0x008fc80000011608 */
[----:B------:R-:W-:Y:S01]  /*4380*/  LOP3.LUT R8, R11, 0xff, RZ, 0xc0, !PT ;  /* 0x000000ff0b087812 */ /* 0x000fe200078ec0ff */
[----:B------:R-:W-:Y:S01]  /*4390*/  FFMA.FTZ R11, R46, c[0x0][0x23c], -R19 ;  /* 0x00008f002e0b7a23 */ /* 0x000fe20000010813 */
[----:B----4-:R-:W-:Y:S02]  /*43a0*/  SHF.R.U32.HI R12, RZ, 0x8, R0 ;  /* 0x00000008ff0c7819 */ /* 0x010fe40000011600 */
[----:B------:R-:W-:Y:S01]  /*43b0*/  LOP3.LUT R0, R9, UR14, R18, 0x96, !PT ;  /* 0x0000000e09007c12 */ /* 0x000fe2000f8e9612 */
[----:B------:R3:W-:Y:S01]  /*43c0*/  MUFU.EX2 R167, R11 ;  /* 0x0000000b00a77308 */ /* 0x0007e20000000800 */
[----:B------:R-:W-:Y:S02]  /*43d0*/  PRMT R12, R14, 0x5410, R12 ;  /* 0x000054100e0c7816 */ /* 0x000fe4000000000c */
[----:B------:R-:W-:Y:S02]  /*43e0*/  PRMT R17, R8, 0x5410, R13 ;  /* 0x0000541008117816 */ /* 0x000fe4000000000d */
[----:B------:R-:W-:-:S02]  /*43f0*/  LOP3.LUT R8, R0, 0xffff, RZ, 0xc0, !PT ;  /* 0x0000ffff00087812 */ /* 0x000fc400078ec0ff */
[----:B-1----:R-:W-:Y:S02]  /*4400*/  FMNMX.FTZ R14, R10, R15, !PT ;  /* 0x0000000f0a0e7209 */ /* 0x002fe40007810000 */
[----:B--2---:R-:W-:Y:S01]  /*4410*/  FMNMX.FTZ R16, R3, R16, !PT ;  /* 0x0000001003107209 */ /* 0x004fe20007810000 */
[--C-:B------:R-:W-:Y:S01]  /*4420*/  FFMA.FTZ R3, R63, c[0x0][0x23c], -R19.reuse ;  /* 0x00008f003f037a23 */ /* 0x100fe20000010813 */
[----:B------:R-:W-:Y:S01]  /*4430*/  LOP3.LUT R9, R0, 0xff, RZ, 0xc0, !PT ;  /* 0x000000ff00097812 */ /* 0x000fe200078ec0ff */
[----:B------:R-:W1:Y:S01]  /*4440*/  SHFL.BFLY PT, R15, R14, 0x1, 0x1f ;  /* 0x0c201f000e0f7f89 */ /* 0x000e6200000e0000 */
[----:B------:R-:W-:Y:S01]  /*4450*/  SHF.R.U32.HI R8, RZ, 0x8, R8 ;  /* 0x00000008ff087819 */ /* 0x000fe20000011608 */
[----:B---3--:R-:W-:Y:S01]  /*4460*/  FFMA.FTZ R11, R62, c[0x0][0x23c], -R19 ;  /* 0x00008f003e0b7a23 */ /* 0x008fe20000010813 */
[----:B------:R2:W-:Y:S08]  /*4470*/  MUFU.EX2 R164, R3 ;  /* 0x0000000300a47308 */ /* 0x0005f00000000800 */
[----:B------:R3:W4:Y:S01]  /*4480*/  MUFU.EX2 R173, R11 ;  /* 0x0000000b00ad7308 */ /* 0x0007220000000800 */
[----:B------:R-:W-:-:S02]  /*4490*/  SHF.R.U32.HI R10, RZ, 0x18, R0 ;  /* 0x00000018ff0a7819 */ /* 0x000fc40000011600 */
[----:B--2---:R-:W-:Y:S01]  /*44a0*/  SHF.R.U32.HI R3, RZ, 0x10, R0 ;  /* 0x00000010ff037819 */ /* 0x004fe20000011600 */
[----:B------:R-:W-:Y:S01]  /*44b0*/  HSET2.LE.AND R0, R12, R152, PT ;  /* 0x000000980c007233 */ /* 0x000fe20003803000 */
[----:B---3--:R-:W-:Y:S01]  /*44c0*/  PRMT R11, R9, 0x5410, R8 ;  /* 0x00005410090b7816 */ /* 0x008fe20000000008 */
[----:B------:R-:W-:Y:S01]  /*44d0*/  FFMA.FTZ R9, R67, c[0x0][0x23c], -R19 ;  /* 0x00008f0043097a23 */ /* 0x000fe20000010813 */
[----:B------:R-:W-:-:S03]  /*44e0*/  LOP3.LUT R8, R3, 0xff, RZ, 0xc0, !PT ;  /* 0x000000ff03087812 */ /* 0x000fc600078ec0ff */
[----:B------:R2:W3:Y:S01]  /*44f0*/  MUFU.EX2 R165, R9 ;  /* 0x0000000900a57308 */ /* 0x0004e20000000800 */
[----:B------:R-:W-:Y:S02]  /*4500*/  F2FP.PACK_AB R3, R172, R174 ;  /* 0x000000aeac03723e */ /* 0x000fe400000000ff */
[----:B------:R-:W-:Y:S02]  /*4510*/  LOP3.LUT R13, R81, R184, RZ, 0x3c, !PT ;  /* 0x000000b8510d7212 */ /* 0x000fe400078e3cff */
[----:B------:R-:W-:Y:S02]  /*4520*/  PRMT R12, R8, 0x5410, R10 ;  /* 0x00005410080c7816 */ /* 0x000fe4000000000a */
[----:B------:R-:W-:Y:S01]  /*4530*/  LOP3.LUT R10, R0, R3, RZ, 0xc0, !PT ;  /* 0x00000003000a7212 */ /* 0x000fe200078ec0ff */
[--C-:B------:R-:W-:Y:S01]  /*4540*/  HSET2.LE.AND R0, R17, R152.reuse, PT ;  /* 0x0000009811007233 */ /* 0x100fe20003803000 */
[----:B----4-:R-:W-:Y:S01]  /*4550*/  F2FP.PACK_AB R3, R164, R173 ;  /* 0x000000ada403723e */ /* 0x010fe200000000ff */
[----:B------:R-:W-:Y:S01]  /*4560*/  IMAD.WIDE.U32 R128, R13, -0x2daee0ad, RZ ;  /* 0xd2511f530d807825 */ /* 0x000fe200078e00ff */
[----:B------:R-:W-:-:S02]  /*4570*/  HSET2.LE.AND R8, R11, R152, PT ;  /* 0x000000980b087233 */ /* 0x000fc40003803000 */
[----:B------:R-:W-:Y:S01]  /*4580*/  LOP3.LUT R11, R0, R3, RZ, 0xc0, !PT ;  /* 0x00000003000b7212 */ /* 0x000fe200078ec0ff */
[----:B------:R-:W-:Y:S01]  /*4590*/  HSET2.LE.AND R0, R12, R152, PT ;  /* 0x000000980c007233 */ /* 0x000fe20003803000 */
[----:B------:R-:W-:Y:S02]  /*45a0*/  LOP3.LUT R12, R129, UR12, R144, 0x96, !PT ;  /* 0x0000000c810c7c12 */ /* 0x000fe4000f8e9690 */
[----:B--2---:R-:W-:Y:S01]  /*45b0*/  F2FP.PACK_AB R9, R166, R175 ;  /* 0x000000afa609723e */ /* 0x004fe200000000ff */
[----:B------:R-:W-:Y:S01]  /*45c0*/  HMMA.16816.F32 R24, R4, R76, RZ ;  /* 0x0000004c0418723c */ /* 0x000fe200000018ff */
[----:B---3--:R-:W-:Y:S02]  /*45d0*/  F2FP.PACK_AB R3, R165, R167 ;  /* 0x000000a7a503723e */ /* 0x008fe400000000ff */
[----:B-1----:R-:W-:Y:S01]  /*45e0*/  FMNMX.FTZ R136, R14, R15, !PT ;  /* 0x0000000f0e887209 */ /* 0x002fe20007810000 */
[----:B------:R-:W-:Y:S01]  /*45f0*/  IMAD.WIDE.U32 R40, R12, -0x326172a9, RZ ;  /* 0xcd9e8d570c287825 */ /* 0x000fe200078e00ff */
[----:B------:R-:W-:Y:S01]  /*4600*/  LOP3.LUT R8, R8, R9, RZ, 0xc0, !PT ;  /* 0x0000000908087212 */ /* 0x000fe200078ec0ff */
[----:B------:R-:W1:Y:S01]  /*4610*/  SHFL.BFLY PT, R12, R16, 0x1, 0x1f ;  /* 0x0c201f00100c7f89 */ /* 0x000e6200000e0000 */
[----:B------:R-:W-:Y:S01]  /*4620*/  LOP3.LUT R9, R0, R3, RZ, 0xc0, !PT ;  /* 0x0000000300097212 */ /* 0x000fe200078ec0ff */
[C---:B------:R-:W-:Y:S01]  /*4630*/  FMUL.FTZ R3, R136.reuse, c[0x0][0x23c] ;  /* 0x00008f0088037a20 */ /* 0x040fe20000410000 */
[----:B------:R-:W-:-:S02]  /*4640*/  FSETP.NEU.FTZ.AND P0, PT, R136, -INF , PT ;  /* 0xff8000008800780b */ /* 0x000fc40003f1d000 */
[----:B------:R-:W-:Y:S01]  /*4650*/  LOP3.LUT R0, R23, UR13, R80, 0x96, !PT ;  /* 0x0000000d17007c12 */ /* 0x000fe2000f8e9650 */
[----:B------:R-:W-:Y:S01]  /*4660*/  HMMA.16816.F32 R36, R4, R84, RZ ;  /* 0x000000540424723c */ /* 0x000fe200000018ff */
[----:B------:R-:W-:-:S07]  /*4670*/  FSEL R18, R3, RZ, P0 ;  /* 0x000000ff03127208 */ /* 0x000fce0000000000 */
[C---:B------:R-:W-:Y:S08]  /*4680*/  HMMA.16816.F32 R32, R4.reuse, R88, RZ ;  /* 0x000000580420723c */ /* 0x040ff000000018ff */
        /* <DEDUP_REMOVED lines=8> */
[----:B------:R-:W-:Y:S07]  /*4710*/  HMMA.16816.F32 R60, R4, R102, RZ ;  /* 0x00000066043c723c */ /* 0x000fee00000018ff */
[----:B------:R-:W-:Y:S01]  /*4720*/  LOP3.LUT R6, R41, UR11, R22, 0x96, !PT ;  /* 0x0000000b29067c12 */ /* 0x000fe2000f8e9616 */
[----:B------:R-:W-:-:S04]  /*4730*/  IMAD.WIDE.U32 R4, R0, -0x2daee0ad, RZ ;  /* 0xd2511f5300047825 */ /* 0x000fc800078e00ff */
[----:B------:R-:W-:Y:S01]  /*4740*/  IMAD.WIDE.U32 R6, R6, -0x2daee0ad, RZ ;  /* 0xd2511f5306067825 */ /* 0x000fe200078e00ff */
[----:B------:R-:W-:-:S03]  /*4750*/  LOP3.LUT R3, R5, UR10, R128, 0x96, !PT ;  /* 0x0000000a05037c12 */ /* 0x000fc6000f8e9680 */
[----:B------:R-:W-:-:S04]  /*4760*/  FFMA.FTZ R0, R133, c[0x0][0x23c], -R18 ;  /* 0x00008f0085007a23 */ /* 0x000fc80000010812 */
[----:B------:R2:W-:Y:S01]  /*4770*/  MUFU.EX2 R134, R0 ;  /* 0x0000000000867308 */ /* 0x0005e20000000800 */
[----:B------:R-:W-:Y:S01]  /*4780*/  HMMA.16816.F32 R228, R8, R112, R24 ;  /* 0x0000007008e4723c */ /* 0x000fe20000001818 */
[----:B-1----:R-:W-:Y:S02]  /*4790*/  FMNMX.FTZ R135, R16, R12, !PT ;  /* 0x0000000c10877209 */ /* 0x002fe40007810000 */
[----:B--2---:R-:W-:Y:S01]  /*47a0*/  LOP3.LUT R0, R7, UR8, R4, 0x96, !PT ;  /* 0x0000000807007c12 */ /* 0x004fe2000f8e9604 */
[----:B------:R-:W-:-:S04]  /*47b0*/  IMAD.WIDE.U32 R4, R3, -0x326172a9, RZ ;  /* 0xcd9e8d5703047825 */ /* 0x000fc800078e00ff */
[----:B------:R-:W-:Y:S02]  /*47c0*/  FFMA.FTZ R3, R132, c[0x0][0x23c], -R18 ;  /* 0x00008f0084037a23 */ /* 0x000fe40000010812 */
[----:B------:R-:W-:Y:S02]  /*47d0*/  IMAD.WIDE.U32 R24, R0, -0x326172a9, RZ ;  /* 0xcd9e8d5700187825 */ /* 0x000fe400078e00ff */
[----:B------:R1:W-:Y:S03]  /*47e0*/  MUFU.EX2 R176, R3 ;  /* 0x0000000300b07308 */ /* 0x0003e60000000800 */
[----:B------:R-:W-:Y:S02]  /*47f0*/  LOP3.LUT R0, R25, UR7, R4, 0x96, !PT ;  /* 0x0000000719007c12 */ /* 0x000fe4000f8e9604 */
[----:B------:R-:W-:Y:S02]  /*4800*/  FSETP.NEU.FTZ.AND P0, PT, R135, -INF , PT ;  /* 0xff8000008700780b */ /* 0x000fe40003f1d000 */
[----:B-1----:R-:W-:-:S05]  /*4810*/  LOP3.LUT R3, R5, UR9, R40, 0x96, !PT ;  /* 0x0000000905037c12 */ /* 0x002fca000f8e9628 */
[----:B------:R-:W-:-:S04]  /*4820*/  IMAD.WIDE.U32 R4, R3, -0x2daee0ad, RZ ;  /* 0xd2511f5303047825 */ /* 0x000fc800078e00ff */
[----:B------:R-:W-:Y:S02]  /*4830*/  FMUL.FTZ R3, R135, c[0x0][0x23c] ;  /* 0x00008f0087037a20 */ /* 0x000fe40000410000 */
[----:B------:R-:W-:-:S03]  /*4840*/  IMAD.WIDE.U32 R22, R0, -0x2daee0ad, RZ ;  /* 0xd2511f5300167825 */ /* 0x000fc600078e00ff */
[----:B------:R-:W-:Y:S01]  /*4850*/  FSEL R17, R3, RZ, P0 ;  /* 0x000000ff03117208 */ /* 0x000fe20000000000 */
[----:B------:R-:W-:Y:S01]  /*4860*/  FFMA.FTZ R0, R138, c[0x0][0x23c], -R18 ;  /* 0x00008f008a007a23 */ /* 0x000fe20000010812 */
[----:B------:R-:W-:-:S03]  /*4870*/  LOP3.LUT R3, R23, UR4, R4, 0x96, !PT ;  /* 0x0000000417037c12 */ /* 0x000fc6000f8e9604 */
[----:B------:R-:W-:Y:S01]  /*4880*/  FFMA.FTZ R4, R141, c[0x0][0x23c], -R17 ;  /* 0x00008f008d047a23 */ /* 0x000fe20000010811 */
[----:B------:R1:W2:Y:S01]  /*4890*/  MUFU.EX2 R13, R0 ;  /* 0x00000000000d7308 */ /* 0x0002a20000000800 */
[----:B------:R-:W-:-:S07]  /*48a0*/  FFMA.FTZ R7, R137, c[0x0][0x23c], -R18 ;  /* 0x00008f0089077a23 */ /* 0x000fce0000010812 */
[----:B------:R3:W-:Y:S01]  /*48b0*/  MUFU.EX2 R221, R4 ;  /* 0x0000000400dd7308 */ /* 0x0007e20000000800 */
[----:B-1----:R-:W-:Y:S01]  /*48c0*/  LOP3.LUT R0, R5, UR6, R6, 0x96, !PT ;  /* 0x0000000605007c12 */ /* 0x002fe2000f8e9606 */
[----:B------:R1:W-:Y:S04]  /*48d0*/  STL [R1+0x60], R2 ;  /* 0x0000600201007387 */ /* 0x0003e80000100800 */
[----:B------:R-:W-:-:S04]  /*48e0*/  IMAD.WIDE.U32 R14, R0, -0x326172a9, RZ ;  /* 0xcd9e8d57000e7825 */ /* 0x000fc800078e00ff */
[----:B---3--:R-:W-:-:S05]  /*48f0*/  IMAD.WIDE.U32 R4, R3, -0x326172a9, RZ ;  /* 0xcd9e8d5703047825 */ /* 0x008fca00078e00ff */
[----:B------:R-:W-:Y:S01]  /*4900*/  LOP3.LUT R3, R4, 0xffff, RZ, 0xc0, !PT ;  /* 0x0000ffff04037812 */ /* 0x000fe200078ec0ff */
[----:B------:R-:W-:Y:S01]  /*4910*/  FFMA.FTZ R6, R140, c[0x0][0x23c], -R17 ;  /* 0x00008f008c067a23 */ /* 0x000fe20000010811 */
[----:B------:R-:W-:Y:S02]  /*4920*/  LOP3.LUT R0, R5, UR15, R14, 0x96, !PT ;  /* 0x0000000f05007c12 */ /* 0x000fe4000f8e960e */
[----:B------:R-:W-:Y:S01]  /*4930*/  SHF.R.U32.HI R5, RZ, 0x8, R3 ;  /* 0x00000008ff057819 */ /* 0x000fe20000011603 */
[----:B------:R3:W-:Y:S01]  /*4940*/  MUFU.EX2 R140, R6 ;  /* 0x00000006008c7308 */ /* 0x0007e20000000800 */
[----:B------:R-:W-:-:S07]  /*4950*/  SHF.R.U32.HI R3, RZ, 0x10, R4 ;  /* 0x00000010ff037819 */ /* 0x000fce0000011604 */
[----:B-1----:R1:W4:Y:S01]  /*4960*/  MUFU.EX2 R2, R7 ;  /* 0x0000000700027308 */ /* 0x0023220000000800 */
[----:B------:R-:W-:Y:S02]  /*4970*/  LOP3.LUT R12, R3, 0xff, RZ, 0xc0, !PT ;  /* 0x000000ff030c7812 */ /* 0x000fe400078ec0ff */
[----:B------:R-:W-:Y:S01]  /*4980*/  SHF.R.U32.HI R16, RZ, 0x18, R4 ;  /* 0x00000018ff107819 */ /* 0x000fe20000011604 */
[----:B---3--:R-:W-:Y:S01]  /*4990*/  FFMA.FTZ R6, R139, c[0x0][0x23c], -R17 ;  /* 0x00008f008b067a23 */ /* 0x008fe20000010811 */
[----:B-1----:R-:W-:-:S04]  /*49a0*/  LOP3.LUT R7, R4, 0xff, RZ, 0xc0, !PT ;  /* 0x000000ff04077812 */ /* 0x002fc800078ec0ff */
[----:B------:R-:W-:Y:S01]  /*49b0*/  PRMT R7, R7, 0x5410, R5 ;  /* 0x0000541007077816 */ /* 0x000fe20000000005 */
[----:B------:R-:W-:Y:S01]  /*49c0*/  FFMA.FTZ R5, R142, c[0x0][0x23c], -R17 ;  /* 0x00008f008e057a23 */ /* 0x000fe20000010811 */
[----:B------:R1:W3:Y:S01]  /*49d0*/  MUFU.EX2 R141, R6 ;  /* 0x00000006008d7308 */ /* 0x0002e20000000800 */
[----:B------:R-:W-:Y:S01]  /*49e0*/  LOP3.LUT R3, R0, 0xffff, RZ, 0xc0, !PT ;  /* 0x0000ffff00037812 */ /* 0x000fe200078ec0ff */
[----:B------:R-:W-:Y:S01]  /*49f0*/  IMAD.MOV.U32 R132, RZ, RZ, R152 ;  /* 0x000000ffff847224 */ /* 0x000fe200078e0098 */
[----:B------:R-:W-:Y:S01]  /*4a00*/  SHF.R.U32.HI R4, RZ, 0x10, R0 ;  /* 0x00000010ff047819 */ /* 0x000fe20000011600 */
[----:B--2---:R-:W-:-:S04]  /*4a10*/  IMAD.MOV.U32 R142, RZ, RZ, R13 ;  /* 0x000000ffff8e7224 */ /* 0x004fc800078e000d */
[----:B------:R2:W2:Y:S01]  /*4a20*/  MUFU.EX2 R222, R5 ;  /* 0x0000000500de7308 */ /* 0x0004a20000000800 */
[----:B------:R-:W-:Y:S02]  /*4a30*/  LOP3.LUT R14, R0, 0xff, RZ, 0xc0, !PT ;  /* 0x000000ff000e7812 */ /* 0x000fe400078ec0ff */
[----:B------:R-:W-:Y:S02]  /*4a40*/  SHF.R.U32.HI R13, RZ, 0x18, R0 ;  /* 0x00000018ff0d7819 */ /* 0x000fe40000011600 */
[----:B------:R-:W-:Y:S02]  /*4a50*/  LOP3.LUT R4, R4, 0xff, RZ, 0xc0, !PT ;  /* 0x000000ff04047812 */ /* 0x000fe400078ec0ff */
[----:B-1----:R-:W-:Y:S01]  /*4a60*/  SHF.R.U32.HI R6, RZ, 0x8, R3 ;  /* 0x00000008ff067819 */ /* 0x002fe20000011603 */
[----:B------:R-:W-:Y:S01]  /*4a70*/  HSET2.LE.AND R0, R7, R132, PT ;  /* 0x0000008407007233 */ /* 0x000fe20003803000 */
[----:B----4-:R-:W-:Y:S02]  /*4a80*/  F2FP.PACK_AB R3, R142, R2 ;  /* 0x000000028e03723e */ /* 0x010fe400000000ff */
[----:B------:R-:W-:-:S02]  /*4a90*/  PRMT R7, R14, 0x5410, R6 ;  /* 0x000054100e077816 */ /* 0x000fc40000000006 */
[----:B--2---:R-:W-:Y:S02]  /*4aa0*/  PRMT R5, R12, 0x5410, R16 ;  /* 0x000054100c057816 */ /* 0x004fe40000000010 */
[----:B------:R-:W-:Y:S01]  /*4ab0*/  PRMT R12, R4, 0x5410, R13 ;  /* 0x00005410040c7816 */ /* 0x000fe2000000000d */
[--C-:B------:R-:W-:Y:S01]  /*4ac0*/  HSET2.LE.AND R4, R7, R132.reuse, PT ;  /* 0x0000008407047233 */ /* 0x100fe20003803000 */
[----:B------:R-:W-:Y:S01]  /*4ad0*/  LOP3.LUT R6, R0, R3, RZ, 0xc0, !PT ;  /* 0x0000000300067212 */ /* 0x000fe200078ec0ff */
[--C-:B------:R-:W-:Y:S01]  /*4ae0*/  HSET2.LE.AND R0, R5, R132.reuse, PT ;  /* 0x0000008405007233 */ /* 0x100fe20003803000 */
[----:B------:R-:W-:Y:S01]  /*4af0*/  F2FP.PACK_AB R5, R176, R134 ;  /* 0x00000086b005723e */ /* 0x000fe200000000ff */
[----:B------:R-:W-:Y:S01]  /*4b00*/  HSET2.LE.AND R12, R12, R132, PT ;  /* 0x000000840c0c7233 */ /* 0x000fe20003803000 */
[----:B---3--:R-:W-:Y:S02]  /*4b10*/  F2FP.PACK_AB R3, R141, R140 ;  /* 0x0000008c8d03723e */ /* 0x008fe400000000ff */
[----:B------:R-:W-:-:S02]  /*4b20*/  F2FP.PACK_AB R13, R222, R221 ;  /* 0x000000ddde0d723e */ /* 0x000fc400000000ff */
[----:B------:R-:W-:Y:S02]  /*4b30*/  LOP3.LUT R4, R4, R5, RZ, 0xc0, !PT ;  /* 0x0000000504047212 */ /* 0x000fe400078ec0ff */
[----:B------:R-:W-:Y:S01]  /*4b40*/  LOP3.LUT R7, R0, R3, RZ, 0xc0, !PT ;  /* 0x0000000300077212 */ /* 0x000fe200078ec0ff */
[----:B------:R-:W-:Y:S01]  /*4b50*/  FFMA.FTZ R0, R150, c[0x0][0x23c], -R18 ;  /* 0x00008f0096007a23 */ /* 0x000fe20000010812 */
[----:B------:R-:W-:Y:S02]  /*4b60*/  LOP3.LUT R5, R12, R13, RZ, 0xc0, !PT ;  /* 0x0000000d0c057212 */ /* 0x000fe400078ec0ff */
[----:B------:R-:W-:Y:S01]  /*4b70*/  LOP3.LUT R3, R15, UR5, R24, 0x96, !PT ;  /* 0x000000050f037c12 */ /* 0x000fe2000f8e9618 */
[----:B------:R-:W-:Y:S01]  /*4b80*/  IMAD.MOV.U32 R137, RZ, RZ, R154 ;  /* 0x000000ffff897224 */ /* 0x000fe200078e009a */
[----:B------:R1:W-:Y:S01]  /*4b90*/  MUFU.EX2 R133, R0 ;  /* 0x0000000000857308 */ /* 0x0003e20000000800 */
[----:B------:R-:W-:Y:S01]  /*4ba0*/  IMAD.MOV.U32 R138, RZ, RZ, R153 ;  /* 0x000000ffff8a7224 */ /* 0x000fe200078e0099 */
[C---:B------:R-:W-:Y:S08]  /*4bb0*/  HMMA.16816.F32 R224, R8.reuse, R120, R36 ;  /* 0x0000007808e0723c */ /* 0x040ff00000001824 */
[----:B------:R-:W-:Y:S01]  /*4bc0*/  HMMA.16816.F32 R212, R8, R104, R32 ;  /* 0x0000006808d4723c */ /* 0x000fe20000001820 */
[----:B-1----:R-:W-:-:S07]  /*4bd0*/  FFMA.FTZ R0, R148, c[0x0][0x23c], -R18 ;  /* 0x00008f0094007a23 */ /* 0x002fce0000010812 */
        /* <DEDUP_REMOVED lines=8> */
[C---:B------:R-:W-:Y:S01]  /*4c60*/  HMMA.16816.F32 R32, R4.reuse, R76, RZ ;  /* 0x0000004c0420723c */ /* 0x040fe200000018ff */
[----:B------:R1:W-:Y:S07]  /*4c70*/  MUFU.EX2 R76, R0 ;  /* 0x00000000004c7308 */ /* 0x0003ee0000000800 */
[C---:B------:R-:W-:Y:S08]  /*4c80*/  HMMA.16816.F32 R48, R4.reuse, R78, RZ ;  /* 0x0000004e0430723c */ /* 0x040ff000000018ff */
[----:B------:R-:W-:Y:S01]  /*4c90*/  HMMA.16816.F32 R28, R4, R84, RZ ;  /* 0x00000054041c723c */ /* 0x000fe200000018ff */
[----:B-1----:R-:W-:-:S07]  /*4ca0*/  FFMA.FTZ R0, R146, c[0x0][0x23c], -R18 ;  /* 0x00008f0092007a23 */ /* 0x002fce0000010812 */
        /* <DEDUP_REMOVED lines=9> */
[----:B------:R-:W-:Y:S01]  /*4d40*/  IMAD.WIDE.U32 R4, R3, -0x2daee0ad, RZ ;  /* 0xd2511f5303047825 */ /* 0x000fe200078e00ff */
[----:B------:R1:W-:Y:S01]  /*4d50*/  MUFU.EX2 R16, R0 ;  /* 0x0000000000107308 */ /* 0x0003e20000000800 */
[----:B------:R-:W-:Y:S03]  /*4d60*/  HMMA.16816.F32 R168, R8, R110, R72 ;  /* 0x0000006e08a8723c */ /* 0x000fe60000001848 */
[----:B------:R-:W-:Y:S01]  /*4d70*/  LOP3.LUT R3, R4, 0xffff, RZ, 0xc0, !PT ;  /* 0x0000ffff04037812 */ /* 0x000fe200078ec0ff */
[----:B------:R-:W-:Y:S01]  /*4d80*/  FFMA.FTZ R6, R143, c[0x0][0x23c], -R18 ;  /* 0x00008f008f067a23 */ /* 0x000fe20000010812 */
[----:B------:R-:W-:-:S02]  /*4d90*/  SHF.R.U32.HI R7, RZ, 0x10, R4 ;  /* 0x00000010ff077819 */ /* 0x000fc40000011604 */
[----:B------:R-:W-:Y:S02]  /*4da0*/  LOP3.LUT R8, R4, 0xff, RZ, 0xc0, !PT ;  /* 0x000000ff04087812 */ /* 0x000fe400078ec0ff */
[----:B------:R-:W-:Y:S02]  /*4db0*/  SHF.R.U32.HI R3, RZ, 0x8, R3 ;  /* 0x00000008ff037819 */ /* 0x000fe40000011603 */
[----:B-1----:R-:W-:Y:S02]  /*4dc0*/  LOP3.LUT R0, R5, UR14, R22, 0x96, !PT ;  /* 0x0000000e05007c12 */ /* 0x002fe4000f8e9616 */
[----:B------:R-:W-:Y:S01]  /*4dd0*/  SHF.R.U32.HI R5, RZ, 0x18, R4 ;  /* 0x00000018ff057819 */ /* 0x000fe20000011604 */
[----:B------:R-:W-:Y:S01]  /*4de0*/  FFMA.FTZ R4, R149, c[0x0][0x23c], -R17 ;  /* 0x00008f0095047a23 */ /* 0x000fe20000010811 */
[----:B------:R-:W-:Y:S01]  /*4df0*/  PRMT R10, R8, 0x5410, R3 ;  /* 0x00005410080a7816 */ /* 0x000fe20000000003 */
[----:B------:R-:W1:Y:S01]  /*4e00*/  MUFU.EX2 R73, R6 ;  /* 0x0000000600497308 */ /* 0x000e620000000800 */
[----:B------:R-:W-:-:S07]  /*4e10*/  LOP3.LUT R3, R7, 0xff, RZ, 0xc0, !PT ;  /* 0x000000ff07037812 */ /* 0x000fce00078ec0ff */
[----:B------:R2:W-:Y:S01]  /*4e20*/  MUFU.EX2 R72, R4 ;  /* 0x0000000400487308 */ /* 0x0005e20000000800 */
[----:B------:R-:W-:Y:S02]  /*4e30*/  PRMT R9, R3, 0x5410, R5 ;  /* 0x0000541003097816 */ /* 0x000fe40000000005 */
[C---:B------:R-:W-:Y:S02]  /*4e40*/  LOP3.LUT R3, R0.reuse, 0xffff, RZ, 0xc0, !PT ;  /* 0x0000ffff00037812 */ /* 0x040fe400078ec0ff */
[----:B------:R-:W-:Y:S02]  /*4e50*/  LOP3.LUT R7, R0, 0xff, RZ, 0xc0, !PT ;  /* 0x000000ff00077812 */ /* 0x000fe400078ec0ff */
[----:B------:R-:W-:Y:S01]  /*4e60*/  SHF.R.U32.HI R5, RZ, 0x8, R3 ;  /* 0x00000008ff057819 */ /* 0x000fe20000011603 */
[----:B--2---:R-:W-:-:S04]  /*4e70*/  FFMA.FTZ R4, R147, c[0x0][0x23c], -R17 ;  /* 0x00008f0093047a23 */ /* 0x004fc80000010811 */
[----:B------:R2:W3:Y:S01]  /*4e80*/  MUFU.EX2 R74, R4 ;  /* 0x00000004004a7308 */ /* 0x0004e20000000800 */
[----:B------:R-:W-:Y:S01]  /*4e90*/  SHF.R.U32.HI R6, RZ, 0x18, R0 ;  /* 0x00000018ff067819 */ /* 0x000fe20000011600 */
[----:B------:R-:W-:Y:S01]  /*4ea0*/  FFMA.FTZ R3, R156, c[0x0][0x23c], -R17 ;  /* 0x00008f009c037a23 */ /* 0x000fe20000010811 */
[----:B------:R-:W-:Y:S01]  /*4eb0*/  PRMT R8, R7, 0x5410, R5 ;  /* 0x0000541007087816 */ /* 0x000fe20000000005 */
[----:B------:R-:W-:Y:S01]  /*4ec0*/  IMAD.MOV.U32 R156, RZ, RZ, R134 ;  /* 0x000000ffff9c7224 */ /* 0x000fe200078e0086 */
[----:B--2---:R-:W-:-:S04]  /*4ed0*/  SHF.R.U32.HI R4, RZ, 0x10, R0 ;  /* 0x00000010ff047819 */ /* 0x004fc80000011600 */
[----:B------:R-:W-:Y:S01]  /*4ee0*/  LOP3.LUT R0, R4, 0xff, RZ, 0xc0, !PT ;  /* 0x000000ff04007812 */ /* 0x000fe200078ec0ff */
[----:B------:R-:W-:Y:S01]  /*4ef0*/  FFMA.FTZ R4, R151, c[0x0][0x23c], -R17 ;  /* 0x00008f0097047a23 */ /* 0x000fe20000010811 */
[----:B------:R1:W-:Y:S02]  /*4f00*/  MUFU.EX2 R134, R3 ;  /* 0x0000000300867308 */ /* 0x0003e40000000800 */
[----:B------:R-:W-:Y:S01]  /*4f10*/  PRMT R5, R0, 0x5410, R6 ;  /* 0x0000541000057816 */ /* 0x000fe20000000006 */
[----:B------:R-:W-:-:S05]  /*4f20*/  HSET2.LE.AND R0, R10, R132, PT ;  /* 0x000000840a007233 */ /* 0x000fca0003803000 */
[----:B------:R2:W4:Y:S01]  /*4f30*/  MUFU.EX2 R11, R4 ;  /* 0x00000004000b7308 */ /* 0x0005220000000800 */
[----:B-1----:R-:W-:-:S04]  /*4f40*/  F2FP.PACK_AB R3, R73, R16 ;  /* 0x000000104903723e */ /* 0x002fc800000000ff */
[----:B------:R-:W-:Y:S01]  /*4f50*/  LOP3.LUT R6, R0, R3, RZ, 0xc0, !PT ;  /* 0x0000000300067212 */ /* 0x000fe200078ec0ff */
[----:B------:R-:W-:Y:S01]  /*4f60*/  HSET2.LE.AND R0, R9, R132, PT ;  /* 0x0000008409007233 */ /* 0x000fe20003803000 */
[----:B---3--:R-:W-:-:S04]  /*4f70*/  F2FP.PACK_AB R3, R74, R72 ;  /* 0x000000484a03723e */ /* 0x008fc800000000ff */
[----:B------:R-:W-:Y:S01]  /*4f80*/  LOP3.LUT R7, R0, R3, RZ, 0xc0, !PT ;  /* 0x0000000300077212 */ /* 0x000fe200078ec0ff */
[----:B------:R-:W-:Y:S01]  /*4f90*/  HSET2.LE.AND R0, R8, R132, PT ;  /* 0x0000008408007233 */ /* 0x000fe20003803000 */
[----:B------:R-:W-:-:S04]  /*4fa0*/  F2FP.PACK_AB R3, R76, R133 ;  /* 0x000000854c03723e */ /* 0x000fc800000000ff */
[----:B--2---:R-:W-:Y:S01]  /*4fb0*/  LOP3.LUT R4, R0, R3, RZ, 0xc0, !PT ;  /* 0x0000000300047212 */ /* 0x004fe200078ec0ff */
[----:B------:R-:W-:Y:S01]  /*4fc0*/  HSET2.LE.AND R0, R5, R132, PT ;  /* 0x0000008405007233 */ /* 0x000fe20003803000 */
[----:B----4-:R-:W-:-:S04]  /*4fd0*/  F2FP.PACK_AB R3, R11, R134 ;  /* 0x000000860b03723e */ /* 0x010fc800000000ff */
[----:B------:R-:W-:Y:S02]  /*4fe0*/  LOP3.LUT R5, R0, R3, RZ, 0xc0, !PT ;  /* 0x0000000300057212 */ /* 0x000fe400078ec0ff */
[----:B------:R-:W-:-:S04]  /*4ff0*/  IADD3 R0, R21, 0x1, RZ ;  /* 0x0000000115007810 */ /* 0x000fc80007ffe0ff */
[----:B------:R-:W-:-:S05]  /*5000*/  LOP3.LUT R0, R145, UR21, R0, 0x96, !PT ;  /* 0x0000001591007c12 */ /* 0x000fca000f8e9600 */
[----:B------:R-:W-:Y:S01]  /*5010*/  IMAD.WIDE.U32 R22, R0, -0x326172a9, RZ ;  /* 0xcd9e8d5700167825 */ /* 0x000fe200078e00ff */
[----:B------:R-:W-:Y:S04]  /*5020*/  HMMA.16816.F32 R96, R4, R108, R12 ;  /* 0x0000006c0460723c */ /* 0x000fe8000000180c */
[----:B------:R-:W-:Y:S02]  /*5030*/  LOP3.LUT R0, R23, UR13, R82, 0x96, !PT ;  /* 0x0000000d17007c12 */ /* 0x000fe4000f8e9652 */
[----:B------:R-:W-:Y:S01]  /*5040*/  LOP3.LUT R3, R43, UR11, R22, 0x96, !PT ;  /* 0x0000000b2b037c12 */ /* 0x000fe2000f8e9616 */
[----:B------:R-:W-:Y:S02]  /*5050*/  IMAD.MOV.U32 R109, RZ, RZ, R11 ;  /* 0x000000ffff6d7224 */ /* 0x000fe400078e000b */
[----:B------:R-:W-:-:S04]  /*5060*/  IMAD.WIDE.U32 R10, R0, -0x2daee0ad, RZ ;  /* 0xd2511f53000a7825 */ /* 0x000fc800078e00ff */
[----:B------:R-:W-:Y:S01]  /*5070*/  IMAD.WIDE.U32 R8, R3, -0x2daee0ad, RZ ;  /* 0xd2511f5303087825 */ /* 0x000fe200078e00ff */
[----:B------:R-:W-:-:S04]  /*5080*/  LOP3.LUT R3, R11, UR10, R130, 0x96, !PT ;  /* 0x0000000a0b037c12 */ /* 0x000fc8000f8e9682 */
[----:B------:R-:W-:Y:S01]  /*5090*/  LOP3.LUT R0, R9, UR8, R10, 0x96, !PT ;  /* 0x0000000809007c12 */ /* 0x000fe2000f8e960a */
[----:B------:R-:W-:Y:S01]  /*50a0*/  HMMA.16816.F32 R100, R4, R116, R44 ;  /* 0x000000740464723c */ /* 0x000fe2000000182c */
[----:B------:R-:W-:-:S06]  /*50b0*/  IMAD.WIDE.U32 R10, R3, -0x326172a9, RZ ;  /* 0xcd9e8d57030a7825 */ /* 0x000fcc00078e00ff */
[----:B------:R-:W-:Y:S01]  /*50c0*/  IMAD.WIDE.U32 R46, R0, -0x326172a9, RZ ;  /* 0xcd9e8d57002e7825 */ /* 0x000fe200078e00ff */
[----:B------:R-:W-:-:S04]  /*50d0*/  LOP3.LUT R0, R11, UR9, R42, 0x96, !PT ;  /* 0x000000090b007c12 */ /* 0x000fc8000f8e962a */
[----:B------:R-:W-:Y:S01]  /*50e0*/  LOP3.LUT R3, R47, UR7, R10, 0x96, !PT ;  /* 0x000000072f037c12 */ /* 0x000fe2000f8e960a */
[----:B------:R-:W-:-:S04]  /*50f0*/  IMAD.WIDE.U32 R10, R0, -0x2daee0ad, RZ ;  /* 0xd2511f53000a7825 */ /* 0x000fc800078e00ff */
[----:B------:R-:W-:Y:S02]  /*5100*/  FFMA.FTZ R0, R158, c[0x0][0x23c], -R20 ;  /* 0x00008f009e007a23 */ /* 0x000fe40000010814 */
[----:B------:R-:W-:Y:S01]  /*5110*/  IMAD.WIDE.U32 R44, R3, -0x2daee0ad, RZ ;  /* 0xd2511f53032c7825 */ /* 0x000fe200078e00ff */
[----:B------:R-:W-:Y:S01]  /*5120*/  LOP3.LUT R3, R11, UR6, R8, 0x96, !PT ;  /* 0x000000060b037c12 */ /* 0x000fe2000f8e9608 */
[----:B------:R1:W-:Y:S02]  /*5130*/  MUFU.EX2 R95, R0 ;  /* 0x00000000005f7308 */ /* 0x0003e40000000800 */
[----:B------:R-:W-:Y:S02]  /*5140*/  FFMA.FTZ R8, R159, c[0x0][0x23c], -R20 ;  /* 0x00008f009f087a23 */ /* 0x000fe40000010814 */
[----:B------:R-:W-:-:S04]  /*5150*/  IMAD.WIDE.U32 R42, R3, -0x326172a9, RZ ;  /* 0xcd9e8d57032a7825 */ /* 0x000fc800078e00ff */
[----:B------:R-:W-:Y:S01]  /*5160*/  FFMA.FTZ R3, R157, c[0x0][0x23c], -R20 ;  /* 0x00008f009d037a23 */ /* 0x000fe20000010814 */
[----:B-1----:R-:W-:Y:S01]  /*5170*/  LOP3.LUT R0, R45, UR4, R10, 0x96, !PT ;  /* 0x000000042d007c12 */ /* 0x002fe2000f8e960a */
[----:B------:R-:W-:Y:S02]  /*5180*/  IMAD.MOV.U32 R45, RZ, RZ, R140 ;  /* 0x000000ffff2d7224 */ /* 0x000fe400078e008c */
[----:B------:R1:W2:Y:S01]  /*5190*/  MUFU.EX2 R140, R8 ;  /* 0x00000008008c7308 */ /* 0x0002a20000000800 */
[----:B------:R-:W-:Y:S02]  /*51a0*/  IMAD.MOV.U32 R157, RZ, RZ, R132 ;  /* 0x000000ffff9d7224 */ /* 0x000fe400078e0084 */
[----:B------:R-:W-:-:S05]  /*51b0*/  IMAD.MOV.U32 R159, RZ, RZ, R16 ;  /* 0x000000ffff9f7224 */ /* 0x000fca00078e0010 */
[----:B------:R3:W-:Y:S01]  /*51c0*/  MUFU.EX2 R132, R3 ;  /* 0x0000000300847308 */ /* 0x0007e20000000800 */
[----:B-1----:R-:W-:-:S05]  /*51d0*/  IMAD.WIDE.U32 R8, R0, -0x326172a9, RZ ;  /* 0xcd9e8d5700087825 */ /* 0x002fca00078e00ff */
[----:B------:R-:W-:Y:S02]  /*51e0*/  LOP3.LUT R0, R9, UR15, R42, 0x96, !PT ;  /* 0x0000000f09007c12 */ /* 0x000fe4000f8e962a */
[----:B------:R-:W-:Y:S01]  /*51f0*/  SHF.R.U32.HI R12, RZ, 0x10, R8 ;  /* 0x00000010ff0c7819 */ /* 0x000fe20000011608 */
[----:B---3--:R-:W-:Y:S01]  /*5200*/  FFMA.FTZ R3, R160, c[0x0][0x23c], -R20 ;  /* 0x00008f00a0037a23 */ /* 0x008fe20000010814 */
[C---:B------:R-:W-:Y:S02]  /*5210*/  LOP3.LUT R9, R8.reuse, 0xffff, RZ, 0xc0, !PT ;  /* 0x0000ffff08097812 */ /* 0x040fe400078ec0ff */
[----:B------:R-:W-:Y:S02]  /*5220*/  LOP3.LUT R16, R8, 0xff, RZ, 0xc0, !PT ;  /* 0x000000ff08107812 */ /* 0x000fe400078ec0ff */
[----:B------:R-:W-:Y:S01]  /*5230*/  SHF.R.U32.HI R13, RZ, 0x18, R8 ;  /* 0x00000018ff0d7819 */ /* 0x000fe20000011608 */
[----:B------:R-:W-:Y:S01]  /*5240*/  FFMA.FTZ R8, R161, c[0x0][0x23c], -R19 ;  /* 0x00008f00a1087a23 */ /* 0x000fe20000010813 */
[----:B------:R-:W-:-:S02]  /*5250*/  LOP3.LUT R10, R0, 0xffff, RZ, 0xc0, !PT ;  /* 0x0000ffff000a7812 */ /* 0x000fc400078ec0ff */
[----:B------:R-:W-:Y:S02]  /*5260*/  LOP3.LUT R15, R0, 0xff, RZ, 0xc0, !PT ;  /* 0x000000ff000f7812 */ /* 0x000fe400078ec0ff */
[--C-:B------:R-:W-:Y:S02]  /*5270*/  SHF.R.U32.HI R11, RZ, 0x10, R0.reuse ;  /* 0x00000010ff0b7819 */ /* 0x100fe40000011600 */
[----:B------:R-:W-:Y:S01]  /*5280*/  SHF.R.U32.HI R14, RZ, 0x18, R0 ;  /* 0x00000018ff0e7819 */ /* 0x000fe20000011600 */
[----:B------:R1:W-:Y:S01]  /*5290*/  MUFU.EX2 R21, R3 ;  /* 0x0000000300157308 */ /* 0x0003e20000000800 */
[----:B------:R-:W-:Y:S01]  /*52a0*/  LOP3.LUT R0, R12, 0xff, RZ, 0xc0, !PT ;  /* 0x000000ff0c007812 */ /* 0x000fe200078ec0ff */
[----:B------:R-:W-:Y:S02]  /*52b0*/  IMAD.MOV.U32 R139, RZ, RZ, R174 ;  /* 0x000000ffff8b7224 */ /* 0x000fe400078e00ae */
[----:B------:R-:W-:-:S04]  /*52c0*/  IMAD.MOV.U32 R93, RZ, RZ, R178 ;  /* 0x000000ffff5d7224 */ /* 0x000fc800078e00b2 */
[----:B------:R3:W-:Y:S01]  /*52d0*/  MUFU.EX2 R92, R8 ;  /* 0x00000008005c7308 */ /* 0x0007e20000000800 */
[----:B------:R-:W-:Y:S02]  /*52e0*/  IMAD.MOV.U32 R94, RZ, RZ, R177 ;  /* 0x000000ffff5e7224 */ /* 0x000fe400078e00b1 */
[----:B------:R-:W-:Y:S01]  /*52f0*/  IMAD.MOV.U32 R143, RZ, RZ, R176 ;  /* 0x000000ffff8f7224 */ /* 0x000fe200078e00b0 */
[----:B-1----:R-:W-:Y:S02]  /*5300*/  SHF.R.U32.HI R3, RZ, 0x8, R9 ;  /* 0x00000008ff037819 */ /* 0x002fe40000011609 */
[----:B------:R-:W-:Y:S01]  /*5310*/  SHF.R.U32.HI R9, RZ, 0x8, R10 ;  /* 0x00000008ff097819 */ /* 0x000fe2000001160a */
[----:B------:R-:W-:Y:S01]  /*5320*/  HMMA.16816.F32 R176, R4, R120, R28 ;  /* 0x0000007804b0723c */ /* 0x000fe2000000181c */
[----:B------:R-:W-:Y:S01]  /*5330*/  PRMT R10, R16, 0x5410, R3 ;  /* 0x00005410100a7816 */ /* 0x000fe20000000003 */
[----:B------:R-:W-:Y:S01]  /*5340*/  IMAD.MOV.U32 R79, RZ, RZ, R175 ;  /* 0x000000ffff4f7224 */ /* 0x000fe200078e00af */
[----:B---3--:R-:W-:Y:S01]  /*5350*/  LOP3.LUT R8, R11, 0xff, RZ, 0xc0, !PT ;  /* 0x000000ff0b087812 */ /* 0x008fe200078ec0ff */
[----:B------:R-:W-:Y:S01]  /*5360*/  IMAD.MOV.U32 R75, RZ, RZ, R173 ;  /* 0x000000ffff4b7224 */ /* 0x000fe200078e00ad */
[----:B------:R-:W-:Y:S01]  /*5370*/  PRMT R11, R0, 0x5410, R13 ;  /* 0x00005410000b7816 */ /* 0x000fe2000000000d */
[----:B------:R-:W-:-:S02]  /*5380*/  FFMA.FTZ R0, R162, c[0x0][0x23c], -R19 ;  /* 0x00008f00a2007a23 */ /* 0x000fc40000010813 */
[C---:B------:R-:W-:Y:S01]  /*5390*/  HMMA.16816.F32 R120, R4.reuse, R122, R52 ;  /* 0x0000007a0478723c */ /* 0x040fe20000001834 */
[----:B------:R-:W-:Y:S01]  /*53a0*/  PRMT R3, R15, 0x5410, R9 ;  /* 0x000054100f037816 */ /* 0x000fe20000000009 */
[----:B------:R-:W-:Y:S01]  /*53b0*/  IMAD.MOV.U32 R77, RZ, RZ, R172 ;  /* 0x000000ffff4d7224 */ /* 0x000fe200078e00ac */
[----:B------:R-:W-:Y:S01]  /*53c0*/  PRMT R8, R8, 0x5410, R14 ;  /* 0x0000541008087816 */ /* 0x000fe2000000000e */
[----:B------:R-:W-:Y:S01]  /*53d0*/  IMAD.MOV.U32 R83, RZ, RZ, R167 ;  /* 0x000000ffff537224 */ /* 0x000fe200078e00a7 */
[----:B------:R-:W1:Y:S02]  /*53e0*/  LDSM.16.MT88.4 R12, [R218+0x9800] ;  /* 0x00980000da0c783b */ /* 0x000e640000004200 */
[----:B------:R-:W-:Y:S02]  /*53f0*/  IMAD.MOV.U32 R53, RZ, RZ, R139 ;  /* 0x000000ffff357224 */ /* 0x000fe400078e008b */
[----:B------:R3:W4:Y:S01]  /*5400*/  MUFU.EX2 R139, R0 ;  /* 0x00000000008b7308 */ /* 0x0007220000000800 */
[----:B------:R-:W-:Y:S01]  /*5410*/  HMMA.16816.F32 R84, R4, R112, R32 ;  /* 0x000000700454723c */ /* 0x000fe20000001820 */
[----:B------:R-:W-:Y:S01]  /*5420*/  IMAD.MOV.U32 R108, RZ, RZ, R166 ;  /* 0x000000ffff6c7224 */ /* 0x000fe200078e00a6 */
[----:B------:R-:W1:Y:S01]  /*5430*/  LDSM.16.MT88.4 R28, [R216+0xa800] ;  /* 0x00a80000d81c783b */ /* 0x000e620000004200 */
[----:B------:R-:W-:-:S02]  /*5440*/  IMAD.MOV.U32 R131, RZ, RZ, R165 ;  /* 0x000000ffff837224 */ /* 0x000fc400078e00a5 */
[----:B------:R-:W-:Y:S01]  /*5450*/  IMAD.MOV.U32 R130, RZ, RZ, R164 ;  /* 0x000000ffff827224 */ /* 0x000fe200078e00a4 */
[----:B------:R-:W1:Y:S02]  /*5460*/  LDSM.16.MT88.4 R32, [R218+0xa800] ;  /* 0x00a80000da20783b */ /* 0x000e640000004200 */
[C---:B------:R-:W-:Y:S08]  /*5470*/  HMMA.16816.F32 R172, R4.reuse, R104, R36 ;  /* 0x0000006804ac723c */ /* 0x040ff00000001824 */
[C---:B------:R-:W-:Y:S01]  /*5480*/  HMMA.16816.F32 R56, R4.reuse, R106, R56 ;  /* 0x0000006a0438723c */ /* 0x040fe20000001838 */
[----:B---3--:R-:W-:Y:S01]  /*5490*/  FFMA.FTZ R0, R163, c[0x0][0x23c], -R19 ;  /* 0x00008f00a3007a23 */ /* 0x008fe20000010813 */
[----:B------:R-:W-:Y:S06]  /*54a0*/  LDSM.16.MT88.4 R36, [R216+0xb800] ;  /* 0x00b80000d824783b */ /* 0x000fec0000004200 */
[C---:B------:R-:W-:Y:S08]  /*54b0*/  HMMA.16816.F32 R164, R4.reuse, R124, R24 ;  /* 0x0000007c04a4723c */ /* 0x040ff00000001818 */
[C---:B------:R-:W-:Y:S08]  /*54c0*/  HMMA.16816.F32 R60, R4.reuse, R118, R60 ;  /* 0x00000076043c723c */ /* 0x040ff0000000183c */
[C---:B------:R-:W-:Y:S08]  /*54d0*/  HMMA.16816.F32 R64, R4.reuse, R110, R64 ;  /* 0x0000006e0440723c */ /* 0x040ff00000001840 */
[C---:B------:R-:W-:Y:S01]  /*54e0*/  HMMA.16816.F32 R68, R4.reuse, R126, R68 ;  /* 0x0000007e0444723c */ /* 0x040fe20000001844 */
[----:B------:R-:W-:Y:S01]  /*54f0*/  IMAD.MOV.U32 R116, RZ, RZ, R79 ;  /* 0x000000ffff747224 */ /* 0x000fe200078e004f */
[----:B------:R-:W3:Y:S06]  /*5500*/  LDSM.16.MT88.4 R24, [R216+0x9800] ;  /* 0x00980000d818783b */ /* 0x000eec0000004200 */
[----:B------:R-:W-:Y:S01]  /*5510*/  HMMA.16816.F32 R112, R4, R114, R48 ;  /* 0x000000720470723c */ /* 0x000fe20000001830 */
[----:B------:R-:W-:Y:S01]  /*5520*/  IMAD.MOV.U32 R82, RZ, RZ, R76 ;  /* 0x000000ffff527224 */ /* 0x000fe200078e004c */
[----:B------:R-:W1:Y:S05]  /*5530*/  LDSM.16.MT88.4 R48, [R218+0xb800] ;  /* 0x00b80000da30783b */ /* 0x000e6a0000004200 */
[----:B------:R-:W-:-:S02]  /*5540*/  FFMA.FTZ R4, R185, c[0x0][0x23c], -R19 ;  /* 0x00008f00b9047a23 */ /* 0x000fc40000010813 */
[----:B------:R2:W-:Y:S08]  /*5550*/  MUFU.EX2 R185, R0 ;  /* 0x0000000000b97308 */ /* 0x0005f00000000800 */
[----:B------:R4:W1:Y:S01]  /*5560*/  MUFU.EX2 R117, R4 ;  /* 0x0000000400757308 */ /* 0x0008620000000800 */
[----:B--2---:R-:W-:Y:S01]  /*5570*/  HSET2.LE.AND R0, R3, R157, PT ;  /* 0x0000009d03007233 */ /* 0x004fe20003803000 */
[----:B------:R-:W-:-:S04]  /*5580*/  F2FP.PACK_AB R3, R140, R95 ;  /* 0x0000005f8c03723e */ /* 0x000fc800000000ff */
[----:B----4-:R-:W-:Y:S01]  /*5590*/  LOP3.LUT R4, R0, R3, RZ, 0xc0, !PT ;  /* 0x0000000300047212 */ /* 0x010fe200078ec0ff */
[----:B------:R-:W-:Y:S01]  /*55a0*/  HSET2.LE.AND R0, R8, R157, PT ;  /* 0x0000009d08007233 */ /* 0x000fe20003803000 */
[----:B------:R-:W-:-:S04]  /*55b0*/  F2FP.PACK_AB R3, R139, R92 ;  /* 0x0000005c8b03723e */ /* 0x000fc800000000ff */
[----:B------:R-:W-:Y:S01]  /*55c0*/  LOP3.LUT R5, R0, R3, RZ, 0xc0, !PT ;  /* 0x0000000300057212 */ /* 0x000fe200078ec0ff */
[----:B------:R-:W-:Y:S01]  /*55d0*/  HSET2.LE.AND R0, R10, R157, PT ;  /* 0x0000009d0a007233 */ /* 0x000fe20003803000 */
[----:B------:R-:W-:-:S04]  /*55e0*/  F2FP.PACK_AB R3, R21, R132 ;  /* 0x000000841503723e */ /* 0x000fc800000000ff */
[----:B------:R-:W-:Y:S01]  /*55f0*/  LOP3.LUT R6, R0, R3, RZ, 0xc0, !PT ;  /* 0x0000000300067212 */ /* 0x000fe200078ec0ff */
[----:B------:R-:W-:Y:S01]  /*5600*/  HSET2.LE.AND R0, R11, R157, PT ;  /* 0x0000009d0b007233 */ /* 0x000fe20003803000 */
[----:B-1----:R-:W-:-:S04]  /*5610*/  F2FP.PACK_AB R3, R117, R185 ;  /* 0x000000b97503723e */ /* 0x002fc800000000ff */
[----:B------:R-:W-:Y:S01]  /*5620*/  LOP3.LUT R7, R0, R3, RZ, 0xc0, !PT ;  /* 0x0000000300077212 */ /* 0x000fe200078ec0ff */
[----:B------:R-:W-:-:S06]  /*5630*/  IMAD.MOV.U32 R47, RZ, RZ, R77 ;  /* 0x000000ffff2f7224 */ /* 0x000fcc00078e004d */
[----:B------:R-:W-:Y:S07]  /*5640*/  HMMA.16816.F32 R76, R4, R14, R192 ;  /* 0x0000000e044c723c */ /* 0x000fee00000018c0 */
[----:B------:R-:W-:Y:S02]  /*5650*/  IMAD.MOV.U32 R192, RZ, RZ, R235 ;  /* 0x000000ffffc07224 */ /* 0x000fe400078e00eb */
[----:B------:R-:W2:Y:S01]  /*5660*/  LDL.LU R235, [R1+0x64] ;  /* 0x0000640001eb7983 */ /* 0x000ea20000300800 */
[----:B------:R-:W-:-:S02]  /*5670*/  LOP3.LUT R0, R23, UR13, R80, 0x96, !PT ;  /* 0x0000000d17007c12 */ /* 0x000fc4000f8e9650 */
[----:B------:R-:W-:-:S03]  /*5680*/  LOP3.LUT R3, R41, UR11, R22, 0x96, !PT ;  /* 0x0000000b29037c12 */ /* 0x000fc6000f8e9616 */
[----:B------:R-:W-:-:S04]  /*5690*/  IMAD.WIDE.U32 R10, R0, -0x2daee0ad, RZ ;  /* 0xd2511f53000a7825 */ /* 0x000fc800078e00ff */
[----:B------:R-:W-:Y:S01]  /*56a0*/  IMAD.WIDE.U32 R8, R3, -0x2daee0ad, RZ ;  /* 0xd2511f5303087825 */ /* 0x000fe200078e00ff */
[----:B------:R-:W-:-:S04]  /*56b0*/  LOP3.LUT R11, R11, UR10, R128, 0x96, !PT ;  /* 0x0000000a0b0b7c12 */ /* 0x000fc8000f8e9680 */
[----:B------:R-:W-:Y:S01]  /*56c0*/  LOP3.LUT R0, R9, UR8, R10, 0x96, !PT ;  /* 0x0000000809007c12 */ /* 0x000fe2000f8e960a */
[----:B------:R-:W-:-:S05]  /*56d0*/  IMAD.WIDE.U32 R10, R11, -0x326172a9, RZ ;  /* 0xcd9e8d570b0a7825 */ /* 0x000fca00078e00ff */
[----:B------:R-:W-:Y:S01]  /*56e0*/  LOP3.LUT R9, R11, UR9, R40, 0x96, !PT ;  /* 0x000000090b097c12 */ /* 0x000fe2000f8e9628 */
[----:B------:R-:W-:Y:S01]  /*56f0*/  IMAD.WIDE.U32 R40, R0, -0x326172a9, RZ ;  /* 0xcd9e8d5700287825 */ /* 0x000fe200078e00ff */
[C---:B------:R-:W-:Y:S03]  /*5700*/  HMMA.16816.F32 R88, R4.reuse, R28, R212 ;  /* 0x0000001c0458723c */ /* 0x040fe600000018d4 */
[----:B------:R-:W-:Y:S01]  /*5710*/  IMAD.MOV.U32 R158, RZ, RZ, R74 ;  /* 0x000000ffff9e7224 */ /* 0x000fe200078e004a */
[----:B------:R-:W-:Y:S01]  /*5720*/  LOP3.LUT R3, R41, UR7, R10, 0x96, !PT ;  /* 0x0000000729037c12 */ /* 0x000fe2000f8e960a */
[----:B------:R-:W-:Y:S02]  /*5730*/  IMAD.MOV.U32 R52, RZ, RZ, R72 ;  /* 0x000000ffff347224 */ /* 0x000fe400078e0048 */
[----:B------:R-:W-:Y:S01]  /*5740*/  IMAD.MOV.U32 R55, RZ, RZ, R73 ;  /* 0x000000ffff377224 */ /* 0x000fe200078e0049 */
[----:B------:R-:W-:Y:S01]  /*5750*/  HMMA.16816.F32 R104, R4, R32, R208 ;  /* 0x000000200468723c */ /* 0x000fe200000018d0 */
[----:B------:R-:W-:-:S02]  /*5760*/  IMAD.MOV.U32 R54, RZ, RZ, R75 ;  /* 0x000000ffff367224 */ /* 0x000fc400078e004b */
[----:B------:R-:W-:Y:S02]  /*5770*/  IMAD.MOV.U32 R193, RZ, RZ, R157 ;  /* 0x000000ffffc17224 */ /* 0x000fe400078e009d */
[----:B------:R-:W-:Y:S02]  /*5780*/  IMAD.MOV.U32 R215, RZ, RZ, R158 ;  /* 0x000000ffffd77224 */ /* 0x000fe400078e009e */
[----:B------:R-:W-:Y:S01]  /*5790*/  IMAD.MOV.U32 R210, RZ, RZ, R159 ;  /* 0x000000ffffd27224 */ /* 0x000fe200078e009f */
[----:B---3--:R-:W-:Y:S01]  /*57a0*/  HMMA.16816.F32 R144, R4, R24, R228 ;  /* 0x000000180490723c */ /* 0x008fe200000018e4 */
[----:B------:R-:W-:Y:S02]  /*57b0*/  IMAD.MOV.U32 R194, RZ, RZ, R156 ;  /* 0x000000ffffc27224 */ /* 0x000fe400078e009c */
[----:B------:R-:W-:Y:S02]  /*57c0*/  IMAD.MOV.U32 R211, RZ, RZ, R52 ;  /* 0x000000ffffd37224 */ /* 0x000fe400078e0034 */
[----:B------:R-:W-:-:S02]  /*57d0*/  IMAD.MOV.U32 R212, RZ, RZ, R53 ;  /* 0x000000ffffd47224 */ /* 0x000fc400078e0035 */
[----:B------:R-:W-:Y:S01]  /*57e0*/  IMAD.MOV.U32 R231, RZ, RZ, R117 ;  /* 0x000000ffffe77224 */ /* 0x000fe200078e0075 */
[----:B------:R-:W-:Y:S01]  /*57f0*/  HMMA.16816.F32 R72, R4, R12, R224 ;  /* 0x0000000c0448723c */ /* 0x000fe200000018e0 */
[----:B------:R-:W-:Y:S02]  /*5800*/  FFMA.FTZ R0, R233, c[0x0][0x23c], -R18 ;  /* 0x00008f00e9007a23 */ /* 0x000fe40000010812 */
[----:B------:R-:W-:-:S04]  /*5810*/  IMAD.WIDE.U32 R52, R3, -0x2daee0ad, RZ ;  /* 0xd2511f5303347825 */ /* 0x000fc800078e00ff */
[----:B------:R-:W-:Y:S01]  /*5820*/  IMAD.MOV.U32 R226, RZ, RZ, R95 ;  /* 0x000000ffffe27224 */ /* 0x000fe200078e005f */
[----:B------:R-:W-:Y:S01]  /*5830*/  HMMA.16816.F32 R160, R4, R36, R204 ;  /* 0x0000002404a0723c */ /* 0x000fe200000018cc */
[----:B------:R-:W-:-:S06]  /*5840*/  IMAD.MOV.U32 R227, RZ, RZ, R92 ;  /* 0x000000ffffe37224 */ /* 0x000fcc00078e005c */
[----:B------:R-:W-:Y:S01]  /*5850*/  IMAD.MOV.U32 R204, RZ, RZ, R116 ;  /* 0x000000ffffcc7224 */ /* 0x000fe200078e0074 */
[C---:B------:R-:W-:Y:S07]  /*5860*/  HMMA.16816.F32 R148, R4.reuse, R26, R196 ;  /* 0x0000001a0494723c */ /* 0x040fee00000018c4 */
[----:B------:R-:W-:Y:S01]  /*5870*/  IMAD.MOV.U32 R197, RZ, RZ, R94 ;  /* 0x000000ffffc57224 */ /* 0x000fe200078e005e */
[----:B------:R-:W-:Y:S01]  /*5880*/  HMMA.16816.F32 R156, R4, R34, R180 ;  /* 0x00000022049c723c */ /* 0x000fe200000018b4 */
[----:B------:R-:W-:-:S07]  /*5890*/  IMAD.MOV.U32 R198, RZ, RZ, R93 ;  /* 0x000000ffffc67224 */ /* 0x000fce00078e005d */
[C---:B------:R-:W-:Y:S08]  /*58a0*/  HMMA.16816.F32 R124, R4.reuse, R48, R200 ;  /* 0x00000030047c723c */ /* 0x040ff000000018c8 */
[C---:B------:R-:W-:Y:S01]  /*58b0*/  HMMA.16816.F32 R92, R4.reuse, R30, R188 ;  /* 0x0000001e045c723c */ /* 0x040fe200000018bc */
[----:B------:R-:W-:Y:S02]  /*58c0*/  IMAD.MOV.U32 R202, RZ, RZ, R137 ;  /* 0x000000ffffca7224 */ /* 0x000fe400078e0089 */
[----:B------:R1:W-:Y:S05]  /*58d0*/  MUFU.EX2 R137, R0 ;  /* 0x0000000000897308 */ /* 0x0003ea0000000800 */
[C---:B------:R-:W-:Y:S08]  /*58e0*/  HMMA.16816.F32 R116, R4.reuse, R38, R168 ;  /* 0x000000260474723c */ /* 0x040ff000000018a8 */
[----:B------:R-:W-:Y:S01]  /*58f0*/  HMMA.16816.F32 R180, R4, R50, R152 ;  /* 0x0000003204b4723c */ /* 0x000fe20000001898 */
[----:B------:R-:W-:Y:S01]  /*5900*/  FFMA.FTZ R3, R234, c[0x0][0x23c], -R18 ;  /* 0x00008f00ea037a23 */ /* 0x000fe20000010812 */
[----:B------:R-:W3:Y:S05]  /*5910*/  LDSM.16.MT88.4 R152, [R216+0x9c00] ;  /* 0x009c0000d898783b */ /* 0x000eea0000004200 */
[----:B------:R-:W-:-:S05]  /*5920*/  IMAD.WIDE.U32 R6, R9, -0x2daee0ad, RZ ;  /* 0xd2511f5309067825 */ /* 0x000fca00078e00ff */
[----:B-1----:R-:W-:Y:S01]  /*5930*/  LOP3.LUT R0, R53, UR4, R6, 0x96, !PT ;  /* 0x0000000435007c12 */ /* 0x002fe2000f8e9606 */
[----:B------:R-:W-:-:S04]  /*5940*/  IMAD.MOV.U32 R201, RZ, RZ, R138 ;  /* 0x000000ffffc97224 */ /* 0x000fc800078e008a */
[----:B------:R-:W-:Y:S01]  /*5950*/  IMAD.WIDE.U32 R4, R0, -0x326172a9, RZ ;  /* 0xcd9e8d5700047825 */ /* 0x000fe200078e00ff */
[----:B------:R1:W-:Y:S04]  /*5960*/  MUFU.EX2 R138, R3 ;  /* 0x00000003008a7308 */ /* 0x0003e80000000800 */
[----:B------:R-:W-:Y:S01]  /*5970*/  LOP3.LUT R0, R4, 0xffff, RZ, 0xc0, !PT ;  /* 0x0000ffff04007812 */ /* 0x000fe200078ec0ff */
[----:B------:R-:W-:Y:S01]  /*5980*/  IMAD.MOV.U32 R229, RZ, RZ, R132 ;  /* 0x000000ffffe57224 */ /* 0x000fe200078e0084 */
[----:B------:R-:W-:Y:S02]  /*5990*/  LOP3.LUT R6, R7, UR6, R8, 0x96, !PT ;  /* 0x0000000607067c12 */ /* 0x000fe4000f8e9608 */
[----:B------:R-:W-:Y:S01]  /*59a0*/  SHF.R.U32.HI R0, RZ, 0x8, R0 ;  /* 0x00000008ff007819 */ /* 0x000fe20000011600 */
[----:B-1----:R-:W-:-:S04]  /*59b0*/  FFMA.FTZ R3, R186, c[0x0][0x23c], -R18 ;  /* 0x00008f00ba037a23 */ /* 0x002fc80000010812 */
[----:B------:R1:W-:Y:S01]  /*59c0*/  MUFU.EX2 R132, R3 ;  /* 0x0000000300847308 */ /* 0x0003e20000000800 */
[----:B------:R-:W-:Y:S02]  /*59d0*/  FFMA.FTZ R7, R187, c[0x0][0x23c], -R18 ;  /* 0x00008f00bb077a23 */ /* 0x000fe40000010812 */
[----:B------:R-:W-:-:S04]  /*59e0*/  IMAD.WIDE.U32 R22, R6, -0x326172a9, RZ ;  /* 0xcd9e8d5706167825 */ /* 0x000fc800078e00ff */
[----:B------:R-:W-:Y:S01]  /*59f0*/  IMAD.MOV.U32 R203, RZ, RZ, R133 ;  /* 0x000000ffffcb7224 */ /* 0x000fe200078e0085 */
[----:B-1----:R-:W-:-:S04]  /*5a00*/  LOP3.LUT R3, R4, 0xff, RZ, 0xc0, !PT ;  /* 0x000000ff04037812 */ /* 0x002fc800078ec0ff */
[----:B------:R-:W-:Y:S02]  /*5a10*/  PRMT R10, R3, 0x5410, R0 ;  /* 0x00005410030a7816 */ /* 0x000fe40000000000 */
[----:B------:R-:W-:Y:S01]  /*5a20*/  SHF.R.U32.HI R3, RZ, 0x10, R4 ;  /* 0x00000010ff037819 */ /* 0x000fe20000011604 */
[----:B------:R1:W4:Y:S01]  /*5a30*/  MUFU.EX2 R133, R7 ;  /* 0x0000000700857308 */ /* 0x0003220000000800 */
[----:B------:R-:W-:Y:S02]  /*5a40*/  LOP3.LUT R0, R5, UR15, R22, 0x96, !PT ;  /* 0x0000000f05007c12 */ /* 0x000fe4000f8e9616 */
[----:B------:R-:W-:Y:S01]  /*5a50*/  LOP3.LUT R3, R3, 0xff, RZ, 0xc0, !PT ;  /* 0x000000ff03037812 */ /* 0x000fe200078ec0ff */
[----:B------:R-:W-:Y:S02]  /*5a60*/  FFMA.FTZ R6, R223, c[0x0][0x23c], -R17 ;  /* 0x00008f00df067a23 */ /* 0x000fe40000010811 */
[----:B------:R-:W-:Y:S02]  /*5a70*/  IMAD.MOV.U32 R213, RZ, RZ, R54 ;  /* 0x000000ffffd57224 */ /* 0x000fe400078e0036 */
[----:B------:R-:W-:-:S02]  /*5a80*/  IMAD.MOV.U32 R214, RZ, RZ, R55 ;  /* 0x000000ffffd67224 */ /* 0x000fc400078e0037 */
[----:B------:R3:W-:Y:S01]  /*5a90*/  MUFU.EX2 R55, R6 ;  /* 0x0000000600377308 */ /* 0x0007e20000000800 */
[----:B-1----:R-:W-:Y:S01]  /*5aa0*/  SHF.R.U32.HI R7, RZ, 0x18, R4 ;  /* 0x00000018ff077819 */ /* 0x002fe20000011604 */
[----:B------:R-:W-:-:S03]  /*5ab0*/  FFMA.FTZ R4, R232, c[0x0][0x23c], -R17 ;  /* 0x00008f00e8047a23 */ /* 0x000fc60000010811 */
[----:B------:R-:W-:-:S03]  /*5ac0*/  PRMT R9, R3, 0x5410, R7 ;  /* 0x0000541003097816 */ /* 0x000fc60000000007 */
[----:B------:R1:W1:Y:S01]  /*5ad0*/  MUFU.EX2 R54, R4 ;  /* 0x0000000400367308 */ /* 0x0002620000000800 */
[C---:B------:R-:W-:Y:S02]  /*5ae0*/  LOP3.LUT R3, R0.reuse, 0xffff, RZ, 0xc0, !PT ;  /* 0x0000ffff00037812 */ /* 0x040fe400078ec0ff */
[----:B------:R-:W-:Y:S02]  /*5af0*/  LOP3.LUT R7, R0, 0xff, RZ, 0xc0, !PT ;  /* 0x000000ff00077812 */ /* 0x000fe400078ec0ff */
[--C-:B---3--:R-:W-:Y:S02]  /*5b00*/  SHF.R.U32.HI R6, RZ, 0x18, R0.reuse ;  /* 0x00000018ff067819 */ /* 0x108fe40000011600 */
[----:B------:R-:W-:Y:S01]  /*5b10*/  SHF.R.U32.HI R5, RZ, 0x8, R3 ;  /* 0x00000008ff057819 */ /* 0x000fe20000011603 */
[----:B------:R-:W-:Y:S01]  /*5b20*/  FFMA.FTZ R3, R238, c[0x0][0x23c], -R17 ;  /* 0x00008f00ee037a23 */ /* 0x000fe20000010811 */
[----:B-1----:R-:W-:-:S04]  /*5b30*/  SHF.R.U32.HI R4, RZ, 0x10, R0 ;  /* 0x00000010ff047819 */ /* 0x002fc80000011600 */
[----:B------:R-:W-:Y:S01]  /*5b40*/  LOP3.LUT R0, R4, 0xff, RZ, 0xc0, !PT ;  /* 0x000000ff04007812 */ /* 0x000fe200078ec0ff */
[----:B------:R-:W-:Y:S01]  /*5b50*/  FFMA.FTZ R4, R237, c[0x0][0x23c], -R17 ;  /* 0x00008f00ed047a23 */ /* 0x000fe20000010811 */
[----:B------:R-:W-:Y:S01]  /*5b60*/  PRMT R8, R7, 0x5410, R5 ;  /* 0x0000541007087816 */ /* 0x000fe20000000005 */
[----:B------:R4:W-:Y:S01]  /*5b70*/  MUFU.EX2 R53, R3 ;  /* 0x0000000300357308 */ /* 0x0009e20000000800 */
[----:B------:R-:W-:Y:S01]  /*5b80*/  PRMT R5, R0, 0x5410, R6 ;  /* 0x0000541000057816 */ /* 0x000fe20000000006 */
[----:B------:R-:W-:Y:S01]  /*5b90*/  HSET2.LE.AND R0, R10, R193, PT ;  /* 0x000000c10a007233 */ /* 0x000fe20003803000 */
[----:B------:R-:W-:-:S05]  /*5ba0*/  IMAD.MOV.U32 R224, RZ, RZ, R47 ;  /* 0x000000ffffe07224 */ /* 0x000fca00078e002f */
[----:B------:R1:W3:Y:S01]  /*5bb0*/  MUFU.EX2 R47, R4 ;  /* 0x00000004002f7308 */ /* 0x0002e20000000800 */
[----:B----4-:R-:W-:-:S04]  /*5bc0*/  F2FP.PACK_AB R3, R133, R132 ;  /* 0x000000848503723e */ /* 0x010fc800000000ff */
        /* <DEDUP_REMOVED lines=8> */
[----:B---3--:R-:W-:-:S04]  /*5c50*/  F2FP.PACK_AB R3, R47, R53 ;  /* 0x000000352f03723e */ /* 0x008fc800000000ff */
[----:B------:R-:W-:Y:S01]  /*5c60*/  LOP3.LUT R5, R0, R3, RZ, 0xc0, !PT ;  /* 0x0000000300057212 */ /* 0x000fe200078ec0ff */
[----:B------:R-:W-:Y:S02]  /*5c70*/  IMAD.MOV.U32 R195, RZ, RZ, R45 ;  /* 0x000000ffffc37224 */ /* 0x000fe400078e002d */
[----:B------:R-:W-:-:S04]  /*5c80*/  FFMA.FTZ R3, R240, c[0x0][0x23c], -R20 ;  /* 0x00008f00f0037a23 */ /* 0x000fc80000010814 */
[C---:B------:R-:W-:Y:S01]  /*5c90*/  HMMA.16816.F32 R100, R4.reuse, R32, R100 ;  /* 0x000000200464723c */ /* 0x040fe20000001864 */
[----:B------:R-:W-:Y:S02]  /*5ca0*/  FFMA.FTZ R10, R241, c[0x0][0x23c], -R19 ;  /* 0x00008f00f10a7a23 */ /* 0x000fe40000010813 */
[----:B------:R-:W-:Y:S02]  /*5cb0*/  IMAD.MOV.U32 R196, RZ, RZ, R143 ;  /* 0x000000ffffc47224 */ /* 0x000fe400078e008f */
[----:B------:R-:W-:Y:S02]  /*5cc0*/  IMAD.MOV.U32 R199, RZ, RZ, R142 ;  /* 0x000000ffffc77224 */ /* 0x000fe400078e008e */
[----:B------:R-:W-:Y:S01]  /*5cd0*/  IMAD.MOV.U32 R228, RZ, RZ, R140 ;  /* 0x000000ffffe47224 */ /* 0x000fe200078e008c */
[----:B------:R-:W-:Y:S01]  /*5ce0*/  HMMA.16816.F32 R56, R4, R30, R56 ;  /* 0x0000001e0438723c */ /* 0x000fe20000001838 */
[----:B------:R-:W-:Y:S01]  /*5cf0*/  IMAD.MOV.U32 R200, RZ, RZ, R141 ;  /* 0x000000ffffc87224 */ /* 0x000fe200078e008d */
[----:B------:R-:W-:Y:S01]  /*5d00*/  MUFU.EX2 R31, R10 ;  /* 0x0000000a001f7308 */ /* 0x000fe20000000800 */
[----:B--2---:R-:W-:-:S07]  /*5d10*/  FFMA.FTZ R0, R235, c[0x0][0x23c], -R20 ;  /* 0x00008f00eb007a23 */ /* 0x004fce0000010814 */
[----:B------:R1:W-:Y:S02]  /*5d20*/  MUFU.EX2 R45, R0 ;  /* 0x00000000002d7308 */ /* 0x0003e40000000800 */
[----:B-1----:R-:W-:-:S06]  /*5d30*/  FFMA.FTZ R0, R236, c[0x0][0x23c], -R20 ;  /* 0x00008f00ec007a23 */ /* 0x002fcc0000010814 */
[----:B------:R1:W2:Y:S02]  /*5d40*/  MUFU.EX2 R42, R0 ;  /* 0x00000000002a7308 */ /* 0x0002a40000000800 */
[----:B-1----:R-:W-:-:S06]  /*5d50*/  FFMA.FTZ R0, R239, c[0x0][0x23c], -R20 ;  /* 0x00008f00ef007a23 */ /* 0x002fcc0000010814 */
[----:B------:R1:W-:Y:S02]  /*5d60*/  MUFU.EX2 R41, R0 ;  /* 0x0000000000297308 */ /* 0x0003e40000000800 */
[----:B-1----:R-:W-:-:S05]  /*5d70*/  LOP3.LUT R0, R43, UR5, R46, 0x96, !PT ;  /* 0x000000052b007c12 */ /* 0x002fca000f8e962e */
[----:B------:R-:W-:-:S04]  /*5d80*/  IMAD.WIDE.U32 R8, R0, -0x2daee0ad, RZ ;  /* 0xd2511f5300087825 */ /* 0x000fc800078e00ff */
[----:B------:R-:W-:-:S04]  /*5d90*/  FFMA.FTZ R0, R242, c[0x0][0x23c], -R19 ;  /* 0x00008f00f2007a23 */ /* 0x000fc80000010813 */
[----:B------:R1:W3:Y:S01]  /*5da0*/  MUFU.EX2 R32, R0 ;  /* 0x0000000000207308 */ /* 0x0002e20000000800 */
[----:B------:R-:W-:Y:S01]  /*5db0*/  LOP3.LUT R11, R8, 0xffff, RZ, 0xc0, !PT ;  /* 0x0000ffff080b7812 */ /* 0x000fe200078ec0ff */
[C---:B------:R-:W-:Y:S06]  /*5dc0*/  HMMA.16816.F32 R140, R4.reuse, R24, R84 ;  /* 0x00000018048c723c */ /* 0x040fec0000001854 */
[----:B------:R4:W2:Y:S01]  /*5dd0*/  MUFU.EX2 R236, R3 ;  /* 0x0000000300ec7308 */ /* 0x0008a20000000800 */
[----:B-1----:R-:W-:Y:S01]  /*5de0*/  LOP3.LUT R0, R9, UR14, R44, 0x96, !PT ;  /* 0x0000000e09007c12 */ /* 0x002fe2000f8e962c */
[----:B------:R-:W-:Y:S01]  /*5df0*/  FFMA.FTZ R9, R243, c[0x0][0x23c], -R19 ;  /* 0x00008f00f3097a23 */ /* 0x000fe20000010813 */
[----:B------:R-:W-:Y:S02]  /*5e00*/  HMMA.16816.F32 R84, R4, R26, R112 ;  /* 0x0000001a0454723c */ /* 0x000fe40000001870 */
[----:B------:R-:W-:-:S02]  /*5e10*/  LOP3.LUT R10, R0, 0xff, RZ, 0xc0, !PT ;  /* 0x000000ff000a7812 */ /* 0x000fc400078ec0ff */
[----:B----4-:R-:W-:Y:S01]  /*5e20*/  LOP3.LUT R3, R0, 0xffff, RZ, 0xc0, !PT ;  /* 0x0000ffff00037812 */ /* 0x010fe200078ec0ff */
[----:B------:R1:W-:Y:S03]  /*5e30*/  MUFU.EX2 R30, R9 ;  /* 0x00000009001e7308 */ /* 0x0003e60000000800 */
[----:B------:R-:W-:Y:S01]  /*5e40*/  HMMA.16816.F32 R176, R4, R12, R176 ;  /* 0x0000000c04b0723c */ /* 0x000fe200000018b0 */
[----:B------:R-:W-:-:S06]  /*5e50*/  SHF.R.U32.HI R3, RZ, 0x8, R3 ;  /* 0x00000008ff037819 */ /* 0x000fcc0000011603 */
[----:B------:R-:W-:Y:S01]  /*5e60*/  SHF.R.U32.HI R12, RZ, 0x10, R8 ;  /* 0x00000010ff0c7819 */ /* 0x000fe20000011608 */
[----:B------:R-:W-:Y:S01]  /*5e70*/  HMMA.16816.F32 R24, R4, R14, R120 ;  /* 0x0000000e0418723c */ /* 0x000fe20000001878 */
[----:B------:R-:W-:Y:S01]  /*5e80*/  PRMT R3, R10, 0x5410, R3 ;  /* 0x000054100a037816 */ /* 0x000fe20000000003 */
[----:B------:R-:W-:-:S05]  /*5e90*/  IMAD.MOV.U32 R225, RZ, RZ, R130 ;  /* 0x000000ffffe17224 */ /* 0x000fca00078e0082 */
[----:B------:R-:W-:Y:S01]  /*5ea0*/  LOP3.LUT R15, R8, 0xff, RZ, 0xc0, !PT ;  /* 0x000000ff080f7812 */ /* 0x000fe200078ec0ff */
[----:B-1----:R-:W-:Y:S01]  /*5eb0*/  FFMA.FTZ R9, R244, c[0x0][0x23c], -R19 ;  /* 0x00008f00f4097a23 */ /* 0x002fe20000010813 */
[----:B------:R-:W-:Y:S01]  /*5ec0*/  SHF.R.U32.HI R14, RZ, 0x18, R8 ;  /* 0x00000018ff0e7819 */ /* 0x000fe20000011608 */
[C---:B------:R-:W-:Y:S01]  /*5ed0*/  HMMA.16816.F32 R172, R4.reuse, R28, R172 ;  /* 0x0000001c04ac723c */ /* 0x040fe200000018ac */
[--C-:B------:R-:W-:Y:S01]  /*5ee0*/  SHF.R.U32.HI R8, RZ, 0x10, R0.reuse ;  /* 0x00000010ff087819 */ /* 0x100fe20000011600 */
[----:B------:R1:W4:Y:S01]  /*5ef0*/  MUFU.EX2 R237, R9 ;  /* 0x0000000900ed7308 */ /* 0x0003220000000800 */
[----:B------:R-:W-:Y:S01]  /*5f00*/  SHF.R.U32.HI R13, RZ, 0x18, R0 ;  /* 0x00000018ff0d7819 */ /* 0x000fe20000011600 */
[----:B------:R-:W-:Y:S01]  /*5f10*/  HSET2.LE.AND R0, R3, R193, PT ;  /* 0x000000c103007233 */ /* 0x000fe20003803000 */
[----:B--2---:R-:W-:Y:S01]  /*5f20*/  F2FP.PACK_AB R3, R42, R45 ;  /* 0x0000002d2a03723e */ /* 0x004fe200000000ff */
[----:B------:R-:W-:Y:S01]  /*5f30*/  IMAD.MOV.U32 R209, RZ, RZ, R131 ;  /* 0x000000ffffd17224 */ /* 0x000fe200078e0083 */
[----:B------:R-:W-:Y:S01]  /*5f40*/  SHF.R.U32.HI R11, RZ, 0x8, R11 ;  /* 0x00000008ff0b7819 */ /* 0x000fe2000001160b */
[----:B------:R-:W-:Y:S01]  /*5f50*/  HMMA.16816.F32 R164, R4, R48, R164 ;  /* 0x0000003004a4723c */ /* 0x000fe200000018a4 */
[----:B------:R-:W-:Y:S01]  /*5f60*/  LOP3.LUT R128, R0, R3, RZ, 0xc0, !PT ;  /* 0x0000000300807212 */ /* 0x000fe200078ec0ff */
[----:B------:R-:W-:Y:S01]  /*5f70*/  IMAD.MOV.U32 R205, RZ, RZ, R83 ;  /* 0x000000ffffcd7224 */ /* 0x000fe200078e0053 */
[----:B------:R-:W-:Y:S01]  /*5f80*/  LDSM.16.MT88.4 R120, [R216+0xbc00] ;  /* 0x00bc0000d878783b */ /* 0x000fe20000004200 */
[----:B-1----:R-:W-:-:S04]  /*5f90*/  LOP3.LUT R9, R8, 0xff, RZ, 0xc0, !PT ;  /* 0x000000ff08097812 */ /* 0x002fc800078ec0ff */
[----:B------:R-:W-:Y:S02]  /*5fa0*/  PRMT R9, R9, 0x5410, R13 ;  /* 0x0000541009097816 */ /* 0x000fe4000000000d */
[----:B---3--:R-:W-:-:S03]  /*5fb0*/  F2FP.PACK_AB R3, R31, R32 ;  /* 0x000000201f03723e */ /* 0x008fc600000000ff */
[----:B------:R-:W-:-:S05]  /*5fc0*/  HSET2.LE.AND R0, R9, R193, PT ;  /* 0x000000c109007233 */ /* 0x000fca0003803000 */
[----:B------:R-:W-:Y:S01]  /*5fd0*/  LOP3.LUT R129, R0, R3, RZ, 0xc0, !PT ;  /* 0x0000000300817212 */ /* 0x000fe200078ec0ff */
[----:B------:R-:W-:-:S04]  /*5fe0*/  FFMA.FTZ R0, R246, c[0x0][0x23c], -R18 ;  /* 0x00008f00f6007a23 */ /* 0x000fc80000010812 */
[----:B------:R1:W-:Y:S01]  /*5ff0*/  MUFU.EX2 R29, R0 ;  /* 0x00000000001d7308 */ /* 0x0003e20000000800 */
[----:B------:R-:W-:Y:S02]  /*6000*/  FFMA.FTZ R3, R251, c[0x0][0x23c], -R17 ;  /* 0x00008f00fb037a23 */ /* 0x000fe40000010811 */
[----:B-1----:R-:W-:-:S05]  /*6010*/  FFMA.FTZ R0, R248, c[0x0][0x23c], -R18 ;  /* 0x00008f00f8007a23 */ /* 0x002fca0000010812 */
[----:B------:R1:W-:Y:S01]  /*6020*/  MUFU.EX2 R28, R0 ;  /* 0x00000000001c7308 */ /* 0x0003e20000000800 */
[----:B------:R-:W-:Y:S01]  /*6030*/  PRMT R8, R15, 0x5410, R11 ;  /* 0x000054100f087816 */ /* 0x000fe2000000000b */
[----:B------:R-:W-:Y:S01]  /*6040*/  HMMA.16816.F32 R60, R4, R34, R60 ;  /* 0x00000022043c723c */ /* 0x000fe2000000183c */
[----:B-1----:R-:W-:-:S05]  /*6050*/  FFMA.FTZ R0, R247, c[0x0][0x23c], -R18 ;  /* 0x00008f00f7007a23 */ /* 0x002fca0000010812 */
[----:B------:R1:W-:Y:S02]  /*6060*/  MUFU.EX2 R19, R0 ;  /* 0x0000000000137308 */ /* 0x0003e40000000800 */
[----:B------:R-:W-:Y:S01]  /*6070*/  HMMA.16816.F32 R112, R4, R36, R96 ;  /* 0x000000240470723c */ /* 0x000fe20000001860 */
[----:B------:R-:W-:Y:S01]  /*6080*/  LOP3.LUT R10, R12, 0xff, RZ, 0xc0, !PT ;  /* 0x000000ff0c0a7812 */ /* 0x000fe200078ec0ff */
[----:B------:R-:W-:-:S04]  /*6090*/  HSET2.LE.AND R8, R8, R193, PT ;  /* 0x000000c108087233 */ /* 0x000fc80003803000 */
[----:B------:R2:W-:Y:S01]  /*60a0*/  MUFU.EX2 R15, R3 ;  /* 0x00000003000f7308 */ /* 0x0005e20000000800 */
[----:B-1----:R-:W-:Y:S01]  /*60b0*/  FFMA.FTZ R0, R249, c[0x0][0x23c], -R18 ;  /* 0x00008f00f9007a23 */ /* 0x002fe20000010812 */
[----:B------:R-:W-:Y:S01]  /*60c0*/  HMMA.16816.F32 R64, R4, R38, R64 ;  /* 0x000000260440723c */ /* 0x000fe20000001840 */
[----:B------:R-:W-:Y:S01]  /*60d0*/  F2FP.PACK_AB R9, R236, R41 ;  /* 0x00000029ec09723e */ /* 0x000fe200000000ff */
[----:B------:R-:W-:-:S04]  /*60e0*/  IMAD.MOV.U32 R206, RZ, RZ, R82 ;  /* 0x000000ffffce7224 */ /* 0x000fc800078e0052 */
[----:B------:R1:W3:Y:S01]  /*60f0*/  MUFU.EX2 R16, R0 ;  /* 0x0000000000107308 */ /* 0x0002e20000000800 */
[----:B------:R-:W-:Y:S01]  /*6100*/  PRMT R10, R10, 0x5410, R14 ;  /* 0x000054100a0a7816 */ /* 0x000fe2000000000e */
[----:B------:R-:W-:Y:S01]  /*6110*/  IMAD.MOV.U32 R208, RZ, RZ, R108 ;  /* 0x000000ffffd07224 */ /* 0x000fe200078e006c */
[----:B------:R-:W-:Y:S01]  /*6120*/  HMMA.16816.F32 R48, R4, R50, R68 ;  /* 0x000000320430723c */ /* 0x000fe20000001844 */
[----:B--2---:R-:W-:Y:S01]  /*6130*/  FFMA.FTZ R3, R250, c[0x0][0x23c], -R17 ;  /* 0x00008f00fa037a23 */ /* 0x004fe20000010811 */
[----:B------:R-:W-:Y:S01]  /*6140*/  LOP3.LUT R130, R8, R9, RZ, 0xc0, !PT ;  /* 0x0000000908827212 */ /* 0x000fe200078ec0ff */
[----:B------:R-:W-:Y:S01]  /*6150*/  IMAD.MOV.U32 R207, RZ, RZ, R109 ;  /* 0x000000ffffcf7224 */ /* 0x000fe200078e006d */
[----:B----4-:R-:W-:Y:S01]  /*6160*/  F2FP.PACK_AB R11, R237, R30 ;  /* 0x0000001eed0b723e */ /* 0x010fe200000000ff */
[----:B------:R-:W-:Y:S01]  /*6170*/  IMAD.MOV.U32 R230, RZ, RZ, R21 ;  /* 0x000000ffffe67224 */ /* 0x000fe200078e0015 */
[----:B------:R-:W2:Y:S04]  /*6180*/  LDSM.16.MT88.4 R80, [R218+0x9c00] ;  /* 0x009c0000da50783b */ /* 0x000ea80000004200 */
[----:B------:R-:W4:Y:S01]  /*6190*/  LDSM.16.MT88.4 R96, [R216+0xac00] ;  /* 0x00ac0000d860783b */ /* 0x000f220000004200 */
[----:B-1----:R-:W-:Y:S01]  /*61a0*/  LOP3.LUT R0, R23, UR5, R40, 0x96, !PT ;  /* 0x0000000517007c12 */ /* 0x002fe2000f8e9628 */
[----:B------:R1:W-:Y:S01]  /*61b0*/  MUFU.EX2 R14, R3 ;  /* 0x00000003000e7308 */ /* 0x0003e20000000800 */
[----:B------:R-:W-:Y:S01]  /*61c0*/  HSET2.LE.AND R10, R10, R193, PT ;  /* 0x000000c10a0a7233 */ /* 0x000fe20003803000 */
[----:B------:R-:W-:Y:S01]  /*61d0*/  FFMA.FTZ R7, R192, c[0x0][0x23c], -R17 ;  /* 0x00008f00c0077a23 */ /* 0x000fe20000010811 */
[----:B------:R-:W2:Y:S01]  /*61e0*/  LDSM.16.MT88.4 R108, [R218+0xac00] ;  /* 0x00ac0000da6c783b */ /* 0x000ea20000004200 */
[----:B------:R-:W-:-:S03]  /*61f0*/  IMAD.WIDE.U32 R4, R0, -0x2daee0ad, RZ ;  /* 0xd2511f5300047825 */ /* 0x000fc600078e00ff */
[----:B------:R-:W2:Y:S02]  /*6200*/  LDSM.16.MT88.4 R20, [R218+0xbc00] ;  /* 0x00bc0000da14783b */ /* 0x000ea40000004200 */
[----:B------:R-:W-:Y:S02]  /*6210*/  LOP3.LUT R0, R5, UR14, R52, 0x96, !PT ;  /* 0x0000000e05007c12 */ /* 0x000fe4000f8e9634 */
[----:B------:R-:W-:Y:S01]  /*6220*/  LOP3.LUT R6, R4, 0xffff, RZ, 0xc0, !PT ;  /* 0x0000ffff04067812 */ /* 0x000fe200078ec0ff */
[----:B------:R-:W-:Y:S01]  /*6230*/  FFMA.FTZ R5, R252, c[0x0][0x23c], -R17 ;  /* 0x00008f00fc057a23 */ /* 0x000fe20000010811 */
[----:B-1----:R-:W-:Y:S02]  /*6240*/  SHF.R.U32.HI R3, RZ, 0x10, R4 ;  /* 0x00000010ff037819 */ /* 0x002fe40000011604 */
[----:B------:R-:W-:Y:S02]  /*6250*/  LOP3.LUT R9, R4, 0xff, RZ, 0xc0, !PT ;  /* 0x000000ff04097812 */ /* 0x000fe400078ec0ff */
[----:B------:R-:W-:-:S02]  /*6260*/  LOP3.LUT R8, R3, 0xff, RZ, 0xc0, !PT ;  /* 0x000000ff03087812 */ /* 0x000fc400078ec0ff */
[----:B------:R-:W-:Y:S02]  /*6270*/  SHF.R.U32.HI R12, RZ, 0x18, R4 ;  /* 0x00000018ff0c7819 */ /* 0x000fe40000011604 */
[----:B------:R-:W-:Y:S02]  /*6280*/  LOP3.LUT R3, R0, 0xffff, RZ, 0xc0, !PT ;  /* 0x0000ffff00037812 */ /* 0x000fe400078ec0ff */
[----:B------:R-:W-:Y:S01]  /*6290*/  SHF.R.U32.HI R4, RZ, 0x10, R0 ;  /* 0x00000010ff047819 */ /* 0x000fe20000011600 */
[----:B------:R1:W-:Y:S01]  /*62a0*/  MUFU.EX2 R235, R5 ;  /* 0x0000000500eb7308 */ /* 0x0003e20000000800 */
[----:B------:R-:W-:Y:S02]  /*62b0*/  LOP3.LUT R131, R10, R11, RZ, 0xc0, !PT ;  /* 0x0000000b0a837212 */ /* 0x000fe400078ec0ff */
[----:B------:R-:W-:Y:S02]  /*62c0*/  SHF.R.U32.HI R6, RZ, 0x8, R6 ;  /* 0x00000008ff067819 */ /* 0x000fe40000011606 */
[----:B------:R-:W-:-:S02]  /*62d0*/  LOP3.LUT R11, R0, 0xff, RZ, 0xc0, !PT ;  /* 0x000000ff000b7812 */ /* 0x000fc400078ec0ff */
[----:B------:R-:W-:Y:S02]  /*62e0*/  SHF.R.U32.HI R10, RZ, 0x18, R0 ;  /* 0x00000018ff0a7819 */ /* 0x000fe40000011600 */
[----:B------:R-:W-:Y:S02]  /*62f0*/  LOP3.LUT R4, R4, 0xff, RZ, 0xc0, !PT ;  /* 0x000000ff04047812 */ /* 0x000fe400078ec0ff */
[----:B------:R-:W-:Y:S02]  /*6300*/  PRMT R0, R9, 0x5410, R6 ;  /* 0x0000541009007816 */ /* 0x000fe40000000006 */
[----:B-1----:R-:W-:Y:S02]  /*6310*/  SHF.R.U32.HI R5, RZ, 0x8, R3 ;  /* 0x00000008ff057819 */ /* 0x002fe40000011603 */
[----:B------:R-:W-:Y:S01]  /*6320*/  PRMT R3, R8, 0x5410, R12 ;  /* 0x0000541008037816 */ /* 0x000fe2000000000c */
[----:B------:R-:W-:Y:S01]  /*6330*/  IMAD.MOV.U32 R192, RZ, RZ, R196 ;  /* 0x000000ffffc07224 */ /* 0x000fe200078e00c4 */
[----:B------:R-:W-:Y:S01]  /*6340*/  PRMT R6, R11, 0x5410, R5 ;  /* 0x000054100b067816 */ /* 0x000fe20000000005 */
[----:B------:R-:W-:Y:S01]  /*6350*/  IMAD.MOV.U32 R196, RZ, RZ, R197 ;  /* 0x000000ffffc47224 */ /* 0x000fe200078e00c5 */
[----:B------:R-:W-:Y:S01]  /*6360*/  PRMT R5, R4, 0x5410, R10 ;  /* 0x0000541004057816 */ /* 0x000fe2000000000a */
[----:B------:R-:W-:Y:S01]  /*6370*/  IMAD.MOV.U32 R197, RZ, RZ, R198 ;  /* 0x000000ffffc57224 */ /* 0x000fe200078e00c6 */
[--C-:B------:R-:W-:Y:S01]  /*6380*/  HSET2.LE.AND R0, R0, R193.reuse, PT ;  /* 0x000000c100007233 */ /* 0x100fe20003803000 */
[----:B------:R-:W-:Y:S01]  /*6390*/  IMAD.MOV.U32 R198, RZ, RZ, R199 ;  /* 0x000000ffffc67224 */ /* 0x000fe200078e00c7 */
[--C-:B------:R-:W-:Y:S01]  /*63a0*/  HSET2.LE.AND R4, R3, R193.reuse, PT ;  /* 0x000000c103047233 */ /* 0x100fe20003803000 */
[----:B---3--:R-:W-:Y:S01]  /*63b0*/  F2FP.PACK_AB R3, R16, R19 ;  /* 0x000000131003723e */ /* 0x008fe200000000ff */
[----:B------:R-:W-:Y:S01]  /*63c0*/  IMAD.MOV.U32 R199, RZ, RZ, R200 ;  /* 0x000000ffffc77224 */ /* 0x000fe200078e00c8 */
[----:B------:R1:W3:Y:S01]  /*63d0*/  MUFU.EX2 R13, R7 ;  /* 0x00000007000d7308 */ /* 0x0002e20000000800 */
[--C-:B------:R-:W-:Y:S01]  /*63e0*/  HSET2.LE.AND R6, R6, R193.reuse, PT ;  /* 0x000000c106067233 */ /* 0x100fe20003803000 */
[----:B------:R-:W-:Y:S01]  /*63f0*/  IMAD.MOV.U32 R200, RZ, RZ, R201 ;  /* 0x000000ffffc87224 */ /* 0x000fe200078e00c9 */
[----:B------:R-:W-:Y:S01]  /*6400*/  HSET2.LE.AND R8, R5, R193, PT ;  /* 0x000000c105087233 */ /* 0x000fe20003803000 */
[----:B------:R-:W-:-:S02]  /*6410*/  IMAD.MOV.U32 R193, RZ, RZ, R194 ;  /* 0x000000ffffc17224 */ /* 0x000fc400078e00c2 */
[----:B------:R-:W-:Y:S01]  /*6420*/  IMAD.MOV.U32 R201, RZ, RZ, R202 ;  /* 0x000000ffffc97224 */ /* 0x000fe200078e00ca */
[----:B------:R-:W-:Y:S01]  /*6430*/  LOP3.LUT R170, R0, R3, RZ, 0xc0, !PT ;  /* 0x0000000300aa7212 */ /* 0x000fe200078ec0ff */
[----:B------:R-:W-:Y:S02]  /*6440*/  IMAD.MOV.U32 R202, RZ, RZ, R203 ;  /* 0x000000ffffca7224 */ /* 0x000fe400078e00cb */
[----:B------:R-:W-:Y:S02]  /*6450*/  IMAD.MOV.U32 R194, RZ, RZ, R2 ;  /* 0x000000ffffc27224 */ /* 0x000fe400078e0002 */
[----:B------:R2:W5:Y:S01]  /*6460*/  LDL.LU R2, [R1+0x60] ;  /* 0x0000600001027983 */ /* 0x0005620000300800 */
[----:B------:R-:W-:Y:S01]  /*6470*/  IMAD.MOV.U32 R203, RZ, RZ, R134 ;  /* 0x000000ffffcb7224 */ /* 0x000fe200078e0086 */
[----:B-1----:R-:W-:Y:S02]  /*6480*/  F2FP.PACK_AB R7, R28, R29 ;  /* 0x0000001d1c07723e */ /* 0x002fe400000000ff */
[----:B------:R1:W5:Y:S01]  /*6490*/  LDL.LU R134, [R1+0x5c] ;  /* 0x00005c0001867983 */ /* 0x0003620000300800 */
[----:B------:R-:W-:Y:S01]  /*64a0*/  FADD.FTZ R3, R221, R222 ;  /* 0x000000dedd037221 */ /* 0x000fe20000010000 */
[----:B------:R-:W-:-:S02]  /*64b0*/  LOP3.LUT R168, R6, R7, RZ, 0xc0, !PT ;  /* 0x0000000706a87212 */ /* 0x000fc400078ec0ff */
[----:B------:R1:W5:Y:S01]  /*64c0*/  LDL.LU R222, [R1+0x58] ;  /* 0x0000580001de7983 */ /* 0x0003620000300800 */
[----:B------:R-:W-:-:S03]  /*64d0*/  FADD.FTZ R6, R219, R220 ;  /* 0x000000dcdb067221 */ /* 0x000fc60000010000 */
[----:B------:R1:W5:Y:S01]  /*64e0*/  LDL.LU R221, [R1+0x54] ;  /* 0x0000540001dd7983 */ /* 0x0003620000300800 */
[----:B------:R-:W-:-:S03]  /*64f0*/  FADD.FTZ R7, R245, R217 ;  /* 0x000000d9f5077221 */ /* 0x000fc60000010000 */
[----:B------:R1:W5:Y:S04]  /*6500*/  LDL.LU R220, [R1+0x50] ;  /* 0x0000500001dc7983 */ /* 0x0003680000300800 */
[----:B------:R1:W5:Y:S04]  /*6510*/  LDL.LU R219, [R1+0x4c] ;  /* 0x00004c0001db7983 */ /* 0x0003680000300800 */
[----:B------:R1:W5:Y:S01]  /*6520*/  LDL.LU R217, [R1+0x48] ;  /* 0x0000480001d97983 */ /* 0x0003620000300800 */
[----:B---3--:R-:W-:-:S04]  /*6530*/  F2FP.PACK_AB R0, R13, R15 ;  /* 0x0000000f0d00723e */ /* 0x008fc800000000ff */
[----:B------:R-:W-:Y:S01]  /*6540*/  LOP3.LUT R169, R8, R0, RZ, 0xc0, !PT ;  /* 0x0000000008a97212 */ /* 0x000fe200078ec0ff */
[----:B------:R-:W-:Y:S02]  /*6550*/  FADD.FTZ R0, R193, R192 ;  /* 0x000000c0c1007221 */ /* 0x000fe40000010000 */
[----:B------:R-:W-:Y:S02]  /*6560*/  FADD.FTZ R3, R195, R3 ;  /* 0x00000003c3037221 */ /* 0x000fe40000010000 */
[----:B------:R-:W-:Y:S01]  /*6570*/  FADD.FTZ R0, R194, R0 ;  /* 0x00000000c2007221 */ /* 0x000fe20000010000 */
[----:B------:R-:W-:Y:S01]  /*6580*/  F2FP.PACK_AB R5, R235, R14 ;  /* 0x0000000eeb05723e */ /* 0x000fe200000000ff */
[----:B------:R-:W-:Y:S02]  /*6590*/  FADD.FTZ R6, R196, R6 ;  /* 0x00000006c4067221 */ /* 0x000fe40000010000 */
[----:B------:R-:W-:Y:S02]  /*65a0*/  FADD.FTZ R7, R197, R7 ;  /* 0x00000007c5077221 */ /* 0x000fe40000010000 */
[----:B------:R-:W-:-:S02]  /*65b0*/  FADD.FTZ R0, R198, R0 ;  /* 0x00000000c6007221 */ /* 0x000fc40000010000 */
[----:B------:R-:W-:Y:S01]  /*65c0*/  FADD.FTZ R3, R199, R3 ;  /* 0x00000003c7037221 */ /* 0x000fe20000010000 */
[----:B------:R-:W-:Y:S01]  /*65d0*/  LOP3.LUT R171, R4, R5, RZ, 0xc0, !PT ;  /* 0x0000000504ab7212 */ /* 0x000fe200078ec0ff */
        /* <DEDUP_REMOVED lines=25> */
[----:B------:R-:W-:Y:S01]  /*6770*/  FADD.FTZ R0, R139, R0 ;  /* 0x000000008b007221 */ /* 0x000fe20000010000 */
[----:B------:R-:W3:Y:S01]  /*6780*/  LDC.U8 R245, c[0x0][0x2d8] ;  /* 0x0000b600fff57b82 */ /* 0x000ee20000000000 */
        /* <DEDUP_REMOVED lines=18> */
[----:B------:R-:W-:Y:S02]  /*68b0*/  FADD.FTZ R233, R19, R233 ;  /* 0x000000e913e97221 */ /* 0x000fe40000010000 */
[----:B------:R-:W-:Y:S02]  /*68c0*/  FADD.FTZ R4, R14, R4 ;  /* 0x000000040e047221 */ /* 0x000fe40000010000 */
[----:B------:R-:W-:-:S03]  /*68d0*/  FADD.FTZ R3, R41, R3 ;  /* 0x0000000329037221 */ /* 0x000fc60000010000 */
[----:B------:R-:W-:Y:S01]  /*68e0*/  HMMA.16816.F32 R140, R168, R152, R140 ;  /* 0x00000098a88c723c */ /* 0x000fe2000000188c */
[----:B------:R-:W-:-:S07]  /*68f0*/  FADD.FTZ R0, R30, R0 ;  /* 0x000000001e007221 */ /* 0x000fce0000010000 */
[----:B------:R-:W-:Y:S01]  /*6900*/  HMMA.16816.F32 R152, R168, R154, R84 ;  /* 0x0000009aa898723c */ /* 0x000fe20000001854 */
[----:B------:R-:W-:Y:S02]  /*6910*/  FADD.FTZ R233, R16, R233 ;  /* 0x000000e910e97221 */ /* 0x000fe40000010000 */
[----:B------:R-:W-:-:S05]  /*6920*/  FADD.FTZ R235, R235, R4 ;  /* 0x00000004ebeb7221 */ /* 0x000fca0000010000 */
        /* <DEDUP_REMOVED lines=13> */
[----:B------:R-:W-:Y:S08]  /*6a00*/  HMMA.16816.F32 R112, R168, R120, R112 ;  /* 0x00000078a870723c */ /* 0x000ff00000001870 */
[----:B------:R-:W-:Y:S08]  /*6a10*/  HMMA.16816.F32 R124, R128, R20, R124 ;  /* 0x00000014807c723c */ /* 0x000ff0000000187c */
[C---:B------:R-:W-:Y:S08]  /*6a20*/  HMMA.16816.F32 R80, R168.reuse, R82, R24 ;  /* 0x00000052a850723c */ /* 0x040ff00000001818 */
[C---:B------:R-:W-:Y:S08]  /*6a30*/  HMMA.16816.F32 R96, R168.reuse, R98, R56 ;  /* 0x00000062a860723c */ /* 0x040ff00000001838 */
[C---:B------:R-:W-:Y:S08]  /*6a40*/  HMMA.16816.F32 R108, R168.reuse, R110, R60 ;  /* 0x0000006ea86c723c */ /* 0x040ff0000000183c */
[C---:B------:R-:W-:Y:S08]  /*6a50*/  HMMA.16816.F32 R120, R168.reuse, R122, R64 ;  /* 0x0000007aa878723c */ /* 0x040ff00000001840 */
[----:B------:R-:W-:Y:S08]  /*6a60*/  HMMA.16816.F32 R164, R168, R20, R164 ;  /* 0x00000014a8a4723c */ /* 0x000ff000000018a4 */
[-C--:B------:R-:W-:Y:S08]  /*6a70*/  HMMA.16816.F32 R128, R128, R22.reuse, R180 ;  /* 0x000000168080723c */ /* 0x080ff000000018b4 */
[----:B------:R-:W-:Y:S01]  /*6a80*/  HMMA.16816.F32 R168, R168, R22, R48 ;  /* 0x00000016a8a8723c */ /* 0x000fe20000001830 */
[----:B------:R-:W-:Y:S07]  /*6a90*/  @!P5 BRA `(.L_x_337) ;  /* 0x000046200000d947 */ /* 0x000fee0003800000 */
[----:B-1-3--:R-:W2:Y:S01]  /*6aa0*/  LDL.LU R231, [R1+0x8] ;  /* 0x0000080001e77983 */ /* 0x00aea20000300800 */
[----:B------:R-:W-:Y:S01]  /*6ab0*/  IMAD.MOV.U32 R132, RZ, RZ, R135 ;  /* 0x000000ffff847224 */ /* 0x000fe200078e0087 */
[----:B-----5:R-:W-:Y:S01]  /*6ac0*/  MOV R138, R2 ;  /* 0x00000002008a7202 */ /* 0x020fe20000000f00 */
[----:B------:R-:W-:Y:S01]  /*6ad0*/  IMAD.MOV.U32 R0, RZ, RZ, R136 ;  /* 0x000000ffff007224 */ /* 0x000fe200078e0088 */
[----:B------:R-:W3:Y:S01]  /*6ae0*/  LDL.LU R227, [R1+0x4] ;  /* 0x0000040001e37983 */ /* 0x000ee20000300800 */
[----:B------:R-:W-:-:S03]  /*6af0*/  IMAD.MOV.U32 R137, RZ, RZ, R134 ;  /* 0x000000ffff897224 */ /* 0x000fc600078e0086 */
[----:B------:R-:W4:Y:S04]  /*6b00*/  LDL.LU R228, [R1+0x44] ;  /* 0x0000440001e47983 */ /* 0x000f280000300800 */
[----:B------:R-:W4:Y:S04]  /*6b10*/  LDL R230, [R1+0x38] ;  /* 0x0000380001e67983 */ /* 0x000f280000100800 */
[----:B------:R-:W4:Y:S01]  /*6b20*/  LDL R229, [R1+0x34] ;  /* 0x0000340001e57983 */ /* 0x000f220000100800 */
[----:B--2---:R-:W-:-:S03]  /*6b30*/  LEA.HI.SX32 R223, R231, 0xfffffffe, 0x1a ;  /* 0xfffffffee7df7811 */ /* 0x004fc600078fd2ff */
[----:B------:R-:W2:Y:S04]  /*6b40*/  LDL.LU R231, [R1+0x40] ;  /* 0x0000400001e77983 */ /* 0x000ea80000300800 */
[----:B------:R-:W2:Y:S01]  /*6b50*/  LDL.64 R224, [R1+0x10] ;  /* 0x0000100001e07983 */ /* 0x000ea20000100a00 */
[----:B---3--:R-:W-:-:S04]  /*6b60*/  IMAD.WIDE.U32 R242, R227, -0x326172a9, RZ ;  /* 0xcd9e8d57e3f27825 */ /* 0x008fc800078e00ff */
[----:B----4-:R-:W-:Y:S01]  /*6b70*/  IMAD.WIDE.U32 R240, R228, -0x326172a9, RZ ;  /* 0xcd9e8d57e4f07825 */ /* 0x010fe200078e00ff */
[----:B------:R-:W-:Y:S02]  /*6b80*/  ISETP.GE.AND P2, PT, R230, c[0x0][0x220], PT ;  /* 0x00008800e6007a0c */ /* 0x000fe40003f46270 */
[-C--:B------:R-:W-:Y:S02]  /*6b90*/  LOP3.LUT R230, R243, R184.reuse, RZ, 0x3c, !PT ;  /* 0x000000b8f3e67212 */ /* 0x080fe400078e3cff */
[----:B------:R-:W-:Y:S02]  /*6ba0*/  LOP3.LUT R228, R241, R184, RZ, 0x3c, !PT ;  /* 0x000000b8f1e47212 */ /* 0x000fe400078e3cff */
[----:B------:R-:W-:Y:S02]  /*6bb0*/  ISETP.GE.AND P3, PT, R229, c[0x0][0x220], PT ;  /* 0x00008800e5007a0c */ /* 0x000fe40003f66270 */
[----:B------:R-:W-:Y:S01]  /*6bc0*/  PRMT R226, R245, 0x7054, R245 ;  /* 0x00007054f5e27816 */ /* 0x000fe200000000f5 */
[----:B------:R-:W-:Y:S01]  /*6bd0*/  IMAD.WIDE.U32 R228, R228, -0x2daee0ad, RZ ;  /* 0xd2511f53e4e47825 */ /* 0x000fe200078e00ff */
[----:B--2---:R-:W-:-:S03]  /*6be0*/  ISETP.GE.AND P4, PT, R224, c[0x0][0x220], PT ;  /* 0x00008800e0007a0c */ /* 0x004fc60003f86270 */
[----:B------:R-:W-:-:S04]  /*6bf0*/  IMAD.WIDE.U32 R224, R231, -0x2daee0ad, RZ ;  /* 0xd2511f53e7e07825 */ /* 0x000fc800078e00ff */
[----:B------:R-:W-:Y:S01]  /*6c00*/  IMAD.WIDE.U32 R230, R230, -0x2daee0ad, RZ ;  /* 0xd2511f53e6e67825 */ /* 0x000fe200078e00ff */
[----:B------:R-:W-:Y:S05]  /*6c10*/  BRA `(.L_x_338) ;  /* 0x000003a000007947 */ /* 0x000fea0003800000 */
.L_x_340:
[----:B------:R-:W2:Y:S01]  /*6c20*/  LDL.64 R244, [R1+0x28] ;  /* 0x0000280001f47983 */ /* 0x000ea20000100a00 */
[----:B------:R-:W-:Y:S03]  /*6c30*/  IADD3 R2, R223, -0x1, RZ ;  /* 0xffffffffdf027810 */ /* 0x000fe60007ffe0ff */
[----:B------:R-:W3:Y:S01]  /*6c40*/  LDL.64 R238, [R1+0x18] ;  /* 0x0000180001ee7983 */ /* 0x000ee20000100a00 */
[----:B------:R-:W-:Y:S01]  /*6c50*/  SHF.R.S32.HI R3, RZ, 0x1f, R2 ;  /* 0x0000001fff037819 */ /* 0x000fe20000011402 */
[C---:B------:R-:W-:Y:S02]  /*6c60*/  IMAD.WIDE.U32 R134, R2.reuse, c[0x0][0x198], RZ ;  /* 0x0000660002867a25 */ /* 0x040fe400078e00ff */
        /* <DEDUP_REMOVED lines=21> */
[----:B------:R-:W-:Y:S01]  /*6dc0*/  @!P2 LEA R2, P0, R3, c[0x0][0x168], 0x1 ;  /* 0x00005a000302aa11 */ /* 0x000fe200078008ff */
        /* <DEDUP_REMOVED lines=31> */
.L_x_338:
[----:B------:R-:W2:Y:S01]  /*6fc0*/  LDL.64 R8, [R1+0x20] ;  /* 0x0000200001087983 */ /* 0x000ea20000100a00 */
[----:B------:R-:W-:Y:S04]  /*6fd0*/  DEPBAR.LE SB0, 0x0 ;  /* 0x000080000000791a */ /* 0x000fe80000000000 */
[----:B------:R-:W-:Y:S01]  /*6fe0*/  SHF.R.S32.HI R2, RZ, 0x1f, R223 ;  /* 0x0000001fff027819 */ /* 0x000fe200000114df */
[----:B------:R-:W3:Y:S01]  /*6ff0*/  LDL R7, [R1+0xc] ;  /* 0x00000c0001077983 */ /* 0x000ee20000100800 */
[C---:B------:R-:W-:Y:S04]  /*7000*/  IMAD.WIDE.U32 R4, R223.reuse, c[0x0][0x1a0], RZ ;  /* 0x00006800df047a25 */ /* 0x040fe800078e00ff */
[----:B------:R-:W-:Y:S01]  /*7010*/  IMAD R2, R2, c[0x0][0x1a0], RZ ;  /* 0x0000680002027a24 */ /* 0x000fe200078e02ff */
[----:B------:R-:W-:Y:S01]  /*7020*/  BAR.SYNC.DEFER_BLOCKING 0x0 ;  /* 0x0000000000007b1d */ /* 0x000fe20000010000 */
[----:B------:R-:W-:Y:S02]  /*7030*/  IMAD.MOV.U32 R6, RZ, RZ, c[0x0][0x1a0] ;  /* 0x00006800ff067624 */ /* 0x000fe400078e00ff */
[----:B------:R-:W-:Y:S04]  /*7040*/  IMAD R3, R223, c[0x0][0x1a4], R2 ;  /* 0x00006900df037a24 */ /* 0x000fe800078e0202 */
[----:B------:R-:W-:Y:S01]  /*7050*/  IMAD.IADD R5, R5, 0x1, R3 ;  /* 0x0000000105057824 */ /* 0x000fe200078e0203 */
[----:B------:R-:W-:Y:S06]  /*7060*/  @P4 STS [R222+0x9000], RZ ;  /* 0x009000ffde004388 */ /* 0x000fec0000000800 */
[----:B------:R-:W-:Y:S06]  /*7070*/  @P4 STS [R222+0x9004], RZ ;  /* 0x009004ffde004388 */ /* 0x000fec0000000800 */
[----:B------:R-:W-:Y:S01]  /*7080*/  @P4 STS.64 [R222+0x9008], RZ ;  /* 0x009008ffde004388 */ /* 0x000fe20000000a00 */
[----:B--2---:R-:W-:Y:S04]  /*7090*/  LEA R2, P0, R4, R8, 0x6 ;  /* 0x0000000804027211 */ /* 0x004fe800078030ff */
[----:B------:R-:W-:Y:S02]  /*70a0*/  @!P4 LEA R16, P1, R2, c[0x0][0x170], 0x1 ;  /* 0x00005c000210ca11 */ /* 0x000fe400078208ff */
[----:B---3--:R-:W-:Y:S01]  /*70b0*/  LEA.HI.X R4, R4, R7, R5, 0x6, P0 ;  /* 0x0000000704047211 */ /* 0x008fe200000f3405 */
[----:B------:R-:W-:Y:S01]  /*70c0*/  IMAD.MOV.U32 R7, RZ, RZ, c[0x0][0x1a4] ;  /* 0x00006900ff077624 */ /* 0x000fe200078e00ff */
[C---:B------:R-:W-:Y:S02]  /*70d0*/  @!P3 LEA R12, P0, R2.reuse, c[0x0][0x170], 0x1 ;  /* 0x00005c00020cba11 */ /* 0x040fe400078008ff */
[C-C-:B------:R-:W-:Y:S02]  /*70e0*/  @!P4 LEA.HI.X R17, R2.reuse, c[0x0][0x174], R4.reuse, 0x1, P1 ;  /* 0x00005d000211ca11 */ /* 0x140fe400008f0c04 */
[C-C-:B------:R-:W-:Y:S02]  /*70f0*/  @!P3 LEA.HI.X R13, R2.reuse, c[0x0][0x174], R4.reuse, 0x1, P0 ;  /* 0x00005d00020dba11 */ /* 0x140fe400000f0c04 */
[----:B------:R-:W-:Y:S01]  /*7100*/  @!P2 LEA R10, P5, R2, c[0x0][0x170], 0x1 ;  /* 0x00005c00020aaa11 */ /* 0x000fe200078a08ff */
[----:B------:R-:W-:Y:S01]  /*7110*/  @!PT LDS RZ, [RZ] ;  /* 0x00000000fffff984 */ /* 0x000fe20000000800 */
[----:B------:R-:W-:Y:S01]  /*7120*/  @!PT LDS RZ, [RZ] ;  /* 0x00000000fffff984 */ /* 0x000fe20000000800 */
[----:B------:R-:W-:Y:S01]  /*7130*/  @!PT LDS RZ, [RZ] ;  /* 0x00000000fffff984 */ /* 0x000fe20000000800 */
[----:B------:R1:W-:Y:S01]  /*7140*/  @!P4 LDGSTS.E.BYPASS.LTC128B.128 [R222+0x9000], [R16.64] ;  /* 0x0900000010decfae */ /* 0x0003e2000b901d52 */
[----:B------:R-:W-:Y:S02]  /*7150*/  LEA R3, P6, R6, R2, 0x5 ;  /* 0x0000000206037211 */ /* 0x000fe400078c28ff */
[----:B------:R-:W-:Y:S02]  /*7160*/  @!P2 LEA.HI.X R11, R2, c[0x0][0x174], R4, 0x1, P5 ;  /* 0x00005d00020baa11 */ /* 0x000fe400028f0c04 */
[----:B------:R-:W-:Y:S01]  /*7170*/  LEA.HI.X R5, R6, R4, R7, 0x5, P6 ;  /* 0x0000000406057211 */ /* 0x000fe200030f2c07 */
        /* <DEDUP_REMOVED lines=9> */
[----:B------:R-:W-:Y:S02]  /*7210*/  @!P2 LEA R6, P0, R3, c[0x0][0x170], 0x1 ;  /* 0x00005c000306aa11 */ /* 0x000fe400078008ff */
[----:B------:R-:W-:Y:S01]  /*7220*/  ISETP.GT.AND P5, PT, R223, RZ, PT ;  /* 0x000000ffdf00720c */ /* 0x000fe20003fa4270 */
[----:B------:R-:W-:Y:S01]  /*7230*/  @P2 STS.128 [R222+0xb000], RZ ;  /* 0x00b000ffde002388 */ /* 0x000fe20000000c00 */
[----:B------:R-:W-:Y:S05]  /*7240*/  @!P2 LEA.HI.X R7, R3, c[0x0][0x174], R5, 0x1, P0 ;  /* 0x00005d000307aa11 */ /* 0x000fea00000f0c05 */
        /* <DEDUP_REMOVED lines=155> */
.L_x_339:
        /* <DEDUP_REMOVED lines=844> */
.L_x_337:
[----:B-1-3--:R-:W2:Y:S04]  /*b0c0*/  LDL.LU R139, [R1+0x30] ;  /* 0x00003000018b7983 */ /* 0x00aea80000300800 */
[----:B------:R-:W1:Y:S04]  /*b0d0*/  SHFL.BFLY PT, R0, R235, 0x2, 0x1f ;  /* 0x0c401f00eb007f89 */ /* 0x000e6800000e0000 */
[----:B------:R-:W3:Y:S04]  /*b0e0*/  SHFL.BFLY PT, R3, R233, 0x2, 0x1f ;  /* 0x0c401f00e9037f89 */ /* 0x000ee800000e0000 */
[----:B------:R-:W4:Y:S04]  /*b0f0*/  SHFL.BFLY PT, R7, R236, 0x2, 0x1f ;  /* 0x0c401f00ec077f89 */ /* 0x000f2800000e0000 */
[----:B------:R-:W2:Y:S04]  /*b100*/  S2R R138, SR_CTAID.Y ;  /* 0x00000000008a7919 */ /* 0x000ea80000002600 */
[----:B------:R-:W4:Y:S04]  /*b110*/  SHFL.BFLY PT, R6, R237, 0x2, 0x1f ;  /* 0x0c401f00ed067f89 */ /* 0x000f2800000e0000 */
[----:B------:R-:W4:Y:S01]  /*b120*/  S2R R54, SR_TID.X ;  /* 0x0000000000367919 */ /* 0x000f220000002100 */
[----:B-1----:R-:W-:-:S02]  /*b130*/  FADD.FTZ R0, R0, R235 ;  /* 0x000000eb00007221 */ /* 0x002fc40000010000 */
[----:B---3--:R-:W-:-:S03]  /*b140*/  FADD.FTZ R3, R3, R233 ;  /* 0x000000e903037221 */ /* 0x008fc60000010000 */
[----:B------:R-:W1:Y:S01]  /*b150*/  SHFL.BFLY PT, R5, R0, 0x1, 0x1f ;  /* 0x0c201f0000057f89 */ /* 0x000e6200000e0000 */
[----:B----4-:R-:W-:-:S03]  /*b160*/  FADD.FTZ R7, R7, R236 ;  /* 0x000000ec07077221 */ /* 0x010fc60000010000 */
[----:B------:R-:W3:Y:S04]  /*b170*/  SHFL.BFLY PT, R4, R3, 0x1, 0x1f ;  /* 0x0c201f0003047f89 */ /* 0x000ee800000e0000 */
[----:B------:R-:W4:Y:S01]  /*b180*/  SHFL.BFLY PT, R9, R7, 0x1, 0x1f ;  /* 0x0c201f0007097f89 */ /* 0x000f2200000e0000 */
[----:B------:R-:W-:Y:S01]  /*b190*/  FADD.FTZ R6, R6, R237 ;  /* 0x000000ed06067221 */ /* 0x000fe20000010000 */
[----:B------:R-:W-:-:S04]  /*b1a0*/  SHF.R.S32.HI R25, RZ, 0x1f, R54 ;  /* 0x0000001fff197819 */ /* 0x000fc80000011436 */
[----:B------:R-:W4:Y:S01]  /*b1b0*/  SHFL.BFLY PT, R8, R6, 0x1, 0x1f ;  /* 0x0c201f0006087f89 */ /* 0x000f2200000e0000 */
[----:B-1----:R-:W-:Y:S01]  /*b1c0*/  FADD.FTZ R52, R0, R5 ;  /* 0x0000000500347221 */ /* 0x002fe20000010000 */
[----:B------:R-:W-:Y:S01]  /*b1d0*/  MOV R0, 0x3f800000 ;  /* 0x3f80000000007802 */ /* 0x000fe20000000f00 */
[----:B---3--:R-:W-:-:S03]  /*b1e0*/  FADD.FTZ R53, R3, R4 ;  /* 0x0000000403357221 */ /* 0x008fc60000010000 */
[----:B------:R-:W-:Y:S02]  /*b1f0*/  FSETP.NE.FTZ.AND P5, PT, R52, RZ, PT ;  /* 0x000000ff3400720b */ /* 0x000fe40003fb5000 */
[----:B------:R-:W-:Y:S01]  /*b200*/  MOV R3, 0x3f800000 ;  /* 0x3f80000000037802 */ /* 0x000fe20000000f00 */
[----:B----4-:R-:W-:Y:S01]  /*b210*/  FADD.FTZ R51, R7, R9 ;  /* 0x0000000907337221 */ /* 0x010fe20000010000 */
[----:B------:R-:W-:-:S04]  /*b220*/  FSETP.NE.FTZ.AND P6, PT, R53, RZ, PT ;  /* 0x000000ff3500720b */ /* 0x000fc80003fd5000 */
[----:B------:R-:W-:Y:S01]  /*b230*/  FSETP.NE.FTZ.AND P4, PT, R51, RZ, PT ;  /* 0x000000ff3300720b */ /* 0x000fe20003f95000 */
[----:B------:R-:W-:-:S04]  /*b240*/  FADD.FTZ R132, R6, R8 ;  /* 0x0000000806847221 */ /* 0x000fc80000010000 */
[----:B------:R-:W-:Y:S01]  /*b250*/  @P5 MUFU.RCP R3, R52 ;  /* 0x0000003400035308 */ /* 0x000fe20000001000 */
[----:B------:R-:W-:-:S07]  /*b260*/  FSETP.NE.FTZ.AND P3, PT, R132, RZ, PT ;  /* 0x000000ff8400720b */ /* 0x000fce0003f75000 */
        /* <DEDUP_REMOVED lines=107> */
[----:B-1----:R-:W-:Y:S02]  /*b920*/  FMUL.FTZ R3, R3, c[0x0][0x2dc] ;  /* 0x0000b70003037a20 */ /* 0x002fe40000410000 */
[----:B------:R-:W-:Y:S01]  /*b930*/  FMUL.FTZ R98, R4, R98 ;  /* 0x0000006204627220 */ /* 0x000fe20000410000 */
[----:B------:R-:W-:Y:S01]  /*b940*/  F2FP.PACK_AB R37, R37, R86 ;  /* 0x000000562525723e */ /* 0x000fe200000000ff */
[C---:B------:R-:W-:Y:S02]  /*b950*/  FMUL.FTZ R72, R3.reuse, R72 ;  /* 0x0000004803487220 */ /* 0x040fe40000410000 */
[C---:B------:R-:W-:Y:S02]  /*b960*/  FMUL.FTZ R42, R3.reuse, R73 ;  /* 0x00000049032a7220 */ /* 0x040fe40000410000 */
[----:B------:R-:W-:-:S02]  /*b970*/  FMUL.FTZ R144, R3, R144 ;  /* 0x0000009003907220 */ /* 0x000fc40000410000 */
[C---:B------:R-:W-:Y:S01]  /*b980*/  FMUL.FTZ R50, R3.reuse, R145 ;  /* 0x0000009103327220 */ /* 0x040fe20000410000 */
[----:B------:R-:W-:Y:S01]  /*b990*/  F2FP.PACK_AB R42, R42, R72 ;  /* 0x000000482a2a723e */ /* 0x000fe200000000ff */
[C---:B------:R-:W-:Y:S01]  /*b9a0*/  FMUL.FTZ R148, R3.reuse, R148 ;  /* 0x0000009403947220 */ /* 0x040fe20000410000 */
[----:B------:R1:W5:Y:S01]  /*b9b0*/  LDL R72, [R1+0x3c] ;  /* 0x00003c0001487983 */ /* 0x0003620000100800 */
        /* <DEDUP_REMOVED lines=73> */
[----:B------:R2:W-:Y:S01]  /*be50*/  STS [R0+0x200], R47 ;  /* 0x0002002f00007388 */ /* 0x0005e20000000800 */
[----:B------:R-:W-:Y:S02]  /*be60*/  SEL R4, R4, 0xffffffe0, !P1 ;  /* 0xffffffe004047807 */ /* 0x000fe40004800000 */
[C---:B------:R-:W-:Y:S01]  /*be70*/  @P2 IADD3 R3, R0.reuse, 0x10, RZ ;  /* 0x0000001000032810 */ /* 0x040fe20007ffe0ff */
[----:B------:R-:W-:Y:S01]  /*be80*/  STS [R0], R48 ;  /* 0x0000003000007388 */ /* 0x000fe20000000800 */
[----:B------:R-:W-:-:S02]  /*be90*/  IADD3 R5, R0, R4, RZ ;  /* 0x0000000400057210 */ /* 0x000fc40007ffe0ff */
[----:B------:R-:W-:Y:S01]  /*bea0*/  IADD3 R4, R4, R3, RZ ;  /* 0x0000000304047210 */ /* 0x000fe20007ffe0ff */
[----:B------:R-:W-:Y:S04]  /*beb0*/  STS [R3], R46 ;  /* 0x0000002e03007388 */ /* 0x000fe80000000800 */
[----:B------:R-:W-:Y:S04]  /*bec0*/  STS [R3+0x200], R45 ;  /* 0x0002002d03007388 */ /* 0x000fe80000000800 */
[----:B------:R-:W-:Y:S04]  /*bed0*/  STS [R0+0x1000], R50 ;  /* 0x0010003200007388 */ /* 0x000fe80000000800 */
[----:B------:R-:W-:Y:S04]  /*bee0*/  STS [R0+0x1200], R146 ;  /* 0x0012009200007388 */ /* 0x000fe80000000800 */
[----:B------:R-:W-:Y:S01]  /*bef0*/  STS [R3+0x1000], R49 ;  /* 0x0010003103007388 */ /* 0x000fe20000000800 */
[----:B--2---:R-:W2:Y:S03]  /*bf00*/  LDC.U8 R47, c[0x0][0x329] ;  /* 0x0000ca40ff2f7b82 */ /* 0x004ea60000000000 */
[----:B------:R-:W-:Y:S04]  /*bf10*/  STS [R3+0x1200], R150 ;  /* 0x0012009603007388 */ /* 0x000fe80000000800 */
[----:B------:R-:W-:Y:S04]  /*bf20*/  STS [R5], R44 ;  /* 0x0000002c05007388 */ /* 0x000fe80000000800 */
[----:B------:R-:W-:Y:S04]  /*bf30*/  STS [R5+0x200], R43 ;  /* 0x0002002b05007388 */ /* 0x000fe80000000800 */
[----:B------:R-:W-:Y:S04]  /*bf40*/  STS [R4], R41 ;  /* 0x0000002904007388 */ /* 0x000fe80000000800 */
[----:B------:R-:W-:Y:S04]  /*bf50*/  STS [R4+0x200], R40 ;  /* 0x0002002804007388 */ /* 0x000fe80000000800 */
[----:B------:R-:W-:Y:S01]  /*bf60*/  STS [R5+0x1000], R42 ;  /* 0x0010002a05007388 */ /* 0x000fe20000000800 */
[----:B--2---:R-:W-:-:S03]  /*bf70*/  ISETP.NE.AND P2, PT, R47, RZ, PT ;  /* 0x000000ff2f00720c */ /* 0x004fc60003f45270 */
[----:B------:R-:W-:Y:S04]  /*bf80*/  STS [R5+0x1200], R74 ;  /* 0x0012004a05007388 */ /* 0x000fe80000000800 */
[----:B------:R2:W-:Y:S04]  /*bf90*/  STS [R4+0x1000], R39 ;  /* 0x0010002704007388 */ /* 0x0005e80000000800 */
[----:B------:R-:W-:Y:S02]  /*bfa0*/  STS [R4+0x1200], R78 ;  /* 0x0012004e04007388 */ /* 0x000fe40000000800 */
[----:B------:R-:W-:-:S02]  /*bfb0*/  @P2 MOV R10, c[0x0][0x210] ;  /* 0x00008400000a2a02 */ /* 0x000fc40000000f00 */
[----:B------:R-:W-:Y:S03]  /*bfc0*/  STS [R0+0x2000], R38 ;  /* 0x0020002600007388 */ /* 0x000fe60000000800 */
[----:B------:R-:W-:Y:S01]  /*bfd0*/  @P2 IMAD R10, R10, c[0x0][0x214], RZ ;  /* 0x000085000a0a2a24 */ /* 0x000fe200078e02ff */
[----:B------:R-:W-:Y:S04]  /*bfe0*/  STS [R0+0x2200], R37 ;  /* 0x0022002500007388 */ /* 0x000fe80000000800 */
[----:B------:R-:W-:Y:S04]  /*bff0*/  STS [R3+0x2000], R33 ;  /* 0x0020002103007388 */ /* 0x000fe80000000800 */
[----:B------:R-:W-:Y:S04]  /*c000*/  STS [R3+0x2200], R32 ;  /* 0x0022002003007388 */ /* 0x000fe80000000800 */
[----:B------:R-:W-:Y:S01]  /*c010*/  STS [R0+0x3000], R36 ;  /* 0x0030002400007388 */ /* 0x000fe20000000800 */
[----:B--2---:R-:W2:Y:S03]  /*c020*/  LDC.U8 R39, c[0x0][0x328] ;  /* 0x0000ca00ff277b82 */ /* 0x004ea60000000000 */
[----:B------:R-:W-:Y:S04]  /*c030*/  STS [R0+0x3200], R91 ;  /* 0x0032005b00007388 */ /* 0x000fe80000000800 */
[----:B------:R-:W-:Y:S04]  /*c040*/  STS [R3+0x3000], R31 ;  /* 0x0030001f03007388 */ /* 0x000fe80000000800 */
[----:B------:R-:W-:Y:S04]  /*c050*/  STS [R3+0x3200], R30 ;  /* 0x0032001e03007388 */ /* 0x000fe80000000800 */
[----:B------:R-:W-:Y:S04]  /*c060*/  STS [R5+0x2000], R29 ;  /* 0x0020001d05007388 */ /* 0x000fe80000000800 */
[----:B------:R-:W-:Y:S04]  /*c070*/  STS [R5+0x2200], R28 ;  /* 0x0022001c05007388 */ /* 0x000fe80000000800 */
[----:B------:R-:W-:Y:S01]  /*c080*/  STS [R4+0x2000], R24 ;  /* 0x0020001804007388 */ /* 0x000fe20000000800 */
[----:B--2---:R-:W-:-:S03]  /*c090*/  @!P2 ISETP.NE.AND P1, PT, R39, RZ, PT ;  /* 0x000000ff2700a20c */ /* 0x004fc60003f25270 */
        /* <DEDUP_REMOVED lines=42> */
[----:B-----5:R1:W1:Y:S04]  /*c340*/  LDS.128 R32, [R222] ;  /* 0x00000000de207984 */ /* 0x0202680000000c00 */
        /* <DEDUP_REMOVED lines=78> */
.L_x_342:
[----:B--2---:R-:W-:Y:S05]  /*c830*/  BSYNC B0 ;  /* 0x0000000000007941 */ /* 0x004fea0003800000 */
.L_x_341:
[----:B------:R-:W2:Y:S04]  /*c840*/  LDL.64 R26, [R1+0x10] ;  /* 0x00001000011a7983 */ /* 0x000ea80000100a00 */
[----:B------:R3:W5:Y:S04]  /*c850*/  LDL R16, [R1+0x34] ;  /* 0x0000340001107983 */ /* 0x0007680000100800 */
[----:B------:R3:W5:Y:S01]  /*c860*/  LDL R15, [R1+0x38] ;  /* 0x00003800010f7983 */ /* 0x0007620000100800 */
[----:B------:R-:W-:Y:S01]  /*c870*/  LEA.HI R4, R19, R18, RZ, 0x2 ;  /* 0x0000001213047211 */ /* 0x000fe200078f10ff */
[----:B------:R-:W-:Y:S01]  /*c880*/  BSSY B0, `(.L_x_343) ;  /* 0x000001c000007945 */ /* 0x000fe20003800000 */
[----:B------:R-:W-:Y:S01]  /*c890*/  SHF.R.S32.HI R5, RZ, 0x1f, R24 ;  /* 0x0000001fff057819 */ /* 0x000fe20000011418 */
[----:B------:R-:W4:Y:S01]  /*c8a0*/  S2R R7, SR_CTAID.X ;  /* 0x0000000000077919 */ /* 0x000f220000002500 */
[----:B------:R-:W-:-:S04]  /*c8b0*/  SHF.R.S32.HI R8, RZ, 0x2, R4 ;  /* 0x00000002ff087819 */ /* 0x000fc80000011404 */
[----:B------:R-:W-:Y:S02]  /*c8c0*/  SHF.R.S32.HI R9, RZ, 0x1f, R8 ;  /* 0x0000001fff097819 */ /* 0x000fe40000011408 */
[----:B--2---:R-:W-:Y:S02]  /*c8d0*/  IADD3 R2, P0, R26, R133, RZ ;  /* 0x000000851a027210 */ /* 0x004fe40007f1e0ff */
[----:B------:R-:W-:-:S05]  /*c8e0*/  SHF.R.S32.HI R0, RZ, 0x1f, R26 ;  /* 0x0000001fff007819 */ /* 0x000fca000001141a */
[----:B------:R-:W-:Y:S01]  /*c8f0*/  IMAD.X R3, R0, 0x1, R137, P0 ;  /* 0x0000000100037824 */ /* 0x000fe200000e0689 */
[----:B------:R-:W-:Y:S01]  /*c900*/  ISETP.GE.AND P0, PT, R8, R72, PT ;  /* 0x000000480800720c */ /* 0x000fe20003f06270 */
[----:B------:R-:W-:Y:S02]  /*c910*/  IMAD R0, R5, c[0x0][0x1f0], RZ ;  /* 0x00007c0005007a24 */ /* 0x000fe400078e02ff */
[----:B------:R-:W-:-:S04]  /*c920*/  IMAD.WIDE.U32 R12, R24, c[0x0][0x1f0], R2 ;  /* 0x00007c00180c7a25 */ /* 0x000fc800078e0002 */
[----:B------:R-:W-:Y:S02]  /*c930*/  IMAD R0, R24, c[0x0][0x1f4], R0 ;  /* 0x00007d0018007a24 */ /* 0x000fe400078e0200 */
[----:B----4-:R-:W-:-:S04]  /*c940*/  IMAD.WIDE R2, R7, 0x80, R8 ;  /* 0x0000008007027825 */ /* 0x010fc800078e0208 */
[----:B------:R-:W-:Y:S01]  /*c950*/  IMAD.IADD R7, R13, 0x1, R0 ;  /* 0x000000010d077824 */ /* 0x000fe200078e0200 */
[----:B------:R-:W-:Y:S05]  /*c960*/  @P0 BRA `(.L_x_344) ;  /* 0x000000d000000947 */ /* 0x000fea0003800000 */
[----:B---3--:R-:W-:Y:S01]  /*c970*/  IMAD R0, R3, c[0x0][0x1e8], RZ ;  /* 0x00007a0003007a24 */ /* 0x008fe200078e02ff */
        /* <DEDUP_REMOVED lines=9> */
[----:B-1----:R1:W-:Y:S04]  /*ca10*/  @!P3 STG.E.128 [R4.64], R32 ;  /* 0x000000200400b986 */ /* 0x0023e8000c101d12 */
[----:B------:R1:W-:Y:S04]  /*ca20*/  @!P2 STG.E.128 [R4.64+0x40], R28 ;  /* 0x0000401c0400a986 */ /* 0x0003e8000c101d12 */
[----:B------:R1:W-:Y:S02]  /*ca30*/  @!P1 STG.E.128 [R4.64+0x80], R20 ;  /* 0x0000801404009986 */ /* 0x0003e4000c101d12 */
.L_x_344:
[----:B---3--:R-:W-:Y:S05]  /*ca40*/  BSYNC B0 ;  /* 0x0000000000007941 */ /* 0x008fea0003800000 */
.L_x_343:
[----:B------:R-:W-:Y:S01]  /*ca50*/  IADD3 R0, R8, 0x20, RZ ;  /* 0x0000002008007810 */ /* 0x000fe20007ffe0ff */
[----:B------:R-:W-:Y:S03]  /*ca60*/  BSSY B0, `(.L_x_345) ;  /* 0x0000013000007945 */ /* 0x000fe60003800000 */
[----:B------:R-:W-:-:S13]  /*ca70*/  ISETP.GE.AND P0, PT, R0, R72, PT ;  /* 0x000000480000720c */ /* 0x000fda0003f06270 */
[----:B------:R-:W-:Y:S05]  /*ca80*/  @P0 BRA `(.L_x_346) ;  /* 0x0000010000000947 */ /* 0x000fea0003800000 */
[----:B------:R-:W-:Y:S02]  /*ca90*/  IADD3 R0, P0, R2, 0x20, RZ ;  /* 0x0000002002007810 */ /* 0x000fe40007f1e0ff */
[----:B-1----:R-:W-:Y:S02]  /*caa0*/  MOV R5, R7 ;  /* 0x0000000700057202 */ /* 0x002fe40000000f00 */
[----:B------:R-:W-:Y:S01]  /*cab0*/  ISETP.GE.AND P2, PT, R26, c[0x0][0x220], PT ;  /* 0x000088001a007a0c */ /* 0x000fe20003f46270 */
[----:B------:R-:W-:Y:S01]  /*cac0*/  IMAD.X R4, RZ, RZ, R3, P0 ;  /* 0x000000ffff047224 */ /* 0x000fe200000e0603 */
[----:B-----5:R-:W-:Y:S02]  /*cad0*/  ISETP.GE.AND P1, PT, R16, c[0x0][0x220], PT ;  /* 0x0000880010007a0c */ /* 0x020fe40003f26270 */
[----:B------:R-:W-:Y:S01]  /*cae0*/  ISETP.GE.AND P0, PT, R15, c[0x0][0x220], PT ;  /* 0x000088000f007a0c */ /* 0x000fe20003f06270 */
[----:B------:R-:W-:Y:S02]  /*caf0*/  IMAD R14, R4, c[0x0][0x1e8], RZ ;  /* 0x00007a00040e7a24 */ /* 0x000fe400078e02ff */
[----:B------:R-:W-:-:S04]  /*cb00*/  IMAD.MOV.U32 R4, RZ, RZ, R12 ;  /* 0x000000ffff047224 */ /* 0x000fc800078e000c */
[----:B------:R-:W-:-:S04]  /*cb10*/  IMAD.WIDE.U32 R10, R0, c[0x0][0x1e8], R4 ;  /* 0x00007a00000a7a25 */ /* 0x000fc800078e0004 */
[----:B------:R-:W-:Y:S01]  /*cb20*/  IMAD R0, R0, c[0x0][0x1ec], R14 ;  /* 0x00007b0000007a24 */ /* 0x000fe200078e020e */
[----:B------:R-:W-:-:S03]  /*cb30*/  LEA R4, P3, R10, c[0x0][0x1d0], 0x1 ;  /* 0x000074000a047a11 */ /* 0x000fc600078608ff */
[----:B------:R-:W-:-:S05]  /*cb40*/  IMAD.IADD R0, R11, 0x1, R0 ;  /* 0x000000010b007824 */ /* 0x000fca00078e0200 */
[----:B------:R-:W-:-:S05]  /*cb50*/  LEA.HI.X R5, R10, c[0x0][0x1d4], R0, 0x1, P3 ;  /* 0x000075000a057a11 */ /* 0x000fca00018f0c00 */
[----:B------:R1:W-:Y:S04]  /*cb60*/  @!P2 STG.E.128 [R4.64], R44 ;  /* 0x0000002c0400a986 */ /* 0x0003e8000c101d12 */
[----:B------:R1:W-:Y:S04]  /*cb70*/  @!P1 STG.E.128 [R4.64+0x40], R40 ;  /* 0x0000402804009986 */ /* 0x0003e8000c101d12 */
[----:B------:R1:W-:Y:S02]  /*cb80*/  @!P0 STG.E.128 [R4.64+0x80], R36 ;  /* 0x0000802404008986 */ /* 0x0003e4000c101d12 */
.L_x_346:
[----:B------:R-:W-:Y:S05]  /*cb90*/  BSYNC B0 ;  /* 0x0000000000007941 */ /* 0x000fea0003800000 */
.L_x_345:
        /* <DEDUP_REMOVED lines=20> */
.L_x_348:
[----:B------:R-:W-:Y:S05]  /*cce0*/  BSYNC B0 ;  /* 0x0000000000007941 */ /* 0x000fea0003800000 */
.L_x_347:
[----:B------:R-:W-:-:S04]  /*ccf0*/  IADD3 R0, R8, 0x60, RZ ;  /* 0x0000006008007810 */ /* 0x000fc80007ffe0ff */
[----:B------:R-:W-:-:S13]  /*cd00*/  ISETP.GE.AND P0, PT, R0, R72, PT ;  /* 0x000000480000720c */ /* 0x000fda0003f06270 */
[----:B------:R-:W-:Y:S05]  /*cd10*/  @P0 EXIT ;  /* 0x000000000000094d */ /* 0x000fea0003800000 */
[----:B------:R-:W-:Y:S02]  /*cd20*/  IADD3 R0, P0, R2, 0x60, RZ ;  /* 0x0000006002007810 */ /* 0x000fe40007f1e0ff */
[----:B------:R-:W-:-:S03]  /*cd30*/  ISETP.GE.AND P1, PT, R26, c[0x0][0x220], PT ;  /* 0x000088001a007a0c */ /* 0x000fc60003f26270 */
[----:B------:R-:W-:Y:S01]  /*cd40*/  IMAD.X R2, RZ, RZ, R3, P0 ;  /* 0x000000ffff027224 */ /* 0x000fe200000e0603 */
[----:B------:R-:W-:Y:S02]  /*cd50*/  MOV R3, R7 ;  /* 0x0000000700037202 */ /* 0x000fe40000000f00 */
[----:B-----5:R-:W-:Y:S01]  /*cd60*/  ISETP.GE.AND P0, PT, R16, c[0x0][0x220], PT ;  /* 0x0000880010007a0c */ /* 0x020fe20003f06270 */
        /* <DEDUP_REMOVED lines=13> */
.L_x_315:
[----:B------:R-:W3:Y:S01]  /*ce40*/  LDL.LU R9, [R1+0x30] ;  /* 0x0000300001097983 */ /* 0x000ee20000300800 */
[----:B------:R-:W5:Y:S01]  /*ce50*/  LDC.U8 R3, c[0x0][0x329] ;  /* 0x0000ca40ff037b82 */ /* 0x000f620000000000 */
[----:B-1--4-:R-:W-:Y:S01]  /*ce60*/  LEA.HI R10, R17, R146, RZ, 0x2 ;  /* 0x00000092110a7211 */ /* 0x012fe200078f10ff */
[----:B------:R-:W-:Y:S01]  /*ce70*/  BSSY B0, `(.L_x_349) ;  /* 0x0000045000007945 */ /* 0x000fe20003800000 */
[----:B------:R-:W-:-:S02]  /*ce80*/  IADD3 R15, -R12, R15, RZ ;  /* 0x0000000f0c0f7210 */ /* 0x000fc40007ffe1ff */
[----:B------:R-:W-:Y:S02]  /*ce90*/  LOP3.LUT R8, R10, 0xfffffffc, RZ, 0xc0, !PT ;  /* 0xfffffffc0a087812 */ /* 0x000fe400078ec0ff */
[----:B------:R-:W-:Y:S01]  /*cea0*/  SHF.R.S32.HI R10, RZ, 0x2, R10 ;  /* 0x00000002ff0a7819 */ /* 0x000fe2000001140a */
[----:B------:R-:W1:Y:S02]  /*ceb0*/  LDC.U8 R2, c[0x0][0x328] ;  /* 0x0000ca00ff027b82 */ /* 0x000e640000000000 */
[----:B------:R-:W-:Y:S01]  /*cec0*/  IMAD.IADD R20, R146, 0x1, -R8 ;  /* 0x0000000192147824 */ /* 0x000fe200078e0a08 */
[----:B------:R-:W-:Y:S02]  /*ced0*/  SHF.R.S32.HI R8, RZ, 0x1f, R21 ;  /* 0x0000001fff087819 */ /* 0x000fe40000011415 */
[----:B------:R-:W-:Y:S01]  /*cee0*/  SHF.R.S32.HI R11, RZ, 0x1f, R10 ;  /* 0x0000001fff0b7819 */ /* 0x000fe2000001140a */
[----:B------:R-:W-:Y:S02]  /*cef0*/  IMAD.SHL.U32 R14, R20, 0x8, RZ ;  /* 0x00000008140e7824 */ /* 0x000fe400078e00ff */
[----:B------:R-:W-:-:S03]  /*cf00*/  IMAD R8, R8, c[0x0][0x1f0], RZ ;  /* 0x00007c0008087a24 */ /* 0x000fc600078e02ff */
[C---:B------:R-:W-:Y:S01]  /*cf10*/  IADD3 R24, R14.reuse, 0x20, RZ ;  /* 0x000000200e187810 */ /* 0x040fe20007ffe0ff */
[----:B------:R-:W-:Y:S01]  /*cf20*/  IMAD R8, R21, c[0x0][0x1f4], R8 ;  /* 0x00007d0015087a24 */ /* 0x000fe200078e0208 */
[----:B------:R-:W-:Y:S02]  /*cf30*/  IADD3 R23, R14, 0x40, RZ ;  /* 0x000000400e177810 */ /* 0x000fe40007ffe0ff */
[----:B-----5:R-:W-:Y:S02]  /*cf40*/  ISETP.NE.AND P2, PT, R3, RZ, PT ;  /* 0x000000ff0300720c */ /* 0x020fe40003f45270 */
[----:B-1----:R-:W-:-:S04]  /*cf50*/  ISETP.NE.AND P1, PT, R2, RZ, PT ;  /* 0x000000ff0200720c */ /* 0x002fc80003f25270 */
[----:B------:R-:W-:-:S07]  /*cf60*/  ISETP.EQ.AND P1, PT, R3, RZ, P1 ;  /* 0x000000ff0300720c */ /* 0x000fce0000f22270 */
[----:B------:R-:W-:Y:S01]  /*cf70*/  @P2 IMAD.MOV.U32 R0, RZ, RZ, c[0x0][0x210] ;  /* 0x00008400ff002624 */ /* 0x000fe200078e00ff */
[----:B------:R-:W-:Y:S01]  /*cf80*/  @!P2 ISETP.NE.AND P0, PT, R2, RZ, PT ;  /* 0x000000ff0200a20c */ /* 0x000fe20003f05270 */
[----:B------:R-:W-:Y:S02]  /*cf90*/  @!P2 IMAD.MOV.U32 R2, RZ, RZ, c[0x0][0x214] ;  /* 0x00008500ff02a624 */ /* 0x000fe400078e00ff */
[----:B------:R-:W-:Y:S02]  /*cfa0*/  @P2 IMAD R0, R0, c[0x0][0x214], RZ ;  /* 0x0000850000002a24 */ /* 0x000fe400078e02ff */
[----:B------:R-:W-:Y:S01]  /*cfb0*/  @P2 IMAD.MOV.U32 R4, RZ, RZ, 0x1 ;  /* 0x00000001ff042424 */ /* 0x000fe200078e00ff */
[----:B------:R-:W-:Y:S01]  /*cfc0*/  @!P2 SEL R0, R2, c[0x0][0x234], !P0 ;  /* 0x00008d000200aa07 */ /* 0x000fe20004000000 */
[----:B------:R-:W-:Y:S02]  /*cfd0*/  @P2 IMAD.MOV.U32 R19, RZ, RZ, c[0x0][0x210] ;  /* 0x00008400ff132624 */ /* 0x000fe400078e00ff */
[----:B------:R-:W-:-:S02]  /*cfe0*/  @!P2 IMAD.MOV.U32 R19, RZ, RZ, 0x1 ;  /* 0x00000001ff13a424 */ /* 0x000fc400078e00ff */
[----:B------:R-:W-:Y:S01]  /*cff0*/  @!P2 IMAD R4, R0, c[0x0][0x1c0], RZ ;  /* 0x000070000004aa24 */ /* 0x000fe200078e02ff */
[----:B------:R-:W-:Y:S02]  /*d000*/  ISETP.GE.AND P2, PT, R10, R15, PT ;  /* 0x0000000f0a00720c */ /* 0x000fe40003f46270 */
[C---:B---3--:R-:W-:Y:S02]  /*d010*/  ISETP.NE.AND P3, PT, R9.reuse, -0x1, PT ;  /* 0xffffffff0900780c */ /* 0x048fe40003f65270 */
[----:B------:R-:W-:-:S11]  /*d020*/  ISETP.NE.OR P0, PT, R9, -0x1, !P1 ;  /* 0xffffffff0900780c */ /* 0x000fd60004f05670 */
[----:B------:R-:W-:Y:S01]  /*d030*/  @P3 IMAD.WIDE.U32 R2, R9, c[0x0][0x1e8], RZ ;  /* 0x00007a0009023a25 */ /* 0x000fe200078e00ff */
[----:B------:R-:W-:-:S03]  /*d040*/  @!P3 SHF.R.S32.HI R5, RZ, 0x1f, R16 ;  /* 0x0000001fff05b819 */ /* 0x000fc60000011410 */
[----:B------:R-:W-:Y:S02]  /*d050*/  @P3 IMAD R7, R9, c[0x0][0x1ec], R3 ;  /* 0x00007b0009073a24 */ /* 0x000fe400078e0203 */
[----:B------:R-:W-:Y:S02]  /*d060*/  @!P3 IMAD R6, R5, c[0x0][0x1e0], RZ ;  /* 0x000078000506ba24 */ /* 0x000fe400078e02ff */
[C---:B------:R-:W-:Y:S02]  /*d070*/  IMAD R3, R16.reuse, R4, RZ ;  /* 0x0000000410037224 */ /* 0x040fe400078e02ff */
[----:B------:R-:W-:-:S03]  /*d080*/  @!P3 IMAD.WIDE.U32 R4, R16, c[0x0][0x1e0], RZ ;  /* 0x000078001004ba25 */ /* 0x000fc600078e00ff */
[----:B------:R-:W-:Y:S01]  /*d090*/  SEL R3, R3, RZ, !P1 ;  /* 0x000000ff03037207 */ /* 0x000fe20004800000 */
[C---:B------:R-:W-:Y:S01]  /*d0a0*/  @!P0 IMAD R9, R16.reuse, c[0x0][0x214], RZ ;  /* 0x0000850010098a24 */ /* 0x040fe200078e02ff */
[----:B------:R-:W-:Y:S01]  /*d0b0*/  @!P3 MOV R2, R4 ;  /* 0x000000040002b202 */ /* 0x000fe20000000f00 */
[----:B------:R-:W-:-:S03]  /*d0c0*/  @!P3 IMAD R6, R16, c[0x0][0x1e4], R6 ;  /* 0x000079001006ba24 */ /* 0x000fc600078e0206 */
[----:B------:R1:W-:Y:S01]  /*d0d0*/  @!P0 STL [R1+0x30], R9 ;  /* 0x0000300901008387 */ /* 0x0003e20000100800 */
[----:B------:R-:W-:Y:S01]  /*d0e0*/  @!P3 IMAD.IADD R7, R5, 0x1, R6 ;  /* 0x000000010507b824 */ /* 0x000fe200078e0206 */
[C---:B------:R-:W-:Y:S01]  /*d0f0*/  IADD3 R4, P0, R14.reuse, R2, RZ ;  /* 0x000000020e047210 */ /* 0x040fe20007f1e0ff */
[C---:B------:R-:W-:Y:S02]  /*d100*/  IMAD R6, R21.reuse, R0, R3 ;  /* 0x0000000015067224 */ /* 0x040fe400078e0203 */
[----:B------:R-:W-:Y:S01]  /*d110*/  @!P1 CS2R R2, SRZ ;  /* 0x0000000000029805 */ /* 0x000fe2000001ff00 */
[----:B------:R-:W-:Y:S01]  /*d120*/  LEA.HI.X.SX32 R5, R14, R7, 0x1, P0 ;  /* 0x000000070e057211 */ /* 0x000fe200000f0eff */
[----:B------:R-:W-:Y:S01]  /*d130*/  IMAD R0, R12, R19, RZ ;  /* 0x000000130c007224 */ /* 0x000fe200078e02ff */
[----:B------:R-:W-:Y:S02]  /*d140*/  @P1 SHF.R.S32.HI R3, RZ, 0x1f, R9 ;  /* 0x0000001fff031819 */ /* 0x000fe40000011409 */
[----:B------:R-:W-:Y:S01]  /*d150*/  @P1 MOV R2, R9 ;  /* 0x0000000900021202 */ /* 0x000fe20000000f00 */
[----:B------:R-:W-:Y:S01]  /*d160*/  IMAD.WIDE.U32 R12, R21, c[0x0][0x1f0], R4 ;  /* 0x00007c00150c7a25 */ /* 0x000fe200078e0004 */
[----:B------:R-:W-:-:S02]  /*d170*/  SHF.R.S32.HI R4, RZ, 0x1f, R0 ;  /* 0x0000001fff047819 */ /* 0x000fc40000011400 */
[--C-:B------:R-:W-:Y:S02]  /*d180*/  IADD3 R22, P1, P0, R0, R2, R6.reuse ;  /* 0x0000000200167210 */ /* 0x100fe4000783e006 */
[----:B------:R-:W-:-:S04]  /*d190*/  SHF.R.S32.HI R0, RZ, 0x1f, R6 ;  /* 0x0000001fff007819 */ /* 0x000fc80000011406 */
[----:B------:R-:W-:Y:S01]  /*d1a0*/  IADD3.X R21, R4, R3, R0, P1, P0 ;  /* 0x0000000304157210 */ /* 0x000fe20000fe0400 */
[----:B-1----:R-:W1:Y:S02]  /*d1b0*/  S2R R9, SR_CTAID.X ;  /* 0x0000000000097919 */ /* 0x002e640000002500 */
[----:B-1----:R-:W-:-:S04]  /*d1c0*/  IMAD.WIDE R6, R9, 0x80, R10 ;  /* 0x0000008009067825 */ /* 0x002fc800078e020a */
        /* <DEDUP_REMOVED lines=15> */
.L_x_350:
[----:B------:R-:W-:Y:S05]  /*d2c0*/  BSYNC B0 ;  /* 0x0000000000007941 */ /* 0x000fea0003800000 */
.L_x_349:
        /* <DEDUP_REMOVED lines=20> */
.L_x_352:
[----:B------:R-:W-:Y:S05]  /*d410*/  BSYNC B0 ;  /* 0x0000000000007941 */ /* 0x000fea0003800000 */
.L_x_351:
        /* <DEDUP_REMOVED lines=20> */
.L_x_354:
[----:B------:R-:W-:Y:S05]  /*d560*/  BSYNC B0 ;  /* 0x0000000000007941 */ /* 0x000fea0003800000 */
.L_x_353:
        /* <DEDUP_REMOVED lines=20> */
.L_x_356:
[----:B------:R-:W-:Y:S05]  /*d6b0*/  BSYNC B0 ;  /* 0x0000000000007941 */ /* 0x000fea0003800000 */
.L_x_355:
        /* <DEDUP_REMOVED lines=35> */
.L_x_357:
        /* <DEDUP_REMOVED lines=9> */
.L_x_1034:


//--------------------- .text._ZN5flash16flash_fwd_kernelI23Flash_fwd_kernel_traitsILi96ELi128ELi64ELi4ELb0ELb0EN7cutlass6half_tE19Flash_kernel_traitsILi96ELi128ELi64ELi4ES3_EELb1ELb0ELb1ELb0ELb0ELb0ELb0ELb0EEEvNS_16Flash_fwd_paramsE --------------------------
	.section	.text._ZN5flash16flash_fwd_kernelI23Flash_fwd_kernel_traitsILi96ELi128ELi64ELi4ELb0ELb0EN7cutlass6half_tE19Flash_kernel_traitsILi96ELi128ELi64ELi4ES3_EELb1ELb0ELb1ELb0ELb0ELb0ELb0ELb0EEEvNS_16Flash_fwd_paramsE,"ax",@progbits
	.sectioninfo	@"SHI_REGISTERS=255"
	.align	128
        .global         _ZN5flash16flash_fwd_kernelI23Flash_fwd_kernel_traitsILi96ELi128ELi64ELi4ELb0ELb0EN7cutlass6half_tE19Flash_kernel_traitsILi96ELi128ELi64ELi4ES3_EELb1ELb0ELb1ELb0ELb0ELb0ELb0ELb0EEEvNS_16Flash_fwd_paramsE
        .type           _ZN5flash16flash_fwd_kernelI23Flash_fwd_kernel_traitsILi96ELi128ELi64ELi4ELb0ELb0EN7cutlass6half_tE19Flash_kernel_traitsILi96ELi128ELi64ELi4ES3_EELb1ELb0ELb1ELb0ELb0ELb0ELb0ELb0EEEvNS_16Flash_fwd_paramsE,@function
        .size           _ZN5flash16flash_fwd_kernelI23Flash_fwd_kernel_traitsILi96ELi128ELi64ELi4ELb0ELb0EN7cutlass6half_tE19Flash_kernel_traitsILi96ELi128ELi64ELi4ES3_EELb1ELb0ELb1ELb0ELb0ELb0ELb0ELb0EEEvNS_16Flash_fwd_paramsE,(.L_x_1035 - _ZN5flash16flash_fwd_kernelI23Flash_fwd_kernel_traitsILi96ELi128ELi64ELi4ELb0ELb0EN7cutlass6half_tE19Flash_kernel_traitsILi96ELi128ELi64ELi4ES3_EELb1ELb0ELb1ELb0ELb0ELb0ELb0ELb0EEEvNS_16Flash_fwd_paramsE)
        .other          _ZN5flash16flash_fwd_kernelI23Flash_fwd_kernel_traitsILi96ELi128ELi64ELi4ELb0ELb0EN7cutlass6half_tE19Flash_kernel_traitsILi96ELi128ELi64ELi4ES3_EELb1ELb0ELb1ELb0ELb0ELb0ELb0ELb0EEEvNS_16Flash_fwd_paramsE,@"STO_CUDA_ENTRY STV_DEFAULT"
_ZN5flash16flash_fwd_kernelI23Flash_fwd_kernel_traitsILi96ELi128ELi64ELi4ELb0ELb0EN7cutlass6half_tE19Flash_kernel_traitsILi96ELi128ELi64ELi4ES3_EELb1ELb0ELb1ELb0ELb0ELb0ELb0ELb0EEEvNS_16Flash_fwd_paramsE:
.text._ZN5flash16flash_fwd_kernelI23Flash_fwd_kernel_traitsILi96ELi128ELi64ELi4ELb0ELb0EN7cutlass6half_tE19Flash_kernel_traitsILi96ELi128ELi64ELi4ES3_EELb1ELb0ELb1ELb0ELb0ELb0ELb0ELb0EEEvNS_16Flash_fwd_paramsE:
        /* <DEDUP_REMOVED lines=8> */
[----:B------:R-:W-:Y:S02]  /*0080*/  IMAD.MOV.U32 R8, RZ, RZ, c[0x0][0x2fc] ;  /* 0x0000bf00ff087624 */ /* 0x000fe400078e00ff */
[----:B------:R-:W-:Y:S01]  /*0090*/  IMAD.MOV.U32 R7, RZ, RZ, c[0x0][0x2f8] ;  /* 0x0000be00ff077624 */ /* 0x000fe200078e00ff */
[----:B------:R-:W1:Y:S01]  /*00a0*/  S2UR UR27, SR_CTAID.X ;  /* 0x00000000001b79c3 */ /* 0x000e620000002500 */
[----:B------:R-:W2:Y:S01]  /*00b0*/  S2R R25, SR_TID.X ;  /* 0x0000000000197919 */ /* 0x000ea20000002100 */
[----:B------:R-:W-:-:S02]  /*00c0*/  ULDC.64 UR6, c[0x0][0x240] ;  /* 0x0000900000067ab9 */ /* 0x000fc40000000a00 */
[----:B------:R-:W-:Y:S01]  /*00d0*/  ULDC.64 UR4, c[0x0][0x250] ;  /* 0x0000940000047ab9 */ /* 0x000fe20000000a00 */
[----:B------:R3:W4:Y:S02]  /*00e0*/  @P2 LDG.E.64 R4, [R2.64] ;  /* 0x0000001e02042981 */ /* 0x000724000c1e1b00 */
[----:B---3--:R-:W-:Y:S01]  /*00f0*/  @P2 IMAD.MOV.U32 R2, RZ, RZ, R7 ;  /* 0x000000ffff022224 */ /* 0x008fe200078e0007 */
[----:B------:R-:W-:-:S06]  /*0100*/  @P2 MOV R3, R8 ;  /* 0x0000000800032202 */ /* 0x000fcc0000000f00 */
[----:B------:R-:W3:Y:S01]  /*0110*/  @P2 LDG.E.64 R2, [R2.64] ;  /* 0x0000001e02022981 */ /* 0x000ee2000c1e1b00 */
[----:B------:R-:W1:Y:S01]  /*0120*/  S2UR UR11, SR_CTAID.Y ;  /* 0x00000000000b79c3 */ /* 0x000e620000002600 */
[----:B------:R-:W-:Y:S02]  /*0130*/  UISETP.NE.U32.AND UP2, UPT, URZ, UR6, UPT ;  /* 0x000000063f00728c */ /* 0x000fe4000bf45070 */
[----:B------:R-:W-:Y:S02]  /*0140*/  UISETP.NE.U32.AND UP1, UPT, URZ, UR4, UPT ;  /* 0x000000043f00728c */ /* 0x000fe4000bf25070 */
[----:B------:R-:W-:Y:S02]  /*0150*/  UISETP.NE.AND.EX UP2, UPT, URZ, UR7, UPT, UP2 ;  /* 0x000000073f00728c */ /* 0x000fe4000bf45320 */
[----:B------:R-:W-:Y:S01]  /*0160*/  UISETP.NE.AND.EX UP1, UPT, URZ, UR5, UPT, UP1 ;  /* 0x000000053f00728c */ /* 0x000fe2000bf25310 */
[----:B------:R-:W1:Y:S01]  /*0170*/  S2UR UR10, SR_CTAID.Z ;  /* 0x00000000000a79c3 */ /* 0x000e620000002700 */
[----:B------:R-:W-:-:S02]  /*0180*/  ULDC.U8 UR6, c[0x0][0x312] ;  /* 0x0000c48000067ab9 */ /* 0x000fc40000000000 */
[----:B------:R-:W-:Y:S01]  /*0190*/  ULDC.64 UR4, c[0x0][0x248] ;  /* 0x0000920000047ab9 */ /* 0x000fe20000000a00 */
[----:B------:R-:W-:Y:S01]  /*01a0*/  PLOP3.LUT P0, PT, PT, PT, UP2, 0x80, 0x0 ;  /* 0x000000000000781c */ /* 0x000fe20003f0f028 */
[----:B------:R-:W-:Y:S02]  /*01b0*/  UISETP.NE.AND UP3, UPT, UR6, URZ, UPT ;  /* 0x0000003f0600728c */ /* 0x000fe4000bf65270 */
[----:B------:R-:W-:Y:S02]  /*01c0*/  UISETP.EQ.U32.AND UP0, UPT, URZ, UR4, UPT ;  /* 0x000000043f00728c */ /* 0x000fe4000bf02070 */
[----:B------:R-:W-:Y:S02]  /*01d0*/  UMOV UR7, 0x4 ;  /* 0x0000000400077882 */ /* 0x000fe40000000000 */
[----:B------:R-:W-:Y:S02]  /*01e0*/  UISETP.EQ.OR.EX UP0, UPT, URZ, UR5, !UP3, UP0 ;  /* 0x000000053f00728c */ /* 0x000fe4000df02700 */
[----:B-1----:R-:W-:-:S06]  /*01f0*/  ULOP3.LUT UR8, UR10, UR27, UR11, 0xfe, !UPT ;  /* 0x0000001b0a087292 */ /* 0x002fcc000f8efe0b */
[----:B--2---:R-:W-:Y:S01]  /*0200*/  LOP3.LUT P3, RZ, R25, UR8, RZ, 0xfc, !PT ;  /* 0x0000000819ff7c12 */ /* 0x004fe2000f86fcff */
[----:B------:R-:W-:Y:S02]  /*0210*/  ULDC.64 UR8, c[0x0][0x240] ;  /* 0x0000900000087ab9 */ /* 0x000fe40000000a00 */
[----:B------:R-:W-:Y:S02]  /*0220*/  UIMAD.WIDE UR8, UR11, UR7, UR8 ;  /* 0x000000070b0872a5 */ /* 0x000fe4000f8e0208 */
[----:B------:R-:W-:-:S08]  /*0230*/  ULDC.64 UR4, c[0x0][0x248] ;  /* 0x0000920000047ab9 */ /* 0x000fd00000000a00 */
[----:B------:R-:W-:Y:S02]  /*0240*/  @!P3 IMAD.MOV.U32 R10, RZ, RZ, c[0x0][0x308] ;  /* 0x0000c200ff0ab624 */ /* 0x000fe400078e00ff */
[----:B------:R-:W-:Y:S01]  /*0250*/  @!P3 IMAD.MOV.U32 R11, RZ, RZ, c[0x0][0x30c] ;  /* 0x0000c300ff0bb624 */ /* 0x000fe200078e00ff */
[----:B------:R-:W-:Y:S01]  /*0260*/  UIMAD.WIDE UR4, UR11, UR7, UR4 ;  /* 0x000000070b0472a5 */ /* 0x000fe2000f8e0204 */
[----:B----4-:R-:W1:Y:S08]  /*0270*/  @P2 R2UR UR32, R4 ;  /* 0x00000000042023c2 */ /* 0x010e7000000e0000 */
[----:B------:R-:W2:Y:S01]  /*0280*/  @P2 R2UR UR33, R5 ;  /* 0x00000000052123c2 */ /* 0x000ea200000e0000 */
[----:B-1----:R-:W-:Y:S01]  /*0290*/  IMAD.U32 R4, RZ, RZ, UR32 ;  /* 0x00000020ff047e24 */ /* 0x002fe2000f8e00ff */
[----:B---3--:R-:W-:Y:S01]  /*02a0*/  @P2 IADD3 R7, P1, R2, c[0x0][0x300], RZ ;  /* 0x0000c00002072a10 */ /* 0x008fe20007f3e0ff */
[----:B------:R-:W-:Y:S01]  /*02b0*/  IMAD.U32 R2, RZ, RZ, UR8 ;  /* 0x00000008ff027e24 */ /* 0x000fe2000f8e00ff */
[----:B--2---:R-:W-:-:S03]  /*02c0*/  MOV R5, UR33 ;  /* 0x0000002100057c02 */ /* 0x004fc60008000f00 */
[----:B------:R-:W-:Y:S02]  /*02d0*/  @P2 IMAD.X R8, RZ, RZ, R3, P1 ;  /* 0x000000ffff082224 */ /* 0x000fe400008e0603 */
[----:B------:R1:W-:Y:S01]  /*02e0*/  @!P3 STG.E.64 [R10.64], R4 ;  /* 0x000000040a00b986 */ /* 0x0003e2000c101b1e */
[----:B------:R-:W-:Y:S01]  /*02f0*/  IMAD.U32 R3, RZ, RZ, UR9 ;  /* 0x00000009ff037e24 */ /* 0x000fe2000f8e00ff */
[----:B------:R-:W-:Y:S01]  /*0300*/  PLOP3.LUT P2, PT, PT, PT, UP0, 0x80, 0x0 ;  /* 0x000000000000781c */ /* 0x000fe20003f4f008 */
[----:B------:R-:W-:Y:S01]  /*0310*/  ULDC.64 UR8, c[0x0][0x250] ;  /* 0x0000940000087ab9 */ /* 0x000fe20000000a00 */
[----:B------:R-:W-:Y:S01]  /*0320*/  PLOP3.LUT P1, PT, PT, PT, UP1, 0x80, 0x0 ;  /* 0x000000000000781c */ /* 0x000fe20003f2f018 */
[----:B------:R-:W-:Y:S01]  /*0330*/  @UP1 UIMAD.WIDE UR8, UR11, UR7, UR8 ;  /* 0x000000070b0812a5 */ /* 0x000fe2000f8e0208 */
[----:B-1----:R-:W-:Y:S01]  /*0340*/  @!P3 MOV R4, R7 ;  /* 0x000000070004b202 */ /* 0x002fe20000000f00 */
[----:B------:R-:W-:-:S05]  /*0350*/  @!P3 IMAD.MOV.U32 R5, RZ, RZ, R8 ;  /* 0x000000ffff05b224 */ /* 0x000fca00078e0008 */
[----:B------:R1:W-:Y:S04]  /*0360*/  @!P3 STG.E.64 [R10.64+0x8], R4 ;  /* 0x000008040a00b986 */ /* 0x0003e8000c101b1e */
[----:B------:R2:W3:Y:S04]  /*0370*/  @P0 LDG.E R6, [R2.64+0x4] ;  /* 0x0000041e02060981 */ /* 0x0004e8000c1e1900 */
[----:B------:R2:W4:Y:S02]  /*0380*/  @P0 LDG.E R9, [R2.64] ;  /* 0x0000001e02090981 */ /* 0x000524000c1e1900 */
[----:B--2---:R-:W-:Y:S01]  /*0390*/  MOV R2, UR4 ;  /* 0x0000000400027c02 */ /* 0x004fe20008000f00 */
[----:B------:R-:W-:-:S05]  /*03a0*/  IMAD.U32 R3, RZ, RZ, UR5 ;  /* 0x00000005ff037e24 */ /* 0x000fca000f8e00ff */
[----:B------:R-:W2:Y:S01]  /*03b0*/  @!P2 LDG.E R0, [R2.64] ;  /* 0x0000001e0200a981 */ /* 0x000ea2000c1e1900 */
[----:B-1----:R-:W-:Y:S02]  /*03c0*/  IMAD.U32 R4, RZ, RZ, UR8 ;  /* 0x00000008ff047e24 */ /* 0x002fe4000f8e00ff */
[----:B------:R-:W-:-:S05]  /*03d0*/  IMAD.U32 R5, RZ, RZ, UR9 ;  /* 0x00000009ff057e24 */ /* 0x000fca000f8e00ff */
[----:B------:R-:W5:Y:S01]  /*03e0*/  @P1 LDG.E R4, [R4.64] ;  /* 0x0000001e04041981 */ /* 0x000f62000c1e1900 */
[----:B------:R-:W-:Y:S02]  /*03f0*/  UMOV UR14, 0xffffffff ;  /* 0xffffffff000e7882 */ /* 0x000fe40000000000 */
[----:B------:R-:W-:Y:S02]  /*0400*/  UMOV UR26, 0xffffffff ;  /* 0xffffffff001a7882 */ /* 0x000fe40000000000 */
[----:B------:R-:W-:Y:S02]  /*0410*/  ULDC UR4, c[0x0][0x1c0] ;  /* 0x0000700000047ab9 */ /* 0x000fe40000000800 */
[----:B------:R-:W-:Y:S02]  /*0420*/  UIMAD UR4, UR11, UR4, UR10 ;  /* 0x000000040b0472a4 */ /* 0x000fe4000f8e020a */
[----:B------:R-:W-:Y:S02]  /*0430*/  UMOV UR13, URZ ;  /* 0x0000003f000d7c82 */ /* 0x000fe40008000000 */
[----:B------:R-:W-:-:S04]  /*0440*/  USHF.L.U32 UR5, UR4, 0x5, URZ ;  /* 0x0000000504057899 */ /* 0x000fc8000800063f */
[----:B------:R-:W-:Y:S01]  /*0450*/  USHF.R.S32.HI UR4, URZ, 0x1f, UR5 ;  /* 0x0000001f3f047899 */ /* 0x000fe20008011405 */
[----:B---3--:R1:W3:Y:S08]  /*0460*/  @P0 R2UR UR28, R6 ;  /* 0x00000000061c03c2 */ /* 0x0082f000000e0000 */
[----:B----4-:R-:W3:Y:S01]  /*0470*/  @P0 R2UR UR26, R9 ;  /* 0x00000000091a03c2 */ /* 0x010ee200000e0000 */
[----:B-1----:R-:W-:-:S04]  /*0480*/  SHF.R.S32.HI R6, RZ, 0x1f, R25 ;  /* 0x0000001fff067819 */ /* 0x002fc80000011419 */
[----:B------:R-:W-:-:S03]  /*0490*/  LEA.HI R10, R6, R25, RZ, 0x5 ;  /* 0x00000019060a7211 */ /* 0x000fc600078f28ff */
[----:B--2---:R1:W2:Y:S01]  /*04a0*/  @!P2 R2UR UR14, R0 ;  /* 0x00000000000ea3c2 */ /* 0x0042a200000e0000 */
[----:B------:R-:W-:-:S07]  /*04b0*/  ISETP.NE.U32.AND P2, PT, RZ, c[0x0][0x248], PT ;  /* 0x00009200ff007a0c */ /* 0x000fce0003f45070 */
[----:B-----5:R4:W2:Y:S01]  /*04c0*/  @P1 R2UR UR13, R4 ;  /* 0x00000000040d13c2 */ /* 0x0208a200000e0000 */
[----:B-1----:R-:W-:-:S05]  /*04d0*/  LOP3.LUT R0, R10, 0xffffffe0, RZ, 0xc0, !PT ;  /* 0xffffffe00a007812 */ /* 0x002fca00078ec0ff */
[----:B------:R-:W-:-:S05]  /*04e0*/  IMAD.IADD R20, R25, 0x1, -R0 ;  /* 0x0000000119147824 */ /* 0x000fca00078e0a00 */
[----:B------:R-:W-:-:S05]  /*04f0*/  IADD3 R155, P1, P0, R7, UR5, R20 ;  /* 0x00000005079b7c10 */ /* 0x000fca000f83e014 */
[----:B------:R4:W-:Y:S01]  /*0500*/  STL [R1+0x18], R155 ;  /* 0x0000189b01007387 */ /* 0x0009e20000100800 */
[----:B------:R-:W-:Y:S01]  /*0510*/  ISETP.NE.AND.EX P2, PT, RZ, c[0x0][0x24c], PT, P2 ;  /* 0x00009300ff007a0c */ /* 0x000fe20003f45320 */
[----:B---3--:R-:W-:Y:S01]  /*0520*/  @UP2 UIADD3 UR28, UR28, -UR26, URZ ;  /* 0x8000001a1c1c2290 */ /* 0x008fe2000fffe03f */
[----:B------:R-:W-:-:S04]  /*0530*/  SHF.R.S32.HI R0, RZ, 0x1f, R20 ;  /* 0x0000001fff007819 */ /* 0x000fc80000011414 */
[----:B------:R-:W-:Y:S02]  /*0540*/  IADD3.X R152, R8, UR4, R0, P1, P0 ;  /* 0x0000000408987c10 */ /* 0x000fe40008fe0400 */
[----:B------:R-:W-:-:S05]  /*0550*/  @!UP2 ULDC UR28, c[0x0][0x214] ;  /* 0x00008500001caab9 */ /* 0x000fca0000000800 */
[----:B--2-4-:R-:W-:Y:S05]  /*0560*/  @!P2 BRA `(.L_x_358) ;  /* 0x000000700000a947 */ /* 0x014fea0003800000 */
[----:B------:R-:W-:-:S13]  /*0570*/  PLOP3.LUT P0, PT, PT, PT, UP3, 0x80, 0x0 ;  /* 0x000000000000781c */ /* 0x000fda0003f0f038 */
[----:B------:R-:W2:Y:S04]  /*0580*/  @P0 LDG.E R0, [R2.64+0x4] ;  /* 0x0000041e02000981 */ /* 0x000ea8000c1e1900 */
[----:B------:R-:W3:Y:S01]  /*0590*/  @!P0 LDG.E R2, [R2.64] ;  /* 0x0000001e02028981 */ /* 0x000ee2000c1e1900 */
[----:B--2---:R-:W1:Y:S02]  /*05a0*/  @P0 R2UR UR6, R0 ;  /* 0x00000000000603c2 */ /* 0x004e6400000e0000 */
[----:B-1----:R-:W-:-:S11]  /*05b0*/  @UP3 UIADD3 UR6, UR6, -UR14, URZ ;  /* 0x8000000e06063290 */ /* 0x002fd6000fffe03f */
[----:B---3--:R1:W2:Y:S02]  /*05c0*/  @!P0 R2UR UR6, R2 ;  /* 0x00000000020683c2 */ /* 0x0082a400000e0000 */
[----:B-12---:R-:W-:Y:S05]  /*05d0*/  BRA `(.L_x_359) ;  /* 0x0000001000007947 */ /* 0x006fea0003800000 */
.L_x_358:
[----:B------:R-:W-:Y:S02]  /*05e0*/  ULDC UR6, c[0x0][0x218] ;  /* 0x0000860000067ab9 */ /* 0x000fe40000000800 */
.L_x_359:
[----:B------:R-:W-:Y:S02]  /*05f0*/  ULDC.64 UR4, c[0x0][0x258] ;  /* 0x0000960000047ab9 */ /* 0x000fe40000000a00 */
[----:B------:R-:W-:-:S04]  /*0600*/  UISETP.NE.U32.AND UP2, UPT, URZ, UR4, UPT ;  /* 0x000000043f00728c */ /* 0x000fc8000bf45070 */
[----:B------:R-:W-:-:S03]  /*0610*/  UISETP.NE.AND.EX UP2, UPT, URZ, UR5, UPT, UP2 ;  /* 0x000000053f00728c */ /* 0x000fc6000bf45320 */
[----:B------:R-:W-:-:S03]  /*0620*/  ULDC.64 UR4, c[0x0][0x258] ;  /* 0x0000960000047ab9 */ /* 0x000fc60000000a00 */
[----:B------:R-:W-:-:S05]  /*0630*/  PLOP3.LUT P0, PT, PT, PT, UP2, 0x80, 0x0 ;  /* 0x000000000000781c */ /* 0x000fca0003f0f028 */
[----:B------:R-:W-:-:S06]  /*0640*/  @UP2 UIMAD.WIDE UR4, UR11, UR7, UR4 ;  /* 0x000000070b0422a5 */ /* 0x000fcc000f8e0204 */
[----:B------:R-:W-:Y:S02]  /*0650*/  IMAD.U32 R2, RZ, RZ, UR4 ;  /* 0x00000004ff027e24 */ /* 0x000fe4000f8e00ff */
[----:B------:R-:W-:Y:S01]  /*0660*/  IMAD.U32 R3, RZ, RZ, UR5 ;  /* 0x00000005ff037e24 */ /* 0x000fe2000f8e00ff */
[----:B------:R-:W-:Y:S02]  /*0670*/  USHF.L.U32 UR8, UR27, 0x7, URZ ;  /* 0x000000071b087899 */ /* 0x000fe4000800063f */
[----:B------:R-:W-:Y:S02]  /*0680*/  ULDC.64 UR4, c[0x0][0x268] ;  /* 0x00009a0000047ab9 */ /* 0x000fe40000000a00 */
[----:B------:R-:W2:Y:S01]  /*0690*/  @P0 LDG.E R0, [R2.64] ;  /* 0x0000001e02000981 */ /* 0x000ea2000c1e1900 */
[----:B------:R-:W-:Y:S02]  /*06a0*/  UISETP.GT.AND UP0, UPT, UR28, UR8, UPT ;  /* 0x000000081c00728c */ /* 0x000fe4000bf04270 */
[----:B------:R-:W-:-:S03]  /*06b0*/  @!UP2 UISETP.NE.U32.AND UP1, UPT, URZ, UR4, UPT ;  /* 0x000000043f00a28c */ /* 0x000fc6000bf25070 */
[----:B------:R-:W-:Y:S02]  /*06c0*/  ULDC UR4, c[0x0][0x21c] ;  /* 0x0000870000047ab9 */ /* 0x000fe40000000800 */
[----:B------:R-:W-:-:S04]  /*06d0*/  @!UP2 UISETP.NE.AND.EX UP1, UPT, URZ, UR5, UPT, UP1 ;  /* 0x000000053f00a28c */ /* 0x000fc8000bf25310 */
[----:B------:R-:W-:Y:S01]  /*06e0*/  @!UP2 USEL UR4, URZ, UR4, !UP1 ;  /* 0x000000043f04a287 */ /* 0x000fe2000c800000 */
[----:B--2---:R-:W1:Y:S01]  /*06f0*/  @P0 R2UR UR9, R0 ;  /* 0x00000000000903c2 */ /* 0x004e6200000e0000 */
[----:B------:R-:W-:Y:S01]  /*0700*/  PLOP3.LUT P0, PT, PT, PT, UP0, 0x80, 0x0 ;  /* 0x000000000000781c */ /* 0x000fe20003f0f008 */
[----:B-1----:R-:W-:Y:S02]  /*0710*/  @UP2 UIADD3 UR9, UR9, -UR13, URZ ;  /* 0x8000000d09092290 */ /* 0x002fe4000fffe03f */
[----:B------:R-:W-:-:S10]  /*0720*/  @!UP2 UIADD3 UR9, UR4, UR6, -UR13 ;  /* 0x000000060409a290 */ /* 0x000fd4000fffe80d */
[----:B------:R-:W-:Y:S05]  /*0730*/  @!P0 EXIT ;  /* 0x000000000000894d */ /* 0x000fea0003800000 */
[----:B------:R-:W-:Y:S02]  /*0740*/  UIADD3 UR6, UR9, UR8, -UR28 ;  /* 0x0000000809067290 */ /* 0x000fe4000fffe81c */
[----:B------:R-:W-:Y:S02]  /*0750*/  UIADD3 UR4, -UR28, 0xbf, UR8 ;  /* 0x000000bf1c047890 */ /* 0x000fe4000fffe108 */
[----:B------:R-:W-:Y:S02]  /*0760*/  ULDC UR15, c[0x0][0x2e4] ;  /* 0x0000b900000f7ab9 */ /* 0x000fe40000000800 */
[----:B------:R-:W-:Y:S02]  /*0770*/  ULDC UR5, c[0x0][0x2e8] ;  /* 0x0000ba0000057ab9 */ /* 0x000fe40000000800 */
[----:B------:R-:W-:Y:S02]  /*0780*/  UIADD3 UR7, UR9, 0x3f, URZ ;  /* 0x0000003f09077890 */ /* 0x000fe4000fffe03f */
[----:B------:R-:W-:-:S02]  /*0790*/  UIADD3 UR15, UR6, -UR15, URZ ;  /* 0x8000000f060f7290 */ /* 0x000fc4000fffe03f */
[----:B------:R-:W-:Y:S02]  /*07a0*/  UIADD3 UR5, UR4, UR5, UR9 ;  /* 0x0000000504057290 */ /* 0x000fe4000fffe009 */
[----:B------:R-:W-:Y:S02]  /*07b0*/  USHF.R.S32.HI UR6, URZ, 0x1f, UR7 ;  /* 0x0000001f3f067899 */ /* 0x000fe40008011407 */
[----:B------:R-:W-:Y:S02]  /*07c0*/  USHF.R.S32.HI UR12, URZ, 0x1f, UR15 ;  /* 0x0000001f3f0c7899 */ /* 0x000fe4000801140f */
[----:B------:R-:W-:Y:S02]  /*07d0*/  USHF.R.S32.HI UR4, URZ, 0x1f, UR5 ;  /* 0x0000001f3f047899 */ /* 0x000fe40008011405 */
[----:B------:R-:W-:Y:S02]  /*07e0*/  ULEA.HI UR6, UR6, UR7, URZ, 0x6 ;  /* 0x0000000706067291 */ /* 0x000fe4000f8f303f */
[----:B------:R-:W-:-:S02]  /*07f0*/  ULEA.HI UR12, UR12, UR15, URZ, 0x6 ;  /* 0x0000000f0c0c7291 */ /* 0x000fc4000f8f303f */
[----:B------:R-:W-:Y:S02]  /*0800*/  ULEA.HI UR4, UR4, UR5, URZ, 0x6 ;  /* 0x0000000504047291 */ /* 0x000fe4000f8f303f */
[----:B------:R-:W-:Y:S02]  /*0810*/  USHF.R.S32.HI UR6, URZ, 0x6, UR6 ;  /* 0x000000063f067899 */ /* 0x000fe40008011406 */
[----:B------:R-:W-:Y:S02]  /*0820*/  USHF.R.S32.HI UR12, URZ, 0x6, UR12 ;  /* 0x000000063f0c7899 */ /* 0x000fe4000801140c */
[----:B------:R-:W-:Y:S02]  /*0830*/  USHF.R.S32.HI UR4, URZ, 0x6, UR4 ;  /* 0x000000063f047899 */ /* 0x000fe40008011404 */
[----:B------:R-:W-:Y:S02]  /*0840*/  UISETP.LT.AND UP1, UPT, URZ, UR12, UPT ;  /* 0x0000000c3f00728c */ /* 0x000fe4000bf21270 */
[----:B------:R-:W-:-:S02]  /*0850*/  UISETP.LT.AND UP0, UPT, UR6, UR4, UPT ;  /* 0x000000040600728c */ /* 0x000fc4000bf01270 */
[----:B------:R-:W-:Y:S02]  /*0860*/  USEL UR19, URZ, UR12, !UP1 ;  /* 0x0000000c3f137287 */ /* 0x000fe4000c800000 */
[----:B------:R-:W-:-:S04]  /*0870*/  USEL UR34, UR6, UR4, UP0 ;  /* 0x0000000406227287 */ /* 0x000fc80008000000 */
[----:B------:R-:W-:-:S06]  /*0880*/  UISETP.GT.AND UP0, UPT, UR34, UR19, UPT ;  /* 0x000000132200728c */ /* 0x000fcc000bf04270 */
[----:B------:R-:W-:-:S13]  /*0890*/  PLOP3.LUT P0, PT, PT, PT, UP0, 0x80, 0x0 ;  /* 0x000000000000781c */ /* 0x000fda0003f0f008 */
[----:B------:R-:W-:Y:S05]  /*08a0*/  @P0 BRA `(.L_x_360) ;  /* 0x00000af000000947 */ /* 0x000fea0003800000 */
[----:B------:R-:W-:Y:S01]  /*08b0*/  UISETP.NE.AND UP0, UPT, UR26, -0x1, UPT ;  /* 0xffffffff1a00788c */ /* 0x000fe2000bf05270 */
[----:B------:R-:W-:Y:S01]  /*08c0*/  LEA.HI R6, R6, R25, RZ, 0x2 ;  /* 0x0000001906067211 */ /* 0x000fe200078f10ff */
[----:B------:R-:W-:Y:S01]  /*08d0*/  ULDC.U8 UR14, c[0x0][0x329] ;  /* 0x0000ca40000e7ab9 */ /* 0x000fe20000000000 */
[----:B------:R-:W1:Y:S01]  /*08e0*/  S2R R12, SR_CTAID.Z ;  /* 0x00000000000c7919 */ /* 0x000e620000002700 */
[----:B------:R-:W-:Y:S01]  /*08f0*/  UISETP.NE.AND UP2, UPT, UR14, URZ, UPT ;  /* 0x0000003f0e00728c */ /* 0x000fe2000bf45270 */
[----:B------:R-:W-:Y:S01]  /*0900*/  LOP3.LUT R0, R6, 0xfffffffc, RZ, 0xc0, !PT ;  /* 0xfffffffc06007812 */ /* 0x000fe200078ec0ff */
[----:B------:R-:W-:Y:S01]  /*0910*/  ULDC.64 UR6, c[0x0][0x1e8] ;  /* 0x00007a0000067ab9 */ /* 0x000fe20000000a00 */
[----:B------:R-:W-:Y:S01]  /*0920*/  SHF.R.S32.HI R6, RZ, 0x2, R6 ;  /* 0x00000002ff067819 */ /* 0x000fe20000011406 */
[----:B------:R-:W-:Y:S01]  /*0930*/  ULDC.U8 UR15, c[0x0][0x328] ;  /* 0x0000ca00000f7ab9 */ /* 0x000fe20000000000 */
[----:B------:R-:W-:Y:S01]  /*0940*/  BSSY B0, `(.L_x_361) ;  /* 0x0000044000007945 */ /* 0x000fe20003800000 */
[----:B------:R-:W-:Y:S01]  /*0950*/  UISETP.NE.AND UP3, UPT, UR15, URZ, UPT ;  /* 0x0000003f0f00728c */ /* 0x000fe2000bf65270 */
[----:B------:R-:W-:Y:S01]  /*0960*/  IMAD.IADD R15, R25, 0x1, -R0 ;  /* 0x00000001190f7824 */ /* 0x000fe200078e0a00 */
[----:B------:R-:W-:Y:S01]  /*0970*/  @UP0 UIMAD.WIDE.U32 UR12, UR26, UR6, URZ ;  /* 0x000000061a0c02a5 */ /* 0x000fe2000f8e003f */
[----:B------:R-:W-:Y:S01]  /*0980*/  SHF.R.S32.HI R7, RZ, 0x1f, R6 ;  /* 0x0000001fff077819 */ /* 0x000fe20000011406 */
[----:B------:R-:W-:Y:S01]  /*0990*/  @!UP0 USHF.R.S32.HI UR16, URZ, 0x1f, UR11 ;  /* 0x0000001f3f108899 */ /* 0x000fe2000801140b */
[----:B------:R-:W-:Y:S01]  /*09a0*/  IMAD.SHL.U32 R0, R15, 0x8, RZ ;  /* 0x000000080f007824 */ /* 0x000fe200078e00ff */
[----:B------:R-:W-:-:S02]  /*09b0*/  ULDC.64 UR4, c[0x0][0x1e0] ;  /* 0x0000780000047ab9 */ /* 0x000fc40000000a00 */
[----:B------:R-:W-:Y:S02]  /*09c0*/  @!UP0 UIMAD UR16, UR16, UR4, URZ ;  /* 0x00000004101082a4 */ /* 0x000fe4000f8e023f */
[----:B------:R-:W-:Y:S01]  /*09d0*/  @UP0 UIMAD UR7, UR26, UR7, UR13 ;  /* 0x000000071a0702a4 */ /* 0x000fe2000f8e020d */
[C---:B------:R-:W-:Y:S01]  /*09e0*/  IADD3 R18, R0.reuse, 0x20, RZ ;  /* 0x0000002000127810 */ /* 0x040fe20007ffe0ff */
[----:B------:R-:W-:Y:S01]  /*09f0*/  USHF.R.S32.HI UR17, URZ, 0x1f, UR10 ;  /* 0x0000001f3f117899 */ /* 0x000fe2000801140a */
[----:B------:R-:W-:Y:S01]  /*0a00*/  IADD3 R17, R0, 0x40, RZ ;  /* 0x0000004000117810 */ /* 0x000fe20007ffe0ff */
[----:B------:R-:W-:Y:S02]  /*0a10*/  UISETP.EQ.AND UP3, UPT, UR14, URZ, UP3 ;  /* 0x0000003f0e00728c */ /* 0x000fe40009f62270 */
[----:B------:R-:W-:Y:S02]  /*0a20*/  @!UP2 UISETP.NE.AND UP1, UPT, UR15, URZ, UPT ;  /* 0x0000003f0f00a28c */ /* 0x000fe4000bf25270 */
[----:B------:R-:W-:-:S02]  /*0a30*/  ULDC UR13, c[0x0][0x214] ;  /* 0x00008500000d7ab9 */ /* 0x000fc40000000800 */
[----:B------:R-:W-:Y:S02]  /*0a40*/  @UP2 ULDC UR14, c[0x0][0x210] ;  /* 0x00008400000e2ab9 */ /* 0x000fe40000000800 */
[----:B------:R-:W-:Y:S02]  /*0a50*/  @!UP0 UIMAD.WIDE.U32 UR18, UR11, UR4, URZ ;  /* 0x000000040b1282a5 */ /* 0x000fe4000f8e003f */
[----:B------:R-:W-:Y:S02]  /*0a60*/  ULDC UR9, c[0x0][0x234] ;  /* 0x00008d0000097ab9 */ /* 0x000fe40000000800 */
[----:B------:R-:W-:Y:S02]  /*0a70*/  @!UP0 UIMAD UR16, UR11, UR5, UR16 ;  /* 0x000000050b1082a4 */ /* 0x000fe4000f8e0210 */
[----:B------:R-:W-:Y:S02]  /*0a80*/  @UP2 UIMAD UR14, UR14, UR13, URZ ;  /* 0x0000000d0e0e22a4 */ /* 0x000fe4000f8e023f */
[----:B------:R-:W-:-:S02]  /*0a90*/  ULDC.64 UR4, c[0x0][0x1f0] ;  /* 0x00007c0000047ab9 */ /* 0x000fc40000000a00 */
[----:B------:R-:W-:Y:S02]  /*0aa0*/  @!UP2 USEL UR14, UR13, UR9, !UP1 ;  /* 0x000000090d0ea287 */ /* 0x000fe4000c800000 */
[----:B------:R-:W-:Y:S02]  /*0ab0*/  ULDC UR6, c[0x0][0x1c0] ;  /* 0x0000700000067ab9 */ /* 0x000fe40000000800 */
[----:B------:R-:W-:Y:S02]  /*0ac0*/  UIMAD UR4, UR17, UR4, URZ ;  /* 0x00000004110472a4 */ /* 0x000fe4000f8e023f */
[----:B------:R-:W-:Y:S02]  /*0ad0*/  @!UP0 UMOV UR12, UR18 ;  /* 0x00000012000c8c82 */ /* 0x000fe40008000000 */
[----:B------:R-:W-:Y:S01]  /*0ae0*/  @UP2 UMOV UR17, 0x1 ;  /* 0x0000000100112882 */ /* 0x000fe20000000000 */
[----:B------:R-:W-:Y:S01]  /*0af0*/  IADD3 R2, P0, R0, UR12, RZ ;  /* 0x0000000c00027c10 */ /* 0x000fe2000ff1e0ff */
[----:B------:R-:W-:-:S02]  /*0b00*/  @!UP2 UIMAD UR17, UR14, UR6, URZ ;  /* 0x000000060e11a2a4 */ /* 0x000fc4000f8e023f */
[----:B------:R-:W-:Y:S02]  /*0b10*/  @!UP0 UIADD3 UR7, UR19, UR16, URZ ;  /* 0x0000001013078290 */ /* 0x000fe4000fffe03f */
[----:B------:R-:W-:Y:S02]  /*0b20*/  UIADD3 UR28, -UR8, UR28, URZ ;  /* 0x0000001c081c7290 */ /* 0x000fe4000fffe13f */
[----:B------:R-:W-:Y:S02]  /*0b30*/  @UP3 UIMAD UR15, UR11, UR13, URZ ;  /* 0x0000000d0b0f32a4 */ /* 0x000fe4000f8e023f */
[----:B------:R-:W-:Y:S01]  /*0b40*/  UIMAD UR17, UR11, UR17, URZ ;  /* 0x000000110b1172a4 */ /* 0x000fe2000f8e023f */
[----:B------:R-:W-:Y:S01]  /*0b50*/  LEA.HI.X.SX32 R3, R0, UR7, 0x1, P0 ;  /* 0x0000000700037c11 */ /* 0x000fe200080f0eff */
[----:B------:R-:W-:Y:S01]  /*0b60*/  @UP3 USEL UR15, UR15, UR26, !UP0 ;  /* 0x0000001a0f0f3287 */ /* 0x000fe2000c000000 */
[----:B------:R-:W-:Y:S01]  /*0b70*/  ISETP.GE.AND P0, PT, R6, UR28, PT ;  /* 0x0000001c06007c0c */ /* 0x000fe2000bf06270 */
[----:B------:R-:W-:-:S02]  /*0b80*/  @UP2 ULDC UR20, c[0x0][0x210] ;  /* 0x0000840000142ab9 */ /* 0x000fc40000000800 */
[----:B------:R-:W-:Y:S01]  /*0b90*/  USEL UR17, UR17, URZ, !UP3 ;  /* 0x0000003f11117287 */ /* 0x000fe2000d800000 */
[----:B-1----:R-:W-:Y:S01]  /*0ba0*/  IMAD.WIDE.U32 R12, R12, c[0x0][0x1f0], R2 ;  /* 0x00007c000c0c7a25 */ /* 0x002fe200078e0002 */
[----:B------:R-:W-:Y:S02]  /*0bb0*/  @!UP2 UMOV UR20, 0x1 ;  /* 0x000000010014a882 */ /* 0x000fe40000000000 */
[----:B------:R-:W-:Y:S01]  /*0bc0*/  UIMAD UR8, UR8, UR20, URZ ;  /* 0x00000014080872a4 */ /* 0x000fe2000f8e023f */
[----:B------:R-:W-:Y:S01]  /*0bd0*/  IMAD.U32 R2, RZ, RZ, UR27 ;  /* 0x0000001bff027e24 */ /* 0x000fe2000f8e00ff */
[----:B------:R-:W-:Y:S02]  /*0be0*/  UIMAD UR14, UR10, UR14, UR17 ;  /* 0x0000000e0a0e72a4 */ /* 0x000fe4000f8e0211 */
[----:B------:R-:W-:Y:S01]  /*0bf0*/  @!UP3 UMOV UR22, URZ ;  /* 0x0000003f0016bc82 */ /* 0x000fe20008000000 */
[----:B------:R-:W-:Y:S01]  /*0c00*/  IMAD.WIDE R2, R2, 0x80, R6 ;  /* 0x0000008002027825 */ /* 0x000fe200078e0206 */
[----:B------:R-:W-:-:S02]  /*0c10*/  @UP3 UMOV UR22, UR15 ;  /* 0x0000000f00163c82 */ /* 0x000fc40008000000 */
[----:B------:R-:W-:Y:S02]  /*0c20*/  UIMAD UR4, UR10, UR5, UR4 ;  /* 0x000000050a0472a4 */ /* 0x000fe4000f8e0204 */
[----:B------:R-:W-:Y:S02]  /*0c30*/  @!UP3 UMOV UR23, URZ ;  /* 0x0000003f0017bc82 */ /* 0x000fe40008000000 */
[----:B------:R-:W-:Y:S02]  /*0c40*/  USHF.R.S32.HI UR6, URZ, 0x1f, UR8 ;  /* 0x0000001f3f067899 */ /* 0x000fe40008011408 */
[----:B------:R-:W-:Y:S01]  /*0c50*/  @UP3 USHF.R.S32.HI UR23, URZ, 0x1f, UR15 ;  /* 0x0000001f3f173899 */ /* 0x000fe2000801140f */
[----:B------:R-:W-:Y:S01]  /*0c60*/  IADD3 R9, R13, UR4, RZ ;  /* 0x000000040d097c10 */ /* 0x000fe2000fffe0ff */
[----:B------:R-:W-:Y:S02]  /*0c70*/  USHF.R.S32.HI UR7, URZ, 0x1f, UR14 ;  /* 0x0000001f3f077899 */ /* 0x000fe4000801140e */
[----:B------:R-:W-:-:S04]  /*0c80*/  UIADD3 UR8, UP1, UP0, UR8, UR22, UR14 ;  /* 0x0000001608087290 */ /* 0x000fc8000f83e00e */
[----:B------:R-:W-:Y:S01]  /*0c90*/  UIADD3.X UR6, UR6, UR23, UR7, UP1, UP0 ;  /* 0x0000001706067290 */ /* 0x000fe20008fe0407 */
[----:B------:R-:W-:Y:S06]  /*0ca0*/  @P0 BRA `(.L_x_362) ;  /* 0x000000d000000947 */ /* 0x000fec0003800000 */
        /* <DEDUP_REMOVED lines=13> */
.L_x_362:
[----:B------:R-:W-:Y:S05]  /*0d80*/  BSYNC B0 ;  /* 0x0000000000007941 */ /* 0x000fea0003800000 */
.L_x_361:
[----:B------:R-:W-:Y:S01]  /*0d90*/  IADD3 R16, R6, 0x20, RZ ;  /* 0x0000002006107810 */ /* 0x000fe20007ffe0ff */
[----:B------:R-:W-:Y:S03]  /*0da0*/  BSSY B0, `(.L_x_363) ;  /* 0x0000013000007945 */ /* 0x000fe60003800000 */
[----:B------:R-:W-:-:S13]  /*0db0*/  ISETP.GE.AND P0, PT, R16, UR28, PT ;  /* 0x0000001c10007c0c */ /* 0x000fda000bf06270 */
[----:B------:R-:W-:Y:S05]  /*0dc0*/  @P0 BRA `(.L_x_364) ;  /* 0x0000010000000947 */ /* 0x000fea0003800000 */
[----:B-1----:R-:W-:Y:S01]  /*0dd0*/  IADD3 R4, P0, R2, 0x20, RZ ;  /* 0x0000002002047810 */ /* 0x002fe20007f1e0ff */
[----:B------:R-:W-:Y:S01]  /*0de0*/  IMAD.MOV.U32 R10, RZ, RZ, R12 ;  /* 0x000000ffff0a7224 */ /* 0x000fe200078e000c */
[----:B------:R-:W-:Y:S02]  /*0df0*/  MOV R11, R9 ;  /* 0x00000009000b7202 */ /* 0x000fe40000000f00 */
[----:B------:R-:W-:Y:S01]  /*0e00*/  ISETP.GE.AND P2, PT, R0, c[0x0][0x220], PT ;  /* 0x0000880000007a0c */ /* 0x000fe20003f46270 */
[----:B------:R-:W-:Y:S01]  /*0e10*/  IMAD.X R5, RZ, RZ, R3, P0 ;  /* 0x000000ffff057224 */ /* 0x000fe200000e0603 */
        /* <DEDUP_REMOVED lines=11> */
.L_x_364:
[----:B------:R-:W-:Y:S05]  /*0ed0*/  BSYNC B0 ;  /* 0x0000000000007941 */ /* 0x000fea0003800000 */
.L_x_363:
        /* <DEDUP_REMOVED lines=20> */
.L_x_366:
[----:B------:R-:W-:Y:S05]  /*1020*/  BSYNC B0 ;  /* 0x0000000000007941 */ /* 0x000fea0003800000 */
.L_x_365:
[----:B------:R-:W-:Y:S01]  /*1030*/  IADD3 R10, R6, 0x60, RZ ;  /* 0x00000060060a7810 */ /* 0x000fe20007ffe0ff */
[----:B------:R-:W-:Y:S03]  /*1040*/  BSSY B0, `(.L_x_367) ;  /* 0x0000012000007945 */ /* 0x000fe60003800000 */
[----:B------:R-:W-:-:S13]  /*1050*/  ISETP.GE.AND P0, PT, R10, UR28, PT ;  /* 0x0000001c0a007c0c */ /* 0x000fda000bf06270 */
[----:B------:R-:W-:Y:S05]  /*1060*/  @P0 BRA `(.L_x_368) ;  /* 0x000000f000000947 */ /* 0x000fea0003800000 */
[----:B-1----:R-:W-:Y:S01]  /*1070*/  IADD3 R4, P0, R2, 0x60, RZ ;  /* 0x0000006002047810 */ /* 0x002fe20007f1e0ff */
        /* <DEDUP_REMOVED lines=14> */
.L_x_368:
[----:B------:R-:W-:Y:S05]  /*1160*/  BSYNC B0 ;  /* 0x0000000000007941 */ /* 0x000fea0003800000 */
.L_x_367:
[----:B------:R-:W-:-:S04]  /*1170*/  ISETP.NE.AND P6, PT, R15, RZ, PT ;  /* 0x000000ff0f00720c */ /* 0x000fc80003fc5270 */
[----:B------:R-:W-:Y:S02]  /*1180*/  ISETP.GE.OR P5, PT, R6, UR28, P6 ;  /* 0x0000001c06007c0c */ /* 0x000fe4000b7a6670 */
[----:B------:R-:W-:Y:S02]  /*1190*/  ISETP.GE.OR P4, PT, R16, UR28, P6 ;  /* 0x0000001c10007c0c */ /* 0x000fe4000b786670 */
[----:B------:R-:W-:Y:S02]  /*11a0*/  ISETP.GE.OR P3, PT, R14, UR28, P6 ;  /* 0x0000001c0e007c0c */ /* 0x000fe4000b766670 */
[----:B------:R-:W-:-:S07]  /*11b0*/  ISETP.GE.OR P6, PT, R10, UR28, P6 ;  /* 0x0000001c0a007c0c */ /* 0x000fce000b7c6670 */
[----:B------:R-:W-:Y:S02]  /*11c0*/  @!P5 IMAD R0, R6, UR20, RZ ;  /* 0x000000140600dc24 */ /* 0x000fe4000f8e02ff */
[----:B-1----:R-:W-:Y:S02]  /*11d0*/  @!P4 IMAD R3, R16, UR20, RZ ;  /* 0x000000141003cc24 */ /* 0x002fe4000f8e02ff */
[----:B------:R-:W-:Y:S01]  /*11e0*/  @!P3 IMAD R5, R14, UR20, RZ ;  /* 0x000000140e05bc24 */ /* 0x000fe2000f8e02ff */
[C---:B------:R-:W-:Y:S02]  /*11f0*/  @!P5 IADD3 R2, P0, R0.reuse, UR8, RZ ;  /* 0x000000080002dc10 */ /* 0x040fe4000ff1e0ff */
[----:B------:R-:W-:Y:S02]  /*1200*/  @!P4 IADD3 R9, P1, R3, UR8, RZ ;  /* 0x000000080309cc10 */ /* 0x000fe4000ff3e0ff */
[----:B------:R-:W-:Y:S02]  /*1210*/  @!P5 LEA.HI.X.SX32 R0, R0, UR6, 0x1, P0 ;  /* 0x000000060000dc11 */ /* 0x000fe400080f0eff */
[----:B------:R-:W-:-:S02]  /*1220*/  @!P5 LEA R6, P2, R2, c[0x0][0x200], 0x2 ;  /* 0x000080000206da11 */ /* 0x000fc400078410ff */
[----:B------:R-:W-:Y:S02]  /*1230*/  @!P3 IADD3 R8, P0, R5, UR8, RZ ;  /* 0x000000080508bc10 */ /* 0x000fe4000ff1e0ff */
[----:B------:R-:W-:Y:S02]  /*1240*/  @!P4 LEA.HI.X.SX32 R3, R3, UR6, 0x1, P1 ;  /* 0x000000060303cc11 */ /* 0x000fe400088f0eff */
[----:B------:R-:W-:Y:S02]  /*1250*/  @!P5 LEA.HI.X R7, R2, c[0x0][0x204], R0, 0x2, P2 ;  /* 0x000081000207da11 */ /* 0x000fe400010f1400 */
[----:B------:R-:W-:Y:S02]  /*1260*/  @!P4 LEA R4, P1, R9, c[0x0][0x200], 0x2 ;  /* 0x000080000904ca11 */ /* 0x000fe400078210ff */
[----:B------:R-:W-:Y:S02]  /*1270*/  @!P3 LEA.HI.X.SX32 R0, R5, UR6, 0x1, P0 ;  /* 0x000000060500bc11 */ /* 0x000fe400080f0eff */
        /* <DEDUP_REMOVED lines=10> */
[----:B-1----:R-:W-:-:S05]  /*1320*/  IMAD R0, R10, UR20, RZ ;  /* 0x000000140a007c24 */ /* 0x002fca000f8e02ff */
[----:B------:R-:W-:-:S04]  /*1330*/  IADD3 R3, P0, R0, UR8, RZ ;  /* 0x0000000800037c10 */ /* 0x000fc8000ff1e0ff */
[----:B------:R-:W-:Y:S02]  /*1340*/  LEA.HI.X.SX32 R0, R0, UR6, 0x1, P0 ;  /* 0x0000000600007c11 */ /* 0x000fe400080f0eff */
[----:B------:R-:W-:-:S04]  /*1350*/  LEA R2, P0, R3, c[0x0][0x200], 0x2 ;  /* 0x0000800003027a11 */ /* 0x000fc800078010ff */
[----:B------:R-:W-:Y:S01]  /*1360*/  LEA.HI.X R3, R3, c[0x0][0x204], R0, 0x2, P0 ;  /* 0x0000810003037a11 */ /* 0x000fe200000f1400 */
[----:B------:R-:W-:-:S05]  /*1370*/  IMAD.MOV.U32 R0, RZ, RZ, 0x7f800000 ;  /* 0x7f800000ff007424 */ /* 0x000fca00078e00ff */
[----:B------:R-:W-:Y:S01]  /*1380*/  STG.E [R2.64], R0 ;  /* 0x0000000002007986 */ /* 0x000fe2000c10191e */
[----:B------:R-:W-:Y:S05]  /*1390*/  EXIT ;  /* 0x000000000000794d */ /* 0x000fea0003800000 */
.L_x_360:
[----:B------:R-:W-:Y:S01]  /*13a0*/  UISETP.NE.AND UP0, UPT, UR26, -0x1, UPT ;  /* 0xffffffff1a00788c */ /* 0x000fe2000bf05270 */
[----:B------:R-:W1:Y:S01]  /*13b0*/  LDC.U8 R144, c[0x0][0x2d8] ;  /* 0x0000b600ff907b82 */ /* 0x000e620000000000 */
[----:B------:R-:W-:Y:S02]  /*13c0*/  UISETP.NE.AND UP1, UPT, UR14, -0x1, UPT ;  /* 0xffffffff0e00788c */ /* 0x000fe4000bf25270 */
[----:B------:R-:W-:Y:S02]  /*13d0*/  ULDC.64 UR4, c[0x0][0x190] ;  /* 0x0000640000047ab9 */ /* 0x000fe40000000a00 */
[----:B------:R-:W-:Y:S02]  /*13e0*/  ULDC.64 UR6, c[0x0][0x178] ;  /* 0x00005e0000067ab9 */ /* 0x000fe40000000a00 */
[----:B------:R-:W-:-:S03]  /*13f0*/  PLOP3.LUT P0, PT, PT, PT, UP1, 0x80, 0x0 ;  /* 0x000000000000781c */ /* 0x000fc60003f0f018 */
[----:B------:R-:W-:Y:S02]  /*1400*/  @UP0 UIMAD.WIDE.U32 UR22, UR26, UR4, URZ ;  /* 0x000000041a1602a5 */ /* 0x000fe4000f8e003f */
[----:B------:R-:W-:Y:S02]  /*1410*/  @!UP0 USHF.R.S32.HI UR15, URZ, 0x1f, UR11 ;  /* 0x0000001f3f0f8899 */ /* 0x000fe4000801140b */
[----:B------:R-:W-:Y:S02]  /*1420*/  @UP1 UIADD3 UR16, UR13, UR14, URZ ;  /* 0x0000000e0d101290 */ /* 0x000fe4000fffe03f */
[----:B------:R-:W-:Y:S02]  /*1430*/  @UP0 UIMAD UR12, UR26, UR5, UR23 ;  /* 0x000000051a0c02a4 */ /* 0x000fe4000f8e0217 */
[----:B------:R-:W-:Y:S02]  /*1440*/  @!UP0 UIMAD UR15, UR15, UR6, URZ ;  /* 0x000000060f0f82a4 */ /* 0x000fe4000f8e023f */
[----:B------:R-:W-:-:S02]  /*1450*/  ULDC.64 UR4, c[0x0][0x198] ;  /* 0x0000660000047ab9 */ /* 0x000fc40000000a00 */
[----:B------:R-:W-:Y:S02]  /*1460*/  @!UP0 UIMAD.WIDE.U32 UR20, UR11, UR6, URZ ;  /* 0x000000060b1482a5 */ /* 0x000fe4000f8e003f */
[----:B------:R-:W-:Y:S02]  /*1470*/  @UP1 UIMAD.WIDE.U32 UR24, UR16, UR4, URZ ;  /* 0x00000004101812a5 */ /* 0x000fe4000f8e003f */
[----:B------:R-:W-:Y:S02]  /*1480*/  @!UP0 UIMAD UR7, UR11, UR7, UR15 ;  /* 0x000000070b0782a4 */ /* 0x000fe4000f8e020f */
[----:B------:R-:W-:Y:S02]  /*1490*/  @UP1 UIMAD UR15, UR16, UR5, UR25 ;  /* 0x00000005100f12a4 */ /* 0x000fe4000f8e0219 */
[----:B------:R-:W-:Y:S02]  /*14a0*/  @UP0 UMOV UR6, UR22 ;  /* 0x0000001600060c82 */ /* 0x000fe40008000000 */
[----:B------:R-:W-:-:S02]  /*14b0*/  @!UP0 UIADD3 UR12, UR21, UR7, URZ ;  /* 0x00000007150c8290 */ /* 0x000fc4000fffe03f */
[----:B------:R-:W-:Y:S02]  /*14c0*/  @!UP0 UMOV UR6, UR20 ;  /* 0x0000001400068c82 */ /* 0x000fe40008000000 */
[----:B------:R-:W-:Y:S01]  /*14d0*/  @UP1 UMOV UR16, UR24 ;  /* 0x0000001800101c82 */ /* 0x000fe20008000000 */
[----:B------:R-:W-:Y:S05]  /*14e0*/  @P0 BRA `(.L_x_369) ;  /* 0x000000c000000947 */ /* 0x000fea0003800000 */
[----:B-1----:R-:W-:Y:S02]  /*14f0*/  USHF.R.S32.HI UR15, URZ, 0x1f, UR13 ;  /* 0x0000001f3f0f7899 */ /* 0x002fe4000801140d */
[----:B------:R-:W-:Y:S02]  /*1500*/  ULDC.64 UR4, c[0x0][0x198] ;  /* 0x0000660000047ab9 */ /* 0x000fe40000000a00 */
[----:B------:R-:W-:Y:S02]  /*1510*/  UIMAD UR15, UR15, UR4, URZ ;  /* 0x000000040f0f72a4 */ /* 0x000fe4000f8e023f */
[----:B------:R-:W-:Y:S02]  /*1520*/  UIMAD.WIDE.U32 UR16, UR13, UR4, URZ ;  /* 0x000000040d1072a5 */ /* 0x000fe4000f8e003f */
[----:B------:R-:W-:-:S02]  /*1530*/  UIMAD UR15, UR13, UR5, UR15 ;  /* 0x000000050d0f72a4 */ /* 0x000fc4000f8e020f */
[----:B------:R-:W-:Y:S02]  /*1540*/  USHF.R.S32.HI UR7, URZ, 0x1f, UR11 ;  /* 0x0000001f3f077899 */ /* 0x000fe4000801140b */
[----:B------:R-:W-:Y:S02]  /*1550*/  ULDC.64 UR4, c[0x0][0x180] ;  /* 0x0000600000047ab9 */ /* 0x000fe40000000a00 */
[----:B------:R-:W-:Y:S02]  /*1560*/  UIADD3 UR17, UR17, UR15, URZ ;  /* 0x0000000f11117290 */ /* 0x000fe4000fffe03f */
[----:B------:R-:W-:Y:S02]  /*1570*/  UIMAD UR7, UR7, UR4, URZ ;  /* 0x00000004070772a4 */ /* 0x000fe4000f8e023f */
[----:B------:R-:W-:Y:S02]  /*1580*/  UIMAD.WIDE.U32 UR16, UR11, UR4, UR16 ;  /* 0x000000040b1072a5 */ /* 0x000fe4000f8e0010 */
[----:B------:R-:W-:-:S04]  /*1590*/  UIMAD UR5, UR11, UR5, UR7 ;  /* 0x000000050b0572a4 */ /* 0x000fc8000f8e0207 */
[----:B------:R-:W-:Y:S02]  /*15a0*/  UIADD3 UR15, UR17, UR5, URZ ;  /* 0x00000005110f7290 */ /* 0x000fe4000fffe03f */
.L_x_369:
[----:B-1----:R-:W-:Y:S01]  /*15b0*/  IABS R4, c[0x0][0x1c8] ;  /* 0x0000720000047a13 */ /* 0x002fe20000000000 */
[----:B------:R-:W1:Y:S01]  /*15c0*/  S2R R5, SR_CTAID.Z ;  /* 0x0000000000057919 */ /* 0x000e620000002700 */
[----:B------:R-:W-:Y:S02]  /*15d0*/  ULDC UR4, c[0x0][0x1c8] ;  /* 0x0000720000047ab9 */ /* 0x000fe40000000800 */
[----:B------:R-:W2:Y:S01]  /*15e0*/  I2F.RP R2, R4 ;  /* 0x0000000400027306 */ /* 0x000ea20000209400 */
[----:B------:R-:W-:Y:S02]  /*15f0*/  ULOP3.LUT UR4, UR10, UR4, URZ, 0x3c, !UPT ;  /* 0x000000040a047292 */ /* 0x000fe4000f8e3c3f */
[----:B------:R-:W-:Y:S02]  /*1600*/  @UP1 UIADD3 UR14, UR13, UR14, URZ ;  /* 0x0000000e0d0e1290 */ /* 0x000fe4000fffe03f */
[----:B------:R-:W-:Y:S02]  /*1610*/  USHF.R.S32.HI UR7, URZ, 0x1f, UR10 ;  /* 0x0000001f3f077899 */ /* 0x000fe4000801140a */
[----:B------:R-:W-:Y:S01]  /*1620*/  ISETP.LE.AND P1, PT, RZ, UR4, PT ;  /* 0x00000004ff007c0c */ /* 0x000fe2000bf23270 */
[----:B------:R-:W-:-:S02]  /*1630*/  ULDC.64 UR4, c[0x0][0x1a0] ;  /* 0x0000680000047ab9 */ /* 0x000fc40000000a00 */
[----:B------:R-:W-:-:S04]  /*1640*/  @UP1 UIMAD.WIDE.U32 UR20, UR14, UR4, URZ ;  /* 0x000000040e1412a5 */ /* 0x000fc8000f8e003f */
[----:B------:R-:W-:Y:S01]  /*1650*/  @UP1 UIMAD UR14, UR14, UR5, UR21 ;  /* 0x000000050e0e12a4 */ /* 0x000fe2000f8e0215 */
[----:B--2---:R-:W2:Y:S02]  /*1660*/  MUFU.RCP R2, R2 ;  /* 0x0000000200027308 */ /* 0x004ea40000001000 */
[----:B------:R-:W-:Y:S01]  /*1670*/  @UP1 UMOV UR4, UR20 ;  /* 0x0000001400041c82 */ /* 0x000fe20008000000 */
[----:B-1----:R-:W-:Y:S02]  /*1680*/  IABS R5, R5 ;  /* 0x0000000500057213 */ /* 0x002fe40000000000 */
[----:B--2---:R-:W-:-:S04]  /*1690*/  IADD3 R2, R2, 0xffffffe, RZ ;  /* 0x0ffffffe02027810 */ /* 0x004fc80007ffe0ff */
[----:B------:R-:W1:Y:S02]  /*16a0*/  F2I.FTZ.U32.TRUNC.NTZ R3, R2 ;  /* 0x0000000200037305 */ /* 0x000e64000021f000 */
[----:B-1----:R-:W-:Y:S02]  /*16b0*/  IMAD.MOV R0, RZ, RZ, -R3 ;  /* 0x000000ffff007224 */ /* 0x002fe400078e0a03 */
[----:B------:R-:W-:Y:S02]  /*16c0*/  IMAD.MOV.U32 R2, RZ, RZ, RZ ;  /* 0x000000ffff027224 */ /* 0x000fe400078e00ff */
[----:B------:R-:W-:-:S04]  /*16d0*/  IMAD R0, R0, R4, RZ ;  /* 0x0000000400007224 */ /* 0x000fc800078e02ff */
[----:B------:R-:W-:-:S04]  /*16e0*/  IMAD.HI.U32 R0, R3, R0, R2 ;  /* 0x0000000003007227 */ /* 0x000fc800078e0002 */
[----:B------:R-:W-:-:S04]  /*16f0*/  IMAD.MOV.U32 R3, RZ, RZ, R5 ;  /* 0x000000ffff037224 */ /* 0x000fc800078e0005 */
[----:B------:R-:W-:-:S04]  /*1700*/  IMAD.HI.U32 R0, R0, R3, RZ ;  /* 0x0000000300007227 */ /* 0x000fc800078e00ff */
[----:B------:R-:W-:-:S04]  /*1710*/  IMAD.MOV R2, RZ, RZ, -R0 ;  /* 0x000000ffff027224 */ /* 0x000fc800078e0a00 */
[----:B------:R-:W-:-:S05]  /*1720*/  IMAD R2, R4, R2, R3 ;  /* 0x0000000204027224 */ /* 0x000fca00078e0203 */
[----:B------:R-:W-:-:S13]  /*1730*/  ISETP.GT.U32.AND P2, PT, R4, R2, PT ;  /* 0x000000020400720c */ /* 0x000fda0003f44070 */
[----:B------:R-:W-:Y:S01]  /*1740*/  @!P2 IMAD.IADD R2, R2, 0x1, -R4 ;  /* 0x000000010202a824 */ /* 0x000fe200078e0a04 */
[----:B------:R-:W-:Y:S02]  /*1750*/  @!P2 IADD3 R0, R0, 0x1, RZ ;  /* 0x000000010000a810 */ /* 0x000fe40007ffe0ff */
[----:B------:R-:W-:Y:S02]  /*1760*/  ISETP.NE.AND P2, PT, RZ, c[0x0][0x1c8], PT ;  /* 0x00007200ff007a0c */ /* 0x000fe40003f45270 */
[----:B------:R-:W-:-:S13]  /*1770*/  ISETP.GE.U32.AND P3, PT, R2, R4, PT ;  /* 0x000000040200720c */ /* 0x000fda0003f66070 */
[----:B------:R-:W-:-:S05]  /*1780*/  @P3 IADD3 R0, R0, 0x1, RZ ;  /* 0x0000000100003810 */ /* 0x000fca0007ffe0ff */
[----:B------:R-:W-:Y:S01]  /*1790*/  @!P1 IMAD.MOV R0, RZ, RZ, -R0 ;  /* 0x000000ffff009224 */ /* 0x000fe200078e0a00 */
[----:B------:R-:W-:Y:S01]  /*17a0*/  @!P2 LOP3.LUT R0, RZ, c[0x0][0x1c8], RZ, 0x33, !PT ;  /* 0x00007200ff00aa12 */ /* 0x000fe200078e33ff */
[----:B------:R-:W-:Y:S05]  /*17b0*/  @P0 BRA `(.L_x_370) ;  /* 0x000000d000000947 */ /* 0x000fea0003800000 */
[----:B------:R-:W-:Y:S02]  /*17c0*/  USHF.R.S32.HI UR14, URZ, 0x1f, UR13 ;  /* 0x0000001f3f0e7899 */ /* 0x000fe4000801140d */
[----:B------:R-:W-:Y:S02]  /*17d0*/  ULDC.64 UR4, c[0x0][0x1a0] ;  /* 0x0000680000047ab9 */ /* 0x000fe40000000a00 */
[----:B------:R-:W-:Y:S02]  /*17e0*/  UIMAD UR14, UR14, UR4, URZ ;  /* 0x000000040e0e72a4 */ /* 0x000fe4000f8e023f */
[----:B------:R-:W-:Y:S02]  /*17f0*/  UIMAD.WIDE.U32 UR20, UR13, UR4, URZ ;  /* 0x000000040d1472a5 */ /* 0x000fe4000f8e003f */
[----:B------:R-:W-:-:S02]  /*1800*/  UIMAD UR14, UR13, UR5, UR14 ;  /* 0x000000050d0e72a4 */ /* 0x000fc4000f8e020e */
[----:B------:R-:W-:Y:S02]  /*1810*/  USHF.R.S32.HI UR13, URZ, 0x1f, UR11 ;  /* 0x0000001f3f0d7899 */ /* 0x000fe4000801140b */
[----:B------:R-:W-:Y:S02]  /*1820*/  UIADD3 UR21, UR21, UR14, URZ ;  /* 0x0000000e15157290 */ /* 0x000fe4000fffe03f */
[----:B------:R-:W-:Y:S02]  /*1830*/  ULDC.64 UR4, c[0x0][0x188] ;  /* 0x0000620000047ab9 */ /* 0x000fe40000000a00 */
[----:B------:R-:W-:Y:S02]  /*1840*/  UIMAD UR13, UR13, UR4, URZ ;  /* 0x000000040d0d72a4 */ /* 0x000fe4000f8e023f */
[----:B------:R-:W-:Y:S02]  /*1850*/  UIMAD.WIDE.U32 UR20, UR11, UR4, UR20 ;  /* 0x000000040b1472a5 */ /* 0x000fe4000f8e0014 */
[----:B------:R-:W-:-:S04]  /*1860*/  UIMAD UR5, UR11, UR5, UR13 ;  /* 0x000000050b0572a4 */ /* 0x000fc8000f8e020d */
[----:B------:R-:W-:Y:S02]  /*1870*/  UIADD3 UR14, UR21, UR5, URZ ;  /* 0x00000005150e7290 */ /* 0x000fe4000fffe03f */
[----:B------:R-:W-:Y:S02]  /*1880*/  UMOV UR4, UR20 ;  /* 0x0000001400047c82 */ /* 0x000fe40008000000 */
.L_x_370:
[CC--:B------:R-:W-:Y:S01]  /*1890*/  LEA.HI R7, R6.reuse, R25.reuse, RZ, 0x2 ;  /* 0x0000001906077211 */ /* 0x0c0fe200078f10ff */
[----:B------:R-:W1:Y:S01]  /*18a0*/  S2R R16, SR_CTAID.Z ;  /* 0x0000000000107919 */ /* 0x000e620000002700 */
[CC--:B------:R-:W-:Y:S01]  /*18b0*/  LEA.HI R26, R6.reuse, R25.reuse, RZ, 0x3 ;  /* 0x00000019061a7211 */ /* 0x0c0fe200078f18ff */
[----:B------:R-:W-:Y:S01]  /*18c0*/  IMAD.U32 R8, RZ, RZ, UR27 ;  /* 0x0000001bff087e24 */ /* 0x000fe2000f8e00ff */
[----:B------:R-:W-:Y:S01]  /*18d0*/  LOP3.LUT R2, R7, 0xfffffffc, RZ, 0xc0, !PT ;  /* 0xfffffffc07027812 */ /* 0x000fe200078ec0ff */
[----:B------:R-:W-:Y:S01]  /*18e0*/  BSSY B0, `(.L_x_371) ;  /* 0x0000066000007945 */ /* 0x000fe20003800000 */
[----:B------:R-:W-:Y:S02]  /*18f0*/  SHF.R.S32.HI R23, RZ, 0x3, R26 ;  /* 0x00000003ff177819 */ /* 0x000fe4000001141a */
[----:B------:R-:W-:Y:S01]  /*1900*/  LEA.HI R24, R6, R25, RZ, 0x4 ;  /* 0x0000001906187211 */ /* 0x000fe200078f20ff */
[----:B------:R-:W-:Y:S01]  /*1910*/  IMAD.IADD R2, R25, 0x1, -R2 ;  /* 0x0000000119027824 */ /* 0x000fe200078e0a02 */
[----:B------:R-:W-:Y:S01]  /*1920*/  SHF.R.S32.HI R4, RZ, 0x2, R7 ;  /* 0x00000002ff047819 */ /* 0x000fe20000011407 */
[----:B------:R-:W-:Y:S01]  /*1930*/  IMAD.SHL.U32 R3, R23, 0x40, RZ ;  /* 0x0000004017037824 */ /* 0x000fe200078e00ff */
[----:B------:R-:W-:Y:S01]  /*1940*/  LOP3.LUT R6, R24, 0xfffffff0, RZ, 0xc0, !PT ;  /* 0xfffffff018067812 */ /* 0x000fe200078ec0ff */
[----:B------:R-:W-:Y:S01]  /*1950*/  IMAD.SHL.U32 R162, R2, 0x8, RZ ;  /* 0x0000000802a27824 */ /* 0x000fe200078e00ff */
[----:B------:R-:W-:-:S02]  /*1960*/  LEA.HI R7, R7, R4, RZ, 0x1 ;  /* 0x0000000407077211 */ /* 0x000fc400078f08ff */
[----:B------:R-:W-:Y:S01]  /*1970*/  LOP3.LUT R2, R3, 0xc0, RZ, 0xc0, !PT ;  /* 0x000000c003027812 */ /* 0x000fe200078ec0ff */
[----:B------:R-:W-:Y:S01]  /*1980*/  IMAD.IADD R19, R25, 0x1, -R6 ;  /* 0x0000000119137824 */ /* 0x000fe200078e0a06 */
[----:B------:R-:W-:Y:S02]  /*1990*/  SHF.R.S32.HI R145, RZ, 0x5, R10 ;  /* 0x00000005ff917819 */ /* 0x000fe4000001140a */
[----:B------:R-:W-:Y:S02]  /*19a0*/  LOP3.LUT R3, R2, 0x18, R162, 0xf8, !PT ;  /* 0x0000001802037812 */ /* 0x000fe400078ef8a2 */
[----:B------:R-:W-:Y:S02]  /*19b0*/  SHF.R.U32.HI R2, RZ, 0x3, R2 ;  /* 0x00000003ff027819 */ /* 0x000fe40000011602 */
[----:B------:R-:W-:Y:S02]  /*19c0*/  LEA.HI R21, R19, R19, RZ, 0x1 ;  /* 0x0000001313157211 */ /* 0x000fe400078f08ff */
[----:B------:R-:W-:-:S02]  /*19d0*/  LOP3.LUT R13, R3, R2, RZ, 0x3c, !PT ;  /* 0x00000002030d7212 */ /* 0x000fc400078e3cff */
[----:B------:R-:W-:Y:S02]  /*19e0*/  LOP3.LUT R3, R7, 0x7fffffe, RZ, 0xc0, !PT ;  /* 0x07fffffe07037812 */ /* 0x000fe400078ec0ff */
[--C-:B------:R-:W-:Y:S02]  /*19f0*/  SHF.R.S32.HI R10, RZ, 0x1, R21.reuse ;  /* 0x00000001ff0a7819 */ /* 0x100fe40000011415 */
[----:B------:R-:W-:Y:S01]  /*1a00*/  SHF.R.S32.HI R6, RZ, 0x1f, R21 ;  /* 0x0000001fff067819 */ /* 0x000fe20000011415 */
[----:B------:R-:W-:Y:S01]  /*1a10*/  IMAD.IADD R3, R4, 0x1, -R3 ;  /* 0x0000000104037824 */ /* 0x000fe200078e0a03 */
[----:B------:R-:W-:Y:S02]  /*1a20*/  SHF.R.S32.HI R5, RZ, 0x1f, R4 ;  /* 0x0000001fff057819 */ /* 0x000fe40000011404 */
[----:B------:R-:W-:Y:S01]  /*1a30*/  SHF.R.S32.HI R163, RZ, 0x1f, R162 ;  /* 0x0000001fffa37819 */ /* 0x000fe200000114a2 */
[----:B------:R-:W-:Y:S01]  /*1a40*/  IMAD R14, R145, 0x8, R3 ;  /* 0x00000008910e7824 */ /* 0x000fe200078e0203 */
[----:B------:R-:W-:Y:S01]  /*1a50*/  IADD3 R2, P0, R162, UR6, RZ ;  /* 0x00000006a2027c10 */ /* 0x000fe2000ff1e0ff */
[----:B------:R-:W-:Y:S01]  /*1a60*/  IMAD R12, R5, c[0x0][0x198], RZ ;  /* 0x00006600050c7a24 */ /* 0x000fe200078e02ff */
[----:B------:R-:W-:Y:S01]  /*1a70*/  LEA.HI R6, R6, R10, RZ, 0x2 ;  /* 0x0000000a06067211 */ /* 0x000fe200078f10ff */
[----:B------:R2:W-:Y:S01]  /*1a80*/  STL.64 [R1+0x60], R162 ;  /* 0x000060a201007387 */ /* 0x0005e20000100a00 */
[----:B------:R-:W-:Y:S01]  /*1a90*/  IADD3.X R3, R163, UR12, RZ, P0, !PT ;  /* 0x0000000ca3037c10 */ /* 0x000fe200087fe4ff */
[----:B------:R-:W-:Y:S01]  /*1aa0*/  IMAD R12, R4, c[0x0][0x19c], R12 ;  /* 0x00006700040c7a24 */ /* 0x000fe200078e020c */
[----:B------:R-:W-:Y:S01]  /*1ab0*/  LOP3.LUT R11, R6, 0xfffffffc, RZ, 0xc0, !PT ;  /* 0xfffffffc060b7812 */ /* 0x000fe200078ec0ff */
[----:B------:R-:W-:Y:S01]  /*1ac0*/  IMAD.WIDE.U32 R6, R4, c[0x0][0x198], R162 ;  /* 0x0000660004067a25 */ /* 0x000fe200078e00a2 */
[C---:B------:R-:W-:Y:S01]  /*1ad0*/  IADD3 R159, R162.reuse, 0x20, RZ ;  /* 0x00000020a29f7810 */ /* 0x040fe20007ffe0ff */
[----:B------:R-:W-:Y:S01]  /*1ae0*/  UIADD3 UR6, -UR8, UR28, URZ ;  /* 0x0000001c08067290 */ /* 0x000fe2000fffe13f */
[----:B------:R-:W-:Y:S01]  /*1af0*/  IADD3 R158, R162, 0x40, RZ ;  /* 0x00000040a29e7810 */ /* 0x000fe20007ffe0ff */
[----:B------:R-:W-:Y:S01]  /*1b00*/  IMAD.IADD R22, R10, 0x1, -R11 ;  /* 0x000000010a167824 */ /* 0x000fe200078e0a0b */
[----:B------:R-:W-:Y:S01]  /*1b10*/  IADD3 R6, P0, R6, UR16, RZ ;  /* 0x0000001006067c10 */ /* 0x000fe2000ff1e0ff */
[----:B-1----:R-:W-:Y:S01]  /*1b20*/  IMAD.WIDE.U32 R16, R16, c[0x0][0x1a8], R2 ;  /* 0x00006a0010107a25 */ /* 0x002fe200078e0002 */
[----:B------:R-:W-:-:S02]  /*1b30*/  SHF.R.S32.HI R10, RZ, 0x1f, R0 ;  /* 0x0000001fff0a7819 */ /* 0x000fc40000011400 */
[----:B------:R-:W-:Y:S01]  /*1b40*/  IADD3.X R7, R7, UR15, R12, P0, !PT ;  /* 0x0000000f07077c10 */ /* 0x000fe200087fe40c */
[----:B------:R-:W-:Y:S01]  /*1b50*/  IMAD R11, R5, c[0x0][0x1a0], RZ ;  /* 0x00006800050b7a24 */ /* 0x000fe200078e02ff */
[----:B------:R-:W-:Y:S01]  /*1b60*/  LOP3.LUT P1, RZ, R22, 0x2, RZ, 0xc0, !PT ;  /* 0x0000000216ff7812 */ /* 0x000fe2000782c0ff */
[----:B------:R-:W-:-:S04]  /*1b70*/  IMAD.WIDE.U32 R2, R4, c[0x0][0x1a0], R162 ;  /* 0x0000680004027a25 */ /* 0x000fc800078e00a2 */
[----:B------:R-:W-:Y:S01]  /*1b80*/  IMAD R11, R4, c[0x0][0x1a4], R11 ;  /* 0x00006900040b7a24 */ /* 0x000fe200078e020b */
[----:B------:R-:W-:Y:S01]  /*1b90*/  IADD3 R2, P0, R2, UR4, RZ ;  /* 0x0000000402027c10 */ /* 0x000fe2000ff1e0ff */
[C---:B------:R-:W-:Y:S01]  /*1ba0*/  IMAD R12, R10.reuse, c[0x0][0x1b0], RZ ;  /* 0x00006c000a0c7a24 */ /* 0x040fe200078e02ff */
[----:B------:R-:W-:Y:S01]  /*1bb0*/  ULDC.64 UR4, c[0x0][0x1a8] ;  /* 0x00006a0000047ab9 */ /* 0x000fe20000000a00 */
[----:B------:R-:W-:Y:S01]  /*1bc0*/  IMAD R10, R10, c[0x0][0x1b8], RZ ;  /* 0x00006e000a0a7a24 */ /* 0x000fe200078e02ff */
[----:B------:R-:W-:Y:S01]  /*1bd0*/  IADD3.X R3, R3, UR14, R11, P0, !PT ;  /* 0x0000000e03037c10 */ /* 0x000fe200087fe40b */
[----:B------:R-:W-:Y:S01]  /*1be0*/  IMAD.WIDE.U32 R32, R0, c[0x0][0x1b0], R6 ;  /* 0x00006c0000207a25 */ /* 0x000fe200078e0006 */
[----:B------:R-:W-:Y:S01]  /*1bf0*/  ISETP.GE.AND P0, PT, R4, UR6, PT ;  /* 0x0000000604007c0c */ /* 0x000fe2000bf06270 */
[----:B------:R-:W-:Y:S02]  /*1c00*/  UIMAD UR4, UR7, UR4, URZ ;  /* 0x00000004070472a4 */ /* 0x000fe4000f8e023f */
[C---:B------:R-:W-:Y:S01]  /*1c10*/  IMAD R10, R0.reuse, c[0x0][0x1bc], R10 ;  /* 0x00006f00000a7a24 */ /* 0x040fe200078e020a */
[----:B------:R2:W-:Y:S01]  /*1c20*/  STL.64 [R1+0x70], R32 ;  /* 0x0000702001007387 */ /* 0x0005e20000100a00 */
[----:B------:R-:W-:Y:S01]  /*1c30*/  IMAD.WIDE.U32 R28, R0, c[0x0][0x1b8], R2 ;  /* 0x00006e00001c7a25 */ /* 0x000fe200078e0002 */
[----:B------:R-:W-:-:S03]  /*1c40*/  UIMAD UR4, UR10, UR5, UR4 ;  /* 0x000000050a0472a4 */ /* 0x000fc6000f8e0204 */
[----:B------:R-:W-:Y:S01]  /*1c50*/  IMAD R12, R0, c[0x0][0x1b4], R12 ;  /* 0x00006d00000c7a24 */ /* 0x000fe200078e020c */
[----:B------:R2:W-:Y:S01]  /*1c60*/  STL.64 [R1+0x58], R28 ;  /* 0x0000581c01007387 */ /* 0x0005e20000100a00 */
[----:B------:R-:W-:Y:S01]  /*1c70*/  IMAD.IADD R31, R29, 0x1, R10 ;  /* 0x000000011d1f7824 */ /* 0x000fe200078e020a */
[----:B------:R-:W-:Y:S01]  /*1c80*/  IADD3 R11, R17, UR4, RZ ;  /* 0x00000004110b7c10 */ /* 0x000fe2000fffe0ff */
[----:B------:R-:W-:Y:S01]  /*1c90*/  IMAD.IADD R35, R33, 0x1, R12 ;  /* 0x0000000121237824 */ /* 0x000fe200078e020c */
[----:B------:R2:W-:Y:S01]  /*1ca0*/  STL [R1+0x78], R159 ;  /* 0x0000789f01007387 */ /* 0x0005e20000100800 */
[----:B------:R-:W-:Y:S02]  /*1cb0*/  IMAD.MOV.U32 R3, RZ, RZ, 0x10 ;  /* 0x00000010ff037424 */ /* 0x000fe400078e00ff */
[----:B------:R-:W-:Y:S01]  /*1cc0*/  IMAD.U32 R13, R14, 0x20, R13 ;  /* 0x000000200e0d7824 */ /* 0x000fe200078e000d */
[----:B------:R2:W-:Y:S01]  /*1cd0*/  STL [R1+0x7c], R158 ;  /* 0x00007c9e01007387 */ /* 0x0005e20000100800 */
[----:B------:R-:W-:Y:S01]  /*1ce0*/  IMAD.WIDE R8, R8, 0x80, R4 ;  /* 0x0000008008087825 */ /* 0x000fe200078e0204 */
[----:B------:R-:W-:-:S02]  /*1cf0*/  SEL R3, R3, 0xfffffff0, !P1 ;  /* 0xfffffff003037807 */ /* 0x000fc40004800000 */
[----:B------:R2:W-:Y:S01]  /*1d00*/  STL [R1+0x14], R31 ;  /* 0x0000141f01007387 */ /* 0x0005e20000100800 */
[----:B------:R-:W-:-:S03]  /*1d10*/  IMAD.SHL.U32 R222, R13, 0x2, RZ ;  /* 0x000000020dde7824 */ /* 0x000fc600078e00ff */
        /* <DEDUP_REMOVED lines=34> */
.L_x_372:
[----:B------:R-:W-:Y:S05]  /*1f40*/  BSYNC B0 ;  /* 0x0000000000007941 */ /* 0x000fea0003800000 */
.L_x_371:
[----:B------:R-:W-:Y:S01]  /*1f50*/  IADD3 R18, R4, 0x20, RZ ;  /* 0x0000002004127810 */ /* 0x000fe20007ffe0ff */
[----:B------:R-:W-:Y:S03]  /*1f60*/  BSSY B0, `(.L_x_373) ;  /* 0x0000024000007945 */ /* 0x000fe60003800000 */
[----:B------:R-:W-:-:S13]  /*1f70*/  ISETP.GE.AND P0, PT, R18, UR6, PT ;  /* 0x0000000612007c0c */ /* 0x000fda000bf06270 */
        /* <DEDUP_REMOVED lines=34> */
.L_x_374:
[----:B------:R-:W-:Y:S05]  /*21a0*/  BSYNC B0 ;  /* 0x0000000000007941 */ /* 0x000fea0003800000 */
.L_x_373:
        /* <DEDUP_REMOVED lines=37> */
.L_x_376:
[----:B------:R-:W-:Y:S05]  /*2400*/  BSYNC B0 ;  /* 0x0000000000007941 */ /* 0x000fea0003800000 */
.L_x_375:
[----:B------:R-:W-:Y:S01]  /*2410*/  IADD3 R0, R4, 0x60, RZ ;  /* 0x0000006004007810 */ /* 0x000fe20007ffe0ff */
[----:B------:R-:W-:Y:S01]  /*2420*/  UMOV UR20, 0x6 ;  /* 0x0000000600147882 */ /* 0x000fe20000000000 */
[----:B------:R-:W-:Y:S01]  /*2430*/  BSSY B0, `(.L_x_377) ;  /* 0x0000026000007945 */ /* 0x000fe20003800000 */
[----:B------:R-:W-:Y:S01]  /*2440*/  ULDC.64 UR22, c[0x0][0x198] ;  /* 0x0000660000167ab9 */ /* 0x000fe20000000a00 */
[----:B------:R-:W-:Y:S01]  /*2450*/  ISETP.GE.AND P0, PT, R0, UR6, PT ;  /* 0x0000000600007c0c */ /* 0x000fe2000bf06270 */
        /* <DEDUP_REMOVED lines=14> */
[----:B-1----:R-:W-:Y:S01]  /*2540*/  @!P2 LEA R6, P1, R10, c[0x0][0x160], 0x1 ;  /* 0x000058000a06aa11 */ /* 0x002fe200078208ff */
        /* <DEDUP_REMOVED lines=20> */
.L_x_378:
[----:B------:R-:W-:Y:S05]  /*2690*/  BSYNC B0 ;  /* 0x0000000000007941 */ /* 0x000fea0003800000 */
.L_x_377:
[----:B------:R-:W-:Y:S01]  /*26a0*/  IMAD.MOV.U32 R156, RZ, RZ, R34 ;  /* 0x000000ffff9c7224 */ /* 0x000fe200078e0022 */
[----:B------:R-:W-:Y:S01]  /*26b0*/  UIADD3 UR4, UR34, -0x1, URZ ;  /* 0xffffffff22047890 */ /* 0x000fe2000fffe03f */
[----:B------:R-:W-:Y:S01]  /*26c0*/  IMAD.MOV.U32 R157, RZ, RZ, R35 ;  /* 0x000000ffff9d7224 */ /* 0x000fe200078e0023 */
[----:B------:R-:W-:Y:S01]  /*26d0*/  MOV R156, R32 ;  /* 0x00000020009c7202 */ /* 0x000fe20000000f00 */
[----:B------:R-:W-:Y:S01]  /*26e0*/  BSSY B0, `(.L_x_379) ;  /* 0x0000026000007945 */ /* 0x000fe20003800000 */
[----:B------:R-:W-:Y:S01]  /*26f0*/  UIMAD UR11, UR4, -0x40, UR9 ;  /* 0xffffffc0040b78a4 */ /* 0x000fe2000f8e0209 */
[----:B------:R-:W-:Y:S01]  /*2700*/  MOV R153, UR7 ;  /* 0x0000000700997c02 */ /* 0x000fe20008000f00 */
[----:B------:R-:W-:Y:S01]  /*2710*/  USHF.R.S32.HI UR12, URZ, 0x1f, UR4 ;  /* 0x0000001f3f0c7899 */ /* 0x000fe20008011404 */
[----:B------:R4:W-:Y:S01]  /*2720*/  STL.64 [R1+0x68], R156 ;  /* 0x0000689c01007387 */ /* 0x0009e20000100a00 */
[----:B------:R-:W-:Y:S02]  /*2730*/  UIMAD UR10, UR5, UR4, URZ ;  /* 0x00000004050a72a4 */ /* 0x000fe4000f8e023f */
[----:B------:R-:W-:Y:S01]  /*2740*/  ISETP.GE.AND P0, PT, R4, UR11, PT ;  /* 0x0000000b04007c0c */ /* 0x000fe2000bf06270 */
[----:B-1-3--:R-:W-:Y:S01]  /*2750*/  IMAD.WIDE.U32 R6, R153, UR4, R156 ;  /* 0x0000000499067c25 */ /* 0x00afe2000f8e009c */
[----:B------:R-:W-:-:S06]  /*2760*/  UIMAD UR10, UR12, UR7, UR10 ;  /* 0x000000070c0a72a4 */ /* 0x000fcc000f8e020a */
[----:B------:R-:W-:-:S05]  /*2770*/  IADD3 R0, R7, UR10, RZ ;  /* 0x0000000a07007c10 */ /* 0x000fca000fffe0ff */
        /* <DEDUP_REMOVED lines=28> */
.L_x_380:
[----:B------:R-:W-:Y:S05]  /*2940*/  BSYNC B0 ;  /* 0x0000000000007941 */ /* 0x000fea0003800000 */
.L_x_379:
[----:B------:R-:W-:Y:S01]  /*2950*/  ISETP.GE.AND P0, PT, R18, UR11, PT ;  /* 0x0000000b12007c0c */ /* 0x000fe2000bf06270 */
[----:B------:R-:W-:Y:S01]  /*2960*/  UMOV UR10, 0x5 ;  /* 0x00000005000a7882 */ /* 0x000fe20000000000 */
[----:B------:R-:W-:Y:S01]  /*2970*/  BSSY B0, `(.L_x_381) ;  /* 0x0000023000007945 */ /* 0x000fe20003800000 */
[----:B------:R-:W-:Y:S02]  /*2980*/  ULDC UR13, c[0x0][0x19c] ;  /* 0x00006700000d7ab9 */ /* 0x000fe40000000800 */
[----:B------:R-:W-:Y:S02]  /*2990*/  ULDC.64 UR24, c[0x0][0x1a0] ;  /* 0x0000680000187ab9 */ /* 0x000fe40000000a00 */
[----:B------:R-:W-:Y:S02]  /*29a0*/  USHF.L.U32 UR23, UR22, 0x5, URZ ;  /* 0x0000000516177899 */ /* 0x000fe4000800063f */
        /* <DEDUP_REMOVED lines=31> */
.L_x_382:
[----:B------:R-:W-:Y:S05]  /*2ba0*/  BSYNC B0 ;  /* 0x0000000000007941 */ /* 0x000fea0003800000 */
.L_x_381:
[----:B------:R-:W0:Y:S01]  /*2bb0*/  LDGDEPBAR ;  /* 0x00000000000079af */ /* 0x000e220000000000 */
[----:B------:R-:W-:Y:S01]  /*2bc0*/  ISETP.GE.AND P0, PT, R4, UR11, PT ;  /* 0x0000000b04007c0c */ /* 0x000fe2000bf06270 */
[----:B------:R-:W-:Y:S01]  /*2bd0*/  IMAD.U32 R2, RZ, RZ, UR27 ;  /* 0x0000001bff027e24 */ /* 0x000fe2000f8e00ff */
[----:B------:R-:W-:Y:S01]  /*2be0*/  UIMAD UR13, UR20, UR4, URZ ;  /* 0x00000004140d72a4 */ /* 0x000fe2000f8e023f */
[----:B-1----:R-:W-:Y:S01]  /*2bf0*/  IMAD.MOV.U32 R8, RZ, RZ, R30 ;  /* 0x000000ffff087224 */ /* 0x002fe200078e001e */
[----:B------:R-:W-:Y:S01]  /*2c00*/  SHF.R.S32.HI R0, RZ, 0x1f, R20 ;  /* 0x0000001fff007819 */ /* 0x000fe20000011414 */
[----:B------:R-:W-:Y:S01]  /*2c10*/  IMAD.MOV.U32 R9, RZ, RZ, R31 ;  /* 0x000000ffff097224 */ /* 0x000fe200078e001f */
[----:B------:R-:W-:Y:S01]  /*2c20*/  LEA R154, R2, R145, 0x3 ;  /* 0x00000091029a7211 */ /* 0x000fe200078e18ff */
[----:B------:R-:W-:Y:S01]  /*2c30*/  IMAD.MOV.U32 R8, RZ, RZ, R28 ;  /* 0x000000ffff087224 */ /* 0x000fe200078e001c */
[----:B------:R-:W-:Y:S01]  /*2c40*/  UIMAD UR13, UR12, UR21, UR13 ;  /* 0x000000150c0d72a4 */ /* 0x000fe2000f8e020d */
[----:B------:R-:W-:Y:S01]  /*2c50*/  IMAD.U32 R7, RZ, RZ, UR21 ;  /* 0x00000015ff077e24 */ /* 0x000fe2000f8e00ff */
[----:B------:R-:W-:Y:S01]  /*2c60*/  LEA.HI R0, R0, R20, RZ, 0x2 ;  /* 0x0000001400007211 */ /* 0x000fe200078f10ff */
[----:B------:R-:W-:Y:S01]  /*2c70*/  BSSY B0, `(.L_x_383) ;  /* 0x000002b000007945 */ /* 0x000fe20003800000 */
[----:B------:R1:W-:Y:S01]  /*2c80*/  STL.64 [R1+0x10], R8 ;  /* 0x0000100801007387 */ /* 0x0003e20000100a00 */
[----:B------:R-:W-:Y:S01]  /*2c90*/  IMAD.WIDE.U32 R4, R7, UR4, R8 ;  /* 0x0000000407047c25 */ /* 0x000fe2000f8e0008 */
[----:B------:R-:W-:-:S02]  /*2ca0*/  SHF.L.U32 R6, R25, 0x1, RZ ;  /* 0x0000000119067819 */ /* 0x000fc400000006ff */
[----:B------:R1:W-:Y:S01]  /*2cb0*/  STL [R1+0x8], R154 ;  /* 0x0000089a01007387 */ /* 0x0003e20000100800 */
[----:B------:R-:W-:Y:S02]  /*2cc0*/  SHF.R.S32.HI R149, RZ, 0x2, R0 ;  /* 0x00000002ff957819 */ /* 0x000fe40000011400 */
[----:B------:R-:W-:Y:S02]  /*2cd0*/  IADD3 R0, R5, UR13, RZ ;  /* 0x0000000d05007c10 */ /* 0x000fe4000fffe0ff */
[----:B------:R-:W-:Y:S01]  /*2ce0*/  LOP3.LUT R150, R6, 0x6, RZ, 0xc0, !PT ;  /* 0x0000000606967812 */ /* 0x000fe200078ec0ff */
        /* <DEDUP_REMOVED lines=35> */
.L_x_384:
[----:B------:R-:W-:Y:S05]  /*2f20*/  BSYNC B0 ;  /* 0x0000000000007941 */ /* 0x000fea0003800000 */
.L_x_383:
[----:B------:R-:W-:Y:S01]  /*2f30*/  ISETP.GE.AND P0, PT, R18, UR11, PT ;  /* 0x0000000b12007c0c */ /* 0x000fe2000bf06270 */
        /* <DEDUP_REMOVED lines=35> */
.L_x_386:
[----:B------:R-:W-:Y:S05]  /*3170*/  BSYNC B0 ;  /* 0x0000000000007941 */ /* 0x000fea0003800000 */
.L_x_385:
[----:B------:R-:W-:Y:S01]  /*3180*/  LOP3.LUT R2, R26, 0xfffffff8, RZ, 0xc0, !PT ;  /* 0xfffffff81a027812 */ /* 0x000fe200078ec0ff */
[----:B------:R-:W-:Y:S01]  /*3190*/  IMAD.SHL.U32 R5, R22, 0x40, RZ ;  /* 0x0000004016057824 */ /* 0x000fe200078e00ff */
[----:B-1----:R-:W-:Y:S01]  /*31a0*/  SHF.R.S32.HI R8, RZ, 0x4, R24 ;  /* 0x00000004ff087819 */ /* 0x002fe20000011418 */
[----:B------:R-:W-:Y:S01]  /*31b0*/  UIADD3 UR12, UR9, 0x1, -UR28 ;  /* 0x00000001090c7890 */ /* 0x000fe2000fffe81c */
[----:B------:R-:W-:Y:S01]  /*31c0*/  LOP3.LUT R4, R21, 0x7fffffe, RZ, 0xc0, !PT ;  /* 0x07fffffe15047812 */ /* 0x000fe200078ec0ff */
[----:B------:R-:W-:Y:S01]  /*31d0*/  IMAD.IADD R2, R25, 0x1, -R2 ;  /* 0x0000000119027824 */ /* 0x000fe200078e0a02 */
[----:B------:R-:W-:Y:S01]  /*31e0*/  LEA.HI R6, R24, R8, RZ, 0x1 ;  /* 0x0000000818067211 */ /* 0x000fe200078f08ff */
[----:B------:R-:W-:Y:S01]  /*31f0*/  ULDC UR11, c[0x0][0x2e4] ;  /* 0x0000b900000b7ab9 */ /* 0x000fe20000000800 */
[----:B------:R-:W-:Y:S01]  /*3200*/  SHF.R.S32.HI R7, RZ, 0x1f, R19 ;  /* 0x0000001fff077819 */ /* 0x000fe20000011413 */
[----:B------:R-:W-:Y:S01]  /*3210*/  IMAD.IADD R147, R19, 0x1, -R4 ;  /* 0x0000000113937824 */ /* 0x000fe200078e0a04 */
[----:B------:R-:W-:Y:S01]  /*3220*/  LEA.HI R0, R2, R2, RZ, 0x1 ;  /* 0x0000000202007211 */ /* 0x000fe200078f08ff */
[----:B------:R-:W-:Y:S01]  /*3230*/  ULDC UR10, c[0x0][0x2e8] ;  /* 0x0000ba00000a7ab9 */ /* 0x000fe20000000800 */
[----:B------:R-:W-:Y:S01]  /*3240*/  LOP3.LUT R6, R6, 0xfffffffe, RZ, 0xc0, !PT ;  /* 0xfffffffe06067812 */ /* 0x000fe200078ec0ff */
[----:B------:R-:W-:Y:S01]  /*3250*/  UIADD3 UR11, UR9, -UR11, -UR28 ;  /* 0x8000000b090b7290 */ /* 0x000fe2000fffe81c */
[----:B------:R-:W-:Y:S01]  /*3260*/  LOP3.LUT R4, R0, 0x3fffffe, RZ, 0xc0, !PT ;  /* 0x03fffffe00047812 */ /* 0x000fe200078ec0ff */
[----:B------:R-:W-:Y:S01]  /*3270*/  UIADD3 UR10, UR12, UR10, URZ ;  /* 0x0000000a0c0a7290 */ /* 0x000fe2000fffe03f */
[----:B------:R-:W-:Y:S01]  /*3280*/  SHF.R.S32.HI R12, RZ, 0x1, R0 ;  /* 0x00000001ff0c7819 */ /* 0x000fe20000011400 */
[----:B------:R-:W-:Y:S01]  /*3290*/  IMAD.IADD R8, R8, 0x1, -R6 ;  /* 0x0000000108087824 */ /* 0x000fe200078e0a06 */
[----:B------:R-:W-:Y:S01]  /*32a0*/  LEA.HI R7, R7, R19, RZ, 0x3 ;  /* 0x0000001307077211 */ /* 0x000fe200078f18ff */
[----:B------:R-:W-:Y:S01]  /*32b0*/  IMAD.IADD R9, R2, 0x1, -R4 ;  /* 0x0000000102097824 */ /* 0x000fe200078e0a04 */
[----:B------:R-:W-:Y:S01]  /*32c0*/  LOP3.LUT R2, R5, 0xc0, RZ, 0xc0, !PT ;  /* 0x000000c005027812 */ /* 0x000fe200078ec0ff */
[C---:B------:R-:W-:Y:S01]  /*32d0*/  IMAD.SHL.U32 R0, R12.reuse, 0x40, RZ ;  /* 0x000000400c007824 */ /* 0x040fe200078e00ff */
[----:B------:R-:W-:Y:S01]  /*32e0*/  LOP3.LUT P0, RZ, R12, 0x2, RZ, 0xc0, !PT ;  /* 0x000000020cff7812 */ /* 0x000fe2000780c0ff */
[----:B------:R-:W-:Y:S01]  /*32f0*/  IMAD.SHL.U32 R4, R7, 0x20, RZ ;  /* 0x0000002007047824 */ /* 0x000fe200078e00ff */
[----:B------:R-:W0:Y:S01]  /*3300*/  LDGDEPBAR ;  /* 0x00000000000079af */ /* 0x000e220000000000 */
[----:B------:R-:W-:Y:S01]  /*3310*/  IMAD.SHL.U32 R5, R8, 0x8, RZ ;  /* 0x0000000808057824 */ /* 0x000fe200078e00ff */
[----:B------:R-:W-:Y:S01]  /*3320*/  LOP3.LUT R0, R0, 0xc0, RZ, 0xc0, !PT ;  /* 0x000000c000007812 */ /* 0x000fe200078ec0ff */
[----:B------:R-:W-:Y:S01]  /*3330*/  IMAD.SHL.U32 R7, R23, 0x8, RZ ;  /* 0x0000000817077824 */ /* 0x000fe200078e00ff */
[----:B------:R-:W-:Y:S01]  /*3340*/  LOP3.LUT R146, R4, 0xffffff00, RZ, 0xc0, !PT ;  /* 0xffffff0004927812 */ /* 0x000fe200078ec0ff */
[----:B------:R-:W-:Y:S01]  /*3350*/  UISETP.GT.AND UP0, UPT, UR4, UR19, UPT ;  /* 0x000000130400728c */ /* 0x000fe2000bf04270 */
[----:B------:R-:W-:-:S02]  /*3360*/  LOP3.LUT R6, R2, 0x8, R5, 0xf8, !PT ;  /* 0x0000000802067812 */ /* 0x000fc400078ef805 */
[----:B------:R-:W-:Y:S01]  /*3370*/  LOP3.LUT R5, R0, 0x8, R7, 0xf8, !PT ;  /* 0x0000000800057812 */ /* 0x000fe200078ef807 */
[----:B------:R-:W-:Y:S01]  /*3380*/  IMAD R7, R8, 0x8, R9 ;  /* 0x0000000808077824 */ /* 0x000fe200078e0209 */
[----:B------:R-:W-:Y:S01]  /*3390*/  SHF.R.U32.HI R4, RZ, 0x3, R2 ;  /* 0x00000003ff047819 */ /* 0x000fe20000011602 */
[----:B------:R-:W-:Y:S01]  /*33a0*/  IMAD R2, R145, 0x200, R146 ;  /* 0x0000020091027824 */ /* 0x000fe200078e0292 */
[----:B------:R-:W-:Y:S02]  /*33b0*/  SHF.R.U32.HI R0, RZ, 0x3, R0 ;  /* 0x00000003ff007819 */ /* 0x000fe40000011600 */
[----:B------:R-:W-:Y:S01]  /*33c0*/  LOP3.LUT R148, R6, R4, RZ, 0x3c, !PT ;  /* 0x0000000406947212 */ /* 0x000fe200078e3cff */
[----:B------:R-:W-:Y:S01]  /*33d0*/  IMAD R2, R147, 0x20, R2 ;  /* 0x0000002093027824 */ /* 0x000fe200078e0202 */
[----:B------:R-:W-:-:S03]  /*33e0*/  LOP3.LUT R0, R5, R0, RZ, 0x3c, !PT ;  /* 0x0000000005007212 */ /* 0x000fc600078e3cff */
[----:B------:R-:W-:Y:S02]  /*33f0*/  IMAD.IADD R2, R148, 0x1, R2 ;  /* 0x0000000194027824 */ /* 0x000fe400078e0202 */
[----:B------:R-:W-:Y:S02]  /*3400*/  IMAD.U32 R0, R7, 0x20, R0 ;  /* 0x0000002007007824 */ /* 0x000fe400078e0000 */
[----:B------:R-:W-:Y:S01]  /*3410*/  IMAD.SHL.U32 R220, R2, 0x2, RZ ;  /* 0x0000000202dc7824 */ /* 0x000fe200078e00ff */
[----:B------:R-:W-:Y:S01]  /*3420*/  LEA R2, R145, UR8, 0x4 ;  /* 0x0000000891027c11 */ /* 0x000fe2000f8e20ff */
[----:B------:R-:W-:Y:S02]  /*3430*/  IMAD.SHL.U32 R217, R0, 0x2, RZ ;  /* 0x0000000200d97824 */ /* 0x000fe400078e00ff */
[----:B------:R-:W-:Y:S01]  /*3440*/  IMAD.MOV.U32 R0, RZ, RZ, 0x20 ;  /* 0x00000020ff007424 */ /* 0x000fe200078e00ff */
[----:B------:R-:W-:Y:S01]  /*3450*/  LDSM.16.M88.4 R4, [R220+0x1000] ;  /* 0x00100000dc04783b */ /* 0x000fe20000000200 */
[----:B------:R-:W-:-:S02]  /*3460*/  IMAD R221, R3, 0x2, R220 ;  /* 0x0000000203dd7824 */ /* 0x000fc400078e02dc */
[----:B------:R-:W-:Y:S01]  /*3470*/  IMAD.IADD R2, R149, 0x1, R2 ;  /* 0x0000000195027824 */ /* 0x000fe200078e0202 */
[----:B------:R-:W1:Y:S01]  /*3480*/  LDSM.16.M88.4 R16, [R217+0x6000] ;  /* 0x00600000d910783b */ /* 0x000e620000000200 */
[----:B------:R-:W-:-:S03]  /*3490*/  SEL R0, R0, 0xffffffe0, !P0 ;  /* 0xffffffe000007807 */ /* 0x000fc60004000000 */
[----:B--2---:R-:W2:Y:S02]  /*34a0*/  LDSM.16.M88.4 R28, [R217+0x6400] ;  /* 0x00640000d91c783b */ /* 0x004ea40000000200 */
[----:B------:R-:W-:Y:S02]  /*34b0*/  IMAD.IADD R219, R217, 0x1, R0 ;  /* 0x00000001d9db7824 */ /* 0x000fe400078e0200 */
[----:B------:R-:W5:Y:S01]  /*34c0*/  LDSM.16.M88.4 R24, [R217+0x6800] ;  /* 0x00680000d918783b */ /* 0x000f620000000200 */
[----:B------:R-:W-:-:S03]  /*34d0*/  IMAD.U32 R0, RZ, RZ, UR4 ;  /* 0x00000004ff007e24 */ /* 0x000fc6000f8e00ff */
[----:B------:R-:W3:Y:S01]  /*34e0*/  LDSM.16.M88.4 R20, [R217+0x6c00] ;  /* 0x006c0000d914783b */ /* 0x000ee20000000200 */
[----:B------:R-:W-:-:S03]  /*34f0*/  IMAD R0, R0, 0x40, R150 ;  /* 0x0000004000007824 */ /* 0x000fc600078e0296 */
[----:B------:R-:W4:Y:S04]  /*3500*/  LDSM.16.M88.4 R8, [R220] ;  /* 0x00000000dc08783b */ /* 0x000f280000000200 */
[----:B------:R-:W-:Y:S04]  /*3510*/  LDSM.16.M88.4 R12, [R221+0x1000] ;  /* 0x00100000dd0c783b */ /* 0x000fe80000000200 */
[----:B------:R-:W3:Y:S04]  /*3520*/  LDSM.16.M88.4 R56, [R219+0x6000] ;  /* 0x00600000db38783b */ /* 0x000ee80000000200 */
[----:B------:R-:W3:Y:S04]  /*3530*/  LDSM.16.M88.4 R52, [R219+0x6400] ;  /* 0x00640000db34783b */ /* 0x000ee80000000200 */
[----:B------:R-:W3:Y:S04]  /*3540*/  LDSM.16.M88.4 R48, [R219+0x6800] ;  /* 0x00680000db30783b */ /* 0x000ee80000000200 */
[----:B------:R-:W3:Y:S01]  /*3550*/  LDSM.16.M88.4 R60, [R219+0x6c00] ;  /* 0x006c0000db3c783b */ /* 0x000ee20000000200 */
[C---:B-1----:R-:W-:Y:S08]  /*3560*/  HMMA.16816.F32 R68, R4.reuse, R16, RZ ;  /* 0x000000100444723c */ /* 0x042ff000000018ff */
[C---:B------:R-:W-:Y:S08]  /*3570*/  HMMA.16816.F32 R64, R4.reuse, R18, RZ ;  /* 0x000000120440723c */ /* 0x040ff000000018ff */
[C---:B--2---:R-:W-:Y:S08]  /*3580*/  HMMA.16816.F32 R44, R4.reuse, R28, RZ ;  /* 0x0000001c042c723c */ /* 0x044ff000000018ff */
[C---:B------:R-:W-:Y:S08]  /*3590*/  HMMA.16816.F32 R40, R4.reuse, R30, RZ ;  /* 0x0000001e0428723c */ /* 0x040ff000000018ff */
[C---:B-----5:R-:W-:Y:S08]  /*35a0*/  HMMA.16816.F32 R36, R4.reuse, R24, RZ ;  /* 0x000000180424723c */ /* 0x060ff000000018ff */
[----:B---3--:R-:W-:Y:S08]  /*35b0*/  HMMA.16816.F32 R32, R4, R20, RZ ;  /* 0x000000140420723c */ /* 0x008ff000000018ff */
[C---:B----4-:R-:W-:Y:S08]  /*35c0*/  HMMA.16816.F32 R92, R8.reuse, R16, RZ ;  /* 0x00000010085c723c */ /* 0x050ff000000018ff */
[----:B------:R-:W-:Y:S01]  /*35d0*/  HMMA.16816.F32 R88, R8, R18, RZ ;  /* 0x000000120858723c */ /* 0x000fe200000018ff */
[----:B------:R-:W1:Y:S07]  /*35e0*/  LDSM.16.M88.4 R16, [R221] ;  /* 0x00000000dd10783b */ /* 0x000e6e0000000200 */
[C---:B------:R-:W-:Y:S08]  /*35f0*/  HMMA.16816.F32 R72, R4.reuse, R26, RZ ;  /* 0x0000001a0448723c */ /* 0x040ff000000018ff */
[----:B------:R-:W-:Y:S08]  /*3600*/  HMMA.16816.F32 R76, R4, R22, RZ ;  /* 0x00000016044c723c */ /* 0x000ff000000018ff */
[C---:B------:R-:W-:Y:S08]  /*3610*/  HMMA.16816.F32 R84, R8.reuse, R28, RZ ;  /* 0x0000001c0854723c */ /* 0x040ff000000018ff */
[C---:B------:R-:W-:Y:S08]  /*3620*/  HMMA.16816.F32 R80, R8.reuse, R30, RZ ;  /* 0x0000001e0850723c */ /* 0x040ff000000018ff */
[C---:B------:R-:W-:Y:S08]  /*3630*/  HMMA.16816.F32 R28, R8.reuse, R24, RZ ;  /* 0x00000018081c723c */ /* 0x040ff000000018ff */
[----:B------:R-:W-:Y:S08]  /*3640*/  HMMA.16816.F32 R4, R8, R20, RZ ;  /* 0x000000140804723c */ /* 0x000ff000000018ff */
[C---:B------:R-:W-:Y:S08]  /*3650*/  HMMA.16816.F32 R140, R12.reuse, R56, R68 ;  /* 0x000000380c8c723c */ /* 0x040ff00000001844 */
[----:B------:R-:W-:Y:S08]  /*3660*/  HMMA.16816.F32 R136, R12, R58, R64 ;  /* 0x0000003a0c88723c */ /* 0x000ff00000001840 */
[C---:B------:R-:W-:Y:S08]  /*3670*/  HMMA.16816.F32 R24, R8.reuse, R26, RZ ;  /* 0x0000001a0818723c */ /* 0x040ff000000018ff */
[----:B------:R-:W-:Y:S01]  /*3680*/  HMMA.16816.F32 R20, R8, R22, RZ ;  /* 0x000000160814723c */ /* 0x000fe200000018ff */
[----:B------:R-:W-:Y:S07]  /*3690*/  LDSM.16.M88.4 R8, [R220+0x3000] ;  /* 0x00300000dc08783b */ /* 0x000fee0000000200 */
[C---:B------:R-:W-:Y:S01]  /*36a0*/  HMMA.16816.F32 R132, R12.reuse, R52, R44 ;  /* 0x000000340c84723c */ /* 0x040fe2000000182c */
[----:B------:R-:W-:Y:S07]  /*36b0*/  LDSM.16.M88.4 R44, [R217+0x7800] ;  /* 0x00780000d92c783b */ /* 0x000fee0000000200 */
[C---:B------:R-:W-:Y:S01]  /*36c0*/  HMMA.16816.F32 R68, R12.reuse, R54, R40 ;  /* 0x000000360c44723c */ /* 0x040fe20000001828 */
[----:B------:R-:W-:Y:S07]  /*36d0*/  LDSM.16.M88.4 R40, [R217+0x7c00] ;  /* 0x007c0000d928783b */ /* 0x000fee0000000200 */
[C---:B------:R-:W-:Y:S01]  /*36e0*/  HMMA.16816.F32 R64, R12.reuse, R48, R36 ;  /* 0x000000300c40723c */ /* 0x040fe20000001824 */
[----:B------:R-:W2:Y:S07]  /*36f0*/  LDSM.16.M88.4 R36, [R217+0x7000] ;  /* 0x00700000d924783b */ /* 0x000eae0000000200 */
[C---:B------:R-:W-:Y:S01]  /*3700*/  HMMA.16816.F32 R124, R12.reuse, R60, R32 ;  /* 0x0000003c0c7c723c */ /* 0x040fe20000001820 */
[----:B------:R-:W3:Y:S07]  /*3710*/  LDSM.16.M88.4 R32, [R217+0x7400] ;  /* 0x00740000d920783b */ /* 0x000eee0000000200 */
[C---:B------:R-:W-:Y:S08]  /*3720*/  HMMA.16816.F32 R128, R12.reuse, R50, R72 ;  /* 0x000000320c80723c */ /* 0x040ff00000001848 */
[----:B------:R-:W-:Y:S01]  /*3730*/  HMMA.16816.F32 R120, R12, R62, R76 ;  /* 0x0000003e0c78723c */ /* 0x000fe2000000184c */
[----:B------:R-:W4:Y:S07]  /*3740*/  LDSM.16.M88.4 R12, [R220+0x2000] ;  /* 0x00200000dc0c783b */ /* 0x000f2e0000000200 */
[C---:B-1----:R-:W-:Y:S08]  /*3750*/  HMMA.16816.F32 R108, R16.reuse, R52, R84 ;  /* 0x00000034106c723c */ /* 0x042ff00000001854 */
[C---:B------:R-:W-:Y:S08]  /*3760*/  HMMA.16816.F32 R116, R16.reuse, R56, R92 ;  /* 0x000000381074723c */ /* 0x040ff0000000185c */
[C---:B------:R-:W-:Y:S08]  /*3770*/  HMMA.16816.F32 R104, R16.reuse, R54, R80 ;  /* 0x000000361068723c */ /* 0x040ff00000001850 */
[C---:B------:R-:W-:Y:S01]  /*3780*/  HMMA.16816.F32 R112, R16.reuse, R58, R88 ;  /* 0x0000003a1070723c */ /* 0x040fe20000001858 */
[----:B------:R-:W-:Y:S07]  /*3790*/  LDSM.16.M88.4 R88, [R219+0x7c00] ;  /* 0x007c0000db58783b */ /* 0x000fee0000000200 */
[C---:B------:R-:W-:Y:S01]  /*37a0*/  HMMA.16816.F32 R96, R16.reuse, R60, R4 ;  /* 0x0000003c1060723c */ /* 0x040fe20000001804 */
[----:B------:R-:W1:Y:S07]  /*37b0*/  LDSM.16.M88.4 R4, [R221+0x3000] ;  /* 0x00300000dd04783b */ /* 0x000e6e0000000200 */
[C---:B------:R-:W-:Y:S01]  /*37c0*/  HMMA.16816.F32 R100, R16.reuse, R48, R28 ;  /* 0x000000301064723c */ /* 0x040fe2000000181c */
[----:B------:R-:W-:Y:S07]  /*37d0*/  LDSM.16.M88.4 R28, [R219+0x7000] ;  /* 0x00700000db1c783b */ /* 0x000fee0000000200 */
[C---:B------:R-:W-:Y:S01]  /*37e0*/  HMMA.16816.F32 R92, R16.reuse, R50, R24 ;  /* 0x00000032105c723c */ /* 0x040fe20000001818 */
[----:B------:R-:W-:Y:S04]  /*37f0*/  LDSM.16.M88.4 R24, [R219+0x7400] ;  /* 0x00740000db18783b */ /* 0x000fe80000000200 */
[----:B------:R-:W-:Y:S03]  /*3800*/  LDSM.16.M88.4 R48, [R219+0x7800] ;  /* 0x00780000db30783b */ /* 0x000fe60000000200 */
[----:B------:R-:W-:Y:S01]  /*3810*/  HMMA.16816.F32 R84, R16, R62, R20 ;  /* 0x0000003e1054723c */ /* 0x000fe20000001814 */
[----:B------:R-:W5:Y:S07]  /*3820*/  LDSM.16.M88.4 R20, [R221+0x2000] ;  /* 0x00200000dd14783b */ /* 0x000f6e0000000200 */
        /* <DEDUP_REMOVED lines=14> */
[----:B------:R-:W-:Y:S08]  /*3910*/  HMMA.16816.F32 R36, R12, R38, R112 ;  /* 0x000000260c24723c */ /* 0x000ff00000001870 */
[C---:B-----5:R-:W-:Y:S01]  /*3920*/  HMMA.16816.F32 R40, R20.reuse, R28, R16 ;  /* 0x0000001c1428723c */ /* 0x060fe20000001810 */
[----:B------:R-:W-:Y:S07]  /*3930*/  LDSM.16.M88.4 R16, [R220+0x4000] ;  /* 0x00400000dc10783b */ /* 0x000fee0000000200 */
[----:B------:R-:W-:Y:S01]  /*3940*/  HMMA.16816.F32 R52, R20, R26, R32 ;  /* 0x0000001a1434723c */ /* 0x000fe20000001820 */
[----:B------:R-:W1:Y:S07]  /*3950*/  LDSM.16.M88.4 R32, [R217+0x8000] ;  /* 0x00800000d920783b */ /* 0x000e6e0000000200 */
[C---:B------:R-:W-:Y:S08]  /*3960*/  HMMA.16816.F32 R100, R12.reuse, R44, R100 ;  /* 0x0000002c0c64723c */ /* 0x040ff00000001864 */
[----:B------:R-:W-:Y:S01]  /*3970*/  HMMA.16816.F32 R92, R12, R46, R92 ;  /* 0x0000002e0c5c723c */ /* 0x000fe2000000185c */
[----:B------:R-:W2:Y:S07]  /*3980*/  LDSM.16.M88.4 R12, [R220+0x5000] ;  /* 0x00500000dc0c783b */ /* 0x000eae0000000200 */
[C---:B------:R-:W-:Y:S08]  /*3990*/  HMMA.16816.F32 R104, R4.reuse, R24, R72 ;  /* 0x000000180468723c */ /* 0x040ff00000001848 */
[C---:B------:R-:W-:Y:S08]  /*39a0*/  HMMA.16816.F32 R116, R4.reuse, R88, R56 ;  /* 0x000000580474723c */ /* 0x040ff00000001838 */
[----:B------:R-:W-:Y:S08]  /*39b0*/  HMMA.16816.F32 R72, R4, R26, R68 ;  /* 0x0000001a0448723c */ /* 0x000ff00000001844 */
[----:B------:R-:W-:Y:S01]  /*39c0*/  HMMA.16816.F32 R56, R20, R24, R8 ;  /* 0x000000181438723c */ /* 0x000fe20000001808 */
[----:B------:R-:W3:Y:S04]  /*39d0*/  LDSM.16.M88.4 R24, [R217+0x8800] ;  /* 0x00880000d918783b */ /* 0x000ee80000000200 */
[----:B------:R-:W-:Y:S03]  /*39e0*/  LDSM.16.M88.4 R8, [R221+0x4000] ;  /* 0x00400000dd08783b */ /* 0x000fe60000000200 */
[C---:B------:R-:W-:Y:S08]  /*39f0*/  HMMA.16816.F32 R80, R4.reuse, R28, R80 ;  /* 0x0000001c0450723c */ /* 0x040ff00000001850 */
[----:B------:R-:W-:Y:S08]  /*3a00*/  HMMA.16816.F32 R108, R4, R50, R60 ;  /* 0x00000032046c723c */ /* 0x000ff0000000183c */
[-C--:B------:R-:W-:Y:S01]  /*3a10*/  HMMA.16816.F32 R60, R20, R30.reuse, R36 ;  /* 0x0000001e143c723c */ /* 0x080fe20000001824 */
[----:B------:R-:W4:Y:S07]  /*3a20*/  LDSM.16.M88.4 R36, [R219+0x8000] ;  /* 0x00800000db24783b */ /* 0x000f2e0000000200 */
[C---:B------:R-:W-:Y:S01]  /*3a30*/  HMMA.16816.F32 R76, R4.reuse, R30, R76 ;  /* 0x0000001e044c723c */ /* 0x040fe2000000184c */
[----:B------:R-:W5:Y:S07]  /*3a40*/  LDSM.16.M88.4 R28, [R217+0x8400] ;  /* 0x00840000d91c783b */ /* 0x000f6e0000000200 */
[-C--:B------:R-:W-:Y:S01]  /*3a50*/  HMMA.16816.F32 R112, R4, R48.reuse, R64 ;  /* 0x000000300470723c */ /* 0x080fe20000001840 */
[----:B------:R-:W2:Y:S07]  /*3a60*/  LDSM.16.M88.4 R4, [R221+0x5000] ;  /* 0x00500000dd04783b */ /* 0x000eae0000000200 */
[C---:B------:R-:W-:Y:S08]  /*3a70*/  HMMA.16816.F32 R44, R20.reuse, R48, R100 ;  /* 0x00000030142c723c */ /* 0x040ff00000001864 */
[C---:B------:R-:W-:Y:S08]  /*3a80*/  HMMA.16816.F32 R48, R20.reuse, R50, R92 ;  /* 0x000000321430723c */ /* 0x040ff0000000185c */
[C---:B------:R-:W-:Y:S08]  /*3a90*/  HMMA.16816.F32 R96, R20.reuse, R88, R96 ;  /* 0x000000581460723c */ /* 0x040ff00000001860 */
[----:B------:R-:W-:Y:S07]  /*3aa0*/  HMMA.16816.F32 R100, R20, R90, R84 ;  /* 0x0000005a1464723c */ /* 0x000fee0000001854 */
[----:B------:R-:W-:Y:S01]  /*3ab0*/  IMAD R91, R147, 0x20, R146 ;  /* 0x00000020935b7824 */ /* 0x000fe200078e0292 */
[-C--:B-1----:R-:W-:Y:S08]  /*3ac0*/  HMMA.16816.F32 R40, R16, R32.reuse, R40 ;  /* 0x000000201028723c */ /* 0x082ff00000001828 */
[C---:B--2---:R-:W-:Y:S08]  /*3ad0*/  HMMA.16816.F32 R20, R12.reuse, R32, R80 ;  /* 0x000000200c14723c */ /* 0x044ff00000001850 */
[-C--:B------:R-:W-:Y:S08]  /*3ae0*/  HMMA.16816.F32 R64, R12, R34.reuse, R76 ;  /* 0x000000220c40723c */ /* 0x080ff0000000184c */
[C---:B------:R-:W-:Y:S08]  /*3af0*/  HMMA.16816.F32 R60, R16.reuse, R34, R60 ;  /* 0x00000022103c723c */ /* 0x040ff0000000183c */
[-C--:B---3--:R-:W-:Y:S08]  /*3b00*/  HMMA.16816.F32 R80, R16, R24.reuse, R44 ;  /* 0x000000181050723c */ /* 0x088ff0000000182c */
[C---:B------:R-:W-:Y:S08]  /*3b10*/  HMMA.16816.F32 R84, R12.reuse, R24, R112 ;  /* 0x000000180c54723c */ /* 0x040ff00000001870 */
[-C--:B------:R-:W-:Y:S08]  /*3b20*/  HMMA.16816.F32 R108, R12, R26.reuse, R108 ;  /* 0x0000001a0c6c723c */ /* 0x080ff0000000186c */
[----:B------:R-:W-:Y:S01]  /*3b30*/  HMMA.16816.F32 R92, R16, R26, R48 ;  /* 0x0000001a105c723c */ /* 0x000fe20000001830 */
[----:B------:R-:W1:Y:S07]  /*3b40*/  LDSM.16.M88.4 R24, [R219+0x8400] ;  /* 0x00840000db18783b */ /* 0x000e6e0000000200 */
[----:B----4-:R-:W-:Y:S08]  /*3b50*/  HMMA.16816.F32 R40, R8, R36, R40 ;  /* 0x000000240828723c */ /* 0x010ff00000001828 */
[-C--:B-----5:R-:W-:Y:S08]  /*3b60*/  HMMA.16816.F32 R56, R16, R28.reuse, R56 ;  /* 0x0000001c1038723c */ /* 0x0a0ff00000001838 */
[----:B------:R-:W-:Y:S07]  /*3b70*/  HMMA.16816.F32 R68, R12, R28, R104 ;  /* 0x0000001c0c44723c */ /* 0x000fee0000001868 */
[----:B------:R-:W-:Y:S01]  /*3b80*/  IADD3 R28, R2, UR10, RZ ;  /* 0x0000000a021c7c10 */ /* 0x000fe2000fffe0ff */
[----:B------:R-:W-:Y:S03]  /*3b90*/  HMMA.16816.F32 R44, R4, R36, R20 ;  /* 0x00000024042c723c */ /* 0x000fe60000001814 */
[----:B------:R-:W-:-:S04]  /*3ba0*/  IMNMX R230, R28, UR9, PT ;  /* 0x000000091ce67c17 */ /* 0x000fc8000b800200 */
[C---:B------:R-:W-:Y:S01]  /*3bb0*/  IADD3 R23, R2.reuse, UR11, RZ ;  /* 0x0000000b02177c10 */ /* 0x040fe2000fffe0ff */
[-C--:B------:R-:W-:Y:S01]  /*3bc0*/  HMMA.16816.F32 R32, R4, R38.reuse, R64 ;  /* 0x000000260420723c */ /* 0x080fe20000001840 */
[C---:B------:R-:W-:Y:S02]  /*3bd0*/  IADD3 R22, R2.reuse, 0x8, RZ ;  /* 0x0000000802167810 */ /* 0x040fe40007ffe0ff */
[C---:B------:R-:W-:Y:S02]  /*3be0*/  IADD3 R21, R2.reuse, 0x40, RZ ;  /* 0x0000004002157810 */ /* 0x040fe40007ffe0ff */
[----:B------:R-:W-:Y:S02]  /*3bf0*/  IADD3 R20, R2, 0x48, RZ ;  /* 0x0000004802147810 */ /* 0x000fe40007ffe0ff */
[----:B------:R-:W-:Y:S01]  /*3c00*/  IMNMX R226, RZ, R23, !PT ;  /* 0x00000017ffe27217 */ /* 0x000fe20007800200 */
[----:B------:R-:W-:Y:S01]  /*3c10*/  HMMA.16816.F32 R36, R8, R38, R60 ;  /* 0x000000260824723c */ /* 0x000fe2000000183c */
[----:B------:R-:W-:-:S02]  /*3c20*/  IADD3 R23, R22, UR11, RZ ;  /* 0x0000000b16177c10 */ /* 0x000fc4000fffe0ff */
[C---:B------:R-:W-:Y:S02]  /*3c30*/  IADD3 R28, R21.reuse, UR11, RZ ;  /* 0x0000000b151c7c10 */ /* 0x040fe4000fffe0ff */
[----:B------:R-:W-:Y:S02]  /*3c40*/  IADD3 R29, R20, UR11, RZ ;  /* 0x0000000b141d7c10 */ /* 0x000fe4000fffe0ff */
[----:B------:R-:W-:Y:S01]  /*3c50*/  IADD3 R22, R22, UR10, RZ ;  /* 0x0000000a16167c10 */ /* 0x000fe2000fffe0ff */
[----:B------:R-:W-:Y:S01]  /*3c60*/  HMMA.16816.F32 R76, R12, R30, R72 ;  /* 0x0000001e0c4c723c */ /* 0x000fe20000001848 */
[----:B------:R-:W-:Y:S02]  /*3c70*/  IADD3 R21, R21, UR10, RZ ;  /* 0x0000000a15157c10 */ /* 0x000fe4000fffe0ff */
[----:B------:R-:W-:Y:S02]  /*3c80*/  IADD3 R20, R20, UR10, RZ ;  /* 0x0000000a14147c10 */ /* 0x000fe4000fffe0ff */
[----:B------:R-:W-:-:S02]  /*3c90*/  IADD3 R2, R0, 0x1, RZ ;  /* 0x0000000100027810 */ /* 0x000fc40007ffe0ff */
[----:B------:R-:W-:Y:S01]  /*3ca0*/  IMNMX R229, R22, UR9, PT ;  /* 0x0000000916e57c17 */ /* 0x000fe2000b800200 */
[----:B------:R-:W-:Y:S01]  /*3cb0*/  HMMA.16816.F32 R72, R16, R30, R52 ;  /* 0x0000001e1048723c */ /* 0x000fe20000001834 */
[----:B------:R-:W-:Y:S02]  /*3cc0*/  IMNMX R228, R21, UR9, PT ;  /* 0x0000000915e47c17 */ /* 0x000fe4000b800200 */
[----:B------:R-:W-:Y:S02]  /*3cd0*/  IMNMX R227, R20, UR9, PT ;  /* 0x0000000914e37c17 */ /* 0x000fe4000b800200 */
[----:B------:R-:W-:Y:S02]  /*3ce0*/  ISETP.GE.AND P6, PT, R0, R230, PT ;  /* 0x000000e60000720c */ /* 0x000fe40003fc6270 */
[----:B------:R-:W-:Y:S01]  /*3cf0*/  IMNMX R225, RZ, R23, !PT ;  /* 0x00000017ffe17217 */ /* 0x000fe20007800200 */
[----:B-1----:R-:W-:Y:S01]  /*3d00*/  HMMA.16816.F32 R48, R4, R24, R68 ;  /* 0x000000180430723c */ /* 0x002fe20000001844 */
[----:B------:R-:W-:-:S02]  /*3d10*/  IMNMX R224, RZ, R28, !PT ;  /* 0x0000001cffe07217 */ /* 0x000fc40007800200 */
[----:B------:R-:W-:Y:S02]  /*3d20*/  IMNMX R223, RZ, R29, !PT ;  /* 0x0000001dffdf7217 */ /* 0x000fe40007800200 */
[C---:B------:R-:W-:Y:S01]  /*3d30*/  ISETP.GE.AND P5, PT, R2.reuse, R230, PT ;  /* 0x000000e60200720c */ /* 0x040fe20003fa6270 */
[----:B------:R-:W1:Y:S01]  /*3d40*/  LDSM.16.M88.4 R28, [R219+0x8800] ;  /* 0x00880000db1c783b */ /* 0x000e620000000200 */
[C---:B------:R-:W-:Y:S01]  /*3d50*/  ISETP.GE.AND P4, PT, R2.reuse, R229, PT ;  /* 0x000000e50200720c */ /* 0x040fe20003f86270 */
[----:B------:R-:W-:Y:S01]  /*3d60*/  HMMA.16816.F32 R52, R8, R24, R56 ;  /* 0x000000180834723c */ /* 0x000fe20000001838 */
[C---:B------:R-:W-:Y:S02]  /*3d70*/  ISETP.GE.AND P3, PT, R2.reuse, R228, PT ;  /* 0x000000e40200720c */ /* 0x040fe40003f66270 */
[----:B------:R-:W-:Y:S02]  /*3d80*/  ISETP.GE.AND P0, PT, R2, R227, PT ;  /* 0x000000e30200720c */ /* 0x000fe40003f06270 */
[----:B------:R-:W-:-:S02]  /*3d90*/  ISETP.GE.AND P2, PT, R0, R229, PT ;  /* 0x000000e50000720c */ /* 0x000fc40003f46270 */
[C---:B------:R-:W-:Y:S02]  /*3da0*/  ISETP.LT.OR P5, PT, R2.reuse, R226, P5 ;  /* 0x000000e20200720c */ /* 0x040fe40002fa1670 */
[C---:B------:R-:W-:Y:S02]  /*3db0*/  ISETP.LT.OR P4, PT, R2.reuse, R225, P4 ;  /* 0x000000e10200720c */ /* 0x040fe40002781670 */
[C---:B------:R-:W-:Y:S02]  /*3dc0*/  ISETP.LT.OR P3, PT, R2.reuse, R224, P3 ;  /* 0x000000e00200720c */ /* 0x040fe40001f61670 */
[----:B------:R-:W-:Y:S02]  /*3dd0*/  ISETP.LT.OR P0, PT, R2, R223, P0 ;  /* 0x000000df0200720c */ /* 0x000fe40000701670 */
[C---:B------:R-:W-:Y:S02]  /*3de0*/  ISETP.LT.OR P6, PT, R0.reuse, R226, P6 ;  /* 0x000000e20000720c */ /* 0x040fe400037c1670 */
[----:B------:R-:W-:-:S02]  /*3df0*/  ISETP.LT.OR P2, PT, R0, R225, P2 ;  /* 0x000000e10000720c */ /* 0x000fc40001741670 */
[----:B------:R-:W-:Y:S02]  /*3e00*/  IADD3 R2, R0, 0x8, RZ ;  /* 0x0000000800027810 */ /* 0x000fe40007ffe0ff */
[----:B------:R-:W-:Y:S02]  /*3e10*/  FSEL R133, R40, -INF , !P6 ;  /* 0xff80000028857808 */ /* 0x000fe40007000000 */
[----:B------:R-:W-:Y:S02]  /*3e20*/  FSEL R140, R42, -INF , !P2 ;  /* 0xff8000002a8c7808 */ /* 0x000fe40005000000 */
[----:B------:R-:W-:Y:S02]  /*3e30*/  ISETP.GE.AND P6, PT, R0, R227, PT ;  /* 0x000000e30000720c */ /* 0x000fe40003fc6270 */
[----:B------:R-:W-:Y:S02]  /*3e40*/  ISETP.GE.AND P2, PT, R2, R230, PT ;  /* 0x000000e60200720c */ /* 0x000fe40003f46270 */
[----:B------:R-:W-:-:S02]  /*3e50*/  ISETP.LT.OR P6, PT, R0, R223, P6 ;  /* 0x000000df0000720c */ /* 0x000fc400037c1670 */
[----:B------:R-:W-:Y:S02]  /*3e60*/  ISETP.LT.OR P2, PT, R2, R226, P2 ;  /* 0x000000e20200720c */ /* 0x000fe40001741670 */
[----:B------:R-:W-:Y:S02]  /*3e70*/  IADD3 R20, R0, 0x9, RZ ;  /* 0x0000000900147810 */ /* 0x000fe40007ffe0ff */
[----:B------:R-:W-:Y:S02]  /*3e80*/  FSEL R90, R46, -INF , !P6 ;  /* 0xff8000002e5a7808 */ /* 0x000fe40007000000 */
[----:B------:R-:W-:Y:S01]  /*3e90*/  FSEL R88, R45, -INF , !P3 ;  /* 0xff8000002d587808 */ /* 0x000fe20005800000 */
[----:B-1----:R-:W-:Y:S01]  /*3ea0*/  HMMA.16816.F32 R60, R8, R28, R80 ;  /* 0x0000001c083c723c */ /* 0x002fe20000001850 */
[----:B------:R-:W-:Y:S02]  /*3eb0*/  FSEL R70, R47, -INF , !P0 ;  /* 0xff8000002f467808 */ /* 0x000fe40004000000 */
[----:B------:R-:W-:-:S02]  /*3ec0*/  FSEL R134, R36, -INF , !P2 ;  /* 0xff80000024867808 */ /* 0x000fc40005000000 */
[CC--:B------:R-:W-:Y:S02]  /*3ed0*/  ISETP.GE.AND P6, PT, R2.reuse, R228.reuse, PT ;  /* 0x000000e40200720c */ /* 0x0c0fe40003fc6270 */
[-C--:B------:R-:W-:Y:S01]  /*3ee0*/  ISETP.GE.AND P3, PT, R2, R227.reuse, PT ;  /* 0x000000e30200720c */ /* 0x080fe20003f66270 */
[----:B------:R-:W-:Y:S01]  /*3ef0*/  HMMA.16816.F32 R56, R4, R28, R84 ;  /* 0x0000001c0438723c */ /* 0x000fe20000001854 */
[C---:B------:R-:W-:Y:S02]  /*3f00*/  ISETP.GE.AND P0, PT, R20.reuse, R228, PT ;  /* 0x000000e41400720c */ /* 0x040fe40003f06270 */
[----:B------:R-:W-:Y:S02]  /*3f10*/  ISETP.GE.AND P2, PT, R20, R227, PT ;  /* 0x000000e31400720c */ /* 0x000fe40003f46270 */
[C---:B------:R-:W-:Y:S02]  /*3f20*/  ISETP.LT.OR P6, PT, R2.reuse, R224, P6 ;  /* 0x000000e00200720c */ /* 0x040fe400037c1670 */
[----:B------:R-:W-:-:S02]  /*3f30*/  ISETP.LT.OR P3, PT, R2, R223, P3 ;  /* 0x000000df0200720c */ /* 0x000fc40001f61670 */
[C---:B------:R-:W-:Y:S02]  /*3f40*/  ISETP.LT.OR P0, PT, R20.reuse, R224, P0 ;  /* 0x000000e01400720c */ /* 0x040fe40000701670 */
[----:B------:R-:W-:Y:S02]  /*3f50*/  ISETP.LT.OR P2, PT, R20, R223, P2 ;  /* 0x000000df1400720c */ /* 0x000fe40001741670 */
[----:B------:R-:W-:Y:S02]  /*3f60*/  FSEL R67, R32, -INF , !P6 ;  /* 0xff80000020437808 */ /* 0x000fe40007000000 */
[----:B------:R-:W-:Y:S02]  /*3f70*/  FSEL R69, R34, -INF , !P3 ;  /* 0xff80000022457808 */ /* 0x000fe40005800000 */
[----:B------:R-:W-:Y:S02]  /*3f80*/  FSEL R66, R33, -INF , !P0 ;  /* 0xff80000021427808 */ /* 0x000fe40004000000 */
[----:B------:R-:W-:-:S02]  /*3f90*/  FSEL R68, R35, -INF , !P2 ;  /* 0xff80000023447808 */ /* 0x000fc40005000000 */
[----:B------:R-:W1:Y:S01]  /*3fa0*/  LDSM.16.M88.4 R32, [R217+0x8c00] ;  /* 0x008c0000d920783b */ /* 0x000e620000000200 */
[C---:B------:R-:W-:Y:S02]  /*3fb0*/  ISETP.GE.AND P1, PT, R0.reuse, R228, PT ;  /* 0x000000e40000720c */ /* 0x040fe40003f26270 */
[----:B------:R-:W-:Y:S02]  /*3fc0*/  FSEL R104, R41, -INF , !P5 ;  /* 0xff80000029687808 */ /* 0x000fe40006800000 */
[----:B------:R-:W-:Y:S02]  /*3fd0*/  ISETP.LT.OR P1, PT, R0, R224, P1 ;  /* 0x000000e00000720c */ /* 0x000fe40000f21670 */
[----:B------:R-:W-:Y:S02]  /*3fe0*/  FSEL R139, R43, -INF , !P4 ;  /* 0xff8000002b8b7808 */ /* 0x000fe40006000000 */
[----:B------:R-:W-:Y:S01]  /*3ff0*/  FSEL R89, R44, -INF , !P1 ;  /* 0xff8000002c597808 */ /* 0x000fe20004800000 */
[----:B------:R-:W-:Y:S01]  /*4000*/  HMMA.16816.F32 R40, R8, R26, R72 ;  /* 0x0000001a0828723c */ /* 0x000fe20000001848 */
[----:B------:R-:W-:-:S02]  /*4010*/  ISETP.GE.AND P1, PT, R2, R229, PT ;  /* 0x000000e50200720c */ /* 0x000fc40003f26270 */
[----:B------:R-:W-:Y:S02]  /*4020*/  ISETP.GE.AND P5, PT, R20, R230, PT ;  /* 0x000000e61400720c */ /* 0x000fe40003fa6270 */
[----:B------:R-:W-:Y:S02]  /*4030*/  ISETP.LT.OR P1, PT, R2, R225, P1 ;  /* 0x000000e10200720c */ /* 0x000fe40000f21670 */
[----:B------:R-:W-:Y:S01]  /*4040*/  ISETP.GE.AND P4, PT, R20, R229, PT ;  /* 0x000000e51400720c */ /* 0x000fe20003f86270 */
[----:B------:R-:W-:Y:S01]  /*4050*/  HMMA.16816.F32 R44, R4, R26, R76 ;  /* 0x0000001a042c723c */ /* 0x000fe2000000184c */
[----:B------:R-:W-:Y:S01]  /*4060*/  IADD3 R2, R0, 0x10, RZ ;  /* 0x0000001000027810 */ /* 0x000fe20007ffe0ff */
[----:B------:R-:W2:Y:S01]  /*4070*/  LDSM.16.M88.4 R24, [R219+0x8c00] ;  /* 0x008c0000db18783b */ /* 0x000ea20000000200 */
[----:B------:R-:W-:Y:S01]  /*4080*/  ISETP.LT.OR P5, PT, R20, R226, P5 ;  /* 0x000000e21400720c */ /* 0x000fe20002fa1670 */
[----:B------:R-:W-:-:S04]  /*4090*/  DEPBAR.LE SB0, 0x0 ;  /* 0x000080000000791a */ /* 0x000fc80000000000 */
[----:B------:R-:W-:Y:S01]  /*40a0*/  BAR.SYNC.DEFER_BLOCKING 0x0 ;  /* 0x0000000000007b1d */ /* 0x000fe20000010000 */
[----:B------:R-:W-:Y:S02]  /*40b0*/  ISETP.LT.OR P4, PT, R20, R225, P4 ;  /* 0x000000e11400720c */ /* 0x000fe40002781670 */
[----:B------:R-:W-:Y:S02]  /*40c0*/  FSEL R138, R38, -INF , !P1 ;  /* 0xff800000268a7808 */ /* 0x000fe40004800000 */
[----:B------:R-:W-:Y:S02]  /*40d0*/  ISETP.GE.AND P1, PT, R2, R230, PT ;  /* 0x000000e60200720c */ /* 0x000fe40003f26270 */
[----:B------:R-:W-:Y:S02]  /*40e0*/  IADD3 R20, R0, 0x11, RZ ;  /* 0x0000001100147810 */ /* 0x000fe40007ffe0ff */
[C---:B------:R-:W-:Y:S02]  /*40f0*/  ISETP.GE.AND P6, PT, R2.reuse, R229, PT ;  /* 0x000000e50200720c */ /* 0x040fe40003fc6270 */
[----:B------:R-:W-:-:S02]  /*4100*/  ISETP.GE.AND P3, PT, R2, R228, PT ;  /* 0x000000e40200720c */ /* 0x000fc40003f66270 */
[C---:B------:R-:W-:Y:S02]  /*4110*/  ISETP.GE.AND P0, PT, R2.reuse, R227, PT ;  /* 0x000000e30200720c */ /* 0x040fe40003f06270 */
[----:B------:R-:W-:Y:S02]  /*4120*/  ISETP.LT.OR P1, PT, R2, R226, P1 ;  /* 0x000000e20200720c */ /* 0x000fe40000f21670 */
[----:B------:R-:W-:Y:S02]  /*4130*/  ISETP.GE.AND P2, PT, R20, R230, PT ;  /* 0x000000e61400720c */ /* 0x000fe40003f46270 */
[C---:B------:R-:W-:Y:S02]  /*4140*/  ISETP.LT.OR P6, PT, R2.reuse, R225, P6 ;  /* 0x000000e10200720c */ /* 0x040fe400037c1670 */
[C---:B------:R-:W-:Y:S02]  /*4150*/  ISETP.LT.OR P3, PT, R2.reuse, R224, P3 ;  /* 0x000000e00200720c */ /* 0x040fe40001f61670 */
[----:B------:R-:W-:-:S02]  /*4160*/  ISETP.LT.OR P0, PT, R2, R223, P0 ;  /* 0x000000df0200720c */ /* 0x000fc40000701670 */
[----:B------:R-:W-:Y:S02]  /*4170*/  FSEL R135, R39, -INF , !P4 ;  /* 0xff80000027877808 */ /* 0x000fe40006000000 */
[----:B------:R-:W-:Y:S02]  /*4180*/  FSEL R151, R52, -INF , !P1 ;  /* 0xff80000034977808 */ /* 0x000fe40004800000 */
[----:B------:R-:W-:Y:S02]  /*4190*/  ISETP.LT.OR P2, PT, R20, R226, P2 ;  /* 0x000000e21400720c */ /* 0x000fe40001741670 */
[----:B------:R-:W-:Y:S02]  /*41a0*/  IADD3 R2, R0, 0x18, RZ ;  /* 0x0000001800027810 */ /* 0x000fe40007ffe0ff */
[C---:B------:R-:W-:Y:S02]  /*41b0*/  ISETP.GE.AND P4, PT, R20.reuse, R228, PT ;  /* 0x000000e41400720c */ /* 0x040fe40003f86270 */
[----:B------:R-:W-:-:S02]  /*41c0*/  ISETP.GE.AND P1, PT, R20, R227, PT ;  /* 0x000000e31400720c */ /* 0x000fc40003f26270 */
[----:B------:R-:W-:Y:S02]  /*41d0*/  FSEL R132, R37, -INF , !P5 ;  /* 0xff80000025847808 */ /* 0x000fe40006800000 */
[----:B------:R-:W-:Y:S01]  /*41e0*/  FSEL R161, R54, -INF , !P6 ;  /* 0xff80000036a17808 */ /* 0x000fe20007000000 */
[----:B-1----:R-:W-:Y:S01]  /*41f0*/  HMMA.16816.F32 R36, R12, R32, R116 ;  /* 0x000000200c24723c */ /* 0x002fe20000001874 */
[----:B------:R-:W-:Y:S02]  /*4200*/  FSEL R71, R48, -INF , !P3 ;  /* 0xff80000030477808 */ /* 0x000fe40005800000 */
[----:B------:R-:W-:Y:S02]  /*4210*/  FSEL R74, R50, -INF , !P0 ;  /* 0xff800000324a7808 */ /* 0x000fe40004000000 */
[----:B------:R-:W-:Y:S02]  /*4220*/  FSEL R150, R53, -INF , !P2 ;  /* 0xff80000035967808 */ /* 0x000fe40005000000 */
[----:B------:R-:W-:-:S02]  /*4230*/  ISETP.GE.AND P5, PT, R20, R229, PT ;  /* 0x000000e51400720c */ /* 0x000fc40003fa6270 */
[C---:B------:R-:W-:Y:S02]  /*4240*/  ISETP.LT.OR P4, PT, R20.reuse, R224, P4 ;  /* 0x000000e01400720c */ /* 0x040fe40002781670 */
[----:B------:R-:W-:Y:S02]  /*4250*/  ISETP.LT.OR P1, PT, R20, R223, P1 ;  /* 0x000000df1400720c */ /* 0x000fe40000f21670 */
[C---:B------:R-:W-:Y:S02]  /*4260*/  ISETP.GE.AND P6, PT, R2.reuse, R230, PT ;  /* 0x000000e60200720c */ /* 0x040fe40003fc6270 */
[C---:B------:R-:W-:Y:S02]  /*4270*/  ISETP.GE.AND P3, PT, R2.reuse, R229, PT ;  /* 0x000000e50200720c */ /* 0x040fe40003f66270 */
[C---:B------:R-:W-:Y:S02]  /*4280*/  ISETP.GE.AND P0, PT, R2.reuse, R228, PT ;  /* 0x000000e40200720c */ /* 0x040fe40003f06270 */
[----:B------:R-:W-:-:S02]  /*4290*/  ISETP.GE.AND P2, PT, R2, R227, PT ;  /* 0x000000e30200720c */ /* 0x000fc40003f46270 */
[-C--:B------:R-:W-:Y:S02]  /*42a0*/  ISETP.LT.OR P5, PT, R20, R225.reuse, P5 ;  /* 0x000000e11400720c */ /* 0x080fe40002fa1670 */
[C---:B------:R-:W-:Y:S01]  /*42b0*/  ISETP.LT.OR P6, PT, R2.reuse, R226, P6 ;  /* 0x000000e20200720c */ /* 0x040fe200037c1670 */
[----:B--2---:R-:W-:Y:S01]  /*42c0*/  HMMA.16816.F32 R36, R4, R24, R36 ;  /* 0x000000180424723c */ /* 0x004fe20000001824 */
[C---:B------:R-:W-:Y:S02]  /*42d0*/  ISETP.LT.OR P3, PT, R2.reuse, R225, P3 ;  /* 0x000000e10200720c */ /* 0x040fe40001f61670 */
[C---:B------:R-:W-:Y:S02]  /*42e0*/  ISETP.LT.OR P0, PT, R2.reuse, R224, P0 ;  /* 0x000000e00200720c */ /* 0x040fe40000701670 */
[----:B------:R-:W-:Y:S02]  /*42f0*/  ISETP.LT.OR P2, PT, R2, R223, P2 ;  /* 0x000000df0200720c */ /* 0x000fe40001741670 */
[----:B------:R-:W-:-:S02]  /*4300*/  FSEL R52, R49, -INF , !P4 ;  /* 0xff80000031347808 */ /* 0x000fc40006000000 */
[----:B------:R-:W-:Y:S02]  /*4310*/  FSEL R75, R51, -INF , !P1 ;  /* 0xff800000334b7808 */ /* 0x000fe40004800000 */
[C---:B------:R-:W-:Y:S01]  /*4320*/  IADD3 R20, R0.reuse, 0x19, RZ ;  /* 0x0000001900147810 */ /* 0x040fe20007ffe0ff */
[C---:B------:R-:W-:Y:S01]  /*4330*/  HMMA.16816.F32 R48, R16.reuse, R32, R96 ;  /* 0x000000201030723c */ /* 0x040fe20000001860 */
[----:B------:R-:W-:Y:S02]  /*4340*/  IADD3 R2, R0, 0x20, RZ ;  /* 0x0000002000027810 */ /* 0x000fe40007ffe0ff */
[----:B------:R-:W-:Y:S02]  /*4350*/  FSEL R160, R55, -INF , !P5 ;  /* 0xff80000037a07808 */ /* 0x000fe40006800000 */
[----:B------:R-:W-:Y:S02]  /*4360*/  FSEL R147, R40, -INF , !P6 ;  /* 0xff80000028937808 */ /* 0x000fe40007000000 */
[----:B------:R-:W-:Y:S01]  /*4370*/  FSEL R149, R42, -INF , !P3 ;  /* 0xff8000002a957808 */ /* 0x000fe20005800000 */
[----:B------:R-:W-:Y:S01]  /*4380*/  HMMA.16816.F32 R16, R16, R34, R100 ;  /* 0x000000221010723c */ /* 0x000fe20000001864 */
[----:B------:R-:W-:-:S02]  /*4390*/  ISETP.GE.AND P5, PT, R20, R230, PT ;  /* 0x000000e61400720c */ /* 0x000fc40003fa6270 */
[----:B------:R-:W-:Y:S02]  /*43a0*/  ISETP.GE.AND P1, PT, R2, R230, PT ;  /* 0x000000e60200720c */ /* 0x000fe40003f26270 */
[C---:B------:R-:W-:Y:S02]  /*43b0*/  ISETP.GE.AND P4, PT, R20.reuse, R229, PT ;  /* 0x000000e51400720c */ /* 0x040fe40003f86270 */
[C---:B------:R-:W-:Y:S02]  /*43c0*/  ISETP.GE.AND P6, PT, R20.reuse, R228, PT ;  /* 0x000000e41400720c */ /* 0x040fe40003fc6270 */
[C---:B------:R-:W-:Y:S02]  /*43d0*/  ISETP.GE.AND P3, PT, R20.reuse, R227, PT ;  /* 0x000000e31400720c */ /* 0x040fe40003f66270 */
        /* <DEDUP_REMOVED lines=19> */
[C---:B------:R-:W-:Y:S01]  /*4510*/  ISETP.LT.OR P4, PT, R20.reuse, R226, P4 ;  /* 0x000000e21400720c */ /* 0x040fe20002781670 */
[----:B------:R-:W-:Y:S01]  /*4520*/  HMMA.16816.F32 R28, R4, R30, R108 ;  /* 0x0000001e041c723c */ /* 0x000fe2000000186c */
[C---:B------:R-:W-:Y:S02]  /*4530*/  ISETP.LT.OR P5, PT, R20.reuse, R225, P5 ;  /* 0x000000e11400720c */ /* 0x040fe40002fa1670 */
[C---:B------:R-:W-:Y:S02]  /*4540*/  ISETP.LT.OR P3, PT, R20.reuse, R224, P3 ;  /* 0x000000e01400720c */ /* 0x040fe40001f61670 */
[----:B------:R-:W-:-:S02]  /*4550*/  ISETP.LT.OR P1, PT, R20, R223, P1 ;  /* 0x000000df1400720c */ /* 0x000fc40000f21670 */
[C---:B------:R-:W-:Y:S01]  /*4560*/  ISETP.GE.AND P0, PT, R2.reuse, R229, PT ;  /* 0x000000e50200720c */ /* 0x040fe20003f06270 */
[----:B------:R-:W-:Y:S01]  /*4570*/  HMMA.16816.F32 R20, R12, R34, R120 ;  /* 0x000000220c14723c */ /* 0x000fe20000001878 */
[C---:B------:R-:W-:Y:S02]  /*4580*/  ISETP.GE.AND P2, PT, R2.reuse, R228, PT ;  /* 0x000000e40200720c */ /* 0x040fe40003f46270 */
[C---:B------:R-:W-:Y:S02]  /*4590*/  ISETP.GE.AND P6, PT, R2.reuse, R227, PT ;  /* 0x000000e30200720c */ /* 0x040fe40003fc6270 */
[C---:B------:R-:W-:Y:S02]  /*45a0*/  ISETP.LT.OR P0, PT, R2.reuse, R225, P0 ;  /* 0x000000e10200720c */ /* 0x040fe40000701670 */
[C---:B------:R-:W-:Y:S01]  /*45b0*/  ISETP.LT.OR P2, PT, R2.reuse, R224, P2 ;  /* 0x000000e00200720c */ /* 0x040fe20001741670 */
[----:B------:R-:W-:Y:S01]  /*45c0*/  HMMA.16816.F32 R8, R8, R26, R16 ;  /* 0x0000001a0808723c */ /* 0x000fe20000001810 */
[----:B------:R-:W-:-:S02]  /*45d0*/  ISETP.LT.OR P6, PT, R2, R223, P6 ;  /* 0x000000df0200720c */ /* 0x000fc400037c1670 */
[C---:B------:R-:W-:Y:S02]  /*45e0*/  IADD3 R2, R0.reuse, 0x28, RZ ;  /* 0x0000002800027810 */ /* 0x040fe40007ffe0ff */
[----:B------:R-:W-:Y:S02]  /*45f0*/  IADD3 R12, R0, 0x29, RZ ;  /* 0x00000029000c7810 */ /* 0x000fe40007ffe0ff */
[----:B------:R-:W-:Y:S02]  /*4600*/  FSEL R242, R62, -INF , !P0 ;  /* 0xff8000003ef27808 */ /* 0x000fe40004000000 */
[----:B------:R-:W-:Y:S02]  /*4610*/  FSEL R167, R56, -INF , !P2 ;  /* 0xff80000038a77808 */ /* 0x000fe40005000000 */
[----:B------:R-:W-:Y:S02]  /*4620*/  FSEL R203, R58, -INF , !P6 ;  /* 0xff8000003acb7808 */ /* 0x000fe40007000000 */
[----:B------:R-:W-:-:S02]  /*4630*/  FSEL R234, R61, -INF , !P4 ;  /* 0xff8000003dea7808 */ /* 0x000fc40006000000 */
[----:B------:R-:W-:Y:S01]  /*4640*/  FSEL R201, R59, -INF , !P1 ;  /* 0xff8000003bc97808 */ /* 0x000fe20004800000 */
[----:B------:R-:W-:Y:S01]  /*4650*/  HMMA.16816.F32 R4, R4, R26, R20 ;  /* 0x0000001a0404723c */ /* 0x000fe20000001814 */
[C---:B------:R-:W-:Y:S02]  /*4660*/  ISETP.GE.AND P0, PT, R2.reuse, R230, PT ;  /* 0x000000e60200720c */ /* 0x040fe40003f06270 */
[C---:B------:R-:W-:Y:S02]  /*4670*/  ISETP.GE.AND P2, PT, R2.reuse, R229, PT ;  /* 0x000000e50200720c */ /* 0x040fe40003f46270 */
[CC--:B------:R-:W-:Y:S02]  /*4680*/  ISETP.GE.AND P6, PT, R2.reuse, R228.reuse, PT ;  /* 0x000000e40200720c */ /* 0x0c0fe40003fc6270 */
[----:B------:R-:W-:Y:S02]  /*4690*/  ISETP.GE.AND P4, PT, R2, R227, PT ;  /* 0x000000e30200720c */ /* 0x000fe40003f86270 */
[----:B------:R-:W-:-:S02]  /*46a0*/  ISETP.GE.AND P1, PT, R12, R228, PT ;  /* 0x000000e40c00720c */ /* 0x000fc40003f26270 */
[C---:B------:R-:W-:Y:S02]  /*46b0*/  ISETP.LT.OR P0, PT, R2.reuse, R226, P0 ;  /* 0x000000e20200720c */ /* 0x040fe40000701670 */
[C---:B------:R-:W-:Y:S02]  /*46c0*/  ISETP.LT.OR P2, PT, R2.reuse, R225, P2 ;  /* 0x000000e10200720c */ /* 0x040fe40001741670 */
[CC--:B------:R-:W-:Y:S02]  /*46d0*/  ISETP.LT.OR P6, PT, R2.reuse, R224.reuse, P6 ;  /* 0x000000e00200720c */ /* 0x0c0fe400037c1670 */
[----:B------:R-:W-:Y:S02]  /*46e0*/  ISETP.LT.OR P4, PT, R2, R223, P4 ;  /* 0x000000df0200720c */ /* 0x000fe40002781670 */
[----:B------:R-:W-:Y:S02]  /*46f0*/  ISETP.LT.OR P1, PT, R12, R224, P1 ;  /* 0x000000e00c00720c */ /* 0x000fe40000f21670 */
[----:B------:R-:W-:-:S02]  /*4700*/  IADD3 R2, R0, 0x30, RZ ;  /* 0x0000003000027810 */ /* 0x000fc40007ffe0ff */
[----:B------:R-:W-:Y:S02]  /*4710*/  FSEL R238, R63, -INF , !P5 ;  /* 0xff8000003fee7808 */ /* 0x000fe40006800000 */
[----:B------:R-:W-:Y:S02]  /*4720*/  FSEL R165, R57, -INF , !P3 ;  /* 0xff80000039a57808 */ /* 0x000fe40005800000 */
[----:B------:R-:W-:Y:S02]  /*4730*/  FSEL R215, R44, -INF , !P0 ;  /* 0xff8000002cd77808 */ /* 0x000fe40004000000 */
[----:B------:R-:W-:Y:S02]  /*4740*/  FSEL R214, R46, -INF , !P2 ;  /* 0xff8000002ed67808 */ /* 0x000fe40005000000 */
[----:B------:R-:W-:Y:S02]  /*4750*/  FSEL R164, R28, -INF , !P6 ;  /* 0xff8000001ca47808 */ /* 0x000fe40007000000 */
[----:B------:R-:W-:-:S02]  /*4760*/  FSEL R202, R30, -INF , !P4 ;  /* 0xff8000001eca7808 */ /* 0x000fc40006000000 */
[----:B------:R-:W-:Y:S02]  /*4770*/  FSEL R166, R29, -INF , !P1 ;  /* 0xff8000001da67808 */ /* 0x000fe40004800000 */
[CC--:B------:R-:W-:Y:S02]  /*4780*/  ISETP.GE.AND P5, PT, R12.reuse, R230.reuse, PT ;  /* 0x000000e60c00720c */ /* 0x0c0fe40003fa6270 */
[C---:B------:R-:W-:Y:S02]  /*4790*/  ISETP.GE.AND P3, PT, R12.reuse, R229, PT ;  /* 0x000000e50c00720c */ /* 0x040fe40003f66270 */
[----:B------:R-:W-:Y:S02]  /*47a0*/  ISETP.GE.AND P0, PT, R12, R227, PT ;  /* 0x000000e30c00720c */ /* 0x000fe40003f06270 */
[C---:B------:R-:W-:Y:S02]  /*47b0*/  ISETP.GE.AND P2, PT, R2.reuse, R230, PT ;  /* 0x000000e60200720c */ /* 0x040fe40003f46270 */
[----:B------:R-:W-:-:S02]  /*47c0*/  ISETP.GE.AND P6, PT, R2, R229, PT ;  /* 0x000000e50200720c */ /* 0x000fc40003fc6270 */
[C---:B------:R-:W-:Y:S02]  /*47d0*/  ISETP.GE.AND P4, PT, R2.reuse, R228, PT ;  /* 0x000000e40200720c */ /* 0x040fe40003f86270 */
[----:B------:R-:W-:Y:S02]  /*47e0*/  ISETP.GE.AND P1, PT, R2, R227, PT ;  /* 0x000000e30200720c */ /* 0x000fe40003f26270 */
[CC--:B------:R-:W-:Y:S02]  /*47f0*/  ISETP.LT.OR P5, PT, R12.reuse, R226.reuse, P5 ;  /* 0x000000e20c00720c */ /* 0x0c0fe40002fa1670 */
        /* <DEDUP_REMOVED lines=17> */
[C---:B------:R-:W-:Y:S02]  /*4910*/  ISETP.LT.OR P3, PT, R2.reuse, R224, P3 ;  /* 0x000000e00200720c */ /* 0x040fe40001f61670 */
[----:B------:R-:W-:Y:S02]  /*4920*/  ISETP.LT.OR P2, PT, R2, R223, P2 ;  /* 0x000000df0200720c */ /* 0x000fe40001741670 */
[----:B------:R-:W-:Y:S02]  /*4930*/  IADD3 R2, R0, 0x38, RZ ;  /* 0x0000003800027810 */ /* 0x000fe40007ffe0ff */
[----:B------:R-:W-:-:S02]  /*4940*/  FSEL R245, R41, -INF , !P0 ;  /* 0xff80000029f57808 */ /* 0x000fc40004000000 */
[----:B------:R-:W-:Y:S02]  /*4950*/  ISETP.GE.AND P0, PT, R2, R227, PT ;  /* 0x000000e30200720c */ /* 0x000fe40003f06270 */
[----:B------:R-:W-:Y:S02]  /*4960*/  FSEL R241, R38, -INF , !P1 ;  /* 0xff80000026f17808 */ /* 0x000fe40004800000 */
[C---:B------:R-:W-:Y:S02]  /*4970*/  ISETP.LT.OR P0, PT, R2.reuse, R223, P0 ;  /* 0x000000df0200720c */ /* 0x040fe40000701670 */
[----:B------:R-:W-:Y:S02]  /*4980*/  ISETP.GE.AND P1, PT, R2, R228, PT ;  /* 0x000000e40200720c */ /* 0x000fe40003f26270 */
[----:B------:R-:W-:Y:S02]  /*4990*/  FSEL R239, R6, -INF , !P0 ;  /* 0xff80000006ef7808 */ /* 0x000fe40004000000 */
[----:B------:R-:W-:-:S02]  /*49a0*/  PLOP3.LUT P0, PT, PT, PT, UP0, 0x80, 0x0 ;  /* 0x000000000000781c */ /* 0x000fc40003f0f008 */
        /* <DEDUP_REMOVED lines=8> */
[CC--:B------:R-:W-:Y:S02]  /*4a30*/  ISETP.GE.AND P6, PT, R2.reuse, R230.reuse, PT ;  /* 0x000000e60200720c */ /* 0x0c0fe40003fc6270 */
[-C--:B------:R-:W-:Y:S02]  /*4a40*/  ISETP.GE.AND P4, PT, R2, R229.reuse, PT ;  /* 0x000000e50200720c */ /* 0x080fe40003f86270 */
[C---:B------:R-:W-:Y:S02]  /*4a50*/  ISETP.GE.AND P5, PT, R0.reuse, R230, PT ;  /* 0x000000e60000720c */ /* 0x040fe40003fa6270 */
[----:B------:R-:W-:-:S02]  /*4a60*/  ISETP.GE.AND P3, PT, R0, R229, PT ;  /* 0x000000e50000720c */ /* 0x000fc40003f66270 */
[C---:B------:R-:W-:Y:S02]  /*4a70*/  ISETP.GE.AND P2, PT, R0.reuse, R228, PT ;  /* 0x000000e40000720c */ /* 0x040fe40003f46270 */
[----:B------:R-:W-:Y:S02]  /*4a80*/  ISETP.GE.AND P1, PT, R0, R227, PT ;  /* 0x000000e30000720c */ /* 0x000fe40003f26270 */
[CC--:B------:R-:W-:Y:S02]  /*4a90*/  ISETP.LT.OR P6, PT, R2.reuse, R226.reuse, P6 ;  /* 0x000000e20200720c */ /* 0x0c0fe400037c1670 */
[-C--:B------:R-:W-:Y:S02]  /*4aa0*/  ISETP.LT.OR P4, PT, R2, R225.reuse, P4 ;  /* 0x000000e10200720c */ /* 0x080fe40002781670 */
[C---:B------:R-:W-:Y:S02]  /*4ab0*/  ISETP.LT.OR P5, PT, R0.reuse, R226, P5 ;  /* 0x000000e20000720c */ /* 0x040fe40002fa1670 */
[----:B------:R-:W-:-:S02]  /*4ac0*/  ISETP.LT.OR P3, PT, R0, R225, P3 ;  /* 0x000000e10000720c */ /* 0x000fc40001f61670 */
[C---:B------:R-:W-:Y:S02]  /*4ad0*/  ISETP.LT.OR P2, PT, R0.reuse, R224, P2 ;  /* 0x000000e00000720c */ /* 0x040fe40001741670 */
[----:B------:R-:W-:Y:S01]  /*4ae0*/  ISETP.LT.OR P1, PT, R0, R223, P1 ;  /* 0x000000df0000720c */ /* 0x000fe20000f21670 */
[----:B------:R-:W-:Y:S01]  /*4af0*/  IMAD.IADD R0, R148, 0x1, R91 ;  /* 0x0000000194007824 */ /* 0x000fe200078e025b */
[----:B------:R-:W-:Y:S02]  /*4b00*/  FSEL R232, R5, -INF , !P2 ;  /* 0xff80000005e87808 */ /* 0x000fe40005000000 */
[----:B------:R-:W-:Y:S02]  /*4b10*/  FSEL R240, R7, -INF , !P1 ;  /* 0xff80000007f07808 */ /* 0x000fe40004800000 */
[----:B------:R-:W-:Y:S02]  /*4b20*/  FSEL R243, R8, -INF , !P6 ;  /* 0xff80000008f37808 */ /* 0x000fe40007000000 */
[----:B------:R-:W-:-:S02]  /*4b30*/  FSEL R247, R10, -INF , !P4 ;  /* 0xff8000000af77808 */ /* 0x000fc40006000000 */
[----:B------:R-:W-:Y:S02]  /*4b40*/  FSEL R244, R9, -INF , !P5 ;  /* 0xff80000009f47808 */ /* 0x000fe40006800000 */
[----:B------:R-:W-:Y:S01]  /*4b50*/  FSEL R248, R11, -INF , !P3 ;  /* 0xff8000000bf87808 */ /* 0x000fe20005800000 */
[----:B------:R-:W-:Y:S05]  /*4b60*/  @!P0 BRA `(.L_x_387) ;  /* 0x000003b000008947 */ /* 0x000fea0003800000 */
[----:B------:R-:W-:Y:S01]  /*4b70*/  UIADD3 UR9, UR34, -0x2, URZ ;  /* 0xfffffffe22097890 */ /* 0x000fe2000fffe03f */
[----:B------:R-:W-:Y:S01]  /*4b80*/  ISETP.GE.AND P5, PT, R162, c[0x0][0x220], PT ;  /* 0x00008800a2007a0c */ /* 0x000fe20003fa6270 */
[----:B------:R-:W-:Y:S01]  /*4b90*/  BSSY B0, `(.L_x_388) ;  /* 0x0000037000007945 */ /* 0x000fe20003800000 */
[----:B------:R-:W-:Y:S01]  /*4ba0*/  ISETP.GE.AND P4, PT, R159, c[0x0][0x220], PT ;  /* 0x000088009f007a0c */ /* 0x000fe20003f86270 */
[----:B------:R-:W-:Y:S01]  /*4bb0*/  USHF.R.S32.HI UR8, URZ, 0x1f, UR9 ;  /* 0x0000001f3f087899 */ /* 0x000fe20008011409 */
[----:B------:R-:W-:Y:S01]  /*4bc0*/  ISETP.GE.AND P2, PT, R158, c[0x0][0x220], PT ;  /* 0x000088009e007a0c */ /* 0x000fe20003f46270 */
[----:B------:R-:W-:Y:S01]  /*4bd0*/  UIMAD UR5, UR5, UR9, URZ ;  /* 0x00000009050572a4 */ /* 0x000fe2000f8e023f */
[----:B------:R-:W-:-:S03]  /*4be0*/  IMAD.WIDE.U32 R4, R153, UR9, R156 ;  /* 0x0000000999047c25 */ /* 0x000fc6000f8e009c */
[----:B------:R-:W-:-:S04]  /*4bf0*/  UIMAD UR5, UR8, UR7, UR5 ;  /* 0x00000007080572a4 */ /* 0x000fc8000f8e0205 */
[C---:B------:R-:W-:Y:S01]  /*4c00*/  @!P5 LEA R14, P6, R4.reuse, c[0x0][0x168], 0x1 ;  /* 0x00005a00040eda11 */ /* 0x040fe200078c08ff */
[----:B------:R1:W-:Y:S01]  /*4c10*/  @P5 STS [R222+0x6000], RZ ;  /* 0x006000ffde005388 */ /* 0x0003e20000000800 */
[----:B------:R-:W-:Y:S02]  /*4c20*/  IADD3 R5, R5, UR5, RZ ;  /* 0x0000000505057c10 */ /* 0x000fe4000fffe0ff */
[C---:B------:R-:W-:Y:S01]  /*4c30*/  @!P4 LEA R12, P3, R4.reuse, c[0x0][0x168], 0x1 ;  /* 0x00005a00040cca11 */ /* 0x040fe200078608ff */
[----:B------:R1:W-:Y:S01]  /*4c40*/  @P5 STS [R222+0x6004], RZ ;  /* 0x006004ffde005388 */ /* 0x0003e20000000800 */
[C---:B------:R-:W-:Y:S02]  /*4c50*/  @!P2 LEA R10, P1, R4.reuse, c[0x0][0x168], 0x1 ;  /* 0x00005a00040aaa11 */ /* 0x040fe400078208ff */
[C---:B------:R-:W-:Y:S01]  /*4c60*/  @!P5 LEA.HI.X R15, R4.reuse, c[0x0][0x16c], R5, 0x1, P6 ;  /* 0x00005b00040fda11 */ /* 0x040fe200030f0c05 */
[----:B------:R1:W-:Y:S01]  /*4c70*/  @P5 STS.64 [R222+0x6008], RZ ;  /* 0x006008ffde005388 */ /* 0x0003e20000000a00 */
[----:B------:R-:W-:-:S02]  /*4c80*/  IADD3 R2, P6, R4, UR23, RZ ;  /* 0x0000001704027c10 */ /* 0x000fc4000ffde0ff */
[C-C-:B------:R-:W-:Y:S01]  /*4c90*/  @!P4 LEA.HI.X R13, R4.reuse, c[0x0][0x16c], R5.reuse, 0x1, P3 ;  /* 0x00005b00040dca11 */ /* 0x140fe200018f0c05 */
[----:B------:R-:W-:Y:S01]  /*4ca0*/  @!PT LDS RZ, [RZ] ;  /* 0x00000000fffff984 */ /* 0x000fe20000000800 */
[----:B------:R-:W-:Y:S01]  /*4cb0*/  @!PT LDS RZ, [RZ] ;  /* 0x00000000fffff984 */ /* 0x000fe20000000800 */
[----:B------:R-:W-:Y:S01]  /*4cc0*/  @!PT LDS RZ, [RZ] ;  /* 0x00000000fffff984 */ /* 0x000fe20000000800 */
[----:B------:R1:W-:Y:S01]  /*4cd0*/  @!P5 LDGSTS.E.BYPASS.LTC128B.128 [R222+0x6000], [R14.64] ;  /* 0x060000000ededfae */ /* 0x0003e2000b901d5e */
[----:B------:R-:W-:Y:S02]  /*4ce0*/  @!P2 LEA.HI.X R11, R4, c[0x0][0x16c], R5, 0x1, P1 ;  /* 0x00005b00040baa11 */ /* 0x000fe400008f0c05 */
[C---:B------:R-:W-:Y:S01]  /*4cf0*/  @!P5 LEA R8, P3, R2.reuse, c[0x0][0x168], 0x1 ;  /* 0x00005a000208da11 */ /* 0x040fe200078608ff */
[----:B------:R1:W-:Y:S01]  /*4d00*/  @P4 STS.128 [R222+0x7000], RZ ;  /* 0x007000ffde004388 */ /* 0x0003e20000000c00 */
[----:B------:R-:W-:Y:S02]  /*4d10*/  IADD3.X R4, R5, UR22, RZ, P6, !PT ;  /* 0x0000001605047c10 */ /* 0x000fe4000b7fe4ff */
[C---:B------:R-:W-:Y:S01]  /*4d20*/  @!P4 LEA R6, P1, R2.reuse, c[0x0][0x168], 0x1 ;  /* 0x00005a000206ca11 */ /* 0x040fe200078208ff */
[----:B------:R-:W-:Y:S01]  /*4d30*/  @!PT LDS RZ, [RZ] ;  /* 0x00000000fffff984 */ /* 0x000fe20000000800 */
[----:B------:R-:W-:Y:S01]  /*4d40*/  @!PT LDS RZ, [RZ] ;  /* 0x00000000fffff984 */ /* 0x000fe20000000800 */
[----:B------:R-:W-:Y:S01]  /*4d50*/  @!PT LDS RZ, [RZ] ;  /* 0x00000000fffff984 */ /* 0x000fe20000000800 */
[----:B------:R1:W-:Y:S01]  /*4d60*/  @!P4 LDGSTS.E.BYPASS.LTC128B.128 [R222+0x7000], [R12.64+0x40] ;  /* 0x070000400cdecfae */ /* 0x0003e2000b901d5e */
[----:B------:R-:W-:-:S02]  /*4d70*/  @!P5 LEA.HI.X R9, R2, c[0x0][0x16c], R4, 0x1, P3 ;  /* 0x00005b000209da11 */ /* 0x000fc400018f0c04 */
[----:B------:R-:W-:Y:S01]  /*4d80*/  @!P4 LEA.HI.X R7, R2, c[0x0][0x16c], R4, 0x1, P1 ;  /* 0x00005b000207ca11 */ /* 0x000fe200008f0c04 */
        /* <DEDUP_REMOVED lines=23> */
.L_x_389:
[----:B------:R-:W-:Y:S05]  /*4f00*/  BSYNC B0 ;  /* 0x0000000000007941 */ /* 0x000fea0003800000 */
.L_x_388:
[----:B------:R-:W0:Y:S02]  /*4f10*/  LDGDEPBAR ;  /* 0x00000000000079af */ /* 0x000e240000000000 */
.L_x_387:
[----:B------:R-:W-:Y:S01]  /*4f20*/  FMNMX.FTZ R2, R89, R88, !PT ;  /* 0x0000005859027209 */ /* 0x000fe20007810000 */
[----:B------:R-:W-:Y:S01]  /*4f30*/  USHF.L.U32 UR5, UR4, 0x1, URZ ;  /* 0x0000000104057899 */ /* 0x000fe2000800063f */
[----:B-1----:R-:W-:Y:S01]  /*4f40*/  IADD3 R7, R154, 0x4, RZ ;  /* 0x000000049a077810 */ /* 0x002fe20007ffe0ff */
[----:B------:R-:W-:Y:S01]  /*4f50*/  STL [R1+0x84], R219 ;  /* 0x000084db01007387 */ /* 0x000fe20000100800 */
[----:B------:R-:W-:Y:S01]  /*4f60*/  FMNMX.FTZ R2, R67, R2, !PT ;  /* 0x0000000243027209 */ /* 0x000fe20007810000 */
[----:B------:R-:W-:Y:S01]  /*4f70*/  UIADD3 UR15, UR33, -0x4498517b, URZ ;  /* 0xbb67ae85210f7890 */ /* 0x000fe2000fffe03f */
[----:B------:R-:W-:Y:S01]  /*4f80*/  LOP3.LUT R40, R152, UR32, RZ, 0x3c, !PT ;  /* 0x0000002098287c12 */ /* 0x000fe2000f8e3cff */
[----:B------:R-:W-:Y:S01]  /*4f90*/  IMAD.WIDE.U32 R106, R7, -0x326172a9, RZ ;  /* 0xcd9e8d57076a7825 */ /* 0x000fe200078e00ff */
[----:B------:R-:W-:Y:S01]  /*4fa0*/  FMNMX.FTZ R2, R66, R2, !PT ;  /* 0x0000000242027209 */ /* 0x000fe20007810000 */
[----:B------:R-:W-:Y:S01]  /*4fb0*/  STL [R1+0x80], R217 ;  /* 0x000080d901007387 */ /* 0x000fe20000100800 */
[----:B------:R-:W-:Y:S01]  /*4fc0*/  UIADD3 UR16, UR32, -0x61c88647, URZ ;  /* 0x9e3779b920107890 */ /* 0x000fe2000fffe03f */
[----:B------:R-:W-:Y:S01]  /*4fd0*/  IMAD.WIDE.U32 R136, R155, -0x2daee0ad, RZ ;  /* 0xd2511f539b887825 */ /* 0x000fe200078e00ff */
[----:B------:R-:W-:Y:S01]  /*4fe0*/  FMNMX.FTZ R2, R71, R2, !PT ;  /* 0x0000000247027209 */ /* 0x000fe20007810000 */
[----:B------:R1:W-:Y:S01]  /*4ff0*/  STL [R1+0x20], R7 ;  /* 0x0000200701007387 */ /* 0x0003e20000100800 */
[----:B------:R-:W-:Y:S01]  /*5000*/  UIADD3 UR14, UR32, 0x3c6ef372, URZ ;  /* 0x3c6ef372200e7890 */ /* 0x000fe2000fffe03f */
[----:B------:R-:W-:Y:S01]  /*5010*/  IMAD.SHL.U32 R216, R0, 0x2, RZ ;  /* 0x0000000200d87824 */ /* 0x000fe200078e00ff */
[----:B------:R-:W-:Y:S01]  /*5020*/  FMNMX.FTZ R2, R52, R2, !PT ;  /* 0x0000000234027209 */ /* 0x000fe20007810000 */
[----:B------:R-:W-:Y:S01]  /*5030*/  UIADD3 UR13, UR33, 0x76cf5d0a, URZ ;  /* 0x76cf5d0a210d7890 */ /* 0x000fe2000fffe03f */
[----:B------:R-:W-:Y:S01]  /*5040*/  IMAD.WIDE.U32 R170, R154, -0x326172a9, RZ ;  /* 0xcd9e8d579aaa7825 */ /* 0x000fe200078e00ff */
[----:B------:R-:W-:Y:S01]  /*5050*/  UIADD3 UR11, UR33, 0x32370b8f, URZ ;  /* 0x32370b8f210b7890 */ /* 0x000fe2000fffe03f */
[----:B------:R-:W-:Y:S01]  /*5060*/  FMNMX.FTZ R2, R53, R2, !PT ;  /* 0x0000000235027209 */ /* 0x000fe20007810000 */
[----:B------:R-:W-:Y:S01]  /*5070*/  UIADD3 UR12, UR32, -0x255992d5, URZ ;  /* 0xdaa66d2b200c7890 */ /* 0x000fe2000fffe03f */
[----:B------:R-:W-:Y:S01]  /*5080*/  IMAD R218, R3, 0x2, R216 ;  /* 0x0000000203da7824 */ /* 0x000fe200078e02d8 */
[----:B------:R-:W-:Y:S01]  /*5090*/  UIADD3 UR10, UR32, 0x78dde6e4, URZ ;  /* 0x78dde6e4200a7890 */ /* 0x000fe2000fffe03f */
[----:B------:R-:W-:Y:S01]  /*50a0*/  FMNMX.FTZ R2, R54, R2, !PT ;  /* 0x0000000236027209 */ /* 0x000fe20007810000 */
[----:B------:R-:W-:Y:S01]  /*50b0*/  UIADD3 UR7, UR33, -0x56f99767, URZ ;  /* 0xa906689921077890 */ /* 0x000fe2000fffe03f */
[----:B------:R-:W-:Y:S01]  /*50c0*/  LDSM.16.MT88.4 R76, [R216+0x9000] ;  /* 0x00900000d84c783b */ /* 0x000fe20000004200 */
[----:B------:R-:W-:Y:S01]  /*50d0*/  UIADD3 UR9, UR33, -0x126145ec, URZ ;  /* 0xed9eba1421097890 */ /* 0x000fe2000fffe03f */
[----:B------:R-:W-:Y:S01]  /*50e0*/  FMNMX.FTZ R2, R167, R2, !PT ;  /* 0x00000002a7027209 */ /* 0x000fe20007810000 */
[----:B------:R-:W-:Y:S01]  /*50f0*/  UIADD3 UR17, UR32, -0x4ab325aa, URZ ;  /* 0xb54cda5620117890 */ /* 0x000fe2000fffe03f */
[----:B------:R-:W-:Y:S01]  /*5100*/  LDSM.16.MT88.4 R92, [R216+0xa000] ;  /* 0x00a00000d85c783b */ /* 0x000fe20000004200 */
[----:B------:R-:W-:Y:S01]  /*5110*/  UIADD3 UR8, UR32, 0x1715609d, URZ ;  /* 0x1715609d20087890 */ /* 0x000fe2000fffe03f */
[----:B------:R-:W-:Y:S01]  /*5120*/  FMNMX.FTZ R4, R165, R2, !PT ;  /* 0x00000002a5047209 */ /* 0x000fe20007810000 */
[----:B------:R-:W-:Y:S01]  /*5130*/  UIADD3 UR18, UR33, 0x646e171e, URZ ;  /* 0x646e171e21127890 */ /* 0x000fe2000fffe03f */
[----:B------:R-:W-:Y:S01]  /*5140*/  FMNMX.FTZ R2, R90, R70, !PT ;  /* 0x000000465a027209 */ /* 0x000fe20007810000 */
[----:B------:R-:W-:Y:S01]  /*5150*/  LDSM.16.MT88.4 R80, [R218+0x9000] ;  /* 0x00900000da50783b */ /* 0x000fe20000004200 */
[----:B------:R-:W-:-:S02]  /*5160*/  FMNMX.FTZ R4, R164, R4, !PT ;  /* 0x00000004a4047209 */ /* 0x000fc40007810000 */
[----:B------:R-:W-:Y:S01]  /*5170*/  FMNMX.FTZ R2, R69, R2, !PT ;  /* 0x0000000245027209 */ /* 0x000fe20007810000 */
[----:B-1----:R-:W-:Y:S01]  /*5180*/  IMAD.U32 R7, RZ, RZ, UR5 ;  /* 0x00000005ff077e24 */ /* 0x002fe2000f8e00ff */
[----:B------:R-:W-:Y:S01]  /*5190*/  FMNMX.FTZ R5, R166, R4, !PT ;  /* 0x00000004a6057209 */ /* 0x000fe20007810000 */
[----:B------:R-:W-:Y:S01]  /*51a0*/  LDSM.16.MT88.4 R96, [R216+0xb000] ;  /* 0x00b00000d860783b */ /* 0x000fe20000004200 */
[----:B------:R-:W-:Y:S01]  /*51b0*/  FMNMX.FTZ R2, R68, R2, !PT ;  /* 0x0000000244027209 */ /* 0x000fe20007810000 */
[----:B------:R-:W-:Y:S01]  /*51c0*/  UIADD3 UR5, UR5, 0x1, URZ ;  /* 0x0000000105057890 */ /* 0x000fe2000fffe03f */
[----:B------:R-:W-:Y:S01]  /*51d0*/  FMNMX.FTZ R5, R235, R5, !PT ;  /* 0x00000005eb057209 */ /* 0x000fe20007810000 */
[----:B------:R-:W-:Y:S01]  /*51e0*/  LDSM.16.MT88.4 R84, [R218+0xa000] ;  /* 0x00a00000da54783b */ /* 0x000fe20000004200 */
[----:B------:R-:W-:Y:S02]  /*51f0*/  FMNMX.FTZ R2, R74, R2, !PT ;  /* 0x000000024a027209 */ /* 0x000fe40007810000 */
[----:B------:R-:W-:Y:S01]  /*5200*/  FMNMX.FTZ R5, R231, R5, !PT ;  /* 0x00000005e7057209 */ /* 0x000fe20007810000 */
[----:B------:R-:W-:Y:S01]  /*5210*/  LDSM.16.MT88.4 R120, [R216+0x9400] ;  /* 0x00940000d878783b */ /* 0x000fe20000004200 */
[----:B------:R-:W-:-:S02]  /*5220*/  FMNMX.FTZ R2, R75, R2, !PT ;  /* 0x000000024b027209 */ /* 0x000fc40007810000 */
[----:B------:R-:W-:Y:S01]  /*5230*/  FMNMX.FTZ R5, R233, R5, !PT ;  /* 0x00000005e9057209 */ /* 0x000fe20007810000 */
[----:B------:R-:W-:Y:S01]  /*5240*/  STL [R1+0x4], R40 ;  /* 0x0000042801007387 */ /* 0x000fe20000100800 */
[----:B------:R-:W-:Y:S02]  /*5250*/  FMNMX.FTZ R4, R72, R2, !PT ;  /* 0x0000000248047209 */ /* 0x000fe40007810000 */
[----:B------:R-:W-:Y:S01]  /*5260*/  FMNMX.FTZ R2, R232, R5, !PT ;  /* 0x00000005e8027209 */ /* 0x000fe20007810000 */
[----:B------:R-:W-:Y:S01]  /*5270*/  LDSM.16.MT88.4 R128, [R218+0x9400] ;  /* 0x00940000da80783b */ /* 0x000fe20000004200 */
[----:B------:R-:W-:Y:S02]  /*5280*/  FMNMX.FTZ R4, R73, R4, !PT ;  /* 0x0000000449047209 */ /* 0x000fe40007810000 */
[----:B------:R-:W-:Y:S01]  /*5290*/  LOP3.LUT R5, R107, R40, RZ, 0x3c, !PT ;  /* 0x000000286b057212 */ /* 0x000fe200078e3cff */
[----:B------:R-:W1:Y:S01]  /*52a0*/  SHFL.BFLY PT, R6, R2, 0x2, 0x1f ;  /* 0x0c401f0002067f89 */ /* 0x000e6200000e0000 */
[----:B------:R-:W-:-:S03]  /*52b0*/  FMNMX.FTZ R4, R203, R4, !PT ;  /* 0x00000004cb047209 */ /* 0x000fc60007810000 */
[----:B------:R-:W-:Y:S01]  /*52c0*/  IMAD.WIDE.U32 R100, R5, -0x2daee0ad, RZ ;  /* 0xd2511f5305647825 */ /* 0x000fe200078e00ff */
[----:B------:R-:W-:Y:S01]  /*52d0*/  FMNMX.FTZ R4, R201, R4, !PT ;  /* 0x00000004c9047209 */ /* 0x000fe20007810000 */
[----:B------:R-:W-:Y:S01]  /*52e0*/  LDSM.16.MT88.4 R108, [R216+0xa400] ;  /* 0x00a40000d86c783b */ /* 0x000fe20000004200 */
[----:B------:R-:W-:Y:S02]  /*52f0*/  LOP3.LUT R5, R137, UR33, R7, 0x96, !PT ;  /* 0x0000002189057c12 */ /* 0x000fe4000f8e9607 */
[----:B------:R-:W-:Y:S01]  /*5300*/  FMNMX.FTZ R4, R202, R4, !PT ;  /* 0x00000004ca047209 */ /* 0x000fe20007810000 */
[----:B------:R-:W-:Y:S02]  /*5310*/  LDSM.16.MT88.4 R124, [R218+0xb400] ;  /* 0x00b40000da7c783b */ /* 0x000fe40000004200 */
[----:B------:R-:W-:Y:S01]  /*5320*/  IMAD.WIDE.U32 R42, R5, -0x326172a9, RZ ;  /* 0xcd9e8d57052a7825 */ /* 0x000fe200078e00ff */
[----:B------:R-:W-:Y:S01]  /*5330*/  FMNMX.FTZ R4, R200, R4, !PT ;  /* 0x00000004c8047209 */ /* 0x000fe20007810000 */
[----:B------:R-:W-:Y:S03]  /*5340*/  LDSM.16.MT88.4 R116, [R218+0xa400] ;  /* 0x00a40000da74783b */ /* 0x000fe60000004200 */
[----:B------:R-:W-:Y:S01]  /*5350*/  FMNMX.FTZ R4, R241, R4, !PT ;  /* 0x00000004f1047209 */ /* 0x000fe20007810000 */
[----:B------:R-:W-:Y:S03]  /*5360*/  LDSM.16.MT88.4 R112, [R216+0xb400] ;  /* 0x00b40000d870783b */ /* 0x000fe60000004200 */
[----:B------:R-:W-:-:S02]  /*5370*/  FMNMX.FTZ R4, R237, R4, !PT ;  /* 0x00000004ed047209 */ /* 0x000fc40007810000 */
[----:B-1----:R-:W-:Y:S02]  /*5380*/  FMNMX.FTZ R2, R2, R6, !PT ;  /* 0x0000000602027209 */ /* 0x002fe40007810000 */
[----:B------:R-:W-:Y:S02]  /*5390*/  FMNMX.FTZ R6, R239, R4, !PT ;  /* 0x00000004ef067209 */ /* 0x000fe40007810000 */
[----:B------:R-:W-:Y:S01]  /*53a0*/  LOP3.LUT R4, R101, UR15, R136, 0x96, !PT ;  /* 0x0000000f65047c12 */ /* 0x000fe2000f8e9688 */
[----:B------:R-:W1:Y:S01]  /*53b0*/  SHFL.BFLY PT, R103, R2, 0x1, 0x1f ;  /* 0x0c201f0002677f89 */ /* 0x000e6200000e0000 */
[----:B------:R-:W-:Y:S01]  /*53c0*/  FMNMX.FTZ R6, R240, R6, !PT ;  /* 0x00000006f0067209 */ /* 0x000fe20007810000 */
[----:B------:R-:W-:Y:S02]  /*53d0*/  IMAD R101, R144, 0x10000, R144 ;  /* 0x0001000090657824 */ /* 0x000fe400078e0290 */
[----:B------:R-:W-:Y:S01]  /*53e0*/  IMAD.WIDE.U32 R64, R4, -0x326172a9, RZ ;  /* 0xcd9e8d5704407825 */ /* 0x000fe200078e00ff */
[----:B------:R-:W-:Y:S01]  /*53f0*/  LOP3.LUT R4, R43, UR16, R106, 0x96, !PT ;  /* 0x000000102b047c12 */ /* 0x000fe2000f8e966a */
[----:B------:R-:W2:Y:S03]  /*5400*/  SHFL.BFLY PT, R102, R6, 0x2, 0x1f ;  /* 0x0c401f0006667f89 */ /* 0x000ea600000e0000 */
[----:B------:R-:W-:Y:S01]  /*5410*/  LOP3.LUT R8, R65, UR14, R42, 0x96, !PT ;  /* 0x0000000e41087c12 */ /* 0x000fe2000f8e962a */
[----:B------:R-:W-:-:S04]  /*5420*/  IMAD.WIDE.U32 R4, R4, -0x2daee0ad, RZ ;  /* 0xd2511f5304047825 */ /* 0x000fc800078e00ff */
[----:B------:R-:W-:Y:S01]  /*5430*/  IMAD.WIDE.U32 R8, R8, -0x2daee0ad, RZ ;  /* 0xd2511f5308087825 */ /* 0x000fe200078e00ff */
[----:B------:R-:W-:-:S04]  /*5440*/  LOP3.LUT R5, R5, UR13, R100, 0x96, !PT ;  /* 0x0000000d05057c12 */ /* 0x000fc8000f8e9664 */
[----:B------:R-:W-:Y:S01]  /*5450*/  LOP3.LUT R7, R9, UR11, R4, 0x96, !PT ;  /* 0x0000000b09077c12 */ /* 0x000fe2000f8e9604 */
[----:B------:R-:W-:-:S04]  /*5460*/  IMAD.WIDE.U32 R4, R5, -0x326172a9, RZ ;  /* 0xcd9e8d5705047825 */ /* 0x000fc800078e00ff */
[----:B------:R-:W-:Y:S01]  /*5470*/  IMAD.WIDE.U32 R16, R7, -0x326172a9, RZ ;  /* 0xcd9e8d5707107825 */ /* 0x000fe200078e00ff */
[----:B------:R-:W-:Y:S02]  /*5480*/  LOP3.LUT R7, R5, UR12, R64, 0x96, !PT ;  /* 0x0000000c05077c12 */ /* 0x000fe4000f8e9640 */
[----:B-1----:R-:W-:Y:S02]  /*5490*/  FMNMX.FTZ R103, R2, R103, !PT ;  /* 0x0000006702677209 */ /* 0x002fe40007810000 */
[----:B------:R-:W-:Y:S02]  /*54a0*/  LOP3.LUT R4, R17, UR10, R4, 0x96, !PT ;  /* 0x0000000a11047c12 */ /* 0x000fe4000f8e9604 */
[----:B--2---:R-:W-:Y:S01]  /*54b0*/  FMNMX.FTZ R102, R6, R102, !PT ;  /* 0x0000006606667209 */ /* 0x004fe20007810000 */
[----:B------:R-:W-:Y:S01]  /*54c0*/  IMAD.WIDE.U32 R6, R7, -0x2daee0ad, RZ ;  /* 0xd2511f5307067825 */ /* 0x000fe200078e00ff */
[----:B------:R-:W-:-:S03]  /*54d0*/  FSETP.NEU.FTZ.AND P1, PT, R103, -INF , PT ;  /* 0xff8000006700780b */ /* 0x000fc60003f3d000 */
[----:B------:R-:W1:Y:S01]  /*54e0*/  SHFL.BFLY PT, R9, R102, 0x1, 0x1f ;  /* 0x0c201f0066097f89 */ /* 0x000e6200000e0000 */
[----:B------:R-:W-:-:S04]  /*54f0*/  IMAD.WIDE.U32 R14, R4, -0x2daee0ad, RZ ;  /* 0xd2511f53040e7825 */ /* 0x000fc800078e00ff */
[----:B------:R-:W-:Y:S01]  /*5500*/  FMUL.FTZ R2, R103, c[0x0][0x23c] ;  /* 0x00008f0067027a20 */ /* 0x000fe20000410000 */
[----:B------:R-:W-:Y:S02]  /*5510*/  LOP3.LUT R4, R15, UR7, R6, 0x96, !PT ;  /* 0x000000070f047c12 */ /* 0x000fe4000f8e9606 */
[----:B------:R-:W-:Y:S02]  /*5520*/  LOP3.LUT R6, R7, UR9, R8, 0x96, !PT ;  /* 0x0000000907067c12 */ /* 0x000fe4000f8e9608 */
[----:B------:R-:W-:Y:S01]  /*5530*/  FSEL R19, R2, RZ, P1 ;  /* 0x000000ff02137208 */ /* 0x000fe20000800000 */
[----:B------:R-:W-:-:S04]  /*5540*/  IMAD.WIDE.U32 R4, R4, -0x326172a9, RZ ;  /* 0xcd9e8d5704047825 */ /* 0x000fc800078e00ff */
[----:B------:R-:W-:Y:S01]  /*5550*/  IMAD.WIDE.U32 R12, R6, -0x326172a9, RZ ;  /* 0xcd9e8d57060c7825 */ /* 0x000fe200078e00ff */
[C---:B------:R-:W-:Y:S02]  /*5560*/  LOP3.LUT R2, R4.reuse, 0xffff, RZ, 0xc0, !PT ;  /* 0x0000ffff04027812 */ /* 0x040fe400078ec0ff */
[----:B------:R-:W-:Y:S01]  /*5570*/  LOP3.LUT R8, R4, 0xff, RZ, 0xc0, !PT ;  /* 0x000000ff04087812 */ /* 0x000fe200078ec0ff */
[----:B------:R-:W-:Y:S01]  /*5580*/  FFMA.FTZ R7, R89, c[0x0][0x23c], -R19 ;  /* 0x00008f0059077a23 */ /* 0x000fe20000010813 */
[----:B------:R-:W-:Y:S02]  /*5590*/  SHF.R.U32.HI R6, RZ, 0x8, R2 ;  /* 0x00000008ff067819 */ /* 0x000fe40000011602 */
[----:B------:R-:W-:Y:S01]  /*55a0*/  LOP3.LUT R2, R5, UR17, R12, 0x96, !PT ;  /* 0x0000001105027c12 */ /* 0x000fe2000f8e960c */
[----:B------:R2:W-:Y:S01]  /*55b0*/  MUFU.EX2 R252, R7 ;  /* 0x0000000700fc7308 */ /* 0x0005e20000000800 */
[----:B------:R-:W-:Y:S02]  /*55c0*/  SHF.R.U32.HI R5, RZ, 0x10, R4 ;  /* 0x00000010ff057819 */ /* 0x000fe40000011604 */
[----:B-1----:R-:W-:-:S02]  /*55d0*/  FMNMX.FTZ R102, R102, R9, !PT ;  /* 0x0000000966667209 */ /* 0x002fc40007810000 */
[----:B------:R-:W-:Y:S02]  /*55e0*/  SHF.R.U32.HI R11, RZ, 0x18, R4 ;  /* 0x00000018ff0b7819 */ /* 0x000fe40000011604 */
[----:B------:R-:W-:Y:S01]  /*55f0*/  LOP3.LUT R9, R5, 0xff, RZ, 0xc0, !PT ;  /* 0x000000ff05097812 */ /* 0x000fe200078ec0ff */
[--C-:B------:R-:W-:Y:S01]  /*5600*/  FFMA.FTZ R5, R67, c[0x0][0x23c], -R19.reuse ;  /* 0x00008f0043057a23 */ /* 0x100fe20000010813 */
[----:B------:R-:W-:Y:S02]  /*5610*/  LOP3.LUT R4, R2, 0xffff, RZ, 0xc0, !PT ;  /* 0x0000ffff02047812 */ /* 0x000fe400078ec0ff */
[----:B------:R-:W-:Y:S01]  /*5620*/  PRMT R12, R8, 0x5410, R6 ;  /* 0x00005410080c7816 */ /* 0x000fe20000000006 */
[C---:B------:R-:W-:Y:S01]  /*5630*/  FMUL.FTZ R6, R102.reuse, c[0x0][0x23c] ;  /* 0x00008f0066067a20 */ /* 0x040fe20000410000 */
[----:B------:R-:W-:Y:S01]  /*5640*/  SHF.R.U32.HI R8, RZ, 0x10, R2 ;  /* 0x00000010ff087819 */ /* 0x000fe20000011602 */
[----:B------:R1:W-:Y:S01]  /*5650*/  MUFU.EX2 R162, R5 ;  /* 0x0000000500a27308 */ /* 0x0003e20000000800 */
[----:B------:R-:W-:Y:S01]  /*5660*/  FSETP.NEU.FTZ.AND P1, PT, R102, -INF , PT ;  /* 0xff8000006600780b */ /* 0x000fe20003f3d000 */
[----:B--2---:R-:W-:Y:S01]  /*5670*/  FFMA.FTZ R7, R88, c[0x0][0x23c], -R19 ;  /* 0x00008f0058077a23 */ /* 0x004fe20000010813 */
[----:B------:R-:W-:-:S02]  /*5680*/  LOP3.LUT R10, R2, 0xff, RZ, 0xc0, !PT ;  /* 0x000000ff020a7812 */ /* 0x000fc400078ec0ff */
[----:B------:R-:W-:Y:S02]  /*5690*/  SHF.R.U32.HI R4, RZ, 0x8, R4 ;  /* 0x00000008ff047819 */ /* 0x000fe40000011604 */
[----:B------:R-:W-:Y:S01]  /*56a0*/  FSEL R18, R6, RZ, P1 ;  /* 0x000000ff06127208 */ /* 0x000fe20000800000 */
[----:B------:R2:W-:Y:S01]  /*56b0*/  MUFU.EX2 R217, R7 ;  /* 0x0000000700d97308 */ /* 0x0005e20000000800 */
[----:B------:R-:W-:Y:S02]  /*56c0*/  PRMT R10, R10, 0x5410, R4 ;  /* 0x000054100a0a7816 */ /* 0x000fe40000000004 */
[----:B------:R-:W-:Y:S01]  /*56d0*/  FMNMX.FTZ R4, R133, R104, !PT ;  /* 0x0000006885047209 */ /* 0x000fe20007810000 */
[----:B------:R-:W-:Y:S02]  /*56e0*/  FFMA.FTZ R3, R90, c[0x0][0x23c], -R18 ;  /* 0x00008f005a037a23 */ /* 0x000fe40000010812 */
[----:B------:R-:W-:Y:S01]  /*56f0*/  LDSM.16.MT88.4 R88, [R218+0xb000] ;  /* 0x00b00000da58783b */ /* 0x000fe20000004200 */
[----:B------:R-:W-:Y:S01]  /*5700*/  FMNMX.FTZ R4, R134, R4, !PT ;  /* 0x0000000486047209 */ /* 0x000fe20007810000 */
[----:B------:R-:W-:Y:S01]  /*5710*/  MUFU.EX2 R141, R3 ;  /* 0x00000003008d7308 */ /* 0x000fe20000000800 */
[----:B-1----:R-:W-:-:S02]  /*5720*/  SHF.R.U32.HI R5, RZ, 0x18, R2 ;  /* 0x00000018ff057819 */ /* 0x002fc40000011602 */
[----:B------:R-:W-:Y:S01]  /*5730*/  LOP3.LUT R2, R8, 0xff, RZ, 0xc0, !PT ;  /* 0x000000ff08027812 */ /* 0x000fe200078ec0ff */
[----:B--2---:R-:W-:-:S04]  /*5740*/  FFMA.FTZ R7, R66, c[0x0][0x23c], -R19 ;  /* 0x00008f0042077a23 */ /* 0x004fc80000010813 */
[----:B------:R1:W-:Y:S02]  /*5750*/  MUFU.EX2 R143, R7 ;  /* 0x00000007008f7308 */ /* 0x0003e40000000800 */
[----:B-1----:R-:W-:Y:S02]  /*5760*/  PRMT R7, R9, 0x5410, R11 ;  /* 0x0000541009077816 */ /* 0x002fe4000000000b */
[----:B------:R-:W-:Y:S01]  /*5770*/  PRMT R9, R2, 0x5410, R5 ;  /* 0x0000541002097816 */ /* 0x000fe20000000005 */
[--C-:B------:R-:W-:Y:S01]  /*5780*/  FFMA.FTZ R2, R69, c[0x0][0x23c], -R18.reuse ;  /* 0x00008f0045027a23 */ /* 0x100fe20000010812 */
[----:B------:R-:W-:Y:S01]  /*5790*/  FMNMX.FTZ R5, R140, R139, !PT ;  /* 0x0000008b8c057209 */ /* 0x000fe20007810000 */
[----:B------:R-:W-:Y:S02]  /*57a0*/  HSET2.LE.AND R3, R7, R101, PT ;  /* 0x0000006507037233 */ /* 0x000fe40003803000 */
[----:B------:R1:W-:Y:S01]  /*57b0*/  MUFU.EX2 R174, R2 ;  /* 0x0000000200ae7308 */ /* 0x0003e20000000800 */
[----:B------:R-:W-:Y:S01]  /*57c0*/  FMNMX.FTZ R0, R138, R5, !PT ;  /* 0x000000058a007209 */ /* 0x000fe20007810000 */
[----:B------:R-:W-:-:S03]  /*57d0*/  FFMA.FTZ R5, R68, c[0x0][0x23c], -R18 ;  /* 0x00008f0044057a23 */ /* 0x000fc60000010812 */
[----:B------:R-:W-:-:S03]  /*57e0*/  FMNMX.FTZ R0, R135, R0, !PT ;  /* 0x0000000087007209 */ /* 0x000fc60007810000 */
[----:B------:R2:W3:Y:S01]  /*57f0*/  MUFU.EX2 R157, R5 ;  /* 0x00000005009d7308 */ /* 0x0004e20000000800 */
[----:B------:R-:W-:-:S04]  /*5800*/  FMNMX.FTZ R0, R161, R0, !PT ;  /* 0x00000000a1007209 */ /* 0x000fc80007810000 */
[----:B------:R-:W-:Y:S02]  /*5810*/  FMNMX.FTZ R0, R160, R0, !PT ;  /* 0x00000000a0007209 */ /* 0x000fe40007810000 */
[----:B-1----:R-:W-:Y:S01]  /*5820*/  FMNMX.FTZ R2, R132, R4, !PT ;  /* 0x0000000484027209 */ /* 0x002fe20007810000 */
[----:B------:R-:W-:-:S03]  /*5830*/  FFMA.FTZ R4, R70, c[0x0][0x23c], -R18 ;  /* 0x00008f0046047a23 */ /* 0x000fc60000010812 */
[----:B------:R-:W-:Y:S01]  /*5840*/  FMNMX.FTZ R2, R151, R2, !PT ;  /* 0x0000000297027209 */ /* 0x000fe20007810000 */
[----:B------:R1:W4:Y:S03]  /*5850*/  MUFU.EX2 R156, R4 ;  /* 0x00000004009c7308 */ /* 0x0003260000000800 */
[----:B------:R-:W-:Y:S02]  /*5860*/  FMNMX.FTZ R2, R150, R2, !PT ;  /* 0x0000000296027209 */ /* 0x000fe40007810000 */
[----:B--2---:R-:W-:Y:S01]  /*5870*/  FMNMX.FTZ R5, R149, R0, !PT ;  /* 0x0000000095057209 */ /* 0x004fe20007810000 */
[----:B------:R-:W-:Y:S01]  /*5880*/  HSET2.LE.AND R0, R12, R101, PT ;  /* 0x000000650c007233 */ /* 0x000fe20003803000 */
[----:B------:R-:W-:Y:S02]  /*5890*/  FMNMX.FTZ R2, R147, R2, !PT ;  /* 0x0000000293027209 */ /* 0x000fe40007810000 */
[----:B---3--:R-:W-:-:S02]  /*58a0*/  F2FP.PACK_AB R7, R157, R174 ;  /* 0x000000ae9d07723e */ /* 0x008fc400000000ff */
[----:B------:R-:W-:Y:S02]  /*58b0*/  FMNMX.FTZ R6, R145, R2, !PT ;  /* 0x0000000291067209 */ /* 0x000fe40007810000 */
[----:B------:R-:W-:Y:S02]  /*58c0*/  F2FP.PACK_AB R2, R143, R162 ;  /* 0x000000a28f02723e */ /* 0x000fe400000000ff */
[----:B------:R-:W-:Y:S01]  /*58d0*/  LOP3.LUT R7, R3, R7, RZ, 0xc0, !PT ;  /* 0x0000000703077212 */ /* 0x000fe200078ec0ff */
[----:B------:R-:W-:Y:S01]  /*58e0*/  HSET2.LE.AND R3, R9, R101, PT ;  /* 0x0000006509037233 */ /* 0x000fe20003803000 */
[----:B-1----:R-:W-:Y:S02]  /*58f0*/  FMNMX.FTZ R4, R146, R5, !PT ;  /* 0x0000000592047209 */ /* 0x002fe40007810000 */
[----:B------:R-:W-:Y:S02]  /*5900*/  FMNMX.FTZ R5, R236, R6, !PT ;  /* 0x00000006ec057209 */ /* 0x000fe40007810000 */
[----:B------:R-:W-:-:S02]  /*5910*/  LOP3.LUT R6, R0, R2, RZ, 0xc0, !PT ;  /* 0x0000000200067212 */ /* 0x000fc400078ec0ff */
[----:B------:R-:W-:Y:S02]  /*5920*/  FMNMX.FTZ R0, R242, R4, !PT ;  /* 0x00000004f2007209 */ /* 0x000fe40007810000 */
[----:B------:R-:W-:Y:S02]  /*5930*/  FMNMX.FTZ R2, R234, R5, !PT ;  /* 0x00000005ea027209 */ /* 0x000fe40007810000 */
[----:B------:R-:W-:Y:S01]  /*5940*/  FMNMX.FTZ R8, R238, R0, !PT ;  /* 0x00000000ee087209 */ /* 0x000fe20007810000 */
[----:B------:R-:W-:Y:S01]  /*5950*/  HSET2.LE.AND R0, R10, R101, PT ;  /* 0x000000650a007233 */ /* 0x000fe20003803000 */
[----:B------:R-:W-:Y:S01]  /*5960*/  FMNMX.FTZ R4, R215, R2, !PT ;  /* 0x00000002d7047209 */ /* 0x000fe20007810000 */
[----:B------:R-:W-:Y:S01]  /*5970*/  FFMA.FTZ R10, R54, c[0x0][0x23c], -R19 ;  /* 0x00008f00360a7a23 */ /* 0x000fe20000010813 */
[----:B------:R-:W-:Y:S02]  /*5980*/  F2FP.PACK_AB R2, R217, R252 ;  /* 0x000000fcd902723e */ /* 0x000fe400000000ff */
[----:B------:R-:W-:Y:S01]  /*5990*/  FMNMX.FTZ R8, R214, R8, !PT ;  /* 0x00000008d6087209 */ /* 0x000fe20007810000 */
[----:B------:R1:W-:Y:S01]  /*59a0*/  MUFU.EX2 R159, R10 ;  /* 0x0000000a009f7308 */ /* 0x0003e20000000800 */
[----:B------:R-:W-:-:S02]  /*59b0*/  FMNMX.FTZ R9, R212, R4, !PT ;  /* 0x00000004d4097209 */ /* 0x000fc40007810000 */
[----:B------:R-:W-:Y:S02]  /*59c0*/  LOP3.LUT R4, R0, R2, RZ, 0xc0, !PT ;  /* 0x0000000200047212 */ /* 0x000fe400078ec0ff */
[----:B------:R-:W-:Y:S02]  /*59d0*/  FMNMX.FTZ R0, R213, R8, !PT ;  /* 0x00000008d5007209 */ /* 0x000fe40007810000 */
[----:B------:R-:W-:Y:S02]  /*59e0*/  FMNMX.FTZ R2, R246, R9, !PT ;  /* 0x00000009f6027209 */ /* 0x000fe40007810000 */
[----:B------:R-:W-:Y:S02]  /*59f0*/  FMNMX.FTZ R0, R249, R0, !PT ;  /* 0x00000000f9007209 */ /* 0x000fe40007810000 */
[----:B----4-:R-:W-:Y:S02]  /*5a00*/  F2FP.PACK_AB R5, R156, R141 ;  /* 0x0000008d9c05723e */ /* 0x010fe400000000ff */
[----:B------:R-:W-:-:S02]  /*5a10*/  FMNMX.FTZ R2, R245, R2, !PT ;  /* 0x00000002f5027209 */ /* 0x000fc40007810000 */
[----:B------:R-:W-:Y:S02]  /*5a20*/  FMNMX.FTZ R0, R250, R0, !PT ;  /* 0x00000000fa007209 */ /* 0x000fe40007810000 */
[----:B------:R-:W-:Y:S02]  /*5a30*/  LOP3.LUT R5, R3, R5, RZ, 0xc0, !PT ;  /* 0x0000000503057212 */ /* 0x000fe400078ec0ff */
[----:B------:R-:W-:Y:S02]  /*5a40*/  FMNMX.FTZ R2, R243, R2, !PT ;  /* 0x00000002f3027209 */ /* 0x000fe40007810000 */
[----:B------:R-:W-:Y:S01]  /*5a50*/  FMNMX.FTZ R3, R247, R0, !PT ;  /* 0x00000000f7037209 */ /* 0x000fe20007810000 */
[----:B------:R-:W-:Y:S01]  /*5a60*/  FFMA.FTZ R0, R71, c[0x0][0x23c], -R19 ;  /* 0x00008f0047007a23 */ /* 0x000fe20000010813 */
[----:B------:R-:W-:Y:S01]  /*5a70*/  FMNMX.FTZ R9, R244, R2, !PT ;  /* 0x00000002f4097209 */ /* 0x000fe20007810000 */
[C---:B------:R-:W-:Y:S01]  /*5a80*/  HMMA.16816.F32 R20, R4.reuse, R76, RZ ;  /* 0x0000004c0414723c */ /* 0x040fe200000018ff */
[----:B------:R-:W-:Y:S01]  /*5a90*/  FMNMX.FTZ R8, R248, R3, !PT ;  /* 0x00000003f8087209 */ /* 0x000fe20007810000 */
[----:B------:R2:W-:Y:S01]  /*5aa0*/  MUFU.EX2 R158, R0 ;  /* 0x00000000009e7308 */ /* 0x0005e20000000800 */
[----:B------:R-:W-:Y:S01]  /*5ab0*/  LOP3.LUT R2, R13, UR8, R16, 0x96, !PT ;  /* 0x000000080d027c12 */ /* 0x000fe2000f8e9610 */
[----:B------:R-:W3:Y:S04]  /*5ac0*/  SHFL.BFLY PT, R12, R9, 0x2, 0x1f ;  /* 0x0c401f00090c7f89 */ /* 0x000ee800000e0000 */
[----:B------:R-:W4:Y:S01]  /*5ad0*/  SHFL.BFLY PT, R11, R8, 0x2, 0x1f ;  /* 0x0c401f00080b7f89 */ /* 0x000f2200000e0000 */
[----:B------:R-:W-:Y:S01]  /*5ae0*/  IMAD.WIDE.U32 R2, R2, -0x2daee0ad, RZ ;  /* 0xd2511f5302027825 */ /* 0x000fe200078e00ff */
[----:B------:R-:W-:Y:S04]  /*5af0*/  HMMA.16816.F32 R24, R4, R80, RZ ;  /* 0x000000500418723c */ /* 0x000fe800000018ff */
[----:B-1----:R-:W-:-:S02]  /*5b00*/  SHF.R.U32.HI R10, RZ, 0x10, R2 ;  /* 0x00000010ff0a7819 */ /* 0x002fc40000011602 */
[----:B------:R-:W-:Y:S01]  /*5b10*/  SHF.R.U32.HI R13, RZ, 0x18, R2 ;  /* 0x00000018ff0d7819 */ /* 0x000fe20000011602 */
[----:B--2---:R-:W-:Y:S01]  /*5b20*/  FFMA.FTZ R0, R52, c[0x0][0x23c], -R19 ;  /* 0x00008f0034007a23 */ /* 0x004fe20000010813 */
[C---:B------:R-:W-:Y:S03]  /*5b30*/  HMMA.16816.F32 R28, R4.reuse, R92, RZ ;  /* 0x0000005c041c723c */ /* 0x040fe600000018ff */
[----:B------:R1:W2:Y:S05]  /*5b40*/  MUFU.EX2 R169, R0 ;  /* 0x0000000000a97308 */ /* 0x0002aa0000000800 */
[----:B------:R-:W-:Y:S01]  /*5b50*/  HMMA.16816.F32 R32, R4, R84, RZ ;  /* 0x000000540420723c */ /* 0x000fe200000018ff */
[----:B---3--:R-:W-:-:S02]  /*5b60*/  FMNMX.FTZ R15, R9, R12, !PT ;  /* 0x0000000c090f7209 */ /* 0x008fc40007810000 */
[----:B----4-:R-:W-:-:S03]  /*5b70*/  FMNMX.FTZ R17, R8, R11, !PT ;  /* 0x0000000b08117209 */ /* 0x010fc60007810000 */
[----:B------:R-:W3:Y:S01]  /*5b80*/  SHFL.BFLY PT, R16, R15, 0x1, 0x1f ;  /* 0x0c201f000f107f89 */ /* 0x000ee200000e0000 */
[----:B------:R-:W-:Y:S01]  /*5b90*/  LOP3.LUT R8, R10, 0xff, RZ, 0xc0, !PT ;  /* 0x000000ff0a087812 */ /* 0x000fe200078ec0ff */
[--C-:B------:R-:W-:Y:S01]  /*5ba0*/  FFMA.FTZ R10, R72, c[0x0][0x23c], -R18.reuse ;  /* 0x00008f00480a7a23 */ /* 0x100fe20000010812 */
[----:B------:R-:W-:Y:S01]  /*5bb0*/  HMMA.16816.F32 R48, R4, R88, RZ ;  /* 0x000000580430723c */ /* 0x000fe200000018ff */
[----:B-1----:R-:W-:Y:S02]  /*5bc0*/  FFMA.FTZ R0, R53, c[0x0][0x23c], -R19 ;  /* 0x00008f0035007a23 */ /* 0x002fe40000010813 */
[----:B------:R-:W-:Y:S01]  /*5bd0*/  MUFU.EX2 R251, R10 ;  /* 0x0000000a00fb7308 */ /* 0x000fe20000000800 */
[----:B------:R-:W-:Y:S01]  /*5be0*/  PRMT R13, R8, 0x5410, R13 ;  /* 0x00005410080d7816 */ /* 0x000fe2000000000d */
[----:B------:R-:W-:-:S03]  /*5bf0*/  FFMA.FTZ R8, R75, c[0x0][0x23c], -R18 ;  /* 0x00008f004b087a23 */ /* 0x000fc60000010812 */
[C---:B------:R-:W-:Y:S03]  /*5c00*/  HMMA.16816.F32 R52, R4.reuse, R96, RZ ;  /* 0x000000600434723c */ /* 0x040fe600000018ff */
[----:B------:R1:W4:Y:S05]  /*5c10*/  MUFU.EX2 R163, R0 ;  /* 0x0000000000a37308 */ /* 0x00032a0000000800 */
[----:B------:R-:W-:Y:S03]  /*5c20*/  HMMA.16816.F32 R44, R4, R78, RZ ;  /* 0x0000004e042c723c */ /* 0x000fe600000018ff */
[----:B------:R2:W-:Y:S01]  /*5c30*/  MUFU.EX2 R142, R8 ;  /* 0x00000008008e7308 */ /* 0x0005e20000000800 */
[----:B---3--:R-:W-:-:S04]  /*5c40*/  FMNMX.FTZ R105, R15, R16, !PT ;  /* 0x000000100f697209 */ /* 0x008fc80007810000 */
[C---:B------:R-:W-:Y:S01]  /*5c50*/  HMMA.16816.F32 R36, R4.reuse, R82, RZ ;  /* 0x000000520424723c */ /* 0x040fe200000018ff */
[----:B------:R-:W-:Y:S02]  /*5c60*/  FSETP.NEU.FTZ.AND P1, PT, R105, -INF , PT ;  /* 0xff8000006900780b */ /* 0x000fe40003f3d000 */
[----:B-1----:R-:W-:Y:S02]  /*5c70*/  LOP3.LUT R0, R3, UR18, R14, 0x96, !PT ;  /* 0x0000001203007c12 */ /* 0x002fe4000f8e960e */
[C---:B------:R-:W-:Y:S02]  /*5c80*/  LOP3.LUT R3, R2.reuse, 0xffff, RZ, 0xc0, !PT ;  /* 0x0000ffff02037812 */ /* 0x040fe400078ec0ff */
[----:B------:R-:W-:Y:S01]  /*5c90*/  LOP3.LUT R14, R2, 0xff, RZ, 0xc0, !PT ;  /* 0x000000ff020e7812 */ /* 0x000fe200078ec0ff */
[--C-:B------:R-:W-:Y:S01]  /*5ca0*/  FFMA.FTZ R2, R74, c[0x0][0x23c], -R18.reuse ;  /* 0x00008f004a027a23 */ /* 0x100fe20000010812 */
[----:B------:R-:W-:Y:S01]  /*5cb0*/  SHF.R.U32.HI R3, RZ, 0x8, R3 ;  /* 0x00000008ff037819 */ /* 0x000fe20000011603 */
[----:B------:R-:W-:Y:S01]  /*5cc0*/  HMMA.16816.F32 R56, R4, R94, RZ ;  /* 0x0000005e0438723c */ /* 0x000fe200000018ff */
[----:B------:R-:W-:Y:S01]  /*5cd0*/  LOP3.LUT R9, R0, 0xff, RZ, 0xc0, !PT ;  /* 0x000000ff00097812 */ /* 0x000fe200078ec0ff */
[----:B------:R1:W-:Y:S01]  /*5ce0*/  MUFU.EX2 R168, R2 ;  /* 0x0000000200a87308 */ /* 0x0003e20000000800 */
[----:B------:R-:W-:Y:S01]  /*5cf0*/  PRMT R11, R14, 0x5410, R3 ;  /* 0x000054100e0b7816 */ /* 0x000fe20000000003 */
[----:B------:R-:W-:Y:S01]  /*5d00*/  FFMA.FTZ R3, R73, c[0x0][0x23c], -R18 ;  /* 0x00008f0049037a23 */ /* 0x000fe20000010812 */
[----:B--2---:R-:W-:-:S03]  /*5d10*/  F2FP.PACK_AB R8, R169, R158 ;  /* 0x0000009ea908723e */ /* 0x004fc600000000ff */
[C---:B------:R-:W-:Y:S02]  /*5d20*/  HMMA.16816.F32 R68, R4.reuse, R86, RZ ;  /* 0x000000560444723c */ /* 0x040fe400000018ff */
[----:B------:R2:W3:Y:S06]  /*5d30*/  MUFU.EX2 R148, R3 ;  /* 0x0000000300947308 */ /* 0x0004ec0000000800 */
[----:B------:R-:W-:Y:S01]  /*5d40*/  HMMA.16816.F32 R72, R4, R98, RZ ;  /* 0x000000620448723c */ /* 0x000fe200000018ff */
[----:B-1----:R-:W-:-:S04]  /*5d50*/  LOP3.LUT R2, R0, 0xffff, RZ, 0xc0, !PT ;  /* 0x0000ffff00027812 */ /* 0x002fc800078ec0ff */
[----:B------:R-:W-:-:S03]  /*5d60*/  SHF.R.U32.HI R2, RZ, 0x8, R2 ;  /* 0x00000008ff027819 */ /* 0x000fc60000011602 */
[----:B------:R-:W-:Y:S01]  /*5d70*/  HMMA.16816.F32 R60, R4, R90, RZ ;  /* 0x0000005a043c723c */ /* 0x000fe200000018ff */
[----:B------:R-:W1:Y:S01]  /*5d80*/  SHFL.BFLY PT, R6, R17, 0x1, 0x1f ;  /* 0x0c201f0011067f89 */ /* 0x000e6200000e0000 */
[----:B------:R-:W-:Y:S02]  /*5d90*/  PRMT R14, R9, 0x5410, R2 ;  /* 0x00005410090e7816 */ /* 0x000fe40000000002 */
[--C-:B------:R-:W-:Y:S02]  /*5da0*/  SHF.R.U32.HI R2, RZ, 0x10, R0.reuse ;  /* 0x00000010ff027819 */ /* 0x100fe40000011600 */
[----:B------:R-:W-:Y:S01]  /*5db0*/  SHF.R.U32.HI R9, RZ, 0x18, R0 ;  /* 0x00000018ff097819 */ /* 0x000fe20000011600 */
[----:B------:R-:W-:Y:S01]  /*5dc0*/  HSET2.LE.AND R0, R11, R101, PT ;  /* 0x000000650b007233 */ /* 0x000fe20003803000 */
[----:B--2---:R-:W-:Y:S02]  /*5dd0*/  LOP3.LUT R3, R2, 0xff, RZ, 0xc0, !PT ;  /* 0x000000ff02037812 */ /* 0x004fe400078ec0ff */
[----:B----4-:R-:W-:-:S02]  /*5de0*/  F2FP.PACK_AB R2, R159, R163 ;  /* 0x000000a39f02723e */ /* 0x010fc400000000ff */
[----:B------:R-:W-:Y:S01]  /*5df0*/  PRMT R12, R3, 0x5410, R9 ;  /* 0x00005410030c7816 */ /* 0x000fe20000000009 */
[--C-:B------:R-:W-:Y:S01]  /*5e00*/  HSET2.LE.AND R3, R14, R101.reuse, PT ;  /* 0x000000650e037233 */ /* 0x100fe20003803000 */
[----:B------:R-:W-:Y:S02]  /*5e10*/  LOP3.LUT R9, R171, R40, RZ, 0x3c, !PT ;  /* 0x00000028ab097212 */ /* 0x000fe400078e3cff */
[----:B------:R-:W-:Y:S01]  /*5e20*/  LOP3.LUT R10, R0, R2, RZ, 0xc0, !PT ;  /* 0x00000002000a7212 */ /* 0x000fe200078ec0ff */
[--C-:B------:R-:W-:Y:S01]  /*5e30*/  HSET2.LE.AND R0, R13, R101.reuse, PT ;  /* 0x000000650d007233 */ /* 0x100fe20003803000 */
[----:B---3--:R-:W-:Y:S01]  /*5e40*/  F2FP.PACK_AB R2, R148, R251 ;  /* 0x000000fb9402723e */ /* 0x008fe200000000ff */
[----:B------:R-:W-:Y:S01]  /*5e50*/  IMAD.WIDE.U32 R66, R9, -0x2daee0ad, RZ ;  /* 0xd2511f5309427825 */ /* 0x000fe200078e00ff */
[----:B------:R-:W-:Y:S02]  /*5e60*/  LOP3.LUT R8, R3, R8, RZ, 0xc0, !PT ;  /* 0x0000000803087212 */ /* 0x000fe400078ec0ff */
[----:B------:R-:W-:Y:S01]  /*5e70*/  LOP3.LUT R11, R0, R2, RZ, 0xc0, !PT ;  /* 0x00000002000b7212 */ /* 0x000fe200078ec0ff */
[----:B------:R-:W-:Y:S01]  /*5e80*/  HSET2.LE.AND R0, R12, R101, PT ;  /* 0x000000650c007233 */ /* 0x000fe20003803000 */
[----:B------:R-:W-:-:S02]  /*5e90*/  F2FP.PACK_AB R2, R142, R168 ;  /* 0x000000a88e02723e */ /* 0x000fc400000000ff */
[----:B------:R-:W-:Y:S01]  /*5ea0*/  LOP3.LUT R3, R67, UR15, R136, 0x96, !PT ;  /* 0x0000000f43037c12 */ /* 0x000fe2000f8e9688 */
[----:B------:R-:W-:Y:S01]  /*5eb0*/  IMAD.MOV.U32 R136, RZ, RZ, R162 ;  /* 0x000000ffff887224 */ /* 0x000fe200078e00a2 */
[----:B------:R-:W-:Y:S01]  /*5ec0*/  LOP3.LUT R9, R0, R2, RZ, 0xc0, !PT ;  /* 0x0000000200097212 */ /* 0x000fe200078ec0ff */
[----:B------:R-:W-:Y:S01]  /*5ed0*/  FMUL.FTZ R2, R105, c[0x0][0x23c] ;  /* 0x00008f0069027a20 */ /* 0x000fe20000410000 */
[----:B------:R-:W-:Y:S01]  /*5ee0*/  LOP3.LUT R0, R43, UR16, R170, 0x96, !PT ;  /* 0x000000102b007c12 */ /* 0x000fe2000f8e96aa */
[----:B------:R-:W-:-:S03]  /*5ef0*/  IMAD.WIDE.U32 R40, R3, -0x326172a9, RZ ;  /* 0xcd9e8d5703287825 */ /* 0x000fc600078e00ff */
[----:B------:R-:W-:Y:S01]  /*5f00*/  FSEL R13, R2, RZ, P1 ;  /* 0x000000ff020d7208 */ /* 0x000fe20000800000 */
[----:B------:R-:W-:Y:S01]  /*5f10*/  IMAD.WIDE.U32 R4, R0, -0x2daee0ad, RZ ;  /* 0xd2511f5300047825 */ /* 0x000fe200078e00ff */
[----:B------:R-:W-:Y:S01]  /*5f20*/  LOP3.LUT R3, R41, UR14, R42, 0x96, !PT ;  /* 0x0000000e29037c12 */ /* 0x000fe2000f8e962a */
[C---:B------:R-:W-:Y:S02]  /*5f30*/  HMMA.16816.F32 R208, R8.reuse, R120, R20 ;  /* 0x0000007808d0723c */ /* 0x040fe40000001814 */
[----:B------:R-:W-:Y:S01]  /*5f40*/  FFMA.FTZ R0, R133, c[0x0][0x23c], -R13 ;  /* 0x00008f0085007a23 */ /* 0x000fe2000001080d */
[----:B------:R-:W-:Y:S01]  /*5f50*/  LOP3.LUT R5, R5, UR13, R66, 0x96, !PT ;  /* 0x0000000d05057c12 */ /* 0x000fe2000f8e9642 */
[----:B------:R-:W-:Y:S02]  /*5f60*/  IMAD.WIDE.U32 R2, R3, -0x2daee0ad, RZ ;  /* 0xd2511f5303027825 */ /* 0x000fe400078e00ff */
[----:B------:R2:W3:Y:S02]  /*5f70*/  MUFU.EX2 R12, R0 ;  /* 0x00000000000c7308 */ /* 0x0004e40000000800 */
[----:B------:R-:W-:Y:S01]  /*5f80*/  HMMA.16816.F32 R204, R8, R128, R24 ;  /* 0x0000008008cc723c */ /* 0x000fe20000001818 */
[----:B------:R-:W-:-:S02]  /*5f90*/  IMAD.MOV.U32 R133, RZ, RZ, R171 ;  /* 0x000000ffff857224 */ /* 0x000fc400078e00ab */
[----:B------:R-:W-:-:S04]  /*5fa0*/  IMAD.MOV.U32 R42, RZ, RZ, R143 ;  /* 0x000000ffff2a7224 */ /* 0x000fc800078e008f */
[----:B------:R-:W-:Y:S01]  /*5fb0*/  IMAD.MOV.U32 R24, RZ, RZ, R158 ;  /* 0x000000ffff187224 */ /* 0x000fe200078e009e */
[C---:B------:R-:W-:Y:S01]  /*5fc0*/  HMMA.16816.F32 R196, R8.reuse, R108, R28 ;  /* 0x0000006c08c4723c */ /* 0x040fe2000000181c */
[----:B------:R-:W-:Y:S02]  /*5fd0*/  IMAD.MOV.U32 R25, RZ, RZ, R157 ;  /* 0x000000ffff197224 */ /* 0x000fe400078e009d */
[----:B------:R-:W-:Y:S02]  /*5fe0*/  IMAD.MOV.U32 R26, RZ, RZ, R156 ;  /* 0x000000ffff1a7224 */ /* 0x000fe400078e009c */
[----:B------:R-:W-:Y:S01]  /*5ff0*/  IMAD.MOV.U32 R27, RZ, RZ, R141 ;  /* 0x000000ffff1b7224 */ /* 0x000fe200078e008d */
[----:B--2---:R-:W-:Y:S01]  /*6000*/  LOP3.LUT R0, R3, UR11, R4, 0x96, !PT ;  /* 0x0000000b03007c12 */ /* 0x004fe2000f8e9604 */
[----:B------:R-:W-:Y:S01]  /*6010*/  IMAD.WIDE.U32 R4, R5, -0x326172a9, RZ ;  /* 0xcd9e8d5705047825 */ /* 0x000fe200078e00ff */
[C---:B------:R-:W-:Y:S03]  /*6020*/  HMMA.16816.F32 R180, R8.reuse, R124, R48 ;  /* 0x0000007c08b4723c */ /* 0x040fe60000001830 */
[--C-:B------:R-:W-:Y:S01]  /*6030*/  FFMA.FTZ R3, R104, c[0x0][0x23c], -R13.reuse ;  /* 0x00008f0068037a23 */ /* 0x100fe2000001080d */
[----:B-1----:R-:W-:Y:S01]  /*6040*/  FMNMX.FTZ R104, R17, R6, !PT ;  /* 0x0000000611687209 */ /* 0x002fe20007810000 */
[----:B------:R-:W-:Y:S01]  /*6050*/  IMAD.WIDE.U32 R22, R0, -0x326172a9, RZ ;  /* 0xcd9e8d5700167825 */ /* 0x000fe200078e00ff */
[----:B------:R-:W-:Y:S01]  /*6060*/  LOP3.LUT R0, R5, UR12, R40, 0x96, !PT ;  /* 0x0000000c05007c12 */ /* 0x000fe2000f8e9628 */
[----:B------:R1:W-:Y:S01]  /*6070*/  MUFU.EX2 R175, R3 ;  /* 0x0000000300af7308 */ /* 0x0003e20000000800 */
[----:B------:R-:W-:Y:S01]  /*6080*/  FSETP.NEU.FTZ.AND P1, PT, R104, -INF , PT ;  /* 0xff8000006800780b */ /* 0x000fe20003f3d000 */
[----:B------:R-:W-:Y:S01]  /*6090*/  FFMA.FTZ R6, R134, c[0x0][0x23c], -R13 ;  /* 0x00008f0086067a23 */ /* 0x000fe2000001080d */
[----:B------:R-:W-:Y:S01]  /*60a0*/  HMMA.16816.F32 R192, R8, R116, R32 ;  /* 0x0000007408c0723c */ /* 0x000fe20000001820 */
[----:B------:R-:W-:-:S02]  /*60b0*/  IMAD.MOV.U32 R30, RZ, RZ, R168 ;  /* 0x000000ffff1e7224 */ /* 0x000fc400078e00a8 */
[----:B------:R-:W-:Y:S02]  /*60c0*/  IMAD.MOV.U32 R31, RZ, RZ, R159 ;  /* 0x000000ffff1f7224 */ /* 0x000fe400078e009f */
[----:B------:R-:W-:Y:S01]  /*60d0*/  MUFU.EX2 R172, R6 ;  /* 0x0000000600ac7308 */ /* 0x000fe20000000800 */
[----:B------:R-:W-:Y:S02]  /*60e0*/  IMAD.MOV.U32 R51, RZ, RZ, R142 ;  /* 0x000000ffff337224 */ /* 0x000fe400078e008e */
[----:B------:R-:W-:Y:S01]  /*60f0*/  HMMA.16816.F32 R188, R8, R112, R52 ;  /* 0x0000007008bc723c */ /* 0x000fe20000001834 */
[----:B------:R-:W-:Y:S01]  /*6100*/  IMAD.MOV.U32 R134, RZ, RZ, R31 ;  /* 0x000000ffff867224 */ /* 0x000fe200078e001f */
[----:B-1----:R-:W-:Y:S01]  /*6110*/  LOP3.LUT R3, R23, UR10, R4, 0x96, !PT ;  /* 0x0000000a17037c12 */ /* 0x002fe2000f8e9604 */
[----:B------:R-:W-:-:S05]  /*6120*/  IMAD.WIDE.U32 R4, R0, -0x2daee0ad, RZ ;  /* 0xd2511f5300047825 */ /* 0x000fca00078e00ff */
[----:B------:R-:W-:Y:S01]  /*6130*/  HMMA.16816.F32 R184, R8, R122, R44 ;  /* 0x0000007a08b8723c */ /* 0x000fe2000000182c */
[----:B------:R-:W-:-:S04]  /*6140*/  IMAD.WIDE.U32 R20, R3, -0x2daee0ad, RZ ;  /* 0xd2511f5303147825 */ /* 0x000fc800078e00ff */
[----:B------:R-:W-:Y:S02]  /*6150*/  FMUL.FTZ R0, R104, c[0x0][0x23c] ;  /* 0x00008f0068007a20 */ /* 0x000fe40000410000 */
[----:B------:R-:W-:Y:S01]  /*6160*/  FFMA.FTZ R3, R132, c[0x0][0x23c], -R13 ;  /* 0x00008f0084037a23 */ /* 0x000fe2000001080d */
[----:B------:R-:W-:Y:S01]  /*6170*/  HMMA.16816.F32 R176, R8, R130, R36 ;  /* 0x0000008208b0723c */ /* 0x000fe20000001824 */
[----:B------:R-:W-:Y:S01]  /*6180*/  IMAD.MOV.U32 R132, RZ, RZ, R170 ;  /* 0x000000ffff847224 */ /* 0x000fe200078e00aa */
[----:B------:R-:W-:Y:S01]  /*6190*/  FSEL R14, R0, RZ, P1 ;  /* 0x000000ff000e7208 */ /* 0x000fe20000800000 */
[----:B------:R1:W2:Y:S01]  /*61a0*/  MUFU.EX2 R43, R3 ;  /* 0x00000003002b7308 */ /* 0x0002a20000000800 */
[----:B------:R-:W-:-:S03]  /*61b0*/  LOP3.LUT R0, R5, UR9, R2, 0x96, !PT ;  /* 0x0000000905007c12 */ /* 0x000fc6000f8e9602 */
[----:B------:R-:W-:Y:S01]  /*61c0*/  FFMA.FTZ R5, R138, c[0x0][0x23c], -R14 ;  /* 0x00008f008a057a23 */ /* 0x000fe2000001080e */
[C---:B------:R-:W-:Y:S01]  /*61d0*/  HMMA.16816.F32 R152, R8.reuse, R110, R56 ;  /* 0x0000006e0898723c */ /* 0x040fe20000001838 */
[----:B------:R-:W-:Y:S02]  /*61e0*/  IMAD.WIDE.U32 R16, R0, -0x326172a9, RZ ;  /* 0xcd9e8d5700107825 */ /* 0x000fe400078e00ff */
[----:B------:R4:W-:Y:S05]  /*61f0*/  MUFU.EX2 R173, R5 ;  /* 0x0000000500ad7308 */ /* 0x0009ea0000000800 */
[----:B------:R-:W-:Y:S01]  /*6200*/  HMMA.16816.F32 R156, R8, R114, R72 ;  /* 0x00000072089c723c */ /* 0x000fe20000001848 */
[----:B-1----:R-:W-:Y:S01]  /*6210*/  LOP3.LUT R3, R21, UR7, R4, 0x96, !PT ;  /* 0x0000000715037c12 */ /* 0x002fe2000f8e9604 */
[----:B------:R-:W-:-:S04]  /*6220*/  FFMA.FTZ R4, R140, c[0x0][0x23c], -R14 ;  /* 0x00008f008c047a23 */ /* 0x000fc8000001080e */
[----:B------:R-:W-:Y:S01]  /*6230*/  IMAD.WIDE.U32 R2, R3, -0x326172a9, RZ ;  /* 0xcd9e8d5703027825 */ /* 0x000fe200078e00ff */
[----:B------:R1:W-:Y:S01]  /*6240*/  MUFU.EX2 R219, R4 ;  /* 0x0000000400db7308 */ /* 0x0003e20000000800 */
[C---:B------:R-:W-:Y:S02]  /*6250*/  HMMA.16816.F32 R140, R8.reuse, R126, R60 ;  /* 0x0000007e088c723c */ /* 0x040fe4000000183c */
[----:B----4-:R-:W-:Y:S01]  /*6260*/  FFMA.FTZ R5, R135, c[0x0][0x23c], -R14 ;  /* 0x00008f0087057a23 */ /* 0x010fe2000001080e */
[----:B------:R-:W-:Y:S01]  /*6270*/  LOP3.LUT R6, R2, 0xff, RZ, 0xc0, !PT ;  /* 0x000000ff02067812 */ /* 0x000fe200078ec0ff */
[----:B------:R-:W-:Y:S01]  /*6280*/  IMAD.MOV.U32 R135, RZ, RZ, R169 ;  /* 0x000000ffff877224 */ /* 0x000fe200078e00a9 */
[----:B------:R-:W-:Y:S02]  /*6290*/  LOP3.LUT R0, R3, UR17, R16, 0x96, !PT ;  /* 0x0000001103007c12 */ /* 0x000fe4000f8e9610 */
[----:B------:R4:W2:Y:S01]  /*62a0*/  MUFU.EX2 R144, R5 ;  /* 0x0000000500907308 */ /* 0x0008a20000000800 */
[----:B------:R-:W-:Y:S01]  /*62b0*/  SHF.R.U32.HI R16, RZ, 0x18, R2 ;  /* 0x00000018ff107819 */ /* 0x000fe20000011602 */
[----:B------:R-:W-:Y:S01]  /*62c0*/  HMMA.16816.F32 R168, R8, R118, R68 ;  /* 0x0000007608a8723c */ /* 0x000fe20000001844 */
[----:B------:R-:W-:-:S02]  /*62d0*/  LOP3.LUT R15, R0, 0xff, RZ, 0xc0, !PT ;  /* 0x000000ff000f7812 */ /* 0x000fc400078ec0ff */
[----:B-1----:R-:W-:-:S04]  /*62e0*/  LOP3.LUT R4, R2, 0xffff, RZ, 0xc0, !PT ;  /* 0x0000ffff02047812 */ /* 0x002fc800078ec0ff */
[----:B------:R-:W-:Y:S01]  /*62f0*/  IMAD.MOV.U32 R10, RZ, RZ, R30 ;  /* 0x000000ffff0a7224 */ /* 0x000fe200078e001e */
[----:B------:R-:W-:Y:S01]  /*6300*/  SHF.R.U32.HI R3, RZ, 0x10, R2 ;  /* 0x00000010ff037819 */ /* 0x000fe20000011602 */
[----:B------:R-:W-:Y:S01]  /*6310*/  IMAD.MOV.U32 R8, RZ, RZ, R24 ;  /* 0x000000ffff087224 */ /* 0x000fe200078e0018 */
[----:B------:R-:W-:Y:S01]  /*6320*/  SHF.R.U32.HI R4, RZ, 0x8, R4 ;  /* 0x00000008ff047819 */ /* 0x000fe20000011604 */
[----:B------:R-:W-:Y:S01]  /*6330*/  IMAD.MOV.U32 R11, RZ, RZ, R25 ;  /* 0x000000ffff0b7224 */ /* 0x000fe200078e0019 */
[----:B------:R-:W-:Y:S02]  /*6340*/  LOP3.LUT R7, R3, 0xff, RZ, 0xc0, !PT ;  /* 0x000000ff03077812 */ /* 0x000fe400078ec0ff */
[----:B------:R-:W-:Y:S01]  /*6350*/  PRMT R6, R6, 0x5410, R4 ;  /* 0x0000541006067816 */ /* 0x000fe20000000004 */
[----:B------:R-:W-:Y:S01]  /*6360*/  FFMA.FTZ R4, R139, c[0x0][0x23c], -R14 ;  /* 0x00008f008b047a23 */ /* 0x000fe2000001080e */
[----:B------:R-:W-:Y:S01]  /*6370*/  LOP3.LUT R2, R0, 0xffff, RZ, 0xc0, !PT ;  /* 0x0000ffff00027812 */ /* 0x000fe200078ec0ff */
[----:B---3--:R-:W-:Y:S01]  /*6380*/  IMAD.MOV.U32 R139, RZ, RZ, R12 ;  /* 0x000000ffff8b7224 */ /* 0x008fe200078e000c */
[--C-:B------:R-:W-:Y:S01]  /*6390*/  SHF.R.U32.HI R3, RZ, 0x10, R0.reuse ;  /* 0x00000010ff037819 */ /* 0x100fe20000011600 */
[----:B------:R1:W3:Y:S01]  /*63a0*/  MUFU.EX2 R138, R4 ;  /* 0x00000004008a7308 */ /* 0x0002e20000000800 */
[----:B------:R-:W-:Y:S01]  /*63b0*/  SHF.R.U32.HI R12, RZ, 0x18, R0 ;  /* 0x00000018ff0c7819 */ /* 0x000fe20000011600 */
[----:B------:R-:W-:Y:S01]  /*63c0*/  HSET2.LE.AND R0, R6, R101, PT ;  /* 0x0000006506007233 */ /* 0x000fe20003803000 */
[----:B----4-:R-:W-:-:S02]  /*63d0*/  SHF.R.U32.HI R5, RZ, 0x8, R2 ;  /* 0x00000008ff057819 */ /* 0x010fc40000011602 */
[----:B------:R-:W-:Y:S02]  /*63e0*/  LOP3.LUT R3, R3, 0xff, RZ, 0xc0, !PT ;  /* 0x000000ff03037812 */ /* 0x000fe400078ec0ff */
[----:B--2---:R-:W-:Y:S02]  /*63f0*/  F2FP.PACK_AB R2, R43, R172 ;  /* 0x000000ac2b02723e */ /* 0x004fe400000000ff */
[----:B------:R-:W-:Y:S01]  /*6400*/  PRMT R5, R15, 0x5410, R5 ;  /* 0x000054100f057816 */ /* 0x000fe20000000005 */
[----:B------:R-:W-:Y:S01]  /*6410*/  IMAD.MOV.U32 R15, RZ, RZ, R26 ;  /* 0x000000ffff0f7224 */ /* 0x000fe200078e001a */
[----:B------:R-:W-:Y:S02]  /*6420*/  LOP3.LUT R6, R0, R2, RZ, 0xc0, !PT ;  /* 0x0000000200067212 */ /* 0x000fe400078ec0ff */
[----:B------:R-:W-:Y:S02]  /*6430*/  F2FP.PACK_AB R2, R144, R173 ;  /* 0x000000ad9002723e */ /* 0x000fe400000000ff */
[----:B-1----:R-:W-:-:S02]  /*6440*/  PRMT R4, R7, 0x5410, R16 ;  /* 0x0000541007047816 */ /* 0x002fc40000000010 */
[----:B------:R-:W-:Y:S01]  /*6450*/  PRMT R7, R3, 0x5410, R12 ;  /* 0x0000541003077816 */ /* 0x000fe2000000000c */
[--C-:B------:R-:W-:Y:S01]  /*6460*/  HSET2.LE.AND R3, R5, R101.reuse, PT ;  /* 0x0000006505037233 */ /* 0x100fe20003803000 */
[----:B---3--:R-:W-:Y:S01]  /*6470*/  F2FP.PACK_AB R12, R138, R219 ;  /* 0x000000db8a0c723e */ /* 0x008fe200000000ff */
[--C-:B------:R-:W-:Y:S01]  /*6480*/  HSET2.LE.AND R0, R4, R101.reuse, PT ;  /* 0x0000006504007233 */ /* 0x100fe20003803000 */
[----:B------:R-:W-:Y:S01]  /*6490*/  F2FP.PACK_AB R4, R175, R139 ;  /* 0x0000008baf04723e */ /* 0x000fe200000000ff */
[----:B------:R-:W-:-:S03]  /*64a0*/  HSET2.LE.AND R5, R7, R101, PT ;  /* 0x0000006507057233 */ /* 0x000fc60003803000 */
[----:B------:R-:W-:Y:S01]  /*64b0*/  LOP3.LUT R7, R0, R2, RZ, 0xc0, !PT ;  /* 0x0000000200077212 */ /* 0x000fe200078ec0ff */
[----:B------:R-:W-:Y:S01]  /*64c0*/  FFMA.FTZ R0, R151, c[0x0][0x23c], -R13 ;  /* 0x00008f0097007a23 */ /* 0x000fe2000001080d */
[----:B------:R-:W-:Y:S01]  /*64d0*/  LOP3.LUT R2, R17, UR8, R22, 0x96, !PT ;  /* 0x0000000811027c12 */ /* 0x000fe2000f8e9616 */
[----:B------:R-:W-:Y:S01]  /*64e0*/  IMAD.MOV.U32 R151, RZ, RZ, R135 ;  /* 0x000000ffff977224 */ /* 0x000fe200078e0087 */
[----:B------:R-:W-:Y:S01]  /*64f0*/  LOP3.LUT R4, R3, R4, RZ, 0xc0, !PT ;  /* 0x0000000403047212 */ /* 0x000fe200078ec0ff */
[----:B------:R1:W-:Y:S01]  /*6500*/  MUFU.EX2 R9, R0 ;  /* 0x0000000000097308 */ /* 0x0003e20000000800 */
[----:B------:R-:W-:Y:S01]  /*6510*/  LOP3.LUT R5, R5, R12, RZ, 0xc0, !PT ;  /* 0x0000000c05057212 */ /* 0x000fe200078ec0ff */
[----:B------:R-:W-:-:S04]  /*6520*/  IMAD.WIDE.U32 R2, R2, -0x2daee0ad, RZ ;  /* 0xd2511f5302027825 */ /* 0x000fc800078e00ff */
[----:B------:R-:W-:Y:S02]  /*6530*/  IMAD.MOV.U32 R12, RZ, RZ, R27 ;  /* 0x000000ffff0c7224 */ /* 0x000fe400078e001b */
[C---:B------:R-:W-:Y:S07]  /*6540*/  HMMA.16816.F32 R72, R4.reuse, R98, RZ ;  /* 0x000000620448723c */ /* 0x040fee00000018ff */
[----:B------:R-:W-:Y:S01]  /*6550*/  IMAD.MOV.U32 R98, RZ, RZ, R51 ;  /* 0x000000ffff627224 */ /* 0x000fe200078e0033 */
[----:B------:R-:W-:Y:S01]  /*6560*/  HMMA.16816.F32 R44, R4, R76, RZ ;  /* 0x0000004c042c723c */ /* 0x000fe200000018ff */
[----:B-1----:R-:W-:-:S04]  /*6570*/  FFMA.FTZ R0, R150, c[0x0][0x23c], -R13 ;  /* 0x00008f0096007a23 */ /* 0x002fc8000001080d */
[----:B------:R1:W-:Y:S03]  /*6580*/  MUFU.EX2 R16, R0 ;  /* 0x0000000000107308 */ /* 0x0003e60000000800 */
[C---:B------:R-:W-:Y:S08]  /*6590*/  HMMA.16816.F32 R52, R4.reuse, R78, RZ ;  /* 0x0000004e0434723c */ /* 0x040ff000000018ff */
[----:B------:R-:W-:Y:S01]  /*65a0*/  HMMA.16816.F32 R36, R4, R80, RZ ;  /* 0x000000500424723c */ /* 0x000fe200000018ff */
[----:B-1----:R-:W-:-:S06]  /*65b0*/  FFMA.FTZ R0, R147, c[0x0][0x23c], -R13 ;  /* 0x00008f0093007a23 */ /* 0x002fcc000001080d */
[----:B------:R-:W-:Y:S01]  /*65c0*/  IMAD.MOV.U32 R80, RZ, RZ, R138 ;  /* 0x000000ffff507224 */ /* 0x000fe200078e008a */
[----:B------:R-:W-:Y:S01]  /*65d0*/  HMMA.16816.F32 R56, R4, R82, RZ ;  /* 0x000000520438723c */ /* 0x000fe200000018ff */
[----:B------:R1:W-:Y:S01]  /*65e0*/  MUFU.EX2 R99, R0 ;  /* 0x0000000000637308 */ /* 0x0003e20000000800 */
[----:B------:R-:W-:-:S06]  /*65f0*/  IMAD.MOV.U32 R81, RZ, RZ, R10 ;  /* 0x000000ffff517224 */ /* 0x000fcc00078e000a */
[C---:B------:R-:W-:Y:S08]  /*6600*/  HMMA.16816.F32 R32, R4.reuse, R92, RZ ;  /* 0x0000005c0420723c */ /* 0x040ff000000018ff */
[----:B------:R-:W-:Y:S01]  /*6610*/  HMMA.16816.F32 R60, R4, R94, RZ ;  /* 0x0000005e043c723c */ /* 0x000fe200000018ff */
[----:B-1----:R-:W-:Y:S02]  /*6620*/  LOP3.LUT R0, R3, UR18, R20, 0x96, !PT ;  /* 0x0000001203007c12 */ /* 0x002fe4000f8e9614 */
[----:B------:R-:W-:-:S05]  /*6630*/  LOP3.LUT R3, R2, 0xffff, RZ, 0xc0, !PT ;  /* 0x0000ffff02037812 */ /* 0x000fca00078ec0ff */
[C---:B------:R-:W-:Y:S08]  /*6640*/  HMMA.16816.F32 R24, R4.reuse, R84, RZ ;  /* 0x000000540418723c */ /* 0x040ff000000018ff */
[C---:B------:R-:W-:Y:S08]  /*6650*/  HMMA.16816.F32 R68, R4.reuse, R86, RZ ;  /* 0x000000560444723c */ /* 0x040ff000000018ff */
[C---:B------:R-:W-:Y:S07]  /*6660*/  HMMA.16816.F32 R28, R4.reuse, R96, RZ ;  /* 0x00000060041c723c */ /* 0x040fee00000018ff */
[----:B------:R-:W-:Y:S01]  /*6670*/  IMAD.MOV.U32 R97, RZ, RZ, R163 ;  /* 0x000000ffff617224 */ /* 0x000fe200078e00a3 */
[C---:B------:R-:W-:Y:S08]  /*6680*/  HMMA.16816.F32 R48, R4.reuse, R88, RZ ;  /* 0x000000580430723c */ /* 0x040ff000000018ff */
[----:B------:R-:W-:Y:S07]  /*6690*/  HMMA.16816.F32 R76, R4, R90, RZ ;  /* 0x0000005a044c723c */ /* 0x000fee00000018ff */
[----:B------:R-:W-:Y:S01]  /*66a0*/  LOP3.LUT R7, R2, 0xff, RZ, 0xc0, !PT ;  /* 0x000000ff02077812 */ /* 0x000fe200078ec0ff */
[----:B------:R-:W-:Y:S01]  /*66b0*/  FFMA.FTZ R4, R145, c[0x0][0x23c], -R13 ;  /* 0x00008f0091047a23 */ /* 0x000fe2000001080d */
[----:B------:R-:W-:-:S02]  /*66c0*/  SHF.R.U32.HI R6, RZ, 0x10, R2 ;  /* 0x00000010ff067819 */ /* 0x000fc40000011602 */
[----:B------:R-:W-:Y:S01]  /*66d0*/  SHF.R.U32.HI R5, RZ, 0x18, R2 ;  /* 0x00000018ff057819 */ /* 0x000fe20000011602 */
[----:B------:R1:W2:Y:S01]  /*66e0*/  MUFU.EX2 R135, R4 ;  /* 0x0000000400877308 */ /* 0x0002a20000000800 */
[----:B------:R-:W-:Y:S01]  /*66f0*/  SHF.R.U32.HI R2, RZ, 0x8, R3 ;  /* 0x00000008ff027819 */ /* 0x000fe20000011603 */
[----:B------:R-:W-:Y:S02]  /*6700*/  FFMA.FTZ R3, R149, c[0x0][0x23c], -R14 ;  /* 0x00008f0095037a23 */ /* 0x000fe4000001080e */
[----:B------:R-:W-:Y:S02]  /*6710*/  IMAD.MOV.U32 R149, RZ, RZ, R12 ;  /* 0x000000ffff957224 */ /* 0x000fe400078e000c */
[----:B------:R-:W-:Y:S01]  /*6720*/  IMAD.MOV.U32 R12, RZ, RZ, R8 ;  /* 0x000000ffff0c7224 */ /* 0x000fe200078e0008 */
[----:B------:R-:W-:Y:S01]  /*6730*/  PRMT R8, R7, 0x5410, R2 ;  /* 0x0000541007087816 */ /* 0x000fe20000000002 */
[----:B------:R3:W-:Y:S01]  /*6740*/  MUFU.EX2 R96, R3 ;  /* 0x0000000300607308 */ /* 0x0007e20000000800 */
[----:B------:R-:W-:-:S02]  /*6750*/  LOP3.LUT R2, R6, 0xff, RZ, 0xc0, !PT ;  /* 0x000000ff06027812 */ /* 0x000fc400078ec0ff */
[----:B------:R-:W-:Y:S02]  /*6760*/  LOP3.LUT R6, R0, 0xff, RZ, 0xc0, !PT ;  /* 0x000000ff00067812 */ /* 0x000fe400078ec0ff */
[----:B------:R-:W-:Y:S02]  /*6770*/  PRMT R7, R2, 0x5410, R5 ;  /* 0x0000541002077816 */ /* 0x000fe40000000005 */
[----:B------:R-:W-:Y:S02]  /*6780*/  LOP3.LUT R2, R0, 0xffff, RZ, 0xc0, !PT ;  /* 0x0000ffff00027812 */ /* 0x000fe400078ec0ff */
[----:B------:R-:W-:Y:S02]  /*6790*/  SHF.R.U32.HI R5, RZ, 0x18, R0 ;  /* 0x00000018ff057819 */ /* 0x000fe40000011600 */
[----:B-1----:R-:W-:Y:S01]  /*67a0*/  SHF.R.U32.HI R4, RZ, 0x8, R2 ;  /* 0x00000008ff047819 */ /* 0x002fe20000011602 */
[----:B------:R-:W-:-:S03]  /*67b0*/  FFMA.FTZ R2, R161, c[0x0][0x23c], -R14 ;  /* 0x00008f00a1027a23 */ /* 0x000fc6000001080e */
[----:B------:R-:W-:Y:S01]  /*67c0*/  PRMT R4, R6, 0x5410, R4 ;  /* 0x0000541006047816 */ /* 0x000fe20000000004 */
[----:B---3--:R-:W-:Y:S01]  /*67d0*/  FFMA.FTZ R3, R146, c[0x0][0x23c], -R14 ;  /* 0x00008f0092037a23 */ /* 0x008fe2000001080e */
[----:B------:R2:W-:Y:S08]  /*67e0*/  MUFU.EX2 R10, R2 ;  /* 0x00000002000a7308 */ /* 0x0005f00000000800 */
[----:B------:R1:W3:Y:S01]  /*67f0*/  MUFU.EX2 R138, R3 ;  /* 0x00000003008a7308 */ /* 0x0002e20000000800 */
[----:B--2---:R-:W-:-:S02]  /*6800*/  F2FP.PACK_AB R2, R135, R99 ;  /* 0x000000638702723e */ /* 0x004fc400000000ff */
[----:B-1----:R-:W-:-:S04]  /*6810*/  SHF.R.U32.HI R3, RZ, 0x10, R0 ;  /* 0x00000010ff037819 */ /* 0x002fc80000011600 */
[----:B------:R-:W-:Y:S01]  /*6820*/  LOP3.LUT R0, R3, 0xff, RZ, 0xc0, !PT ;  /* 0x000000ff03007812 */ /* 0x000fe200078ec0ff */
[----:B------:R-:W-:-:S03]  /*6830*/  FFMA.FTZ R3, R160, c[0x0][0x23c], -R14 ;  /* 0x00008f00a0037a23 */ /* 0x000fc6000001080e */
[----:B------:R-:W-:Y:S01]  /*6840*/  PRMT R5, R0, 0x5410, R5 ;  /* 0x0000541000057816 */ /* 0x000fe20000000005 */
[--C-:B------:R-:W-:Y:S01]  /*6850*/  HSET2.LE.AND R0, R8, R101.reuse, PT ;  /* 0x0000006508007233 */ /* 0x100fe20003803000 */
[----:B------:R-:W1:Y:S04]  /*6860*/  MUFU.EX2 R150, R3 ;  /* 0x0000000300967308 */ /* 0x000e680000000800 */
[----:B------:R-:W-:Y:S01]  /*6870*/  LOP3.LUT R6, R0, R2, RZ, 0xc0, !PT ;  /* 0x0000000200067212 */ /* 0x000fe200078ec0ff */
[----:B------:R-:W-:Y:S01]  /*6880*/  HSET2.LE.AND R0, R7, R101, PT ;  /* 0x0000006507007233 */ /* 0x000fe20003803000 */
[----:B---3--:R-:W-:-:S04]  /*6890*/  F2FP.PACK_AB R2, R138, R96 ;  /* 0x000000608a02723e */ /* 0x008fc800000000ff */
[----:B------:R-:W-:Y:S01]  /*68a0*/  LOP3.LUT R7, R0, R2, RZ, 0xc0, !PT ;  /* 0x0000000200077212 */ /* 0x000fe200078ec0ff */
[----:B------:R-:W-:Y:S01]  /*68b0*/  HSET2.LE.AND R0, R4, R101, PT ;  /* 0x0000006504007233 */ /* 0x000fe20003803000 */
[----:B------:R-:W-:-:S04]  /*68c0*/  F2FP.PACK_AB R2, R16, R9 ;  /* 0x000000091002723e */ /* 0x000fc800000000ff */
[----:B------:R-:W-:Y:S01]  /*68d0*/  LOP3.LUT R4, R0, R2, RZ, 0xc0, !PT ;  /* 0x0000000200047212 */ /* 0x000fe200078ec0ff */
[----:B------:R-:W-:Y:S01]  /*68e0*/  HSET2.LE.AND R0, R5, R101, PT ;  /* 0x0000006505007233 */ /* 0x000fe20003803000 */
[----:B-1----:R-:W-:-:S04]  /*68f0*/  F2FP.PACK_AB R2, R150, R10 ;  /* 0x0000000a9602723e */ /* 0x002fc800000000ff */
[----:B------:R-:W-:Y:S01]  /*6900*/  LOP3.LUT R5, R0, R2, RZ, 0xc0, !PT ;  /* 0x0000000200057212 */ /* 0x000fe200078ec0ff */
[----:B------:R-:W-:-:S05]  /*6910*/  IMAD.U32 R0, RZ, RZ, UR5 ;  /* 0x00000005ff007e24 */ /* 0x000fca000f8e00ff */
[----:B------:R-:W-:Y:S01]  /*6920*/  LOP3.LUT R0, R137, UR33, R0, 0x96, !PT ;  /* 0x0000002189007c12 */ /* 0x000fe2000f8e9600 */
[----:B------:R-:W-:Y:S01]  /*6930*/  HMMA.16816.F32 R88, R4, R120, R44 ;  /* 0x000000780458723c */ /* 0x000fe2000000182c */
[----:B------:R-:W-:-:S03]  /*6940*/  IMAD.MOV.U32 R137, RZ, RZ, R174 ;  /* 0x000000ffff897224 */ /* 0x000fc600078e00ae */
[----:B------:R-:W-:-:S04]  /*6950*/  IMAD.WIDE.U32 R20, R0, -0x326172a9, RZ ;  /* 0xcd9e8d5700147825 */ /* 0x000fc800078e00ff */
[----:B------:R-:W-:Y:S01]  /*6960*/  IMAD.MOV.U32 R120, RZ, RZ, R9 ;  /* 0x000000ffff787224 */ /* 0x000fe200078e0009 */
[----:B------:R-:W-:Y:S01]  /*6970*/  LOP3.LUT R0, R21, UR16, R106, 0x96, !PT ;  /* 0x0000001015007c12 */ /* 0x000fe2000f8e966a */
[----:B------:R-:W-:Y:S01]  /*6980*/  HMMA.16816.F32 R84, R4, R128, R36 ;  /* 0x000000800454723c */ /* 0x000fe20000001824 */
[----:B------:R-:W-:Y:S01]  /*6990*/  LOP3.LUT R2, R65, UR14, R20, 0x96, !PT ;  /* 0x0000000e41027c12 */ /* 0x000fe2000f8e9614 */
[----:B------:R-:W-:Y:S02]  /*69a0*/  IMAD.MOV.U32 R46, RZ, RZ, R16 ;  /* 0x000000ffff2e7224 */ /* 0x000fe400078e0010 */
[----:B------:R-:W-:-:S04]  /*69b0*/  IMAD.WIDE.U32 R8, R0, -0x2daee0ad, RZ ;  /* 0xd2511f5300087825 */ /* 0x000fc800078e00ff */
[----:B------:R-:W-:Y:S01]  /*69c0*/  IMAD.WIDE.U32 R2, R2, -0x2daee0ad, RZ ;  /* 0xd2511f5302027825 */ /* 0x000fe200078e00ff */
[----:B------:R-:W-:Y:S01]  /*69d0*/  LOP3.LUT R9, R9, UR13, R100, 0x96, !PT ;  /* 0x0000000d09097c12 */ /* 0x000fe2000f8e9664 */
[----:B------:R-:W-:Y:S02]  /*69e0*/  HMMA.16816.F32 R160, R4, R116, R24 ;  /* 0x0000007404a0723c */ /* 0x000fe40000001818 */
[----:B------:R-:W-:Y:S01]  /*69f0*/  IMAD.MOV.U32 R129, RZ, RZ, R175 ;  /* 0x000000ffff817224 */ /* 0x000fe200078e00af */
[----:B------:R-:W-:Y:S01]  /*6a00*/  LOP3.LUT R0, R3, UR11, R8, 0x96, !PT ;  /* 0x0000000b03007c12 */ /* 0x000fe2000f8e9608 */
[----:B------:R-:W-:-:S04]  /*6a10*/  IMAD.WIDE.U32 R8, R9, -0x326172a9, RZ ;  /* 0xcd9e8d5709087825 */ /* 0x000fc800078e00ff */
[----:B------:R-:W-:Y:S01]  /*6a20*/  IMAD.MOV.U32 R117, RZ, RZ, R173 ;  /* 0x000000ffff757224 */ /* 0x000fe200078e00ad */
[C---:B------:R-:W-:Y:S01]  /*6a30*/  HMMA.16816.F32 R92, R4.reuse, R112, R28 ;  /* 0x00000070045c723c */ /* 0x040fe2000000181c */
[----:B------:R-:W-:Y:S01]  /*6a40*/  IMAD.MOV.U32 R116, RZ, RZ, R172 ;  /* 0x000000ffff747224 */ /* 0x000fe200078e00ac */
[----:B------:R-:W1:Y:S01]  /*6a50*/  LDSM.16.MT88.4 R28, [R216+0x9800] ;  /* 0x00980000d81c783b */ /* 0x000e620000004200 */
[----:B------:R-:W-:Y:S02]  /*6a60*/  IMAD.MOV.U32 R128, RZ, RZ, R144 ;  /* 0x000000ffff807224 */ /* 0x000fe400078e0090 */
[----:B------:R-:W-:Y:S02]  /*6a70*/  IMAD.MOV.U32 R36, RZ, RZ, R42 ;  /* 0x000000ffff247224 */ /* 0x000fe400078e002a */
[----:B------:R-:W-:Y:S01]  /*6a80*/  IMAD.MOV.U32 R39, RZ, RZ, R11 ;  /* 0x000000ffff277224 */ /* 0x000fe200078e000b */
[----:B------:R-:W-:Y:S01]  /*6a90*/  HMMA.16816.F32 R172, R4, R124, R48 ;  /* 0x0000007c04ac723c */ /* 0x000fe20000001830 */
[----:B------:R-:W-:-:S02]  /*6aa0*/  IMAD.MOV.U32 R44, RZ, RZ, R12 ;  /* 0x000000ffff2c7224 */ /* 0x000fc400078e000c */
[----:B------:R-:W-:Y:S02]  /*6ab0*/  IMAD.MOV.U32 R121, RZ, RZ, R10 ;  /* 0x000000ffff797224 */ /* 0x000fe400078e000a */
[----:B------:R-:W-:Y:S02]  /*6ac0*/  IMAD.MOV.U32 R38, RZ, RZ, R15 ;  /* 0x000000ffff267224 */ /* 0x000fe400078e000f */
[----:B------:R-:W-:Y:S01]  /*6ad0*/  IMAD.WIDE.U32 R48, R0, -0x326172a9, RZ ;  /* 0xcd9e8d5700307825 */ /* 0x000fe200078e00ff */
[----:B------:R-:W-:Y:S01]  /*6ae0*/  LOP3.LUT R0, R9, UR12, R64, 0x96, !PT ;  /* 0x0000000c09007c12 */ /* 0x000fe2000f8e9640 */
[----:B------:R-:W-:Y:S01]  /*6af0*/  HMMA.16816.F32 R144, R4, R108, R32 ;  /* 0x0000006c0490723c */ /* 0x000fe20000001820 */
[----:B------:R-:W-:Y:S01]  /*6b00*/  LDSM.16.MT88.4 R32, [R216+0xa800] ;  /* 0x00a80000d820783b */ /* 0x000fe20000004200 */
[----:B------:R-:W-:Y:S01]  /*6b10*/  IMAD.MOV.U32 R37, RZ, RZ, R139 ;  /* 0x000000ffff257224 */ /* 0x000fe200078e008b */
[----:B------:R-:W-:Y:S01]  /*6b20*/  LOP3.LUT R3, R49, UR10, R8, 0x96, !PT ;  /* 0x0000000a31037c12 */ /* 0x000fe2000f8e9608 */
[----:B------:R-:W-:-:S04]  /*6b30*/  IMAD.WIDE.U32 R8, R0, -0x2daee0ad, RZ ;  /* 0xd2511f5300087825 */ /* 0x000fc800078e00ff */
[----:B------:R-:W-:Y:S01]  /*6b40*/  IMAD.MOV.U32 R109, RZ, RZ, R43 ;  /* 0x000000ffff6d7224 */ /* 0x000fe200078e002b */
[C---:B------:R-:W-:Y:S01]  /*6b50*/  HMMA.16816.F32 R56, R4.reuse, R130, R56 ;  /* 0x000000820438723c */ /* 0x040fe20000001838 */
[----:B------:R-:W-:Y:S02]  /*6b60*/  FFMA.FTZ R0, R167, c[0x0][0x23c], -R19 ;  /* 0x00008f00a7007a23 */ /* 0x000fe40000010813 */
[----:B------:R-:W-:Y:S01]  /*6b70*/  IMAD.WIDE.U32 R42, R3, -0x2daee0ad, RZ ;  /* 0xd2511f53032a7825 */ /* 0x000fe200078e00ff */
[----:B------:R-:W-:Y:S01]  /*6b80*/  LOP3.LUT R3, R9, UR9, R2, 0x96, !PT ;  /* 0x0000000909037c12 */ /* 0x000fe2000f8e9602 */
[----:B------:R2:W3:Y:S02]  /*6b90*/  MUFU.EX2 R113, R0 ;  /* 0x0000000000717308 */ /* 0x0004e40000000800 */
[----:B------:R-:W-:Y:S01]  /*6ba0*/  IMAD.MOV.U32 R108, RZ, RZ, R252 ;  /* 0x000000ffff6c7224 */ /* 0x000fe200078e00fc */
[----:B------:R-:W-:Y:S01]  /*6bb0*/  LOP3.LUT R2, R43, UR7, R8, 0x96, !PT ;  /* 0x000000072b027c12 */ /* 0x000fe2000f8e9608 */
[----:B------:R-:W-:Y:S01]  /*6bc0*/  IMAD.WIDE.U32 R22, R3, -0x326172a9, RZ ;  /* 0xcd9e8d5703167825 */ /* 0x000fe200078e00ff */
[----:B------:R-:W-:Y:S03]  /*6bd0*/  HMMA.16816.F32 R72, R4, R114, R72 ;  /* 0x000000720448723c */ /* 0x000fe60000001848 */
[----:B------:R-:W-:-:S04]  /*6be0*/  IMAD.WIDE.U32 R2, R2, -0x326172a9, RZ ;  /* 0xcd9e8d5702027825 */ /* 0x000fc800078e00ff */
[----:B------:R-:W-:Y:S01]  /*6bf0*/  FFMA.FTZ R8, R203, c[0x0][0x23c], -R18 ;  /* 0x00008f00cb087a23 */ /* 0x000fe20000010812 */
[C---:B------:R-:W-:Y:S01]  /*6c00*/  LOP3.LUT R9, R2.reuse, 0xffff, RZ, 0xc0, !PT ;  /* 0x0000ffff02097812 */ /* 0x040fe200078ec0ff */
[----:B------:R-:W-:Y:S01]  /*6c10*/  IMAD.MOV.U32 R139, RZ, RZ, R251 ;  /* 0x000000ffff8b7224 */ /* 0x000fe200078e00fb */
[----:B------:R-:W-:Y:S01]  /*6c20*/  LOP3.LUT R17, R2, 0xff, RZ, 0xc0, !PT ;  /* 0x000000ff02117812 */ /* 0x000fe200078ec0ff */
[----:B--2---:R-:W-:Y:S01]  /*6c30*/  FFMA.FTZ R0, R165, c[0x0][0x23c], -R19 ;  /* 0x00008f00a5007a23 */ /* 0x004fe20000010813 */
[--C-:B------:R-:W-:Y:S01]  /*6c40*/  SHF.R.U32.HI R11, RZ, 0x10, R2.reuse ;  /* 0x00000010ff0b7819 */ /* 0x100fe20000011602 */
[----:B------:R-:W-:Y:S01]  /*6c50*/  MUFU.EX2 R203, R8 ;  /* 0x0000000800cb7308 */ /* 0x000fe20000000800 */
[----:B------:R-:W-:Y:S01]  /*6c60*/  SHF.R.U32.HI R16, RZ, 0x18, R2 ;  /* 0x00000018ff107819 */ /* 0x000fe20000011602 */
[----:B------:R-:W-:Y:S01]  /*6c70*/  IMAD.MOV.U32 R47, RZ, RZ, R80 ;  /* 0x000000ffff2f7224 */ /* 0x000fe200078e0050 */
[----:B------:R-:W-:Y:S01]  /*6c80*/  HMMA.16816.F32 R60, R4, R110, R60 ;  /* 0x0000006e043c723c */ /* 0x000fe2000000183c */
[----:B------:R-:W-:-:S02]  /*6c90*/  IMAD.MOV.U32 R45, RZ, RZ, R81 ;  /* 0x000000ffff2d7224 */ /* 0x000fc400078e0051 */
[----:B------:R-:W-:Y:S02]  /*6ca0*/  IMAD.MOV.U32 R49, RZ, RZ, R128 ;  /* 0x000000ffff317224 */ /* 0x000fe400078e0080 */
[----:B------:R2:W4:Y:S01]  /*6cb0*/  MUFU.EX2 R24, R0 ;  /* 0x0000000000187308 */ /* 0x0005220000000800 */
[----:B------:R-:W-:Y:S02]  /*6cc0*/  IMAD.MOV.U32 R131, RZ, RZ, R36 ;  /* 0x000000ffff837224 */ /* 0x000fe400078e0024 */
[----:B------:R-:W-:Y:S01]  /*6cd0*/  HMMA.16816.F32 R80, R4, R122, R52 ;  /* 0x0000007a0450723c */ /* 0x000fe20000001834 */
[----:B------:R-:W-:Y:S01]  /*6ce0*/  IMAD.MOV.U32 R128, RZ, RZ, R37 ;  /* 0x000000ffff807224 */ /* 0x000fe200078e0025 */
[----:B------:R-:W-:Y:S01]  /*6cf0*/  LDSM.16.MT88.4 R52, [R218+0xb800] ;  /* 0x00b80000da34783b */ /* 0x000fe20000004200 */
[----:B------:R-:W-:Y:S02]  /*6d00*/  IMAD.MOV.U32 R125, RZ, RZ, R38 ;  /* 0x000000ffff7d7224 */ /* 0x000fe400078e0026 */
[----:B------:R-:W-:-:S02]  /*6d10*/  IMAD.MOV.U32 R130, RZ, RZ, R39 ;  /* 0x000000ffff827224 */ /* 0x000fc400078e0027 */
[----:B------:R-:W-:Y:S01]  /*6d20*/  IMAD.MOV.U32 R114, RZ, RZ, R44 ;  /* 0x000000ffff727224 */ /* 0x000fe200078e002c */
[----:B------:R-:W-:Y:S01]  /*6d30*/  LDSM.16.MT88.4 R36, [R218+0xa800] ;  /* 0x00a80000da24783b */ /* 0x000fe20000004200 */
[C---:B------:R-:W-:Y:S01]  /*6d40*/  HMMA.16816.F32 R68, R4.reuse, R118, R68 ;  /* 0x000000760444723c */ /* 0x040fe20000001844 */
[----:B------:R-:W-:Y:S02]  /*6d50*/  IMAD.MOV.U32 R112, RZ, RZ, R116 ;  /* 0x000000ffff707224 */ /* 0x000fe400078e0074 */
[----:B------:R-:W-:Y:S02]  /*6d60*/  IMAD.MOV.U32 R51, RZ, RZ, R117 ;  /* 0x000000ffff337224 */ /* 0x000fe400078e0075 */
[----:B--2---:R-:W-:Y:S02]  /*6d70*/  FFMA.FTZ R0, R164, c[0x0][0x23c], -R19 ;  /* 0x00008f00a4007a23 */ /* 0x004fe40000010813 */
[----:B------:R-:W-:Y:S01]  /*6d80*/  IMAD.MOV.U32 R100, RZ, RZ, R136 ;  /* 0x000000ffff647224 */ /* 0x000fe200078e0088 */
[----:B------:R-:W-:Y:S01]  /*6d90*/  HMMA.16816.F32 R76, R4, R126, R76 ;  /* 0x0000007e044c723c */ /* 0x000fe2000000184c */
[----:B------:R2:W-:Y:S01]  /*6da0*/  MUFU.EX2 R252, R0 ;  /* 0x0000000000fc7308 */ /* 0x0005e20000000800 */
[----:B------:R-:W-:-:S02]  /*6db0*/  IMAD.MOV.U32 R65, RZ, RZ, R137 ;  /* 0x000000ffff417224 */ /* 0x000fc400078e0089 */
[----:B------:R-:W-:Y:S02]  /*6dc0*/  IMAD.MOV.U32 R50, RZ, RZ, R108 ;  /* 0x000000ffff327224 */ /* 0x000fe400078e006c */
[----:B------:R-:W-:Y:S02]  /*6dd0*/  IMAD.MOV.U32 R64, RZ, RZ, R109 ;  /* 0x000000ffff407224 */ /* 0x000fe400078e006d */
[----:B------:R-:W-:Y:S02]  /*6de0*/  IMAD.MOV.U32 R43, RZ, RZ, R120 ;  /* 0x000000ffff2b7224 */ /* 0x000fe400078e0078 */
[----:B------:R-:W-:Y:S02]  /*6df0*/  IMAD.MOV.U32 R115, RZ, RZ, R121 ;  /* 0x000000ffff737224 */ /* 0x000fe400078e0079 */
[----:B------:R-:W-:Y:S02]  /*6e00*/  IMAD.MOV.U32 R124, RZ, RZ, R149 ;  /* 0x000000ffff7c7224 */ /* 0x000fe400078e0095 */
[----:B------:R-:W-:-:S02]  /*6e10*/  IMAD.MOV.U32 R127, RZ, RZ, R99 ;  /* 0x000000ffff7f7224 */ /* 0x000fc400078e0063 */
[----:B------:R-:W-:Y:S01]  /*6e20*/  IMAD.MOV.U32 R126, RZ, RZ, R96 ;  /* 0x000000ffff7e7224 */ /* 0x000fe200078e0060 */
[----:B--2---:R-:W-:Y:S01]  /*6e30*/  LOP3.LUT R0, R3, UR17, R22, 0x96, !PT ;  /* 0x0000001103007c12 */ /* 0x004fe2000f8e9616 */
[----:B------:R-:W-:-:S03]  /*6e40*/  FFMA.FTZ R3, R166, c[0x0][0x23c], -R19 ;  /* 0x00008f00a6037a23 */ /* 0x000fc60000010813 */
[C---:B------:R-:W-:Y:S01]  /*6e50*/  LOP3.LUT R2, R0.reuse, 0xffff, RZ, 0xc0, !PT ;  /* 0x0000ffff00027812 */ /* 0x040fe200078ec0ff */
[----:B------:R2:W-:Y:S01]  /*6e60*/  MUFU.EX2 R251, R3 ;  /* 0x0000000300fb7308 */ /* 0x0005e20000000800 */
[----:B------:R-:W-:Y:S02]  /*6e70*/  LOP3.LUT R15, R0, 0xff, RZ, 0xc0, !PT ;  /* 0x000000ff000f7812 */ /* 0x000fe400078ec0ff */
[--C-:B------:R-:W-:Y:S02]  /*6e80*/  SHF.R.U32.HI R10, RZ, 0x10, R0.reuse ;  /* 0x00000010ff0a7819 */ /* 0x100fe40000011600 */
[----:B------:R-:W-:Y:S02]  /*6e90*/  SHF.R.U32.HI R12, RZ, 0x18, R0 ;  /* 0x00000018ff0c7819 */ /* 0x000fe40000011600 */
[----:B------:R-:W-:Y:S01]  /*6ea0*/  SHF.R.U32.HI R0, RZ, 0x8, R2 ;  /* 0x00000008ff007819 */ /* 0x000fe20000011602 */
[----:B------:R-:W-:Y:S01]  /*6eb0*/  FFMA.FTZ R2, R201, c[0x0][0x23c], -R18 ;  /* 0x00008f00c9027a23 */ /* 0x000fe20000010812 */
[----:B------:R-:W-:-:S02]  /*6ec0*/  LOP3.LUT R8, R10, 0xff, RZ, 0xc0, !PT ;  /* 0x000000ff0a087812 */ /* 0x000fc400078ec0ff */
[----:B------:R-:W-:Y:S01]  /*6ed0*/  PRMT R0, R15, 0x5410, R0 ;  /* 0x000054100f007816 */ /* 0x000fe20000000000 */
[----:B------:R1:W1:Y:S01]  /*6ee0*/  MUFU.EX2 R201, R2 ;  /* 0x0000000200c97308 */ /* 0x0002620000000800 */
[----:B------:R-:W-:Y:S01]  /*6ef0*/  PRMT R8, R8, 0x5410, R12 ;  /* 0x0000541008087816 */ /* 0x000fe2000000000c */
[----:B------:R-:W-:Y:S01]  /*6f00*/  IMAD.MOV.U32 R15, RZ, RZ, R151 ;  /* 0x000000ffff0f7224 */ /* 0x000fe200078e0097 */
[----:B--2---:R-:W-:Y:S01]  /*6f10*/  SHF.R.U32.HI R3, RZ, 0x8, R9 ;  /* 0x00000008ff037819 */ /* 0x004fe20000011609 */
[----:B------:R-:W-:Y:S01]  /*6f20*/  HSET2.LE.AND R0, R0, R101, PT ;  /* 0x0000006500007233 */ /* 0x000fe20003803000 */
[----:B------:R-:W-:Y:S01]  /*6f30*/  LOP3.LUT R9, R11, 0xff, RZ, 0xc0, !PT ;  /* 0x000000ff0b097812 */ /* 0x000fe200078ec0ff */
[----:B------:R-:W-:Y:S01]  /*6f40*/  IMAD.MOV.U32 R11, RZ, RZ, R45 ;  /* 0x000000ffff0b7224 */ /* 0x000fe200078e002d */
[----:B------:R-:W-:Y:S01]  /*6f50*/  PRMT R10, R17, 0x5410, R3 ;  /* 0x00005410110a7816 */ /* 0x000fe20000000003 */
[----:B------:R-:W-:Y:S01]  /*6f60*/  FFMA.FTZ R3, R200, c[0x0][0x23c], -R18 ;  /* 0x00008f00c8037a23 */ /* 0x000fe20000010812 */
[----:B------:R-:W-:Y:S01]  /*6f70*/  PRMT R9, R9, 0x5410, R16 ;  /* 0x0000541009097816 */ /* 0x000fe20000000010 */
[----:B---3--:R-:W-:-:S02]  /*6f80*/  IMAD.MOV.U32 R200, RZ, RZ, R113 ;  /* 0x000000ffffc87224 */ /* 0x008fc400078e0071 */
[----:B------:R-:W-:Y:S01]  /*6f90*/  IMAD.MOV.U32 R17, RZ, RZ, R46 ;  /* 0x000000ffff117224 */ /* 0x000fe200078e002e */
[----:B------:R2:W-:Y:S01]  /*6fa0*/  MUFU.EX2 R107, R3 ;  /* 0x00000003006b7308 */ /* 0x0005e20000000800 */
[----:B------:R-:W-:Y:S02]  /*6fb0*/  IMAD.MOV.U32 R113, RZ, RZ, R47 ;  /* 0x000000ffff717224 */ /* 0x000fe400078e002f */
[----:B-1----:R-:W-:Y:S01]  /*6fc0*/  FFMA.FTZ R2, R202, c[0x0][0x23c], -R18 ;  /* 0x00008f00ca027a23 */ /* 0x002fe20000010812 */
[----:B------:R-:W-:Y:S01]  /*6fd0*/  LDSM.16.MT88.4 R44, [R216+0xb800] ;  /* 0x00b80000d82c783b */ /* 0x000fe20000004200 */
[----:B----4-:R-:W-:Y:S02]  /*6fe0*/  IMAD.MOV.U32 R202, RZ, RZ, R24 ;  /* 0x000000ffffca7224 */ /* 0x010fe400078e0018 */
[----:B------:R-:W-:Y:S01]  /*6ff0*/  IMAD.MOV.U32 R16, RZ, RZ, R150 ;  /* 0x000000ffff107224 */ /* 0x000fe200078e0096 */
[----:B------:R-:W1:Y:S01]  /*7000*/  LDSM.16.MT88.4 R24, [R218+0x9800] ;  /* 0x00980000da18783b */ /* 0x000e620000004200 */
[----:B------:R3:W4:Y:S01]  /*7010*/  MUFU.EX2 R106, R2 ;  /* 0x00000002006a7308 */ /* 0x0007220000000800 */
[----:B------:R-:W-:-:S02]  /*7020*/  IMAD.MOV.U32 R12, RZ, RZ, R98 ;  /* 0x000000ffff0c7224 */ /* 0x000fc400078e0062 */
[----:B--2---:R-:W-:Y:S01]  /*7030*/  IMAD.MOV.U32 R3, RZ, RZ, R97 ;  /* 0x000000ffff037224 */ /* 0x004fe200078e0061 */
[----:B---3--:R-:W-:-:S04]  /*7040*/  F2FP.PACK_AB R2, R202, R200 ;  /* 0x000000c8ca02723e */ /* 0x008fc800000000ff */
[----:B------:R-:W-:Y:S01]  /*7050*/  LOP3.LUT R4, R0, R2, RZ, 0xc0, !PT ;  /* 0x0000000200047212 */ /* 0x000fe200078ec0ff */
[----:B------:R-:W-:Y:S01]  /*7060*/  HSET2.LE.AND R0, R8, R101, PT ;  /* 0x0000006508007233 */ /* 0x000fe20003803000 */
[----:B------:R-:W-:Y:S01]  /*7070*/  F2FP.PACK_AB R2, R201, R203 ;  /* 0x000000cbc902723e */ /* 0x000fe200000000ff */
[----:B------:R-:W-:-:S03]  /*7080*/  IMAD.MOV.U32 R8, RZ, RZ, R139 ;  /* 0x000000ffff087224 */ /* 0x000fc600078e008b */
[----:B------:R-:W-:Y:S01]  /*7090*/  LOP3.LUT R5, R0, R2, RZ, 0xc0, !PT ;  /* 0x0000000200057212 */ /* 0x000fe200078ec0ff */
[----:B------:R-:W-:Y:S01]  /*70a0*/  HSET2.LE.AND R0, R10, R101, PT ;  /* 0x000000650a007233 */ /* 0x000fe20003803000 */
[----:B------:R-:W-:Y:S01]  /*70b0*/  F2FP.PACK_AB R2, R251, R252 ;  /* 0x000000fcfb02723e */ /* 0x000fe200000000ff */
[----:B------:R-:W-:-:S03]  /*70c0*/  IMAD.MOV.U32 R10, RZ, RZ, R135 ;  /* 0x000000ffff0a7224 */ /* 0x000fc600078e0087 */
[----:B------:R-:W-:Y:S01]  /*70d0*/  LOP3.LUT R6, R0, R2, RZ, 0xc0, !PT ;  /* 0x0000000200067212 */ /* 0x000fe200078ec0ff */
[----:B------:R-:W-:Y:S01]  /*70e0*/  HSET2.LE.AND R0, R9, R101, PT ;  /* 0x0000006509007233 */ /* 0x000fe20003803000 */
[----:B----4-:R-:W-:Y:S01]  /*70f0*/  F2FP.PACK_AB R2, R107, R106 ;  /* 0x0000006a6b02723e */ /* 0x010fe200000000ff */
[----:B------:R-:W-:-:S03]  /*7100*/  IMAD.MOV.U32 R9, RZ, RZ, R138 ;  /* 0x000000ffff097224 */ /* 0x000fc600078e008a */
[----:B------:R-:W-:Y:S01]  /*7110*/  LOP3.LUT R7, R0, R2, RZ, 0xc0, !PT ;  /* 0x0000000200077212 */ /* 0x000fe200078ec0ff */
[----:B------:R-:W-:-:S06]  /*7120*/  IMAD.MOV.U32 R2, RZ, RZ, R134 ;  /* 0x000000ffff027224 */ /* 0x000fcc00078e0086 */
[C---:B------:R-:W-:Y:S07]  /*7130*/  HMMA.16816.F32 R116, R4.reuse, R28, R208 ;  /* 0x0000001c0474723c */ /* 0x040fee00000018d0 */
[----:B------:R-:W-:Y:S01]  /*7140*/  IMAD.MOV.U32 R208, RZ, RZ, R132 ;  /* 0x000000ffffd07224 */ /* 0x000fe200078e0084 */
[----:B-1----:R-:W-:Y:S01]  /*7150*/  HMMA.16816.F32 R136, R4, R26, R176 ;  /* 0x0000001a0488723c */ /* 0x002fe200000018b0 */
[----:B------:R-:W-:Y:S01]  /*7160*/  IMAD.MOV.U32 R210, RZ, RZ, R2 ;  /* 0x000000ffffd27224 */ /* 0x000fe200078e0002 */
[----:B------:R-:W-:Y:S01]  /*7170*/  LOP3.LUT R2, R41, UR14, R20, 0x96, !PT ;  /* 0x0000000e29027c12 */ /* 0x000fe2000f8e9614 */
[----:B------:R-:W-:Y:S01]  /*7180*/  IMAD.MOV.U32 R209, RZ, RZ, R133 ;  /* 0x000000ffffd17224 */ /* 0x000fe200078e0085 */
[----:B------:R-:W-:Y:S01]  /*7190*/  LOP3.LUT R0, R21, UR16, R208, 0x96, !PT ;  /* 0x0000001015007c12 */ /* 0x000fe2000f8e96d0 */
[----:B------:R-:W-:-:S02]  /*71a0*/  IMAD.MOV.U32 R211, RZ, RZ, R148 ;  /* 0x000000ffffd37224 */ /* 0x000fc400078e0094 */
[----:B------:R-:W-:Y:S01]  /*71b0*/  IMAD.MOV.U32 R209, RZ, RZ, R9 ;  /* 0x000000ffffd17224 */ /* 0x000fe200078e0009 */
[----:B------:R-:W-:Y:S01]  /*71c0*/  HMMA.16816.F32 R132, R4, R24, R204 ;  /* 0x000000180484723c */ /* 0x000fe200000018cc */
[----:B------:R-:W-:-:S06]  /*71d0*/  IMAD.MOV.U32 R208, RZ, RZ, R10 ;  /* 0x000000ffffd07224 */ /* 0x000fcc00078e000a */
[----:B------:R-:W-:Y:S01]  /*71e0*/  IMAD.MOV.U32 R206, RZ, RZ, R3 ;  /* 0x000000ffffce7224 */ /* 0x000fe200078e0003 */
[----:B------:R-:W-:Y:S01]  /*71f0*/  HMMA.16816.F32 R148, R4, R32, R196 ;  /* 0x000000200494723c */ /* 0x000fe200000018c4 */
[----:B------:R-:W-:-:S04]  /*7200*/  IMAD.WIDE.U32 R2, R2, -0x2daee0ad, RZ ;  /* 0xd2511f5302027825 */ /* 0x000fc800078e00ff */
[----:B------:R-:W-:Y:S02]  /*7210*/  IMAD.MOV.U32 R207, RZ, RZ, R8 ;  /* 0x000000ffffcf7224 */ /* 0x000fe400078e0008 */
[----:B------:R-:W-:Y:S01]  /*7220*/  IMAD.MOV.U32 R197, RZ, RZ, R16 ;  /* 0x000000ffffc57224 */ /* 0x000fe200078e0010 */
[----:B------:R-:W-:Y:S01]  /*7230*/  HMMA.16816.F32 R164, R4, R36, R192 ;  /* 0x0000002404a4723c */ /* 0x000fe200000018c0 */
[----:B------:R-:W-:-:S07]  /*7240*/  IMAD.MOV.U32 R196, RZ, RZ, R17 ;  /* 0x000000ffffc47224 */ /* 0x000fce00078e0011 */
[----:B------:R-:W-:Y:S01]  /*7250*/  HMMA.16816.F32 R96, R4, R44, R188 ;  /* 0x0000002c0460723c */ /* 0x000fe200000018bc */
[----:B------:R-:W-:-:S07]  /*7260*/  IMAD.MOV.U32 R192, RZ, RZ, R43 ;  /* 0x000000ffffc07224 */ /* 0x000fce00078e002b */
[----:B------:R-:W-:Y:S01]  /*7270*/  HMMA.16816.F32 R180, R4, R52, R180 ;  /* 0x0000003404b4723c */ /* 0x000fe200000018b4 */
[----:B------:R-:W-:Y:S02]  /*7280*/  IMAD.MOV.U32 R188, RZ, RZ, R64 ;  /* 0x000000ffffbc7224 */ /* 0x000fe400078e0040 */
[----:B------:R-:W-:-:S05]  /*7290*/  IMAD.MOV.U32 R189, RZ, RZ, R49 ;  /* 0x000000ffffbd7224 */ /* 0x000fca00078e0031 */
[C---:B------:R-:W-:Y:S08]  /*72a0*/  HMMA.16816.F32 R120, R4.reuse, R30, R184 ;  /* 0x0000001e0478723c */ /* 0x040ff000000018b8 */
[----:B------:R-:W-:Y:S01]  /*72b0*/  HMMA.16816.F32 R152, R4, R34, R152 ;  /* 0x000000220498723c */ /* 0x000fe20000001898 */
[----:B------:R-:W-:Y:S02]  /*72c0*/  IMAD.MOV.U32 R186, RZ, RZ, R100 ;  /* 0x000000ffffba7224 */ /* 0x000fe400078e0064 */
[----:B------:R-:W-:-:S02]  /*72d0*/  IMAD.MOV.U32 R187, RZ, RZ, R65 ;  /* 0x000000ffffbb7224 */ /* 0x000fc400078e0041 */
[----:B------:R-:W-:-:S03]  /*72e0*/  IMAD.MOV.U32 R185, RZ, RZ, R51 ;  /* 0x000000ffffb97224 */ /* 0x000fc600078e0033 */
[C---:B------:R-:W-:Y:S08]  /*72f0*/  HMMA.16816.F32 R168, R4.reuse, R38, R168 ;  /* 0x0000002604a8723c */ /* 0x040ff000000018a8 */
[C---:B------:R-:W-:Y:S08]  /*7300*/  HMMA.16816.F32 R108, R4.reuse, R46, R156 ;  /* 0x0000002e046c723c */ /* 0x040ff0000000189c */
[----:B------:R-:W-:Y:S01]  /*7310*/  HMMA.16816.F32 R176, R4, R54, R140 ;  /* 0x0000003604b0723c */ /* 0x000fe2000000188c */
[----:B------:R-:W-:Y:S01]  /*7320*/  IMAD.MOV.U32 R51, RZ, RZ, R217 ;  /* 0x000000ffff337224 */ /* 0x000fe200078e00d9 */
[----:B------:R-:W-:Y:S01]  /*7330*/  LDSM.16.MT88.4 R140, [R218+0x9c00] ;  /* 0x009c0000da8c783b */ /* 0x000fe20000004200 */
[----:B------:R-:W-:-:S02]  /*7340*/  FFMA.FTZ R9, R237, c[0x0][0x23c], -R18 ;  /* 0x00008f00ed097a23 */ /* 0x000fc40000010812 */
[----:B------:R-:W-:Y:S01]  /*7350*/  IMAD.MOV.U32 R198, RZ, RZ, R15 ;  /* 0x000000ffffc67224 */ /* 0x000fe200078e000f */
[----:B------:R-:W-:Y:S01]  /*7360*/  LDSM.16.MT88.4 R156, [R216+0xac00] ;  /* 0x00ac0000d89c783b */ /* 0x000fe20000004200 */
[----:B------:R-:W-:-:S04]  /*7370*/  IMAD.WIDE.U32 R4, R0, -0x2daee0ad, RZ ;  /* 0xd2511f5300047825 */ /* 0x000fc800078e00ff */
[----:B------:R-:W-:Y:S01]  /*7380*/  IMAD.MOV.U32 R195, RZ, RZ, R11 ;  /* 0x000000ffffc37224 */ /* 0x000fe200078e000b */
[----:B------:R-:W-:Y:S01]  /*7390*/  LOP3.LUT R5, R5, UR13, R66, 0x96, !PT ;  /* 0x0000000d05057c12 */ /* 0x000fe2000f8e9642 */
[----:B------:R-:W-:Y:S01]  /*73a0*/  IMAD.MOV.U32 R191, RZ, RZ, R130 ;  /* 0x000000ffffbf7224 */ /* 0x000fe200078e0082 */
[----:B------:R-:W-:Y:S01]  /*73b0*/  LOP3.LUT R0, R3, UR11, R4, 0x96, !PT ;  /* 0x0000000b03007c12 */ /* 0x000fe2000f8e9604 */
[----:B------:R-:W-:Y:S02]  /*73c0*/  IMAD.MOV.U32 R190, RZ, RZ, R131 ;  /* 0x000000ffffbe7224 */ /* 0x000fe400078e0083 */
[----:B------:R-:W-:-:S04]  /*73d0*/  IMAD.WIDE.U32 R4, R5, -0x326172a9, RZ ;  /* 0xcd9e8d5705047825 */ /* 0x000fc800078e00ff */
[----:B------:R-:W-:Y:S01]  /*73e0*/  IMAD.WIDE.U32 R20, R0, -0x326172a9, RZ ;  /* 0xcd9e8d5700147825 */ /* 0x000fe200078e00ff */
[----:B------:R-:W-:-:S03]  /*73f0*/  LOP3.LUT R3, R5, UR12, R40, 0x96, !PT ;  /* 0x0000000c05037c12 */ /* 0x000fc6000f8e9628 */
[----:B------:R-:W-:Y:S01]  /*7400*/  IMAD.MOV.U32 R199, RZ, RZ, R12 ;  /* 0x000000ffffc77224 */ /* 0x000fe200078e000c */
[----:B------:R-:W-:Y:S01]  /*7410*/  LOP3.LUT R0, R21, UR10, R4, 0x96, !PT ;  /* 0x0000000a15007c12 */ /* 0x000fe2000f8e9604 */
[----:B------:R-:W-:Y:S02]  /*7420*/  FFMA.FTZ R6, R236, c[0x0][0x23c], -R13 ;  /* 0x00008f00ec067a23 */ /* 0x000fe4000001080d */
[----:B------:R-:W-:-:S04]  /*7430*/  IMAD.WIDE.U32 R4, R3, -0x2daee0ad, RZ ;  /* 0xd2511f5303047825 */ /* 0x000fc800078e00ff */
[----:B------:R-:W-:Y:S01]  /*7440*/  IMAD.WIDE.U32 R40, R0, -0x2daee0ad, RZ ;  /* 0xd2511f5300287825 */ /* 0x000fe200078e00ff */
[----:B------:R1:W-:Y:S03]  /*7450*/  MUFU.EX2 R100, R6 ;  /* 0x0000000600647308 */ /* 0x0003e60000000800 */
[----:B------:R-:W-:Y:S02]  /*7460*/  FFMA.FTZ R0, R234, c[0x0][0x23c], -R13 ;  /* 0x00008f00ea007a23 */ /* 0x000fe4000001080d */
[----:B------:R-:W-:Y:S02]  /*7470*/  IMAD.MOV.U32 R184, RZ, RZ, R112 ;  /* 0x000000ffffb87224 */ /* 0x000fe400078e0070 */
[----:B------:R-:W-:Y:S02]  /*7480*/  IMAD.MOV.U32 R112, RZ, RZ, R219 ;  /* 0x000000ffff707224 */ /* 0x000fe400078e00db */
[----:B------:R-:W-:-:S02]  /*7490*/  IMAD.MOV.U32 R194, RZ, RZ, R114 ;  /* 0x000000ffffc27224 */ /* 0x000fc400078e0072 */
[----:B------:R-:W-:Y:S02]  /*74a0*/  IMAD.MOV.U32 R193, RZ, RZ, R115 ;  /* 0x000000ffffc17224 */ /* 0x000fe400078e0073 */
[----:B------:R-:W-:Y:S02]  /*74b0*/  IMAD.MOV.U32 R204, RZ, RZ, R127 ;  /* 0x000000ffffcc7224 */ /* 0x000fe400078e007f */
[----:B------:R-:W-:Y:S01]  /*74c0*/  IMAD.MOV.U32 R205, RZ, RZ, R126 ;  /* 0x000000ffffcd7224 */ /* 0x000fe200078e007e */
[----:B-1----:R-:W-:Y:S01]  /*74d0*/  LOP3.LUT R6, R5, UR9, R2, 0x96, !PT ;  /* 0x0000000905067c12 */ /* 0x002fe2000f8e9602 */
[----:B------:R1:W-:Y:S01]  /*74e0*/  MUFU.EX2 R66, R0 ;  /* 0x0000000000427308 */ /* 0x0003e20000000800 */
[----:B------:R-:W-:Y:S01]  /*74f0*/  LOP3.LUT R2, R41, UR7, R4, 0x96, !PT ;  /* 0x0000000729027c12 */ /* 0x000fe2000f8e9604 */
[--C-:B------:R-:W-:Y:S01]  /*7500*/  FFMA.FTZ R4, R215, c[0x0][0x23c], -R13.reuse ;  /* 0x00008f00d7047a23 */ /* 0x100fe2000001080d */
[----:B------:R2:W5:Y:S03]  /*7510*/  LDL.LU R219, [R1+0x84] ;  /* 0x0000840001db7983 */ /* 0x0005660000300800 */
[----:B------:R-:W-:Y:S01]  /*7520*/  IMAD.WIDE.U32 R2, R2, -0x326172a9, RZ ;  /* 0xcd9e8d5702027825 */ /* 0x000fe200078e00ff */
[----:B------:R2:W5:Y:S01]  /*7530*/  LDL.LU R217, [R1+0x80] ;  /* 0x0000800001d97983 */ /* 0x0005620000300800 */
[----:B------:R3:W-:Y:S02]  /*7540*/  MUFU.EX2 R67, R4 ;  /* 0x0000000400437308 */ /* 0x0007e40000000800 */
[----:B------:R-:W-:-:S02]  /*7550*/  FFMA.FTZ R5, R212, c[0x0][0x23c], -R13 ;  /* 0x00008f00d4057a23 */ /* 0x000fc4000001080d */
[----:B------:R-:W-:Y:S01]  /*7560*/  IMAD.WIDE.U32 R16, R6, -0x326172a9, RZ ;  /* 0xcd9e8d5706107825 */ /* 0x000fe200078e00ff */
[----:B-1----:R-:W-:-:S03]  /*7570*/  LOP3.LUT R0, R2, 0xffff, RZ, 0xc0, !PT ;  /* 0x0000ffff02007812 */ /* 0x002fc600078ec0ff */
[----:B------:R1:W4:Y:S01]  /*7580*/  MUFU.EX2 R65, R5 ;  /* 0x0000000500417308 */ /* 0x0003220000000800 */
[----:B------:R-:W-:Y:S02]  /*7590*/  IMAD.MOV.U32 R212, RZ, RZ, R51 ;  /* 0x000000ffffd47224 */ /* 0x000fe400078e0033 */
[----:B------:R-:W-:Y:S02]  /*75a0*/  IMAD.MOV.U32 R215, RZ, RZ, R50 ;  /* 0x000000ffffd77224 */ /* 0x000fe400078e0032 */
[----:B------:R-:W-:Y:S01]  /*75b0*/  IMAD.MOV.U32 R236, RZ, RZ, R124 ;  /* 0x000000ffffec7224 */ /* 0x000fe200078e007c */
[----:B---3--:R-:W-:Y:S01]  /*75c0*/  SHF.R.U32.HI R4, RZ, 0x8, R0 ;  /* 0x00000008ff047819 */ /* 0x008fe20000011600 */
[----:B------:R-:W-:Y:S01]  /*75d0*/  IMAD.MOV.U32 R234, RZ, RZ, R125 ;  /* 0x000000ffffea7224 */ /* 0x000fe200078e007d */
[----:B------:R-:W-:Y:S01]  /*75e0*/  LOP3.LUT R0, R2, 0xff, RZ, 0xc0, !PT ;  /* 0x000000ff02007812 */ /* 0x000fe200078ec0ff */
[----:B------:R-:W-:Y:S03]  /*75f0*/  LDSM.16.MT88.4 R124, [R216+0x9c00] ;  /* 0x009c0000d87c783b */ /* 0x000fe60000004200 */
[----:B------:R-:W-:Y:S01]  /*7600*/  PRMT R8, R0, 0x5410, R4 ;  /* 0x0000541000087816 */ /* 0x000fe20000000004 */
[----:B------:R-:W-:Y:S01]  /*7610*/  FFMA.FTZ R4, R214, c[0x0][0x23c], -R14 ;  /* 0x00008f00d6047a23 */ /* 0x000fe2000001080e */
[----:B------:R-:W-:Y:S01]  /*7620*/  SHF.R.U32.HI R0, RZ, 0x10, R2 ;  /* 0x00000010ff007819 */ /* 0x000fe20000011602 */
[----:B------:R-:W-:Y:S01]  /*7630*/  IMAD.MOV.U32 R214, RZ, RZ, R112 ;  /* 0x000000ffffd67224 */ /* 0x000fe200078e0070 */
[----:B-1----:R-:W-:Y:S01]  /*7640*/  SHF.R.U32.HI R5, RZ, 0x18, R2 ;  /* 0x00000018ff057819 */ /* 0x002fe20000011602 */
[----:B------:R1:W-:Y:S01]  /*7650*/  MUFU.EX2 R64, R4 ;  /* 0x0000000400407308 */ /* 0x0003e20000000800 */
[----:B------:R-:W-:Y:S01]  /*7660*/  LOP3.LUT R2, R3, UR17, R16, 0x96, !PT ;  /* 0x0000001103027c12 */ /* 0x000fe2000f8e9610 */
[----:B------:R-:W-:Y:S01]  /*7670*/  FFMA.FTZ R3, R213, c[0x0][0x23c], -R14 ;  /* 0x00008f00d5037a23 */ /* 0x000fe2000001080e */
[----:B------:R-:W-:Y:S01]  /*7680*/  LOP3.LUT R0, R0, 0xff, RZ, 0xc0, !PT ;  /* 0x000000ff00007812 */ /* 0x000fe200078ec0ff */
[----:B------:R-:W-:Y:S01]  /*7690*/  IMAD.MOV.U32 R213, RZ, RZ, R113 ;  /* 0x000000ffffd57224 */ /* 0x000fe200078e0071 */
[----:B------:R-:W-:-:S02]  /*76a0*/  LOP3.LUT R6, R2, 0xff, RZ, 0xc0, !PT ;  /* 0x000000ff02067812 */ /* 0x000fc400078ec0ff */
[----:B------:R-:W-:Y:S01]  /*76b0*/  PRMT R7, R0, 0x5410, R5 ;  /* 0x0000541000077816 */ /* 0x000fe20000000005 */
[----:B------:R3:W2:Y:S01]  /*76c0*/  MUFU.EX2 R51, R3 ;  /* 0x0000000300337308 */ /* 0x0006a20000000800 */
[----:B------:R-:W-:Y:S02]  /*76d0*/  LOP3.LUT R0, R2, 0xffff, RZ, 0xc0, !PT ;  /* 0x0000ffff02007812 */ /* 0x000fe400078ec0ff */
[----:B------:R-:W-:Y:S02]  /*76e0*/  SHF.R.U32.HI R5, RZ, 0x18, R2 ;  /* 0x00000018ff057819 */ /* 0x000fe40000011602 */
[----:B-1----:R-:W-:-:S04]  /*76f0*/  SHF.R.U32.HI R4, RZ, 0x8, R0 ;  /* 0x00000008ff047819 */ /* 0x002fc80000011600 */
[----:B------:R-:W-:Y:S02]  /*7700*/  PRMT R4, R6, 0x5410, R4 ;  /* 0x0000541006047816 */ /* 0x000fe40000000004 */
[----:B---3--:R-:W-:Y:S01]  /*7710*/  SHF.R.U32.HI R3, RZ, 0x10, R2 ;  /* 0x00000010ff037819 */ /* 0x008fe20000011602 */
[----:B------:R-:W-:Y:S02]  /*7720*/  FFMA.FTZ R2, R242, c[0x0][0x23c], -R14 ;  /* 0x00008f00f2027a23 */ /* 0x000fe4000001080e */
[----:B------:R-:W-:Y:S01]  /*7730*/  IMAD.MOV.U32 R242, RZ, RZ, R128 ;  /* 0x000000fffff27224 */ /* 0x000fe200078e0080 */
[----:B------:R-:W-:Y:S01]  /*7740*/  LOP3.LUT R0, R3, 0xff, RZ, 0xc0, !PT ;  /* 0x000000ff03007812 */ /* 0x000fe200078ec0ff */
[----:B------:R-:W-:Y:S01]  /*7750*/  FFMA.FTZ R3, R238, c[0x0][0x23c], -R14 ;  /* 0x00008f00ee037a23 */ /* 0x000fe2000001080e */
[----:B------:R4:W-:Y:S01]  /*7760*/  MUFU.EX2 R50, R2 ;  /* 0x0000000200327308 */ /* 0x0009e20000000800 */
[----:B------:R-:W-:Y:S01]  /*7770*/  IMAD.MOV.U32 R238, RZ, RZ, R129 ;  /* 0x000000ffffee7224 */ /* 0x000fe200078e0081 */
[----:B------:R-:W-:Y:S01]  /*7780*/  PRMT R5, R0, 0x5410, R5 ;  /* 0x0000541000057816 */ /* 0x000fe20000000005 */
[----:B------:R-:W-:-:S05]  /*7790*/  HSET2.LE.AND R0, R8, R101, PT ;  /* 0x0000006508007233 */ /* 0x000fca0003803000 */
[----:B------:R-:W1:Y:S01]  /*77a0*/  MUFU.EX2 R49, R3 ;  /* 0x0000000300317308 */ /* 0x000e620000000800 */
[----:B----4-:R-:W-:-:S04]  /*77b0*/  F2FP.PACK_AB R2, R65, R67 ;  /* 0x000000434102723e */ /* 0x010fc800000000ff */
[----:B------:R-:W-:Y:S01]  /*77c0*/  LOP3.LUT R6, R0, R2, RZ, 0xc0, !PT ;  /* 0x0000000200067212 */ /* 0x000fe200078ec0ff */
[----:B------:R-:W-:Y:S01]  /*77d0*/  HSET2.LE.AND R0, R7, R101, PT ;  /* 0x0000006507007233 */ /* 0x000fe20003803000 */
[----:B--2---:R-:W-:-:S04]  /*77e0*/  F2FP.PACK_AB R2, R51, R64 ;  /* 0x000000403302723e */ /* 0x004fc800000000ff */
[----:B------:R-:W-:Y:S01]  /*77f0*/  LOP3.LUT R7, R0, R2, RZ, 0xc0, !PT ;  /* 0x0000000200077212 */ /* 0x000fe200078ec0ff */
[----:B------:R-:W-:Y:S01]  /*7800*/  HSET2.LE.AND R0, R4, R101, PT ;  /* 0x0000006504007233 */ /* 0x000fe20003803000 */
[----:B------:R-:W-:-:S04]  /*7810*/  F2FP.PACK_AB R2, R66, R100 ;  /* 0x000000644202723e */ /* 0x000fc800000000ff */
[----:B------:R-:W-:Y:S01]  /*7820*/  LOP3.LUT R4, R0, R2, RZ, 0xc0, !PT ;  /* 0x0000000200047212 */ /* 0x000fe200078ec0ff */
[----:B------:R-:W-:Y:S01]  /*7830*/  HSET2.LE.AND R0, R5, R101, PT ;  /* 0x0000006505007233 */ /* 0x000fe20003803000 */
[----:B-1----:R-:W-:-:S04]  /*7840*/  F2FP.PACK_AB R2, R49, R50 ;  /* 0x000000323102723e */ /* 0x002fc800000000ff */
[----:B------:R-:W-:Y:S01]  /*7850*/  LOP3.LUT R5, R0, R2, RZ, 0xc0, !PT ;  /* 0x0000000200057212 */ /* 0x000fe200078ec0ff */
[----:B------:R-:W-:Y:S01]  /*7860*/  FFMA.FTZ R0, R235, c[0x0][0x23c], -R19 ;  /* 0x00008f00eb007a23 */ /* 0x000fe20000010813 */
[----:B------:R-:W-:-:S03]  /*7870*/  LOP3.LUT R2, R23, UR8, R48, 0x96, !PT ;  /* 0x0000000817027c12 */ /* 0x000fc6000f8e9630 */
[----:B------:R1:W-:Y:S02]  /*7880*/  MUFU.EX2 R43, R0 ;  /* 0x00000000002b7308 */ /* 0x0003e40000000800 */
[----:B------:R-:W-:Y:S01]  /*7890*/  HMMA.16816.F32 R60, R4, R34, R60 ;  /* 0x00000022043c723c */ /* 0x000fe2000000183c */
[----:B------:R-:W-:-:S05]  /*78a0*/  IMAD.WIDE.U32 R2, R2, -0x2daee0ad, RZ ;  /* 0xd2511f5302027825 */ /* 0x000fca00078e00ff */
[C---:B------:R-:W-:Y:S02]  /*78b0*/  LOP3.LUT R10, R2.reuse, 0xffff, RZ, 0xc0, !PT ;  /* 0x0000ffff020a7812 */ /* 0x040fe400078ec0ff */
[C---:B------:R-:W-:Y:S01]  /*78c0*/  HMMA.16816.F32 R144, R4.reuse, R32, R144 ;  /* 0x000000200490723c */ /* 0x040fe20000001890 */
[----:B------:R-:W-:Y:S02]  /*78d0*/  LOP3.LUT R16, R2, 0xff, RZ, 0xc0, !PT ;  /* 0x000000ff02107812 */ /* 0x000fe400078ec0ff */
[--C-:B------:R-:W-:Y:S02]  /*78e0*/  SHF.R.U32.HI R11, RZ, 0x10, R2.reuse ;  /* 0x00000010ff0b7819 */ /* 0x100fe40000011602 */
[----:B------:R-:W-:Y:S01]  /*78f0*/  SHF.R.U32.HI R15, RZ, 0x18, R2 ;  /* 0x00000018ff0f7819 */ /* 0x000fe20000011602 */
[--C-:B-1----:R-:W-:Y:S01]  /*7900*/  FFMA.FTZ R0, R231, c[0x0][0x23c], -R19.reuse ;  /* 0x00008f00e7007a23 */ /* 0x102fe20000010813 */
[----:B------:R-:W-:Y:S01]  /*7910*/  SHF.R.U32.HI R10, RZ, 0x8, R10 ;  /* 0x00000008ff0a7819 */ /* 0x000fe2000001160a */
[C---:B------:R-:W-:Y:S01]  /*7920*/  HMMA.16816.F32 R56, R4.reuse, R26, R56 ;  /* 0x0000001a0438723c */ /* 0x040fe20000001838 */
[----:B------:R-:W-:Y:S07]  /*7930*/  MUFU.EX2 R27, R9 ;  /* 0x00000009001b7308 */ /* 0x000fee0000000800 */
        /* <DEDUP_REMOVED lines=11> */
[----:B------:R-:W3:Y:S06]  /*79f0*/  LDSM.16.MT88.4 R80, [R216+0xbc00] ;  /* 0x00bc0000d850783b */ /* 0x000eec0000004200 */
[C---:B------:R-:W-:Y:S01]  /*7a00*/  HMMA.16816.F32 R84, R4.reuse, R52, R172 ;  /* 0x000000340454723c */ /* 0x040fe200000018ac */
[----:B------:R-:W4:Y:S07]  /*7a10*/  LDSM.16.MT88.4 R172, [R218+0xac00] ;  /* 0x00ac0000daac783b */ /* 0x000f2e0000004200 */
[----:B------:R-:W-:Y:S01]  /*7a20*/  HMMA.16816.F32 R44, R4, R46, R72 ;  /* 0x0000002e042c723c */ /* 0x000fe20000001848 */
[----:B-1----:R-:W-:-:S04]  /*7a30*/  FFMA.FTZ R0, R241, c[0x0][0x23c], -R18 ;  /* 0x00008f00f1007a23 */ /* 0x002fc80000010812 */
[----:B------:R1:W1:Y:S03]  /*7a40*/  MUFU.EX2 R32, R0 ;  /* 0x0000000000207308 */ /* 0x0002660000000800 */
[----:B------:R-:W-:Y:S07]  /*7a50*/  HMMA.16816.F32 R52, R4, R54, R76 ;  /* 0x000000360434723c */ /* 0x000fee000000184c */
[----:B------:R-:W-:-:S02]  /*7a60*/  FFMA.FTZ R4, R247, c[0x0][0x23c], -R14 ;  /* 0x00008f00f7047a23 */ /* 0x000fc4000001080e */
[----:B------:R-:W-:Y:S01]  /*7a70*/  FFMA.FTZ R6, R250, c[0x0][0x23c], -R14 ;  /* 0x00008f00fa067a23 */ /* 0x000fe2000001080e */
[----:B-1----:R-:W-:-:S04]  /*7a80*/  LOP3.LUT R0, R3, UR18, R42, 0x96, !PT ;  /* 0x0000001203007c12 */ /* 0x002fc8000f8e962a */
[C---:B------:R-:W-:Y:S02]  /*7a90*/  LOP3.LUT R8, R0.reuse, 0xffff, RZ, 0xc0, !PT ;  /* 0x0000ffff00087812 */ /* 0x040fe400078ec0ff */
[----:B------:R-:W-:Y:S02]  /*7aa0*/  LOP3.LUT R9, R0, 0xff, RZ, 0xc0, !PT ;  /* 0x000000ff00097812 */ /* 0x000fe400078ec0ff */
[----:B------:R-:W-:Y:S01]  /*7ab0*/  SHF.R.U32.HI R3, RZ, 0x8, R8 ;  /* 0x00000008ff037819 */ /* 0x000fe20000011608 */
[----:B------:R-:W-:Y:S01]  /*7ac0*/  FFMA.FTZ R8, R239, c[0x0][0x23c], -R18 ;  /* 0x00008f00ef087a23 */ /* 0x000fe20000010812 */
[--C-:B------:R-:W-:Y:S02]  /*7ad0*/  SHF.R.U32.HI R12, RZ, 0x18, R0.reuse ;  /* 0x00000018ff0c7819 */ /* 0x100fe40000011600 */
[----:B------:R-:W-:Y:S01]  /*7ae0*/  PRMT R2, R9, 0x5410, R3 ;  /* 0x0000541009027816 */ /* 0x000fe20000000003 */
[----:B------:R1:W-:Y:S01]  /*7af0*/  MUFU.EX2 R26, R8 ;  /* 0x00000008001a7308 */ /* 0x0003e20000000800 */
[----:B------:R-:W-:-:S02]  /*7b00*/  SHF.R.U32.HI R3, RZ, 0x10, R0 ;  /* 0x00000010ff037819 */ /* 0x000fc40000011600 */
[----:B------:R-:W-:Y:S01]  /*7b10*/  LOP3.LUT R9, R11, 0xff, RZ, 0xc0, !PT ;  /* 0x000000ff0b097812 */ /* 0x000fe200078ec0ff */
[--C-:B------:R-:W-:Y:S01]  /*7b20*/  HSET2.LE.AND R0, R2, R101.reuse, PT ;  /* 0x0000006502007233 */ /* 0x100fe20003803000 */
[----:B--2---:R-:W-:Y:S02]  /*7b30*/  F2FP.PACK_AB R2, R41, R43 ;  /* 0x0000002b2902723e */ /* 0x004fe400000000ff */
[----:B------:R-:W-:Y:S02]  /*7b40*/  PRMT R9, R9, 0x5410, R15 ;  /* 0x0000541009097816 */ /* 0x000fe4000000000f */
[----:B------:R-:W-:Y:S01]  /*7b50*/  LOP3.LUT R92, R0, R2, RZ, 0xc0, !PT ;  /* 0x00000002005c7212 */ /* 0x000fe200078ec0ff */
[----:B------:R2:W-:Y:S01]  /*7b60*/  MUFU.EX2 R15, R4 ;  /* 0x00000004000f7308 */ /* 0x0005e20000000800 */
[----:B------:R-:W-:Y:S01]  /*7b70*/  F2FP.PACK_AB R2, R27, R32 ;  /* 0x000000201b02723e */ /* 0x000fe200000000ff */
[----:B------:R-:W-:Y:S01]  /*7b80*/  HSET2.LE.AND R9, R9, R101, PT ;  /* 0x0000006509097233 */ /* 0x000fe20003803000 */
[----:B-1----:R-:W-:-:S05]  /*7b90*/  FFMA.FTZ R8, R240, c[0x0][0x23c], -R18 ;  /* 0x00008f00f0087a23 */ /* 0x002fca0000010812 */
[----:B------:R1:W1:Y:S01]  /*7ba0*/  MUFU.EX2 R25, R8 ;  /* 0x0000000800197308 */ /* 0x0002620000000800 */
[----:B--2---:R-:W-:Y:S01]  /*7bb0*/  FFMA.FTZ R4, R248, c[0x0][0x23c], -R14 ;  /* 0x00008f00f8047a23 */ /* 0x004fe2000001080e */
[----:B-1----:R-:W-:Y:S02]  /*7bc0*/  LOP3.LUT R8, R3, 0xff, RZ, 0xc0, !PT ;  /* 0x000000ff03087812 */ /* 0x002fe400078ec0ff */
[----:B------:R-:W-:Y:S02]  /*7bd0*/  PRMT R3, R16, 0x5410, R10 ;  /* 0x0000541010037816 */ /* 0x000fe4000000000a */
[----:B------:R-:W-:Y:S02]  /*7be0*/  PRMT R8, R8, 0x5410, R12 ;  /* 0x0000541008087816 */ /* 0x000fe4000000000c */
[----:B------:R-:W-:Y:S01]  /*7bf0*/  F2FP.PACK_AB R10, R25, R26 ;  /* 0x0000001a190a723e */ /* 0x000fe200000000ff */
[--C-:B------:R-:W-:Y:S01]  /*7c00*/  HSET2.LE.AND R3, R3, R101.reuse, PT ;  /* 0x0000006503037233 */ /* 0x100fe20003803000 */
[----:B------:R-:W-:Y:S01]  /*7c10*/  MUFU.EX2 R12, R6 ;  /* 0x00000006000c7308 */ /* 0x000fe20000000800 */
[----:B------:R-:W-:Y:S01]  /*7c20*/  HSET2.LE.AND R0, R8, R101, PT ;  /* 0x0000006508007233 */ /* 0x000fe20003803000 */
[----:B------:R-:W-:-:S02]  /*7c30*/  F2FP.PACK_AB R8, R33, R34 ;  /* 0x000000222108723e */ /* 0x000fc400000000ff */
[----:B------:R-:W-:Y:S02]  /*7c40*/  LOP3.LUT R95, R9, R10, RZ, 0xc0, !PT ;  /* 0x0000000a095f7212 */ /* 0x000fe400078ec0ff */
[----:B------:R-:W-:Y:S01]  /*7c50*/  LOP3.LUT R93, R0, R2, RZ, 0xc0, !PT ;  /* 0x00000002005d7212 */ /* 0x000fe200078ec0ff */
[----:B------:R-:W-:Y:S01]  /*7c60*/  FFMA.FTZ R0, R246, c[0x0][0x23c], -R13 ;  /* 0x00008f00f6007a23 */ /* 0x000fe2000001080d */
[----:B------:R-:W-:Y:S02]  /*7c70*/  LOP3.LUT R2, R17, UR8, R20, 0x96, !PT ;  /* 0x0000000811027c12 */ /* 0x000fe4000f8e9614 */
[----:B------:R-:W-:Y:S01]  /*7c80*/  LOP3.LUT R94, R3, R8, RZ, 0xc0, !PT ;  /* 0x00000008035e7212 */ /* 0x000fe200078ec0ff */
[----:B------:R1:W-:Y:S01]  /*7c90*/  MUFU.EX2 R24, R0 ;  /* 0x0000000000187308 */ /* 0x0003e20000000800 */
[----:B------:R-:W2:Y:S01]  /*7ca0*/  LDSM.16.MT88.4 R16, [R218+0xbc00] ;  /* 0x00bc0000da10783b */ /* 0x000ea20000004200 */
[----:B------:R-:W-:-:S04]  /*7cb0*/  IMAD.WIDE.U32 R2, R2, -0x2daee0ad, RZ ;  /* 0xd2511f5302027825 */ /* 0x000fc800078e00ff */
[C---:B---3--:R-:W-:Y:S01]  /*7cc0*/  HMMA.16816.F32 R72, R92.reuse, R80, R96 ;  /* 0x000000505c48723c */ /* 0x048fe20000001860 */
[C---:B------:R-:W-:Y:S02]  /*7cd0*/  LOP3.LUT R5, R2.reuse, 0xffff, RZ, 0xc0, !PT ;  /* 0x0000ffff02057812 */ /* 0x040fe400078ec0ff */
[----:B------:R-:W-:Y:S02]  /*7ce0*/  LOP3.LUT R8, R2, 0xff, RZ, 0xc0, !PT ;  /* 0x000000ff02087812 */ /* 0x000fe400078ec0ff */
[----:B------:R-:W-:Y:S02]  /*7cf0*/  SHF.R.U32.HI R11, RZ, 0x18, R2 ;  /* 0x00000018ff0b7819 */ /* 0x000fe40000011602 */
[----:B------:R-:W-:Y:S01]  /*7d00*/  SHF.R.U32.HI R5, RZ, 0x8, R5 ;  /* 0x00000008ff057819 */ /* 0x000fe20000011605 */
[----:B------:R-:W-:Y:S01]  /*7d10*/  HMMA.16816.F32 R116, R92, R124, R116 ;  /* 0x0000007c5c74723c */ /* 0x000fe20000001874 */
[----:B-1----:R-:W-:-:S04]  /*7d20*/  FFMA.FTZ R0, R245, c[0x0][0x23c], -R13 ;  /* 0x00008f00f5007a23 */ /* 0x002fc8000001080d */
[----:B------:R1:W3:Y:S03]  /*7d30*/  MUFU.EX2 R23, R0 ;  /* 0x0000000000177308 */ /* 0x0002e60000000800 */
[C---:B------:R-:W-:Y:S08]  /*7d40*/  HMMA.16816.F32 R120, R92.reuse, R126, R120 ;  /* 0x0000007e5c78723c */ /* 0x040ff00000001878 */
[----:B------:R-:W-:Y:S01]  /*7d50*/  HMMA.16816.F32 R132, R92, R140, R132 ;  /* 0x0000008c5c84723c */ /* 0x000fe20000001884 */
[----:B-1----:R-:W-:Y:S01]  /*7d60*/  FFMA.FTZ R0, R243, c[0x0][0x23c], -R13 ;  /* 0x00008f00f3007a23 */ /* 0x002fe2000001080d */
[----:B---3--:R-:W-:-:S06]  /*7d70*/  F2FP.PACK_AB R6, R23, R24 ;  /* 0x000000181706723e */ /* 0x008fcc00000000ff */
[C---:B------:R-:W-:Y:S01]  /*7d80*/  HMMA.16816.F32 R136, R92.reuse, R142, R136 ;  /* 0x0000008e5c88723c */ /* 0x040fe20000001888 */
[----:B------:R1:W-:Y:S07]  /*7d90*/  MUFU.EX2 R22, R0 ;  /* 0x0000000000167308 */ /* 0x0003ee0000000800 */
[C---:B------:R-:W-:Y:S08]  /*7da0*/  HMMA.16816.F32 R148, R92.reuse, R156, R148 ;  /* 0x0000009c5c94723c */ /* 0x040ff00000001894 */
[----:B------:R-:W-:Y:S01]  /*7db0*/  HMMA.16816.F32 R152, R92, R158, R152 ;  /* 0x0000009e5c98723c */ /* 0x000fe20000001898 */
[----:B-1----:R-:W-:-:S02]  /*7dc0*/  FFMA.FTZ R0, R244, c[0x0][0x23c], -R13 ;  /* 0x00008f00f4007a23 */ /* 0x002fc4000001080d */
[----:B------:R-:W-:Y:S05]  /*7dd0*/  MUFU.EX2 R13, R4 ;  /* 0x00000004000d7308 */ /* 0x000fea0000000800 */
[C---:B----4-:R-:W-:Y:S03]  /*7de0*/  HMMA.16816.F32 R164, R92.reuse, R172, R164 ;  /* 0x000000ac5ca4723c */ /* 0x050fe600000018a4 */
[----:B------:R1:W3:Y:S05]  /*7df0*/  MUFU.EX2 R21, R0 ;  /* 0x0000000000157308 */ /* 0x0002ea0000000800 */
[C---:B------:R-:W-:Y:S08]  /*7e00*/  HMMA.16816.F32 R168, R92.reuse, R174, R168 ;  /* 0x000000ae5ca8723c */ /* 0x040ff000000018a8 */
[----:B------:R-:W-:Y:S01]  /*7e10*/  HMMA.16816.F32 R76, R92, R82, R108 ;  /* 0x000000525c4c723c */ /* 0x000fe2000000186c */
[----:B-1----:R-:W-:-:S04]  /*7e20*/  FFMA.FTZ R0, R249, c[0x0][0x23c], -R14 ;  /* 0x00008f00f9007a23 */ /* 0x002fc8000001080e */
[----:B------:R1:W4:Y:S03]  /*7e30*/  MUFU.EX2 R20, R0 ;  /* 0x0000000000147308 */ /* 0x0003260000000800 */
[C---:B--2---:R-:W-:Y:S08]  /*7e40*/  HMMA.16816.F32 R88, R92.reuse, R16, R180 ;  /* 0x000000105c58723c */ /* 0x044ff000000018b4 */
[----:B------:R-:W-:Y:S01]  /*7e50*/  HMMA.16816.F32 R92, R92, R18, R176 ;  /* 0x000000125c5c723c */ /* 0x000fe200000018b0 */
[----:B-1----:R-:W-:-:S02]  /*7e60*/  LOP3.LUT R0, R3, UR18, R40, 0x96, !PT ;  /* 0x0000001203007c12 */ /* 0x002fc4000f8e9628 */
[----:B------:R-:W-:Y:S02]  /*7e70*/  SHF.R.U32.HI R3, RZ, 0x10, R2 ;  /* 0x00000010ff037819 */ /* 0x000fe40000011602 */
[C---:B------:R-:W-:Y:S02]  /*7e80*/  LOP3.LUT R2, R0.reuse, 0xffff, RZ, 0xc0, !PT ;  /* 0x0000ffff00027812 */ /* 0x040fe400078ec0ff */
[----:B------:R-:W-:Y:S02]  /*7e90*/  LOP3.LUT R7, R3, 0xff, RZ, 0xc0, !PT ;  /* 0x000000ff03077812 */ /* 0x000fe400078ec0ff */
[--C-:B------:R-:W-:Y:S02]  /*7ea0*/  SHF.R.U32.HI R3, RZ, 0x10, R0.reuse ;  /* 0x00000010ff037819 */ /* 0x100fe40000011600 */
[----:B------:R-:W-:Y:S02]  /*7eb0*/  LOP3.LUT R10, R0, 0xff, RZ, 0xc0, !PT ;  /* 0x000000ff000a7812 */ /* 0x000fe400078ec0ff */
[----:B------:R-:W-:-:S02]  /*7ec0*/  SHF.R.U32.HI R9, RZ, 0x18, R0 ;  /* 0x00000018ff097819 */ /* 0x000fc40000011600 */
[----:B------:R-:W-:Y:S02]  /*7ed0*/  SHF.R.U32.HI R4, RZ, 0x8, R2 ;  /* 0x00000008ff047819 */ /* 0x000fe40000011602 */
[----:B------:R-:W-:Y:S02]  /*7ee0*/  PRMT R0, R8, 0x5410, R5 ;  /* 0x0000541008007816 */ /* 0x000fe40000000005 */
[----:B------:R-:W-:Y:S02]  /*7ef0*/  LOP3.LUT R2, R3, 0xff, RZ, 0xc0, !PT ;  /* 0x000000ff03027812 */ /* 0x000fe400078ec0ff */
[----:B------:R-:W-:Y:S01]  /*7f00*/  PRMT R3, R7, 0x5410, R11 ;  /* 0x0000541007037816 */ /* 0x000fe2000000000b */
[--C-:B------:R-:W-:Y:S01]  /*7f10*/  HSET2.LE.AND R0, R0, R101.reuse, PT ;  /* 0x0000006500007233 */ /* 0x100fe20003803000 */
[----:B------:R-:W-:Y:S02]  /*7f20*/  PRMT R7, R2, 0x5410, R9 ;  /* 0x0000541002077816 */ /* 0x000fe40000000009 */
[----:B---3--:R-:W-:Y:S01]  /*7f30*/  F2FP.PACK_AB R2, R21, R22 ;  /* 0x000000161502723e */ /* 0x008fe200000000ff */
[--C-:B------:R-:W-:Y:S01]  /*7f40*/  HSET2.LE.AND R3, R3, R101.reuse, PT ;  /* 0x0000006503037233 */ /* 0x100fe20003803000 */
[----:B------:R-:W-:Y:S01]  /*7f50*/  PRMT R5, R10, 0x5410, R4 ;  /* 0x000054100a057816 */ /* 0x000fe20000000004 */
[----:B------:R-:W-:Y:S01]  /*7f60*/  HSET2.LE.AND R7, R7, R101, PT ;  /* 0x0000006507077233 */ /* 0x000fe20003803000 */
[----:B------:R-:W-:-:S02]  /*7f70*/  F2FP.PACK_AB R4, R13, R15 ;  /* 0x0000000f0d04723e */ /* 0x000fc400000000ff */
[----:B------:R-:W-:Y:S01]  /*7f80*/  LOP3.LUT R98, R0, R2, RZ, 0xc0, !PT ;  /* 0x0000000200627212 */ /* 0x000fe200078ec0ff */
[----:B------:R-:W-:Y:S01]  /*7f90*/  FADD.FTZ R2, R214, R213 ;  /* 0x000000d5d6027221 */ /* 0x000fe20000010000 */
[----:B----4-:R-:W-:Y:S01]  /*7fa0*/  F2FP.PACK_AB R0, R12, R20 ;  /* 0x000000140c00723e */ /* 0x010fe200000000ff */
[----:B------:R-:W-:Y:S01]  /*7fb0*/  HSET2.LE.AND R5, R5, R101, PT ;  /* 0x0000006505057233 */ /* 0x000fe20003803000 */
[----:B------:R-:W-:Y:S01]  /*7fc0*/  LOP3.LUT R99, R3, R4, RZ, 0xc0, !PT ;  /* 0x0000000403637212 */ /* 0x000fe200078ec0ff */
[----:B------:R-:W-:Y:S01]  /*7fd0*/  FADD.FTZ R3, R242, R238 ;  /* 0x000000eef2037221 */ /* 0x000fe20000010000 */
[----:B------:R-:W-:Y:S01]  /*7fe0*/  LOP3.LUT R97, R7, R0, RZ, 0xc0, !PT ;  /* 0x0000000007617212 */ /* 0x000fe200078ec0ff */
        /* <DEDUP_REMOVED lines=76> */
[----:B------:R-:W2:Y:S01]  /*84b0*/  LDL.64 R208, [R1+0x60] ;  /* 0x0000600001d07983 */ /* 0x000ea20000100a00 */
[----:B------:R-:W-:-:S04]  /*84c0*/  DEPBAR.LE SB0, 0x0 ;  /* 0x000080000000791a */ /* 0x000fc80000000000 */
[----:B------:R-:W3:Y:S04]  /*84d0*/  LDL R202, [R1+0x78] ;  /* 0x0000780001ca7983 */ /* 0x000ee80000100800 */
[----:B------:R-:W4:Y:S04]  /*84e0*/  LDL R200, [R1+0x7c] ;  /* 0x00007c0001c87983 */ /* 0x000f280000100800 */
[----:B------:R-:W4:Y:S01]  /*84f0*/  LDL.64 R210, [R1+0x10] ;  /* 0x0000100001d27983 */ /* 0x000f220000100a00 */
[----:B------:R-:W-:-:S03]  /*8500*/  UIADD3 UR29, UR34, -0x2, URZ ;  /* 0xfffffffe221d7890 */ /* 0x000fc6000fffe03f */
[----:B------:R-:W1:Y:S01]  /*8510*/  S2R R101, SR_TID.X ;  /* 0x0000000000657919 */ /* 0x000e620000002100 */
[----:B------:R-:W-:Y:S02]  /*8520*/  USHF.R.S32.HI UR5, URZ, 0x1f, UR29 ;  /* 0x0000001f3f057899 */ /* 0x000fe4000801141d */
[----:B------:R-:W-:Y:S02]  /*8530*/  UIMAD UR4, UR20, UR29, URZ ;  /* 0x0000001d140472a4 */ /* 0x000fe4000f8e023f */
[----:B------:R-:W-:Y:S02]  /*8540*/  UISETP.GT.AND UP0, UPT, UR29, UR19, UPT ;  /* 0x000000131d00728c */ /* 0x000fe4000bf04270 */
[----:B------:R-:W-:Y:S01]  /*8550*/  UIMAD UR4, UR5, UR21, UR4 ;  /* 0x00000015050472a4 */ /* 0x000fe2000f8e0204 */
[----:B-1----:R-:W-:-:S05]  /*8560*/  IMAD.SHL.U32 R101, R101, 0x2, RZ ;  /* 0x0000000265657824 */ /* 0x002fca00078e00ff */
[----:B------:R-:W-:Y:S01]  /*8570*/  LOP3.LUT R101, R101, 0x6, RZ, 0xc0, !PT ;  /* 0x0000000665657812 */ /* 0x000fe200078ec0ff */
[----:B------:R-:W-:Y:S01]  /*8580*/  BAR.SYNC.DEFER_BLOCKING 0x0 ;  /* 0x0000000000007b1d */ /* 0x000fe20000010000 */
[----:B--2---:R-:W-:Y:S02]  /*8590*/  ISETP.GE.AND P4, PT, R208, c[0x0][0x220], PT ;  /* 0x00008800d0007a0c */ /* 0x004fe40003f86270 */
[----:B---3--:R-:W-:Y:S01]  /*85a0*/  ISETP.GE.AND P3, PT, R202, c[0x0][0x220], PT ;  /* 0x00008800ca007a0c */ /* 0x008fe20003f66270 */
[----:B------:R-:W-:Y:S01]  /*85b0*/  IMAD.U32 R202, RZ, RZ, UR21 ;  /* 0x00000015ffca7e24 */ /* 0x000fe2000f8e00ff */
[----:B----4-:R-:W-:-:S03]  /*85c0*/  ISETP.GE.AND P2, PT, R200, c[0x0][0x220], PT ;  /* 0x00008800c8007a0c */ /* 0x010fc60003f46270 */
[----:B------:R-:W-:-:S06]  /*85d0*/  IMAD.WIDE.U32 R2, R202, UR29, R210 ;  /* 0x0000001dca027c25 */ /* 0x000fcc000f8e00d2 */
[----:B------:R-:W-:Y:S01]  /*85e0*/  @P4 STS [R222+0x9000], RZ ;  /* 0x009000ffde004388 */ /* 0x000fe20000000800 */
[----:B------:R-:W-:-:S03]  /*85f0*/  @!P4 LEA R12, P6, R2, c[0x0][0x170], 0x1 ;  /* 0x00005c00020cca11 */ /* 0x000fc600078c08ff */
[----:B------:R-:W-:Y:S01]  /*8600*/  @P4 STS [R222+0x9004], RZ ;  /* 0x009004ffde004388 */ /* 0x000fe20000000800 */
[----:B------:R-:W-:Y:S02]  /*8610*/  IADD3 R3, R3, UR4, RZ ;  /* 0x0000000403037c10 */ /* 0x000fe4000fffe0ff */
[C---:B------:R-:W-:Y:S01]  /*8620*/  @!P3 LEA R10, P1, R2.reuse, c[0x0][0x170], 0x1 ;  /* 0x00005c00020aba11 */ /* 0x040fe200078208ff */
[----:B------:R-:W-:Y:S01]  /*8630*/  @P4 STS.64 [R222+0x9008], RZ ;  /* 0x009008ffde004388 */ /* 0x000fe20000000a00 */
[C---:B------:R-:W-:Y:S02]  /*8640*/  @!P2 LEA R8, P0, R2.reuse, c[0x0][0x170], 0x1 ;  /* 0x00005c000208aa11 */ /* 0x040fe400078008ff */
[C---:B------:R-:W-:Y:S02]  /*8650*/  IADD3 R0, P5, R2.reuse, UR25, RZ ;  /* 0x0000001902007c10 */ /* 0x040fe4000ffbe0ff */
[C-C-:B------:R-:W-:Y:S02]  /*8660*/  @!P4 LEA.HI.X R13, R2.reuse, c[0x0][0x174], R3.reuse, 0x1, P6 ;  /* 0x00005d00020dca11 */ /* 0x140fe400030f0c03 */
        /* <DEDUP_REMOVED lines=8> */
[----:B------:R-:W-:Y:S01]  /*86f0*/  @P3 STS.128 [R222+0xa000], RZ ;  /* 0x00a000ffde003388 */ /* 0x000fe20000000c00 */
[C---:B------:R-:W-:Y:S02]  /*8700*/  @!P3 LEA R4, P5, R0.reuse, c[0x0][0x170], 0x1 ;  /* 0x00005c000004ba11 */ /* 0x040fe400078a08ff */
[C---:B------:R-:W-:Y:S01]  /*8710*/  @!P2 LEA R2, P1, R0.reuse, c[0x0][0x170], 0x1 ;  /* 0x00005c000002aa11 */ /* 0x040fe200078208ff */
[----:B------:R-:W-:Y:S01]  /*8720*/  @!PT LDS RZ, [RZ] ;  /* 0x00000000fffff984 */ /* 0x000fe20000000800 */
[----:B------:R-:W-:Y:S01]  /*8730*/  @!PT LDS RZ, [RZ] ;  /* 0x00000000fffff984 */ /* 0x000fe20000000800 */
[----:B------:R-:W-:Y:S01]  /*8740*/  @!PT LDS RZ, [RZ] ;  /* 0x00000000fffff984 */ /* 0x000fe20000000800 */
[----:B------:R2:W-:Y:S01]  /*8750*/  @!P3 LDGSTS.E.BYPASS.LTC128B.128 [R222+0xa000], [R10.64+0x40] ;  /* 0x0a0000400adebfae */ /* 0x0005e2000b901d5e */
[----:B------:R-:W-:-:S02]  /*8760*/  @!P4 LEA.HI.X R7, R0, c[0x0][0x174], R3, 0x1, P0 ;  /* 0x00005d000007ca11 */ /* 0x000fc400000f0c03 */
[C-C-:B------:R-:W-:Y:S01]  /*8770*/  @!P3 LEA.HI.X R5, R0.reuse, c[0x0][0x174], R3.reuse, 0x1, P5 ;  /* 0x00005d000005ba11 */ /* 0x140fe200028f0c03 */
[----:B------:R-:W-:Y:S01]  /*8780*/  @P2 STS.128 [R222+0xb000], RZ ;  /* 0x00b000ffde002388 */ /* 0x000fe20000000c00 */
[----:B------:R-:W-:Y:S01]  /*8790*/  @!P2 LEA.HI.X R3, R0, c[0x0][0x174], R3, 0x1, P1 ;  /* 0x00005d000003aa11 */ /* 0x000fe200008f0c03 */
[----:B------:R-:W-:Y:S02]  /*87a0*/  IMAD.U32 R0, RZ, RZ, UR29 ;  /* 0x0000001dff007e24 */ /* 0x000fe4000f8e00ff */
[----:B------:R-:W-:Y:S01]  /*87b0*/  @!PT LDS RZ, [RZ] ;  /* 0x00000000fffff984 */ /* 0x000fe20000000800 */
[----:B------:R-:W-:Y:S01]  /*87c0*/  @!PT LDS RZ, [RZ] ;  /* 0x00000000fffff984 */ /* 0x000fe20000000800 */
[----:B------:R-:W-:Y:S01]  /*87d0*/  @!PT LDS RZ, [RZ] ;  /* 0x00000000fffff984 */ /* 0x000fe20000000800 */
[----:B------:R2:W-:Y:S02]  /*87e0*/  @!P2 LDGSTS.E.BYPASS.LTC128B.128 [R222+0xb000], [R8.64+0x80] ;  /* 0x0b00008008deafae */ /* 0x0005e4000b901d5e */
[----:B------:R-:W-:Y:S02]  /*87f0*/  IMAD R0, R0, 0x40, R101 ;  /* 0x0000004000007824 */ /* 0x000fe400078e0265 */
[----:B------:R-:W-:Y:S03]  /*8800*/  @P4 STS.128 [R222+0x9800], RZ ;  /* 0x009800ffde004388 */ /* 0x000fe60000000c00 */
[C---:B------:R-:W-:Y:S01]  /*8810*/  ISETP.GE.AND P0, PT, R0.reuse, R227, PT ;  /* 0x000000e30000720c */ /* 0x040fe20003f06270 */
[----:B------:R-:W-:Y:S01]  /*8820*/  @!PT LDS RZ, [RZ] ;  /* 0x00000000fffff984 */ /* 0x000fe20000000800 */
[----:B------:R-:W-:Y:S01]  /*8830*/  @!PT LDS RZ, [RZ] ;  /* 0x00000000fffff984 */ /* 0x000fe20000000800 */
[----:B------:R-:W-:Y:S01]  /*8840*/  @!PT LDS RZ, [RZ] ;  /* 0x00000000fffff984 */ /* 0x000fe20000000800 */
[----:B------:R3:W-:Y:S01]  /*8850*/  @!P4 LDGSTS.E.BYPASS.LTC128B.128 [R222+0x9800], [R6.64] ;  /* 0x0980000006decfae */ /* 0x0007e2000b901d5e */
[----:B------:R-:W-:-:S02]  /*8860*/  ISETP.GE.AND P1, PT, R0, R228, PT ;  /* 0x000000e40000720c */ /* 0x000fc40003f26270 */
[C---:B------:R-:W-:Y:S01]  /*8870*/  ISETP.LT.OR P0, PT, R0.reuse, R223, P0 ;  /* 0x000000df0000720c */ /* 0x040fe20000701670 */
[----:B------:R-:W-:Y:S01]  /*8880*/  @P3 STS.128 [R222+0xa800], RZ ;  /* 0x00a800ffde003388 */ /* 0x000fe20000000c00 */
[C---:B------:R-:W-:Y:S02]  /*8890*/  ISETP.LT.OR P1, PT, R0.reuse, R224, P1 ;  /* 0x000000e00000720c */ /* 0x040fe40000f21670 */
[C---:B------:R-:W-:Y:S01]  /*88a0*/  ISETP.GE.AND P6, PT, R0.reuse, R230, PT ;  /* 0x000000e60000720c */ /* 0x040fe20003fc6270 */
[----:B------:R-:W-:Y:S01]  /*88b0*/  @!PT LDS RZ, [RZ] ;  /* 0x00000000fffff984 */ /* 0x000fe20000000800 */
[----:B------:R-:W-:Y:S01]  /*88c0*/  @!PT LDS RZ, [RZ] ;  /* 0x00000000fffff984 */ /* 0x000fe20000000800 */
[----:B------:R-:W-:Y:S01]  /*88d0*/  @!PT LDS RZ, [RZ] ;  /* 0x00000000fffff984 */ /* 0x000fe20000000800 */
[----:B------:R3:W-:Y:S03]  /*88e0*/  @!P3 LDGSTS.E.BYPASS.LTC128B.128 [R222+0xa800], [R4.64+0x40] ;  /* 0x0a80004004debfae */ /* 0x0007e6000b901d5e */
[C---:B------:R-:W-:Y:S01]  /*88f0*/  ISETP.LT.OR P6, PT, R0.reuse, R226, P6 ;  /* 0x000000e20000720c */ /* 0x040fe200037c1670 */
[----:B------:R-:W-:Y:S04]  /*8900*/  @P2 STS.128 [R222+0xb800], RZ ;  /* 0x00b800ffde002388 */ /* 0x000fe80000000c00 */
[----:B------:R-:W-:Y:S01]  /*8910*/  @!PT LDS RZ, [RZ] ;  /* 0x00000000fffff984 */ /* 0x000fe20000000800 */
[----:B------:R-:W-:Y:S01]  /*8920*/  @!PT LDS RZ, [RZ] ;  /* 0x00000000fffff984 */ /* 0x000fe20000000800 */
[----:B------:R-:W-:Y:S01]  /*8930*/  @!PT LDS RZ, [RZ] ;  /* 0x00000000fffff984 */ /* 0x000fe20000000800 */
[----:B------:R4:W-:Y:S04]  /*8940*/  @!P2 LDGSTS.E.BYPASS.LTC128B.128 [R222+0xb800], [R2.64+0x80] ;  /* 0x0b80008002deafae */ /* 0x0009e8000b901d5e */
[----:B-1----:R-:W-:Y:S04]  /*8950*/  LDSM.16.M88.4 R12, [R220] ;  /* 0x00000000dc0c783b */ /* 0x002fe80000000200 */
[----:B-----5:R-:W1:Y:S04]  /*8960*/  LDSM.16.M88.4 R32, [R217+0x6000] ;  /* 0x00600000d920783b */ /* 0x020e680000000200 */
[----:B------:R-:W1:Y:S04]  /*8970*/  LDSM.16.M88.4 R28, [R217+0x6400] ;  /* 0x00640000d91c783b */ /* 0x000e680000000200 */
[----:B------:R-:W1:Y:S04]  /*8980*/  LDSM.16.M88.4 R24, [R217+0x6800] ;  /* 0x00680000d918783b */ /* 0x000e680000000200 */
[----:B------:R-:W1:Y:S04]  /*8990*/  LDSM.16.M88.4 R20, [R217+0x6c00] ;  /* 0x006c0000d914783b */ /* 0x000e680000000200 */
[----:B--2---:R-:W2:Y:S01]  /*89a0*/  LDSM.16.M88.4 R8, [R220+0x1000] ;  /* 0x00100000dc08783b */ /* 0x004ea20000000200 */
[----:B----4-:R-:W-:-:S03]  /*89b0*/  IADD3 R2, R0, 0x1, RZ ;  /* 0x0000000100027810 */ /* 0x010fc60007ffe0ff */
[----:B---3--:R-:W-:Y:S01]  /*89c0*/  LDSM.16.M88.4 R4, [R221] ;  /* 0x00000000dd04783b */ /* 0x008fe20000000200 */
[----:B------:R-:W-:Y:S02]  /*89d0*/  IADD3 R3, R0, 0x8, RZ ;  /* 0x0000000800037810 */ /* 0x000fe40007ffe0ff */
[C---:B------:R-:W-:Y:S01]  /*89e0*/  ISETP.GE.AND P5, PT, R2.reuse, R228, PT ;  /* 0x000000e40200720c */ /* 0x040fe20003fa6270 */
[----:B------:R-:W3:Y:S03]  /*89f0*/  LDSM.16.M88.4 R36, [R219+0x6000] ;  /* 0x00600000db24783b */ /* 0x000ee60000000200 */
[----:B------:R-:W-:Y:S01]  /*8a00*/  ISETP.LT.OR P5, PT, R2, R224, P5 ;  /* 0x000000e00200720c */ /* 0x000fe20002fa1670 */
[----:B------:R-:W4:Y:S04]  /*8a10*/  LDSM.16.M88.4 R40, [R219+0x6400] ;  /* 0x00640000db28783b */ /* 0x000f280000000200 */
[----:B------:R-:W2:Y:S04]  /*8a20*/  LDSM.16.M88.4 R48, [R219+0x6800] ;  /* 0x00680000db30783b */ /* 0x000ea80000000200 */
[----:B------:R-:W2:Y:S01]  /*8a30*/  LDSM.16.M88.4 R44, [R219+0x6c00] ;  /* 0x006c0000db2c783b */ /* 0x000ea20000000200 */
[C---:B-1----:R-:W-:Y:S03]  /*8a40*/  HMMA.16816.F32 R64, R12.reuse, R32, RZ ;  /* 0x000000200c40723c */ /* 0x042fe600000018ff */
[----:B------:R-:W1:Y:S04]  /*8a50*/  LDSM.16.M88.4 R16, [R221+0x1000] ;  /* 0x00100000dd10783b */ /* 0x000e680000000200 */
[----:B------:R-:W0:Y:S01]  /*8a60*/  LDGDEPBAR ;  /* 0x00000000000079af */ /* 0x000e220000000000 */
[C---:B------:R-:W-:Y:S08]  /*8a70*/  HMMA.16816.F32 R60, R12.reuse, R28, RZ ;  /* 0x0000001c0c3c723c */ /* 0x040ff000000018ff */
[C---:B------:R-:W-:Y:S08]  /*8a80*/  HMMA.16816.F32 R56, R12.reuse, R24, RZ ;  /* 0x000000180c38723c */ /* 0x040ff000000018ff */
[C---:B------:R-:W-:Y:S08]  /*8a90*/  HMMA.16816.F32 R52, R12.reuse, R20, RZ ;  /* 0x000000140c34723c */ /* 0x040ff000000018ff */
[C---:B------:R-:W-:Y:S08]  /*8aa0*/  HMMA.16816.F32 R108, R12.reuse, R34, RZ ;  /* 0x000000220c6c723c */ /* 0x040ff000000018ff */
[C---:B------:R-:W-:Y:S08]  /*8ab0*/  HMMA.16816.F32 R180, R12.reuse, R30, RZ ;  /* 0x0000001e0cb4723c */ /* 0x040ff000000018ff */
[C---:B------:R-:W-:Y:S08]  /*8ac0*/  HMMA.16816.F32 R188, R12.reuse, R26, RZ ;  /* 0x0000001a0cbc723c */ /* 0x040ff000000018ff */
[----:B------:R-:W-:Y:S08]  /*8ad0*/  HMMA.16816.F32 R12, R12, R22, RZ ;  /* 0x000000160c0c723c */ /* 0x000ff000000018ff */
[C---:B--2---:R-:W-:Y:S08]  /*8ae0*/  HMMA.16816.F32 R192, R8.reuse, R32, RZ ;  /* 0x0000002008c0723c */ /* 0x044ff000000018ff */
[----:B------:R-:W-:Y:S08]  /*8af0*/  HMMA.16816.F32 R240, R8, R34, RZ ;  /* 0x0000002208f0723c */ /* 0x000ff000000018ff */
[C---:B---3--:R-:W-:Y:S08]  /*8b00*/  HMMA.16816.F32 R196, R4.reuse, R36, R64 ;  /* 0x0000002404c4723c */ /* 0x048ff00000001840 */
[C---:B----4-:R-:W-:Y:S08]  /*8b10*/  HMMA.16816.F32 R184, R4.reuse, R40, R60 ;  /* 0x0000002804b8723c */ /* 0x050ff0000000183c */
[----:B------:R-:W-:Y:S08]  /*8b20*/  HMMA.16816.F32 R176, R4, R48, R56 ;  /* 0x0000003004b0723c */ /* 0x000ff00000001838 */
        /* <DEDUP_REMOVED lines=8> */
[----:B------:R-:W-:Y:S04]  /*8bb0*/  LDSM.16.M88.4 R8, [R217+0x7000] ;  /* 0x00700000d908783b */ /* 0x000fe80000000200 */
[----:B------:R-:W-:Y:S03]  /*8bc0*/  LDSM.16.M88.4 R20, [R217+0x7c00] ;  /* 0x007c0000d914783b */ /* 0x000fe60000000200 */
[C---:B------:R-:W-:Y:S08]  /*8bd0*/  HMMA.16816.F32 R52, R4.reuse, R44, R52 ;  /* 0x0000002c0434723c */ /* 0x040ff00000001834 */
[C---:B------:R-:W-:Y:S08]  /*8be0*/  HMMA.16816.F32 R64, R4.reuse, R38, R108 ;  /* 0x000000260440723c */ /* 0x040ff0000000186c */
[C---:B------:R-:W-:Y:S08]  /*8bf0*/  HMMA.16816.F32 R60, R4.reuse, R42, R180 ;  /* 0x0000002a043c723c */ /* 0x040ff000000018b4 */
[C---:B------:R-:W-:Y:S08]  /*8c00*/  HMMA.16816.F32 R56, R4.reuse, R50, R188 ;  /* 0x000000320438723c */ /* 0x040ff000000018bc */
[----:B------:R-:W-:Y:S01]  /*8c10*/  HMMA.16816.F32 R32, R4, R46, R12 ;  /* 0x0000002e0420723c */ /* 0x000fe2000000180c */
[----:B------:R-:W2:Y:S04]  /*8c20*/  LDSM.16.M88.4 R4, [R220+0x2000] ;  /* 0x00200000dc04783b */ /* 0x000ea80000000200 */
[----:B------:R-:W3:Y:S03]  /*8c30*/  LDSM.16.M88.4 R12, [R220+0x3000] ;  /* 0x00300000dc0c783b */ /* 0x000ee60000000200 */
[C---:B-1----:R-:W-:Y:S08]  /*8c40*/  HMMA.16816.F32 R192, R16.reuse, R36, R192 ;  /* 0x0000002410c0723c */ /* 0x042ff000000018c0 */
[C---:B------:R-:W-:Y:S08]  /*8c50*/  HMMA.16816.F32 R36, R16.reuse, R38, R240 ;  /* 0x000000261024723c */ /* 0x040ff000000018f0 */
[C---:B------:R-:W-:Y:S08]  /*8c60*/  HMMA.16816.F32 R244, R16.reuse, R48, R208 ;  /* 0x0000003010f4723c */ /* 0x040ff000000018d0 */
[C---:B------:R-:W-:Y:S08]  /*8c70*/  HMMA.16816.F32 R212, R16.reuse, R40, R212 ;  /* 0x0000002810d4723c */ /* 0x040ff000000018d4 */
[----:B------:R-:W-:Y:S08]  /*8c80*/  HMMA.16816.F32 R204, R16, R44, R204 ;  /* 0x0000002c10cc723c */ /* 0x000ff000000018cc */
[C---:B--2---:R-:W-:Y:S08]  /*8c90*/  HMMA.16816.F32 R180, R4.reuse, R24, R176 ;  /* 0x0000001804b4723c */ /* 0x044ff000000018b0 */
[----:B------:R-:W-:Y:S08]  /*8ca0*/  HMMA.16816.F32 R108, R4, R10, R64 ;  /* 0x0000000a046c723c */ /* 0x000ff00000001840 */
[C---:B------:R-:W-:Y:S01]  /*8cb0*/  HMMA.16816.F32 R208, R16.reuse, R42, R236 ;  /* 0x0000002a10d0723c */ /* 0x040fe200000018ec */
[----:B------:R-:W-:Y:S07]  /*8cc0*/  LDSM.16.M88.4 R40, [R219+0x7400] ;  /* 0x00740000db28783b */ /* 0x000fee0000000200 */
[C---:B------:R-:W-:Y:S01]  /*8cd0*/  HMMA.16816.F32 R188, R16.reuse, R50, R232 ;  /* 0x0000003210bc723c */ /* 0x040fe200000018e8 */
[----:B------:R-:W-:Y:S07]  /*8ce0*/  LDSM.16.M88.4 R48, [R219+0x7800] ;  /* 0x00780000db30783b */ /* 0x000fee0000000200 */
[----:B------:R-:W-:Y:S01]  /*8cf0*/  HMMA.16816.F32 R200, R16, R46, R200 ;  /* 0x0000002e10c8723c */ /* 0x000fe200000018c8 */
[----:B------:R-:W-:Y:S04]  /*8d00*/  LDSM.16.M88.4 R44, [R219+0x7c00] ;  /* 0x007c0000db2c783b */ /* 0x000fe80000000200 */
[----:B------:R-:W-:Y:S03]  /*8d10*/  LDSM.16.M88.4 R16, [R219+0x7000] ;  /* 0x00700000db10783b */ /* 0x000fe60000000200 */
[C---:B------:R-:W-:Y:S08]  /*8d20*/  HMMA.16816.F32 R196, R4.reuse, R8, R196 ;  /* 0x0000000804c4723c */ /* 0x040ff000000018c4 */
[C---:B------:R-:W-:Y:S08]  /*8d30*/  HMMA.16816.F32 R184, R4.reuse, R28, R184 ;  /* 0x0000001c04b8723c */ /* 0x040ff000000018b8 */
[C---:B------:R-:W-:Y:S08]  /*8d40*/  HMMA.16816.F32 R176, R4.reuse, R20, R52 ;  /* 0x0000001404b0723c */ /* 0x040ff00000001834 */
[C---:B------:R-:W-:Y:S08]  /*8d50*/  HMMA.16816.F32 R64, R4.reuse, R30, R60 ;  /* 0x0000001e0440723c */ /* 0x040ff0000000183c */
[C---:B------:R-:W-:Y:S08]  /*8d60*/  HMMA.16816.F32 R56, R4.reuse, R26, R56 ;  /* 0x0000001a0438723c */ /* 0x040ff00000001838 */
[----:B------:R-:W-:Y:S01]  /*8d70*/  HMMA.16816.F32 R32, R4, R22, R32 ;  /* 0x000000160420723c */ /* 0x000fe20000001820 */
[----:B------:R-:W1:Y:S07]  /*8d80*/  LDSM.16.M88.4 R4, [R221+0x2000] ;  /* 0x00200000dd04783b */ /* 0x000e6e0000000200 */
[C---:B---3--:R-:W-:Y:S08]  /*8d90*/  HMMA.16816.F32 R52, R12.reuse, R8, R192 ;  /* 0x000000080c34723c */ /* 0x048ff000000018c0 */
[C---:B------:R-:W-:Y:S01]  /*8da0*/  HMMA.16816.F32 R36, R12.reuse, R10, R36 ;  /* 0x0000000a0c24723c */ /* 0x040fe20000001824 */
[----:B------:R-:W2:Y:S07]  /*8db0*/  LDSM.16.M88.4 R8, [R221+0x3000] ;  /* 0x00300000dd08783b */ /* 0x000eae0000000200 */
[C---:B------:R-:W-:Y:S08]  /*8dc0*/  HMMA.16816.F32 R60, R12.reuse, R28, R212 ;  /* 0x0000001c0c3c723c */ /* 0x040ff000000018d4 */
[C---:B------:R-:W-:Y:S08]  /*8dd0*/  HMMA.16816.F32 R208, R12.reuse, R30, R208 ;  /* 0x0000001e0cd0723c */ /* 0x040ff000000018d0 */
[C---:B------:R-:W-:Y:S08]  /*8de0*/  HMMA.16816.F32 R232, R12.reuse, R24, R244 ;  /* 0x000000180ce8723c */ /* 0x040ff000000018f4 */
[C---:B------:R-:W-:Y:S01]  /*8df0*/  HMMA.16816.F32 R28, R12.reuse, R26, R188 ;  /* 0x0000001a0c1c723c */ /* 0x040fe200000018bc */
[----:B------:R-:W-:Y:S07]  /*8e00*/  LDSM.16.M88.4 R24, [R217+0x8400] ;  /* 0x00840000d918783b */ /* 0x000fee0000000200 */
[----:B------:R-:W-:Y:S08]  /*8e10*/  HMMA.16816.F32 R212, R12, R20, R204 ;  /* 0x000000140cd4723c */ /* 0x000ff000000018cc */
[C---:B-1----:R-:W-:Y:S08]  /*8e20*/  HMMA.16816.F32 R240, R4.reuse, R40, R184 ;  /* 0x0000002804f0723c */ /* 0x042ff000000018b8 */
[C---:B------:R-:W-:Y:S08]  /*8e30*/  HMMA.16816.F32 R204, R4.reuse, R48, R180 ;  /* 0x0000003004cc723c */ /* 0x040ff000000018b4 */
[----:B------:R-:W-:Y:S08]  /*8e40*/  HMMA.16816.F32 R188, R4, R44, R176 ;  /* 0x0000002c04bc723c */ /* 0x000ff000000018b0 */
[----:B------:R-:W-:Y:S01]  /*8e50*/  HMMA.16816.F32 R200, R12, R22, R200 ;  /* 0x000000160cc8723c */ /* 0x000fe200000018c8 */
[----:B------:R-:W-:Y:S04]  /*8e60*/  LDSM.16.M88.4 R20, [R217+0x8800] ;  /* 0x00880000d914783b */ /* 0x000fe80000000200 */
[----:B------:R-:W-:Y:S03]  /*8e70*/  LDSM.16.M88.4 R12, [R221+0x4000] ;  /* 0x00400000dd0c783b */ /* 0x000fe60000000200 */
[C---:B------:R-:W-:Y:S08]  /*8e80*/  HMMA.16816.F32 R196, R4.reuse, R16, R196 ;  /* 0x0000001004c4723c */ /* 0x040ff000000018c4 */
[C---:B------:R-:W-:Y:S08]  /*8e90*/  HMMA.16816.F32 R244, R4.reuse, R18, R108 ;  /* 0x0000001204f4723c */ /* 0x040ff0000000186c */
[----:B------:R-:W-:Y:S01]  /*8ea0*/  HMMA.16816.F32 R184, R4, R46, R32 ;  /* 0x0000002e04b8723c */ /* 0x000fe20000001820 */
[----:B------:R-:W-:Y:S07]  /*8eb0*/  LDSM.16.M88.4 R32, [R217+0x8000] ;  /* 0x00800000d920783b */ /* 0x000fee0000000200 */
[C---:B--2---:R-:W-:Y:S08]  /*8ec0*/  HMMA.16816.F32 R180, R8.reuse, R16, R52 ;  /* 0x0000001008b4723c */ /* 0x044ff00000001834 */
[----:B------:R-:W-:Y:S01]  /*8ed0*/  HMMA.16816.F32 R176, R8, R18, R36 ;  /* 0x0000001208b0723c */ /* 0x000fe20000001824 */
[----:B------:R-:W1:Y:S04]  /*8ee0*/  LDSM.16.M88.4 R16, [R220+0x5000] ;  /* 0x00500000dc10783b */ /* 0x000e680000000200 */
[----:B------:R-:W-:Y:S03]  /*8ef0*/  LDSM.16.M88.4 R36, [R217+0x8c00] ;  /* 0x008c0000d924783b */ /* 0x000fe60000000200 */
[C---:B------:R-:W-:Y:S08]  /*8f00*/  HMMA.16816.F32 R236, R4.reuse, R42, R64 ;  /* 0x0000002a04ec723c */ /* 0x040ff00000001840 */
[----:B------:R-:W-:Y:S01]  /*8f10*/  HMMA.16816.F32 R192, R4, R50, R56 ;  /* 0x0000003204c0723c */ /* 0x000fe20000001838 */
[----:B------:R-:W2:Y:S07]  /*8f20*/  LDSM.16.M88.4 R4, [R220+0x4000] ;  /* 0x00400000dc04783b */ /* 0x000eae0000000200 */
[C---:B------:R-:W-:Y:S08]  /*8f30*/  HMMA.16816.F32 R108, R8.reuse, R40, R60 ;  /* 0x00000028086c723c */ /* 0x040ff0000000183c */
[C---:B------:R-:W-:Y:S08]  /*8f40*/  HMMA.16816.F32 R60, R8.reuse, R48, R232 ;  /* 0x00000030083c723c */ /* 0x040ff000000018e8 */
[C---:B------:R-:W-:Y:S01]  /*8f50*/  HMMA.16816.F32 R56, R8.reuse, R50, R28 ;  /* 0x000000320838723c */ /* 0x040fe2000000181c */
[----:B------:R-:W-:Y:S07]  /*8f60*/  LDSM.16.M88.4 R28, [R219+0x8000] ;  /* 0x00800000db1c783b */ /* 0x000fee0000000200 */
[C---:B------:R-:W-:Y:S08]  /*8f70*/  HMMA.16816.F32 R48, R8.reuse, R44, R212 ;  /* 0x0000002c0830723c */ /* 0x040ff000000018d4 */
[C---:B------:R-:W-:Y:S08]  /*8f80*/  HMMA.16816.F32 R64, R8.reuse, R42, R208 ;  /* 0x0000002a0840723c */ /* 0x040ff000000018d0 */
[----:B------:R-:W-:Y:S01]  /*8f90*/  HMMA.16816.F32 R212, R8, R46, R200 ;  /* 0x0000002e08d4723c */ /* 0x000fe200000018c8 */
[----:B------:R-:W3:Y:S07]  /*8fa0*/  LDSM.16.M88.4 R8, [R221+0x5000] ;  /* 0x00500000dd08783b */ /* 0x000eee0000000200 */
[-C--:B-1----:R-:W-:Y:S08]  /*8fb0*/  HMMA.16816.F32 R40, R16, R32.reuse, R180 ;  /* 0x000000201028723c */ /* 0x082ff000000018b4 */
[C---:B--2---:R-:W-:Y:S08]  /*8fc0*/  HMMA.16816.F32 R52, R4.reuse, R32, R196 ;  /* 0x000000200434723c */ /* 0x044ff000000018c4 */
[C---:B------:R-:W-:Y:S08]  /*8fd0*/  HMMA.16816.F32 R196, R4.reuse, R34, R244 ;  /* 0x0000002204c4723c */ /* 0x040ff000000018f4 */
[C---:B------:R-:W-:Y:S08]  /*8fe0*/  HMMA.16816.F32 R200, R4.reuse, R24, R240 ;  /* 0x0000001804c8723c */ /* 0x040ff000000018f0 */
        /* <DEDUP_REMOVED lines=8> */
[----:B------:R-:W-:Y:S08]  /*9070*/  HMMA.16816.F32 R56, R16, R22, R56 ;  /* 0x000000161038723c */ /* 0x000ff00000001838 */
[----:B---3--:R-:W-:Y:S08]  /*9080*/  HMMA.16816.F32 R20, R8, R28, R40 ;  /* 0x0000001c0814723c */ /* 0x008ff00000001828 */
[----:B------:R-:W-:Y:S08]  /*9090*/  HMMA.16816.F32 R108, R16, R24, R108 ;  /* 0x00000018106c723c */ /* 0x000ff0000000186c */
[----:B------:R-:W-:Y:S08]  /*90a0*/  HMMA.16816.F32 R32, R12, R28, R52 ;  /* 0x0000001c0c20723c */ /* 0x000ff00000001834 */
[----:B------:R-:W-:Y:S01]  /*90b0*/  HMMA.16816.F32 R44, R8, R30, R44 ;  /* 0x0000001e082c723c */ /* 0x000fe2000000182c */
[----:B------:R-:W-:-:S02]  /*90c0*/  FSEL R181, R22, -INF , !P0 ;  /* 0xff80000016b57808 */ /* 0x000fc40004000000 */
[----:B------:R-:W-:Y:S02]  /*90d0*/  ISETP.GE.AND P0, PT, R2, R227, PT ;  /* 0x000000e30200720c */ /* 0x000fe40003f06270 */
[----:B------:R-:W-:Y:S02]  /*90e0*/  FSEL R107, R20, -INF , !P1 ;  /* 0xff800000146b7808 */ /* 0x000fe40004800000 */
[C---:B------:R-:W-:Y:S01]  /*90f0*/  ISETP.GE.AND P1, PT, R2.reuse, R229, PT ;  /* 0x000000e50200720c */ /* 0x040fe20003f26270 */
[----:B------:R-:W-:Y:S01]  /*9100*/  HMMA.16816.F32 R28, R12, R30, R196 ;  /* 0x0000001e0c1c723c */ /* 0x000fe200000018c4 */
[C---:B------:R-:W-:Y:S02]  /*9110*/  ISETP.LT.OR P0, PT, R2.reuse, R223, P0 ;  /* 0x000000df0200720c */ /* 0x040fe40000701670 */
[----:B------:R-:W-:Y:S02]  /*9120*/  ISETP.LT.OR P1, PT, R2, R225, P1 ;  /* 0x000000e10200720c */ /* 0x000fe40000f21670 */
[----:B------:R-:W-:-:S02]  /*9130*/  FSEL R180, R21, -INF , !P5 ;  /* 0xff80000015b47808 */ /* 0x000fc40006800000 */
[----:B------:R-:W-:Y:S01]  /*9140*/  ISETP.GE.AND P5, PT, R0, R229, PT ;  /* 0x000000e50000720c */ /* 0x000fe20003fa6270 */
[----:B------:R-:W-:Y:S01]  /*9150*/  HMMA.16816.F32 R64, R16, R26, R64 ;  /* 0x0000001a1040723c */ /* 0x000fe20000001840 */
[----:B------:R-:W-:Y:S02]  /*9160*/  FSEL R101, R35, -INF , !P1 ;  /* 0xff80000023657808 */ /* 0x000fe40004800000 */
[----:B------:R-:W-:Y:S02]  /*9170*/  FSEL R100, R32, -INF , !P6 ;  /* 0xff80000020647808 */ /* 0x000fe40007000000 */
[----:B------:R-:W-:Y:S02]  /*9180*/  ISETP.GE.AND P6, PT, R2, R230, PT ;  /* 0x000000e60200720c */ /* 0x000fe40003fc6270 */
[----:B------:R-:W-:Y:S01]  /*9190*/  ISETP.LT.OR P5, PT, R0, R225, P5 ;  /* 0x000000e10000720c */ /* 0x000fe20002fa1670 */
[----:B-1----:R-:W-:Y:S01]  /*91a0*/  HMMA.16816.F32 R24, R8, R4, R108 ;  /* 0x000000040818723c */ /* 0x002fe2000000186c */
[----:B------:R-:W-:-:S02]  /*91b0*/  ISETP.LT.OR P6, PT, R2, R226, P6 ;  /* 0x000000e20200720c */ /* 0x000fc400037c1670 */
[----:B------:R-:W-:Y:S02]  /*91c0*/  IADD3 R2, R0, 0x9, RZ ;  /* 0x0000000900027810 */ /* 0x000fe40007ffe0ff */
[----:B------:R-:W-:Y:S02]  /*91d0*/  FSEL R55, R34, -INF , !P5 ;  /* 0xff80000022377808 */ /* 0x000fe40006800000 */
[----:B------:R-:W-:Y:S01]  /*91e0*/  FSEL R109, R23, -INF , !P0 ;  /* 0xff800000176d7808 */ /* 0x000fe20004000000 */
[----:B------:R-:W-:Y:S01]  /*91f0*/  HMMA.16816.F32 R40, R12, R4, R200 ;  /* 0x000000040c28723c */ /* 0x000fe200000018c8 */
[C---:B------:R-:W-:Y:S01]  /*9200*/  ISETP.GE.AND P0, PT, R3.reuse, R230, PT ;  /* 0x000000e60300720c */ /* 0x040fe20003f06270 */
[----:B------:R-:W1:Y:S01]  /*9210*/  LDSM.16.M88.4 R20, [R219+0x8800] ;  /* 0x00880000db14783b */ /* 0x000e620000000200 */
[C---:B------:R-:W-:Y:S02]  /*9220*/  ISETP.GE.AND P5, PT, R3.reuse, R229, PT ;  /* 0x000000e50300720c */ /* 0x040fe40003fa6270 */
[----:B------:R-:W-:-:S02]  /*9230*/  ISETP.LT.OR P1, PT, R3, R226, P0 ;  /* 0x000000e20300720c */ /* 0x000fc40000721670 */
[C---:B------:R-:W-:Y:S01]  /*9240*/  ISETP.GE.AND P0, PT, R3.reuse, R227, PT ;  /* 0x000000e30300720c */ /* 0x040fe20003f06270 */
[----:B------:R-:W-:Y:S01]  /*9250*/  HMMA.16816.F32 R176, R16, R36, R48 ;  /* 0x0000002410b0723c */ /* 0x000fe20000001830 */
[----:B------:R-:W-:Y:S02]  /*9260*/  FSEL R54, R28, -INF , !P1 ;  /* 0xff8000001c367808 */ /* 0x000fe40004800000 */
[----:B------:R-:W-:Y:S02]  /*9270*/  ISETP.LT.OR P0, PT, R3, R223, P0 ;  /* 0x000000df0300720c */ /* 0x000fe40000701670 */
[----:B------:R-:W-:Y:S02]  /*9280*/  ISETP.GE.AND P1, PT, R2, R228, PT ;  /* 0x000000e40200720c */ /* 0x000fe40003f26270 */
[----:B------:R-:W-:Y:S01]  /*9290*/  FSEL R37, R33, -INF , !P6 ;  /* 0xff80000021257808 */ /* 0x000fe20007000000 */
[----:B------:R-:W-:Y:S01]  /*92a0*/  HMMA.16816.F32 R48, R8, R6, R64 ;  /* 0x000000060830723c */ /* 0x000fe20000001840 */
[----:B------:R-:W-:-:S02]  /*92b0*/  FSEL R108, R46, -INF , !P0 ;  /* 0xff8000002e6c7808 */ /* 0x000fc40004000000 */
[C---:B------:R-:W-:Y:S02]  /*92c0*/  ISETP.GE.AND P6, PT, R3.reuse, R228, PT ;  /* 0x000000e40300720c */ /* 0x040fe40003fc6270 */
[C---:B------:R-:W-:Y:S02]  /*92d0*/  ISETP.GE.AND P0, PT, R2.reuse, R227, PT ;  /* 0x000000e30200720c */ /* 0x040fe40003f06270 */
[CC--:B------:R-:W-:Y:S01]  /*92e0*/  ISETP.LT.OR P6, PT, R3.reuse, R224.reuse, P6 ;  /* 0x000000e00300720c */ /* 0x0c0fe200037c1670 */
[----:B------:R-:W-:Y:S01]  /*92f0*/  HMMA.16816.F32 R32, R12, R6, R208 ;  /* 0x000000060c20723c */ /* 0x000fe200000018d0 */
[----:B------:R-:W-:Y:S01]  /*9300*/  ISETP.LT.OR P1, PT, R2, R224, P1 ;  /* 0x000000e00200720c */ /* 0x000fe20000f21670 */
[----:B------:R-:W2:Y:S01]  /*9310*/  LDSM.16.M88.4 R4, [R219+0x8c00] ;  /* 0x008c0000db04783b */ /* 0x000ea20000000200 */
[----:B------:R-:W-:Y:S01]  /*9320*/  ISETP.LT.OR P5, PT, R3, R225, P5 ;  /* 0x000000e10300720c */ /* 0x000fe20002fa1670 */
[----:B------:R-:W-:-:S04]  /*9330*/  DEPBAR.LE SB0, 0x0 ;  /* 0x000080000000791a */ /* 0x000fc80000000000 */
[----:B------:R-:W-:Y:S01]  /*9340*/  BAR.SYNC.DEFER_BLOCKING 0x0 ;  /* 0x0000000000007b1d */ /* 0x000fe20000010000 */
[----:B------:R-:W-:Y:S01]  /*9350*/  ISETP.LT.OR P0, PT, R2, R223, P0 ;  /* 0x000000df0200720c */ /* 0x000fe20000701670 */
[----:B------:R-:W-:Y:S01]  /*9360*/  HMMA.16816.F32 R16, R16, R38, R212 ;  /* 0x000000261010723c */ /* 0x000fe200000018d4 */
[----:B------:R-:W-:Y:S02]  /*9370*/  IADD3 R3, R0, 0x10, RZ ;  /* 0x0000001000037810 */ /* 0x000fe40007ffe0ff */
[----:B------:R-:W-:Y:S02]  /*9380*/  FSEL R106, R44, -INF , !P6 ;  /* 0xff8000002c6a7808 */ /* 0x000fe40007000000 */
[----:B------:R-:W-:Y:S02]  /*9390*/  FSEL R64, R45, -INF , !P1 ;  /* 0xff8000002d407808 */ /* 0x000fe40004800000 */
[----:B------:R-:W-:Y:S02]  /*93a0*/  FSEL R65, R47, -INF , !P0 ;  /* 0xff8000002f417808 */ /* 0x000fe40004000000 */
[C---:B------:R-:W-:Y:S01]  /*93b0*/  ISETP.GE.AND P6, PT, R2.reuse, R230, PT ;  /* 0x000000e60200720c */ /* 0x040fe20003fc6270 */
[----:B-1----:R-:W-:Y:S01]  /*93c0*/  HMMA.16816.F32 R44, R12, R20, R204 ;  /* 0x000000140c2c723c */ /* 0x002fe200000018cc */
[----:B------:R-:W-:-:S02]  /*93d0*/  ISETP.GE.AND P1, PT, R2, R229, PT ;  /* 0x000000e50200720c */ /* 0x000fc40003f26270 */
[C---:B------:R-:W-:Y:S02]  /*93e0*/  ISETP.GE.AND P0, PT, R3.reuse, R230, PT ;  /* 0x000000e60300720c */ /* 0x040fe40003f06270 */
[CC--:B------:R-:W-:Y:S02]  /*93f0*/  ISETP.LT.OR P6, PT, R2.reuse, R226.reuse, P6 ;  /* 0x000000e20200720c */ /* 0x0c0fe400037c1670 */
        /* <DEDUP_REMOVED lines=9> */
[----:B------:R-:W-:Y:S01]  /*9490*/  FSEL R198, R41, -INF , !P0 ;  /* 0xff80000029c67808 */ /* 0x000fe20004000000 */
[----:B------:R-:W-:Y:S01]  /*94a0*/  HMMA.16816.F32 R28, R8, R20, R60 ;  /* 0x00000014081c723c */ /* 0x000fe2000000183c */
[----:B------:R-:W-:-:S02]  /*94b0*/  ISETP.GE.AND P6, PT, R3, R229, PT ;  /* 0x000000e50300720c */ /* 0x000fc40003fc6270 */
[C---:B------:R-:W-:Y:S02]  /*94c0*/  ISETP.GE.AND P5, PT, R3.reuse, R228, PT ;  /* 0x000000e40300720c */ /* 0x040fe40003fa6270 */
[CC--:B------:R-:W-:Y:S02]  /*94d0*/  ISETP.GE.AND P1, PT, R3.reuse, R227.reuse, PT ;  /* 0x000000e30300720c */ /* 0x0c0fe40003f26270 */
[----:B------:R-:W-:Y:S02]  /*94e0*/  ISETP.GE.AND P0, PT, R2, R227, PT ;  /* 0x000000e30200720c */ /* 0x000fe40003f06270 */
        /* <DEDUP_REMOVED lines=15> */
[C---:B------:R-:W-:Y:S02]  /*95e0*/  ISETP.LT.OR P1, PT, R3.reuse, R226, P1 ;  /* 0x000000e20300720c */ /* 0x040fe40000f21670 */
[----:B------:R-:W-:Y:S02]  /*95f0*/  ISETP.LT.OR P0, PT, R3, R223, P0 ;  /* 0x000000df0300720c */ /* 0x000fe40000701670 */
[----:B------:R-:W-:Y:S02]  /*9600*/  IADD3 R2, R0, 0x19, RZ ;  /* 0x0000001900027810 */ /* 0x000fe40007ffe0ff */
[----:B------:R-:W-:Y:S02]  /*9610*/  FSEL R197, R43, -INF , !P6 ;  /* 0xff8000002bc57808 */ /* 0x000fe40007000000 */
[----:B------:R-:W-:Y:S01]  /*9620*/  FSEL R201, R25, -INF , !P5 ;  /* 0xff80000019c97808 */ /* 0x000fe20006800000 */
[----:B--2---:R-:W-:Y:S01]  /*9630*/  HMMA.16816.F32 R40, R12, R4, R188 ;  /* 0x000000040c28723c */ /* 0x004fe200000018bc */
[----:B------:R-:W-:-:S02]  /*9640*/  FSEL R196, R32, -INF , !P1 ;  /* 0xff80000020c47808 */ /* 0x000fc40004800000 */
[----:B------:R-:W-:Y:S02]  /*9650*/  FSEL R204, R50, -INF , !P0 ;  /* 0xff80000032cc7808 */ /* 0x000fe40004000000 */
[CC--:B------:R-:W-:Y:S02]  /*9660*/  ISETP.GE.AND P6, PT, R3.reuse, R228.reuse, PT ;  /* 0x000000e40300720c */ /* 0x0c0fe40003fc6270 */
[C---:B------:R-:W-:Y:S01]  /*9670*/  ISETP.GE.AND P5, PT, R3.reuse, R229, PT ;  /* 0x000000e50300720c */ /* 0x040fe20003fa6270 */
[----:B------:R-:W-:Y:S01]  /*9680*/  HMMA.16816.F32 R24, R8, R22, R56 ;  /* 0x000000160818723c */ /* 0x000fe20000001838 */
[C---:B------:R-:W-:Y:S02]  /*9690*/  ISETP.GE.AND P1, PT, R2.reuse, R228, PT ;  /* 0x000000e40200720c */ /* 0x040fe40003f26270 */
[----:B------:R-:W-:Y:S02]  /*96a0*/  ISETP.GE.AND P0, PT, R2, R227, PT ;  /* 0x000000e30200720c */ /* 0x000fe40003f06270 */
[----:B------:R-:W-:-:S02]  /*96b0*/  ISETP.LT.OR P6, PT, R3, R224, P6 ;  /* 0x000000e00300720c */ /* 0x000fc400037c1670 */
[C---:B------:R-:W-:Y:S01]  /*96c0*/  ISETP.LT.OR P1, PT, R2.reuse, R224, P1 ;  /* 0x000000e00200720c */ /* 0x040fe20000f21670 */
[C---:B------:R-:W-:Y:S01]  /*96d0*/  HMMA.16816.F32 R20, R12.reuse, R22, R192 ;  /* 0x000000160c14723c */ /* 0x040fe200000018c0 */
[----:B------:R-:W-:Y:S02]  /*96e0*/  ISETP.LT.OR P5, PT, R3, R225, P5 ;  /* 0x000000e10300720c */ /* 0x000fe40002fa1670 */
[----:B------:R-:W-:Y:S02]  /*96f0*/  ISETP.LT.OR P0, PT, R2, R223, P0 ;  /* 0x000000df0200720c */ /* 0x000fe40000701670 */
[----:B------:R-:W-:Y:S02]  /*9700*/  IADD3 R3, R0, 0x20, RZ ;  /* 0x0000002000037810 */ /* 0x000fe40007ffe0ff */
[----:B------:R-:W-:Y:S01]  /*9710*/  FSEL R202, R48, -INF , !P6 ;  /* 0xff80000030ca7808 */ /* 0x000fe20007000000 */
[----:B------:R-:W-:Y:S01]  /*9720*/  HMMA.16816.F32 R12, R12, R6, R184 ;  /* 0x000000060c0c723c */ /* 0x000fe200000018b8 */
[----:B------:R-:W-:-:S02]  /*9730*/  FSEL R203, R49, -INF , !P1 ;  /* 0xff80000031cb7808 */ /* 0x000fc40004800000 */
[----:B------:R-:W-:Y:S02]  /*9740*/  FSEL R195, R51, -INF , !P0 ;  /* 0xff80000033c37808 */ /* 0x000fe40004000000 */
[CC--:B------:R-:W-:Y:S02]  /*9750*/  ISETP.GE.AND P6, PT, R2.reuse, R230.reuse, PT ;  /* 0x000000e60200720c */ /* 0x0c0fe40003fc6270 */
[C---:B------:R-:W-:Y:S02]  /*9760*/  ISETP.GE.AND P1, PT, R2.reuse, R229, PT ;  /* 0x000000e50200720c */ /* 0x040fe40003f26270 */
[----:B------:R-:W-:Y:S02]  /*9770*/  ISETP.GE.AND P0, PT, R3, R230, PT ;  /* 0x000000e60300720c */ /* 0x000fe40003f06270 */
[C---:B------:R-:W-:Y:S02]  /*9780*/  ISETP.LT.OR P6, PT, R2.reuse, R226, P6 ;  /* 0x000000e20200720c */ /* 0x040fe400037c1670 */
[----:B------:R-:W-:-:S02]  /*9790*/  ISETP.LT.OR P1, PT, R2, R225, P1 ;  /* 0x000000e10200720c */ /* 0x000fc40000f21670 */
[C---:B------:R-:W-:Y:S02]  /*97a0*/  ISETP.LT.OR P0, PT, R3.reuse, R226, P0 ;  /* 0x000000e20300720c */ /* 0x040fe40000701670 */
[----:B------:R-:W-:Y:S02]  /*97b0*/  IADD3 R2, R0, 0x21, RZ ;  /* 0x0000002100027810 */ /* 0x000fe40007ffe0ff */
[----:B------:R-:W-:Y:S02]  /*97c0*/  FSEL R237, R44, -INF , !P0 ;  /* 0xff8000002ced7808 */ /* 0x000fe40004000000 */
[----:B------:R-:W-:Y:S02]  /*97d0*/  ISETP.GE.AND P0, PT, R2, R230, PT ;  /* 0x000000e60200720c */ /* 0x000fe40003f06270 */
[----:B------:R-:W-:Y:S02]  /*97e0*/  FSEL R193, R34, -INF , !P5 ;  /* 0xff80000022c17808 */ /* 0x000fe40006800000 */
[----:B------:R-:W-:-:S02]  /*97f0*/  ISETP.GE.AND P5, PT, R3, R228, PT ;  /* 0x000000e40300720c */ /* 0x000fc40003fa6270 */
[----:B------:R-:W-:Y:S02]  /*9800*/  ISETP.LT.OR P0, PT, R2, R226, P0 ;  /* 0x000000e20200720c */ /* 0x000fe40000701670 */
[----:B------:R-:W-:Y:S02]  /*9810*/  FSEL R192, R33, -INF , !P6 ;  /* 0xff80000021c07808 */ /* 0x000fe40007000000 */
[----:B------:R-:W-:Y:S02]  /*9820*/  FSEL R194, R35, -INF , !P1 ;  /* 0xff80000023c27808 */ /* 0x000fe40004800000 */
[----:B------:R-:W-:Y:S01]  /*9830*/  ISETP.LT.OR P5, PT, R3, R224, P5 ;  /* 0x000000e00300720c */ /* 0x000fe20002fa1670 */
[----:B------:R-:W-:Y:S01]  /*9840*/  HMMA.16816.F32 R32, R8, R4, R176 ;  /* 0x000000040820723c */ /* 0x000fe200000018b0 */
[----:B------:R-:W-:Y:S02]  /*9850*/  FSEL R235, R45, -INF , !P0 ;  /* 0xff8000002deb7808 */ /* 0x000fe40004000000 */
[----:B------:R-:W-:-:S02]  /*9860*/  ISETP.GE.AND P6, PT, R3, R229, PT ;  /* 0x000000e50300720c */ /* 0x000fc40003fc6270 */
[CC--:B------:R-:W-:Y:S02]  /*9870*/  ISETP.GE.AND P1, PT, R3.reuse, R227.reuse, PT ;  /* 0x000000e30300720c */ /* 0x0c0fe40003f26270 */
[----:B------:R-:W-:Y:S01]  /*9880*/  ISETP.GE.AND P0, PT, R2, R227, PT ;  /* 0x000000e30200720c */ /* 0x000fe20003f06270 */
[----:B------:R-:W-:Y:S01]  /*9890*/  HMMA.16816.F32 R8, R8, R6, R16 ;  /* 0x000000060808723c */ /* 0x000fe20000001810 */
        /* <DEDUP_REMOVED lines=24> */
[C---:B------:R-:W-:Y:S02]  /*9a20*/  ISETP.GE.AND P0, PT, R2.reuse, R227, PT ;  /* 0x000000e30200720c */ /* 0x040fe40003f06270 */
        /* <DEDUP_REMOVED lines=19> */
[----:B------:R-:W-:Y:S02]  /*9b60*/  ISETP.GE.AND P5, PT, R3, R228, PT ;  /* 0x000000e40300720c */ /* 0x000fe40003fa6270 */
[----:B------:R-:W-:-:S02]  /*9b70*/  ISETP.GE.AND P0, PT, R2, R230, PT ;  /* 0x000000e60200720c */ /* 0x000fc40003f06270 */
[C---:B------:R-:W-:Y:S02]  /*9b80*/  ISETP.LT.OR P6, PT, R3.reuse, R225, P6 ;  /* 0x000000e10300720c */ /* 0x040fe400037c1670 */
[----:B------:R-:W-:Y:S02]  /*9b90*/  ISETP.LT.OR P5, PT, R3, R224, P5 ;  /* 0x000000e00300720c */ /* 0x000fe40002fa1670 */
[----:B------:R-:W-:Y:S02]  /*9ba0*/  ISETP.LT.OR P0, PT, R2, R226, P0 ;  /* 0x000000e20200720c */ /* 0x000fe40000701670 */
[----:B------:R-:W-:Y:S02]  /*9bb0*/  FSEL R67, R42, -INF , !P6 ;  /* 0xff8000002a437808 */ /* 0x000fe40007000000 */
[----:B------:R-:W-:Y:S02]  /*9bc0*/  FSEL R241, R32, -INF , !P5 ;  /* 0xff80000020f17808 */ /* 0x000fe40006800000 */
[----:B------:R-:W-:-:S02]  /*9bd0*/  FSEL R252, R41, -INF , !P0 ;  /* 0xff80000029fc7808 */ /* 0x000fc40004000000 */
[C---:B------:R-:W-:Y:S02]  /*9be0*/  ISETP.GE.AND P6, PT, R2.reuse, R229, PT ;  /* 0x000000e50200720c */ /* 0x040fe40003fc6270 */
[C---:B------:R-:W-:Y:S02]  /*9bf0*/  ISETP.GE.AND P5, PT, R2.reuse, R228, PT ;  /* 0x000000e40200720c */ /* 0x040fe40003fa6270 */
[C---:B------:R-:W-:Y:S02]  /*9c00*/  ISETP.GE.AND P0, PT, R2.reuse, R227, PT ;  /* 0x000000e30200720c */ /* 0x040fe40003f06270 */
[C---:B------:R-:W-:Y:S02]  /*9c10*/  ISETP.LT.OR P6, PT, R2.reuse, R225, P6 ;  /* 0x000000e10200720c */ /* 0x040fe400037c1670 */
[C---:B------:R-:W-:Y:S02]  /*9c20*/  ISETP.LT.OR P5, PT, R2.reuse, R224, P5 ;  /* 0x000000e00200720c */ /* 0x040fe40002fa1670 */
[----:B------:R-:W-:-:S02]  /*9c30*/  ISETP.LT.OR P0, PT, R2, R223, P0 ;  /* 0x000000df0200720c */ /* 0x000fc40000701670 */
[----:B------:R-:W-:Y:S02]  /*9c40*/  IADD3 R2, R0, 0x38, RZ ;  /* 0x0000003800027810 */ /* 0x000fe40007ffe0ff */
[----:B------:R-:W-:Y:S02]  /*9c50*/  FSEL R242, R35, -INF , !P0 ;  /* 0xff80000023f27808 */ /* 0x000fe40004000000 */
[----:B------:R-:W-:Y:S02]  /*9c60*/  ISETP.GE.AND P0, PT, R2, R229, PT ;  /* 0x000000e50200720c */ /* 0x000fe40003f06270 */
[----:B------:R-:W-:Y:S02]  /*9c70*/  IADD3 R0, R0, 0x39, RZ ;  /* 0x0000003900007810 */ /* 0x000fe40007ffe0ff */
[----:B------:R-:W-:Y:S02]  /*9c80*/  ISETP.LT.OR P0, PT, R2, R225, P0 ;  /* 0x000000e10200720c */ /* 0x000fe40000701670 */
[----:B------:R-:W-:-:S02]  /*9c90*/  FSEL R214, R23, -INF , !P1 ;  /* 0xff80000017d67808 */ /* 0x000fc40004800000 */
[C---:B------:R-:W-:Y:S02]  /*9ca0*/  ISETP.GE.AND P1, PT, R3.reuse, R227, PT ;  /* 0x000000e30300720c */ /* 0x040fe40003f26270 */
[----:B------:R-:W-:Y:S02]  /*9cb0*/  FSEL R62, R14, -INF , !P0 ;  /* 0xff8000000e3e7808 */ /* 0x000fe40004000000 */
[C---:B------:R-:W-:Y:S02]  /*9cc0*/  ISETP.GE.AND P0, PT, R0.reuse, R228, PT ;  /* 0x000000e40000720c */ /* 0x040fe40003f06270 */
[----:B------:R-:W-:Y:S02]  /*9cd0*/  ISETP.LT.OR P1, PT, R3, R223, P1 ;  /* 0x000000df0300720c */ /* 0x000fe40000f21670 */
[----:B------:R-:W-:Y:S02]  /*9ce0*/  ISETP.LT.OR P0, PT, R0, R224, P0 ;  /* 0x000000e00000720c */ /* 0x000fe40000701670 */
[----:B------:R-:W-:-:S02]  /*9cf0*/  FSEL R111, R43, -INF , !P6 ;  /* 0xff8000002b6f7808 */ /* 0x000fc40007000000 */
[----:B------:R-:W-:Y:S02]  /*9d00*/  FSEL R240, R34, -INF , !P1 ;  /* 0xff80000022f07808 */ /* 0x000fe40004800000 */
[----:B------:R-:W-:Y:S02]  /*9d10*/  FSEL R238, R33, -INF , !P5 ;  /* 0xff80000021ee7808 */ /* 0x000fe40006800000 */
[C---:B------:R-:W-:Y:S02]  /*9d20*/  ISETP.GE.AND P6, PT, R2.reuse, R230, PT ;  /* 0x000000e60200720c */ /* 0x040fe40003fc6270 */
[C---:B------:R-:W-:Y:S02]  /*9d30*/  ISETP.GE.AND P5, PT, R2.reuse, R228, PT ;  /* 0x000000e40200720c */ /* 0x040fe40003fa6270 */
[----:B------:R-:W-:Y:S02]  /*9d40*/  ISETP.GE.AND P1, PT, R2, R227, PT ;  /* 0x000000e30200720c */ /* 0x000fe40003f26270 */
[----:B------:R-:W-:-:S02]  /*9d50*/  FSEL R215, R9, -INF , !P0 ;  /* 0xff80000009d77808 */ /* 0x000fc40004000000 */
[----:B------:R-:W-:Y:S02]  /*9d60*/  PLOP3.LUT P0, PT, PT, PT, UP0, 0x40, 0x0 ;  /* 0x000000000000781c */ /* 0x000fe40003f0e808 */
[C---:B------:R-:W-:Y:S02]  /*9d70*/  ISETP.LT.OR P6, PT, R2.reuse, R226, P6 ;  /* 0x000000e20200720c */ /* 0x040fe400037c1670 */
[C---:B------:R-:W-:Y:S02]  /*9d80*/  ISETP.LT.OR P5, PT, R2.reuse, R224, P5 ;  /* 0x000000e00200720c */ /* 0x040fe40002fa1670 */
[----:B------:R-:W-:Y:S02]  /*9d90*/  ISETP.LT.OR P1, PT, R2, R223, P1 ;  /* 0x000000df0200720c */ /* 0x000fe40000f21670 */
[----:B------:R-:W-:Y:S02]  /*9da0*/  FSEL R247, R12, -INF , !P6 ;  /* 0xff8000000cf77808 */ /* 0x000fe40007000000 */
[----:B------:R-:W-:-:S02]  /*9db0*/  FSEL R236, R8, -INF , !P5 ;  /* 0xff80000008ec7808 */ /* 0x000fc40006800000 */
[----:B------:R-:W-:Y:S02]  /*9dc0*/  FSEL R244, R10, -INF , !P1 ;  /* 0xff8000000af47808 */ /* 0x000fe40004800000 */
[C---:B------:R-:W-:Y:S02]  /*9dd0*/  ISETP.GE.AND P6, PT, R0.reuse, R230, PT ;  /* 0x000000e60000720c */ /* 0x040fe40003fc6270 */
[C---:B------:R-:W-:Y:S02]  /*9de0*/  ISETP.GE.AND P5, PT, R0.reuse, R229, PT ;  /* 0x000000e50000720c */ /* 0x040fe40003fa6270 */
[C---:B------:R-:W-:Y:S02]  /*9df0*/  ISETP.GE.AND P1, PT, R0.reuse, R227, PT ;  /* 0x000000e30000720c */ /* 0x040fe40003f26270 */
[C---:B------:R-:W-:Y:S02]  /*9e00*/  ISETP.LT.OR P6, PT, R0.reuse, R226, P6 ;  /* 0x000000e20000720c */ /* 0x040fe400037c1670 */
[----:B------:R-:W-:-:S02]  /*9e10*/  ISETP.LT.OR P5, PT, R0, R225, P5 ;  /* 0x000000e10000720c */ /* 0x000fc40002fa1670 */
[----:B------:R-:W-:Y:S02]  /*9e20*/  ISETP.LT.OR P1, PT, R0, R223, P1 ;  /* 0x000000df0000720c */ /* 0x000fe40000f21670 */
[----:B------:R-:W-:Y:S02]  /*9e30*/  FSEL R246, R13, -INF , !P6 ;  /* 0xff8000000df67808 */ /* 0x000fe40007000000 */
[----:B------:R-:W-:Y:S02]  /*9e40*/  FSEL R245, R11, -INF , !P1 ;  /* 0xff8000000bf57808 */ /* 0x000fe40004800000 */
[----:B------:R-:W-:Y:S01]  /*9e50*/  FSEL R66, R15, -INF , !P5 ;  /* 0xff8000000f427808 */ /* 0x000fe20006800000 */
[----:B------:R-:W-:Y:S05]  /*9e60*/  @P0 BRA `(.L_x_391) ;  /* 0x0000040000000947 */ /* 0x000fea0003800000 */
[----:B------:R-:W2:Y:S04]  /*9e70*/  LDL.64 R60, [R1+0x70] ;  /* 0x00007000013c7983 */ /* 0x000ea80000100a00 */
[----:B------:R-:W3:Y:S01]  /*9e80*/  LDL.64 R182, [R1+0x68] ;  /* 0x0000680001b67983 */ /* 0x000ee20000100a00 */
[----:B------:R-:W-:Y:S01]  /*9e90*/  UIADD3 UR36, UR34, -0x3, URZ ;  /* 0xfffffffd22247890 */ /* 0x000fe2000fffe03f */
[----:B------:R-:W-:Y:S01]  /*9ea0*/  BSSY B0, `(.L_x_392) ;  /* 0x000003b000007945 */ /* 0x000fe20003800000 */
[----:B------:R-:W-:Y:S01]  /*9eb0*/  ULDC.64 UR4, c[0x0][0x198] ;  /* 0x0000660000047ab9 */ /* 0x000fe20000000a00 */
[----:B------:R1:W-:Y:S01]  /*9ec0*/  @P4 STS [R222+0x6000], RZ ;  /* 0x006000ffde004388 */ /* 0x0003e20000000800 */
[----:B------:R-:W-:-:S02]  /*9ed0*/  USHF.R.S32.HI UR35, URZ, 0x1f, UR36 ;  /* 0x0000001f3f237899 */ /* 0x000fc40008011424 */
[----:B------:R-:W-:Y:S01]  /*9ee0*/  UIMAD.WIDE.U32 UR38, UR36, UR4, URZ ;  /* 0x00000004242672a5 */ /* 0x000fe2000f8e003f */
[----:B------:R1:W-:Y:S01]  /*9ef0*/  @P4 STS [R222+0x6004], RZ ;  /* 0x006004ffde004388 */ /* 0x0003e20000000800 */
[----:B------:R-:W-:-:S03]  /*9f00*/  UIMAD UR35, UR35, UR4, URZ ;  /* 0x00000004232372a4 */ /* 0x000fc6000f8e023f */
[----:B------:R1:W-:Y:S01]  /*9f10*/  @P4 STS.64 [R222+0x6008], RZ ;  /* 0x006008ffde004388 */ /* 0x0003e20000000a00 */
[----:B------:R-:W-:Y:S01]  /*9f20*/  UIMAD UR5, UR36, UR5, UR35 ;  /* 0x00000005240572a4 */ /* 0x000fe2000f8e0223 */
[----:B------:R-:W-:Y:S02]  /*9f30*/  IMAD.U32 R0, RZ, RZ, UR38 ;  /* 0x00000026ff007e24 */ /* 0x000fe4000f8e00ff */
[----:B------:R-:W-:Y:S01]  /*9f40*/  IMAD.U32 R2, RZ, RZ, UR38 ;  /* 0x00000026ff027e24 */ /* 0x000fe2000f8e00ff */
[----:B------:R-:W-:-:S06]  /*9f50*/  UIADD3 UR5, UR39, UR5, URZ ;  /* 0x0000000527057290 */ /* 0x000fcc000fffe03f */
[----:B------:R-:W-:Y:S01]  /*9f60*/  IMAD.U32 R3, RZ, RZ, UR5 ;  /* 0x00000005ff037e24 */ /* 0x000fe2000f8e00ff */
[----:B--2---:R-:W-:-:S04]  /*9f70*/  LEA R0, P0, R0, R60, 0x6 ;  /* 0x0000003c00007211 */ /* 0x004fc800078030ff */
[----:B---3--:R-:W-:Y:S02]  /*9f80*/  LEA.HI.X R3, R2, R183, R3, 0x6, P0 ;  /* 0x000000b702037211 */ /* 0x008fe400000f3403 */
[C---:B------:R-:W-:Y:S02]  /*9f90*/  @!P4 LEA R12, P5, R0.reuse, c[0x0][0x168], 0x1 ;  /* 0x00005a00000cca11 */ /* 0x040fe400078a08ff */
[C---:B------:R-:W-:Y:S02]  /*9fa0*/  @!P3 LEA R8, P0, R0.reuse, c[0x0][0x168], 0x1 ;  /* 0x00005a000008ba11 */ /* 0x040fe400078008ff */
        /* <DEDUP_REMOVED lines=42> */
.L_x_393:
[----:B------:R-:W-:Y:S05]  /*a250*/  BSYNC B0 ;  /* 0x0000000000007941 */ /* 0x000fea0003800000 */
.L_x_392:
[----:B------:R-:W0:Y:S02]  /*a260*/  LDGDEPBAR ;  /* 0x00000000000079af */ /* 0x000e240000000000 */
.L_x_391:
[----:B------:R-:W2:Y:S04]  /*a270*/  LDL R0, [R1+0x18] ;  /* 0x0000180001007983 */ /* 0x000ea80000100800 */
[----:B------:R-:W3:Y:S04]  /*a280*/  LDL R3, [R1+0x8] ;  /* 0x0000080001037983 */ /* 0x000ee80000100800 */
[----:B------:R-:W4:Y:S04]  /*a290*/  LDL R2, [R1+0x20] ;  /* 0x0000200001027983 */ /* 0x000f280000100800 */
[----:B-1----:R-:W5:Y:S01]  /*a2a0*/  LDL R5, [R1+0x4] ;  /* 0x0000040001057983 */ /* 0x002f620000100800 */
[----:B------:R-:W-:Y:S01]  /*a2b0*/  USHF.L.U32 UR4, UR29, 0x1, URZ ;  /* 0x000000011d047899 */ /* 0x000fe2000800063f */
[----:B------:R-:W-:Y:S01]  /*a2c0*/  IMAD.MOV.U32 R42, RZ, RZ, R250 ;  /* 0x000000ffff2a7224 */ /* 0x000fe200078e00fa */
[----:B------:R-:W-:Y:S01]  /*a2d0*/  MOV R56, R249 ;  /* 0x000000f900387202 */ /* 0x000fe20000000f00 */
[----:B------:R-:W-:Y:S01]  /*a2e0*/  IMAD.MOV.U32 R23, RZ, RZ, R248 ;  /* 0x000000ffff177224 */ /* 0x000fe200078e00f8 */
[----:B------:R-:W1:Y:S01]  /*a2f0*/  LDC.U8 R251, c[0x0][0x2d8] ;  /* 0x0000b600fffb7b82 */ /* 0x000e620000000000 */
[----:B------:R-:W-:-:S02]  /*a300*/  IMAD.MOV.U32 R22, RZ, RZ, R231 ;  /* 0x000000ffff167224 */ /* 0x000fc400078e00e7 */
[----:B------:R-:W-:Y:S02]  /*a310*/  IMAD.MOV.U32 R110, RZ, RZ, R56 ;  /* 0x000000ffff6e7224 */ /* 0x000fe400078e0038 */
[----:B--2---:R-:W-:-:S04]  /*a320*/  IMAD.WIDE.U32 R188, R0, -0x2daee0ad, RZ ;  /* 0xd2511f5300bc7825 */ /* 0x004fc800078e00ff */
[----:B------:R-:W-:Y:S02]  /*a330*/  IMAD.U32 R0, RZ, RZ, UR33 ;  /* 0x00000021ff007e24 */ /* 0x000fe4000f8e00ff */
[----:B---3--:R-:W-:-:S03]  /*a340*/  IMAD.WIDE.U32 R46, R3, -0x326172a9, RZ ;  /* 0xcd9e8d57032e7825 */ /* 0x008fc600078e00ff */
[----:B------:R-:W-:Y:S01]  /*a350*/  LOP3.LUT R0, R189, UR4, R0, 0x96, !PT ;  /* 0x00000004bd007c12 */ /* 0x000fe2000f8e9600 */
[----:B----4-:R-:W-:Y:S01]  /*a360*/  IMAD.WIDE.U32 R20, R2, -0x326172a9, RZ ;  /* 0xcd9e8d5702147825 */ /* 0x010fe200078e00ff */
[----:B------:R-:W-:Y:S01]  /*a370*/  UIADD3 UR4, UR4, 0x1, URZ ;  /* 0x0000000104047890 */ /* 0x000fe2000fffe03f */
[-C--:B-----5:R-:W-:Y:S02]  /*a380*/  LOP3.LUT R4, R47, R5.reuse, RZ, 0x3c, !PT ;  /* 0x000000052f047212 */ /* 0x0a0fe400078e3cff */
[----:B------:R-:W-:Y:S01]  /*a390*/  IMAD.WIDE.U32 R2, R0, -0x326172a9, RZ ;  /* 0xcd9e8d5700027825 */ /* 0x000fe200078e00ff */
[----:B------:R-:W-:Y:S02]  /*a3a0*/  LOP3.LUT R0, R21, R5, RZ, 0x3c, !PT ;  /* 0x0000000515007212 */ /* 0x000fe400078e3cff */
[----:B------:R-:W-:Y:S01]  /*a3b0*/  FMNMX.FTZ R5, R105, R100, !PT ;  /* 0x0000006469057209 */ /* 0x000fe20007810000 */
[----:B------:R-:W-:Y:S01]  /*a3c0*/  IMAD.WIDE.U32 R182, R4, -0x2daee0ad, RZ ;  /* 0xd2511f5304b67825 */ /* 0x000fe200078e00ff */
[----:B------:R-:W-:-:S02]  /*a3d0*/  LOP3.LUT R4, R3, UR16, R46, 0x96, !PT ;  /* 0x0000001003047c12 */ /* 0x000fc4000f8e962e */
[----:B------:R-:W-:Y:S01]  /*a3e0*/  LOP3.LUT R3, R3, UR16, R20, 0x96, !PT ;  /* 0x0000001003037c12 */ /* 0x000fe2000f8e9614 */
[----:B------:R-:W-:Y:S01]  /*a3f0*/  IMAD.WIDE.U32 R178, R0, -0x2daee0ad, RZ ;  /* 0xd2511f5300b27825 */ /* 0x000fe200078e00ff */
[--C-:B------:R-:W-:Y:S02]  /*a400*/  LOP3.LUT R6, R183, UR15, R188.reuse, 0x96, !PT ;  /* 0x0000000fb7067c12 */ /* 0x100fe4000f8e96bc */
[----:B------:R-:W-:Y:S01]  /*a410*/  FMNMX.FTZ R0, R37, R5, !PT ;  /* 0x0000000525007209 */ /* 0x000fe20007810000 */
[----:B------:R-:W-:Y:S01]  /*a420*/  IMAD.WIDE.U32 R4, R4, -0x2daee0ad, RZ ;  /* 0xd2511f5304047825 */ /* 0x000fe200078e00ff */
[----:B------:R-:W-:Y:S02]  /*a430*/  LOP3.LUT R7, R179, UR15, R188, 0x96, !PT ;  /* 0x0000000fb3077c12 */ /* 0x000fe4000f8e96bc */
[----:B------:R-:W-:Y:S01]  /*a440*/  FMNMX.FTZ R0, R54, R0, !PT ;  /* 0x0000000036007209 */ /* 0x000fe20007810000 */
[----:B------:R-:W-:Y:S01]  /*a450*/  IMAD.WIDE.U32 R176, R6, -0x326172a9, RZ ;  /* 0xcd9e8d5706b07825 */ /* 0x000fe200078e00ff */
[----:B------:R-:W-:-:S02]  /*a460*/  LOP3.LUT R6, R5, UR13, R182, 0x96, !PT ;  /* 0x0000000d05067c12 */ /* 0x000fc4000f8e96b6 */
[----:B------:R-:W-:Y:S01]  /*a470*/  FMNMX.FTZ R0, R36, R0, !PT ;  /* 0x0000000024007209 */ /* 0x000fe20007810000 */
[----:B------:R-:W-:Y:S01]  /*a480*/  IMAD.WIDE.U32 R48, R7, -0x326172a9, RZ ;  /* 0xcd9e8d5707307825 */ /* 0x000fe200078e00ff */
[--C-:B------:R-:W-:Y:S02]  /*a490*/  LOP3.LUT R8, R177, UR14, R2.reuse, 0x96, !PT ;  /* 0x0000000eb1087c12 */ /* 0x100fe4000f8e9602 */
[----:B------:R-:W-:Y:S01]  /*a4a0*/  FMNMX.FTZ R5, R199, R0, !PT ;  /* 0x00000000c7057209 */ /* 0x000fe20007810000 */
[----:B------:R-:W-:Y:S01]  /*a4b0*/  IMAD.WIDE.U32 R6, R6, -0x326172a9, RZ ;  /* 0xcd9e8d5706067825 */ /* 0x000fe200078e00ff */
[----:B------:R-:W-:Y:S02]  /*a4c0*/  LOP3.LUT R10, R49, UR14, R2, 0x96, !PT ;  /* 0x0000000e310a7c12 */ /* 0x000fe4000f8e9602 */
[----:B-1----:R-:W-:Y:S01]  /*a4d0*/  PRMT R179, R251, 0x7054, R251 ;  /* 0x00007054fbb37816 */ /* 0x002fe200000000fb */
[----:B------:R-:W-:Y:S01]  /*a4e0*/  IMAD.WIDE.U32 R8, R8, -0x2daee0ad, RZ ;  /* 0xd2511f5308087825 */ /* 0x000fe200078e00ff */
[----:B------:R-:W-:-:S02]  /*a4f0*/  LOP3.LUT R12, R7, UR12, R176, 0x96, !PT ;  /* 0x0000000c070c7c12 */ /* 0x000fc4000f8e96b0 */
[----:B------:R-:W-:Y:S01]  /*a500*/  FMNMX.FTZ R7, R198, R5, !PT ;  /* 0x00000005c6077209 */ /* 0x000fe20007810000 */
[----:B------:R-:W-:Y:S01]  /*a510*/  IMAD.WIDE.U32 R2, R3, -0x2daee0ad, RZ ;  /* 0xd2511f5303027825 */ /* 0x000fe200078e00ff */
[----:B------:R-:W-:-:S03]  /*a520*/  LOP3.LUT R0, R9, UR11, R4, 0x96, !PT ;  /* 0x0000000b09007c12 */ /* 0x000fc6000f8e9604 */
[----:B------:R-:W-:Y:S01]  /*a530*/  IMAD.WIDE.U32 R4, R12, -0x2daee0ad, RZ ;  /* 0xd2511f530c047825 */ /* 0x000fe200078e00ff */
[----:B------:R-:W-:-:S03]  /*a540*/  LOP3.LUT R3, R3, UR13, R178, 0x96, !PT ;  /* 0x0000000d03037c12 */ /* 0x000fc6000f8e96b2 */
[----:B------:R-:W-:Y:S01]  /*a550*/  IMAD.WIDE.U32 R50, R0, -0x326172a9, RZ ;  /* 0xcd9e8d5700327825 */ /* 0x000fe200078e00ff */
[----:B------:R-:W-:Y:S02]  /*a560*/  FMNMX.FTZ R0, R104, R55, !PT ;  /* 0x0000003768007209 */ /* 0x000fe40007810000 */
[----:B------:R-:W-:Y:S01]  /*a570*/  LOP3.LUT R8, R5, UR9, R8, 0x96, !PT ;  /* 0x0000000905087c12 */ /* 0x000fe2000f8e9608 */
[----:B------:R-:W-:Y:S01]  /*a580*/  IMAD.WIDE.U32 R10, R10, -0x2daee0ad, RZ ;  /* 0xd2511f530a0a7825 */ /* 0x000fe200078e00ff */
[----:B------:R-:W-:Y:S02]  /*a590*/  FMNMX.FTZ R5, R196, R7, !PT ;  /* 0x00000007c4057209 */ /* 0x000fe40007810000 */
[----:B------:R-:W-:Y:S01]  /*a5a0*/  LOP3.LUT R6, R51, UR10, R6, 0x96, !PT ;  /* 0x0000000a33067c12 */ /* 0x000fe2000f8e9606 */
[----:B------:R-:W-:Y:S01]  /*a5b0*/  IMAD.WIDE.U32 R26, R8, -0x326172a9, RZ ;  /* 0xcd9e8d57081a7825 */ /* 0x000fe200078e00ff */
[----:B------:R-:W-:Y:S02]  /*a5c0*/  LOP3.LUT R9, R11, UR11, R2, 0x96, !PT ;  /* 0x0000000b0b097c12 */ /* 0x000fe4000f8e9602 */
[----:B------:R-:W-:Y:S01]  /*a5d0*/  FMNMX.FTZ R0, R101, R0, !PT ;  /* 0x0000000065007209 */ /* 0x000fe20007810000 */
[----:B------:R-:W-:Y:S01]  /*a5e0*/  IMAD.WIDE.U32 R2, R3, -0x326172a9, RZ ;  /* 0xcd9e8d5703027825 */ /* 0x000fe200078e00ff */
[----:B------:R-:W-:-:S02]  /*a5f0*/  FMNMX.FTZ R5, R192, R5, !PT ;  /* 0x00000005c0057209 */ /* 0x000fc40007810000 */
[----:B------:R-:W-:Y:S01]  /*a600*/  FMNMX.FTZ R0, R53, R0, !PT ;  /* 0x0000000035007209 */ /* 0x000fe20007810000 */
[----:B------:R-:W-:Y:S01]  /*a610*/  IMAD.WIDE.U32 R38, R6, -0x2daee0ad, RZ ;  /* 0xd2511f5306267825 */ /* 0x000fe200078e00ff */
[----:B------:R-:W-:Y:S02]  /*a620*/  FMNMX.FTZ R5, R237, R5, !PT ;  /* 0x00000005ed057209 */ /* 0x000fe40007810000 */
[----:B------:R-:W-:Y:S01]  /*a630*/  LOP3.LUT R3, R3, UR12, R48, 0x96, !PT ;  /* 0x0000000c03037c12 */ /* 0x000fe2000f8e9630 */
[----:B------:R-:W-:Y:S01]  /*a640*/  IMAD.WIDE.U32 R30, R9, -0x326172a9, RZ ;  /* 0xcd9e8d57091e7825 */ /* 0x000fe200078e00ff */
[----:B------:R-:W-:Y:S02]  /*a650*/  FMNMX.FTZ R0, R52, R0, !PT ;  /* 0x0000000034007209 */ /* 0x000fe40007810000 */
[----:B------:R-:W-:Y:S02]  /*a660*/  LOP3.LUT R4, R39, UR7, R4, 0x96, !PT ;  /* 0x0000000727047c12 */ /* 0x000fe4000f8e9604 */
[----:B------:R-:W-:-:S02]  /*a670*/  FMNMX.FTZ R5, R235, R5, !PT ;  /* 0x00000005eb057209 */ /* 0x000fc40007810000 */
[----:B------:R-:W-:Y:S01]  /*a680*/  LOP3.LUT R6, R31, UR10, R2, 0x96, !PT ;  /* 0x0000000a1f067c12 */ /* 0x000fe2000f8e9602 */
[----:B------:R-:W-:Y:S01]  /*a690*/  IMAD.WIDE.U32 R2, R3, -0x2daee0ad, RZ ;  /* 0xd2511f5303027825 */ /* 0x000fe200078e00ff */
[----:B------:R-:W-:Y:S02]  /*a6a0*/  FMNMX.FTZ R9, R200, R0, !PT ;  /* 0x00000000c8097209 */ /* 0x000fe40007810000 */
[----:B------:R-:W-:Y:S01]  /*a6b0*/  FMNMX.FTZ R0, R234, R5, !PT ;  /* 0x00000005ea007209 */ /* 0x000fe20007810000 */
[----:B------:R-:W-:Y:S01]  /*a6c0*/  IMAD.WIDE.U32 R4, R4, -0x326172a9, RZ ;  /* 0xcd9e8d5704047825 */ /* 0x000fe200078e00ff */
[----:B------:R-:W-:Y:S02]  /*a6d0*/  LOP3.LUT R13, R3, UR9, R10, 0x96, !PT ;  /* 0x00000009030d7c12 */ /* 0x000fe4000f8e960a */
[----:B------:R-:W-:Y:S01]  /*a6e0*/  FMNMX.FTZ R3, R212, R0, !PT ;  /* 0x00000000d4037209 */ /* 0x000fe20007810000 */
[----:B------:R-:W-:Y:S01]  /*a6f0*/  IMAD.WIDE.U32 R28, R6, -0x2daee0ad, RZ ;  /* 0xd2511f53061c7825 */ /* 0x000fe200078e00ff */
[----:B------:R-:W-:-:S02]  /*a700*/  LOP3.LUT R0, R4, 0xffff, RZ, 0xc0, !PT ;  /* 0x0000ffff04007812 */ /* 0x000fc400078ec0ff */
[----:B------:R-:W-:Y:S01]  /*a710*/  LOP3.LUT R7, R4, 0xff, RZ, 0xc0, !PT ;  /* 0x000000ff04077812 */ /* 0x000fe200078ec0ff */
[----:B------:R-:W-:Y:S01]  /*a720*/  IMAD.WIDE.U32 R24, R13, -0x326172a9, RZ ;  /* 0xcd9e8d570d187825 */ /* 0x000fe200078e00ff */
[----:B------:R-:W-:Y:S02]  /*a730*/  LOP3.LUT R2, R29, UR7, R2, 0x96, !PT ;  /* 0x000000071d027c12 */ /* 0x000fe4000f8e9602 */
[----:B------:R-:W-:Y:S02]  /*a740*/  SHF.R.U32.HI R6, RZ, 0x8, R0 ;  /* 0x00000008ff067819 */ /* 0x000fe40000011600 */
[----:B------:R-:W-:Y:S02]  /*a750*/  FMNMX.FTZ R9, R197, R9, !PT ;  /* 0x00000009c5097209 */ /* 0x000fe40007810000 */
[----:B------:R-:W-:Y:S01]  /*a760*/  FMNMX.FTZ R10, R63, R3, !PT ;  /* 0x000000033f0a7209 */ /* 0x000fe20007810000 */
[----:B------:R-:W-:Y:S01]  /*a770*/  IMAD.WIDE.U32 R2, R2, -0x326172a9, RZ ;  /* 0xcd9e8d5702027825 */ /* 0x000fe200078e00ff */
[----:B------:R-:W-:-:S02]  /*a780*/  LOP3.LUT R0, R5, UR17, R26, 0x96, !PT ;  /* 0x0000001105007c12 */ /* 0x000fc4000f8e961a */
[----:B------:R-:W-:Y:S02]  /*a790*/  PRMT R15, R7, 0x5410, R6 ;  /* 0x00005410070f7816 */ /* 0x000fe40000000006 */
[--C-:B------:R-:W-:Y:S02]  /*a7a0*/  SHF.R.U32.HI R8, RZ, 0x10, R4.reuse ;  /* 0x00000010ff087819 */ /* 0x100fe40000011604 */
[----:B------:R-:W-:Y:S02]  /*a7b0*/  FMNMX.FTZ R5, R193, R9, !PT ;  /* 0x00000009c1057209 */ /* 0x000fe40007810000 */
[----:B------:R-:W-:Y:S02]  /*a7c0*/  FMNMX.FTZ R7, R252, R10, !PT ;  /* 0x0000000afc077209 */ /* 0x000fe40007810000 */
[----:B------:R-:W-:Y:S02]  /*a7d0*/  SHF.R.U32.HI R11, RZ, 0x18, R4 ;  /* 0x00000018ff0b7819 */ /* 0x000fe40000011604 */
[----:B------:R-:W-:-:S02]  /*a7e0*/  LOP3.LUT R4, R2, 0xffff, RZ, 0xc0, !PT ;  /* 0x0000ffff02047812 */ /* 0x000fc400078ec0ff */
[----:B------:R-:W-:Y:S02]  /*a7f0*/  LOP3.LUT R8, R8, 0xff, RZ, 0xc0, !PT ;  /* 0x000000ff08087812 */ /* 0x000fe400078ec0ff */
[----:B------:R-:W-:Y:S02]  /*a800*/  FMNMX.FTZ R6, R194, R5, !PT ;  /* 0x00000005c2067209 */ /* 0x000fe40007810000 */
[----:B------:R-:W-:Y:S02]  /*a810*/  FMNMX.FTZ R7, R247, R7, !PT ;  /* 0x00000007f7077209 */ /* 0x000fe40007810000 */
[----:B------:R-:W-:Y:S02]  /*a820*/  LOP3.LUT R9, R2, 0xff, RZ, 0xc0, !PT ;  /* 0x000000ff02097812 */ /* 0x000fe400078ec0ff */
[----:B------:R-:W-:Y:S02]  /*a830*/  SHF.R.U32.HI R5, RZ, 0x8, R4 ;  /* 0x00000008ff057819 */ /* 0x000fe40000011604 */
[----:B------:R-:W-:-:S02]  /*a840*/  PRMT R14, R8, 0x5410, R11 ;  /* 0x00005410080e7816 */ /* 0x000fc4000000000b */
[----:B------:R-:W-:Y:S02]  /*a850*/  FMNMX.FTZ R6, R243, R6, !PT ;  /* 0x00000006f3067209 */ /* 0x000fe40007810000 */
[----:B------:R-:W-:Y:S02]  /*a860*/  FMNMX.FTZ R4, R246, R7, !PT ;  /* 0x00000007f6047209 */ /* 0x000fe40007810000 */
[----:B------:R-:W-:Y:S02]  /*a870*/  FMNMX.FTZ R8, R103, R107, !PT ;  /* 0x0000006b67087209 */ /* 0x000fe40007810000 */
[----:B------:R-:W-:Y:S02]  /*a880*/  PRMT R19, R9, 0x5410, R5 ;  /* 0x0000541009137816 */ /* 0x000fe40000000005 */
[----:B------:R-:W-:Y:S01]  /*a890*/  FMNMX.FTZ R5, R102, R181, !PT ;  /* 0x000000b566057209 */ /* 0x000fe20007810000 */
[----:B------:R-:W1:Y:S01]  /*a8a0*/  SHFL.BFLY PT, R9, R4, 0x2, 0x1f ;  /* 0x0c401f0004097f89 */ /* 0x000e6200000e0000 */
        /* <DEDUP_REMOVED lines=21> */
[----:B------:R-:W1:Y:S01]  /*aa00*/  SHFL.BFLY PT, R10, R4, 0x1, 0x1f ;  /* 0x0c201f00040a7f89 */ /* 0x000e6200000e0000 */
[----:B------:R-:W-:Y:S02]  /*aa10*/  FMNMX.FTZ R6, R195, R8, !PT ;  /* 0x00000008c3067209 */ /* 0x000fe40007810000 */
[----:B------:R-:W-:Y:S01]  /*aa20*/  FMNMX.FTZ R7, R209, R7, !PT ;  /* 0x00000007d1077209 */ /* 0x000fe20007810000 */
[----:B------:R-:W2:Y:S01]  /*aa30*/  SHFL.BFLY PT, R9, R5, 0x2, 0x1f ;  /* 0x0c401f0005097f89 */ /* 0x000ea200000e0000 */
[----:B------:R-:W-:Y:S02]  /*aa40*/  FMNMX.FTZ R6, R210, R6, !PT ;  /* 0x00000006d2067209 */ /* 0x000fe40007810000 */
[----:B------:R-:W-:-:S02]  /*aa50*/  FMNMX.FTZ R8, R190, R7, !PT ;  /* 0x00000007be087209 */ /* 0x000fc40007810000 */
[----:B------:R-:W-:Y:S02]  /*aa60*/  FMNMX.FTZ R7, R232, R6, !PT ;  /* 0x00000006e8077209 */ /* 0x000fe40007810000 */
[--C-:B------:R-:W-:Y:S02]  /*aa70*/  SHF.R.U32.HI R6, RZ, 0x10, R2.reuse ;  /* 0x00000010ff067819 */ /* 0x100fe40000011602 */
[----:B------:R-:W-:Y:S02]  /*aa80*/  FMNMX.FTZ R8, R191, R8, !PT ;  /* 0x00000008bf087209 */ /* 0x000fe40007810000 */
[----:B------:R-:W-:Y:S02]  /*aa90*/  FMNMX.FTZ R7, R233, R7, !PT ;  /* 0x00000007e9077209 */ /* 0x000fe40007810000 */
[----:B------:R-:W-:Y:S02]  /*aaa0*/  LOP3.LUT R6, R6, 0xff, RZ, 0xc0, !PT ;  /* 0x000000ff06067812 */ /* 0x000fe400078ec0ff */
[----:B------:R-:W-:-:S02]  /*aab0*/  SHF.R.U32.HI R2, RZ, 0x18, R2 ;  /* 0x00000018ff027819 */ /* 0x000fc40000011602 */
[----:B------:R-:W-:Y:S02]  /*aac0*/  FMNMX.FTZ R8, R207, R8, !PT ;  /* 0x00000008cf087209 */ /* 0x000fe40007810000 */
[----:B------:R-:W-:Y:S02]  /*aad0*/  FMNMX.FTZ R7, R211, R7, !PT ;  /* 0x00000007d3077209 */ /* 0x000fe40007810000 */
[----:B------:R-:W-:Y:S02]  /*aae0*/  PRMT R18, R6, 0x5410, R2 ;  /* 0x0000541006127816 */ /* 0x000fe40000000002 */
[----:B------:R-:W-:Y:S02]  /*aaf0*/  FMNMX.FTZ R6, R241, R8, !PT ;  /* 0x00000008f1067209 */ /* 0x000fe40007810000 */
[----:B------:R-:W-:Y:S02]  /*ab00*/  FMNMX.FTZ R2, R240, R7, !PT ;  /* 0x00000007f0027209 */ /* 0x000fe40007810000 */
[----:B------:R-:W-:-:S02]  /*ab10*/  FMNMX.FTZ R6, R238, R6, !PT ;  /* 0x00000006ee067209 */ /* 0x000fc40007810000 */
[----:B------:R-:W-:Y:S02]  /*ab20*/  FMNMX.FTZ R2, R242, R2, !PT ;  /* 0x00000002f2027209 */ /* 0x000fe40007810000 */
[----:B------:R-:W-:Y:S02]  /*ab30*/  FMNMX.FTZ R6, R236, R6, !PT ;  /* 0x00000006ec067209 */ /* 0x000fe40007810000 */
[----:B-1----:R-:W-:Y:S02]  /*ab40*/  FMNMX.FTZ R250, R4, R10, !PT ;  /* 0x0000000a04fa7209 */ /* 0x002fe40007810000 */
[----:B--2---:R-:W-:Y:S02]  /*ab50*/  FMNMX.FTZ R5, R5, R9, !PT ;  /* 0x0000000905057209 */ /* 0x004fe40007810000 */
[----:B------:R-:W-:Y:S01]  /*ab60*/  FMNMX.FTZ R4, R244, R2, !PT ;  /* 0x00000002f4047209 */ /* 0x000fe20007810000 */
[----:B------:R-:W-:Y:S01]  /*ab70*/  FMUL.FTZ R35, R250, c[0x0][0x23c] ;  /* 0x00008f00fa237a20 */ /* 0x000fe20000410000 */
[C---:B------:R-:W-:Y:S01]  /*ab80*/  LOP3.LUT R2, R0.reuse, 0xffff, RZ, 0xc0, !PT ;  /* 0x0000ffff00027812 */ /* 0x040fe200078ec0ff */
[----:B------:R-:W1:Y:S01]  /*ab90*/  SHFL.BFLY PT, R12, R5, 0x1, 0x1f ;  /* 0x0c201f00050c7f89 */ /* 0x000e6200000e0000 */
[----:B------:R-:W-:-:S02]  /*aba0*/  LOP3.LUT R10, R0, 0xff, RZ, 0xc0, !PT ;  /* 0x000000ff000a7812 */ /* 0x000fc400078ec0ff */
[--C-:B------:R-:W-:Y:S02]  /*abb0*/  SHF.R.U32.HI R7, RZ, 0x10, R0.reuse ;  /* 0x00000010ff077819 */ /* 0x100fe40000011600 */
[----:B------:R-:W-:Y:S02]  /*abc0*/  SHF.R.U32.HI R9, RZ, 0x18, R0 ;  /* 0x00000018ff097819 */ /* 0x000fe40000011600 */
[----:B------:R-:W-:Y:S02]  /*abd0*/  FMNMX.FTZ R0, R215, R6, !PT ;  /* 0x00000006d7007209 */ /* 0x000fe40007810000 */
[----:B------:R-:W-:Y:S02]  /*abe0*/  FMNMX.FTZ R4, R245, R4, !PT ;  /* 0x00000004f5047209 */ /* 0x000fe40007810000 */
[----:B------:R-:W-:Y:S01]  /*abf0*/  FSETP.NEU.FTZ.AND P5, PT, R250, -INF , PT ;  /* 0xff800000fa00780b */ /* 0x000fe20003fbd000 */
[----:B------:R-:W2:Y:S01]  /*ac00*/  SHFL.BFLY PT, R11, R0, 0x2, 0x1f ;  /* 0x0c401f00000b7f89 */ /* 0x000ea200000e0000 */
[----:B------:R-:W-:-:S02]  /*ac10*/  LOP3.LUT R6, R7, 0xff, RZ, 0xc0, !PT ;  /* 0x000000ff07067812 */ /* 0x000fc400078ec0ff */
[----:B------:R-:W-:Y:S01]  /*ac20*/  FSEL R35, R35, RZ, P5 ;  /* 0x000000ff23237208 */ /* 0x000fe20002800000 */
[----:B------:R-:W3:Y:S01]  /*ac30*/  SHFL.BFLY PT, R13, R4, 0x2, 0x1f ;  /* 0x0c401f00040d7f89 */ /* 0x000ee200000e0000 */
[----:B------:R-:W-:Y:S02]  /*ac40*/  SHF.R.U32.HI R8, RZ, 0x8, R2 ;  /* 0x00000008ff087819 */ /* 0x000fe40000011602 */
[----:B------:R-:W-:Y:S01]  /*ac50*/  LOP3.LUT R2, R3, UR17, R24, 0x96, !PT ;  /* 0x0000001103027c12 */ /* 0x000fe2000f8e9618 */
[----:B------:R-:W-:Y:S01]  /*ac60*/  FFMA.FTZ R7, R37, c[0x0][0x23c], -R35 ;  /* 0x00008f0025077a23 */ /* 0x000fe20000010823 */
[----:B------:R-:W-:Y:S01]  /*ac70*/  PRMT R9, R6, 0x5410, R9 ;  /* 0x0000541006097816 */ /* 0x000fe20000000009 */
[--C-:B------:R-:W-:Y:S01]  /*ac80*/  FFMA.FTZ R6, R100, c[0x0][0x23c], -R35.reuse ;  /* 0x00008f0064067a23 */ /* 0x100fe20000010823 */
[----:B------:R-:W-:Y:S01]  /*ac90*/  LOP3.LUT R3, R2, 0xffff, RZ, 0xc0, !PT ;  /* 0x0000ffff02037812 */ /* 0x000fe200078ec0ff */
[----:B------:R-:W-:Y:S01]  /*aca0*/  MUFU.EX2 R45, R7 ;  /* 0x00000007002d7308 */ /* 0x000fe20000000800 */
[----:B-1----:R-:W-:Y:S01]  /*acb0*/  FMNMX.FTZ R249, R5, R12, !PT ;  /* 0x0000000c05f97209 */ /* 0x002fe20007810000 */
[----:B------:R-:W-:Y:S01]  /*acc0*/  FFMA.FTZ R5, R54, c[0x0][0x23c], -R35 ;  /* 0x00008f0036057a23 */ /* 0x000fe20000010823 */
[----:B------:R-:W-:Y:S01]  /*acd0*/  PRMT R8, R10, 0x5410, R8 ;  /* 0x000054100a087816 */ /* 0x000fe20000000008 */
[--C-:B------:R-:W-:Y:S01]  /*ace0*/  HSET2.LE.AND R10, R15, R179.reuse, PT ;  /* 0x000000b30f0a7233 */ /* 0x100fe20003803000 */
[C---:B------:R-:W-:Y:S01]  /*acf0*/  FSETP.NEU.FTZ.AND P1, PT, R249.reuse, -INF , PT ;  /* 0xff800000f900780b */ /* 0x040fe20003f3d000 */
[----:B------:R-:W-:Y:S01]  /*ad00*/  FMUL.FTZ R34, R249, c[0x0][0x23c] ;  /* 0x00008f00f9227a20 */ /* 0x000fe20000410000 */
[--C-:B------:R-:W-:Y:S01]  /*ad10*/  HSET2.LE.AND R9, R9, R179.reuse, PT ;  /* 0x000000b309097233 */ /* 0x100fe20003803000 */
[----:B------:R1:W-:Y:S01]  /*ad20*/  MUFU.EX2 R57, R6 ;  /* 0x0000000600397308 */ /* 0x0003e20000000800 */
[----:B------:R-:W-:Y:S01]  /*ad30*/  HSET2.LE.AND R8, R8, R179, PT ;  /* 0x000000b308087233 */ /* 0x000fe20003803000 */
[----:B------:R-:W-:-:S02]  /*ad40*/  MOV R54, R63 ;  /* 0x0000003f00367202 */ /* 0x000fc40000000f00 */
[----:B--2---:R-:W-:Y:S01]  /*ad50*/  FMNMX.FTZ R0, R0, R11, !PT ;  /* 0x0000000b00007209 */ /* 0x004fe20007810000 */
[----:B------:R-:W-:Y:S01]  /*ad60*/  HSET2.LE.AND R11, R14, R179, PT ;  /* 0x000000b30e0b7233 */ /* 0x000fe20003803000 */
[----:B------:R-:W-:Y:S02]  /*ad70*/  FSEL R34, R34, RZ, P1 ;  /* 0x000000ff22227208 */ /* 0x000fe40000800000 */
[----:B------:R2:W-:Y:S01]  /*ad80*/  MUFU.EX2 R43, R5 ;  /* 0x00000005002b7308 */ /* 0x0005e20000000800 */
[----:B-1----:R-:W-:Y:S02]  /*ad90*/  SHF.R.U32.HI R6, RZ, 0x8, R3 ;  /* 0x00000008ff067819 */ /* 0x002fe40000011603 */
[----:B------:R-:W-:-:S04]  /*ada0*/  LOP3.LUT R3, R2, 0xff, RZ, 0xc0, !PT ;  /* 0x000000ff02037812 */ /* 0x000fc800078ec0ff */
[----:B------:R-:W-:Y:S02]  /*adb0*/  PRMT R17, R3, 0x5410, R6 ;  /* 0x0000541003117816 */ /* 0x000fe40000000006 */
[----:B------:R-:W1:Y:S01]  /*adc0*/  SHFL.BFLY PT, R6, R0, 0x1, 0x1f ;  /* 0x0c201f0000067f89 */ /* 0x000e6200000e0000 */
[----:B--2---:R-:W-:Y:S01]  /*add0*/  FFMA.FTZ R5, R36, c[0x0][0x23c], -R35 ;  /* 0x00008f0024057a23 */ /* 0x004fe20000010823 */
[----:B---3--:R-:W-:Y:S02]  /*ade0*/  FMNMX.FTZ R3, R4, R13, !PT ;  /* 0x0000000d04037209 */ /* 0x008fe40007810000 */
[--C-:B------:R-:W-:Y:S01]  /*adf0*/  SHF.R.U32.HI R4, RZ, 0x10, R2.reuse ;  /* 0x00000010ff047819 */ /* 0x100fe20000011602 */
[----:B------:R2:W-:Y:S01]  /*ae00*/  MUFU.EX2 R58, R5 ;  /* 0x00000005003a7308 */ /* 0x0005e20000000800 */
[----:B------:R-:W-:Y:S01]  /*ae10*/  LDSM.16.MT88.4 R12, [R216+0x9000] ;  /* 0x00900000d80c783b */ /* 0x000fe20000004200 */
[----:B--2---:R-:W-:Y:S02]  /*ae20*/  SHF.R.U32.HI R5, RZ, 0x18, R2 ;  /* 0x00000018ff057819 */ /* 0x004fe40000011602 */
[----:B------:R-:W-:Y:S01]  /*ae30*/  LOP3.LUT R2, R4, 0xff, RZ, 0xc0, !PT ;  /* 0x000000ff04027812 */ /* 0x000fe200078ec0ff */
[--C-:B------:R-:W-:Y:S01]  /*ae40*/  FFMA.FTZ R4, R55, c[0x0][0x23c], -R34.reuse ;  /* 0x00008f0037047a23 */ /* 0x100fe20000010822 */
[----:B-1----:R-:W-:Y:S01]  /*ae50*/  FMNMX.FTZ R248, R0, R6, !PT ;  /* 0x0000000600f87209 */ /* 0x002fe20007810000 */
[----:B------:R-:W-:Y:S01]  /*ae60*/  FFMA.FTZ R0, R53, c[0x0][0x23c], -R34 ;  /* 0x00008f0035007a23 */ /* 0x000fe20000010822 */
[----:B------:R-:W-:Y:S01]  /*ae70*/  PRMT R16, R2, 0x5410, R5 ;  /* 0x0000541002107816 */ /* 0x000fe20000000005 */
[----:B------:R1:W2:Y:S01]  /*ae80*/  MUFU.EX2 R33, R4 ;  /* 0x0000000400217308 */ /* 0x0002a20000000800 */
[C---:B------:R-:W-:Y:S01]  /*ae90*/  FSETP.NEU.FTZ.AND P0, PT, R248.reuse, -INF , PT ;  /* 0xff800000f800780b */ /* 0x040fe20003f1d000 */
[----:B------:R-:W-:-:S02]  /*aea0*/  FMUL.FTZ R32, R248, c[0x0][0x23c] ;  /* 0x00008f00f8207a20 */ /* 0x000fc40000410000 */
[--C-:B------:R-:W-:Y:S02]  /*aeb0*/  FFMA.FTZ R2, R101, c[0x0][0x23c], -R34.reuse ;  /* 0x00008f0065027a23 */ /* 0x100fe40000010822 */
[----:B------:R-:W-:Y:S01]  /*aec0*/  IMAD.MOV.U32 R53, RZ, RZ, R21 ;  /* 0x000000ffff357224 */ /* 0x000fe200078e0015 */
[----:B------:R-:W-:Y:S01]  /*aed0*/  FSEL R32, R32, RZ, P0 ;  /* 0x000000ff20207208 */ /* 0x000fe20000000000 */
[----:B------:R3:W4:Y:S01]  /*aee0*/  MUFU.EX2 R44, R0 ;  /* 0x00000000002c7308 */ /* 0x0007220000000800 */
[----:B------:R-:W-:Y:S01]  /*aef0*/  IMAD.MOV.U32 R55, RZ, RZ, R67 ;  /* 0x000000ffff377224 */ /* 0x000fe200078e0043 */
[----:B-1----:R-:W1:Y:S06]  /*af00*/  SHFL.BFLY PT, R4, R3, 0x1, 0x1f ;  /* 0x0c201f0003047f89 */ /* 0x002e6c00000e0000 */
[----:B------:R5:W-:Y:S01]  /*af10*/  MUFU.EX2 R41, R2 ;  /* 0x0000000200297308 */ /* 0x000be20000000800 */
[----:B---3--:R-:W-:-:S07]  /*af20*/  FFMA.FTZ R0, R52, c[0x0][0x23c], -R34 ;  /* 0x00008f0034007a23 */ /* 0x008fce0000010822 */
[----:B------:R3:W-:Y:S01]  /*af30*/  MUFU.EX2 R40, R0 ;  /* 0x0000000000287308 */ /* 0x0007e20000000800 */
[----:B-----5:R-:W-:Y:S02]  /*af40*/  FSEL R2, R250, RZ, P5 ;  /* 0x000000fffa027208 */ /* 0x020fe40002800000 */
[----:B-1----:R-:W-:-:S03]  /*af50*/  FMNMX.FTZ R231, R3, R4, !PT ;  /* 0x0000000403e77209 */ /* 0x002fc60007810000 */
[----:B------:R-:W-:Y:S01]  /*af60*/  FADD.FTZ R4, R105, -R2 ;  /* 0x8000000269047221 */ /* 0x000fe20000010000 */
[----:B------:R-:W-:Y:S01]  /*af70*/  FSEL R2, R249, RZ, P1 ;  /* 0x000000fff9027208 */ /* 0x000fe20000800000 */
[----:B--2---:R-:W-:Y:S01]  /*af80*/  IMAD.MOV.U32 R105, RZ, RZ, R33 ;  /* 0x000000ffff697224 */ /* 0x004fe200078e0021 */
[----:B------:R-:W-:Y:S01]  /*af90*/  FSETP.NEU.FTZ.AND P1, PT, R231, -INF , PT ;  /* 0xff800000e700780b */ /* 0x000fe20003f3d000 */
[----:B---3--:R-:W-:Y:S01]  /*afa0*/  FFMA.FTZ R0, R107, c[0x0][0x23c], -R32 ;  /* 0x00008f006b007a23 */ /* 0x008fe20000010820 */
[----:B----4-:R-:W-:Y:S01]  /*afb0*/  MOV R107, R44 ;  /* 0x0000002c006b7202 */ /* 0x010fe20000000f00 */
[----:B------:R-:W-:Y:S02]  /*afc0*/  FMUL.FTZ R33, R231, c[0x0][0x23c] ;  /* 0x00008f00e7217a20 */ /* 0x000fe40000410000 */
[----:B------:R1:W2:Y:S01]  /*afd0*/  MUFU.EX2 R5, R0 ;  /* 0x0000000000057308 */ /* 0x0002a20000000800 */
[----:B------:R-:W-:Y:S01]  /*afe0*/  FADD.FTZ R6, R104, -R2 ;  /* 0x8000000268067221 */ /* 0x000fe20000010000 */
[----:B------:R-:W-:Y:S01]  /*aff0*/  FSEL R2, R248, RZ, P0 ;  /* 0x000000fff8027208 */ /* 0x000fe20000000000 */
[----:B------:R-:W-:Y:S01]  /*b000*/  FMUL.FTZ R4, R4, c[0x0][0x23c] ;  /* 0x00008f0004047a20 */ /* 0x000fe20000410000 */
[----:B------:R-:W-:Y:S01]  /*b010*/  FSEL R33, R33, RZ, P1 ;  /* 0x000000ff21217208 */ /* 0x000fe20000800000 */
[----:B------:R-:W-:Y:S01]  /*b020*/  FMUL.FTZ R6, R6, c[0x0][0x23c] ;  /* 0x00008f0006067a20 */ /* 0x000fe20000410000 */
[----:B------:R-:W-:Y:S01]  /*b030*/  PLOP3.LUT P0, PT, PT, PT, UP0, 0x40, 0x0 ;  /* 0x000000000000781c */ /* 0x000fe20003f0e808 */
[----:B------:R-:W-:Y:S01]  /*b040*/  FADD.FTZ R3, R103, -R2 ;  /* 0x8000000267037221 */ /* 0x000fe20000010000 */
[----:B------:R-:W-:Y:S01]  /*b050*/  FSEL R2, R231, RZ, P1 ;  /* 0x000000ffe7027208 */ /* 0x000fe20000800000 */
[----:B------:R-:W3:Y:S02]  /*b060*/  MUFU.EX2 R101, R6 ;  /* 0x0000000600657308 */ /* 0x000ee40000000800 */
[----:B------:R-:W-:-:S02]  /*b070*/  FMUL.FTZ R3, R3, c[0x0][0x23c] ;  /* 0x00008f0003037a20 */ /* 0x000fc40000410000 */
[----:B-1----:R-:W-:-:S04]  /*b080*/  FFMA.FTZ R0, R180, c[0x0][0x23c], -R32 ;  /* 0x00008f00b4007a23 */ /* 0x002fc80000010820 */
[----:B------:R-:W1:Y:S01]  /*b090*/  MUFU.EX2 R100, R4 ;  /* 0x0000000400647308 */ /* 0x000e620000000800 */
[----:B--2---:R-:W-:Y:S02]  /*b0a0*/  IMAD.MOV.U32 R180, RZ, RZ, R5 ;  /* 0x000000ffffb47224 */ /* 0x004fe400078e0005 */
[----:B------:R-:W-:Y:S02]  /*b0b0*/  FADD.FTZ R5, R102, -R2 ;  /* 0x8000000266057221 */ /* 0x000fe40000010000 */
[----:B------:R-:W-:Y:S02]  /*b0c0*/  FFMA.FTZ R2, R108, c[0x0][0x23c], -R33 ;  /* 0x00008f006c027a23 */ /* 0x000fe40000010821 */
[----:B------:R-:W-:Y:S01]  /*b0d0*/  FMUL.FTZ R5, R5, c[0x0][0x23c] ;  /* 0x00008f0005057a20 */ /* 0x000fe20000410000 */
[----:B------:R2:W-:Y:S01]  /*b0e0*/  MUFU.EX2 R36, R0 ;  /* 0x0000000000247308 */ /* 0x0005e20000000800 */
[-C--:B---3--:R-:W-:Y:S02]  /*b0f0*/  FMUL.FTZ R114, R114, R101.reuse ;  /* 0x0000006572727220 */ /* 0x088fe40000410000 */
[----:B------:R-:W-:-:S02]  /*b100*/  FMUL.FTZ R115, R115, R101 ;  /* 0x0000006573737220 */ /* 0x000fc40000410000 */
[-C--:B------:R-:W-:Y:S02]  /*b110*/  FMUL.FTZ R126, R126, R101.reuse ;  /* 0x000000657e7e7220 */ /* 0x080fe40000410000 */
[----:B------:R-:W-:Y:S01]  /*b120*/  FMUL.FTZ R127, R127, R101 ;  /* 0x000000657f7f7220 */ /* 0x000fe20000410000 */
[----:B------:R3:W-:Y:S01]  /*b130*/  MUFU.EX2 R37, R2 ;  /* 0x0000000200257308 */ /* 0x0007e20000000800 */
[-C--:B-1----:R-:W-:Y:S02]  /*b140*/  FMUL.FTZ R112, R112, R100.reuse ;  /* 0x0000006470707220 */ /* 0x082fe40000410000 */
[-C--:B------:R-:W-:Y:S02]  /*b150*/  FMUL.FTZ R113, R113, R100.reuse ;  /* 0x0000006471717220 */ /* 0x080fe40000410000 */
[-C--:B------:R-:W-:Y:S02]  /*b160*/  FMUL.FTZ R124, R124, R100.reuse ;  /* 0x000000647c7c7220 */ /* 0x080fe40000410000 */
[----:B------:R-:W-:Y:S01]  /*b170*/  FMUL.FTZ R125, R125, R100 ;  /* 0x000000647d7d7220 */ /* 0x000fe20000410000 */
[----:B------:R-:W1:Y:S01]  /*b180*/  MUFU.EX2 R103, R3 ;  /* 0x0000000300677308 */ /* 0x000e620000000800 */
[----:B--2---:R-:W-:-:S02]  /*b190*/  FFMA.FTZ R0, R106, c[0x0][0x23c], -R32 ;  /* 0x00008f006a007a23 */ /* 0x004fc40000010820 */
[-C--:B------:R-:W-:Y:S02]  /*b1a0*/  FMUL.FTZ R128, R128, R100.reuse ;  /* 0x0000006480807220 */ /* 0x080fe40000410000 */
[-C--:B------:R-:W-:Y:S02]  /*b1b0*/  FMUL.FTZ R129, R129, R100.reuse ;  /* 0x0000006481817220 */ /* 0x080fe40000410000 */
[-C--:B------:R-:W-:Y:S01]  /*b1c0*/  FMUL.FTZ R130, R130, R101.reuse ;  /* 0x0000006582827220 */ /* 0x080fe20000410000 */
[----:B------:R2:W-:Y:S01]  /*b1d0*/  MUFU.EX2 R44, R0 ;  /* 0x00000000002c7308 */ /* 0x0005e20000000800 */
[----:B---3--:R-:W-:Y:S02]  /*b1e0*/  FFMA.FTZ R2, R65, c[0x0][0x23c], -R33 ;  /* 0x00008f0041027a23 */ /* 0x008fe40000010821 */
[----:B------:R-:W-:Y:S02]  /*b1f0*/  FMUL.FTZ R131, R131, R101 ;  /* 0x0000006583837220 */ /* 0x000fe40000410000 */
[----:B------:R-:W-:-:S02]  /*b200*/  FMUL.FTZ R140, R140, R100 ;  /* 0x000000648c8c7220 */ /* 0x000fc40000410000 */
[----:B------:R-:W-:Y:S01]  /*b210*/  FMUL.FTZ R141, R141, R100 ;  /* 0x000000648d8d7220 */ /* 0x000fe20000410000 */
[----:B------:R-:W-:Y:S01]  /*b220*/  MUFU.EX2 R52, R2 ;  /* 0x0000000200347308 */ /* 0x000fe20000000800 */
[----:B-1----:R-:W-:Y:S01]  /*b230*/  FMUL.FTZ R116, R116, R103 ;  /* 0x0000006774747220 */ /* 0x002fe20000410000 */
[----:B------:R-:W-:Y:S01]  /*b240*/  MOV R3, R23 ;  /* 0x0000001700037202 */ /* 0x000fe20000000f00 */
        /* <DEDUP_REMOVED lines=8> */
[----:B------:R-:W2:Y:S01]  /*b2d0*/  MUFU.EX2 R104, R0 ;  /* 0x0000000000687308 */ /* 0x000ea20000000800 */
[----:B------:R-:W-:Y:S02]  /*b2e0*/  FMUL.FTZ R137, R137, R103 ;  /* 0x0000006789897220 */ /* 0x000fe40000410000 */
[-C--:B------:R-:W-:Y:S02]  /*b2f0*/  FMUL.FTZ R142, R142, R101.reuse ;  /* 0x000000658e8e7220 */ /* 0x080fe40000410000 */
[----:B------:R-:W-:-:S02]  /*b300*/  FMUL.FTZ R143, R143, R101 ;  /* 0x000000658f8f7220 */ /* 0x000fc40000410000 */
[----:B------:R-:W-:Y:S02]  /*b310*/  FMUL.FTZ R144, R144, R100 ;  /* 0x0000006490907220 */ /* 0x000fe40000410000 */
[-C--:B-1----:R-:W-:Y:S02]  /*b320*/  FMUL.FTZ R118, R118, R102.reuse ;  /* 0x0000006676767220 */ /* 0x082fe40000410000 */
[-C--:B------:R-:W-:Y:S02]  /*b330*/  FMUL.FTZ R119, R119, R102.reuse ;  /* 0x0000006677777220 */ /* 0x080fe40000410000 */
[-C--:B------:R-:W-:Y:S02]  /*b340*/  FMUL.FTZ R122, R122, R102.reuse ;  /* 0x000000667a7a7220 */ /* 0x080fe40000410000 */
[----:B------:R-:W-:Y:S01]  /*b350*/  FMUL.FTZ R123, R123, R102 ;  /* 0x000000667b7b7220 */ /* 0x000fe20000410000 */
[----:B--2---:R-:W-:Y:S01]  /*b360*/  F2FP.PACK_AB R2, R104, R44 ;  /* 0x0000002c6802723e */ /* 0x004fe200000000ff */
[----:B------:R-:W-:Y:S01]  /*b370*/  FFMA.FTZ R0, R181, c[0x0][0x23c], -R33 ;  /* 0x00008f00b5007a23 */ /* 0x000fe20000010821 */
[----:B------:R-:W-:Y:S01]  /*b380*/  MOV R181, R57 ;  /* 0x0000003900b57202 */ /* 0x000fe20000000f00 */
[----:B------:R-:W-:-:S02]  /*b390*/  IMAD.MOV.U32 R57, RZ, RZ, R42 ;  /* 0x000000ffff397224 */ /* 0x000fc400078e002a */
[----:B------:R1:W-:Y:S01]  /*b3a0*/  MUFU.EX2 R42, R0 ;  /* 0x00000000002a7308 */ /* 0x0003e20000000800 */
[-C--:B------:R-:W-:Y:S02]  /*b3b0*/  FMUL.FTZ R134, R134, R102.reuse ;  /* 0x0000006686867220 */ /* 0x080fe40000410000 */
[-C--:B------:R-:W-:Y:S02]  /*b3c0*/  FMUL.FTZ R135, R135, R102.reuse ;  /* 0x0000006687877220 */ /* 0x080fe40000410000 */
[-C--:B------:R-:W-:Y:S02]  /*b3d0*/  FMUL.FTZ R138, R138, R102.reuse ;  /* 0x000000668a8a7220 */ /* 0x080fe40000410000 */
[----:B------:R-:W-:Y:S02]  /*b3e0*/  FMUL.FTZ R139, R139, R102 ;  /* 0x000000668b8b7220 */ /* 0x000fe40000410000 */
[----:B------:R-:W-:Y:S02]  /*b3f0*/  FMUL.FTZ R145, R145, R100 ;  /* 0x0000006491917220 */ /* 0x000fe40000410000 */
[----:B------:R-:W-:-:S02]  /*b400*/  FMUL.FTZ R146, R146, R101 ;  /* 0x0000006592927220 */ /* 0x000fc40000410000 */
[----:B------:R-:W-:Y:S02]  /*b410*/  FMUL.FTZ R147, R147, R101 ;  /* 0x0000006593937220 */ /* 0x000fe40000410000 */
[-C--:B------:R-:W-:Y:S02]  /*b420*/  FMUL.FTZ R148, R148, R103.reuse ;  /* 0x0000006794947220 */ /* 0x080fe40000410000 */
[----:B-1----:R-:W-:Y:S02]  /*b430*/  FFMA.FTZ R0, R109, c[0x0][0x23c], -R33 ;  /* 0x00008f006d007a23 */ /* 0x002fe40000010821 */
[----:B------:R-:W-:Y:S02]  /*b440*/  FMUL.FTZ R149, R149, R103 ;  /* 0x0000006795957220 */ /* 0x000fe40000410000 */
[----:B------:R1:W2:Y:S01]  /*b450*/  MUFU.EX2 R109, R0 ;  /* 0x00000000006d7308 */ /* 0x0002a20000000800 */
[-C--:B------:R-:W-:Y:S02]  /*b460*/  FMUL.FTZ R150, R150, R102.reuse ;  /* 0x0000006696967220 */ /* 0x080fe40000410000 */
[----:B------:R-:W-:-:S02]  /*b470*/  FMUL.FTZ R151, R151, R102 ;  /* 0x0000006697977220 */ /* 0x000fc40000410000 */
[-C--:B------:R-:W-:Y:S02]  /*b480*/  FMUL.FTZ R152, R152, R103.reuse ;  /* 0x0000006798987220 */ /* 0x080fe40000410000 */
[----:B------:R-:W-:Y:S02]  /*b490*/  FMUL.FTZ R153, R153, R103 ;  /* 0x0000006799997220 */ /* 0x000fe40000410000 */
[-C--:B------:R-:W-:Y:S02]  /*b4a0*/  FMUL.FTZ R154, R154, R102.reuse ;  /* 0x000000669a9a7220 */ /* 0x080fe40000410000 */
[----:B------:R-:W-:Y:S02]  /*b4b0*/  FMUL.FTZ R155, R155, R102 ;  /* 0x000000669b9b7220 */ /* 0x000fe40000410000 */
[-C--:B------:R-:W-:Y:S02]  /*b4c0*/  FMUL.FTZ R156, R156, R100.reuse ;  /* 0x000000649c9c7220 */ /* 0x080fe40000410000 */
[----:B------:R-:W-:Y:S01]  /*b4d0*/  FMUL.FTZ R157, R157, R100 ;  /* 0x000000649d9d7220 */ /* 0x000fe20000410000 */
[----:B-1----:R-:W-:Y:S01]  /*b4e0*/  F2FP.PACK_AB R0, R58, R43 ;  /* 0x0000002b3a00723e */ /* 0x002fe200000000ff */
[----:B------:R-:W-:-:S02]  /*b4f0*/  FMUL.FTZ R158, R158, R101 ;  /* 0x000000659e9e7220 */ /* 0x000fc40000410000 */
[----:B------:R-:W-:Y:S01]  /*b500*/  FMUL.FTZ R159, R159, R101 ;  /* 0x000000659f9f7220 */ /* 0x000fe20000410000 */
[----:B------:R-:W-:Y:S01]  /*b510*/  LOP3.LUT R10, R10, R0, RZ, 0xc0, !PT ;  /* 0x000000000a0a7212 */ /* 0x000fe200078ec0ff */
[----:B------:R-:W-:Y:S01]  /*b520*/  IMAD.MOV.U32 R108, RZ, RZ, R22 ;  /* 0x000000ffff6c7224 */ /* 0x000fe200078e0016 */
[----:B------:R-:W-:Y:S01]  /*b530*/  F2FP.PACK_AB R0, R40, R107 ;  /* 0x0000006b2800723e */ /* 0x000fe200000000ff */
[-C--:B------:R-:W-:Y:S02]  /*b540*/  FMUL.FTZ R160, R160, R100.reuse ;  /* 0x00000064a0a07220 */ /* 0x080fe40000410000 */
[----:B------:R-:W-:Y:S01]  /*b550*/  FMUL.FTZ R161, R161, R100 ;  /* 0x00000064a1a17220 */ /* 0x000fe20000410000 */
[----:B------:R-:W-:Y:S01]  /*b560*/  LOP3.LUT R11, R11, R0, RZ, 0xc0, !PT ;  /* 0x000000000b0b7212 */ /* 0x000fe200078ec0ff */
[----:B------:R-:W-:Y:S01]  /*b570*/  FMUL.FTZ R162, R162, R101 ;  /* 0x00000065a2a27220 */ /* 0x000fe20000410000 */
[----:B------:R-:W-:Y:S01]  /*b580*/  F2FP.PACK_AB R0, R45, R181 ;  /* 0x000000b52d00723e */ /* 0x000fe200000000ff */
[----:B------:R-:W-:-:S02]  /*b590*/  FMUL.FTZ R163, R163, R101 ;  /* 0x00000065a3a37220 */ /* 0x000fc40000410000 */
[-C--:B------:R-:W-:Y:S01]  /*b5a0*/  FMUL.FTZ R164, R164, R103.reuse ;  /* 0x00000067a4a47220 */ /* 0x080fe20000410000 */
[----:B------:R-:W-:Y:S01]  /*b5b0*/  LOP3.LUT R8, R8, R0, RZ, 0xc0, !PT ;  /* 0x0000000008087212 */ /* 0x000fe200078ec0ff */
[----:B------:R-:W-:Y:S01]  /*b5c0*/  FMUL.FTZ R165, R165, R103 ;  /* 0x00000067a5a57220 */ /* 0x000fe20000410000 */
[----:B------:R-:W-:Y:S01]  /*b5d0*/  F2FP.PACK_AB R0, R41, R105 ;  /* 0x000000692900723e */ /* 0x000fe200000000ff */
[-C--:B------:R-:W-:Y:S02]  /*b5e0*/  FMUL.FTZ R166, R166, R102.reuse ;  /* 0x00000066a6a67220 */ /* 0x080fe40000410000 */
[----:B------:R-:W-:Y:S01]  /*b5f0*/  FMUL.FTZ R167, R167, R102 ;  /* 0x00000066a7a77220 */ /* 0x000fe20000410000 */
[----:B------:R-:W-:Y:S01]  /*b600*/  LOP3.LUT R9, R9, R0, RZ, 0xc0, !PT ;  /* 0x0000000009097212 */ /* 0x000fe200078ec0ff */
[----:B------:R-:W-:Y:S01]  /*b610*/  HSET2.LE.AND R0, R19, R179, PT ;  /* 0x000000b313007233 */ /* 0x000fe20003803000 */
[-C--:B------:R-:W-:Y:S02]  /*b620*/  FMUL.FTZ R88, R88, R103.reuse ;  /* 0x0000006758587220 */ /* 0x080fe40000410000 */
[----:B------:R-:W-:-:S02]  /*b630*/  FMUL.FTZ R89, R89, R103 ;  /* 0x0000006759597220 */ /* 0x000fc40000410000 */
[----:B------:R-:W-:Y:S01]  /*b640*/  LOP3.LUT R6, R0, R2, RZ, 0xc0, !PT ;  /* 0x0000000200067212 */ /* 0x000fe200078ec0ff */
[--C-:B------:R-:W-:Y:S01]  /*b650*/  HSET2.LE.AND R0, R18, R179.reuse, PT ;  /* 0x000000b312007233 */ /* 0x100fe20003803000 */
[----:B------:R-:W-:Y:S01]  /*b660*/  F2FP.PACK_AB R2, R52, R37 ;  /* 0x000000253402723e */ /* 0x000fe200000000ff */
[C---:B------:R-:W-:Y:S01]  /*b670*/  HMMA.16816.F32 R112, R8.reuse, R12, R112 ;  /* 0x0000000c0870723c */ /* 0x040fe20000001870 */
[----:B------:R-:W-:Y:S02]  /*b680*/  FMUL.FTZ R90, R90, R102 ;  /* 0x000000665a5a7220 */ /* 0x000fe40000410000 */
[----:B------:R-:W-:Y:S01]  /*b690*/  LOP3.LUT R7, R0, R2, RZ, 0xc0, !PT ;  /* 0x0000000200077212 */ /* 0x000fe200078ec0ff */
[--C-:B------:R-:W-:Y:S01]  /*b6a0*/  HSET2.LE.AND R0, R17, R179.reuse, PT ;  /* 0x000000b311007233 */ /* 0x100fe20003803000 */
[----:B------:R-:W-:Y:S01]  /*b6b0*/  F2FP.PACK_AB R2, R36, R180 ;  /* 0x000000b42402723e */ /* 0x000fe200000000ff */
[----:B------:R-:W-:Y:S02]  /*b6c0*/  FMUL.FTZ R91, R91, R102 ;  /* 0x000000665b5b7220 */ /* 0x000fe40000410000 */
[----:B------:R-:W-:Y:S01]  /*b6d0*/  HMMA.16816.F32 R184, R8, R14, R124 ;  /* 0x0000000e08b8723c */ /* 0x000fe2000000187c */
[----:B------:R-:W-:Y:S01]  /*b6e0*/  LOP3.LUT R4, R0, R2, RZ, 0xc0, !PT ;  /* 0x0000000200047212 */ /* 0x000fe200078ec0ff */
[----:B------:R-:W-:Y:S01]  /*b6f0*/  HSET2.LE.AND R2, R16, R179, PT ;  /* 0x000000b310027233 */ /* 0x000fe20003803000 */
[----:B--2---:R-:W-:Y:S01]  /*b700*/  F2FP.PACK_AB R0, R109, R42 ;  /* 0x0000002a6d00723e */ /* 0x004fe200000000ff */
[----:B------:R-:W1:Y:S01]  /*b710*/  LDSM.16.MT88.4 R16, [R218+0x9000] ;  /* 0x00900000da10783b */ /* 0x000e620000004200 */
[----:B------:R-:W-:-:S02]  /*b720*/  FMUL.FTZ R72, R72, R103 ;  /* 0x0000006748487220 */ /* 0x000fc40000410000 */
[----:B------:R-:W-:Y:S01]  /*b730*/  LOP3.LUT R5, R2, R0, RZ, 0xc0, !PT ;  /* 0x0000000002057212 */ /* 0x000fe200078ec0ff */
[----:B------:R-:W-:Y:S01]  /*b740*/  IMAD.MOV.U32 R0, RZ, RZ, R52 ;  /* 0x000000ffff007224 */ /* 0x000fe200078e0034 */
[----:B------:R-:W-:Y:S01]  /*b750*/  MOV R52, R20 ;  /* 0x0000001400347202 */ /* 0x000fe20000000f00 */
[-C--:B------:R-:W-:Y:S01]  /*b760*/  FMUL.FTZ R73, R73, R103.reuse ;  /* 0x0000006749497220 */ /* 0x080fe20000410000 */
[----:B------:R-:W-:Y:S01]  /*b770*/  LDSM.16.MT88.4 R20, [R218+0xb000] ;  /* 0x00b00000da14783b */ /* 0x000fe20000004200 */
[-C--:B------:R-:W-:Y:S02]  /*b780*/  FMUL.FTZ R74, R74, R102.reuse ;  /* 0x000000664a4a7220 */ /* 0x080fe40000410000 */
[----:B------:R-:W-:Y:S01]  /*b790*/  HMMA.16816.F32 R116, R4, R12, R116 ;  /* 0x0000000c0474723c */ /* 0x000fe20000001874 */
[----:B------:R-:W-:Y:S02]  /*b7a0*/  FMUL.FTZ R75, R75, R102 ;  /* 0x000000664b4b7220 */ /* 0x000fe40000410000 */
[----:B------:R-:W-:-:S02]  /*b7b0*/  FMUL.FTZ R76, R76, R103 ;  /* 0x000000674c4c7220 */ /* 0x000fc40000410000 */
[-C--:B------:R-:W-:Y:S02]  /*b7c0*/  FMUL.FTZ R77, R77, R103.reuse ;  /* 0x000000674d4d7220 */ /* 0x080fe40000410000 */
[-C--:B------:R-:W-:Y:S01]  /*b7d0*/  FMUL.FTZ R78, R78, R102.reuse ;  /* 0x000000664e4e7220 */ /* 0x080fe20000410000 */
[----:B------:R-:W-:Y:S01]  /*b7e0*/  HMMA.16816.F32 R120, R4, R14, R120 ;  /* 0x0000000e0478723c */ /* 0x000fe20000001878 */
[----:B------:R-:W2:Y:S01]  /*b7f0*/  LDSM.16.MT88.4 R12, [R216+0xa000] ;  /* 0x00a00000d80c783b */ /* 0x000ea20000004200 */
[-C--:B------:R-:W-:Y:S02]  /*b800*/  FMUL.FTZ R79, R79, R102.reuse ;  /* 0x000000664f4f7220 */ /* 0x080fe40000410000 */
[-C--:B------:R-:W-:Y:S02]  /*b810*/  FMUL.FTZ R92, R92, R103.reuse ;  /* 0x000000675c5c7220 */ /* 0x080fe40000410000 */
[----:B------:R-:W-:Y:S02]  /*b820*/  FMUL.FTZ R93, R93, R103 ;  /* 0x000000675d5d7220 */ /* 0x000fe40000410000 */
[----:B------:R-:W-:-:S02]  /*b830*/  FMUL.FTZ R94, R94, R102 ;  /* 0x000000665e5e7220 */ /* 0x000fc40000410000 */
[----:B------:R-:W-:Y:S02]  /*b840*/  FMUL.FTZ R95, R95, R102 ;  /* 0x000000665f5f7220 */ /* 0x000fe40000410000 */
[-C--:B------:R-:W-:Y:S02]  /*b850*/  FMUL.FTZ R68, R68, R100.reuse ;  /* 0x0000006444447220 */ /* 0x080fe40000410000 */
[----:B------:R-:W-:Y:S02]  /*b860*/  FMUL.FTZ R69, R69, R100 ;  /* 0x0000006445457220 */ /* 0x000fe40000410000 */
[-C--:B------:R-:W-:Y:S02]  /*b870*/  FMUL.FTZ R70, R70, R101.reuse ;  /* 0x0000006546467220 */ /* 0x080fe40000410000 */
[----:B------:R-:W-:Y:S02]  /*b880*/  FMUL.FTZ R71, R71, R101 ;  /* 0x0000006547477220 */ /* 0x000fe40000410000 */
[----:B------:R-:W-:Y:S01]  /*b890*/  IMAD.MOV.U32 R2, RZ, RZ, R66 ;  /* 0x000000ffff027224 */ /* 0x000fe200078e0042 */
[----:B-1----:R-:W-:Y:S01]  /*b8a0*/  HMMA.16816.F32 R128, R8, R16, R128 ;  /* 0x000000100880723c */ /* 0x002fe20000001880 */
[----:B------:R-:W-:-:S02]  /*b8b0*/  IMAD.MOV.U32 R106, RZ, RZ, R62 ;  /* 0x000000ffff6a7224 */ /* 0x000fc400078e003e */
[-C--:B------:R-:W-:Y:S02]  /*b8c0*/  FMUL.FTZ R168, R168, R103.reuse ;  /* 0x00000067a8a87220 */ /* 0x080fe40000410000 */
[----:B------:R-:W-:Y:S02]  /*b8d0*/  FMUL.FTZ R169, R169, R103 ;  /* 0x00000067a9a97220 */ /* 0x000fe40000410000 */
[-C--:B------:R-:W-:Y:S01]  /*b8e0*/  FMUL.FTZ R170, R170, R102.reuse ;  /* 0x00000066aaaa7220 */ /* 0x080fe20000410000 */
[----:B------:R-:W-:Y:S01]  /*b8f0*/  HMMA.16816.F32 R132, R4, R16, R132 ;  /* 0x000000100484723c */ /* 0x000fe20000001884 */
[----:B------:R-:W-:Y:S02]  /*b900*/  FMUL.FTZ R171, R171, R102 ;  /* 0x00000066abab7220 */ /* 0x000fe40000410000 */
[-C--:B------:R-:W-:Y:S02]  /*b910*/  FMUL.FTZ R172, R172, R100.reuse ;  /* 0x00000064acac7220 */ /* 0x080fe40000410000 */
[----:B------:R-:W-:-:S02]  /*b920*/  FMUL.FTZ R173, R173, R100 ;  /* 0x00000064adad7220 */ /* 0x000fc40000410000 */
[-C--:B------:R-:W-:Y:S01]  /*b930*/  FMUL.FTZ R174, R174, R101.reuse ;  /* 0x00000065aeae7220 */ /* 0x080fe20000410000 */
[-C--:B------:R-:W-:Y:S01]  /*b940*/  HMMA.16816.F32 R136, R4, R18.reuse, R136 ;  /* 0x000000120488723c */ /* 0x080fe20000001888 */
[-C--:B------:R-:W-:Y:S02]  /*b950*/  FMUL.FTZ R175, R175, R101.reuse ;  /* 0x00000065afaf7220 */ /* 0x080fe40000410000 */
[-C--:B------:R-:W-:Y:S02]  /*b960*/  FMUL.FTZ R80, R80, R100.reuse ;  /* 0x0000006450507220 */ /* 0x080fe40000410000 */
[----:B------:R-:W-:Y:S02]  /*b970*/  FMUL.FTZ R81, R81, R100 ;  /* 0x0000006451517220 */ /* 0x000fe40000410000 */
[-C--:B------:R-:W-:Y:S01]  /*b980*/  FMUL.FTZ R82, R82, R101.reuse ;  /* 0x0000006552527220 */ /* 0x080fe20000410000 */
[----:B------:R-:W-:Y:S01]  /*b990*/  HMMA.16816.F32 R124, R8, R18, R140 ;  /* 0x00000012087c723c */ /* 0x000fe2000000188c */
[----:B------:R-:W1:Y:S01]  /*b9a0*/  LDSM.16.MT88.4 R16, [R218+0xa000] ;  /* 0x00a00000da10783b */ /* 0x000e620000004200 */
[----:B------:R-:W-:-:S02]  /*b9b0*/  FMUL.FTZ R83, R83, R101 ;  /* 0x0000006553537220 */ /* 0x000fc40000410000 */
[-C--:B------:R-:W-:Y:S02]  /*b9c0*/  FMUL.FTZ R84, R84, R100.reuse ;  /* 0x0000006454547220 */ /* 0x080fe40000410000 */
[----:B------:R-:W-:Y:S01]  /*b9d0*/  FMUL.FTZ R85, R85, R100 ;  /* 0x0000006455557220 */ /* 0x000fe20000410000 */
[----:B------:R-:W-:Y:S01]  /*b9e0*/  MOV R141, R44 ;  /* 0x0000002c008d7202 */ /* 0x000fe20000000f00 */
[-C--:B--2---:R-:W-:Y:S01]  /*b9f0*/  HMMA.16816.F32 R144, R8, R12.reuse, R144 ;  /* 0x0000000c0890723c */ /* 0x084fe20000001890 */
[-C--:B------:R-:W-:Y:S02]  /*ba00*/  FMUL.FTZ R86, R86, R101.reuse ;  /* 0x0000006556567220 */ /* 0x080fe40000410000 */
[----:B------:R-:W-:Y:S02]  /*ba10*/  FMUL.FTZ R87, R87, R101 ;  /* 0x0000006557577220 */ /* 0x000fe40000410000 */
[----:B------:R-:W-:Y:S02]  /*ba20*/  IMAD.MOV.U32 R142, RZ, RZ, R46 ;  /* 0x000000ffff8e7224 */ /* 0x000fe400078e002e */
[----:B------:R-:W-:Y:S01]  /*ba30*/  IMAD.MOV.U32 R143, RZ, RZ, R47 ;  /* 0x000000ffff8f7224 */ /* 0x000fe200078e002f */
[----:B------:R-:W-:Y:S01]  /*ba40*/  HMMA.16816.F32 R148, R4, R12, R148 ;  /* 0x0000000c0494723c */ /* 0x000fe20000001894 */
[----:B------:R-:W-:-:S02]  /*ba50*/  FMUL.FTZ R96, R96, R100 ;  /* 0x0000006460607220 */ /* 0x000fc40000410000 */
[----:B------:R-:W-:Y:S02]  /*ba60*/  FMUL.FTZ R97, R97, R100 ;  /* 0x0000006461617220 */ /* 0x000fe40000410000 */
[-C--:B------:R-:W-:Y:S02]  /*ba70*/  FMUL.FTZ R98, R98, R101.reuse ;  /* 0x0000006562627220 */ /* 0x080fe40000410000 */
[----:B------:R-:W-:Y:S01]  /*ba80*/  FMUL.FTZ R99, R99, R101 ;  /* 0x0000006563637220 */ /* 0x000fe20000410000 */
[----:B------:R-:W-:Y:S01]  /*ba90*/  HMMA.16816.F32 R152, R4, R14, R152 ;  /* 0x0000000e0498723c */ /* 0x000fe20000001898 */
[----:B------:R-:W-:-:S07]  /*baa0*/  IMAD.MOV.U32 R140, RZ, RZ, R3 ;  /* 0x000000ffff8c7224 */ /* 0x000fce00078e0003 */
[C---:B------:R-:W-:Y:S01]  /*bab0*/  HMMA.16816.F32 R156, R8.reuse, R14, R156 ;  /* 0x0000000e089c723c */ /* 0x040fe2000000189c */
[----:B------:R-:W2:Y:S07]  /*bac0*/  LDSM.16.MT88.4 R12, [R216+0xb000] ;  /* 0x00b00000d80c783b */ /* 0x000eae0000004200 */
[-C--:B-1----:R-:W-:Y:S08]  /*bad0*/  HMMA.16816.F32 R160, R8, R16.reuse, R160 ;  /* 0x0000001008a0723c */ /* 0x082ff000000018a0 */
[C---:B------:R-:W-:Y:S07]  /*bae0*/  HMMA.16816.F32 R164, R4.reuse, R16, R164 ;  /* 0x0000001004a4723c */ /* 0x040fee00000018a4 */
[----:B------:R-:W-:Y:S01]  /*baf0*/  IMAD.MOV.U32 R17, RZ, RZ, R58 ;  /* 0x000000ffff117224 */ /* 0x000fe200078e003a */
[----:B------:R-:W-:Y:S01]  /*bb00*/  MOV R16, R57 ;  /* 0x0000003900107202 */ /* 0x000fe20000000f00 */
[C---:B------:R-:W-:Y:S08]  /*bb10*/  HMMA.16816.F32 R168, R4.reuse, R18, R168 ;  /* 0x0000001204a8723c */ /* 0x040ff000000018a8 */
[C---:B------:R-:W-:Y:S07]  /*bb20*/  HMMA.16816.F32 R56, R4.reuse, R20, R88 ;  /* 0x000000140438723c */ /* 0x040fee0000001858 */
[----:B------:R-:W-:Y:S01]  /*bb30*/  MOV R90, R0 ;  /* 0x00000000005a7202 */ /* 0x000fe20000000f00 */
[----:B--2---:R-:W-:Y:S01]  /*bb40*/  HMMA.16816.F32 R64, R4, R12, R72 ;  /* 0x0000000c0440723c */ /* 0x004fe20000001848 */
[----:B------:R-:W-:Y:S01]  /*bb50*/  MOV R89, R55 ;  /* 0x0000003700597202 */ /* 0x000fe20000000f00 */
[----:B------:R-:W-:-:S02]  /*bb60*/  IMAD.MOV.U32 R88, RZ, RZ, R54 ;  /* 0x000000ffff587224 */ /* 0x000fc400078e0036 */
[----:B------:R-:W-:Y:S02]  /*bb70*/  FFMA.FTZ R0, R199, c[0x0][0x23c], -R35 ;  /* 0x00008f00c7007a23 */ /* 0x000fe40000010823 */
[----:B------:R-:W-:Y:S02]  /*bb80*/  IMAD.MOV.U32 R91, RZ, RZ, R2 ;  /* 0x000000ffff5b7224 */ /* 0x000fe400078e0002 */
[----:B------:R-:W-:Y:S01]  /*bb90*/  IMAD.MOV.U32 R74, RZ, RZ, R52 ;  /* 0x000000ffff4a7224 */ /* 0x000fe200078e0034 */
[----:B------:R-:W-:Y:S01]  /*bba0*/  HMMA.16816.F32 R60, R4, R14, R76 ;  /* 0x0000000e043c723c */ /* 0x000fe2000000184c */
[----:B------:R-:W-:Y:S02]  /*bbb0*/  IMAD.MOV.U32 R75, RZ, RZ, R53 ;  /* 0x000000ffff4b7224 */ /* 0x000fe400078e0035 */
[----:B------:R-:W-:-:S04]  /*bbc0*/  FFMA.FTZ R2, R197, c[0x0][0x23c], -R34 ;  /* 0x00008f00c5027a23 */ /* 0x000fc80000010822 */
[----:B------:R-:W-:Y:S01]  /*bbd0*/  IMAD.MOV.U32 R77, RZ, RZ, R42 ;  /* 0x000000ffff4d7224 */ /* 0x000fe200078e002a */
[----:B------:R-:W-:Y:S01]  /*bbe0*/  HMMA.16816.F32 R52, R4, R22, R92 ;  /* 0x000000160434723c */ /* 0x000fe2000000185c */
[----:B------:R-:W-:Y:S01]  /*bbf0*/  MOV R76, R40 ;  /* 0x00000028004c7202 */ /* 0x000fe20000000f00 */
[----:B------:R-:W-:Y:S01]  /*bc00*/  IMAD.MOV.U32 R78, RZ, RZ, R108 ;  /* 0x000000ffff4e7224 */ /* 0x000fe200078e006c */
[----:B------:R-:W-:-:S04]  /*bc10*/  MOV R79, R109 ;  /* 0x0000006d004f7202 */ /* 0x000fc80000000f00 */
[----:B------:R-:W-:Y:S01]  /*bc20*/  MOV R94, R43 ;  /* 0x0000002b005e7202 */ /* 0x000fe20000000f00 */
[----:B------:R-:W-:Y:S01]  /*bc30*/  IMAD.MOV.U32 R95, RZ, RZ, R41 ;  /* 0x000000ffff5f7224 */ /* 0x000fe200078e0029 */
[----:B------:R-:W-:Y:S01]  /*bc40*/  HMMA.16816.F32 R172, R8, R18, R172 ;  /* 0x0000001208ac723c */ /* 0x000fe200000018ac */
[----:B------:R-:W-:Y:S02]  /*bc50*/  IMAD.MOV.U32 R92, RZ, RZ, R106 ;  /* 0x000000ffff5c7224 */ /* 0x000fe400078e006a */
[----:B------:R-:W-:-:S04]  /*bc60*/  IMAD.MOV.U32 R93, RZ, RZ, R107 ;  /* 0x000000ffff5d7224 */ /* 0x000fc800078e006b */
[----:B------:R-:W-:Y:S01]  /*bc70*/  MOV R19, R104 ;  /* 0x0000006800137202 */ /* 0x000fe20000000f00 */
[----:B------:R-:W-:Y:S01]  /*bc80*/  HMMA.16816.F32 R40, R8, R12, R68 ;  /* 0x0000000c0828723c */ /* 0x000fe20000001844 */
[----:B------:R1:W-:Y:S01]  /*bc90*/  MUFU.EX2 R68, R0 ;  /* 0x0000000000447308 */ /* 0x0003e20000000800 */
[----:B------:R-:W-:-:S05]  /*bca0*/  IMAD.MOV.U32 R18, RZ, RZ, R105 ;  /* 0x000000ffff127224 */ /* 0x000fca00078e0069 */
[----:B------:R-:W-:Y:S01]  /*bcb0*/  MOV R70, R45 ;  /* 0x0000002d00467202 */ /* 0x000fe20000000f00 */
[----:B------:R-:W-:Y:S01]  /*bcc0*/  HMMA.16816.F32 R104, R8, R14, R80 ;  /* 0x0000000e0868723c */ /* 0x000fe20000001850 */
[----:B------:R2:W-:Y:S01]  /*bcd0*/  MUFU.EX2 R81, R2 ;  /* 0x0000000200517308 */ /* 0x0005e20000000800 */
[----:B------:R-:W-:Y:S02]  /*bce0*/  IMAD.MOV.U32 R71, RZ, RZ, R110 ;  /* 0x000000ffff477224 */ /* 0x000fe400078e006e */
[----:B------:R-:W-:-:S03]  /*bcf0*/  IMAD.MOV.U32 R69, RZ, RZ, R111 ;  /* 0x000000ffff457224 */ /* 0x000fc600078e006f */
[----:B------:R-:W-:Y:S01]  /*bd00*/  MOV R82, R18 ;  /* 0x0000001200527202 */ /* 0x000fe20000000f00 */
[C---:B------:R-:W-:Y:S01]  /*bd10*/  HMMA.16816.F32 R44, R8.reuse, R20, R84 ;  /* 0x00000014082c723c */ /* 0x040fe20000001854 */
[----:B-1----:R-:W-:Y:S02]  /*bd20*/  FFMA.FTZ R0, R198, c[0x0][0x23c], -R35 ;  /* 0x00008f00c6007a23 */ /* 0x002fe40000010823 */
[----:B------:R-:W-:Y:S02]  /*bd30*/  IMAD.MOV.U32 R18, RZ, RZ, R92 ;  /* 0x000000ffff127224 */ /* 0x000fe400078e005c */
[----:B------:R1:W-:Y:S01]  /*bd40*/  MUFU.EX2 R73, R0 ;  /* 0x0000000000497308 */ /* 0x0003e20000000800 */
[----:B------:R-:W-:Y:S01]  /*bd50*/  IMAD.MOV.U32 R92, RZ, RZ, R89 ;  /* 0x000000ffff5c7224 */ /* 0x000fe200078e0059 */
[----:B------:R-:W-:Y:S01]  /*bd60*/  MOV R89, R91 ;  /* 0x0000005b00597202 */ /* 0x000fe20000000f00 */
[----:B------:R-:W-:Y:S01]  /*bd70*/  HMMA.16816.F32 R108, R8, R22, R96 ;  /* 0x00000016086c723c */ /* 0x000fe20000001860 */
[----:B--2---:R-:W-:Y:S01]  /*bd80*/  LOP3.LUT R2, R25, UR8, R30, 0x96, !PT ;  /* 0x0000000819027c12 */ /* 0x004fe2000f8e961e */
[----:B------:R-:W-:Y:S01]  /*bd90*/  IMAD.MOV.U32 R91, RZ, RZ, R17 ;  /* 0x000000ffff5b7224 */ /* 0x000fe200078e0011 */
[----:B------:R-:W-:Y:S03]  /*bda0*/  LDSM.16.MT88.4 R20, [R218+0xa400] ;  /* 0x00a40000da14783b */ /* 0x000fe60000004200 */
[----:B------:R-:W-:-:S05]  /*bdb0*/  IMAD.WIDE.U32 R2, R2, -0x2daee0ad, RZ ;  /* 0xd2511f5302027825 */ /* 0x000fca00078e00ff */
[----:B------:R-:W-:Y:S01]  /*bdc0*/  LOP3.LUT R12, R2, 0xff, RZ, 0xc0, !PT ;  /* 0x000000ff020c7812 */ /* 0x000fe200078ec0ff */
[--C-:B-1----:R-:W-:Y:S01]  /*bdd0*/  FFMA.FTZ R0, R196, c[0x0][0x23c], -R35.reuse ;  /* 0x00008f00c4007a23 */ /* 0x102fe20000010823 */
[--C-:B------:R-:W-:Y:S02]  /*bde0*/  SHF.R.U32.HI R9, RZ, 0x10, R2.reuse ;  /* 0x00000010ff097819 */ /* 0x100fe40000011602 */
[----:B------:R-:W-:Y:S01]  /*bdf0*/  SHF.R.U32.HI R11, RZ, 0x18, R2 ;  /* 0x00000018ff0b7819 */ /* 0x000fe20000011602 */
[----:B------:R1:W-:Y:S02]  /*be00*/  MUFU.EX2 R80, R0 ;  /* 0x0000000000507308 */ /* 0x0003e40000000800 */
[----:B-1----:R-:W-:Y:S02]  /*be10*/  FFMA.FTZ R0, R192, c[0x0][0x23c], -R35 ;  /* 0x00008f00c0007a23 */ /* 0x002fe40000010823 */
[----:B------:R-:W-:Y:S01]  /*be20*/  IMAD.MOV.U32 R192, RZ, RZ, R82 ;  /* 0x000000ffffc07224 */ /* 0x000fe200078e0052 */
[----:B------:R-:W-:-:S03]  /*be30*/  MOV R82, R93 ;  /* 0x0000005d00527202 */ /* 0x000fc60000000f00 */
[----:B------:R1:W-:Y:S02]  /*be40*/  MUFU.EX2 R87, R0 ;  /* 0x0000000000577308 */ /* 0x0003e40000000800 */
[----:B-1----:R-:W-:-:S06]  /*be50*/  FFMA.FTZ R0, R200, c[0x0][0x23c], -R34 ;  /* 0x00008f00c8007a23 */ /* 0x002fcc0000010822 */
[----:B------:R1:W-:Y:S02]  /*be60*/  MUFU.EX2 R72, R0 ;  /* 0x0000000000487308 */ /* 0x0003e40000000800 */
[----:B-1----:R-:W-:Y:S02]  /*be70*/  LOP3.LUT R0, R27, UR8, R50, 0x96, !PT ;  /* 0x000000081b007c12 */ /* 0x002fe4000f8e9632 */
[----:B------:R-:W1:Y:S01]  /*be80*/  LDSM.16.MT88.4 R24, [R216+0x9400] ;  /* 0x00940000d818783b */ /* 0x000e620000004200 */
[----:B------:R-:W-:Y:S01]  /*be90*/  MOV R50, R69 ;  /* 0x0000004500327202 */ /* 0x000fe20000000f00 */
[----:B------:R-:W-:Y:S02]  /*bea0*/  IMAD.MOV.U32 R69, RZ, RZ, R92 ;  /* 0x000000ffff457224 */ /* 0x000fe400078e005c */
[----:B------:R-:W-:-:S04]  /*beb0*/  IMAD.WIDE.U32 R4, R0, -0x2daee0ad, RZ ;  /* 0xd2511f5300047825 */ /* 0x000fc800078e00ff */
[----:B------:R-:W-:Y:S01]  /*bec0*/  FFMA.FTZ R0, R193, c[0x0][0x23c], -R34 ;  /* 0x00008f00c1007a23 */ /* 0x000fe20000010822 */
[----:B------:R-:W-:Y:S01]  /*bed0*/  LOP3.LUT R6, R5, UR18, R38, 0x96, !PT ;  /* 0x0000001205067c12 */ /* 0x000fe2000f8e9626 */
[----:B------:R-:W-:Y:S01]  /*bee0*/  IMAD.MOV.U32 R193, RZ, RZ, R70 ;  /* 0x000000ffffc17224 */ /* 0x000fe200078e0046 */
[----:B------:R-:W-:Y:S01]  /*bef0*/  LOP3.LUT R7, R4, 0xffff, RZ, 0xc0, !PT ;  /* 0x0000ffff04077812 */ /* 0x000fe200078ec0ff */
[----:B------:R-:W-:Y:S01]  /*bf00*/  FFMA.FTZ R5, R194, c[0x0][0x23c], -R34 ;  /* 0x00008f00c2057a23 */ /* 0x000fe20000010822 */
[----:B------:R2:W-:Y:S01]  /*bf10*/  MUFU.EX2 R15, R0 ;  /* 0x00000000000f7308 */ /* 0x0005e20000000800 */
[----:B------:R-:W-:Y:S02]  /*bf20*/  LOP3.LUT R10, R4, 0xff, RZ, 0xc0, !PT ;  /* 0x000000ff040a7812 */ /* 0x000fe400078ec0ff */
[--C-:B------:R-:W-:Y:S02]  /*bf30*/  SHF.R.U32.HI R8, RZ, 0x10, R4.reuse ;  /* 0x00000010ff087819 */ /* 0x100fe40000011604 */
[----:B------:R-:W-:-:S02]  /*bf40*/  SHF.R.U32.HI R13, RZ, 0x18, R4 ;  /* 0x00000018ff0d7819 */ /* 0x000fc40000011604 */
[----:B------:R-:W-:Y:S01]  /*bf50*/  SHF.R.U32.HI R4, RZ, 0x8, R7 ;  /* 0x00000008ff047819 */ /* 0x000fe20000011607 */
[----:B------:R3:W4:Y:S01]  /*bf60*/  MUFU.EX2 R83, R5 ;  /* 0x0000000500537308 */ /* 0x0007220000000800 */
[----:B------:R-:W-:Y:S01]  /*bf70*/  FFMA.FTZ R7, R201, c[0x0][0x23c], -R32 ;  /* 0x00008f00c9077a23 */ /* 0x000fe20000010820 */
[----:B------:R-:W-:Y:S02]  /*bf80*/  LOP3.LUT R8, R8, 0xff, RZ, 0xc0, !PT ;  /* 0x000000ff08087812 */ /* 0x000fe400078ec0ff */
[----:B------:R-:W-:Y:S02]  /*bf90*/  PRMT R14, R10, 0x5410, R4 ;  /* 0x000054100a0e7816 */ /* 0x000fe40000000004 */
[----:B------:R-:W-:Y:S02]  /*bfa0*/  PRMT R10, R8, 0x5410, R13 ;  /* 0x00005410080a7816 */ /* 0x000fe4000000000d */
[----:B--2---:R-:W-:Y:S01]  /*bfb0*/  LOP3.LUT R0, R3, UR18, R28, 0x96, !PT ;  /* 0x0000001203007c12 */ /* 0x004fe2000f8e961c */
[----:B------:R2:W-:Y:S01]  /*bfc0*/  MUFU.EX2 R200, R7 ;  /* 0x0000000700c87308 */ /* 0x0005e20000000800 */
[----:B------:R-:W-:Y:S01]  /*bfd0*/  LOP3.LUT R3, R2, 0xffff, RZ, 0xc0, !PT ;  /* 0x0000ffff02037812 */ /* 0x000fe200078ec0ff */
[----:B------:R-:W-:Y:S01]  /*bfe0*/  LDSM.16.MT88.4 R28, [R216+0xb400] ;  /* 0x00b40000d81c783b */ /* 0x000fe20000004200 */
[----:B------:R-:W-:-:S02]  /*bff0*/  LOP3.LUT R2, R6, 0xffff, RZ, 0xc0, !PT ;  /* 0x0000ffff06027812 */ /* 0x000fc400078ec0ff */
[----:B------:R-:W-:Y:S01]  /*c000*/  SHF.R.U32.HI R4, RZ, 0x8, R3 ;  /* 0x00000008ff047819 */ /* 0x000fe20000011603 */
[----:B---3--:R-:W-:Y:S01]  /*c010*/  FFMA.FTZ R5, R208, c[0x0][0x23c], -R32 ;  /* 0x00008f00d0057a23 */ /* 0x008fe20000010820 */
[----:B------:R-:W-:Y:S01]  /*c020*/  LOP3.LUT R3, R9, 0xff, RZ, 0xc0, !PT ;  /* 0x000000ff09037812 */ /* 0x000fe200078ec0ff */
[----:B----4-:R-:W-:Y:S01]  /*c030*/  IMAD.MOV.U32 R201, RZ, RZ, R83 ;  /* 0x000000ffffc97224 */ /* 0x010fe200078e0053 */
[----:B------:R-:W-:Y:S01]  /*c040*/  LOP3.LUT R9, R6, 0xff, RZ, 0xc0, !PT ;  /* 0x000000ff06097812 */ /* 0x000fe200078ec0ff */
[----:B------:R3:W-:Y:S01]  /*c050*/  MUFU.EX2 R208, R5 ;  /* 0x0000000500d07308 */ /* 0x0007e20000000800 */
[----:B------:R-:W-:Y:S01]  /*c060*/  IMAD.MOV.U32 R83, RZ, RZ, R71 ;  /* 0x000000ffff537224 */ /* 0x000fe200078e0047 */
[----:B------:R-:W-:Y:S01]  /*c070*/  PRMT R17, R3, 0x5410, R11 ;  /* 0x0000541003117816 */ /* 0x000fe2000000000b */
[----:B------:R-:W-:Y:S01]  /*c080*/  IMAD.MOV.U32 R71, RZ, RZ, R19 ;  /* 0x000000ffff477224 */ /* 0x000fe200078e0013 */
[----:B------:R-:W-:Y:S01]  /*c090*/  MOV R19, R88 ;  /* 0x0000005800137202 */ /* 0x000fe20000000f00 */
[----:B------:R-:W-:Y:S01]  /*c0a0*/  IMAD.MOV.U32 R88, RZ, RZ, R90 ;  /* 0x000000ffff587224 */ /* 0x000fe200078e005a */
[----:B------:R-:W-:Y:S01]  /*c0b0*/  SHF.R.U32.HI R3, RZ, 0x10, R0 ;  /* 0x00000010ff037819 */ /* 0x000fe20000011600 */
[----:B------:R-:W-:Y:S01]  /*c0c0*/  IMAD.MOV.U32 R90, RZ, RZ, R16 ;  /* 0x000000ffff5a7224 */ /* 0x000fe200078e0010 */
[----:B------:R-:W-:Y:S01]  /*c0d0*/  PRMT R16, R12, 0x5410, R4 ;  /* 0x000054100c107816 */ /* 0x000fe20000000004 */
[----:B------:R-:W-:Y:S01]  /*c0e0*/  IMAD.MOV.U32 R70, RZ, RZ, R19 ;  /* 0x000000ffff467224 */ /* 0x000fe200078e0013 */
[--C-:B------:R-:W-:Y:S01]  /*c0f0*/  SHF.R.U32.HI R4, RZ, 0x10, R6.reuse ;  /* 0x00000010ff047819 */ /* 0x100fe20000011606 */
[----:B------:R-:W-:Y:S01]  /*c100*/  IMAD.MOV.U32 R51, RZ, RZ, R83 ;  /* 0x000000ffff337224 */ /* 0x000fe200078e0053 */
[----:B------:R-:W-:Y:S01]  /*c110*/  SHF.R.U32.HI R8, RZ, 0x18, R6 ;  /* 0x00000018ff087819 */ /* 0x000fe20000011606 */
[----:B------:R-:W-:Y:S01]  /*c120*/  IMAD.MOV.U32 R83, RZ, RZ, R94 ;  /* 0x000000ffff537224 */ /* 0x000fe200078e005e */
[----:B--2---:R-:W-:-:S02]  /*c130*/  LOP3.LUT R7, R0, 0xff, RZ, 0xc0, !PT ;  /* 0x000000ff00077812 */ /* 0x004fc400078ec0ff */
[----:B---3--:R-:W-:Y:S01]  /*c140*/  SHF.R.U32.HI R5, RZ, 0x8, R2 ;  /* 0x00000008ff057819 */ /* 0x008fe20000011602 */
[----:B------:R-:W-:Y:S01]  /*c150*/  FFMA.FTZ R2, R202, c[0x0][0x23c], -R32 ;  /* 0x00008f00ca027a23 */ /* 0x000fe20000010820 */
[----:B------:R-:W-:Y:S02]  /*c160*/  SHF.R.U32.HI R6, RZ, 0x18, R0 ;  /* 0x00000018ff067819 */ /* 0x000fe40000011600 */
[----:B------:R-:W-:Y:S01]  /*c170*/  PRMT R9, R9, 0x5410, R5 ;  /* 0x0000541009097816 */ /* 0x000fe20000000005 */
[----:B------:R2:W-:Y:S01]  /*c180*/  MUFU.EX2 R199, R2 ;  /* 0x0000000200c77308 */ /* 0x0005e20000000800 */
[----:B------:R-:W-:Y:S01]  /*c190*/  MOV R202, R87 ;  /* 0x0000005700ca7202 */ /* 0x000fe20000000f00 */
[----:B------:R-:W-:Y:S01]  /*c1a0*/  FFMA.FTZ R5, R203, c[0x0][0x23c], -R32 ;  /* 0x00008f00cb057a23 */ /* 0x000fe20000010820 */
[----:B------:R-:W-:Y:S01]  /*c1b0*/  LOP3.LUT R4, R4, 0xff, RZ, 0xc0, !PT ;  /* 0x000000ff04047812 */ /* 0x000fe200078ec0ff */
[----:B------:R-:W-:-:S03]  /*c1c0*/  IMAD.MOV.U32 R203, RZ, RZ, R15 ;  /* 0x000000ffffcb7224 */ /* 0x000fc600078e000f */
[----:B------:R-:W-:Y:S01]  /*c1d0*/  PRMT R12, R4, 0x5410, R8 ;  /* 0x00005410040c7816 */ /* 0x000fe20000000008 */
[----:B------:R3:W4:Y:S01]  /*c1e0*/  MUFU.EX2 R198, R5 ;  /* 0x0000000500c67308 */ /* 0x0007220000000800 */
[----:B------:R-:W-:Y:S02]  /*c1f0*/  F2FP.PACK_AB R4, R201, R203 ;  /* 0x000000cbc904723e */ /* 0x000fe400000000ff */
[----:B--2---:R-:W-:Y:S02]  /*c200*/  LOP3.LUT R2, R0, 0xffff, RZ, 0xc0, !PT ;  /* 0x0000ffff00027812 */ /* 0x004fe400078ec0ff */
[----:B------:R-:W-:Y:S01]  /*c210*/  LOP3.LUT R0, R3, 0xff, RZ, 0xc0, !PT ;  /* 0x000000ff03007812 */ /* 0x000fe200078ec0ff */
[--C-:B------:R-:W-:Y:S01]  /*c220*/  FFMA.FTZ R3, R204, c[0x0][0x23c], -R33.reuse ;  /* 0x00008f00cc037a23 */ /* 0x100fe20000010821 */
[----:B------:R-:W-:Y:S01]  /*c230*/  SHF.R.U32.HI R2, RZ, 0x8, R2 ;  /* 0x00000008ff027819 */ /* 0x000fe20000011602 */
[----:B------:R-:W-:Y:S01]  /*c240*/  IMAD.MOV.U32 R204, RZ, RZ, R80 ;  /* 0x000000ffffcc7224 */ /* 0x000fe200078e0050 */
[----:B------:R-:W-:Y:S01]  /*c250*/  PRMT R15, R0, 0x5410, R6 ;  /* 0x00005410000f7816 */ /* 0x000fe20000000006 */
[--C-:B------:R-:W-:Y:S01]  /*c260*/  HSET2.LE.AND R0, R14, R179.reuse, PT ;  /* 0x000000b30e007233 */ /* 0x100fe20003803000 */
[----:B------:R-:W-:Y:S01]  /*c270*/  PRMT R13, R7, 0x5410, R2 ;  /* 0x00005410070d7816 */ /* 0x000fe20000000002 */
[----:B------:R2:W-:Y:S01]  /*c280*/  MUFU.EX2 R196, R3 ;  /* 0x0000000300c47308 */ /* 0x0005e20000000800 */
[----:B------:R-:W-:Y:S01]  /*c290*/  F2FP.PACK_AB R2, R202, R204 ;  /* 0x000000ccca02723e */ /* 0x000fe200000000ff */
[----:B------:R-:W-:Y:S01]  /*c2a0*/  FFMA.FTZ R7, R195, c[0x0][0x23c], -R33 ;  /* 0x00008f00c3077a23 */ /* 0x000fe20000010821 */
[----:B---3--:R-:W-:Y:S01]  /*c2b0*/  HSET2.LE.AND R5, R9, R179, PT ;  /* 0x000000b309057233 */ /* 0x008fe20003803000 */
[----:B------:R-:W-:-:S04]  /*c2c0*/  F2FP.PACK_AB R6, R73, R68 ;  /* 0x000000444906723e */ /* 0x000fc800000000ff */
[----:B------:R-:W3:Y:S01]  /*c2d0*/  MUFU.EX2 R197, R7 ;  /* 0x0000000700c57308 */ /* 0x000ee20000000800 */
[----:B------:R-:W-:Y:S01]  /*c2e0*/  LOP3.LUT R8, R5, R6, RZ, 0xc0, !PT ;  /* 0x0000000605087212 */ /* 0x000fe200078ec0ff */
[--C-:B--2---:R-:W-:Y:S01]  /*c2f0*/  HSET2.LE.AND R3, R10, R179.reuse, PT ;  /* 0x000000b30a037233 */ /* 0x104fe20003803000 */
[----:B------:R-:W-:Y:S01]  /*c300*/  LOP3.LUT R10, R0, R2, RZ, 0xc0, !PT ;  /* 0x00000002000a7212 */ /* 0x000fe200078ec0ff */
[--C-:B------:R-:W-:Y:S01]  /*c310*/  FFMA.FTZ R2, R205, c[0x0][0x23c], -R33.reuse ;  /* 0x00008f00cd027a23 */ /* 0x100fe20000010821 */
[----:B------:R-:W-:Y:S01]  /*c320*/  MOV R205, R81 ;  /* 0x0000005100cd7202 */ /* 0x000fe20000000f00 */
[----:B------:R-:W-:Y:S01]  /*c330*/  HSET2.LE.AND R0, R12, R179, PT ;  /* 0x000000b30c007233 */ /* 0x000fe20003803000 */
[----:B------:R-:W-:Y:S01]  /*c340*/  LOP3.LUT R11, R3, R4, RZ, 0xc0, !PT ;  /* 0x00000004030b7212 */ /* 0x000fe200078ec0ff */
[----:B------:R2:W-:Y:S01]  /*c350*/  MUFU.EX2 R195, R2 ;  /* 0x0000000200c37308 */ /* 0x0005e20000000800 */
[----:B------:R-:W-:Y:S02]  /*c360*/  FFMA.FTZ R3, R206, c[0x0][0x23c], -R33 ;  /* 0x00008f00ce037a23 */ /* 0x000fe40000010821 */
[----:B------:R-:W-:-:S05]  /*c370*/  IMAD.MOV.U32 R206, RZ, RZ, R95 ;  /* 0x000000ffffce7224 */ /* 0x000fca00078e005f */
[----:B------:R5:W1:Y:S01]  /*c380*/  MUFU.EX2 R194, R3 ;  /* 0x0000000300c27308 */ /* 0x000a620000000800 */
[----:B--2---:R-:W-:-:S04]  /*c390*/  F2FP.PACK_AB R2, R205, R72 ;  /* 0x00000048cd02723e */ /* 0x004fc800000000ff */
[----:B------:R-:W-:Y:S01]  /*c3a0*/  LOP3.LUT R9, R0, R2, RZ, 0xc0, !PT ;  /* 0x0000000200097212 */ /* 0x000fe200078ec0ff */
[--C-:B------:R-:W-:Y:S01]  /*c3b0*/  HSET2.LE.AND R0, R16, R179.reuse, PT ;  /* 0x000000b310007233 */ /* 0x100fe20003803000 */
[----:B----4-:R-:W-:Y:S01]  /*c3c0*/  F2FP.PACK_AB R2, R198, R199 ;  /* 0x000000c7c602723e */ /* 0x010fe200000000ff */
[----:B-----5:R-:W-:Y:S01]  /*c3d0*/  IMAD.MOV.U32 R3, RZ, RZ, R71 ;  /* 0x000000ffff037224 */ /* 0x020fe200078e0047 */
[----:B------:R-:W-:Y:S02]  /*c3e0*/  MOV R71, R18 ;  /* 0x0000001200477202 */ /* 0x000fe40000000f00 */
[----:B------:R-:W-:Y:S01]  /*c3f0*/  LOP3.LUT R6, R0, R2, RZ, 0xc0, !PT ;  /* 0x0000000200067212 */ /* 0x000fe200078ec0ff */
[--C-:B------:R-:W-:Y:S01]  /*c400*/  HSET2.LE.AND R0, R17, R179.reuse, PT ;  /* 0x000000b311007233 */ /* 0x100fe20003803000 */
[----:B---3--:R-:W-:Y:S01]  /*c410*/  F2FP.PACK_AB R2, R197, R196 ;  /* 0x000000c4c502723e */ /* 0x008fe200000000ff */
[----:B------:R-:W2:Y:S01]  /*c420*/  LDSM.16.MT88.4 R16, [R218+0x9400] ;  /* 0x00940000da10783b */ /* 0x000ea20000004200 */
[----:B-1----:R-:W-:Y:S02]  /*c430*/  HMMA.16816.F32 R112, R8, R24, R112 ;  /* 0x000000180870723c */ /* 0x002fe40000001870 */
[----:B------:R-:W-:Y:S01]  /*c440*/  LOP3.LUT R7, R0, R2, RZ, 0xc0, !PT ;  /* 0x0000000200077212 */ /* 0x000fe200078ec0ff */
[----:B------:R-:W-:Y:S01]  /*c450*/  HSET2.LE.AND R0, R13, R179, PT ;  /* 0x000000b30d007233 */ /* 0x000fe20003803000 */
[----:B------:R-:W-:-:S04]  /*c460*/  F2FP.PACK_AB R2, R200, R208 ;  /* 0x000000d0c802723e */ /* 0x000fc800000000ff */
[----:B------:R-:W-:Y:S01]  /*c470*/  LOP3.LUT R4, R0, R2, RZ, 0xc0, !PT ;  /* 0x0000000200047212 */ /* 0x000fe200078ec0ff */
[----:B------:R-:W-:Y:S01]  /*c480*/  HSET2.LE.AND R0, R15, R179, PT ;  /* 0x000000b30f007233 */ /* 0x000fe20003803000 */
[----:B------:R-:W-:Y:S01]  /*c490*/  F2FP.PACK_AB R2, R194, R195 ;  /* 0x000000c3c202723e */ /* 0x000fe200000000ff */
[----:B------:R-:W1:Y:S01]  /*c4a0*/  LDSM.16.MT88.4 R12, [R216+0xa400] ;  /* 0x00a40000d80c783b */ /* 0x000e620000004200 */
[C---:B------:R-:W-:Y:S02]  /*c4b0*/  HMMA.16816.F32 R160, R8.reuse, R20, R160 ;  /* 0x0000001408a0723c */ /* 0x040fe400000018a0 */
[----:B------:R-:W-:Y:S01]  /*c4c0*/  LOP3.LUT R5, R0, R2, RZ, 0xc0, !PT ;  /* 0x0000000200057212 */ /* 0x000fe200078ec0ff */
[----:B------:R-:W-:Y:S01]  /*c4d0*/  IMAD.MOV.U32 R2, RZ, RZ, R36 ;  /* 0x000000ffff027224 */ /* 0x000fe200078e0024 */
[----:B------:R-:W-:Y:S02]  /*c4e0*/  MOV R0, R37 ;  /* 0x0000002500007202 */ /* 0x000fe40000000f00 */
[----:B------:R-:W3:Y:S02]  /*c4f0*/  LDSM.16.MT88.4 R36, [R218+0xb400] ;  /* 0x00b40000da24783b */ /* 0x000ee40000004200 */
[----:B------:R-:W-:Y:S08]  /*c500*/  HMMA.16816.F32 R172, R8, R22, R172 ;  /* 0x0000001608ac723c */ /* 0x000ff000000018ac */
[C---:B------:R-:W-:Y:S07]  /*c510*/  HMMA.16816.F32 R96, R4.reuse, R24, R116 ;  /* 0x000000180460723c */ /* 0x040fee0000001874 */
[----:B------:R-:W-:Y:S01]  /*c520*/  IMAD.MOV.U32 R24, RZ, RZ, R206 ;  /* 0x000000ffff187224 */ /* 0x000fe200078e00ce */
[----:B------:R-:W-:Y:S01]  /*c530*/  HMMA.16816.F32 R92, R4, R26, R120 ;  /* 0x0000001a045c723c */ /* 0x000fe20000001878 */
[----:B------:R-:W-:Y:S01]  /*c540*/  IMAD.MOV.U32 R206, RZ, RZ, R73 ;  /* 0x000000ffffce7224 */ /* 0x000fe200078e0049 */
[----:B------:R-:W-:-:S05]  /*c550*/  MOV R25, R2 ;  /* 0x0000000200197202 */ /* 0x000fca0000000f00 */
[----:B------:R-:W-:Y:S01]  /*c560*/  IMAD.MOV.U32 R121, RZ, RZ, R90 ;  /* 0x000000ffff797224 */ /* 0x000fe200078e005a */
[----:B--2---:R-:W-:Y:S01]  /*c570*/  HMMA.16816.F32 R84, R4, R18, R136 ;  /* 0x000000120454723c */ /* 0x004fe20000001888 */
[----:B------:R-:W-:Y:S01]  /*c580*/  IMAD.MOV.U32 R122, RZ, RZ, R88 ;  /* 0x000000ffff7a7224 */ /* 0x000fe200078e0058 */
[----:B------:R-:W-:Y:S01]  /*c590*/  MOV R123, R89 ;  /* 0x00000059007b7202 */ /* 0x000fe20000000f00 */
[----:B------:R-:W-:-:S04]  /*c5a0*/  IMAD.MOV.U32 R120, RZ, RZ, R91 ;  /* 0x000000ffff787224 */ /* 0x000fc800078e005b */
[----:B------:R-:W-:Y:S01]  /*c5b0*/  MOV R137, R82 ;  /* 0x0000005200897202 */ /* 0x000fe20000000f00 */
[----:B------:R-:W-:Y:S01]  /*c5c0*/  IMAD.MOV.U32 R136, RZ, RZ, R83 ;  /* 0x000000ffff887224 */ /* 0x000fe200078e0053 */
[----:B-1----:R-:W-:Y:S01]  /*c5d0*/  HMMA.16816.F32 R144, R8, R12, R144 ;  /* 0x0000000c0890723c */ /* 0x002fe20000001890 */
[----:B------:R-:W-:Y:S02]  /*c5e0*/  IMAD.MOV.U32 R139, RZ, RZ, R78 ;  /* 0x000000ffff8b7224 */ /* 0x000fe400078e004e */
[----:B------:R-:W-:-:S05]  /*c5f0*/  IMAD.MOV.U32 R138, RZ, RZ, R79 ;  /* 0x000000ffff8a7224 */ /* 0x000fca00078e004f */
[C---:B------:R-:W-:Y:S07]  /*c600*/  HMMA.16816.F32 R80, R4.reuse, R12, R148 ;  /* 0x0000000c0450723c */ /* 0x040fee0000001894 */
[----:B------:R-:W-:Y:S01]  /*c610*/  IMAD.MOV.U32 R151, RZ, RZ, R0 ;  /* 0x000000ffff977224 */ /* 0x000fe200078e0000 */
[----:B------:R-:W-:Y:S01]  /*c620*/  MOV R148, R77 ;  /* 0x0000004d00947202 */ /* 0x000fe20000000f00 */
[----:B------:R-:W-:Y:S01]  /*c630*/  IMAD.U32 R0, RZ, RZ, UR33 ;  /* 0x00000021ff007e24 */ /* 0x000fe2000f8e00ff */
[----:B------:R-:W-:Y:S01]  /*c640*/  MOV R150, R72 ;  /* 0x0000004800967202 */ /* 0x000fe20000000f00 */
[----:B------:R-:W-:Y:S01]  /*c650*/  IMAD.MOV.U32 R149, RZ, RZ, R76 ;  /* 0x000000ffff957224 */ /* 0x000fe200078e004c */
[----:B------:R-:W-:Y:S02]  /*c660*/  HMMA.16816.F32 R88, R4, R16, R132 ;  /* 0x000000100458723c */ /* 0x000fe40000001884 */
[----:B------:R-:W-:Y:S01]  /*c670*/  LOP3.LUT R0, R189, UR4, R0, 0x96, !PT ;  /* 0x00000004bd007c12 */ /* 0x000fe2000f8e9600 */
[----:B------:R-:W-:-:S04]  /*c680*/  UMOV UR4, UR29 ;  /* 0x0000001d00047c82 */ /* 0x000fc80008000000 */
[----:B------:R-:W-:Y:S01]  /*c690*/  IMAD.WIDE.U32 R12, R0, -0x326172a9, RZ ;  /* 0xcd9e8d57000c7825 */ /* 0x000fe200078e00ff */
[----:B------:R-:W-:Y:S04]  /*c6a0*/  HMMA.16816.F32 R76, R4, R14, R152 ;  /* 0x0000000e044c723c */ /* 0x000fe80000001898 */
[----:B------:R-:W-:-:S03]  /*c6b0*/  LOP3.LUT R0, R49, UR14, R12, 0x96, !PT ;  /* 0x0000000e31007c12 */ /* 0x000fc6000f8e960c */
[----:B------:R-:W-:Y:S01]  /*c6c0*/  IMAD.MOV.U32 R154, RZ, RZ, R74 ;  /* 0x000000ffff9a7224 */ /* 0x000fe200078e004a */
[----:B------:R-:W-:Y:S01]  /*c6d0*/  MOV R155, R75 ;  /* 0x0000004b009b7202 */ /* 0x000fe20000000f00 */
[----:B------:R-:W-:Y:S03]  /*c6e0*/  HMMA.16816.F32 R64, R4, R28, R64 ;  /* 0x0000001c0440723c */ /* 0x000fe60000001840 */
[----:B------:R-:W-:-:S05]  /*c6f0*/  LOP3.LUT R2, R13, UR16, R154, 0x96, !PT ;  /* 0x000000100d027c12 */ /* 0x000fca000f8e969a */
[C---:B------:R-:W-:Y:S07]  /*c700*/  HMMA.16816.F32 R72, R4.reuse, R20, R164 ;  /* 0x000000140448723c */ /* 0x040fee00000018a4 */
[----:B------:R-:W-:Y:S01]  /*c710*/  IMAD.MOV.U32 R164, RZ, RZ, R68 ;  /* 0x000000ffffa47224 */ /* 0x000fe200078e0044 */
[----:B------:R-:W-:Y:S01]  /*c720*/  MOV R166, R70 ;  /* 0x0000004600a67202 */ /* 0x000fe20000000f00 */
[----:B------:R-:W-:Y:S01]  /*c730*/  IMAD.MOV.U32 R165, RZ, RZ, R69 ;  /* 0x000000ffffa57224 */ /* 0x000fe200078e0045 */
[----:B------:R-:W-:Y:S01]  /*c740*/  HMMA.16816.F32 R60, R4, R30, R60 ;  /* 0x0000001e043c723c */ /* 0x000fe2000000183c */
[----:B------:R-:W-:-:S07]  /*c750*/  IMAD.MOV.U32 R167, RZ, RZ, R71 ;  /* 0x000000ffffa77224 */ /* 0x000fce00078e0047 */
[C---:B------:R-:W-:Y:S01]  /*c760*/  HMMA.16816.F32 R68, R4.reuse, R22, R168 ;  /* 0x000000160444723c */ /* 0x040fe200000018a8 */
[----:B------:R-:W-:Y:S06]  /*c770*/  LDSM.16.MT88.4 R20, [R218+0x9800] ;  /* 0x00980000da14783b */ /* 0x000fec0000004200 */
[----:B------:R-:W-:Y:S01]  /*c780*/  IMAD.MOV.U32 R170, RZ, RZ, R149 ;  /* 0x000000ffffaa7224 */ /* 0x000fe200078e0095 */
[----:B------:R-:W-:Y:S01]  /*c790*/  MOV R149, R121 ;  /* 0x0000007900957202 */ /* 0x000fe20000000f00 */
[----:B---3--:R-:W-:Y:S01]  /*c7a0*/  HMMA.16816.F32 R56, R4, R36, R56 ;  /* 0x000000240438723c */ /* 0x008fe20000001838 */
[----:B------:R-:W-:-:S02]  /*c7b0*/  IMAD.MOV.U32 R121, RZ, RZ, R3 ;  /* 0x000000ffff797224 */ /* 0x000fc400078e0003 */
[----:B------:R-:W-:-:S04]  /*c7c0*/  IMAD.WIDE.U32 R2, R2, -0x2daee0ad, RZ ;  /* 0xd2511f5302027825 */ /* 0x000fc800078e00ff */
[----:B------:R-:W-:Y:S01]  /*c7d0*/  IMAD.MOV.U32 R169, RZ, RZ, R166 ;  /* 0x000000ffffa97224 */ /* 0x000fe200078e00a6 */
[----:B------:R-:W-:Y:S01]  /*c7e0*/  HMMA.16816.F32 R52, R4, R38, R52 ;  /* 0x000000260434723c */ /* 0x000fe20000001834 */
[----:B------:R-:W-:Y:S01]  /*c7f0*/  LOP3.LUT R3, R3, UR13, R178, 0x96, !PT ;  /* 0x0000000d03037c12 */ /* 0x000fe2000f8e96b2 */
[----:B------:R-:W-:Y:S01]  /*c800*/  IMAD.MOV.U32 R171, RZ, RZ, R151 ;  /* 0x000000ffffab7224 */ /* 0x000fe200078e0097 */
[----:B------:R-:W-:Y:S01]  /*c810*/  MOV R166, R148 ;  /* 0x0000009400a67202 */ /* 0x000fe20000000f00 */
[----:B------:R-:W-:Y:S02]  /*c820*/  IMAD.MOV.U32 R148, RZ, RZ, R120 ;  /* 0x000000ffff947224 */ /* 0x000fe400078e0078 */
[----:B------:R-:W-:Y:S02]  /*c830*/  IMAD.MOV.U32 R120, RZ, RZ, R193 ;  /* 0x000000ffff787224 */ /* 0x000fe400078e00c1 */
[----:B------:R-:W-:Y:S01]  /*c840*/  IMAD.WIDE.U32 R4, R0, -0x2daee0ad, RZ ;  /* 0xd2511f5300047825 */ /* 0x000fe200078e00ff */
[----:B------:R-:W-:Y:S03]  /*c850*/  HMMA.16816.F32 R152, R8, R28, R40 ;  /* 0x0000001c0898723c */ /* 0x000fe60000001828 */
[----:B------:R-:W-:Y:S01]  /*c860*/  IMAD.MOV.U32 R7, RZ, RZ, R149 ;  /* 0x000000ffff077224 */ /* 0x000fe200078e0095 */
[----:B------:R-:W-:Y:S01]  /*c870*/  LOP3.LUT R0, R5, UR11, R2, 0x96, !PT ;  /* 0x0000000b05007c12 */ /* 0x000fe2000f8e9602 */
[----:B------:R-:W-:-:S02]  /*c880*/  FFMA.FTZ R5, R190, c[0x0][0x23c], -R32 ;  /* 0x00008f00be057a23 */ /* 0x000fc40000010820 */
[----:B------:R-:W-:Y:S01]  /*c890*/  MOV R43, R164 ;  /* 0x000000a4002b7202 */ /* 0x000fe20000000f00 */
[----:B------:R-:W-:Y:S01]  /*c8a0*/  IMAD.MOV.U32 R42, RZ, RZ, R165 ;  /* 0x000000ffff2a7224 */ /* 0x000fe200078e00a5 */
[----:B------:R-:W-:Y:S01]  /*c8b0*/  MOV R165, R136 ;  /* 0x0000008800a57202 */ /* 0x000fe20000000f00 */
[----:B------:R-:W-:Y:S01]  /*c8c0*/  IMAD.MOV.U32 R164, RZ, RZ, R137 ;  /* 0x000000ffffa47224 */ /* 0x000fe200078e0089 */
[----:B------:R-:W-:Y:S01]  /*c8d0*/  MOV R137, R50 ;  /* 0x0000003200897202 */ /* 0x000fe20000000f00 */
[----:B------:R-:W-:Y:S01]  /*c8e0*/  IMAD.MOV.U32 R136, RZ, RZ, R51 ;  /* 0x000000ffff887224 */ /* 0x000fe200078e0033 */
[----:B------:R1:W-:Y:S01]  /*c8f0*/  MUFU.EX2 R193, R5 ;  /* 0x0000000500c17308 */ /* 0x0003e20000000800 */
[----:B------:R-:W-:Y:S01]  /*c900*/  IMAD.WIDE.U32 R2, R3, -0x326172a9, RZ ;  /* 0xcd9e8d5703027825 */ /* 0x000fe200078e00ff */
[----:B------:R-:W-:Y:S01]  /*c910*/  HMMA.16816.F32 R116, R8, R26, R184 ;  /* 0x0000001a0874723c */ /* 0x000fe200000018b8 */
[----:B------:R-:W-:Y:S02]  /*c920*/  MOV R178, R165 ;  /* 0x000000a500b27202 */ /* 0x000fe40000000f00 */
[----:B------:R-:W-:Y:S01]  /*c930*/  IMAD.WIDE.U32 R50, R0, -0x326172a9, RZ ;  /* 0xcd9e8d5700327825 */ /* 0x000fe200078e00ff */
[----:B------:R-:W-:-:S02]  /*c940*/  LOP3.LUT R3, R3, UR12, R48, 0x96, !PT ;  /* 0x0000000c03037c12 */ /* 0x000fc4000f8e9630 */
[----:B------:R-:W-:Y:S01]  /*c950*/  MOV R165, R25 ;  /* 0x0000001900a57202 */ /* 0x000fe20000000f00 */
[----:B------:R-:W-:Y:S01]  /*c960*/  FFMA.FTZ R0, R191, c[0x0][0x23c], -R32 ;  /* 0x00008f00bf007a23 */ /* 0x000fe20000010820 */
[C---:B------:R-:W-:Y:S01]  /*c970*/  HMMA.16816.F32 R132, R8.reuse, R14, R156 ;  /* 0x0000000e0884723c */ /* 0x040fe2000000189c */
[----:B------:R-:W-:Y:S01]  /*c980*/  IMAD.MOV.U32 R187, RZ, RZ, R170 ;  /* 0x000000ffffbb7224 */ /* 0x000fe200078e00aa */
[----:B------:R-:W-:Y:S01]  /*c990*/  MOV R191, R169 ;  /* 0x000000a900bf7202 */ /* 0x000fe20000000f00 */
[----:B------:R2:W-:Y:S01]  /*c9a0*/  MUFU.EX2 R190, R0 ;  /* 0x0000000000be7308 */ /* 0x0005e20000000800 */
[----:B------:R-:W-:Y:S01]  /*c9b0*/  MOV R169, R148 ;  /* 0x0000009400a97202 */ /* 0x000fe20000000f00 */
[----:B------:R-:W-:Y:S01]  /*c9c0*/  FFMA.FTZ R6, R209, c[0x0][0x23c], -R32 ;  /* 0x00008f00d1067a23 */ /* 0x000fe20000010820 */
[----:B-1----:R-:W-:Y:S01]  /*c9d0*/  LOP3.LUT R5, R51, UR10, R2, 0x96, !PT ;  /* 0x0000000a33057c12 */ /* 0x002fe2000f8e9602 */
[----:B------:R-:W-:Y:S01]  /*c9e0*/  IMAD.WIDE.U32 R2, R3, -0x2daee0ad, RZ ;  /* 0xd2511f5303027825 */ /* 0x000fe200078e00ff */
[----:B------:R-:W-:Y:S01]  /*c9f0*/  MOV R148, R139 ;  /* 0x0000008b00947202 */ /* 0x000fe20000000f00 */
[----:B------:R-:W-:Y:S01]  /*ca00*/  HMMA.16816.F32 R128, R8, R16, R128 ;  /* 0x000000100880723c */ /* 0x000fe20000001880 */
[----:B------:R-:W-:Y:S01]  /*ca10*/  MOV R184, R121 ;  /* 0x0000007900b87202 */ /* 0x000fe20000000f00 */
[----:B------:R-:W-:-:S04]  /*ca20*/  IMAD.WIDE.U32 R48, R5, -0x2daee0ad, RZ ;  /* 0xd2511f5305307825 */ /* 0x000fc800078e00ff */
[----:B------:R-:W-:Y:S01]  /*ca30*/  FFMA.FTZ R5, R210, c[0x0][0x23c], -R33 ;  /* 0x00008f00d2057a23 */ /* 0x000fe20000010821 */
[----:B------:R-:W-:Y:S01]  /*ca40*/  LOP3.LUT R2, R49, UR7, R2, 0x96, !PT ;  /* 0x0000000731027c12 */ /* 0x000fe2000f8e9602 */
[----:B------:R-:W-:Y:S01]  /*ca50*/  IMAD.MOV.U32 R210, RZ, RZ, R187 ;  /* 0x000000ffffd27224 */ /* 0x000fe200078e00bb */
[C---:B------:R-:W-:Y:S01]  /*ca60*/  HMMA.16816.F32 R124, R8.reuse, R18, R124 ;  /* 0x00000012087c723c */ /* 0x040fe2000000187c */
[----:B--2---:R-:W-:Y:S01]  /*ca70*/  FFMA.FTZ R0, R207, c[0x0][0x23c], -R32 ;  /* 0x00008f00cf007a23 */ /* 0x004fe20000010820 */
[----:B------:R-:W-:Y:S01]  /*ca80*/  MUFU.EX2 R188, R5 ;  /* 0x0000000500bc7308 */ /* 0x000fe20000000800 */
[----:B------:R-:W-:Y:S02]  /*ca90*/  IMAD.MOV.U32 R170, RZ, RZ, R171 ;  /* 0x000000ffffaa7224 */ /* 0x000fe400078e00ab */
[----:B------:R-:W-:Y:S01]  /*caa0*/  IMAD.MOV.U32 R149, RZ, RZ, R138 ;  /* 0x000000ffff957224 */ /* 0x000fe200078e008a */
[----:B------:R-:W-:Y:S01]  /*cab0*/  MOV R138, R142 ;  /* 0x0000008e008a7202 */ /* 0x000fe20000000f00 */
[----:B------:R-:W-:Y:S01]  /*cac0*/  IMAD.MOV.U32 R168, RZ, RZ, R140 ;  /* 0x000000ffffa87224 */ /* 0x000fe200078e008c */
[----:B------:R-:W-:Y:S01]  /*cad0*/  HMMA.16816.F32 R156, R8, R36, R44 ;  /* 0x00000024089c723c */ /* 0x000fe2000000182c */
[----:B------:R-:W-:Y:S01]  /*cae0*/  IMAD.MOV.U32 R171, RZ, RZ, R141 ;  /* 0x000000ffffab7224 */ /* 0x000fe200078e008d */
[----:B------:R1:W-:Y:S01]  /*caf0*/  MUFU.EX2 R189, R0 ;  /* 0x0000000000bd7308 */ /* 0x0003e20000000800 */
[----:B------:R-:W-:Y:S01]  /*cb00*/  IMAD.MOV.U32 R139, RZ, RZ, R143 ;  /* 0x000000ffff8b7224 */ /* 0x000fe200078e008f */
[----:B------:R-:W-:Y:S01]  /*cb10*/  LDSM.16.MT88.4 R44, [R218+0xb800] ;  /* 0x00b80000da2c783b */ /* 0x000fe20000004200 */
[----:B------:R-:W-:-:S02]  /*cb20*/  IMAD.MOV.U32 R151, RZ, RZ, R192 ;  /* 0x000000ffff977224 */ /* 0x000fc400078e00c0 */
[----:B------:R-:W-:Y:S01]  /*cb30*/  IMAD.MOV.U32 R207, RZ, RZ, R122 ;  /* 0x000000ffffcf7224 */ /* 0x000fe200078e007a */
[----:B------:R-:W-:Y:S01]  /*cb40*/  HMMA.16816.F32 R140, R8, R30, R104 ;  /* 0x0000001e088c723c */ /* 0x000fe20000001868 */
[----:B------:R-:W-:Y:S01]  /*cb50*/  LDSM.16.MT88.4 R28, [R218+0xa800] ;  /* 0x00a80000da1c783b */ /* 0x000fe20000004200 */
[----:B------:R2:W3:Y:S01]  /*cb60*/  MUFU.EX2 R192, R6 ;  /* 0x0000000600c07308 */ /* 0x0004e20000000800 */
[----:B------:R-:W-:-:S05]  /*cb70*/  IMAD.MOV.U32 R209, RZ, RZ, R150 ;  /* 0x000000ffffd17224 */ /* 0x000fca00078e0096 */
[----:B------:R-:W-:Y:S01]  /*cb80*/  HMMA.16816.F32 R104, R8, R38, R108 ;  /* 0x000000260868723c */ /* 0x000fe2000000186c */
[----:B------:R-:W-:Y:S01]  /*cb90*/  LDSM.16.MT88.4 R36, [R216+0xb800] ;  /* 0x00b80000d824783b */ /* 0x000fe20000004200 */
[----:B-1----:R-:W-:Y:S01]  /*cba0*/  LOP3.LUT R0, R3, UR9, R4, 0x96, !PT ;  /* 0x0000000903007c12 */ /* 0x002fe2000f8e9604 */
[----:B------:R-:W-:-:S04]  /*cbb0*/  IMAD.WIDE.U32 R2, R2, -0x326172a9, RZ ;  /* 0xcd9e8d5702027825 */ /* 0x000fc800078e00ff */
[----:B------:R-:W-:Y:S01]  /*cbc0*/  IMAD.WIDE.U32 R40, R0, -0x326172a9, RZ ;  /* 0xcd9e8d5700287825 */ /* 0x000fe200078e00ff */
[C---:B------:R-:W-:Y:S02]  /*cbd0*/  LOP3.LUT R0, R2.reuse, 0xffff, RZ, 0xc0, !PT ;  /* 0x0000ffff02007812 */ /* 0x040fe400078ec0ff */
[----:B------:R-:W-:Y:S01]  /*cbe0*/  LOP3.LUT R5, R2, 0xff, RZ, 0xc0, !PT ;  /* 0x000000ff02057812 */ /* 0x000fe200078ec0ff */
[----:B------:R-:W-:Y:S01]  /*cbf0*/  FFMA.FTZ R4, R232, c[0x0][0x23c], -R33 ;  /* 0x00008f00e8047a23 */ /* 0x000fe20000010821 */
[----:B------:R-:W-:Y:S01]  /*cc00*/  SHF.R.U32.HI R14, RZ, 0x10, R2 ;  /* 0x00000010ff0e7819 */ /* 0x000fe20000011602 */
[----:B------:R-:W-:Y:S01]  /*cc10*/  IMAD.MOV.U32 R111, RZ, RZ, R166 ;  /* 0x000000ffff6f7224 */ /* 0x000fe200078e00a6 */
[----:B------:R-:W-:Y:S01]  /*cc20*/  SHF.R.U32.HI R15, RZ, 0x18, R2 ;  /* 0x00000018ff0f7819 */ /* 0x000fe20000011602 */
[----:B------:R1:W4:Y:S01]  /*cc30*/  MUFU.EX2 R187, R4 ;  /* 0x0000000400bb7308 */ /* 0x0003220000000800 */
[----:B------:R-:W-:Y:S01]  /*cc40*/  LOP3.LUT R2, R3, UR17, R40, 0x96, !PT ;  /* 0x0000001103027c12 */ /* 0x000fe2000f8e9628 */
[----:B------:R-:W-:Y:S01]  /*cc50*/  IMAD.MOV.U32 R166, RZ, RZ, R24 ;  /* 0x000000ffffa67224 */ /* 0x000fe200078e0018 */
[----:B------:R-:W-:Y:S01]  /*cc60*/  MOV R232, R7 ;  /* 0x0000000700e87202 */ /* 0x000fe20000000f00 */
[----:B------:R-:W5:Y:S01]  /*cc70*/  LDSM.16.MT88.4 R24, [R216+0x9800] ;  /* 0x00980000d818783b */ /* 0x000f620000004200 */
[C---:B------:R-:W-:Y:S01]  /*cc80*/  LOP3.LUT R3, R2.reuse, 0xffff, RZ, 0xc0, !PT ;  /* 0x0000ffff02037812 */ /* 0x040fe200078ec0ff */
[----:B------:R-:W-:Y:S01]  /*cc90*/  IMAD.MOV.U32 R108, RZ, RZ, R120 ;  /* 0x000000ffff6c7224 */ /* 0x000fe200078e0078 */
[----:B------:R-:W-:Y:S01]  /*cca0*/  LOP3.LUT R7, R2, 0xff, RZ, 0xc0, !PT ;  /* 0x000000ff02077812 */ /* 0x000fe200078ec0ff */
[----:B------:R-:W-:Y:S01]  /*ccb0*/  IMAD.MOV.U32 R110, RZ, RZ, R148 ;  /* 0x000000ffff6e7224 */ /* 0x000fe200078e0094 */
[----:B--2---:R-:W-:Y:S01]  /*ccc0*/  SHF.R.U32.HI R6, RZ, 0x18, R2 ;  /* 0x00000018ff067819 */ /* 0x004fe20000011602 */
[----:B------:R-:W-:Y:S01]  /*ccd0*/  IMAD.MOV.U32 R10, RZ, RZ, R136 ;  /* 0x000000ffff0a7224 */ /* 0x000fe200078e0088 */
[----:B------:R-:W-:-:S02]  /*cce0*/  MOV R109, R123 ;  /* 0x0000007b006d7202 */ /* 0x000fc40000000f00 */
[----:B------:R-:W-:Y:S02]  /*ccf0*/  MOV R9, R151 ;  /* 0x0000009700097202 */ /* 0x000fe40000000f00 */
[----:B------:R-:W-:Y:S02]  /*cd00*/  MOV R11, R137 ;  /* 0x00000089000b7202 */ /* 0x000fe40000000f00 */
[----:B-1----:R-:W-:Y:S01]  /*cd10*/  SHF.R.U32.HI R4, RZ, 0x8, R0 ;  /* 0x00000008ff047819 */ /* 0x002fe20000011600 */
[----:B------:R-:W-:Y:S02]  /*cd20*/  FFMA.FTZ R0, R233, c[0x0][0x23c], -R33 ;  /* 0x00008f00e9007a23 */ /* 0x000fe40000010821 */
[----:B------:R-:W-:Y:S01]  /*cd30*/  IMAD.MOV.U32 R233, RZ, RZ, R169 ;  /* 0x000000ffffe97224 */ /* 0x000fe200078e00a9 */
[----:B------:R-:W-:Y:S01]  /*cd40*/  PRMT R16, R5, 0x5410, R4 ;  /* 0x0000541005107816 */ /* 0x000fe20000000004 */
[----:B------:R-:W-:Y:S01]  /*cd50*/  FFMA.FTZ R5, R211, c[0x0][0x23c], -R33 ;  /* 0x00008f00d3057a23 */ /* 0x000fe20000010821 */
[----:B------:R-:W-:Y:S01]  /*cd60*/  SHF.R.U32.HI R4, RZ, 0x10, R2 ;  /* 0x00000010ff047819 */ /* 0x000fe20000011602 */
[----:B------:R1:W-:Y:S01]  /*cd70*/  MUFU.EX2 R185, R0 ;  /* 0x0000000000b97308 */ /* 0x0003e20000000800 */
[----:B------:R-:W-:-:S02]  /*cd80*/  SHF.R.U32.HI R2, RZ, 0x8, R3 ;  /* 0x00000008ff027819 */ /* 0x000fc40000011603 */
[----:B------:R-:W-:Y:S02]  /*cd90*/  LOP3.LUT R3, R4, 0xff, RZ, 0xc0, !PT ;  /* 0x000000ff04037812 */ /* 0x000fe400078ec0ff */
[----:B------:R-:W-:Y:S02]  /*cda0*/  MOV R211, R170 ;  /* 0x000000aa00d37202 */ /* 0x000fe40000000f00 */
[----:B------:R-:W-:Y:S01]  /*cdb0*/  PRMT R3, R3, 0x5410, R6 ;  /* 0x0000541003037816 */ /* 0x000fe20000000006 */
[--C-:B------:R-:W-:Y:S01]  /*cdc0*/  HSET2.LE.AND R6, R16, R179.reuse, PT ;  /* 0x000000b310067233 */ /* 0x100fe20003803000 */
[----:B------:R4:W2:Y:S01]  /*cdd0*/  MUFU.EX2 R186, R5 ;  /* 0x0000000500ba7308 */ /* 0x0008a20000000800 */
[----:B------:R-:W5:Y:S02]  /*cde0*/  LDSM.16.MT88.4 R16, [R216+0xa800] ;  /* 0x00a80000d810783b */ /* 0x000f640000004200 */
[----:B------:R-:W-:Y:S01]  /*cdf0*/  HSET2.LE.AND R3, R3, R179, PT ;  /* 0x000000b303037233 */ /* 0x000fe20003803000 */
[----:B-1----:R-:W-:-:S04]  /*ce00*/  LOP3.LUT R0, R14, 0xff, RZ, 0xc0, !PT ;  /* 0x000000ff0e007812 */ /* 0x002fc800078ec0ff */
[----:B------:R-:W-:Y:S01]  /*ce10*/  PRMT R14, R0, 0x5410, R15 ;  /* 0x00005410000e7816 */ /* 0x000fe2000000000f */
[----:B------:R-:W-:Y:S01]  /*ce20*/  IMAD.MOV.U32 R15, RZ, RZ, R168 ;  /* 0x000000ffff0f7224 */ /* 0x000fe200078e00a8 */
[----:B------:R-:W-:Y:S02]  /*ce30*/  PRMT R0, R7, 0x5410, R2 ;  /* 0x0000541007007816 */ /* 0x000fe40000000002 */
[----:B---3--:R-:W-:Y:S02]  /*ce40*/  F2FP.PACK_AB R2, R193, R192 ;  /* 0x000000c0c102723e */ /* 0x008fe400000000ff */
[----:B------:R-:W-:Y:S01]  /*ce50*/  F2FP.PACK_AB R7, R189, R190 ;  /* 0x000000bebd07723e */ /* 0x000fe200000000ff */
[----:B------:R-:W-:Y:S01]  /*ce60*/  HSET2.LE.AND R0, R0, R179, PT ;  /* 0x000000b300007233 */ /* 0x000fe20003803000 */
[----:B----4-:R-:W-:Y:S02]  /*ce70*/  F2FP.PACK_AB R5, R187, R188 ;  /* 0x000000bcbb05723e */ /* 0x010fe400000000ff */
[----:B------:R-:W-:-:S02]  /*ce80*/  LOP3.LUT R6, R6, R7, RZ, 0xc0, !PT ;  /* 0x0000000706067212 */ /* 0x000fc400078ec0ff */
[----:B------:R-:W-:Y:S01]  /*ce90*/  LOP3.LUT R4, R0, R2, RZ, 0xc0, !PT ;  /* 0x0000000200047212 */ /* 0x000fe200078ec0ff */
[----:B------:R-:W-:Y:S01]  /*cea0*/  HSET2.LE.AND R0, R14, R179, PT ;  /* 0x000000b30e007233 */ /* 0x000fe20003803000 */
[----:B--2---:R-:W-:Y:S01]  /*ceb0*/  F2FP.PACK_AB R2, R186, R185 ;  /* 0x000000b9ba02723e */ /* 0x004fe200000000ff */
[----:B------:R-:W-:Y:S01]  /*cec0*/  IMAD.MOV.U32 R14, RZ, RZ, R164 ;  /* 0x000000ffff0e7224 */ /* 0x000fe200078e00a4 */
[----:B------:R-:W-:Y:S01]  /*ced0*/  LOP3.LUT R5, R3, R5, RZ, 0xc0, !PT ;  /* 0x0000000503057212 */ /* 0x000fe200078ec0ff */
[----:B------:R-:W-:Y:S01]  /*cee0*/  IMAD.MOV.U32 R3, RZ, RZ, R171 ;  /* 0x000000ffff037224 */ /* 0x000fe200078e00ab */
[----:B------:R-:W-:Y:S02]  /*cef0*/  LOP3.LUT R7, R0, R2, RZ, 0xc0, !PT ;  /* 0x0000000200077212 */ /* 0x000fe400078ec0ff */
[----:B------:R-:W-:Y:S02]  /*cf00*/  MOV R164, R149 ;  /* 0x0000009500a47202 */ /* 0x000fe40000000f00 */
[----:B------:R-:W-:-:S03]  /*cf10*/  LOP3.LUT R0, R177, UR14, R12, 0x96, !PT ;  /* 0x0000000eb1007c12 */ /* 0x000fc6000f8e960c */
[C---:B-----5:R-:W-:Y:S07]  /*cf20*/  HMMA.16816.F32 R120, R4.reuse, R26, R92 ;  /* 0x0000001a0478723c */ /* 0x060fee000000185c */
[----:B------:R-:W-:Y:S01]  /*cf30*/  IMAD.MOV.U32 R94, RZ, RZ, R138 ;  /* 0x000000ffff5e7224 */ /* 0x000fe200078e008a */
[----:B------:R-:W-:Y:S01]  /*cf40*/  HMMA.16816.F32 R148, R4, R16, R80 ;  /* 0x000000100494723c */ /* 0x000fe20000001850 */
[----:B------:R-:W-:-:S03]  /*cf50*/  MOV R95, R139 ;  /* 0x0000008b005f7202 */ /* 0x000fc60000000f00 */
[----:B------:R-:W-:-:S03]  /*cf60*/  LOP3.LUT R2, R13, UR16, R94, 0x96, !PT ;  /* 0x000000100d027c12 */ /* 0x000fc6000f8e965e */
[----:B------:R-:W-:Y:S01]  /*cf70*/  MOV R80, R108 ;  /* 0x0000006c00507202 */ /* 0x000fe20000000f00 */
[----:B------:R-:W-:Y:S01]  /*cf80*/  IMAD.MOV.U32 R108, RZ, RZ, R111 ;  /* 0x000000ffff6c7224 */ /* 0x000fe200078e006f */
[----:B------:R-:W-:Y:S01]  /*cf90*/  HMMA.16816.F32 R96, R4, R24, R96 ;  /* 0x000000180460723c */ /* 0x000fe20000001860 */
[----:B------:R-:W-:Y:S01]  /*cfa0*/  MOV R111, R3 ;  /* 0x00000003006f7202 */ /* 0x000fe20000000f00 */
[----:B------:R-:W-:Y:S01]  /*cfb0*/  IMAD.WIDE.U32 R2, R2, -0x2daee0ad, RZ ;  /* 0xd2511f5302027825 */ /* 0x000fe200078e00ff */
[----:B------:R-:W-:-:S03]  /*cfc0*/  MOV R82, R10 ;  /* 0x0000000a00527202 */ /* 0x000fc60000000f00 */
[----:B------:R-:W-:Y:S01]  /*cfd0*/  IMAD.MOV.U32 R81, RZ, RZ, R11 ;  /* 0x000000ffff517224 */ /* 0x000fe200078e000b */
[----:B------:R-:W-:Y:S01]  /*cfe0*/  LOP3.LUT R3, R3, UR13, R182, 0x96, !PT ;  /* 0x0000000d03037c12 */ /* 0x000fe2000f8e96b6 */
[C---:B------:R-:W-:Y:S01]  /*cff0*/  HMMA.16816.F32 R88, R4.reuse, R20, R88 ;  /* 0x000000140458723c */ /* 0x040fe20000001858 */
[----:B------:R-:W-:Y:S01]  /*d000*/  IMAD.MOV.U32 R10, RZ, RZ, R109 ;  /* 0x000000ffff0a7224 */ /* 0x000fe200078e006d */
[----:B------:R-:W-:Y:S01]  /*d010*/  MOV R11, R110 ;  /* 0x0000006e000b7202 */ /* 0x000fe20000000f00 */
[----:B------:R-:W-:Y:S01]  /*d020*/  IMAD.MOV.U32 R110, RZ, RZ, R15 ;  /* 0x000000ffff6e7224 */ /* 0x000fe200078e000f */
[----:B------:R-:W-:Y:S01]  /*d030*/  MOV R109, R232 ;  /* 0x000000e8006d7202 */ /* 0x000fe20000000f00 */
[----:B------:R-:W-:Y:S01]  /*d040*/  IMAD.MOV.U32 R232, RZ, RZ, R210 ;  /* 0x000000ffffe87224 */ /* 0x000fe200078e00d2 */
[----:B------:R-:W-:Y:S01]  /*d050*/  MOV R15, R191 ;  /* 0x000000bf000f7202 */ /* 0x000fe20000000f00 */
[----:B------:R-:W-:Y:S01]  /*d060*/  IMAD.MOV.U32 R210, RZ, RZ, R42 ;  /* 0x000000ffffd27224 */ /* 0x000fe200078e002a */
        /* <DEDUP_REMOVED lines=9> */
[----:B------:R-:W-:-:S02]  /*d100*/  IMAD.MOV.U32 R95, RZ, RZ, R9 ;  /* 0x000000ffff5f7224 */ /* 0x000fc400078e0009 */
[----:B------:R-:W-:-:S05]  /*d110*/  IMAD.MOV.U32 R109, RZ, RZ, R181 ;  /* 0x000000ffff6d7224 */ /* 0x000fca00078e00b5 */
[C---:B------:R-:W-:Y:S08]  /*d120*/  HMMA.16816.F32 R72, R4.reuse, R28, R72 ;  /* 0x0000001c0448723c */ /* 0x040ff00000001848 */
[C---:B------:R-:W-:Y:S08]  /*d130*/  HMMA.16816.F32 R168, R4.reuse, R30, R68 ;  /* 0x0000001e04a8723c */ /* 0x040ff00000001844 */
[C---:B------:R-:W-:Y:S08]  /*d140*/  HMMA.16816.F32 R64, R4.reuse, R36, R64 ;  /* 0x000000240440723c */ /* 0x040ff00000001840 */
[C---:B------:R-:W-:Y:S08]  /*d150*/  HMMA.16816.F32 R60, R4.reuse, R38, R60 ;  /* 0x00000026043c723c */ /* 0x040ff0000000183c */
[C---:B------:R-:W-:Y:S08]  /*d160*/  HMMA.16816.F32 R56, R4.reuse, R44, R56 ;  /* 0x0000002c0438723c */ /* 0x040ff00000001838 */
[----:B------:R-:W-:Y:S07]  /*d170*/  HMMA.16816.F32 R52, R4, R46, R52 ;  /* 0x0000002e0434723c */ /* 0x000fee0000001834 */
[----:B------:R-:W-:-:S05]  /*d180*/  IMAD.WIDE.U32 R4, R0, -0x2daee0ad, RZ ;  /* 0xd2511f5300047825 */ /* 0x000fca00078e00ff */
[----:B------:R-:W-:Y:S01]  /*d190*/  LOP3.LUT R0, R5, UR11, R2, 0x96, !PT ;  /* 0x0000000b05007c12 */ /* 0x000fe2000f8e9602 */
[----:B------:R-:W-:-:S04]  /*d1a0*/  IMAD.WIDE.U32 R2, R3, -0x326172a9, RZ ;  /* 0xcd9e8d5703027825 */ /* 0x000fc800078e00ff */
[----:B------:R-:W-:Y:S01]  /*d1b0*/  IMAD.WIDE.U32 R12, R0, -0x326172a9, RZ ;  /* 0xcd9e8d57000c7825 */ /* 0x000fe200078e00ff */
[----:B------:R-:W-:-:S03]  /*d1c0*/  LOP3.LUT R3, R3, UR12, R176, 0x96, !PT ;  /* 0x0000000c03037c12 */ /* 0x000fc6000f8e96b0 */
[----:B------:R-:W-:Y:S01]  /*d1d0*/  FFMA.FTZ R5, R235, c[0x0][0x23c], -R35 ;  /* 0x00008f00eb057a23 */ /* 0x000fe20000010823 */
[----:B------:R-:W-:Y:S01]  /*d1e0*/  LOP3.LUT R0, R13, UR10, R2, 0x96, !PT ;  /* 0x0000000a0d007c12 */ /* 0x000fe2000f8e9602 */
[----:B------:R-:W-:Y:S02]  /*d1f0*/  IMAD.WIDE.U32 R2, R3, -0x2daee0ad, RZ ;  /* 0xd2511f5303027825 */ /* 0x000fe400078e00ff */
[----:B------:R-:W-:Y:S02]  /*d200*/  MUFU.EX2 R181, R5 ;  /* 0x0000000500b57308 */ /* 0x000fe40000000800 */
[----:B------:R-:W-:Y:S01]  /*d210*/  IMAD.WIDE.U32 R42, R0, -0x2daee0ad, RZ ;  /* 0xd2511f53002a7825 */ /* 0x000fe200078e00ff */
[----:B------:R-:W-:-:S03]  /*d220*/  LOP3.LUT R6, R3, UR9, R4, 0x96, !PT ;  /* 0x0000000903067c12 */ /* 0x000fc6000f8e9604 */
[----:B------:R-:W-:Y:S01]  /*d230*/  FFMA.FTZ R4, R237, c[0x0][0x23c], -R35 ;  /* 0x00008f00ed047a23 */ /* 0x000fe20000010823 */
[----:B------:R-:W-:Y:S01]  /*d240*/  LOP3.LUT R2, R43, UR7, R2, 0x96, !PT ;  /* 0x000000072b027c12 */ /* 0x000fe2000f8e9602 */
[----:B------:R-:W-:Y:S02]  /*d250*/  IMAD.MOV.U32 R43, RZ, RZ, R10 ;  /* 0x000000ffff2b7224 */ /* 0x000fe400078e000a */
[----:B------:R1:W-:Y:S02]  /*d260*/  MUFU.EX2 R182, R4 ;  /* 0x0000000400b67308 */ /* 0x0003e40000000800 */
[----:B------:R-:W-:-:S05]  /*d270*/  IMAD.WIDE.U32 R2, R2, -0x326172a9, RZ ;  /* 0xcd9e8d5702027825 */ /* 0x000fca00078e00ff */
[----:B------:R-:W-:-:S04]  /*d280*/  LOP3.LUT R0, R2, 0xffff, RZ, 0xc0, !PT ;  /* 0x0000ffff02007812 */ /* 0x000fc800078ec0ff */
[----:B-1----:R-:W-:Y:S02]  /*d290*/  SHF.R.U32.HI R4, RZ, 0x8, R0 ;  /* 0x00000008ff047819 */ /* 0x002fe40000011600 */
[----:B------:R-:W-:-:S04]  /*d2a0*/  LOP3.LUT R0, R2, 0xff, RZ, 0xc0, !PT ;  /* 0x000000ff02007812 */ /* 0x000fc800078ec0ff */
[----:B------:R-:W-:Y:S01]  /*d2b0*/  PRMT R10, R0, 0x5410, R4 ;  /* 0x00005410000a7816 */ /* 0x000fe20000000004 */
[----:B------:R-:W-:Y:S01]  /*d2c0*/  FFMA.FTZ R4, R234, c[0x0][0x23c], -R35 ;  /* 0x00008f00ea047a23 */ /* 0x000fe20000010823 */
[----:B------:R-:W-:-:S03]  /*d2d0*/  SHF.R.U32.HI R0, RZ, 0x10, R2 ;  /* 0x00000010ff007819 */ /* 0x000fc60000011602 */
[----:B------:R1:W-:Y:S01]  /*d2e0*/  MUFU.EX2 R184, R4 ;  /* 0x0000000400b87308 */ /* 0x0003e20000000800 */
[----:B------:R-:W-:Y:S02]  /*d2f0*/  LOP3.LUT R5, R0, 0xff, RZ, 0xc0, !PT ;  /* 0x000000ff00057812 */ /* 0x000fe400078ec0ff */
[----:B------:R-:W-:-:S04]  /*d300*/  SHF.R.U32.HI R0, RZ, 0x18, R2 ;  /* 0x00000018ff007819 */ /* 0x000fc80000011602 */
[----:B------:R-:W-:Y:S01]  /*d310*/  PRMT R7, R5, 0x5410, R0 ;  /* 0x0000541005077816 */ /* 0x000fe20000000000 */
[----:B-1----:R-:W-:Y:S01]  /*d320*/  FFMA.FTZ R4, R212, c[0x0][0x23c], -R35 ;  /* 0x00008f00d4047a23 */ /* 0x002fe20000010823 */
[----:B------:R-:W-:Y:S01]  /*d330*/  MOV R212, R8 ;  /* 0x0000000800d47202 */ /* 0x000fe20000000f00 */
[----:B------:R-:W-:Y:S02]  /*d340*/  IMAD.WIDE.U32 R8, R6, -0x326172a9, RZ ;  /* 0xcd9e8d5706087825 */ /* 0x000fe400078e00ff */
[----:B------:R1:W2:Y:S03]  /*d350*/  MUFU.EX2 R183, R4 ;  /* 0x0000000400b77308 */ /* 0x0002a60000000800 */
[----:B------:R-:W-:Y:S01]  /*d360*/  LOP3.LUT R2, R3, UR17, R8, 0x96, !PT ;  /* 0x0000001103027c12 */ /* 0x000fe2000f8e9608 */
[----:B------:R-:W-:Y:S01]  /*d370*/  FFMA.FTZ R3, R213, c[0x0][0x23c], -R34 ;  /* 0x00008f00d5037a23 */ /* 0x000fe20000010822 */
[----:B------:R-:W-:Y:S01]  /*d380*/  MOV R213, R11 ;  /* 0x0000000b00d57202 */ /* 0x000fe20000000f00 */
[----:B------:R-:W-:Y:S01]  /*d390*/  IMAD.MOV.U32 R11, RZ, RZ, R108 ;  /* 0x000000ffff0b7224 */ /* 0x000fe200078e006c */
[----:B------:R-:W-:Y:S01]  /*d3a0*/  MOV R108, R109 ;  /* 0x0000006d006c7202 */ /* 0x000fe20000000f00 */
[----:B------:R-:W-:Y:S01]  /*d3b0*/  IMAD.MOV.U32 R109, RZ, RZ, R110 ;  /* 0x000000ffff6d7224 */ /* 0x000fe200078e006e */
[----:B------:R-:W-:Y:S01]  /*d3c0*/  MOV R110, R111 ;  /* 0x0000006f006e7202 */ /* 0x000fe20000000f00 */
[----:B------:R-:W-:Y:S01]  /*d3d0*/  IMAD.MOV.U32 R111, RZ, RZ, R14 ;  /* 0x000000ffff6f7224 */ /* 0x000fe200078e000e */
[----:B------:R-:W-:-:S02]  /*d3e0*/  LOP3.LUT R0, R2, 0xffff, RZ, 0xc0, !PT ;  /* 0x0000ffff02007812 */ /* 0x000fc400078ec0ff */
[----:B------:R-:W-:Y:S01]  /*d3f0*/  MOV R14, R178 ;  /* 0x000000b2000e7202 */ /* 0x000fe20000000f00 */
[----:B------:R-:W-:Y:S01]  /*d400*/  IMAD.MOV.U32 R235, RZ, RZ, R111 ;  /* 0x000000ffffeb7224 */ /* 0x000fe200078e006f */
[----:B------:R3:W-:Y:S01]  /*d410*/  MUFU.EX2 R178, R3 ;  /* 0x0000000300b27308 */ /* 0x0007e20000000800 */
[----:B-1----:R-:W-:Y:S01]  /*d420*/  FFMA.FTZ R4, R214, c[0x0][0x23c], -R34 ;  /* 0x00008f00d6047a23 */ /* 0x002fe20000010822 */
[----:B------:R-:W-:Y:S01]  /*d430*/  MOV R237, R110 ;  /* 0x0000006e00ed7202 */ /* 0x000fe20000000f00 */
[----:B------:R-:W-:Y:S01]  /*d440*/  IMAD.MOV.U32 R214, RZ, RZ, R180 ;  /* 0x000000ffffd67224 */ /* 0x000fe200078e00b4 */
[----:B------:R-:W-:-:S04]  /*d450*/  MOV R234, R14 ;  /* 0x0000000e00ea7202 */ /* 0x000fc80000000f00 */
[----:B------:R-:W1:Y:S01]  /*d460*/  MUFU.EX2 R180, R4 ;  /* 0x0000000400b47308 */ /* 0x000e620000000800 */
[----:B---3--:R-:W-:Y:S02]  /*d470*/  SHF.R.U32.HI R3, RZ, 0x8, R0 ;  /* 0x00000008ff037819 */ /* 0x008fe40000011600 */
[----:B------:R-:W-:-:S04]  /*d480*/  LOP3.LUT R0, R2, 0xff, RZ, 0xc0, !PT ;  /* 0x000000ff02007812 */ /* 0x000fc800078ec0ff */
[----:B------:R-:W-:Y:S02]  /*d490*/  PRMT R8, R0, 0x5410, R3 ;  /* 0x0000541000087816 */ /* 0x000fe40000000003 */
[--C-:B------:R-:W-:Y:S02]  /*d4a0*/  SHF.R.U32.HI R0, RZ, 0x10, R2.reuse ;  /* 0x00000010ff007819 */ /* 0x100fe40000011602 */
[----:B------:R-:W-:Y:S01]  /*d4b0*/  SHF.R.U32.HI R3, RZ, 0x18, R2 ;  /* 0x00000018ff037819 */ /* 0x000fe20000011602 */
[--C-:B------:R-:W-:Y:S01]  /*d4c0*/  FFMA.FTZ R2, R243, c[0x0][0x23c], -R34.reuse ;  /* 0x00008f00f3027a23 */ /* 0x100fe20000010822 */
[----:B------:R-:W-:Y:S02]  /*d4d0*/  LOP3.LUT R0, R0, 0xff, RZ, 0xc0, !PT ;  /* 0x000000ff00007812 */ /* 0x000fe400078ec0ff */
[----:B------:R-:W-:Y:S01]  /*d4e0*/  MOV R243, R95 ;  /* 0x0000005f00f37202 */ /* 0x000fe20000000f00 */
[----:B------:R2:W-:Y:S01]  /*d4f0*/  MUFU.EX2 R177, R2 ;  /* 0x0000000200b17308 */ /* 0x0005e20000000800 */
[----:B------:R-:W-:Y:S01]  /*d500*/  PRMT R5, R0, 0x5410, R3 ;  /* 0x0000541000057816 */ /* 0x000fe20000000003 */
[----:B------:R-:W-:Y:S01]  /*d510*/  FFMA.FTZ R3, R239, c[0x0][0x23c], -R34 ;  /* 0x00008f00ef037a23 */ /* 0x000fe20000010822 */
[----:B------:R-:W-:Y:S01]  /*d520*/  HSET2.LE.AND R0, R10, R179, PT ;  /* 0x000000b30a007233 */ /* 0x000fe20003803000 */
[----:B------:R-:W-:-:S04]  /*d530*/  IMAD.MOV.U32 R239, RZ, RZ, R11 ;  /* 0x000000ffffef7224 */ /* 0x000fc800078e000b */
[----:B------:R-:W3:Y:S01]  /*d540*/  MUFU.EX2 R176, R3 ;  /* 0x0000000300b07308 */ /* 0x000ee20000000800 */
[----:B--2---:R-:W-:-:S04]  /*d550*/  F2FP.PACK_AB R2, R183, R184 ;  /* 0x000000b8b702723e */ /* 0x004fc800000000ff */
[----:B------:R-:W-:Y:S01]  /*d560*/  LOP3.LUT R6, R0, R2, RZ, 0xc0, !PT ;  /* 0x0000000200067212 */ /* 0x000fe200078ec0ff */
[----:B------:R-:W-:Y:S01]  /*d570*/  HSET2.LE.AND R0, R7, R179, PT ;  /* 0x000000b307007233 */ /* 0x000fe20003803000 */
[----:B-1----:R-:W-:-:S04]  /*d580*/  F2FP.PACK_AB R2, R180, R178 ;  /* 0x000000b2b402723e */ /* 0x002fc800000000ff */
[----:B------:R-:W-:Y:S01]  /*d590*/  LOP3.LUT R7, R0, R2, RZ, 0xc0, !PT ;  /* 0x0000000200077212 */ /* 0x000fe200078ec0ff */
[----:B------:R-:W-:Y:S01]  /*d5a0*/  HSET2.LE.AND R0, R8, R179, PT ;  /* 0x000000b308007233 */ /* 0x000fe20003803000 */
[----:B------:R-:W-:-:S04]  /*d5b0*/  F2FP.PACK_AB R2, R181, R182 ;  /* 0x000000b6b502723e */ /* 0x000fc800000000ff */
[----:B------:R-:W-:Y:S01]  /*d5c0*/  LOP3.LUT R4, R0, R2, RZ, 0xc0, !PT ;  /* 0x0000000200047212 */ /* 0x000fe200078ec0ff */
[----:B------:R-:W-:Y:S01]  /*d5d0*/  HSET2.LE.AND R0, R5, R179, PT ;  /* 0x000000b305007233 */ /* 0x000fe20003803000 */
[----:B---3--:R-:W-:-:S04]  /*d5e0*/  F2FP.PACK_AB R2, R176, R177 ;  /* 0x000000b1b002723e */ /* 0x008fc800000000ff */
[----:B------:R-:W-:Y:S01]  /*d5f0*/  LOP3.LUT R5, R0, R2, RZ, 0xc0, !PT ;  /* 0x0000000200057212 */ /* 0x000fe200078ec0ff */
[----:B------:R-:W-:Y:S01]  /*d600*/  FFMA.FTZ R0, R241, c[0x0][0x23c], -R32 ;  /* 0x00008f00f1007a23 */ /* 0x000fe20000010820 */
[----:B------:R-:W-:Y:S01]  /*d610*/  LOP3.LUT R2, R41, UR8, R50, 0x96, !PT ;  /* 0x0000000829027c12 */ /* 0x000fe2000f8e9632 */
[----:B------:R-:W-:Y:S01]  /*d620*/  IMAD.MOV.U32 R241, RZ, RZ, R243 ;  /* 0x000000fffff17224 */ /* 0x000fe200078e00f3 */
[----:B------:R-:W-:-:S03]  /*d630*/  MOV R243, R80 ;  /* 0x0000005000f37202 */ /* 0x000fc60000000f00 */
[----:B------:R-:W-:Y:S01]  /*d640*/  HMMA.16816.F32 R144, R4, R16, R144 ;  /* 0x000000100490723c */ /* 0x000fe20000001890 */
[----:B------:R-:W-:-:S05]  /*d650*/  IMAD.WIDE.U32 R2, R2, -0x2daee0ad, RZ ;  /* 0xd2511f5302027825 */ /* 0x000fca00078e00ff */
[C---:B------:R-:W-:Y:S02]  /*d660*/  LOP3.LUT R10, R2.reuse, 0xffff, RZ, 0xc0, !PT ;  /* 0x0000ffff020a7812 */ /* 0x040fe400078ec0ff */
[C---:B------:R-:W-:Y:S01]  /*d670*/  HMMA.16816.F32 R16, R4.reuse, R18, R132 ;  /* 0x000000120410723c */ /* 0x040fe20000001884 */
[----:B------:R-:W-:Y:S02]  /*d680*/  LOP3.LUT R14, R2, 0xff, RZ, 0xc0, !PT ;  /* 0x000000ff020e7812 */ /* 0x000fe400078ec0ff */
[--C-:B------:R-:W-:Y:S02]  /*d690*/  SHF.R.U32.HI R11, RZ, 0x10, R2.reuse ;  /* 0x00000010ff0b7819 */ /* 0x100fe40000011602 */
[----:B------:R-:W-:Y:S02]  /*d6a0*/  SHF.R.U32.HI R13, RZ, 0x18, R2 ;  /* 0x00000018ff0d7819 */ /* 0x000fe40000011602 */
[----:B------:R-:W-:Y:S01]  /*d6b0*/  MOV R135, R108 ;  /* 0x0000006c00877202 */ /* 0x000fe20000000f00 */
[----:B------:R-:W-:Y:S01]  /*d6c0*/  IMAD.MOV.U32 R134, RZ, RZ, R109 ;  /* 0x000000ffff867224 */ /* 0x000fe200078e006d */
[----:B------:R1:W-:Y:S01]  /*d6d0*/  MUFU.EX2 R108, R0 ;  /* 0x00000000006c7308 */ /* 0x0003e20000000800 */
[----:B------:R-:W-:Y:S01]  /*d6e0*/  IMAD.MOV.U32 R133, RZ, RZ, R15 ;  /* 0x000000ffff857224 */ /* 0x000fe200078e000f */
[----:B------:R-:W-:Y:S01]  /*d6f0*/  LOP3.LUT R15, R9, UR8, R12, 0x96, !PT ;  /* 0x00000008090f7c12 */ /* 0x000fe2000f8e960c */
[----:B------:R-:W-:Y:S01]  /*d700*/  FFMA.FTZ R9, R242, c[0x0][0x23c], -R33 ;  /* 0x00008f00f2097a23 */ /* 0x000fe20000010821 */
[----:B------:R-:W-:Y:S01]  /*d710*/  SHF.R.U32.HI R10, RZ, 0x8, R10 ;  /* 0x00000008ff0a7819 */ /* 0x000fe2000001160a */
[----:B------:R-:W-:Y:S01]  /*d720*/  HMMA.16816.F32 R128, R4, R20, R128 ;  /* 0x000000140480723c */ /* 0x000fe20000001880 */
[----:B------:R-:W-:-:S02]  /*d730*/  MOV R40, R134 ;  /* 0x0000008600287202 */ /* 0x000fc40000000f00 */
[----:B------:R-:W-:Y:S05]  /*d740*/  MUFU.EX2 R50, R9 ;  /* 0x0000000900327308 */ /* 0x000fea0000000800 */
[C---:B------:R-:W-:Y:S01]  /*d750*/  HMMA.16816.F32 R20, R4.reuse, R22, R124 ;  /* 0x000000160414723c */ /* 0x040fe2000000187c */
[----:B------:R-:W2:Y:S01]  /*d760*/  LDSM.16.MT88.4 R124, [R216+0x9c00] ;  /* 0x009c0000d87c783b */ /* 0x000ea20000004200 */
[--C-:B-1----:R-:W-:Y:S02]  /*d770*/  FFMA.FTZ R0, R238, c[0x0][0x23c], -R32.reuse ;  /* 0x00008f00ee007a23 */ /* 0x102fe40000010820 */
[----:B------:R-:W-:Y:S01]  /*d780*/  IMAD.MOV.U32 R238, RZ, RZ, R213 ;  /* 0x000000ffffee7224 */ /* 0x000fe200078e00d5 */
[----:B------:R-:W-:Y:S01]  /*d790*/  MOV R213, R82 ;  /* 0x0000005200d57202 */ /* 0x000fe20000000f00 */
[----:B------:R1:W3:Y:S02]  /*d7a0*/  MUFU.EX2 R110, R0 ;  /* 0x00000000006e7308 */ /* 0x0002e40000000800 */
[C---:B------:R-:W-:Y:S08]  /*d7b0*/  HMMA.16816.F32 R112, R4.reuse, R24, R112 ;  /* 0x000000180470723c */ /* 0x040ff00000001870 */
[----:B------:R-:W-:Y:S01]  /*d7c0*/  HMMA.16816.F32 R160, R4, R28, R160 ;  /* 0x0000001c04a0723c */ /* 0x000fe200000018a0 */
[----:B-1----:R-:W-:-:S07]  /*d7d0*/  FFMA.FTZ R0, R236, c[0x0][0x23c], -R32 ;  /* 0x00008f00ec007a23 */ /* 0x002fce0000010820 */
[C---:B------:R-:W-:Y:S01]  /*d7e0*/  HMMA.16816.F32 R68, R4.reuse, R36, R152 ;  /* 0x000000240444723c */ /* 0x040fe20000001898 */
[----:B------:R-:W-:Y:S01]  /*d7f0*/  MOV R236, R214 ;  /* 0x000000d600ec7202 */ /* 0x000fe20000000f00 */
[----:B------:R-:W-:Y:S01]  /*d800*/  IMAD.MOV.U32 R214, RZ, RZ, R81 ;  /* 0x000000ffffd67224 */ /* 0x000fe200078e0051 */
[----:B------:R1:W-:Y:S05]  /*d810*/  MUFU.EX2 R111, R0 ;  /* 0x00000000006f7308 */ /* 0x0003ea0000000800 */
[C---:B------:R-:W-:Y:S08]  /*d820*/  HMMA.16816.F32 R24, R4.reuse, R26, R116 ;  /* 0x0000001a0418723c */ /* 0x040ff00000001874 */
[C---:B------:R-:W-:Y:S01]  /*d830*/  HMMA.16816.F32 R28, R4.reuse, R30, R172 ;  /* 0x0000001e041c723c */ /* 0x040fe200000018ac */
[----:B------:R-:W-:Y:S01]  /*d840*/  LDSM.16.MT88.4 R172, [R218+0xac00] ;  /* 0x00ac0000daac783b */ /* 0x000fe20000004200 */
[----:B-1----:R-:W-:Y:S01]  /*d850*/  FFMA.FTZ R0, R215, c[0x0][0x23c], -R32 ;  /* 0x00008f00d7007a23 */ /* 0x002fe20000010820 */
[----:B------:R-:W-:Y:S01]  /*d860*/  MOV R215, R239 ;  /* 0x000000ef00d77202 */ /* 0x000fe20000000f00 */
[----:B------:R-:W-:Y:S01]  /*d870*/  IMAD.MOV.U32 R32, RZ, RZ, R43 ;  /* 0x000000ffff207224 */ /* 0x000fe200078e002b */
[----:B------:R-:W-:Y:S01]  /*d880*/  MOV R239, R212 ;  /* 0x000000d400ef7202 */ /* 0x000fe20000000f00 */
[----:B------:R1:W-:Y:S02]  /*d890*/  MUFU.EX2 R109, R0 ;  /* 0x00000000006d7308 */ /* 0x0003e40000000800 */
[C---:B------:R-:W-:Y:S01]  /*d8a0*/  HMMA.16816.F32 R36, R4.reuse, R38, R140 ;  /* 0x000000260424723c */ /* 0x040fe2000000188c */
[----:B------:R-:W-:Y:S01]  /*d8b0*/  IMAD.MOV.U32 R212, RZ, RZ, R83 ;  /* 0x000000ffffd47224 */ /* 0x000fe200078e0053 */
[----:B------:R-:W-:Y:S01]  /*d8c0*/  MOV R242, R32 ;  /* 0x0000002000f27202 */ /* 0x000fe20000000f00 */
[----:B------:R-:W-:Y:S01]  /*d8d0*/  IMAD.MOV.U32 R32, RZ, RZ, R214 ;  /* 0x000000ffff207224 */ /* 0x000fe200078e00d6 */
[----:B------:R-:W-:Y:S01]  /*d8e0*/  MOV R214, R166 ;  /* 0x000000a600d67202 */ /* 0x000fe20000000f00 */
[----:B------:R-:W-:Y:S03]  /*d8f0*/  LDSM.16.MT88.4 R140, [R218+0x9c00] ;  /* 0x009c0000da8c783b */ /* 0x000fe60000004200 */
[----:B------:R-:W-:Y:S01]  /*d900*/  HMMA.16816.F32 R84, R4, R44, R156 ;  /* 0x0000002c0454723c */ /* 0x000fe2000000189c */
[----:B------:R-:W4:Y:S04]  /*d910*/  LDSM.16.MT88.4 R156, [R216+0xac00] ;  /* 0x00ac0000d89c783b */ /* 0x000f280000004200 */
[----:B------:R-:W5:Y:S01]  /*d920*/  LDSM.16.MT88.4 R80, [R216+0xbc00] ;  /* 0x00bc0000d850783b */ /* 0x000f620000004200 */
[----:B-1----:R-:W-:-:S02]  /*d930*/  FFMA.FTZ R0, R240, c[0x0][0x23c], -R33 ;  /* 0x00008f00f0007a23 */ /* 0x002fc40000010821 */
[----:B------:R-:W-:Y:S01]  /*d940*/  HMMA.16816.F32 R104, R4, R46, R104 ;  /* 0x0000002e0468723c */ /* 0x000fe20000001868 */
[----:B------:R-:W-:Y:S01]  /*d950*/  IMAD.MOV.U32 R240, RZ, RZ, R135 ;  /* 0x000000fffff07224 */ /* 0x000fe200078e0087 */
[----:B------:R1:W1:Y:S05]  /*d960*/  MUFU.EX2 R51, R0 ;  /* 0x0000000000337308 */ /* 0x00026a0000000800 */
[--C-:B------:R-:W-:Y:S02]  /*d970*/  FFMA.FTZ R4, R247, c[0x0][0x23c], -R35.reuse ;  /* 0x00008f00f7047a23 */ /* 0x100fe40000010823 */
[----:B------:R-:W-:Y:S02]  /*d980*/  FFMA.FTZ R5, R246, c[0x0][0x23c], -R35 ;  /* 0x00008f00f6057a23 */ /* 0x000fe40000010823 */
[----:B------:R-:W-:Y:S01]  /*d990*/  MUFU.EX2 R41, R4 ;  /* 0x0000000400297308 */ /* 0x000fe20000000800 */
        /* <DEDUP_REMOVED lines=11> */
[----:B---3--:R-:W-:Y:S02]  /*da50*/  F2FP.PACK_AB R2, R110, R108 ;  /* 0x0000006c6e02723e */ /* 0x008fe400000000ff */
[----:B------:R-:W-:Y:S02]  /*da60*/  PRMT R9, R9, 0x5410, R13 ;  /* 0x0000541009097816 */ /* 0x000fe4000000000d */
[----:B------:R-:W-:Y:S02]  /*da70*/  LOP3.LUT R92, R0, R2, RZ, 0xc0, !PT ;  /* 0x00000002005c7212 */ /* 0x000fe400078ec0ff */
[----:B------:R-:W-:Y:S01]  /*da80*/  F2FP.PACK_AB R2, R50, R51 ;  /* 0x000000333202723e */ /* 0x000fe200000000ff */
[----:B------:R-:W-:Y:S01]  /*da90*/  HSET2.LE.AND R9, R9, R179, PT ;  /* 0x000000b309097233 */ /* 0x000fe20003803000 */
[----:B-1----:R-:W-:-:S04]  /*daa0*/  FFMA.FTZ R8, R245, c[0x0][0x23c], -R33 ;  /* 0x00008f00f5087a23 */ /* 0x002fc80000010821 */
[----:B------:R1:W3:Y:S02]  /*dab0*/  MUFU.EX2 R48, R8 ;  /* 0x0000000800307308 */ /* 0x0002e40000000800 */
[----:B-1----:R-:W-:Y:S02]  /*dac0*/  LOP3.LUT R8, R3, 0xff, RZ, 0xc0, !PT ;  /* 0x000000ff03087812 */ /* 0x002fe400078ec0ff */
[----:B------:R-:W-:Y:S02]  /*dad0*/  PRMT R3, R14, 0x5410, R10 ;  /* 0x000054100e037816 */ /* 0x000fe4000000000a */
[----:B------:R-:W-:Y:S02]  /*dae0*/  PRMT R8, R8, 0x5410, R12 ;  /* 0x0000541008087816 */ /* 0x000fe4000000000c */
[----:B---3--:R-:W-:Y:S01]  /*daf0*/  F2FP.PACK_AB R10, R48, R49 ;  /* 0x00000031300a723e */ /* 0x008fe200000000ff */
[--C-:B------:R-:W-:Y:S02]  /*db00*/  HSET2.LE.AND R3, R3, R179.reuse, PT ;  /* 0x000000b303037233 */ /* 0x100fe40003803000 */
[----:B------:R-:W-:Y:S01]  /*db10*/  HSET2.LE.AND R0, R8, R179, PT ;  /* 0x000000b308007233 */ /* 0x000fe20003803000 */
[----:B------:R-:W-:-:S02]  /*db20*/  F2FP.PACK_AB R8, R109, R111 ;  /* 0x0000006f6d08723e */ /* 0x000fc400000000ff */
[----:B------:R-:W-:Y:S01]  /*db30*/  LOP3.LUT R95, R9, R10, RZ, 0xc0, !PT ;  /* 0x0000000a095f7212 */ /* 0x000fe200078ec0ff */
[----:B------:R-:W-:Y:S01]  /*db40*/  FFMA.FTZ R10, R40, R100, R240 ;  /* 0x00000064280a7223 */ /* 0x000fe200000100f0 */
[----:B------:R-:W-:Y:S01]  /*db50*/  LOP3.LUT R93, R0, R2, RZ, 0xc0, !PT ;  /* 0x00000002005d7212 */ /* 0x000fe200078ec0ff */
[----:B------:R-:W-:Y:S01]  /*db60*/  FFMA.FTZ R0, R133, c[0x0][0x23c], -R35 ;  /* 0x00008f0085007a23 */ /* 0x000fe20000010823 */
[----:B------:R-:W-:Y:S01]  /*db70*/  LOP3.LUT R94, R3, R8, RZ, 0xc0, !PT ;  /* 0x00000008035e7212 */ /* 0x000fe200078ec0ff */
[----:B------:R-:W-:Y:S01]  /*db80*/  IMAD.WIDE.U32 R2, R15, -0x2daee0ad, RZ ;  /* 0xd2511f530f027825 */ /* 0x000fe200078e00ff */
[----:B------:R-:W-:Y:S01]  /*db90*/  MUFU.EX2 R40, R5 ;  /* 0x0000000500287308 */ /* 0x000fe20000000800 */
[----:B------:R-:W1:Y:S02]  /*dba0*/  LDSM.16.MT88.4 R12, [R218+0xbc00] ;  /* 0x00bc0000da0c783b */ /* 0x000e640000004200 */
[----:B------:R-:W-:Y:S01]  /*dbb0*/  IMAD.MOV.U32 R240, RZ, RZ, R212 ;  /* 0x000000fffff07224 */ /* 0x000fe200078e00d4 */
[----:B------:R-:W-:Y:S01]  /*dbc0*/  LOP3.LUT R7, R2, 0xff, RZ, 0xc0, !PT ;  /* 0x000000ff02077812 */ /* 0x000fe200078ec0ff */
[----:B--2---:R-:W-:Y:S01]  /*dbd0*/  HMMA.16816.F32 R116, R92, R124, R96 ;  /* 0x0000007c5c74723c */ /* 0x004fe20000001860 */
[----:B------:R-:W-:-:S02]  /*dbe0*/  SHF.R.U32.HI R4, RZ, 0x10, R2 ;  /* 0x00000010ff047819 */ /* 0x000fc40000011602 */
[----:B------:R2:W-:Y:S01]  /*dbf0*/  MUFU.EX2 R43, R0 ;  /* 0x00000000002b7308 */ /* 0x0005e20000000800 */
[----:B------:R-:W-:Y:S02]  /*dc00*/  SHF.R.U32.HI R6, RZ, 0x18, R2 ;  /* 0x00000018ff067819 */ /* 0x000fe40000011602 */
[----:B------:R-:W-:Y:S02]  /*dc10*/  MOV R212, R164 ;  /* 0x000000a400d47202 */ /* 0x000fe40000000f00 */
[C---:B----4-:R-:W-:Y:S08]  /*dc20*/  HMMA.16816.F32 R152, R92.reuse, R158, R76 ;  /* 0x0000009e5c98723c */ /* 0x050ff0000000184c */
[----:B------:R-:W-:Y:S01]  /*dc30*/  HMMA.16816.F32 R120, R92, R126, R120 ;  /* 0x0000007e5c78723c */ /* 0x000fe20000001878 */
[----:B--2---:R-:W-:-:S04]  /*dc40*/  FFMA.FTZ R0, R252, c[0x0][0x23c], -R35 ;  /* 0x00008f00fc007a23 */ /* 0x004fc80000010823 */
[----:B------:R2:W-:Y:S03]  /*dc50*/  MUFU.EX2 R44, R0 ;  /* 0x00000000002c7308 */ /* 0x0005e60000000800 */
[C---:B------:R-:W-:Y:S08]  /*dc60*/  HMMA.16816.F32 R132, R92.reuse, R140, R88 ;  /* 0x0000008c5c84723c */ /* 0x040ff00000001858 */
[----:B------:R-:W-:Y:S01]  /*dc70*/  HMMA.16816.F32 R136, R92, R142, R136 ;  /* 0x0000008e5c88723c */ /* 0x000fe20000001888 */
[----:B--2---:R-:W-:-:S07]  /*dc80*/  LOP3.LUT R0, R3, UR18, R42, 0x96, !PT ;  /* 0x0000001203007c12 */ /* 0x004fce000f8e962a */
[C---:B------:R-:W-:Y:S01]  /*dc90*/  HMMA.16816.F32 R148, R92.reuse, R156, R148 ;  /* 0x0000009c5c94723c */ /* 0x040fe20000001894 */
[----:B------:R-:W-:Y:S01]  /*dca0*/  LOP3.LUT R3, R2, 0xffff, RZ, 0xc0, !PT ;  /* 0x0000ffff02037812 */ /* 0x000fe200078ec0ff */
[--C-:B------:R-:W-:Y:S01]  /*dcb0*/  FFMA.FTZ R2, R215, c[0x0][0x23c], -R34.reuse ;  /* 0x00008f00d7027a23 */ /* 0x100fe20000010822 */
[----:B------:R-:W-:Y:S01]  /*dcc0*/  MOV R215, R213 ;  /* 0x000000d500d77202 */ /* 0x000fe20000000f00 */
[----:B------:R-:W-:Y:S01]  /*dcd0*/  IMAD.MOV.U32 R213, RZ, RZ, R165 ;  /* 0x000000ffffd57224 */ /* 0x000fe200078e00a5 */
[----:B------:R-:W-:Y:S01]  /*dce0*/  SHF.R.U32.HI R5, RZ, 0x8, R3 ;  /* 0x00000008ff057819 */ /* 0x000fe20000011603 */
[----:B------:R2:W-:Y:S01]  /*dcf0*/  MUFU.EX2 R33, R2 ;  /* 0x0000000200217308 */ /* 0x0005e20000000800 */
[----:B------:R-:W-:Y:S01]  /*dd00*/  FFMA.FTZ R3, R167, c[0x0][0x23c], -R34 ;  /* 0x00008f00a7037a23 */ /* 0x000fe20000010822 */
[----:B------:R-:W-:Y:S01]  /*dd10*/  HMMA.16816.F32 R168, R92, R174, R168 ;  /* 0x000000ae5ca8723c */ /* 0x000fe200000018a8 */
[----:B------:R-:W-:Y:S01]  /*dd20*/  PRMT R8, R7, 0x5410, R5 ;  /* 0x0000541007087816 */ /* 0x000fe20000000005 */
[----:B------:R-:W-:Y:S01]  /*dd30*/  FFMA.FTZ R9, R215, R101, R240 ;  /* 0x00000065d7097223 */ /* 0x000fe200000100f0 */
[----:B------:R-:W-:-:S03]  /*dd40*/  LOP3.LUT R5, R0, 0xff, RZ, 0xc0, !PT ;  /* 0x000000ff00057812 */ /* 0x000fc600078ec0ff */
[----:B------:R3:W-:Y:S02]  /*dd50*/  MUFU.EX2 R35, R3 ;  /* 0x0000000300237308 */ /* 0x0007e40000000800 */
[----:B------:R-:W-:Y:S01]  /*dd60*/  HMMA.16816.F32 R164, R92, R172, R72 ;  /* 0x000000ac5ca4723c */ /* 0x000fe20000001848 */
[----:B--2---:R-:W-:Y:S01]  /*dd70*/  LOP3.LUT R2, R4, 0xff, RZ, 0xc0, !PT ;  /* 0x000000ff04027812 */ /* 0x004fe200078ec0ff */
[----:B------:R-:W-:-:S06]  /*dd80*/  FFMA.FTZ R4, R32, c[0x0][0x23c], -R34 ;  /* 0x00008f0020047a23 */ /* 0x000fcc0000010822 */
[----:B-----5:R-:W-:Y:S01]  /*dd90*/  HMMA.16816.F32 R72, R92, R80, R64 ;  /* 0x000000505c48723c */ /* 0x020fe20000001840 */
[----:B------:R-:W-:Y:S01]  /*dda0*/  PRMT R6, R2, 0x5410, R6 ;  /* 0x0000541002067816 */ /* 0x000fe20000000006 */
[----:B------:R-:W-:Y:S01]  /*ddb0*/  FFMA.FTZ R2, R242, c[0x0][0x23c], -R34 ;  /* 0x00008f00f2027a23 */ /* 0x000fe20000010822 */
[----:B------:R-:W-:Y:S01]  /*ddc0*/  MUFU.EX2 R11, R4 ;  /* 0x00000004000b7308 */ /* 0x000fe20000000800 */
[----:B---3--:R-:W-:-:S04]  /*ddd0*/  SHF.R.U32.HI R3, RZ, 0x10, R0 ;  /* 0x00000010ff037819 */ /* 0x008fc80000011600 */
[C---:B------:R-:W-:Y:S01]  /*dde0*/  HMMA.16816.F32 R76, R92.reuse, R82, R60 ;  /* 0x000000525c4c723c */ /* 0x040fe2000000183c */
[----:B------:R-:W-:Y:S02]  /*ddf0*/  LOP3.LUT R3, R3, 0xff, RZ, 0xc0, !PT ;  /* 0x000000ff03037812 */ /* 0x000fe400078ec0ff */
[----:B------:R2:W3:Y:S05]  /*de00*/  MUFU.EX2 R32, R2 ;  /* 0x0000000200207308 */ /* 0x0004ea0000000800 */
[C---:B-1----:R-:W-:Y:S08]  /*de10*/  HMMA.16816.F32 R88, R92.reuse, R12, R56 ;  /* 0x0000000c5c58723c */ /* 0x042ff00000001838 */
[----:B------:R-:W-:Y:S01]  /*de20*/  HMMA.16816.F32 R92, R92, R14, R52 ;  /* 0x0000000e5c5c723c */ /* 0x000fe20000001834 */
[----:B--2---:R-:W-:-:S02]  /*de30*/  LOP3.LUT R2, R0, 0xffff, RZ, 0xc0, !PT ;  /* 0x0000ffff00027812 */ /* 0x004fc400078ec0ff */
[----:B------:R-:W-:Y:S02]  /*de40*/  SHF.R.U32.HI R0, RZ, 0x18, R0 ;  /* 0x00000018ff007819 */ /* 0x000fe40000011600 */
[----:B------:R-:W-:Y:S02]  /*de50*/  SHF.R.U32.HI R2, RZ, 0x8, R2 ;  /* 0x00000008ff027819 */ /* 0x000fe40000011602 */
[----:B------:R-:W-:Y:S01]  /*de60*/  PRMT R7, R3, 0x5410, R0 ;  /* 0x0000541003077816 */ /* 0x000fe20000000000 */
[--C-:B------:R-:W-:Y:S01]  /*de70*/  HSET2.LE.AND R0, R8, R179.reuse, PT ;  /* 0x000000b308007233 */ /* 0x100fe20003803000 */
[----:B------:R-:W-:Y:S01]  /*de80*/  PRMT R2, R5, 0x5410, R2 ;  /* 0x0000541005027816 */ /* 0x000fe20000000002 */
[--C-:B------:R-:W-:Y:S01]  /*de90*/  HSET2.LE.AND R3, R6, R179.reuse, PT ;  /* 0x000000b306037233 */ /* 0x100fe20003803000 */
[----:B---3--:R-:W-:Y:S01]  /*dea0*/  F2FP.PACK_AB R4, R32, R35 ;  /* 0x000000232004723e */ /* 0x008fe200000000ff */
[--C-:B------:R-:W-:Y:S01]  /*deb0*/  HSET2.LE.AND R7, R7, R179.reuse, PT ;  /* 0x000000b307077233 */ /* 0x100fe20003803000 */
[----:B------:R-:W-:Y:S01]  /*dec0*/  F2FP.PACK_AB R6, R44, R43 ;  /* 0x0000002b2c06723e */ /* 0x000fe200000000ff */
[----:B------:R-:W-:Y:S01]  /*ded0*/  HSET2.LE.AND R5, R2, R179, PT ;  /* 0x000000b302057233 */ /* 0x000fe20003803000 */
[----:B------:R-:W-:-:S02]  /*dee0*/  F2FP.PACK_AB R2, R40, R41 ;  /* 0x000000292802723e */ /* 0x000fc400000000ff */
[----:B------:R-:W-:Y:S01]  /*def0*/  LOP3.LUT R99, R3, R4, RZ, 0xc0, !PT ;  /* 0x0000000403637212 */ /* 0x000fe200078ec0ff */
[----:B------:R-:W-:Y:S01]  /*df00*/  FADD.FTZ R3, R243, R10 ;  /* 0x0000000af3037221 */ /* 0x000fe20000010000 */
[----:B------:R-:W-:Y:S01]  /*df10*/  LOP3.LUT R98, R0, R2, RZ, 0xc0, !PT ;  /* 0x0000000200627212 */ /* 0x000fe200078ec0ff */
[----:B------:R-:W-:Y:S01]  /*df20*/  FFMA.FTZ R2, R238, R103, R236 ;  /* 0x00000067ee027223 */ /* 0x000fe200000100ec */
[----:B------:R-:W-:Y:S01]  /*df30*/  F2FP.PACK_AB R0, R11, R33 ;  /* 0x000000210b00723e */ /* 0x000fe200000000ff */
[----:B------:R-:W-:Y:S01]  /*df40*/  FADD.FTZ R4, R214, R9 ;  /* 0x00000009d6047221 */ /* 0x000fe20000010000 */
[----:B------:R-:W-:Y:S01]  /*df50*/  LOP3.LUT R96, R5, R6, RZ, 0xc0, !PT ;  /* 0x0000000605607212 */ /* 0x000fe200078ec0ff */
[----:B------:R-:W-:Y:S01]  /*df60*/  FADD.FTZ R6, R213, R2 ;  /* 0x00000002d5067221 */ /* 0x000fe20000010000 */
[----:B------:R-:W-:Y:S01]  /*df70*/  LOP3.LUT R97, R7, R0, RZ, 0xc0, !PT ;  /* 0x0000000007617212 */ /* 0x000fe200078ec0ff */
[----:B------:R-:W-:Y:S01]  /*df80*/  FFMA.FTZ R0, R239, R102, R241 ;  /* 0x00000066ef007223 */ /* 0x000fe200000100f1 */
[----:B------:R-:W-:Y:S01]  /*df90*/  MOV R103, R248 ;  /* 0x000000f800677202 */ /* 0x000fe20000000f00 */
        /* <DEDUP_REMOVED lines=63> */
[----:B------:R-:W-:Y:S01]  /*e390*/  MOV R105, R250 ;  /* 0x000000fa00697202 */ /* 0x000fe20000000f00 */
[----:B------:R-:W-:Y:S02]  /*e3a0*/  FADD.FTZ R2, R111, R0 ;  /* 0x000000006f027221 */ /* 0x000fe40000010000 */
[----:B------:R-:W-:Y:S02]  /*e3b0*/  FADD.FTZ R0, R49, R4 ;  /* 0x0000000431007221 */ /* 0x000fe40000010000 */
[----:B------:R-:W-:Y:S02]  /*e3c0*/  FADD.FTZ R4, R40, R5 ;  /* 0x0000000528047221 */ /* 0x000fe40000010000 */
[----:B------:R-:W-:Y:S02]  /*e3d0*/  FADD.FTZ R3, R32, R3 ;  /* 0x0000000320037221 */ /* 0x000fe40000010000 */
[----:B------:R-:W-:Y:S01]  /*e3e0*/  FADD.FTZ R2, R109, R2 ;  /* 0x000000026d027221 */ /* 0x000fe20000010000 */
[----:B------:R1:W-:Y:S01]  /*e3f0*/  STL [R1+0x48], R4 ;  /* 0x0000480401007387 */ /* 0x0003e20000100800 */
[----:B------:R-:W-:-:S02]  /*e400*/  FADD.FTZ R252, R48, R0 ;  /* 0x0000000030fc7221 */ /* 0x000fc40000010000 */
[----:B------:R-:W-:Y:S01]  /*e410*/  IMAD.MOV.U32 R104, RZ, RZ, R249 ;  /* 0x000000ffff687224 */ /* 0x000fe200078e00f9 */
[----:B------:R1:W-:Y:S01]  /*e420*/  STL [R1+0x4c], R3 ;  /* 0x00004c0301007387 */ /* 0x0003e20000100800 */
[----:B------:R-:W-:-:S03]  /*e430*/  IMAD.MOV.U32 R102, RZ, RZ, R231 ;  /* 0x000000ffff667224 */ /* 0x000fc600078e00e7 */
[----:B------:R1:W-:Y:S04]  /*e440*/  STL [R1+0x50], R2 ;  /* 0x0000500201007387 */ /* 0x0003e80000100800 */
[----:B------:R1:W-:Y:S01]  /*e450*/  STL [R1+0x54], R252 ;  /* 0x000054fc01007387 */ /* 0x0003e20000100800 */
[----:B------:R-:W-:Y:S05]  /*e460*/  @P0 BRA `(.L_x_390) ;  /* 0x0000648000000947 */ /* 0x000fea0003800000 */
[----:B------:R-:W2:Y:S04]  /*e470*/  LDL.64 R204, [R1+0x58] ;  /* 0x0000580001cc7983 */ /* 0x000ea80000100a00 */
[----:B------:R-:W3:Y:S01]  /*e480*/  LDL.64 R202, [R1+0x10] ;  /* 0x0000100001ca7983 */ /* 0x000ee20000100a00 */
[----:B------:R-:W-:Y:S01]  /*e490*/  UIADD3 UR29, UR34, -0x3, URZ ;  /* 0xfffffffd221d7890 */ /* 0x000fe2000fffe03f */
[----:B------:R-:W-:-:S04]  /*e4a0*/  DEPBAR.LE SB0, 0x0 ;  /* 0x000080000000791a */ /* 0x000fc80000000000 */
[----:B------:R-:W-:Y:S01]  /*e4b0*/  USHF.R.S32.HI UR35, URZ, 0x1f, UR29 ;  /* 0x0000001f3f237899 */ /* 0x000fe2000801141d */
[----:B------:R-:W-:Y:S01]  /*e4c0*/  BAR.SYNC.DEFER_BLOCKING 0x0 ;  /* 0x0000000000007b1d */ /* 0x000fe20000010000 */
[----:B------:R-:W-:-:S05]  /*e4d0*/  UISETP.GT.AND UP0, UPT, UR29, UR19, UPT ;  /* 0x000000131d00728c */ /* 0x000fca000bf04270 */
[----:B------:R-:W-:Y:S02]  /*e4e0*/  ULDC.64 UR4, c[0x0][0x1a0] ;  /* 0x0000680000047ab9 */ /* 0x000fe40000000a00 */
[----:B------:R-:W-:Y:S02]  /*e4f0*/  UIMAD UR35, UR35, UR4, URZ ;  /* 0x00000004232372a4 */ /* 0x000fe4000f8e023f */
[----:B------:R-:W-:Y:S02]  /*e500*/  UIMAD.WIDE.U32 UR36, UR29, UR4, URZ ;  /* 0x000000041d2472a5 */ /* 0x000fe4000f8e003f */
[----:B------:R-:W-:-:S04]  /*e510*/  UIMAD UR5, UR29, UR5, UR35 ;  /* 0x000000051d0572a4 */ /* 0x000fc8000f8e0223 */
[----:B------:R-:W-:Y:S01]  /*e520*/  UIADD3 UR5, UR37, UR5, URZ ;  /* 0x0000000525057290 */ /* 0x000fe2000fffe03f */
[----:B-1----:R-:W-:Y:S02]  /*e530*/  IMAD.U32 R2, RZ, RZ, UR36 ;  /* 0x00000024ff027e24 */ /* 0x002fe4000f8e00ff */
[----:B------:R-:W-:-:S03]  /*e540*/  IMAD.U32 R3, RZ, RZ, UR37 ;  /* 0x00000025ff037e24 */ /* 0x000fc6000f8e00ff */
[----:B------:R-:W-:Y:S01]  /*e550*/  IMAD.U32 R3, RZ, RZ, UR5 ;  /* 0x00000005ff037e24 */ /* 0x000fe2000f8e00ff */
[----:B------:R-:W-:Y:S04]  /*e560*/  @P4 STS [R222+0x9000], RZ ;  /* 0x009000ffde004388 */ /* 0x000fe80000000800 */
[----:B------:R-:W-:Y:S04]  /*e570*/  @P4 STS [R222+0x9004], RZ ;  /* 0x009004ffde004388 */ /* 0x000fe80000000800 */
[----:B------:R-:W-:Y:S01]  /*e580*/  @P4 STS.64 [R222+0x9008], RZ ;  /* 0x009008ffde004388 */ /* 0x000fe20000000a00 */
[----:B--2---:R-:W-:-:S04]  /*e590*/  LEA R0, P0, R2, R204, 0x6 ;  /* 0x000000cc02007211 */ /* 0x004fc800078030ff */
[----:B------:R-:W-:Y:S02]  /*e5a0*/  @!P4 LEA R14, P5, R0, c[0x0][0x170], 0x1 ;  /* 0x00005c00000eca11 */ /* 0x000fe400078a08ff */
[----:B---3--:R-:W-:Y:S02]  /*e5b0*/  LEA.HI.X R3, R2, R203, R3, 0x6, P0 ;  /* 0x000000cb02037211 */ /* 0x008fe400000f3403 */
        /* <DEDUP_REMOVED lines=22> */
[----:B------:R-:W-:Y:S02]  /*e720*/  @!P2 LEA.HI.X R5, R2, c[0x0][0x174], R3, 0x1, P0 ;  /* 0x00005d000205aa11 */ /* 0x000fe400000f0c03 */
[----:B------:R-:W-:Y:S01]  /*e730*/  PLOP3.LUT P0, PT, PT, PT, UP0, 0x80, 0x0 ;  /* 0x000000000000781c */ /* 0x000fe20003f0f008 */
        /* <DEDUP_REMOVED lines=23> */
[----:B------:R-:W4:Y:S04]  /*e8b0*/  LDSM.16.M88.4 R24, [R217+0x6400] ;  /* 0x00640000d918783b */ /* 0x000f280000000200 */
[----:B-1----:R-:W-:Y:S04]  /*e8c0*/  LDSM.16.M88.4 R12, [R221+0x1000] ;  /* 0x00100000dd0c783b */ /* 0x002fe80000000200 */
[----:B---3--:R-:W1:Y:S04]  /*e8d0*/  LDSM.16.M88.4 R4, [R220+0x1000] ;  /* 0x00100000dc04783b */ /* 0x008e680000000200 */
[----:B------:R-:W3:Y:S04]  /*e8e0*/  LDSM.16.M88.4 R32, [R219+0x6c00] ;  /* 0x006c0000db20783b */ /* 0x000ee80000000200 */
[----:B------:R-:W5:Y:S04]  /*e8f0*/  LDSM.16.M88.4 R36, [R219+0x6800] ;  /* 0x00680000db24783b */ /* 0x000f680000000200 */
[----:B------:R-:W3:Y:S04]  /*e900*/  LDSM.16.M88.4 R44, [R219+0x6000] ;  /* 0x00600000db2c783b */ /* 0x000ee80000000200 */
[----:B------:R-:W3:Y:S01]  /*e910*/  LDSM.16.M88.4 R40, [R219+0x6400] ;  /* 0x00640000db28783b */ /* 0x000ee20000000200 */
[C---:B--2---:R-:W-:Y:S03]  /*e920*/  HMMA.16816.F32 R232, R8.reuse, R28, RZ ;  /* 0x0000001c08e8723c */ /* 0x044fe600000018ff */
[----:B------:R-:W0:Y:S05]  /*e930*/  LDGDEPBAR ;  /* 0x00000000000079af */ /* 0x000e2a0000000000 */
[C---:B------:R-:W-:Y:S08]  /*e940*/  HMMA.16816.F32 R212, R8.reuse, R30, RZ ;  /* 0x0000001e08d4723c */ /* 0x040ff000000018ff */
[----:B----4-:R-:W-:Y:S08]  /*e950*/  HMMA.16816.F32 R184, R8, R24, RZ ;  /* 0x0000001808b8723c */ /* 0x010ff000000018ff */
[C---:B-1----:R-:W-:Y:S08]  /*e960*/  HMMA.16816.F32 R104, R4.reuse, R28, RZ ;  /* 0x0000001c0468723c */ /* 0x042ff000000018ff */
[C---:B------:R-:W-:Y:S08]  /*e970*/  HMMA.16816.F32 R100, R4.reuse, R30, RZ ;  /* 0x0000001e0464723c */ /* 0x040ff000000018ff */
[C---:B------:R-:W-:Y:S08]  /*e980*/  HMMA.16816.F32 R28, R4.reuse, R18, RZ ;  /* 0x00000012041c723c */ /* 0x040ff000000018ff */
[C---:B------:R-:W-:Y:S08]  /*e990*/  HMMA.16816.F32 R56, R4.reuse, R20, RZ ;  /* 0x000000140438723c */ /* 0x040ff000000018ff */
        /* <DEDUP_REMOVED lines=13> */
[----:B------:R-:W2:Y:S03]  /*ea70*/  LDSM.16.M88.4 R16, [R217+0x7c00] ;  /* 0x007c0000d910783b */ /* 0x000ea60000000200 */
[C---:B---3--:R-:W-:Y:S01]  /*ea80*/  HMMA.16816.F32 R208, R12.reuse, R34, R28 ;  /* 0x000000220cd0723c */ /* 0x048fe2000000181c */
[----:B------:R-:W3:Y:S07]  /*ea90*/  LDSM.16.M88.4 R28, [R217+0x7000] ;  /* 0x00700000d91c783b */ /* 0x000eee0000000200 */
[C---:B-----5:R-:W-:Y:S08]  /*eaa0*/  HMMA.16816.F32 R196, R12.reuse, R36, R56 ;  /* 0x000000240cc4723c */ /* 0x060ff00000001838 */
[C---:B------:R-:W-:Y:S08]  /*eab0*/  HMMA.16816.F32 R56, R12.reuse, R32, R48 ;  /* 0x000000200c38723c */ /* 0x040ff00000001830 */
[C---:B------:R-:W-:Y:S08]  /*eac0*/  HMMA.16816.F32 R48, R12.reuse, R46, R100 ;  /* 0x0000002e0c30723c */ /* 0x040ff00000001864 */
        /* <DEDUP_REMOVED lines=9> */
[C---:B------:R-:W-:Y:S01]  /*eb60*/  HMMA.16816.F32 R104, R4.reuse, R46, R212 ;  /* 0x0000002e0468723c */ /* 0x040fe200000018d4 */
[----:B------:R-:W-:Y:S07]  /*eb70*/  LDSM.16.M88.4 R44, [R219+0x7c00] ;  /* 0x007c0000db2c783b */ /* 0x000fee0000000200 */
[C---:B------:R-:W-:Y:S08]  /*eb80*/  HMMA.16816.F32 R64, R4.reuse, R42, R204 ;  /* 0x0000002a0440723c */ /* 0x040ff000000018cc */
[C---:B------:R-:W-:Y:S08]  /*eb90*/  HMMA.16816.F32 R60, R4.reuse, R38, R200 ;  /* 0x00000026043c723c */ /* 0x040ff000000018c8 */
[----:B------:R-:W-:Y:S01]  /*eba0*/  HMMA.16816.F32 R32, R4, R34, R180 ;  /* 0x000000220420723c */ /* 0x000fe200000018b4 */
[----:B------:R-:W1:Y:S07]  /*ebb0*/  LDSM.16.M88.4 R4, [R220+0x2000] ;  /* 0x00200000dc04783b */ /* 0x000e6e0000000200 */
[C---:B--2---:R-:W-:Y:S01]  /*ebc0*/  HMMA.16816.F32 R204, R8.reuse, R16, R56 ;  /* 0x0000001008cc723c */ /* 0x044fe20000001838 */
[----:B------:R-:W2:Y:S07]  /*ebd0*/  LDSM.16.M88.4 R56, [R219+0x7000] ;  /* 0x00700000db38783b */ /* 0x000eae0000000200 */
[C---:B---3--:R-:W-:Y:S01]  /*ebe0*/  HMMA.16816.F32 R36, R8.reuse, R30, R48 ;  /* 0x0000001e0824723c */ /* 0x048fe20000001830 */
[----:B------:R-:W-:Y:S07]  /*ebf0*/  LDSM.16.M88.4 R48, [R219+0x7800] ;  /* 0x00780000db30783b */ /* 0x000fee0000000200 */
[C---:B------:R-:W-:Y:S01]  /*ec00*/  HMMA.16816.F32 R180, R8.reuse, R22, R52 ;  /* 0x0000001608b4723c */ /* 0x040fe20000001834 */
[----:B------:R-:W3:Y:S07]  /*ec10*/  LDSM.16.M88.4 R52, [R219+0x7400] ;  /* 0x00740000db34783b */ /* 0x000eee0000000200 */
[C---:B------:R-:W-:Y:S08]  /*ec20*/  HMMA.16816.F32 R40, R8.reuse, R28, R192 ;  /* 0x0000001c0828723c */ /* 0x040ff000000018c0 */
[C---:B------:R-:W-:Y:S08]  /*ec30*/  HMMA.16816.F32 R184, R8.reuse, R24, R188 ;  /* 0x0000001808b8723c */ /* 0x040ff000000018bc */
[C---:B------:R-:W-:Y:S08]  /*ec40*/  HMMA.16816.F32 R196, R8.reuse, R20, R196 ;  /* 0x0000001408c4723c */ /* 0x040ff000000018c4 */
[C---:B------:R-:W-:Y:S08]  /*ec50*/  HMMA.16816.F32 R100, R8.reuse, R26, R100 ;  /* 0x0000001a0864723c */ /* 0x040ff00000001864 */
[----:B------:R-:W-:Y:S01]  /*ec60*/  HMMA.16816.F32 R192, R8, R18, R208 ;  /* 0x0000001208c0723c */ /* 0x000fe200000018d0 */
[----:B------:R-:W4:Y:S07]  /*ec70*/  LDSM.16.M88.4 R8, [R221+0x2000] ;  /* 0x00200000dd08783b */ /* 0x000f2e0000000200 */
        /* <DEDUP_REMOVED lines=9> */
[----:B------:R-:W1:Y:S03]  /*ed10*/  LDSM.16.M88.4 R16, [R217+0x8000] ;  /* 0x00800000d910783b */ /* 0x000e660000000200 */
[C---:B--2---:R-:W-:Y:S01]  /*ed20*/  HMMA.16816.F32 R176, R12.reuse, R56, R40 ;  /* 0x000000380cb0723c */ /* 0x044fe20000001828 */
[----:B------:R-:W2:Y:S04]  /*ed30*/  LDSM.16.M88.4 R32, [R217+0x8400] ;  /* 0x00840000d920783b */ /* 0x000ea80000000200 */
[----:B------:R-:W5:Y:S03]  /*ed40*/  LDSM.16.M88.4 R40, [R217+0x8800] ;  /* 0x00880000d928783b */ /* 0x000f660000000200 */
[C---:B------:R-:W-:Y:S01]  /*ed50*/  HMMA.16816.F32 R108, R12.reuse, R58, R36 ;  /* 0x0000003a0c6c723c */ /* 0x040fe20000001824 */
[----:B------:R-:W1:Y:S07]  /*ed60*/  LDSM.16.M88.4 R36, [R217+0x8c00] ;  /* 0x008c0000d924783b */ /* 0x000e6e0000000200 */
[C---:B---3--:R-:W-:Y:S08]  /*ed70*/  HMMA.16816.F32 R104, R12.reuse, R52, R184 ;  /* 0x000000340c68723c */ /* 0x048ff000000018b8 */
[C---:B------:R-:W-:Y:S08]  /*ed80*/  HMMA.16816.F32 R100, R12.reuse, R54, R100 ;  /* 0x000000360c64723c */ /* 0x040ff00000001864 */
[C---:B------:R-:W-:Y:S08]  /*ed90*/  HMMA.16816.F32 R64, R12.reuse, R48, R196 ;  /* 0x000000300c40723c */ /* 0x040ff000000018c4 */
[C---:B------:R-:W-:Y:S08]  /*eda0*/  HMMA.16816.F32 R60, R12.reuse, R50, R180 ;  /* 0x000000320c3c723c */ /* 0x040ff000000018b4 */
[C---:B------:R-:W-:Y:S08]  /*edb0*/  HMMA.16816.F32 R28, R12.reuse, R44, R204 ;  /* 0x0000002c0c1c723c */ /* 0x040ff000000018cc */
[----:B------:R-:W-:Y:S01]  /*edc0*/  HMMA.16816.F32 R24, R12, R46, R192 ;  /* 0x0000002e0c18723c */ /* 0x000fe200000018c0 */
[----:B------:R-:W3:Y:S07]  /*edd0*/  LDSM.16.M88.4 R12, [R220+0x4000] ;  /* 0x00400000dc0c783b */ /* 0x000eee0000000200 */
        /* <DEDUP_REMOVED lines=11> */
[C---:B--2---:R-:W-:Y:S08]  /*ee90*/  HMMA.16816.F32 R180, R4.reuse, R32, R104 ;  /* 0x0000002004b4723c */ /* 0x044ff00000001868 */
[C---:B------:R-:W-:Y:S08]  /*eea0*/  HMMA.16816.F32 R176, R4.reuse, R34, R100 ;  /* 0x0000002204b0723c */ /* 0x040ff00000001864 */
[C---:B-----5:R-:W-:Y:S08]  /*eeb0*/  HMMA.16816.F32 R108, R4.reuse, R40, R64 ;  /* 0x00000028046c723c */ /* 0x060ff00000001840 */
[C---:B------:R-:W-:Y:S08]  /*eec0*/  HMMA.16816.F32 R104, R4.reuse, R42, R60 ;  /* 0x0000002a0468723c */ /* 0x040ff0000000183c */
[C---:B------:R-:W-:Y:S01]  /*eed0*/  HMMA.16816.F32 R100, R4.reuse, R36, R28 ;  /* 0x000000240464723c */ /* 0x040fe2000000181c */
[----:B------:R-:W-:Y:S07]  /*eee0*/  LDSM.16.M88.4 R28, [R219+0x8000] ;  /* 0x00800000db1c783b */ /* 0x000fee0000000200 */
[----:B------:R-:W-:Y:S01]  /*eef0*/  HMMA.16816.F32 R64, R4, R38, R24 ;  /* 0x000000260440723c */ /* 0x000fe20000001818 */
[----:B------:R-:W-:Y:S04]  /*ef00*/  LDSM.16.M88.4 R4, [R221+0x5000] ;  /* 0x00500000dd04783b */ /* 0x000fe80000000200 */
[----:B------:R-:W-:Y:S03]  /*ef10*/  LDSM.16.M88.4 R24, [R219+0x8400] ;  /* 0x00840000db18783b */ /* 0x000fe60000000200 */
[C---:B---3--:R-:W-:Y:S01]  /*ef20*/  HMMA.16816.F32 R60, R12.reuse, R16, R20 ;  /* 0x000000100c3c723c */ /* 0x048fe20000001814 */
[----:B------:R-:W1:Y:S07]  /*ef30*/  LDSM.16.M88.4 R20, [R219+0x8800] ;  /* 0x00880000db14783b */ /* 0x000e6e0000000200 */
[----:B------:R-:W-:Y:S01]  /*ef40*/  HMMA.16816.F32 R56, R12, R18, R56 ;  /* 0x000000120c38723c */ /* 0x000fe20000001838 */
[----:B------:R-:W2:Y:S01]  /*ef50*/  LDSM.16.M88.4 R16, [R219+0x8c00] ;  /* 0x008c0000db10783b */ /* 0x000ea20000000200 */
[----:B------:R-:W-:-:S06]  /*ef60*/  DEPBAR.LE SB0, 0x0 ;  /* 0x000080000000791a */ /* 0x000fcc0000000000 */
        /* <DEDUP_REMOVED lines=8> */
[----:B------:R-:W-:Y:S08]  /*eff0*/  HMMA.16816.F32 R64, R4, R18, R64 ;  /* 0x000000120440723c */ /* 0x000ff00000001840 */
[----:B------:R-:W-:Y:S08]  /*f000*/  HMMA.16816.F32 R32, R8, R16, R32 ;  /* 0x000000100820723c */ /* 0x000ff00000001820 */
        /* <DEDUP_REMOVED lines=76> */
.L_x_396:
[----:B------:R-:W-:Y:S05]  /*f4d0*/  BSYNC B0 ;  /* 0x0000000000007941 */ /* 0x000fea0003800000 */
.L_x_395:
[----:B------:R-:W0:Y:S02]  /*f4e0*/  LDGDEPBAR ;  /* 0x00000000000079af */ /* 0x000e240000000000 */
.L_x_394:
[----:B-1----:R-:W2:Y:S04]  /*f4f0*/  LDL R4, [R1+0x20] ;  /* 0x0000200001047983 */ /* 0x002ea80000100800 */
[----:B------:R-:W3:Y:S04]  /*f500*/  LDL.LU R6, [R1+0x4c] ;  /* 0x00004c0001067983 */ /* 0x000ee80000300800 */
[----:B------:R-:W4:Y:S04]  /*f510*/  LDL.LU R7, [R1+0x48] ;  /* 0x0000480001077983 */ /* 0x000f280000300800 */
[----:B------:R-:W2:Y:S04]  /*f520*/  LDL.LU R5, [R1+0x50] ;  /* 0x0000500001057983 */ /* 0x000ea80000300800 */
[----:B------:R-:W3:Y:S04]  /*f530*/  LDL R2, [R1+0x18] ;  /* 0x0000180001027983 */ /* 0x000ee80000100800 */
[----:B------:R-:W4:Y:S04]  /*f540*/  LDL R3, [R1+0x8] ;  /* 0x0000080001037983 */ /* 0x000f280000100800 */
[----:B------:R-:W1:Y:S01]  /*f550*/  S2R R8, SR_TID.X ;  /* 0x0000000000087919 */ /* 0x000e620000002100 */
[----:B------:R-:W-:-:S03]  /*f560*/  IMAD.U32 R0, RZ, RZ, UR29 ;  /* 0x0000001dff007e24 */ /* 0x000fc6000f8e00ff */
[----:B------:R2:W-:Y:S01]  /*f570*/  STL [R1+0x90], R222 ;  /* 0x000090de01007387 */ /* 0x0005e20000100800 */
[----:B-1----:R-:W-:-:S05]  /*f580*/  IMAD.SHL.U32 R8, R8, 0x2, RZ ;  /* 0x0000000208087824 */ /* 0x002fca00078e00ff */
[----:B------:R-:W-:-:S05]  /*f590*/  LOP3.LUT R8, R8, 0x6, RZ, 0xc0, !PT ;  /* 0x0000000608087812 */ /* 0x000fca00078ec0ff */
[----:B------:R-:W-:Y:S01]  /*f5a0*/  IMAD R0, R0, 0x40, R8 ;  /* 0x0000004000007824 */ /* 0x000fe200078e0208 */
[----:B------:R-:W-:Y:S04]  /*f5b0*/  STL [R1+0x8c], R221 ;  /* 0x00008cdd01007387 */ /* 0x000fe80000100800 */
[C---:B------:R-:W-:Y:S01]  /*f5c0*/  ISETP.GE.AND P1, PT, R0.reuse, R230, PT ;  /* 0x000000e60000720c */ /* 0x040fe20003f26270 */
[----:B------:R-:W-:Y:S03]  /*f5d0*/  STL [R1+0x88], R220 ;  /* 0x000088dc01007387 */ /* 0x000fe60000100800 */
[----:B------:R-:W-:Y:S01]  /*f5e0*/  ISETP.LT.OR P1, PT, R0, R226, P1 ;  /* 0x000000e20000720c */ /* 0x000fe20000f21670 */
[----:B------:R-:W-:Y:S04]  /*f5f0*/  STL [R1+0x84], R219 ;  /* 0x000084db01007387 */ /* 0x000fe80000100800 */
[----:B------:R-:W-:Y:S01]  /*f600*/  STL [R1+0x80], R217 ;  /* 0x000080d901007387 */ /* 0x000fe20000100800 */
[----:B------:R-:W-:-:S02]  /*f610*/  FSEL R20, R60, -INF , !P1 ;  /* 0xff8000003c147808 */ /* 0x000fc40004800000 */
[C---:B------:R-:W-:Y:S02]  /*f620*/  ISETP.GE.AND P0, PT, R0.reuse, R229, PT ;  /* 0x000000e50000720c */ /* 0x040fe40003f06270 */
[C---:B------:R-:W-:Y:S02]  /*f630*/  ISETP.GE.AND P2, PT, R0.reuse, R228, PT ;  /* 0x000000e40000720c */ /* 0x040fe40003f46270 */
[C---:B------:R-:W-:Y:S02]  /*f640*/  ISETP.GE.AND P1, PT, R0.reuse, R227, PT ;  /* 0x000000e30000720c */ /* 0x040fe40003f26270 */
[C---:B------:R-:W-:Y:S02]  /*f650*/  ISETP.LT.OR P0, PT, R0.reuse, R225, P0 ;  /* 0x000000e10000720c */ /* 0x040fe40000701670 */
[C---:B------:R-:W-:Y:S02]  /*f660*/  ISETP.LT.OR P2, PT, R0.reuse, R224, P2 ;  /* 0x000000e00000720c */ /* 0x040fe40001741670 */
[----:B------:R-:W-:-:S02]  /*f670*/  ISETP.LT.OR P1, PT, R0, R223, P1 ;  /* 0x000000df0000720c */ /* 0x000fc40000f21670 */
[----:B------:R-:W-:Y:S02]  /*f680*/  FSEL R23, R62, -INF , !P0 ;  /* 0xff8000003e177808 */ /* 0x000fe40004000000 */
[----:B------:R-:W-:Y:S02]  /*f690*/  FSEL R29, R188, -INF , !P2 ;  /* 0xff800000bc1d7808 */ /* 0x000fe40005000000 */
[----:B------:R-:W-:Y:S01]  /*f6a0*/  FSEL R39, R190, -INF , !P1 ;  /* 0xff800000be277808 */ /* 0x000fe20004800000 */
[----:B--2---:R-:W-:Y:S02]  /*f6b0*/  IMAD.MOV.U32 R8, RZ, RZ, R5 ;  /* 0x000000ffff087224 */ /* 0x004fe400078e0005 */
[----:B------:R-:W2:Y:S01]  /*f6c0*/  LDL R5, [R1+0x4] ;  /* 0x0000040001057983 */ /* 0x000ea20000100800 */
[----:B---3--:R-:W-:Y:S01]  /*f6d0*/  IMAD.MOV.U32 R10, RZ, RZ, R2 ;  /* 0x000000ffff0a7224 */ /* 0x008fe200078e0002 */
        /* <DEDUP_REMOVED lines=9> */
[----:B------:R-:W-:Y:S02]  /*f770*/  IADD3 R2, R0, 0x8, RZ ;  /* 0x0000000800027810 */ /* 0x000fe40007ffe0ff */
[----:B------:R-:W-:Y:S02]  /*f780*/  FSEL R21, R61, -INF , !P6 ;  /* 0xff8000003d157808 */ /* 0x000fe40007000000 */
[C---:B------:R-:W-:Y:S02]  /*f790*/  ISETP.GE.AND P0, PT, R2.reuse, R230, PT ;  /* 0x000000e60200720c */ /* 0x040fe40003f06270 */
[----:B------:R-:W-:-:S02]  /*f7a0*/  ISETP.GE.AND P2, PT, R2, R229, PT ;  /* 0x000000e50200720c */ /* 0x000fc40003f46270 */
[C---:B------:R-:W-:Y:S02]  /*f7b0*/  ISETP.GE.AND P1, PT, R2.reuse, R228, PT ;  /* 0x000000e40200720c */ /* 0x040fe40003f26270 */
[C---:B------:R-:W-:Y:S01]  /*f7c0*/  ISETP.GE.AND P6, PT, R2.reuse, R227, PT ;  /* 0x000000e30200720c */ /* 0x040fe20003fc6270 */
[----:B----4-:R-:W-:Y:S01]  /*f7d0*/  IMAD.MOV.U32 R9, RZ, RZ, R3 ;  /* 0x000000ffff097224 */ /* 0x010fe200078e0003 */
[C---:B------:R-:W-:Y:S02]  /*f7e0*/  ISETP.LT.OR P0, PT, R2.reuse, R226, P0 ;  /* 0x000000e20200720c */ /* 0x040fe40000701670 */
[C---:B------:R-:W-:Y:S02]  /*f7f0*/  ISETP.LT.OR P2, PT, R2.reuse, R225, P2 ;  /* 0x000000e10200720c */ /* 0x040fe40001741670 */
[C---:B------:R-:W-:Y:S02]  /*f800*/  ISETP.LT.OR P1, PT, R2.reuse, R224, P1 ;  /* 0x000000e00200720c */ /* 0x040fe40000f21670 */
[----:B------:R-:W-:-:S02]  /*f810*/  ISETP.LT.OR P6, PT, R2, R223, P6 ;  /* 0x000000df0200720c */ /* 0x000fc400037c1670 */
[C---:B------:R-:W-:Y:S02]  /*f820*/  IADD3 R3, R0.reuse, 0x9, RZ ;  /* 0x0000000900037810 */ /* 0x040fe40007ffe0ff */
        /* <DEDUP_REMOVED lines=8> */
[C---:B------:R-:W-:Y:S02]  /*f8b0*/  ISETP.GE.AND P4, PT, R3.reuse, R228, PT ;  /* 0x000000e40300720c */ /* 0x040fe40003f86270 */
[----:B------:R-:W-:Y:S02]  /*f8c0*/  ISETP.GE.AND P0, PT, R3, R227, PT ;  /* 0x000000e30300720c */ /* 0x000fe40003f06270 */
[----:B------:R-:W-:-:S02]  /*f8d0*/  ISETP.GE.AND P2, PT, R2, R230, PT ;  /* 0x000000e60200720c */ /* 0x000fc40003f46270 */
[C---:B------:R-:W-:Y:S02]  /*f8e0*/  ISETP.LT.OR P3, PT, R3.reuse, R226, P3 ;  /* 0x000000e20300720c */ /* 0x040fe40001f61670 */
[C---:B------:R-:W-:Y:S02]  /*f8f0*/  ISETP.LT.OR P5, PT, R3.reuse, R225, P5 ;  /* 0x000000e10300720c */ /* 0x040fe40002fa1670 */
[C---:B------:R-:W-:Y:S02]  /*f900*/  ISETP.LT.OR P4, PT, R3.reuse, R224, P4 ;  /* 0x000000e00300720c */ /* 0x040fe40002781670 */
        /* <DEDUP_REMOVED lines=12> */
[----:B------:R-:W-:Y:S02]  /*f9d0*/  ISETP.GE.AND P3, PT, R2, R227, PT ;  /* 0x000000e30200720c */ /* 0x000fe40003f66270 */
[C---:B------:R-:W-:Y:S02]  /*f9e0*/  ISETP.GE.AND P0, PT, R3.reuse, R230, PT ;  /* 0x000000e60300720c */ /* 0x040fe40003f06270 */
[----:B------:R-:W-:-:S02]  /*f9f0*/  ISETP.GE.AND P5, PT, R3, R229, PT ;  /* 0x000000e50300720c */ /* 0x000fc40003fa6270 */
[C---:B------:R-:W-:Y:S02]  /*fa00*/  ISETP.GE.AND P4, PT, R3.reuse, R228, PT ;  /* 0x000000e40300720c */ /* 0x040fe40003f86270 */
[C---:B------:R-:W-:Y:S02]  /*fa10*/  ISETP.GE.AND P2, PT, R3.reuse, R227, PT ;  /* 0x000000e30300720c */ /* 0x040fe40003f46270 */
[C---:B------:R-:W-:Y:S02]  /*fa20*/  ISETP.LT.OR P1, PT, R2.reuse, R225, P1 ;  /* 0x000000e10200720c */ /* 0x040fe40000f21670 */
[C---:B------:R-:W-:Y:S02]  /*fa30*/  ISETP.LT.OR P6, PT, R2.reuse, R224, P6 ;  /* 0x000000e00200720c */ /* 0x040fe400037c1670 */
[----:B------:R-:W-:Y:S02]  /*fa40*/  ISETP.LT.OR P3, PT, R2, R223, P3 ;  /* 0x000000df0200720c */ /* 0x000fe40001f61670 */
[----:B------:R-:W-:-:S02]  /*fa50*/  ISETP.LT.OR P0, PT, R3, R226, P0 ;  /* 0x000000e20300720c */ /* 0x000fc40000701670 */
[C---:B------:R-:W-:Y:S02]  /*fa60*/  ISETP.LT.OR P5, PT, R3.reuse, R225, P5 ;  /* 0x000000e10300720c */ /* 0x040fe40002fa1670 */
[C---:B------:R-:W-:Y:S02]  /*fa70*/  ISETP.LT.OR P4, PT, R3.reuse, R224, P4 ;  /* 0x000000e00300720c */ /* 0x040fe40002781670 */
[----:B------:R-:W-:Y:S02]  /*fa80*/  ISETP.LT.OR P2, PT, R3, R223, P2 ;  /* 0x000000df0300720c */ /* 0x000fe40001741670 */
[C---:B------:R-:W-:Y:S02]  /*fa90*/  IADD3 R2, R0.reuse, 0x18, RZ ;  /* 0x0000001800027810 */ /* 0x040fe40007ffe0ff */
[----:B------:R-:W-:Y:S02]  /*faa0*/  IADD3 R3, R0, 0x19, RZ ;  /* 0x0000001900037810 */ /* 0x000fe40007ffe0ff */
[----:B------:R-:W-:-:S02]  /*fab0*/  FSEL R187, R54, -INF , !P1 ;  /* 0xff80000036bb7808 */ /* 0x000fc40004800000 */
[----:B------:R-:W-:Y:S02]  /*fac0*/  FSEL R188, R180, -INF , !P6 ;  /* 0xff800000b4bc7808 */ /* 0x000fe40007000000 */
[----:B------:R-:W-:Y:S02]  /*fad0*/  FSEL R198, R182, -INF , !P3 ;  /* 0xff800000b6c67808 */ /* 0x000fe40005800000 */
[----:B------:R-:W-:Y:S02]  /*fae0*/  FSEL R184, R53, -INF , !P0 ;  /* 0xff80000035b87808 */ /* 0x000fe40004000000 */
[----:B------:R-:W-:Y:S02]  /*faf0*/  FSEL R189, R181, -INF , !P4 ;  /* 0xff800000b5bd7808 */ /* 0x000fe40006000000 */
[C---:B------:R-:W-:Y:S02]  /*fb00*/  ISETP.GE.AND P1, PT, R2.reuse, R230, PT ;  /* 0x000000e60200720c */ /* 0x040fe40003f26270 */
[----:B------:R-:W-:-:S02]  /*fb10*/  ISETP.GE.AND P6, PT, R2, R229, PT ;  /* 0x000000e50200720c */ /* 0x000fc40003fc6270 */
[C---:B------:R-:W-:Y:S02]  /*fb20*/  ISETP.GE.AND P3, PT, R2.reuse, R228, PT ;  /* 0x000000e40200720c */ /* 0x040fe40003f66270 */
[C---:B------:R-:W-:Y:S02]  /*fb30*/  ISETP.GE.AND P0, PT, R2.reuse, R227, PT ;  /* 0x000000e30200720c */ /* 0x040fe40003f06270 */
[----:B------:R-:W-:Y:S02]  /*fb40*/  ISETP.GE.AND P4, PT, R3, R230, PT ;  /* 0x000000e60300720c */ /* 0x000fe40003f86270 */
[C---:B------:R-:W-:Y:S02]  /*fb50*/  ISETP.LT.OR P1, PT, R2.reuse, R226, P1 ;  /* 0x000000e20200720c */ /* 0x040fe40000f21670 */
[C---:B------:R-:W-:Y:S02]  /*fb60*/  ISETP.LT.OR P6, PT, R2.reuse, R225, P6 ;  /* 0x000000e10200720c */ /* 0x040fe400037c1670 */
[----:B------:R-:W-:-:S02]  /*fb70*/  ISETP.LT.OR P3, PT, R2, R224, P3 ;  /* 0x000000e00200720c */ /* 0x000fc40001f61670 */
[----:B------:R-:W-:Y:S02]  /*fb80*/  ISETP.LT.OR P0, PT, R2, R223, P0 ;  /* 0x000000df0200720c */ /* 0x000fe40000701670 */
[----:B------:R-:W-:Y:S02]  /*fb90*/  ISETP.LT.OR P4, PT, R3, R226, P4 ;  /* 0x000000e20300720c */ /* 0x000fe40002781670 */
[----:B------:R-:W-:Y:S02]  /*fba0*/  IADD3 R2, R0, 0x20, RZ ;  /* 0x0000002000027810 */ /* 0x000fe40007ffe0ff */
[----:B------:R-:W-:Y:S02]  /*fbb0*/  FSEL R199, R183, -INF , !P2 ;  /* 0xff800000b7c77808 */ /* 0x000fe40005000000 */
[----:B------:R-:W-:Y:S02]  /*fbc0*/  FSEL R185, R55, -INF , !P5 ;  /* 0xff80000037b97808 */ /* 0x000fe40006800000 */
        /* <DEDUP_REMOVED lines=9> */
[C---:B------:R-:W-:Y:S02]  /*fc60*/  ISETP.GE.AND P3, PT, R2.reuse, R229, PT ;  /* 0x000000e50200720c */ /* 0x040fe40003f66270 */
[C---:B------:R-:W-:Y:S02]  /*fc70*/  ISETP.GE.AND P0, PT, R2.reuse, R228, PT ;  /* 0x000000e40200720c */ /* 0x040fe40003f06270 */
[----:B------:R-:W-:Y:S02]  /*fc80*/  ISETP.GE.AND P4, PT, R2, R227, PT ;  /* 0x000000e30200720c */ /* 0x000fe40003f86270 */
[----:B------:R-:W-:-:S02]  /*fc90*/  ISETP.LT.OR P5, PT, R3, R225, P5 ;  /* 0x000000e10300720c */ /* 0x000fc40002fa1670 */
[C---:B------:R-:W-:Y:S02]  /*fca0*/  ISETP.LT.OR P2, PT, R3.reuse, R224, P2 ;  /* 0x000000e00300720c */ /* 0x040fe40001741670 */
[----:B------:R-:W-:Y:S02]  /*fcb0*/  ISETP.LT.OR P1, PT, R3, R223, P1 ;  /* 0x000000df0300720c */ /* 0x000fe40000f21670 */
        /* <DEDUP_REMOVED lines=39> */
[----:B------:R-:W-:-:S02]  /*ff30*/  ISETP.GE.AND P2, PT, R3, R229, PT ;  /* 0x000000e50300720c */ /* 0x000fc40003f46270 */
[CC--:B------:R-:W-:Y:S02]  /*ff40*/  ISETP.GE.AND P3, PT, R3.reuse, R228.reuse, PT ;  /* 0x000000e40300720c */ /* 0x0c0fe40003f66270 */
[C---:B------:R-:W-:Y:S02]  /*ff50*/  ISETP.GE.AND P4, PT, R3.reuse, R227, PT ;  /* 0x000000e30300720c */ /* 0x040fe40003f86270 */
        /* <DEDUP_REMOVED lines=17> */
[----:B------:R-:W-:Y:S02]  /*10070*/  ISETP.LT.OR P0, PT, R3, R224, P0 ;  /* 0x000000e00300720c */ /* 0x000fe40000701670 */
[----:B------:R-:W-:Y:S02]  /*10080*/  IADD3 R2, R0, 0x38, RZ ;  /* 0x0000003800027810 */ /* 0x000fe40007ffe0ff */
[----:B------:R-:W-:Y:S02]  /*10090*/  FSEL R222, R105, -INF , !P0 ;  /* 0xff80000069de7808 */ /* 0x000fe40004000000 */
[----:B------:R-:W-:Y:S02]  /*100a0*/  ISETP.GE.AND P0, PT, R2, R229, PT ;  /* 0x000000e50200720c */ /* 0x000fe40003f06270 */
[----:B------:R-:W-:-:S02]  /*100b0*/  FSEL R34, R34, -INF , !P1 ;  /* 0xff80000022227808 */ /* 0x000fc40004800000 */
[----:B------:R-:W-:Y:S02]  /*100c0*/  ISETP.LT.OR P0, PT, R2, R225, P0 ;  /* 0x000000e10200720c */ /* 0x000fe40000701670 */
[C---:B------:R-:W-:Y:S01]  /*100d0*/  ISETP.GE.AND P1, PT, R3.reuse, R229, PT ;  /* 0x000000e50300720c */ /* 0x040fe20003f26270 */
[----:B------:R-:W-:Y:S01]  /*100e0*/  IMAD.WIDE.U32 R244, R10, -0x2daee0ad, RZ ;  /* 0xd2511f530af47825 */ /* 0x000fe200078e00ff */
[----:B------:R-:W-:Y:S02]  /*100f0*/  FSEL R10, R18, -INF , !P0 ;  /* 0xff800000120a7808 */ /* 0x000fe40004000000 */
[----:B------:R-:W-:Y:S02]  /*10100*/  ISETP.LT.OR P1, PT, R3, R225, P1 ;  /* 0x000000e10300720c */ /* 0x000fe40000f21670 */
[----:B------:R-:W-:Y:S01]  /*10110*/  IADD3 R0, R0, 0x39, RZ ;  /* 0x0000003900007810 */ /* 0x000fe20007ffe0ff */
[----:B------:R1:W-:Y:S01]  /*10120*/  STL [R1+0x94], R230 ;  /* 0x000094e601007387 */ /* 0x0003e20000100800 */
[----:B------:R-:W-:-:S02]  /*10130*/  FSEL R236, R32, -INF , !P2 ;  /* 0xff80000020ec7808 */ /* 0x000fc40005000000 */
[----:B------:R-:W-:Y:S01]  /*10140*/  FSEL R35, R35, -INF , !P1 ;  /* 0xff80000023237808 */ /* 0x000fe20004800000 */
[----:B------:R-:W-:Y:S01]  /*10150*/  STL [R1], R10 ;  /* 0x0000000a01007387 */ /* 0x000fe20000100800 */
[-C--:B------:R-:W-:Y:S02]  /*10160*/  ISETP.GE.AND P2, PT, R3, R230.reuse, PT ;  /* 0x000000e60300720c */ /* 0x080fe40003f46270 */
[-C--:B------:R-:W-:Y:S01]  /*10170*/  ISETP.GE.AND P1, PT, R2, R230.reuse, PT ;  /* 0x000000e60200720c */ /* 0x080fe20003f26270 */
[----:B------:R3:W-:Y:S01]  /*10180*/  STL [R1+0x98], R229 ;  /* 0x000098e501007387 */ /* 0x0007e20000100800 */
[----:B------:R-:W-:-:S03]  /*10190*/  ISETP.GE.AND P0, PT, R0, R230, PT ;  /* 0x000000e60000720c */ /* 0x000fc60003f06270 */
[----:B-1----:R-:W4:Y:S01]  /*101a0*/  LDL.LU R230, [R1] ;  /* 0x0000000001e67983 */ /* 0x002f220000300800 */
[----:B------:R-:W-:-:S04]  /*101b0*/  ISETP.LT.OR P2, PT, R3, R226, P2 ;  /* 0x000000e20300720c */ /* 0x000fc80001741670 */
[----:B------:R-:W-:Y:S02]  /*101c0*/  FSEL R33, R33, -INF , !P2 ;  /* 0xff80000021217808 */ /* 0x000fe40005000000 */
[C---:B------:R-:W-:Y:S01]  /*101d0*/  ISETP.GE.AND P2, PT, R3.reuse, R227, PT ;  /* 0x000000e30300720c */ /* 0x040fe20003f46270 */
[----:B------:R-:W-:Y:S01]  /*101e0*/  USHF.L.U32 UR4, UR29, 0x1, URZ ;  /* 0x000000011d047899 */ /* 0x000fe2000800063f */
[----:B------:R-:W-:Y:S02]  /*101f0*/  ISETP.LT.OR P1, PT, R2, R226, P1 ;  /* 0x000000e20200720c */ /* 0x000fe40000f21670 */
[----:B------:R-:W-:Y:S01]  /*10200*/  ISETP.LT.OR P2, PT, R3, R223, P2 ;  /* 0x000000df0300720c */ /* 0x000fe20001741670 */
[----:B------:R-:W-:Y:S02]  /*10210*/  IMAD.U32 R3, RZ, RZ, UR33 ;  /* 0x00000021ff037e24 */ /* 0x000fe4000f8e00ff */
[----:B------:R-:W-:Y:S01]  /*10220*/  IMAD.WIDE.U32 R240, R9, -0x326172a9, RZ ;  /* 0xcd9e8d5709f07825 */ /* 0x000fe200078e00ff */
[----:B------:R-:W-:-:S02]  /*10230*/  FSEL R234, R16, -INF , !P1 ;  /* 0xff80000010ea7808 */ /* 0x000fc40004800000 */
[----:B------:R-:W-:Y:S01]  /*10240*/  ISETP.GE.AND P1, PT, R2, R228, PT ;  /* 0x000000e40200720c */ /* 0x000fe20003f26270 */
[----:B------:R-:W-:Y:S01]  /*10250*/  IMAD.WIDE.U32 R232, R4, -0x326172a9, RZ ;  /* 0xcd9e8d5704e87825 */ /* 0x000fe200078e00ff */
[----:B------:R-:W-:Y:S02]  /*10260*/  ISETP.LT.OR P0, PT, R0, R226, P0 ;  /* 0x000000e20000720c */ /* 0x000fe40000701670 */
[----:B------:R-:W-:Y:S02]  /*10270*/  LOP3.LUT R4, R245, UR4, R3, 0x96, !PT ;  /* 0x00000004f5047c12 */ /* 0x000fe4000f8e9603 */
[----:B--2---:R-:W-:Y:S02]  /*10280*/  LOP3.LUT R3, R241, R5, RZ, 0x3c, !PT ;  /* 0x00000005f1037212 */ /* 0x004fe400078e3cff */
[----:B------:R-:W-:Y:S02]  /*10290*/  ISETP.LT.OR P1, PT, R2, R224, P1 ;  /* 0x000000e00200720c */ /* 0x000fe40000f21670 */
[----:B------:R-:W-:Y:S01]  /*102a0*/  FSEL R44, R17, -INF , !P0 ;  /* 0xff800000112c7808 */ /* 0x000fe20004000000 */
[----:B------:R-:W-:Y:S01]  /*102b0*/  IMAD.WIDE.U32 R212, R3, -0x2daee0ad, RZ ;  /* 0xd2511f5303d47825 */ /* 0x000fe200078e00ff */
[----:B------:R-:W-:-:S02]  /*102c0*/  ISETP.GE.AND P0, PT, R0, R228, PT ;  /* 0x000000e40000720c */ /* 0x000fc40003f06270 */
[----:B------:R-:W-:Y:S01]  /*102d0*/  FSEL R46, R64, -INF , !P1 ;  /* 0xff800000402e7808 */ /* 0x000fe20004800000 */
[----:B------:R-:W-:Y:S01]  /*102e0*/  IMAD.MOV.U32 R11, RZ, RZ, R7 ;  /* 0x000000ffff0b7224 */ /* 0x000fe200078e0007 */
[C---:B------:R-:W-:Y:S01]  /*102f0*/  ISETP.GE.AND P1, PT, R0.reuse, R229, PT ;  /* 0x000000e50000720c */ /* 0x040fe20003f26270 */
[----:B------:R-:W-:Y:S01]  /*10300*/  IMAD.MOV.U32 R12, RZ, RZ, R6 ;  /* 0x000000ffff0c7224 */ /* 0x000fe200078e0006 */
[----:B------:R-:W-:Y:S02]  /*10310*/  LOP3.LUT R7, R233, R5, RZ, 0x3c, !PT ;  /* 0x00000005e9077212 */ /* 0x000fe400078e3cff */
[----:B------:R-:W-:Y:S02]  /*10320*/  ISETP.LT.OR P0, PT, R0, R224, P0 ;  /* 0x000000e00000720c */ /* 0x000fe40000701670 */
[----:B------:R-:W-:Y:S01]  /*10330*/  LOP3.LUT R6, R213, UR15, R244, 0x96, !PT ;  /* 0x0000000fd5067c12 */ /* 0x000fe2000f8e96f4 */
[----:B------:R-:W-:Y:S01]  /*10340*/  IMAD.WIDE.U32 R4, R4, -0x326172a9, RZ ;  /* 0xcd9e8d5704047825 */ /* 0x000fe200078e00ff */
[----:B------:R-:W-:-:S02]  /*10350*/  ISETP.LT.OR P1, PT, R0, R225, P1 ;  /* 0x000000e10000720c */ /* 0x000fc40000f21670 */
[----:B---3--:R-:W-:Y:S01]  /*10360*/  FSEL R229, R65, -INF , !P0 ;  /* 0xff80000041e57808 */ /* 0x008fe20004000000 */
[----:B------:R-:W-:Y:S01]  /*10370*/  IMAD.WIDE.U32 R178, R7, -0x2daee0ad, RZ ;  /* 0xd2511f5307b27825 */ /* 0x000fe200078e00ff */
[-C--:B------:R-:W-:Y:S02]  /*10380*/  ISETP.GE.AND P0, PT, R0, R227.reuse, PT ;  /* 0x000000e30000720c */ /* 0x080fe40003f06270 */
[----:B------:R-:W-:Y:S01]  /*10390*/  FSEL R43, R19, -INF , !P1 ;  /* 0xff800000132b7808 */ /* 0x000fe20004800000 */
[----:B------:R-:W-:Y:S01]  /*103a0*/  IMAD.WIDE.U32 R176, R6, -0x326172a9, RZ ;  /* 0xcd9e8d5706b07825 */ /* 0x000fe200078e00ff */
[----:B------:R-:W-:Y:S02]  /*103b0*/  FMNMX.FTZ R6, R250, R20, !PT ;  /* 0x00000014fa067209 */ /* 0x000fe40007810000 */
[----:B------:R-:W-:Y:S01]  /*103c0*/  ISETP.GE.AND P1, PT, R2, R227, PT ;  /* 0x000000e30200720c */ /* 0x000fe20003f26270 */
[----:B------:R-:W-:Y:S01]  /*103d0*/  IMAD.MOV.U32 R9, RZ, RZ, R8 ;  /* 0x000000ffff097224 */ /* 0x000fe200078e0008 */
[----:B------:R-:W-:-:S02]  /*103e0*/  LOP3.LUT R3, R5, UR16, R240, 0x96, !PT ;  /* 0x0000001005037c12 */ /* 0x000fc4000f8e96f0 */
[-C--:B------:R-:W-:Y:S02]  /*103f0*/  ISETP.LT.OR P0, PT, R0, R223.reuse, P0 ;  /* 0x000000df0000720c */ /* 0x080fe40000701670 */
[----:B------:R-:W-:Y:S02]  /*10400*/  LOP3.LUT R0, R179, UR15, R244, 0x96, !PT ;  /* 0x0000000fb3007c12 */ /* 0x000fe4000f8e96f4 */
[----:B------:R-:W-:Y:S02]  /*10410*/  LOP3.LUT R8, R5, UR16, R232, 0x96, !PT ;  /* 0x0000001005087c12 */ /* 0x000fe4000f8e96e8 */
[----:B------:R-:W-:Y:S01]  /*10420*/  FMNMX.FTZ R6, R21, R6, !PT ;  /* 0x0000000615067209 */ /* 0x000fe20007810000 */
[----:B------:R-:W-:Y:S01]  /*10430*/  IMAD.MOV.U32 R213, RZ, RZ, R12 ;  /* 0x000000ffffd57224 */ /* 0x000fe200078e000c */
[----:B------:R-:W-:Y:S01]  /*10440*/  ISETP.LT.OR P1, PT, R2, R223, P1 ;  /* 0x000000df0200720c */ /* 0x000fe20000f21670 */
[----:B------:R-:W-:Y:S01]  /*10450*/  IMAD.WIDE.U32 R2, R3, -0x2daee0ad, RZ ;  /* 0xd2511f5303027825 */ /* 0x000fe200078e00ff */
[----:B------:R-:W-:-:S03]  /*10460*/  LOP3.LUT R12, R177, UR14, R4, 0x96, !PT ;  /* 0x0000000eb10c7c12 */ /* 0x000fc6000f8e9604 */
[----:B------:R-:W-:Y:S02]  /*10470*/  IMAD.MOV.U32 R101, RZ, RZ, R9 ;  /* 0x000000ffff657224 */ /* 0x000fe400078e0009 */
[----:B------:R-:W-:Y:S01]  /*10480*/  IMAD.WIDE.U32 R48, R0, -0x326172a9, RZ ;  /* 0xcd9e8d5700307825 */ /* 0x000fe200078e00ff */
[----:B------:R-:W-:-:S03]  /*10490*/  FMNMX.FTZ R0, R22, R6, !PT ;  /* 0x0000000616007209 */ /* 0x000fc60007810000 */
[----:B------:R-:W-:Y:S01]  /*104a0*/  IMAD.WIDE.U32 R8, R8, -0x2daee0ad, RZ ;  /* 0xd2511f5308087825 */ /* 0x000fe200078e00ff */
[----:B------:R-:W-:Y:S02]  /*104b0*/  LOP3.LUT R10, R3, UR13, R212, 0x96, !PT ;  /* 0x0000000d030a7c12 */ /* 0x000fe4000f8e96d4 */
[----:B------:R-:W-:Y:S01]  /*104c0*/  LOP3.LUT R4, R49, UR14, R4, 0x96, !PT ;  /* 0x0000000e31047c12 */ /* 0x000fe2000f8e9604 */
[----:B------:R-:W-:Y:S01]  /*104d0*/  IMAD.WIDE.U32 R12, R12, -0x2daee0ad, RZ ;  /* 0xd2511f530c0c7825 */ /* 0x000fe200078e00ff */
[----:B------:R-:W-:Y:S02]  /*104e0*/  FMNMX.FTZ R0, R24, R0, !PT ;  /* 0x0000000018007209 */ /* 0x000fe40007810000 */
[----:B------:R-:W-:Y:S01]  /*104f0*/  LOP3.LUT R3, R9, UR13, R178, 0x96, !PT ;  /* 0x0000000d09037c12 */ /* 0x000fe2000f8e96b2 */
[----:B------:R-:W-:Y:S01]  /*10500*/  IMAD.MOV.U32 R100, RZ, RZ, R11 ;  /* 0x000000ffff647224 */ /* 0x000fe200078e000b */
[----:B------:R-:W-:Y:S01]  /*10510*/  FMNMX.FTZ R0, R186, R0, !PT ;  /* 0x00000000ba007209 */ /* 0x000fe20007810000 */
[----:B------:R-:W-:Y:S01]  /*10520*/  IMAD.WIDE.U32 R10, R10, -0x326172a9, RZ ;  /* 0xcd9e8d570a0a7825 */ /* 0x000fe200078e00ff */
[----:B------:R-:W-:-:S03]  /*10530*/  LOP3.LUT R14, R13, UR11, R2, 0x96, !PT ;  /* 0x0000000b0d0e7c12 */ /* 0x000fc6000f8e9602 */
[----:B------:R-:W-:Y:S01]  /*10540*/  IMAD.WIDE.U32 R4, R4, -0x2daee0ad, RZ ;  /* 0xd2511f5304047825 */ /* 0x000fe200078e00ff */
[----:B------:R-:W-:-:S03]  /*10550*/  FMNMX.FTZ R0, R184, R0, !PT ;  /* 0x00000000b8007209 */ /* 0x000fc60007810000 */
[----:B------:R-:W-:Y:S01]  /*10560*/  IMAD.WIDE.U32 R2, R3, -0x326172a9, RZ ;  /* 0xcd9e8d5703027825 */ /* 0x000fe200078e00ff */
[----:B------:R-:W-:Y:S02]  /*10570*/  LOP3.LUT R6, R11, UR12, R176, 0x96, !PT ;  /* 0x0000000c0b067c12 */ /* 0x000fe4000f8e96b0 */
[----:B------:R-:W-:Y:S02]  /*10580*/  LOP3.LUT R11, R5, UR11, R8, 0x96, !PT ;  /* 0x0000000b050b7c12 */ /* 0x000fe4000f8e9608 */
[----:B------:R-:W-:Y:S02]  /*10590*/  LOP3.LUT R8, R3, UR12, R48, 0x96, !PT ;  /* 0x0000000c03087c12 */ /* 0x000fe4000f8e9630 */
[----:B------:R-:W-:Y:S01]  /*105a0*/  FMNMX.FTZ R3, R182, R0, !PT ;  /* 0x00000000b6037209 */ /* 0x000fe20007810000 */
[----:B------:R-:W-:Y:S01]  /*105b0*/  IMAD.WIDE.U32 R14, R14, -0x326172a9, RZ ;  /* 0xcd9e8d570e0e7825 */ /* 0x000fe200078e00ff */
[----:B------:R-:W-:Y:S02]  /*105c0*/  FMNMX.FTZ R0, R249, R23, !PT ;  /* 0x00000017f9007209 */ /* 0x000fe40007810000 */
[----:B------:R-:W-:-:S02]  /*105d0*/  FMNMX.FTZ R3, R180, R3, !PT ;  /* 0x00000003b4037209 */ /* 0x000fc40007810000 */
[----:B------:R-:W-:Y:S01]  /*105e0*/  FMNMX.FTZ R0, R25, R0, !PT ;  /* 0x0000000019007209 */ /* 0x000fe20007810000 */
[----:B------:R-:W-:Y:S01]  /*105f0*/  IMAD.WIDE.U32 R8, R8, -0x2daee0ad, RZ ;  /* 0xd2511f5308087825 */ /* 0x000fe200078e00ff */
[----:B------:R-:W-:Y:S02]  /*10600*/  LOP3.LUT R5, R15, UR10, R10, 0x96, !PT ;  /* 0x0000000a0f057c12 */ /* 0x000fe4000f8e960a */
[----:B------:R-:W-:Y:S01]  /*10610*/  FMNMX.FTZ R0, R26, R0, !PT ;  /* 0x000000001a007209 */ /* 0x000fe20007810000 */
[----:B------:R-:W-:Y:S01]  /*10620*/  IMAD.WIDE.U32 R10, R11, -0x326172a9, RZ ;  /* 0xcd9e8d570b0a7825 */ /* 0x000fe200078e00ff */
[----:B------:R-:W-:Y:S02]  /*10630*/  FMNMX.FTZ R3, R242, R3, !PT ;  /* 0x00000003f2037209 */ /* 0x000fe40007810000 */
[----:B------:R-:W-:Y:S01]  /*10640*/  LOP3.LUT R9, R9, UR9, R4, 0x96, !PT ;  /* 0x0000000909097c12 */ /* 0x000fe2000f8e9604 */
[----:B------:R-:W-:Y:S01]  /*10650*/  IMAD.WIDE.U32 R6, R6, -0x2daee0ad, RZ ;  /* 0xd2511f5306067825 */ /* 0x000fe200078e00ff */
[----:B------:R-:W-:-:S02]  /*10660*/  LOP3.LUT R4, R11, UR10, R2, 0x96, !PT ;  /* 0x0000000a0b047c12 */ /* 0x000fc4000f8e9602 */
[----:B------:R-:W-:Y:S02]  /*10670*/  FMNMX.FTZ R0, R27, R0, !PT ;  /* 0x000000001b007209 */ /* 0x000fe40007810000 */
[----:B------:R-:W-:Y:S01]  /*10680*/  FMNMX.FTZ R2, R45, R3, !PT ;  /* 0x000000032d027209 */ /* 0x000fe20007810000 */
[----:B------:R-:W-:Y:S01]  /*10690*/  IMAD.WIDE.U32 R58, R5, -0x2daee0ad, RZ ;  /* 0xd2511f53053a7825 */ /* 0x000fe200078e00ff */
[----:B------:R-:W-:Y:S02]  /*106a0*/  FMNMX.FTZ R3, R248, R29, !PT ;  /* 0x0000001df8037209 */ /* 0x000fe40007810000 */
[----:B------:R-:W-:Y:S02]  /*106b0*/  FMNMX.FTZ R0, R187, R0, !PT ;  /* 0x00000000bb007209 */ /* 0x000fe40007810000 */
[----:B------:R-:W-:Y:S02]  /*106c0*/  LOP3.LUT R7, R7, UR9, R12, 0x96, !PT ;  /* 0x0000000907077c12 */ /* 0x000fe4000f8e960c */
[----:B------:R-:W-:-:S02]  /*106d0*/  FMNMX.FTZ R2, R238, R2, !PT ;  /* 0x00000002ee027209 */ /* 0x000fc40007810000 */
[----:B------:R-:W-:Y:S02]  /*106e0*/  FMNMX.FTZ R3, R38, R3, !PT ;  /* 0x0000000326037209 */ /* 0x000fe40007810000 */
[----:B------:R-:W-:Y:S02]  /*106f0*/  FMNMX.FTZ R0, R185, R0, !PT ;  /* 0x00000000b9007209 */ /* 0x000fe40007810000 */
[----:B------:R-:W-:Y:S01]  /*10700*/  LOP3.LUT R5, R59, UR7, R6, 0x96, !PT ;  /* 0x000000073b057c12 */ /* 0x000fe2000f8e9606 */
[----:B------:R-:W-:Y:S01]  /*10710*/  IMAD.WIDE.U32 R6, R7, -0x326172a9, RZ ;  /* 0xcd9e8d5707067825 */ /* 0x000fe200078e00ff */
[----:B------:R-:W-:Y:S02]  /*10720*/  FMNMX.FTZ R2, R41, R2, !PT ;  /* 0x0000000229027209 */ /* 0x000fe40007810000 */
[----:B------:R-:W-:Y:S02]  /*10730*/  FMNMX.FTZ R3, R37, R3, !PT ;  /* 0x0000000325037209 */ /* 0x000fe40007810000 */
[----:B------:R-:W-:-:S02]  /*10740*/  FMNMX.FTZ R0, R183, R0, !PT ;  /* 0x00000000b7007209 */ /* 0x000fc40007810000 */
[----:B------:R-:W-:Y:S01]  /*10750*/  FMNMX.FTZ R2, R236, R2, !PT ;  /* 0x00000002ec027209 */ /* 0x000fe20007810000 */
[----:B------:R-:W-:Y:S01]  /*10760*/  IMAD.WIDE.U32 R50, R4, -0x2daee0ad, RZ ;  /* 0xd2511f5304327825 */ /* 0x000fe200078e00ff */
[----:B------:R-:W-:Y:S02]  /*10770*/  LOP3.LUT R59, R7, UR8, R14, 0x96, !PT ;  /* 0x00000008073b7c12 */ /* 0x000fe4000f8e960e */
[----:B------:R-:W-:Y:S02]  /*10780*/  FMNMX.FTZ R3, R36, R3, !PT ;  /* 0x0000000324037209 */ /* 0x000fe40007810000 */
[----:B------:R-:W-:Y:S02]  /*10790*/  FMNMX.FTZ R7, R181, R0, !PT ;  /* 0x00000000b5077209 */ /* 0x000fe40007810000 */
[----:B------:R-:W-:Y:S02]  /*107a0*/  FMNMX.FTZ R2, R33, R2, !PT ;  /* 0x0000000221027209 */ /* 0x000fe40007810000 */
[----:B------:R-:W-:-:S02]  /*107b0*/  FMNMX.FTZ R0, R188, R3, !PT ;  /* 0x00000003bc007209 */ /* 0x000fc40007810000 */
[----:B------:R-:W-:Y:S01]  /*107c0*/  LOP3.LUT R11, R51, UR7, R8, 0x96, !PT ;  /* 0x00000007330b7c12 */ /* 0x000fe2000f8e9608 */
[----:B------:R-:W-:Y:S01]  /*107d0*/  IMAD.WIDE.U32 R8, R9, -0x326172a9, RZ ;  /* 0xcd9e8d5709087825 */ /* 0x000fe200078e00ff */
[----:B------:R-:W-:Y:S02]  /*107e0*/  FMNMX.FTZ R3, R211, R7, !PT ;  /* 0x00000007d3037209 */ /* 0x000fe40007810000 */
[----:B------:R-:W-:Y:S01]  /*107f0*/  FMNMX.FTZ R2, R234, R2, !PT ;  /* 0x00000002ea027209 */ /* 0x000fe20007810000 */
[----:B------:R-:W-:Y:S01]  /*10800*/  IMAD.WIDE.U32 R4, R5, -0x326172a9, RZ ;  /* 0xcd9e8d5705047825 */ /* 0x000fe200078e00ff */
[----:B------:R-:W-:Y:S02]  /*10810*/  FMNMX.FTZ R7, R189, R0, !PT ;  /* 0x00000000bd077209 */ /* 0x000fe40007810000 */
[----:B------:R-:W-:Y:S02]  /*10820*/  FMNMX.FTZ R0, R47, R3, !PT ;  /* 0x000000032f007209 */ /* 0x000fe40007810000 */
[----:B------:R-:W-:-:S02]  /*10830*/  FMNMX.FTZ R105, R44, R2, !PT ;  /* 0x000000022c697209 */ /* 0x000fc40007810000 */
[----:B------:R-:W-:Y:S02]  /*10840*/  LOP3.LUT R51, R9, UR8, R10, 0x96, !PT ;  /* 0x0000000809337c12 */ /* 0x000fe4000f8e960a */
[----:B------:R-:W-:Y:S02]  /*10850*/  LOP3.LUT R6, R5, UR17, R6, 0x96, !PT ;  /* 0x0000001105067c12 */ /* 0x000fe4000f8e9606 */
[----:B------:R-:W-:Y:S01]  /*10860*/  LOP3.LUT R9, R4, 0xffff, RZ, 0xc0, !PT ;  /* 0x0000ffff04097812 */ /* 0x000fe200078ec0ff */
[----:B------:R-:W-:Y:S01]  /*10870*/  IMAD.WIDE.U32 R2, R11, -0x326172a9, RZ ;  /* 0xcd9e8d570b027825 */ /* 0x000fe200078e00ff */
[----:B------:R-:W-:Y:S01]  /*10880*/  FMNMX.FTZ R5, R235, R0, !PT ;  /* 0x00000000eb057209 */ /* 0x000fe20007810000 */
[----:B------:R-:W1:Y:S03]  /*10890*/  SHFL.BFLY PT, R12, R105, 0x2, 0x1f ;  /* 0x0c401f00690c7f89 */ /* 0x000e6600000e0000 */
[----:B------:R-:W-:-:S02]  /*108a0*/  FMNMX.FTZ R5, R201, R5, !PT ;  /* 0x00000005c9057209 */ /* 0x000fc40007810000 */
[----:B------:R-:W-:Y:S02]  /*108b0*/  LOP3.LUT R0, R3, UR17, R8, 0x96, !PT ;  /* 0x0000001103007c12 */ /* 0x000fe4000f8e9608 */
[----:B------:R-:W-:Y:S02]  /*108c0*/  LOP3.LUT R8, R2, 0xffff, RZ, 0xc0, !PT ;  /* 0x0000ffff02087812 */ /* 0x000fe400078ec0ff */
[----:B------:R-:W-:Y:S02]  /*108d0*/  FMNMX.FTZ R3, R34, R5, !PT ;  /* 0x0000000522037209 */ /* 0x000fe40007810000 */
[----:B------:R-:W-:Y:S02]  /*108e0*/  LOP3.LUT R14, R2, 0xff, RZ, 0xc0, !PT ;  /* 0x000000ff020e7812 */ /* 0x000fe400078ec0ff */
[--C-:B------:R-:W-:Y:S02]  /*108f0*/  SHF.R.U32.HI R15, RZ, 0x10, R2.reuse ;  /* 0x00000010ff0f7819 */ /* 0x100fe40000011602 */
[----:B------:R-:W-:-:S02]  /*10900*/  SHF.R.U32.HI R16, RZ, 0x18, R2 ;  /* 0x00000018ff107819 */ /* 0x000fc40000011602 */
[----:B------:R-:W-:Y:S02]  /*10910*/  FMNMX.FTZ R2, R35, R3, !PT ;  /* 0x0000000323027209 */ /* 0x000fe40007810000 */
[----:B------:R-:W-:Y:S02]  /*10920*/  FMNMX.FTZ R3, R231, R39, !PT ;  /* 0x00000027e7037209 */ /* 0x000fe40007810000 */
[----:B------:R-:W-:Y:S02]  /*10930*/  LOP3.LUT R10, R4, 0xff, RZ, 0xc0, !PT ;  /* 0x000000ff040a7812 */ /* 0x000fe400078ec0ff */
[--C-:B------:R-:W-:Y:S02]  /*10940*/  SHF.R.U32.HI R11, RZ, 0x10, R4.reuse ;  /* 0x00000010ff0b7819 */ /* 0x100fe40000011604 */
[----:B------:R-:W-:Y:S02]  /*10950*/  SHF.R.U32.HI R13, RZ, 0x18, R4 ;  /* 0x00000018ff0d7819 */ /* 0x000fe40000011604 */
        /* <DEDUP_REMOVED lines=10> */
[----:B------:R-:W-:Y:S02]  /*10a00*/  SHF.R.U32.HI R5, RZ, 0x8, R9 ;  /* 0x00000008ff057819 */ /* 0x000fe40000011609 */
[----:B------:R-:W-:Y:S02]  /*10a10*/  FMNMX.FTZ R4, R192, R4, !PT ;  /* 0x00000004c0047209 */ /* 0x000fe40007810000 */
[----:B------:R-:W-:Y:S02]  /*10a20*/  FMNMX.FTZ R3, R199, R3, !PT ;  /* 0x00000003c7037209 */ /* 0x000fe40007810000 */
[----:B------:R-:W-:-:S02]  /*10a30*/  PRMT R10, R10, 0x5410, R5 ;  /* 0x000054100a0a7816 */ /* 0x000fc40000000005 */
[----:B------:R-:W-:Y:S02]  /*10a40*/  FMNMX.FTZ R103, R193, R4, !PT ;  /* 0x00000004c1677209 */ /* 0x000fe40007810000 */
[----:B------:R-:W-:Y:S02]  /*10a50*/  FMNMX.FTZ R3, R196, R3, !PT ;  /* 0x00000003c4037209 */ /* 0x000fe40007810000 */
[----:B------:R-:W-:Y:S02]  /*10a60*/  FMNMX.FTZ R103, R215, R103, !PT ;  /* 0x00000067d7677209 */ /* 0x000fe40007810000 */
[----:B------:R-:W-:Y:S02]  /*10a70*/  FMNMX.FTZ R3, R197, R3, !PT ;  /* 0x00000003c5037209 */ /* 0x000fe40007810000 */
[----:B------:R-:W-:Y:S02]  /*10a80*/  FMNMX.FTZ R103, R222, R103, !PT ;  /* 0x00000067de677209 */ /* 0x000fe40007810000 */
[----:B------:R-:W-:-:S02]  /*10a90*/  FSEL R179, R111, -INF , !P6 ;  /* 0xff8000006fb37808 */ /* 0x000fc40007000000 */
[----:B------:R-:W-:Y:S02]  /*10aa0*/  FMNMX.FTZ R3, R210, R3, !PT ;  /* 0x00000003d2037209 */ /* 0x000fe40007810000 */
[----:B------:R-:W-:Y:S02]  /*10ab0*/  FMNMX.FTZ R103, R46, R103, !PT ;  /* 0x000000672e677209 */ /* 0x000fe40007810000 */
[----:B------:R-:W-:Y:S02]  /*10ac0*/  FSEL R194, R194, -INF , !P5 ;  /* 0xff800000c2c27808 */ /* 0x000fe40006800000 */
[----:B------:R-:W-:Y:S02]  /*10ad0*/  FMNMX.FTZ R3, R179, R3, !PT ;  /* 0x00000003b3037209 */ /* 0x000fe40007810000 */
[----:B------:R-:W-:Y:S02]  /*10ae0*/  FMNMX.FTZ R103, R229, R103, !PT ;  /* 0x00000067e5677209 */ /* 0x000fe40007810000 */
[----:B------:R-:W-:-:S02]  /*10af0*/  FSEL R195, R195, -INF , !P4 ;  /* 0xff800000c3c37808 */ /* 0x000fc40006000000 */
[----:B------:R-:W-:Y:S02]  /*10b00*/  FMNMX.FTZ R3, R194, R3, !PT ;  /* 0x00000003c2037209 */ /* 0x000fe40007810000 */
[----:B-1----:R-:W-:Y:S02]  /*10b10*/  FMNMX.FTZ R105, R105, R7, !PT ;  /* 0x0000000769697209 */ /* 0x002fe40007810000 */
[----:B------:R-:W-:Y:S01]  /*10b20*/  SHFL.BFLY PT, R7, R103, 0x2, 0x1f ;  /* 0x0c401f0067077f89 */ /* 0x000fe200000e0000 */
[----:B------:R-:W-:Y:S02]  /*10b30*/  FSEL R246, R106, -INF , !P3 ;  /* 0xff8000006af67808 */ /* 0x000fe40005800000 */
[----:B------:R-:W-:Y:S02]  /*10b40*/  FMNMX.FTZ R3, R195, R3, !PT ;  /* 0x00000003c3037209 */ /* 0x000fe40007810000 */
[----:B------:R-:W-:Y:S02]  /*10b50*/  FSEL R244, R107, -INF , !P2 ;  /* 0xff8000006bf47808 */ /* 0x000fe40005000000 */
[----:B------:R-:W-:Y:S01]  /*10b60*/  FMNMX.FTZ R3, R246, R3, !PT ;  /* 0x00000003f6037209 */ /* 0x000fe20007810000 */
[----:B------:R-:W-:Y:S01]  /*10b70*/  IMAD.MOV.U32 R200, RZ, RZ, R252 ;  /* 0x000000ffffc87224 */ /* 0x000fe200078e00fc */
[----:B------:R-:W-:-:S02]  /*10b80*/  FSEL R252, R66, -INF , !P1 ;  /* 0xff80000042fc7808 */ /* 0x000fc40004800000 */
[----:B----4-:R-:W-:-:S04]  /*10b90*/  FMNMX.FTZ R2, R230, R2, !PT ;  /* 0x00000002e6027209 */ /* 0x010fc80007810000 */
[----:B------:R-:W-:-:S05]  /*10ba0*/  FMNMX.FTZ R2, R43, R2, !PT ;  /* 0x000000022b027209 */ /* 0x000fca0007810000 */
[----:B------:R-:W1:Y:S01]  /*10bb0*/  SHFL.BFLY PT, R5, R2, 0x2, 0x1f ;  /* 0x0c401f0002057f89 */ /* 0x000e6200000e0000 */
[----:B------:R-:W-:Y:S02]  /*10bc0*/  FMNMX.FTZ R3, R244, R3, !PT ;  /* 0x00000003f4037209 */ /* 0x000fe40007810000 */
[----:B------:R-:W-:Y:S02]  /*10bd0*/  FSEL R247, R67, -INF , !P0 ;  /* 0xff80000043f77808 */ /* 0x000fe40004000000 */
[----:B------:R-:W-:-:S04]  /*10be0*/  FMNMX.FTZ R102, R252, R3, !PT ;  /* 0x00000003fc667209 */ /* 0x000fc80007810000 */
[----:B------:R-:W-:Y:S02]  /*10bf0*/  FMNMX.FTZ R102, R247, R102, !PT ;  /* 0x00000066f7667209 */ /* 0x000fe40007810000 */
[----:B-1----:R-:W-:-:S05]  /*10c00*/  FMNMX.FTZ R2, R2, R5, !PT ;  /* 0x0000000502027209 */ /* 0x002fca0007810000 */
[----:B------:R-:W1:Y:S01]  /*10c10*/  SHFL.BFLY PT, R104, R2, 0x1, 0x1f ;  /* 0x0c201f0002687f89 */ /* 0x000e6200000e0000 */
[----:B------:R-:W-:Y:S01]  /*10c20*/  LOP3.LUT R5, R15, 0xff, RZ, 0xc0, !PT ;  /* 0x000000ff0f057812 */ /* 0x000fe200078ec0ff */
[----:B------:R-:W-:Y:S01]  /*10c30*/  FMUL.FTZ R31, R105, c[0x0][0x23c] ;  /* 0x00008f00691f7a20 */ /* 0x000fe20000410000 */
[----:B------:R-:W-:Y:S02]  /*10c40*/  LOP3.LUT R4, R11, 0xff, RZ, 0xc0, !PT ;  /* 0x000000ff0b047812 */ /* 0x000fe400078ec0ff */
[----:B------:R-:W-:Y:S02]  /*10c50*/  PRMT R18, R5, 0x5410, R16 ;  /* 0x0000541005127816 */ /* 0x000fe40000000010 */
[----:B------:R-:W2:Y:S01]  /*10c60*/  SHFL.BFLY PT, R5, R102, 0x2, 0x1f ;  /* 0x0c401f0066057f89 */ /* 0x000ea200000e0000 */
[----:B------:R-:W-:Y:S02]  /*10c70*/  FSETP.NEU.FTZ.AND P5, PT, R105, -INF , PT ;  /* 0xff8000006900780b */ /* 0x000fe40003fbd000 */
[----:B------:R-:W-:-:S02]  /*10c80*/  FMNMX.FTZ R103, R103, R7, !PT ;  /* 0x0000000767677209 */ /* 0x000fc40007810000 */
[----:B------:R-:W-:Y:S02]  /*10c90*/  PRMT R11, R4, 0x5410, R13 ;  /* 0x00005410040b7816 */ /* 0x000fe4000000000d */
[----:B------:R-:W-:Y:S01]  /*10ca0*/  SHF.R.U32.HI R4, RZ, 0x8, R8 ;  /* 0x00000008ff047819 */ /* 0x000fe20000011608 */
[----:B------:R-:W3:Y:S01]  /*10cb0*/  SHFL.BFLY PT, R7, R103, 0x1, 0x1f ;  /* 0x0c201f0067077f89 */ /* 0x000ee200000e0000 */
[----:B------:R-:W-:Y:S02]  /*10cc0*/  FSEL R31, R31, RZ, P5 ;  /* 0x000000ff1f1f7208 */ /* 0x000fe40002800000 */
[----:B------:R-:W-:-:S03]  /*10cd0*/  PRMT R14, R14, 0x5410, R4 ;  /* 0x000054100e0e7816 */ /* 0x000fc60000000004 */
[----:B------:R-:W-:Y:S01]  /*10ce0*/  FFMA.FTZ R4, R20, c[0x0][0x23c], -R31 ;  /* 0x00008f0014047a23 */ /* 0x000fe2000001081f */
[----:B-1----:R-:W-:-:S03]  /*10cf0*/  FMNMX.FTZ R104, R2, R104, !PT ;  /* 0x0000006802687209 */ /* 0x002fc60007810000 */
[----:B------:R1:W-:Y:S01]  /*10d00*/  MUFU.EX2 R19, R4 ;  /* 0x0000000400137308 */ /* 0x0003e20000000800 */
[----:B------:R-:W-:Y:S01]  /*10d10*/  FFMA.FTZ R2, R22, c[0x0][0x23c], -R31 ;  /* 0x00008f0016027a23 */ /* 0x000fe2000001081f */
[----:B------:R-:W-:Y:S01]  /*10d20*/  LOP3.LUT R3, R6, 0xffff, RZ, 0xc0, !PT ;  /* 0x0000ffff06037812 */ /* 0x000fe200078ec0ff */
[C---:B------:R-:W-:Y:S01]  /*10d30*/  FMUL.FTZ R30, R104.reuse, c[0x0][0x23c] ;  /* 0x00008f00681e7a20 */ /* 0x040fe20000410000 */
[----:B------:R-:W-:-:S04]  /*10d40*/  FSETP.NEU.FTZ.AND P2, PT, R104, -INF , PT ;  /* 0xff8000006800780b */ /* 0x000fc80003f5d000 */
[----:B------:R4:W-:Y:S01]  /*10d50*/  MUFU.EX2 R110, R2 ;  /* 0x00000002006e7308 */ /* 0x0009e20000000800 */
[----:B------:R-:W-:Y:S01]  /*10d60*/  FSEL R30, R30, RZ, P2 ;  /* 0x000000ff1e1e7208 */ /* 0x000fe20001000000 */
[----:B-1----:R-:W-:-:S06]  /*10d70*/  FFMA.FTZ R4, R21, c[0x0][0x23c], -R31 ;  /* 0x00008f0015047a23 */ /* 0x002fcc000001081f */
[----:B------:R1:W-:Y:S01]  /*10d80*/  MUFU.EX2 R32, R4 ;  /* 0x0000000400207308 */ /* 0x0003e20000000800 */
[----:B--2---:R-:W-:Y:S02]  /*10d90*/  FMNMX.FTZ R102, R102, R5, !PT ;  /* 0x0000000566667209 */ /* 0x004fe40007810000 */
[----:B----4-:R-:W-:-:S03]  /*10da0*/  LOP3.LUT R2, R6, 0xff, RZ, 0xc0, !PT ;  /* 0x000000ff06027812 */ /* 0x010fc600078ec0ff */
[----:B------:R-:W2:Y:S01]  /*10db0*/  SHFL.BFLY PT, R5, R102, 0x1, 0x1f ;  /* 0x0c201f0066057f89 */ /* 0x000ea200000e0000 */
[----:B-1----:R-:W-:Y:S01]  /*10dc0*/  SHF.R.U32.HI R4, RZ, 0x8, R3 ;  /* 0x00000008ff047819 */ /* 0x002fe20000011603 */
[----:B------:R-:W-:-:S03]  /*10dd0*/  FFMA.FTZ R3, R24, c[0x0][0x23c], -R31 ;  /* 0x00008f0018037a23 */ /* 0x000fc6000001081f */
[----:B------:R-:W-:Y:S01]  /*10de0*/  PRMT R8, R2, 0x5410, R4 ;  /* 0x0000541002087816 */ /* 0x000fe20000000004 */
[----:B------:R1:W4:Y:S01]  /*10df0*/  MUFU.EX2 R239, R3 ;  /* 0x0000000300ef7308 */ /* 0x0003220000000800 */
[----:B------:R-:W-:Y:S01]  /*10e00*/  FFMA.FTZ R2, R23, c[0x0][0x23c], -R30 ;  /* 0x00008f0017027a23 */ /* 0x000fe2000001081e */
[----:B---3--:R-:W-:Y:S01]  /*10e10*/  FMNMX.FTZ R103, R103, R7, !PT ;  /* 0x0000000767677209 */ /* 0x008fe20007810000 */
[----:B------:R-:W-:Y:S05]  /*10e20*/  LDSM.16.MT88.4 R20, [R218+0x9000] ;  /* 0x00900000da14783b */ /* 0x000fea0000004200 */
[----:B------:R3:W-:Y:S01]  /*10e30*/  MUFU.EX2 R108, R2 ;  /* 0x00000002006c7308 */ /* 0x0007e20000000800 */
[----:B-1----:R-:W-:-:S02]  /*10e40*/  SHF.R.U32.HI R3, RZ, 0x10, R6 ;  /* 0x00000010ff037819 */ /* 0x002fc40000011606 */
[----:B------:R-:W-:Y:S01]  /*10e50*/  SHF.R.U32.HI R6, RZ, 0x18, R6 ;  /* 0x00000018ff067819 */ /* 0x000fe20000011606 */
[----:B------:R-:W-:Y:S01]  /*10e60*/  FMUL.FTZ R28, R103, c[0x0][0x23c] ;  /* 0x00008f00671c7a20 */ /* 0x000fe20000410000 */
[----:B---3--:R-:W-:Y:S01]  /*10e70*/  LOP3.LUT R2, R3, 0xff, RZ, 0xc0, !PT ;  /* 0x000000ff03027812 */ /* 0x008fe200078ec0ff */
[----:B------:R-:W-:Y:S01]  /*10e80*/  FFMA.FTZ R3, R25, c[0x0][0x23c], -R30 ;  /* 0x00008f0019037a23 */ /* 0x000fe2000001081e */
[----:B------:R-:W-:Y:S02]  /*10e90*/  FSETP.NEU.FTZ.AND P1, PT, R103, -INF , PT ;  /* 0xff8000006700780b */ /* 0x000fe40003f3d000 */
[----:B------:R-:W-:Y:S01]  /*10ea0*/  PRMT R6, R2, 0x5410, R6 ;  /* 0x0000541002067816 */ /* 0x000fe20000000006 */
[----:B------:R1:W-:Y:S01]  /*10eb0*/  MUFU.EX2 R214, R3 ;  /* 0x0000000300d67308 */ /* 0x0003e20000000800 */
[----:B------:R-:W-:Y:S02]  /*10ec0*/  LOP3.LUT R2, R0, 0xffff, RZ, 0xc0, !PT ;  /* 0x0000ffff00027812 */ /* 0x000fe400078ec0ff */
[----:B------:R-:W-:-:S02]  /*10ed0*/  FSEL R28, R28, RZ, P1 ;  /* 0x000000ff1c1c7208 */ /* 0x000fc40000800000 */
[----:B------:R-:W-:Y:S02]  /*10ee0*/  SHF.R.U32.HI R4, RZ, 0x8, R2 ;  /* 0x00000008ff047819 */ /* 0x000fe40000011602 */
[----:B------:R-:W-:Y:S01]  /*10ef0*/  LOP3.LUT R2, R0, 0xff, RZ, 0xc0, !PT ;  /* 0x000000ff00027812 */ /* 0x000fe200078ec0ff */
[----:B-1----:R-:W-:-:S03]  /*10f00*/  FFMA.FTZ R3, R26, c[0x0][0x23c], -R30 ;  /* 0x00008f001a037a23 */ /* 0x002fc6000001081e */
[----:B------:R-:W-:Y:S01]  /*10f10*/  PRMT R17, R2, 0x5410, R4 ;  /* 0x0000541002117816 */ /* 0x000fe20000000004 */
[----:B------:R1:W-:Y:S01]  /*10f20*/  MUFU.EX2 R217, R3 ;  /* 0x0000000300d97308 */ /* 0x0003e20000000800 */
[----:B------:R-:W-:Y:S01]  /*10f30*/  FFMA.FTZ R2, R29, c[0x0][0x23c], -R28 ;  /* 0x00008f001d027a23 */ /* 0x000fe2000001081c */
[----:B--2---:R-:W-:-:S06]  /*10f40*/  FMNMX.FTZ R102, R102, R5, !PT ;  /* 0x0000000566667209 */ /* 0x004fcc0007810000 */
[----:B------:R2:W-:Y:S01]  /*10f50*/  MUFU.EX2 R219, R2 ;  /* 0x0000000200db7308 */ /* 0x0005e20000000800 */
[----:B-1----:R-:W-:Y:S01]  /*10f60*/  FFMA.FTZ R3, R27, c[0x0][0x23c], -R30 ;  /* 0x00008f001b037a23 */ /* 0x002fe2000001081e */
[C---:B------:R-:W-:Y:S01]  /*10f70*/  FSETP.NEU.FTZ.AND P0, PT, R102.reuse, -INF , PT ;  /* 0xff8000006600780b */ /* 0x040fe20003f1d000 */
[----:B------:R-:W-:Y:S01]  /*10f80*/  FMUL.FTZ R29, R102, c[0x0][0x23c] ;  /* 0x00008f00661d7a20 */ /* 0x000fe20000410000 */
[----:B------:R-:W-:-:S04]  /*10f90*/  PRMT R42, R251, 0x7054, R251 ;  /* 0x00007054fb2a7816 */ /* 0x000fc800000000fb */
[----:B------:R1:W3:Y:S01]  /*10fa0*/  MUFU.EX2 R221, R3 ;  /* 0x0000000300dd7308 */ /* 0x0002e20000000800 */
[----:B------:R-:W-:Y:S01]  /*10fb0*/  IMAD.MOV.U32 R237, RZ, RZ, R101 ;  /* 0x000000ffffed7224 */ /* 0x000fe200078e0065 */
[----:B------:R-:W-:Y:S01]  /*10fc0*/  LDSM.16.MT88.4 R24, [R218+0xa000] ;  /* 0x00a00000da18783b */ /* 0x000fe20000004200 */
[--C-:B--2---:R-:W-:Y:S02]  /*10fd0*/  SHF.R.U32.HI R2, RZ, 0x18, R0.reuse ;  /* 0x00000018ff027819 */ /* 0x104fe40000011600 */
[----:B-1----:R-:W-:-:S04]  /*10fe0*/  SHF.R.U32.HI R3, RZ, 0x10, R0 ;  /* 0x00000010ff037819 */ /* 0x002fc80000011600 */
[----:B------:R-:W-:-:S04]  /*10ff0*/  LOP3.LUT R0, R3, 0xff, RZ, 0xc0, !PT ;  /* 0x000000ff03007812 */ /* 0x000fc800078ec0ff */
[----:B------:R-:W-:Y:S01]  /*11000*/  PRMT R16, R0, 0x5410, R2 ;  /* 0x0000541000107816 */ /* 0x000fe20000000002 */
[----:B------:R-:W-:Y:S01]  /*11010*/  FFMA.FTZ R0, R37, c[0x0][0x23c], -R28 ;  /* 0x00008f0025007a23 */ /* 0x000fe2000001081c */
[----:B------:R-:W-:-:S03]  /*11020*/  FSEL R29, R29, RZ, P0 ;  /* 0x000000ff1d1d7208 */ /* 0x000fc60000000000 */
[----:B------:R1:W-:Y:S01]  /*11030*/  MUFU.EX2 R220, R0 ;  /* 0x0000000000dc7308 */ /* 0x0003e20000000800 */
[----:B------:R-:W-:Y:S01]  /*11040*/  FFMA.FTZ R2, R36, c[0x0][0x23c], -R28 ;  /* 0x00008f0024027a23 */ /* 0x000fe2000001081c */
[----:B-1----:R-:W-:-:S05]  /*11050*/  FSEL R0, R105, RZ, P5 ;  /* 0x000000ff69007208 */ /* 0x002fca0002800000 */
[----:B------:R-:W-:Y:S02]  /*11060*/  FADD.FTZ R4, R250, -R0 ;  /* 0x80000000fa047221 */ /* 0x000fe40000010000 */
[----:B------:R-:W-:-:S04]  /*11070*/  FFMA.FTZ R0, R39, c[0x0][0x23c], -R29 ;  /* 0x00008f0027007a23 */ /* 0x000fc8000001081d */
[----:B------:R1:W-:Y:S01]  /*11080*/  MUFU.EX2 R251, R0 ;  /* 0x0000000000fb7308 */ /* 0x0003e20000000800 */
[--C-:B------:R-:W-:Y:S02]  /*11090*/  HSET2.LE.AND R10, R10, R42.reuse, PT ;  /* 0x0000002a0a0a7233 */ /* 0x100fe40003803000 */
[----:B------:R-:W-:-:S05]  /*110a0*/  HSET2.LE.AND R11, R11, R42, PT ;  /* 0x0000002a0b0b7233 */ /* 0x000fca0003803000 */
[----:B------:R2:W2:Y:S01]  /*110b0*/  MUFU.EX2 R40, R2 ;  /* 0x0000000200287308 */ /* 0x0004a20000000800 */
[----:B-1----:R-:W-:-:S07]  /*110c0*/  FFMA.FTZ R0, R60, c[0x0][0x23c], -R29 ;  /* 0x00008f003c007a23 */ /* 0x002fce000001081d */
[----:B------:R4:W-:Y:S01]  /*110d0*/  MUFU.EX2 R250, R0 ;  /* 0x0000000000fa7308 */ /* 0x0009e20000000800 */
[----:B--2---:R-:W-:Y:S01]  /*110e0*/  FSEL R2, R104, RZ, P2 ;  /* 0x000000ff68027208 */ /* 0x004fe20001000000 */
[----:B------:R-:W-:-:S04]  /*110f0*/  HSET2.LE.AND R8, R8, R42, PT ;  /* 0x0000002a08087233 */ /* 0x000fc80003803000 */
[----:B------:R-:W-:Y:S01]  /*11100*/  FADD.FTZ R5, R249, -R2 ;  /* 0x80000002f9057221 */ /* 0x000fe20000010000 */
[----:B----4-:R-:W-:-:S04]  /*11110*/  F2FP.PACK_AB R0, R239, R110 ;  /* 0x0000006eef00723e */ /* 0x010fc800000000ff */
[----:B------:R-:W-:Y:S02]  /*11120*/  LOP3.LUT R10, R10, R0, RZ, 0xc0, !PT ;  /* 0x000000000a0a7212 */ /* 0x000fe400078ec0ff */
[----:B---3--:R-:W-:Y:S02]  /*11130*/  F2FP.PACK_AB R0, R221, R217 ;  /* 0x000000d9dd00723e */ /* 0x008fe400000000ff */
[----:B------:R-:W-:Y:S02]  /*11140*/  FSEL R2, R102, RZ, P0 ;  /* 0x000000ff66027208 */ /* 0x000fe40000000000 */
[----:B------:R-:W-:Y:S01]  /*11150*/  LOP3.LUT R11, R11, R0, RZ, 0xc0, !PT ;  /* 0x000000000b0b7212 */ /* 0x000fe200078ec0ff */
[----:B------:R-:W-:Y:S01]  /*11160*/  FFMA.FTZ R3, R38, c[0x0][0x23c], -R28 ;  /* 0x00008f0026037a23 */ /* 0x000fe2000001081c */
[----:B------:R-:W-:Y:S01]  /*11170*/  F2FP.PACK_AB R0, R32, R19 ;  /* 0x000000132000723e */ /* 0x000fe200000000ff */
[----:B------:R-:W-:Y:S01]  /*11180*/  FADD.FTZ R7, R231, -R2 ;  /* 0x80000002e7077221 */ /* 0x000fe20000010000 */
[----:B------:R-:W-:Y:S01]  /*11190*/  HSET2.LE.AND R9, R6, R42, PT ;  /* 0x0000002a06097233 */ /* 0x000fe20003803000 */
[----:B------:R-:W-:Y:S01]  /*111a0*/  FFMA.FTZ R2, R56, c[0x0][0x23c], -R29 ;  /* 0x00008f0038027a23 */ /* 0x000fe2000001081d */
[----:B------:R-:W-:Y:S01]  /*111b0*/  LOP3.LUT R8, R8, R0, RZ, 0xc0, !PT ;  /* 0x0000000008087212 */ /* 0x000fe200078ec0ff */
[----:B------:R1:W-:Y:S01]  /*111c0*/  MUFU.EX2 R109, R3 ;  /* 0x00000003006d7308 */ /* 0x0003e20000000800 */
[----:B------:R-:W-:-:S04]  /*111d0*/  F2FP.PACK_AB R0, R214, R108 ;  /* 0x0000006cd600723e */ /* 0x000fc800000000ff */
[----:B------:R-:W-:-:S03]  /*111e0*/  LOP3.LUT R9, R9, R0, RZ, 0xc0, !PT ;  /* 0x0000000009097212 */ /* 0x000fc600078ec0ff */
[----:B------:R2:W-:Y:S01]  /*111f0*/  MUFU.EX2 R249, R2 ;  /* 0x0000000200f97308 */ /* 0x0005e20000000800 */
[----:B------:R-:W-:Y:S02]  /*11200*/  HSET2.LE.AND R0, R14, R42, PT ;  /* 0x0000002a0e007233 */ /* 0x000fe40003803000 */
[----:B------:R-:W3:Y:S01]  /*11210*/  LDSM.16.MT88.4 R12, [R216+0x9000] ;  /* 0x00900000d80c783b */ /* 0x000ee20000004200 */
[----:B-1----:R-:W-:-:S05]  /*11220*/  FSEL R3, R103, RZ, P1 ;  /* 0x000000ff67037208 */ /* 0x002fca0000800000 */
[----:B------:R-:W-:Y:S02]  /*11230*/  FADD.FTZ R3, R248, -R3 ;  /* 0x80000003f8037221 */ /* 0x000fe40000010000 */
[----:B--2---:R-:W-:-:S04]  /*11240*/  FFMA.FTZ R2, R57, c[0x0][0x23c], -R29 ;  /* 0x00008f0039027a23 */ /* 0x004fc8000001081d */
[----:B------:R1:W2:Y:S01]  /*11250*/  MUFU.EX2 R248, R2 ;  /* 0x0000000200f87308 */ /* 0x0002a20000000800 */
[----:B------:R-:W-:Y:S02]  /*11260*/  FMUL.FTZ R106, R7, c[0x0][0x23c] ;  /* 0x00008f00076a7a20 */ /* 0x000fe40000410000 */
[----:B------:R-:W-:Y:S02]  /*11270*/  FMUL.FTZ R4, R4, c[0x0][0x23c] ;  /* 0x00008f0004047a20 */ /* 0x000fe40000410000 */
[----:B------:R-:W-:Y:S02]  /*11280*/  FMUL.FTZ R5, R5, c[0x0][0x23c] ;  /* 0x00008f0005057a20 */ /* 0x000fe40000410000 */
[----:B------:R-:W-:Y:S01]  /*11290*/  FMUL.FTZ R3, R3, c[0x0][0x23c] ;  /* 0x00008f0003037a20 */ /* 0x000fe20000410000 */
[----:B------:R-:W-:Y:S01]  /*112a0*/  MUFU.EX2 R106, R106 ;  /* 0x0000006a006a7308 */ /* 0x000fe20000000800 */
[----:B------:R-:W-:Y:S01]  /*112b0*/  IMAD.MOV.U32 R62, RZ, RZ, R100 ;  /* 0x000000ffff3e7224 */ /* 0x000fe200078e0064 */
[----:B-1----:R-:W-:-:S06]  /*112c0*/  F2FP.PACK_AB R2, R40, R220 ;  /* 0x000000dc2802723e */ /* 0x002fcc00000000ff */
[----:B------:R1:W4:Y:S01]  /*112d0*/  MUFU.EX2 R100, R4 ;  /* 0x0000000400647308 */ /* 0x0003220000000800 */
[----:B------:R-:W-:Y:S01]  /*112e0*/  LOP3.LUT R6, R0, R2, RZ, 0xc0, !PT ;  /* 0x0000000200067212 */ /* 0x000fe200078ec0ff */
[----:B------:R-:W-:Y:S01]  /*112f0*/  HSET2.LE.AND R0, R18, R42, PT ;  /* 0x0000002a12007233 */ /* 0x000fe20003803000 */
[----:B--2---:R-:W-:-:S05]  /*11300*/  F2FP.PACK_AB R2, R248, R249 ;  /* 0x000000f9f802723e */ /* 0x004fca00000000ff */
[----:B------:R2:W2:Y:S01]  /*11310*/  MUFU.EX2 R101, R5 ;  /* 0x0000000500657308 */ /* 0x0004a20000000800 */
[----:B------:R-:W-:Y:S01]  /*11320*/  LOP3.LUT R7, R0, R2, RZ, 0xc0, !PT ;  /* 0x0000000200077212 */ /* 0x000fe200078ec0ff */
[----:B------:R-:W-:-:S06]  /*11330*/  HSET2.LE.AND R0, R17, R42, PT ;  /* 0x0000002a11007233 */ /* 0x000fcc0003803000 */
[----:B------:R-:W3:Y:S01]  /*11340*/  MUFU.EX2 R107, R3 ;  /* 0x00000003006b7308 */ /* 0x000ee20000000800 */
[----:B------:R-:W-:-:S04]  /*11350*/  F2FP.PACK_AB R2, R109, R219 ;  /* 0x000000db6d02723e */ /* 0x000fc800000000ff */
[----:B-1----:R-:W-:Y:S01]  /*11360*/  LOP3.LUT R4, R0, R2, RZ, 0xc0, !PT ;  /* 0x0000000200047212 */ /* 0x002fe200078ec0ff */
[----:B------:R-:W-:Y:S01]  /*11370*/  HSET2.LE.AND R2, R16, R42, PT ;  /* 0x0000002a10027233 */ /* 0x000fe20003803000 */
[----:B------:R-:W-:Y:S01]  /*11380*/  F2FP.PACK_AB R0, R250, R251 ;  /* 0x000000fbfa00723e */ /* 0x000fe200000000ff */
[-C--:B----4-:R-:W-:Y:S02]  /*11390*/  FMUL.FTZ R112, R112, R100.reuse ;  /* 0x0000006470707220 */ /* 0x090fe40000410000 */
[----:B------:R-:W-:Y:S01]  /*113a0*/  FMUL.FTZ R113, R113, R100 ;  /* 0x0000006471717220 */ /* 0x000fe20000410000 */
[----:B--2---:R-:W-:Y:S01]  /*113b0*/  LOP3.LUT R5, R2, R0, RZ, 0xc0, !PT ;  /* 0x0000000002057212 */ /* 0x004fe200078ec0ff */
[-C--:B------:R-:W-:Y:S02]  /*113c0*/  FMUL.FTZ R114, R114, R101.reuse ;  /* 0x0000006572727220 */ /* 0x080fe40000410000 */
[----:B------:R-:W-:Y:S02]  /*113d0*/  FMUL.FTZ R115, R115, R101 ;  /* 0x0000006573737220 */ /* 0x000fe40000410000 */
[----:B---3--:R-:W-:-:S02]  /*113e0*/  FMUL.FTZ R116, R116, R107 ;  /* 0x0000006b74747220 */ /* 0x008fc40000410000 */
        /* <DEDUP_REMOVED lines=10> */
[----:B------:R-:W-:Y:S01]  /*11490*/  FMUL.FTZ R127, R127, R101 ;  /* 0x000000657f7f7220 */ /* 0x000fe20000410000 */
[----:B------:R-:W-:Y:S01]  /*114a0*/  HMMA.16816.F32 R204, R8, R12, R112 ;  /* 0x0000000c08cc723c */ /* 0x000fe20000001870 */
[----:B------:R-:W-:-:S02]  /*114b0*/  IMAD.MOV.U32 R56, RZ, RZ, R201 ;  /* 0x000000ffff387224 */ /* 0x000fc400078e00c9 */
[----:B------:R-:W-:-:S05]  /*114c0*/  IMAD.MOV.U32 R243, RZ, RZ, R200 ;  /* 0x000000fffff37224 */ /* 0x000fca00078e00c8 */
[----:B------:R-:W-:Y:S01]  /*114d0*/  HMMA.16816.F32 R36, R4, R12, R116 ;  /* 0x0000000c0424723c */ /* 0x000fe20000001874 */
[----:B------:R-:W-:-:S07]  /*114e0*/  FMUL.FTZ R128, R128, R100 ;  /* 0x0000006480807220 */ /* 0x000fce0000410000 */
[----:B------:R-:W-:Y:S01]  /*114f0*/  HMMA.16816.F32 R120, R4, R14, R120 ;  /* 0x0000000e0478723c */ /* 0x000fe20000001878 */
[----:B------:R-:W-:-:S07]  /*11500*/  FMUL.FTZ R129, R129, R100 ;  /* 0x0000006481817220 */ /* 0x000fce0000410000 */
[----:B------:R-:W-:Y:S01]  /*11510*/  HMMA.16816.F32 R200, R8, R14, R124 ;  /* 0x0000000e08c8723c */ /* 0x000fe2000000187c */
[----:B------:R-:W1:Y:S01]  /*11520*/  LDSM.16.MT88.4 R12, [R218+0xb000] ;  /* 0x00b00000da0c783b */ /* 0x000e620000004200 */
[-C--:B------:R-:W-:Y:S02]  /*11530*/  FMUL.FTZ R130, R130, R101.reuse ;  /* 0x0000006582827220 */ /* 0x080fe40000410000 */
[----:B------:R-:W-:Y:S02]  /*11540*/  FMUL.FTZ R131, R131, R101 ;  /* 0x0000006583837220 */ /* 0x000fe40000410000 */
[----:B------:R-:W-:Y:S02]  /*11550*/  IMAD.MOV.U32 R231, RZ, RZ, R35 ;  /* 0x000000ffffe77224 */ /* 0x000fe400078e0023 */
[----:B------:R-:W-:-:S03]  /*11560*/  IMAD.MOV.U32 R57, RZ, RZ, R33 ;  /* 0x000000ffff397224 */ /* 0x000fc600078e0021 */
[----:B------:R-:W-:Y:S07]  /*11570*/  HMMA.16816.F32 R124, R8, R20, R128 ;  /* 0x00000014087c723c */ /* 0x000fee0000001880 */
[----:B------:R-:W-:Y:S02]  /*11580*/  IMAD.MOV.U32 R131, RZ, RZ, R32 ;  /* 0x000000ffff837224 */ /* 0x000fe400078e0020 */
[----:B------:R-:W-:Y:S02]  /*11590*/  IMAD.MOV.U32 R130, RZ, RZ, R34 ;  /* 0x000000ffff827224 */ /* 0x000fe400078e0022 */
[----:B------:R-:W2:Y:S01]  /*115a0*/  LDSM.16.MT88.4 R32, [R216+0xb000] ;  /* 0x00b00000d820783b */ /* 0x000ea20000004200 */
[----:B------:R-:W-:-:S02]  /*115b0*/  FMUL.FTZ R92, R92, R107 ;  /* 0x0000006b5c5c7220 */ /* 0x000fc40000410000 */
[----:B------:R-:W-:Y:S02]  /*115c0*/  FMUL.FTZ R93, R93, R107 ;  /* 0x0000006b5d5d7220 */ /* 0x000fe40000410000 */
[-C--:B------:R-:W-:Y:S02]  /*115d0*/  FMUL.FTZ R94, R94, R106.reuse ;  /* 0x0000006a5e5e7220 */ /* 0x080fe40000410000 */
[----:B------:R-:W-:Y:S02]  /*115e0*/  FMUL.FTZ R95, R95, R106 ;  /* 0x0000006a5f5f7220 */ /* 0x000fe40000410000 */
[----:B------:R-:W-:Y:S02]  /*115f0*/  IMAD.MOV.U32 R128, RZ, RZ, R19 ;  /* 0x000000ffff807224 */ /* 0x000fe400078e0013 */
[----:B------:R-:W3:Y:S01]  /*11600*/  LDSM.16.MT88.4 R16, [R216+0xa000] ;  /* 0x00a00000d810783b */ /* 0x000ee20000004200 */
[----:B------:R-:W-:Y:S02]  /*11610*/  FFMA.FTZ R0, R186, c[0x0][0x23c], -R31 ;  /* 0x00008f00ba007a23 */ /* 0x000fe4000001081f */
[----:B-1----:R-:W-:Y:S07]  /*11620*/  HMMA.16816.F32 R52, R4, R14, R92 ;  /* 0x0000000e0434723c */ /* 0x002fee000000185c */
[----:B------:R-:W-:-:S02]  /*11630*/  IMAD.MOV.U32 R92, RZ, RZ, R240 ;  /* 0x000000ffff5c7224 */ /* 0x000fc400078e00f0 */
[----:B------:R1:W-:Y:S01]  /*11640*/  MUFU.EX2 R240, R0 ;  /* 0x0000000000f07308 */ /* 0x0003e20000000800 */
[----:B------:R-:W-:Y:S02]  /*11650*/  IMAD.MOV.U32 R93, RZ, RZ, R241 ;  /* 0x000000ffff5d7224 */ /* 0x000fe400078e00f1 */
[-C--:B------:R-:W-:Y:S02]  /*11660*/  FMUL.FTZ R72, R72, R107.reuse ;  /* 0x0000006b48487220 */ /* 0x080fe40000410000 */
[----:B------:R-:W-:Y:S02]  /*11670*/  FMUL.FTZ R73, R73, R107 ;  /* 0x0000006b49497220 */ /* 0x000fe40000410000 */
[-C--:B------:R-:W-:Y:S02]  /*11680*/  FMUL.FTZ R74, R74, R106.reuse ;  /* 0x0000006a4a4a7220 */ /* 0x080fe40000410000 */
[----:B------:R-:W-:Y:S02]  /*11690*/  FMUL.FTZ R75, R75, R106 ;  /* 0x0000006a4b4b7220 */ /* 0x000fe40000410000 */
[----:B-1----:R-:W-:-:S04]  /*116a0*/  FFMA.FTZ R0, R184, c[0x0][0x23c], -R31 ;  /* 0x00008f00b8007a23 */ /* 0x002fc8000001081f */
[----:B------:R1:W-:Y:S01]  /*116b0*/  MUFU.EX2 R241, R0 ;  /* 0x0000000000f17308 */ /* 0x0003e20000000800 */
[----:B------:R-:W-:Y:S02]  /*116c0*/  IMAD.MOV.U32 R94, RZ, RZ, R242 ;  /* 0x000000ffff5e7224 */ /* 0x000fe400078e00f2 */
[-C--:B------:R-:W-:Y:S02]  /*116d0*/  FMUL.FTZ R76, R76, R107.reuse ;  /* 0x0000006b4c4c7220 */ /* 0x080fe40000410000 */
[-C--:B------:R-:W-:Y:S02]  /*116e0*/  FMUL.FTZ R77, R77, R107.reuse ;  /* 0x0000006b4d4d7220 */ /* 0x080fe40000410000 */
[-C--:B------:R-:W-:Y:S02]  /*116f0*/  FMUL.FTZ R78, R78, R106.reuse ;  /* 0x0000006a4e4e7220 */ /* 0x080fe40000410000 */
[----:B------:R-:W-:Y:S02]  /*11700*/  FMUL.FTZ R79, R79, R106 ;  /* 0x0000006a4f4f7220 */ /* 0x000fe40000410000 */
[----:B-1----:R-:W-:Y:S01]  /*11710*/  FFMA.FTZ R0, R182, c[0x0][0x23c], -R31 ;  /* 0x00008f00b6007a23 */ /* 0x002fe2000001081f */
[----:B--2---:R-:W-:Y:S03]  /*11720*/  HMMA.16816.F32 R64, R4, R32, R72 ;  /* 0x000000200440723c */ /* 0x004fe60000001848 */
[----:B------:R1:W-:Y:S01]  /*11730*/  MUFU.EX2 R242, R0 ;  /* 0x0000000000f27308 */ /* 0x0003e20000000800 */
[----:B------:R-:W-:-:S03]  /*11740*/  FMUL.FTZ R88, R88, R107 ;  /* 0x0000006b58587220 */ /* 0x000fc60000410000 */
[----:B------:R-:W-:Y:S02]  /*11750*/  IMAD.MOV.U32 R74, RZ, RZ, R243 ;  /* 0x000000ffff4a7224 */ /* 0x000fe400078e00f3 */
[----:B------:R-:W-:Y:S02]  /*11760*/  FMUL.FTZ R89, R89, R107 ;  /* 0x0000006b59597220 */ /* 0x000fe40000410000 */
[-C--:B------:R-:W-:Y:S02]  /*11770*/  FMUL.FTZ R90, R90, R106.reuse ;  /* 0x0000006a5a5a7220 */ /* 0x080fe40000410000 */
[----:B------:R-:W-:Y:S02]  /*11780*/  FMUL.FTZ R91, R91, R106 ;  /* 0x0000006a5b5b7220 */ /* 0x000fe40000410000 */
[----:B-1----:R-:W-:Y:S02]  /*11790*/  FFMA.FTZ R0, R180, c[0x0][0x23c], -R31 ;  /* 0x00008f00b4007a23 */ /* 0x002fe4000001081f */
[----:B------:R-:W-:-:S02]  /*117a0*/  IMAD.MOV.U32 R129, RZ, RZ, R62 ;  /* 0x000000ffff817224 */ /* 0x000fc400078e003e */
[----:B------:R1:W-:Y:S01]  /*117b0*/  MUFU.EX2 R243, R0 ;  /* 0x0000000000f37308 */ /* 0x0003e20000000800 */
[C---:B------:R-:W-:Y:S07]  /*117c0*/  HMMA.16816.F32 R60, R4.reuse, R34, R76 ;  /* 0x00000022043c723c */ /* 0x040fee000000184c */
[----:B------:R-:W-:Y:S01]  /*117d0*/  IMAD.MOV.U32 R79, RZ, RZ, R236 ;  /* 0x000000ffff4f7224 */ /* 0x000fe200078e00ec */
[----:B------:R-:W-:Y:S01]  /*117e0*/  HMMA.16816.F32 R116, R4, R12, R88 ;  /* 0x0000000c0474723c */ /* 0x000fe20000001858 */
[----:B-1----:R-:W-:-:S04]  /*117f0*/  FFMA.FTZ R0, R187, c[0x0][0x23c], -R30 ;  /* 0x00008f00bb007a23 */ /* 0x002fc8000001081e */
[----:B------:R1:W-:Y:S02]  /*11800*/  MUFU.EX2 R236, R0 ;  /* 0x0000000000ec7308 */ /* 0x0003e40000000800 */
[----:B------:R-:W-:Y:S01]  /*11810*/  IMAD.MOV.U32 R89, RZ, RZ, R237 ;  /* 0x000000ffff597224 */ /* 0x000fe200078e00ed */
[----:B------:R-:W-:Y:S01]  /*11820*/  MOV R88, R238 ;  /* 0x000000ee00587202 */ /* 0x000fe20000000f00 */
[-C--:B------:R-:W-:Y:S02]  /*11830*/  FMUL.FTZ R132, R132, R107.reuse ;  /* 0x0000006b84847220 */ /* 0x080fe40000410000 */
[----:B------:R-:W-:Y:S02]  /*11840*/  FMUL.FTZ R133, R133, R107 ;  /* 0x0000006b85857220 */ /* 0x000fe40000410000 */
[-C--:B------:R-:W-:Y:S02]  /*11850*/  FMUL.FTZ R134, R134, R106.reuse ;  /* 0x0000006a86867220 */ /* 0x080fe40000410000 */
[----:B------:R-:W-:-:S02]  /*11860*/  FMUL.FTZ R135, R135, R106 ;  /* 0x0000006a87877220 */ /* 0x000fc40000410000 */
[----:B-1----:R-:W-:-:S04]  /*11870*/  FFMA.FTZ R0, R185, c[0x0][0x23c], -R30 ;  /* 0x00008f00b9007a23 */ /* 0x002fc8000001081e */
[----:B------:R1:W2:Y:S01]  /*11880*/  MUFU.EX2 R237, R0 ;  /* 0x0000000000ed7308 */ /* 0x0002a20000000800 */
[-C--:B------:R-:W-:Y:S02]  /*11890*/  FMUL.FTZ R136, R136, R107.reuse ;  /* 0x0000006b88887220 */ /* 0x080fe40000410000 */
[-C--:B------:R-:W-:Y:S02]  /*118a0*/  FMUL.FTZ R137, R137, R107.reuse ;  /* 0x0000006b89897220 */ /* 0x080fe40000410000 */
[-C--:B------:R-:W-:Y:S02]  /*118b0*/  FMUL.FTZ R148, R148, R107.reuse ;  /* 0x0000006b94947220 */ /* 0x080fe40000410000 */
[-C--:B------:R-:W-:Y:S02]  /*118c0*/  FMUL.FTZ R138, R138, R106.reuse ;  /* 0x0000006a8a8a7220 */ /* 0x080fe40000410000 */
[----:B------:R-:W-:Y:S02]  /*118d0*/  FMUL.FTZ R139, R139, R106 ;  /* 0x0000006a8b8b7220 */ /* 0x000fe40000410000 */
[----:B------:R-:W-:-:S02]  /*118e0*/  FMUL.FTZ R149, R149, R107 ;  /* 0x0000006b95957220 */ /* 0x000fc40000410000 */
[-C--:B------:R-:W-:Y:S02]  /*118f0*/  FMUL.FTZ R152, R152, R107.reuse ;  /* 0x0000006b98987220 */ /* 0x080fe40000410000 */
[----:B-1----:R-:W-:Y:S02]  /*11900*/  FFMA.FTZ R0, R183, c[0x0][0x23c], -R30 ;  /* 0x00008f00b7007a23 */ /* 0x002fe4000001081e */
        /* <DEDUP_REMOVED lines=22> */
[----:B-1----:R-:W-:-:S02]  /*11a70*/  FFMA.FTZ R0, R181, c[0x0][0x23c], -R30 ;  /* 0x00008f00b5007a23 */ /* 0x002fc4000001081e */
[----:B------:R-:W-:Y:S02]  /*11a80*/  FFMA.FTZ R2, R188, c[0x0][0x23c], -R28 ;  /* 0x00008f00bc027a23 */ /* 0x000fe4000001081c */
        /* <DEDUP_REMOVED lines=25> */
[----:B------:R-:W-:Y:S02]  /*11c20*/  FMUL.FTZ R97, R97, R100 ;  /* 0x0000006461617220 */ /* 0x000fe40000410000 */
[-C--:B------:R-:W-:Y:S02]  /*11c30*/  FMUL.FTZ R98, R98, R101.reuse ;  /* 0x0000006562627220 */ /* 0x080fe40000410000 */
[----:B------:R-:W-:Y:S01]  /*11c40*/  FMUL.FTZ R99, R99, R101 ;  /* 0x0000006563637220 */ /* 0x000fe20000410000 */
[----:B------:R-:W-:Y:S01]  /*11c50*/  HMMA.16816.F32 R132, R4, R20, R132 ;  /* 0x000000140484723c */ /* 0x000fe20000001884 */
[----:B------:R-:W-:-:S02]  /*11c60*/  IMAD.MOV.U32 R95, RZ, RZ, R239 ;  /* 0x000000ffff5f7224 */ /* 0x000fc400078e00ef */
[----:B------:R-:W-:Y:S01]  /*11c70*/  IMAD.MOV.U32 R72, RZ, RZ, R235 ;  /* 0x000000ffff487224 */ /* 0x000fe200078e00eb */
[----:B------:R1:W-:Y:S04]  /*11c80*/  MUFU.EX2 R239, R0 ;  /* 0x0000000000ef7308 */ /* 0x0003e80000000800 */
[C---:B------:R-:W-:Y:S04]  /*11c90*/  HMMA.16816.F32 R136, R4.reuse, R22, R136 ;  /* 0x000000160488723c */ /* 0x040fe80000001888 */
[----:B------:R4:W-:Y:S04]  /*11ca0*/  MUFU.EX2 R235, R2 ;  /* 0x0000000200eb7308 */ /* 0x0009e80000000800 */
[----:B---3--:R-:W-:Y:S01]  /*11cb0*/  HMMA.16816.F32 R148, R4, R16, R148 ;  /* 0x000000100494723c */ /* 0x008fe20000001894 */
[----:B------:R-:W-:-:S02]  /*11cc0*/  IMAD.MOV.U32 R90, RZ, RZ, R110 ;  /* 0x000000ffff5a7224 */ /* 0x000fc400078e006e */
[----:B-1----:R-:W-:-:S05]  /*11cd0*/  FFMA.FTZ R0, R189, c[0x0][0x23c], -R28 ;  /* 0x00008f00bd007a23 */ /* 0x002fca000001081c */
[----:B------:R-:W-:Y:S01]  /*11ce0*/  HMMA.16816.F32 R152, R4, R18, R152 ;  /* 0x000000120498723c */ /* 0x000fe20000001898 */
[----:B------:R-:W-:Y:S02]  /*11cf0*/  IMAD.MOV.U32 R91, RZ, RZ, R109 ;  /* 0x000000ffff5b7224 */ /* 0x000fe400078e006d */
[----:B----4-:R-:W-:-:S05]  /*11d00*/  IMAD.WIDE.U32 R2, R51, -0x2daee0ad, RZ ;  /* 0xd2511f5333027825 */ /* 0x010fca00078e00ff */
[----:B------:R-:W-:Y:S01]  /*11d10*/  HMMA.16816.F32 R164, R4, R24, R164 ;  /* 0x0000001804a4723c */ /* 0x000fe200000018a4 */
[----:B------:R-:W-:Y:S02]  /*11d20*/  IMAD.MOV.U32 R76, RZ, RZ, R108 ;  /* 0x000000ffff4c7224 */ /* 0x000fe400078e006c */
[----:B------:R-:W-:-:S05]  /*11d30*/  IMAD.MOV.U32 R77, RZ, RZ, R47 ;  /* 0x000000ffff4d7224 */ /* 0x000fca00078e002f */
[----:B------:R-:W-:Y:S01]  /*11d40*/  HMMA.16816.F32 R168, R4, R26, R168 ;  /* 0x0000001a04a8723c */ /* 0x000fe200000018a8 */
[----:B------:R-:W-:Y:S02]  /*11d50*/  IMAD.MOV.U32 R78, RZ, RZ, R46 ;  /* 0x000000ffff4e7224 */ /* 0x000fe400078e002e */
[----:B------:R-:W-:-:S04]  /*11d60*/  IMAD.MOV.U32 R73, RZ, RZ, R44 ;  /* 0x000000ffff497224 */ /* 0x000fc800078e002c */
[----:B------:R-:W-:Y:S01]  /*11d70*/  IMAD.WIDE.U32 R4, R59, -0x2daee0ad, RZ ;  /* 0xd2511f533b047825 */ /* 0x000fe200078e00ff */
[C---:B------:R-:W-:Y:S03]  /*11d80*/  HMMA.16816.F32 R140, R8.reuse, R22, R140 ;  /* 0x00000016088c723c */ /* 0x040fe6000000188c */
[----:B------:R-:W-:Y:S02]  /*11d90*/  IMAD.MOV.U32 R20, RZ, RZ, R45 ;  /* 0x000000ffff147224 */ /* 0x000fe400078e002d */
[----:B------:R-:W-:Y:S02]  /*11da0*/  IMAD.MOV.U32 R21, RZ, RZ, R43 ;  /* 0x000000ffff157224 */ /* 0x000fe400078e002b */
[----:B------:R-:W-:Y:S01]  /*11db0*/  IMAD.MOV.U32 R22, RZ, RZ, R41 ;  /* 0x000000ffff167224 */ /* 0x000fe200078e0029 */
[----:B------:R-:W-:Y:S01]  /*11dc0*/  HMMA.16816.F32 R144, R8, R16, R144 ;  /* 0x000000100890723c */ /* 0x000fe20000001890 */
[----:B------:R-:W-:-:S02]  /*11dd0*/  IMAD.MOV.U32 R75, RZ, RZ, R42 ;  /* 0x000000ffff4b7224 */ /* 0x000fc400078e002a */
[----:B------:R-:W-:Y:S01]  /*11de0*/  IMAD.MOV.U32 R23, RZ, RZ, R234 ;  /* 0x000000ffff177224 */ /* 0x000fe200078e00ea */
[----:B------:R-:W-:Y:S01]  /*11df0*/  LOP3.LUT R6, R5, UR18, R58, 0x96, !PT ;  /* 0x0000001205067c12 */ /* 0x000fe2000f8e963a */
[----:B------:R1:W-:Y:S02]  /*11e00*/  MUFU.EX2 R234, R0 ;  /* 0x0000000000ea7308 */ /* 0x0003e40000000800 */
[----:B------:R-:W-:Y:S01]  /*11e10*/  IMAD.MOV.U32 R17, RZ, RZ, R40 ;  /* 0x000000ffff117224 */ /* 0x000fe200078e0028 */
[----:B------:R-:W-:Y:S01]  /*11e20*/  HMMA.16816.F32 R156, R8, R18, R156 ;  /* 0x00000012089c723c */ /* 0x000fe2000000189c */
[----:B------:R-:W-:Y:S02]  /*11e30*/  LOP3.LUT R5, R4, 0xffff, RZ, 0xc0, !PT ;  /* 0x0000ffff04057812 */ /* 0x000fe400078ec0ff */
[----:B------:R-:W-:-:S05]  /*11e40*/  SHF.R.U32.HI R7, RZ, 0x18, R4 ;  /* 0x00000018ff077819 */ /* 0x000fca0000011604 */
[----:B------:R-:W-:Y:S01]  /*11e50*/  HMMA.16816.F32 R160, R8, R24, R160 ;  /* 0x0000001808a0723c */ /* 0x000fe200000018a0 */
[----:B-1----:R-:W-:Y:S01]  /*11e60*/  LOP3.LUT R0, R3, UR18, R50, 0x96, !PT ;  /* 0x0000001203007c12 */ /* 0x002fe2000f8e9632 */
[----:B------:R-:W-:-:S06]  /*11e70*/  IMAD.MOV.U32 R50, RZ, RZ, R22 ;  /* 0x000000ffff327224 */ /* 0x000fcc00078e0016 */
[----:B------:R-:W-:Y:S01]  /*11e80*/  HMMA.16816.F32 R172, R8, R26, R172 ;  /* 0x0000001a08ac723c */ /* 0x000fe200000018ac */
[----:B------:R-:W-:Y:S02]  /*11e90*/  IMAD.MOV.U32 R22, RZ, RZ, R128 ;  /* 0x000000ffff167224 */ /* 0x000fe400078e0080 */
[----:B------:R-:W-:-:S05]  /*11ea0*/  IMAD.MOV.U32 R128, RZ, RZ, R56 ;  /* 0x000000ffff807224 */ /* 0x000fca00078e0038 */
[----:B------:R-:W-:Y:S01]  /*11eb0*/  HMMA.16816.F32 R112, R8, R32, R68 ;  /* 0x000000200870723c */ /* 0x000fe20000001844 */
[----:B------:R-:W-:Y:S01]  /*11ec0*/  IMAD.MOV.U32 R56, RZ, RZ, R232 ;  /* 0x000000ffff387224 */ /* 0x000fe200078e00e8 */
[----:B------:R-:W-:-:S06]  /*11ed0*/  SHF.R.U32.HI R5, RZ, 0x8, R5 ;  /* 0x00000008ff057819 */ /* 0x000fcc0000011605 */
[C---:B------:R-:W-:Y:S01]  /*11ee0*/  HMMA.16816.F32 R44, R8.reuse, R34, R80 ;  /* 0x00000022082c723c */ /* 0x040fe20000001850 */
[----:B------:R-:W-:Y:S01]  /*11ef0*/  IMAD.MOV.U32 R18, RZ, RZ, R57 ;  /* 0x000000ffff127224 */ /* 0x000fe200078e0039 */
[----:B------:R-:W-:Y:S06]  /*11f00*/  LDSM.16.MT88.4 R32, [R216+0xb400] ;  /* 0x00b40000d820783b */ /* 0x000fec0000004200 */
[C---:B------:R-:W-:Y:S07]  /*11f10*/  HMMA.16816.F32 R40, R8.reuse, R12, R84 ;  /* 0x0000000c0828723c */ /* 0x040fee0000001854 */
[C---:B------:R-:W-:Y:S01]  /*11f20*/  LOP3.LUT R12, R2.reuse, 0xffff, RZ, 0xc0, !PT ;  /* 0x0000ffff020c7812 */ /* 0x040fe200078ec0ff */
[----:B------:R-:W-:Y:S01]  /*11f30*/  HMMA.16816.F32 R108, R8, R14, R96 ;  /* 0x0000000e086c723c */ /* 0x000fe20000001860 */
[----:B------:R-:W-:-:S06]  /*11f40*/  LOP3.LUT R13, R2, 0xff, RZ, 0xc0, !PT ;  /* 0x000000ff020d7812 */ /* 0x000fcc00078ec0ff */
[----:B------:R-:W-:Y:S02]  /*11f50*/  SHF.R.U32.HI R8, RZ, 0x10, R4 ;  /* 0x00000010ff087819 */ /* 0x000fe40000011604 */
[--C-:B------:R-:W-:Y:S02]  /*11f60*/  SHF.R.U32.HI R9, RZ, 0x10, R2.reuse ;  /* 0x00000010ff097819 */ /* 0x100fe40000011602 */
[----:B------:R-:W-:Y:S01]  /*11f70*/  SHF.R.U32.HI R11, RZ, 0x18, R2 ;  /* 0x00000018ff0b7819 */ /* 0x000fe20000011602 */
[--C-:B------:R-:W-:Y:S01]  /*11f80*/  FFMA.FTZ R2, R191, c[0x0][0x23c], -R28.reuse ;  /* 0x00008f00bf027a23 */ /* 0x100fe2000001081c */
[----:B------:R-:W-:Y:S01]  /*11f90*/  LOP3.LUT R10, R4, 0xff, RZ, 0xc0, !PT ;  /* 0x000000ff040a7812 */ /* 0x000fe200078ec0ff */
[----:B------:R-:W-:Y:S01]  /*11fa0*/  FFMA.FTZ R4, R190, c[0x0][0x23c], -R28 ;  /* 0x00008f00be047a23 */ /* 0x000fe2000001081c */
[----:B------:R-:W-:Y:S01]  /*11fb0*/  LOP3.LUT R3, R8, 0xff, RZ, 0xc0, !PT ;  /* 0x000000ff08037812 */ /* 0x000fe200078ec0ff */
[----:B------:R1:W-:Y:S01]  /*11fc0*/  MUFU.EX2 R232, R2 ;  /* 0x0000000200e87308 */ /* 0x0003e20000000800 */
[----:B------:R-:W-:Y:S01]  /*11fd0*/  IMAD.MOV.U32 R57, RZ, RZ, R233 ;  /* 0x000000ffff397224 */ /* 0x000fe200078e00e9 */
[----:B------:R-:W-:-:S02]  /*11fe0*/  PRMT R10, R10, 0x5410, R5 ;  /* 0x000054100a0a7816 */ /* 0x000fc40000000005 */
[----:B------:R-:W-:Y:S01]  /*11ff0*/  PRMT R15, R3, 0x5410, R7 ;  /* 0x00005410030f7816 */ /* 0x000fe20000000007 */
[----:B------:R-:W-:Y:S01]  /*12000*/  IMAD.MOV.U32 R51, RZ, RZ, R17 ;  /* 0x000000ffff337224 */ /* 0x000fe200078e0011 */
[----:B------:R-:W-:Y:S02]  /*12010*/  LOP3.LUT R7, R6, 0xffff, RZ, 0xc0, !PT ;  /* 0x0000ffff06077812 */ /* 0x000fe400078ec0ff */
[----:B------:R3:W4:Y:S01]  /*12020*/  MUFU.EX2 R233, R4 ;  /* 0x0000000400e97308 */ /* 0x0007220000000800 */
[----:B------:R-:W-:Y:S01]  /*12030*/  SHF.R.U32.HI R5, RZ, 0x10, R6 ;  /* 0x00000010ff057819 */ /* 0x000fe20000011606 */
[----:B------:R-:W-:Y:S01]  /*12040*/  IMAD.MOV.U32 R188, RZ, RZ, R23 ;  /* 0x000000ffffbc7224 */ /* 0x000fe200078e0017 */
[----:B------:R-:W-:Y:S02]  /*12050*/  SHF.R.U32.HI R3, RZ, 0x8, R12 ;  /* 0x00000008ff037819 */ /* 0x000fe4000001160c */
[----:B-1----:R-:W-:Y:S01]  /*12060*/  LOP3.LUT R2, R9, 0xff, RZ, 0xc0, !PT ;  /* 0x000000ff09027812 */ /* 0x002fe200078ec0ff */
[----:B------:R-:W-:-:S03]  /*12070*/  IMAD.MOV.U32 R17, RZ, RZ, R129 ;  /* 0x000000ffff117224 */ /* 0x000fc600078e0081 */
[----:B------:R-:W-:Y:S01]  /*12080*/  PRMT R16, R2, 0x5410, R11 ;  /* 0x0000541002107816 */ /* 0x000fe2000000000b */
[--C-:B------:R-:W-:Y:S02]  /*12090*/  FFMA.FTZ R2, R196, c[0x0][0x23c], -R29.reuse ;  /* 0x00008f00c4027a23 */ /* 0x100fe4000001081d */
[----:B---3--:R-:W-:Y:S01]  /*120a0*/  FFMA.FTZ R4, R198, c[0x0][0x23c], -R29 ;  /* 0x00008f00c6047a23 */ /* 0x008fe2000001081d */
[----:B------:R-:W-:Y:S01]  /*120b0*/  LOP3.LUT R8, R6, 0xff, RZ, 0xc0, !PT ;  /* 0x000000ff06087812 */ /* 0x000fe200078ec0ff */
[----:B------:R-:W-:Y:S01]  /*120c0*/  IMAD.MOV.U32 R23, RZ, RZ, R74 ;  /* 0x000000ffff177224 */ /* 0x000fe200078e004a */
[----:B------:R-:W-:Y:S01]  /*120d0*/  SHF.R.U32.HI R7, RZ, 0x8, R7 ;  /* 0x00000008ff077819 */ /* 0x000fe20000011607 */
[----:B------:R-:W-:Y:S01]  /*120e0*/  IMAD.MOV.U32 R129, RZ, RZ, R231 ;  /* 0x000000ffff817224 */ /* 0x000fe200078e00e7 */
[----:B------:R-:W-:Y:S01]  /*120f0*/  SHF.R.U32.HI R6, RZ, 0x18, R6 ;  /* 0x00000018ff067819 */ /* 0x000fe20000011606 */
[----:B------:R-:W-:Y:S01]  /*12100*/  IMAD.MOV.U32 R74, RZ, RZ, R131 ;  /* 0x000000ffff4a7224 */ /* 0x000fe200078e0083 */
[----:B------:R1:W-:Y:S01]  /*12110*/  MUFU.EX2 R231, R4 ;  /* 0x0000000400e77308 */ /* 0x0003e20000000800 */
[----:B------:R-:W-:Y:S01]  /*12120*/  IMAD.MOV.U32 R131, RZ, RZ, R215 ;  /* 0x000000ffff837224 */ /* 0x000fe200078e00d7 */
[----:B------:R-:W-:-:S02]  /*12130*/  PRMT R12, R13, 0x5410, R3 ;  /* 0x000054100d0c7816 */ /* 0x000fc40000000003 */
[----:B------:R-:W-:Y:S02]  /*12140*/  LOP3.LUT R3, R0, 0xffff, RZ, 0xc0, !PT ;  /* 0x0000ffff00037812 */ /* 0x000fe400078ec0ff */
[----:B------:R-:W-:Y:S02]  /*12150*/  PRMT R9, R8, 0x5410, R7 ;  /* 0x0000541008097816 */ /* 0x000fe40000000007 */
[----:B------:R3:W-:Y:S01]  /*12160*/  MUFU.EX2 R215, R2 ;  /* 0x0000000200d77308 */ /* 0x0007e20000000800 */
[----:B-1----:R-:W-:-:S04]  /*12170*/  LOP3.LUT R4, R5, 0xff, RZ, 0xc0, !PT ;  /* 0x000000ff05047812 */ /* 0x002fc800078ec0ff */
[----:B------:R-:W-:Y:S02]  /*12180*/  PRMT R8, R4, 0x5410, R6 ;  /* 0x0000541004087816 */ /* 0x000fe40000000006 */
[--C-:B---3--:R-:W-:Y:S02]  /*12190*/  SHF.R.U32.HI R2, RZ, 0x10, R0.reuse ;  /* 0x00000010ff027819 */ /* 0x108fe40000011600 */
[----:B------:R-:W-:Y:S02]  /*121a0*/  SHF.R.U32.HI R4, RZ, 0x8, R3 ;  /* 0x00000008ff047819 */ /* 0x000fe40000011603 */
[----:B------:R-:W-:Y:S02]  /*121b0*/  SHF.R.U32.HI R6, RZ, 0x18, R0 ;  /* 0x00000018ff067819 */ /* 0x000fe40000011600 */
[----:B------:R-:W-:Y:S01]  /*121c0*/  LOP3.LUT R3, R2, 0xff, RZ, 0xc0, !PT ;  /* 0x000000ff02037812 */ /* 0x000fe200078ec0ff */
[----:B------:R-:W-:-:S03]  /*121d0*/  IMAD.MOV.U32 R68, RZ, RZ, R22 ;  /* 0x000000ffff447224 */ /* 0x000fc600078e0016 */
[----:B------:R-:W-:Y:S01]  /*121e0*/  PRMT R14, R3, 0x5410, R6 ;  /* 0x00005410030e7816 */ /* 0x000fe20000000006 */
[----:B------:R-:W-:Y:S02]  /*121f0*/  FFMA.FTZ R3, R199, c[0x0][0x23c], -R29 ;  /* 0x00008f00c7037a23 */ /* 0x000fe4000001081d */
[----:B------:R-:W-:Y:S02]  /*12200*/  IMAD.MOV.U32 R199, RZ, RZ, R23 ;  /* 0x000000ffffc77224 */ /* 0x000fe400078e0017 */
[----:B------:R-:W-:Y:S02]  /*12210*/  IMAD.MOV.U32 R184, RZ, RZ, R20 ;  /* 0x000000ffffb87224 */ /* 0x000fe400078e0014 */
[----:B------:R-:W-:Y:S02]  /*12220*/  IMAD.MOV.U32 R186, RZ, RZ, R21 ;  /* 0x000000ffffba7224 */ /* 0x000fe400078e0015 */
[----:B------:R-:W-:Y:S01]  /*12230*/  IMAD.MOV.U32 R19, RZ, RZ, R130 ;  /* 0x000000ffff137224 */ /* 0x000fe200078e0082 */
[----:B------:R-:W1:Y:S01]  /*12240*/  LDSM.16.MT88.4 R20, [R216+0x9400] ;  /* 0x00940000d814783b */ /* 0x000e620000004200 */
[----:B------:R-:W-:-:S02]  /*12250*/  MOV R130, R213 ;  /* 0x000000d500827202 */ /* 0x000fc40000000f00 */
[----:B------:R3:W3:Y:S01]  /*12260*/  MUFU.EX2 R213, R3 ;  /* 0x0000000300d57308 */ /* 0x0006e20000000800 */
[----:B------:R-:W-:Y:S01]  /*12270*/  FFMA.FTZ R5, R197, c[0x0][0x23c], -R29 ;  /* 0x00008f00c5057a23 */ /* 0x000fe2000001081d */
[----:B------:R-:W-:Y:S01]  /*12280*/  LOP3.LUT R7, R0, 0xff, RZ, 0xc0, !PT ;  /* 0x000000ff00077812 */ /* 0x000fe200078ec0ff */
[----:B------:R-:W-:Y:S01]  /*12290*/  IMAD.MOV.U32 R25, RZ, RZ, R214 ;  /* 0x000000ffff197224 */ /* 0x000fe200078e00d6 */
[----:B--2---:R-:W-:Y:S02]  /*122a0*/  F2FP.PACK_AB R6, R237, R236 ;  /* 0x000000eced06723e */ /* 0x004fe400000000ff */
[----:B------:R-:W-:Y:S02]  /*122b0*/  PRMT R13, R7, 0x5410, R4 ;  /* 0x00005410070d7816 */ /* 0x000fe40000000004 */
[----:B------:R2:W1:Y:S01]  /*122c0*/  MUFU.EX2 R214, R5 ;  /* 0x0000000500d67308 */ /* 0x0004620000000800 */
[--C-:B------:R-:W-:Y:S01]  /*122d0*/  HSET2.LE.AND R7, R12, R75.reuse, PT ;  /* 0x0000004b0c077233 */ /* 0x100fe20003803000 */
[----:B----4-:R-:W-:Y:S01]  /*122e0*/  F2FP.PACK_AB R12, R232, R233 ;  /* 0x000000e9e80c723e */ /* 0x010fe200000000ff */
[--C-:B------:R-:W-:Y:S01]  /*122f0*/  HSET2.LE.AND R0, R10, R75.reuse, PT ;  /* 0x0000004b0a007233 */ /* 0x100fe20003803000 */
[----:B------:R-:W-:Y:S01]  /*12300*/  F2FP.PACK_AB R4, R241, R240 ;  /* 0x000000f0f104723e */ /* 0x000fe200000000ff */
[--C-:B---3--:R-:W-:Y:S01]  /*12310*/  HSET2.LE.AND R3, R9, R75.reuse, PT ;  /* 0x0000004b09037233 */ /* 0x108fe20003803000 */
[----:B------:R-:W-:Y:S01]  /*12320*/  F2FP.PACK_AB R2, R243, R242 ;  /* 0x000000f2f302723e */ /* 0x000fe200000000ff */
[----:B--2---:R-:W-:-:S03]  /*12330*/  HSET2.LE.AND R5, R8, R75, PT ;  /* 0x0000004b08057233 */ /* 0x004fc60003803000 */
[----:B------:R-:W-:Y:S01]  /*12340*/  LOP3.LUT R8, R3, R4, RZ, 0xc0, !PT ;  /* 0x0000000403087212 */ /* 0x000fe200078ec0ff */
[--C-:B------:R-:W-:Y:S01]  /*12350*/  HSET2.LE.AND R3, R13, R75.reuse, PT ;  /* 0x0000004b0d037233 */ /* 0x100fe20003803000 */
[----:B------:R-:W-:Y:S01]  /*12360*/  LOP3.LUT R9, R5, R6, RZ, 0xc0, !PT ;  /* 0x0000000605097212 */ /* 0x000fe200078ec0ff */
[--C-:B------:R-:W-:Y:S01]  /*12370*/  HSET2.LE.AND R5, R14, R75.reuse, PT ;  /* 0x0000004b0e057233 */ /* 0x100fe20003803000 */
[----:B------:R-:W-:Y:S02]  /*12380*/  LOP3.LUT R6, R7, R12, RZ, 0xc0, !PT ;  /* 0x0000000c07067212 */ /* 0x000fe400078ec0ff */
[----:B------:R-:W-:Y:S02]  /*12390*/  F2FP.PACK_AB R12, R213, R231 ;  /* 0x000000e7d50c723e */ /* 0x000fe400000000ff */
[----:B------:R-:W-:Y:S01]  /*123a0*/  LOP3.LUT R10, R0, R2, RZ, 0xc0, !PT ;  /* 0x00000002000a7212 */ /* 0x000fe200078ec0ff */
[----:B------:R-:W-:Y:S01]  /*123b0*/  HSET2.LE.AND R0, R15, R75, PT ;  /* 0x0000004b0f007233 */ /* 0x000fe20003803000 */
[----:B------:R-:W-:-:S02]  /*123c0*/  F2FP.PACK_AB R4, R234, R235 ;  /* 0x000000ebea04723e */ /* 0x000fc400000000ff */
[----:B------:R-:W-:Y:S02]  /*123d0*/  F2FP.PACK_AB R2, R239, R238 ;  /* 0x000000eeef02723e */ /* 0x000fe400000000ff */
[----:B------:R-:W-:Y:S02]  /*123e0*/  LOP3.LUT R5, R5, R12, RZ, 0xc0, !PT ;  /* 0x0000000c05057212 */ /* 0x000fe400078ec0ff */
[----:B------:R-:W-:Y:S01]  /*123f0*/  LOP3.LUT R4, R3, R4, RZ, 0xc0, !PT ;  /* 0x0000000403047212 */ /* 0x000fe200078ec0ff */
[----:B------:R-:W2:Y:S01]  /*12400*/  LDSM.16.MT88.4 R12, [R216+0xa400] ;  /* 0x00a40000d80c783b */ /* 0x000ea20000004200 */
[----:B------:R-:W-:Y:S01]  /*12410*/  IMAD.MOV.U32 R3, RZ, RZ, R25 ;  /* 0x000000ffff037224 */ /* 0x000fe200078e0019 */
[----:B------:R-:W-:Y:S01]  /*12420*/  LOP3.LUT R11, R0, R2, RZ, 0xc0, !PT ;  /* 0x00000002000b7212 */ /* 0x000fe200078ec0ff */
[----:B------:R-:W-:Y:S01]  /*12430*/  HSET2.LE.AND R0, R16, R75, PT ;  /* 0x0000004b10007233 */ /* 0x000fe20003803000 */
[----:B------:R-:W3:Y:S01]  /*12440*/  LDSM.16.MT88.4 R24, [R218+0xa400] ;  /* 0x00a40000da18783b */ /* 0x000ee20000004200 */
[----:B------:R-:W-:-:S02]  /*12450*/  IMAD.MOV.U32 R71, RZ, RZ, R18 ;  /* 0x000000ffff477224 */ /* 0x000fc400078e0012 */
[----:B------:R-:W-:Y:S02]  /*12460*/  IMAD.MOV.U32 R70, RZ, RZ, R19 ;  /* 0x000000ffff467224 */ /* 0x000fe400078e0013 */
[----:B------:R-:W-:Y:S01]  /*12470*/  IMAD.MOV.U32 R69, RZ, RZ, R17 ;  /* 0x000000ffff457224 */ /* 0x000fe200078e0011 */
[----:B-1----:R-:W-:Y:S01]  /*12480*/  F2FP.PACK_AB R2, R214, R215 ;  /* 0x000000d7d602723e */ /* 0x002fe200000000ff */
[----:B------:R-:W1:Y:S03]  /*12490*/  LDSM.16.MT88.4 R16, [R218+0x9400] ;  /* 0x00940000da10783b */ /* 0x000e660000004200 */
[----:B------:R-:W-:-:S07]  /*124a0*/  LOP3.LUT R7, R0, R2, RZ, 0xc0, !PT ;  /* 0x0000000200077212 */ /* 0x000fce00078ec0ff */
[----:B------:R-:W-:Y:S01]  /*124b0*/  HMMA.16816.F32 R96, R4, R20, R36 ;  /* 0x000000140460723c */ /* 0x000fe20000001824 */
[----:B------:R-:W4:Y:S01]  /*124c0*/  LDSM.16.MT88.4 R36, [R218+0xb400] ;  /* 0x00b40000da24783b */ /* 0x000f220000004200 */
[----:B------:R-:W-:Y:S01]  /*124d0*/  UIADD3 UR4, UR4, 0x1, URZ ;  /* 0x0000000104047890 */ /* 0x000fe2000fffe03f */
[----:B------:R-:W-:Y:S02]  /*124e0*/  IMAD.U32 R0, RZ, RZ, UR33 ;  /* 0x00000021ff007e24 */ /* 0x000fe4000f8e00ff */
[----:B------:R-:W-:Y:S02]  /*124f0*/  IMAD.MOV.U32 R189, RZ, RZ, R89 ;  /* 0x000000ffffbd7224 */ /* 0x000fe400078e0059 */
[----:B------:R-:W-:Y:S02]  /*12500*/  IMAD.MOV.U32 R191, RZ, RZ, R95 ;  /* 0x000000ffffbf7224 */ /* 0x000fe400078e005f */
[----:B------:R-:W-:Y:S02]  /*12510*/  IMAD.MOV.U32 R190, RZ, RZ, R88 ;  /* 0x000000ffffbe7224 */ /* 0x000fe400078e0058 */
[----:B------:R-:W-:-:S02]  /*12520*/  IMAD.MOV.U32 R181, RZ, RZ, R77 ;  /* 0x000000ffffb57224 */ /* 0x000fc400078e004d */
[----:B------:R-:W-:Y:S02]  /*12530*/  IMAD.MOV.U32 R183, RZ, RZ, R78 ;  /* 0x000000ffffb77224 */ /* 0x000fe400078e004e */
[----:B------:R-:W-:Y:S01]  /*12540*/  IMAD.MOV.U32 R180, RZ, RZ, R73 ;  /* 0x000000ffffb47224 */ /* 0x000fe200078e0049 */
[----:B------:R-:W-:Y:S01]  /*12550*/  LOP3.LUT R0, R245, UR4, R0, 0x96, !PT ;  /* 0x00000004f5007c12 */ /* 0x000fe2000f8e9600 */
[----:B------:R-:W-:Y:S01]  /*12560*/  IMAD.MOV.U32 R185, RZ, RZ, R79 ;  /* 0x000000ffffb97224 */ /* 0x000fe200078e004f */
[----:B--2---:R-:W-:Y:S01]  /*12570*/  HMMA.16816.F32 R80, R4, R12, R148 ;  /* 0x0000000c0450723c */ /* 0x004fe20000001894 */
[----:B------:R-:W-:Y:S02]  /*12580*/  IMAD.MOV.U32 R187, RZ, RZ, R72 ;  /* 0x000000ffffbb7224 */ /* 0x000fe400078e0048 */
[----:B------:R-:W-:Y:S02]  /*12590*/  IMAD.MOV.U32 R198, RZ, RZ, R94 ;  /* 0x000000ffffc67224 */ /* 0x000fe400078e005e */
[----:B------:R-:W-:-:S02]  /*125a0*/  IMAD.MOV.U32 R196, RZ, RZ, R92 ;  /* 0x000000ffffc47224 */ /* 0x000fc400078e005c */
[----:B------:R-:W-:Y:S01]  /*125b0*/  MOV R149, R74 ;  /* 0x0000004a00957202 */ /* 0x000fe20000000f00 */
[----:B------:R-:W-:Y:S02]  /*125c0*/  IMAD.MOV.U32 R150, RZ, RZ, R75 ;  /* 0x000000ffff967224 */ /* 0x000fe400078e004b */
[----:B------:R-:W-:Y:S01]  /*125d0*/  IMAD.MOV.U32 R197, RZ, RZ, R93 ;  /* 0x000000ffffc57224 */ /* 0x000fe200078e005d */
[C---:B---3--:R-:W-:Y:S01]  /*125e0*/  HMMA.16816.F32 R72, R4.reuse, R24, R164 ;  /* 0x000000180448723c */ /* 0x048fe200000018a4 */
        /* <DEDUP_REMOVED lines=9> */
[----:B-1----:R-:W-:Y:S01]  /*12680*/  HMMA.16816.F32 R84, R4, R18, R136 ;  /* 0x000000120454723c */ /* 0x002fe20000001888 */
[----:B------:R-:W-:Y:S02]  /*12690*/  IMAD.MOV.U32 R165, RZ, RZ, R187 ;  /* 0x000000ffffa57224 */ /* 0x000fe400078e00bb */
[----:B------:R-:W-:Y:S02]  /*126a0*/  IMAD.MOV.U32 R190, RZ, RZ, R184 ;  /* 0x000000ffffbe7224 */ /* 0x000fe400078e00b8 */
[----:B------:R-:W-:-:S02]  /*126b0*/  IMAD.MOV.U32 R191, RZ, RZ, R186 ;  /* 0x000000ffffbf7224 */ /* 0x000fc400078e00ba */
[----:B------:R-:W-:Y:S01]  /*126c0*/  IMAD.MOV.U32 R138, RZ, RZ, R68 ;  /* 0x000000ffff8a7224 */ /* 0x000fe200078e0044 */
[----:B------:R-:W-:Y:S01]  /*126d0*/  HMMA.16816.F32 R184, R8, R12, R144 ;  /* 0x0000000c08b8723c */ /* 0x000fe20000001890 */
[----:B------:R-:W-:Y:S02]  /*126e0*/  IMAD.MOV.U32 R181, RZ, RZ, R69 ;  /* 0x000000ffffb57224 */ /* 0x000fe400078e0045 */
[----:B------:R-:W-:Y:S02]  /*126f0*/  IMAD.MOV.U32 R183, RZ, RZ, R70 ;  /* 0x000000ffffb77224 */ /* 0x000fe400078e0046 */
[----:B------:R-:W-:Y:S02]  /*12700*/  IMAD.MOV.U32 R180, RZ, RZ, R71 ;  /* 0x000000ffffb47224 */ /* 0x000fe400078e0047 */
[----:B------:R-:W-:Y:S01]  /*12710*/  IMAD.WIDE.U32 R12, R0, -0x326172a9, RZ ;  /* 0xcd9e8d57000c7825 */ /* 0x000fe200078e00ff */
[----:B------:R-:W-:Y:S07]  /*12720*/  HMMA.16816.F32 R68, R4, R26, R168 ;  /* 0x0000001a0444723c */ /* 0x000fee00000018a8 */
[----:B------:R-:W-:Y:S01]  /*12730*/  IMAD.MOV.U32 R170, RZ, RZ, R56 ;  /* 0x000000ffffaa7224 */ /* 0x000fe200078e0038 */
[----:B------:R-:W-:Y:S01]  /*12740*/  LOP3.LUT R0, R49, UR14, R12, 0x96, !PT ;  /* 0x0000000e31007c12 */ /* 0x000fe2000f8e960c */
[----:B------:R-:W-:-:S02]  /*12750*/  IMAD.MOV.U32 R58, RZ, RZ, R90 ;  /* 0x000000ffff3a7224 */ /* 0x000fc400078e005a */
[----:B------:R-:W-:Y:S01]  /*12760*/  IMAD.MOV.U32 R59, RZ, RZ, R91 ;  /* 0x000000ffff3b7224 */ /* 0x000fe200078e005b */
[----:B------:R-:W-:Y:S01]  /*12770*/  LOP3.LUT R2, R13, UR16, R170, 0x96, !PT ;  /* 0x000000100d027c12 */ /* 0x000fe2000f8e96aa */
[----:B------:R-:W-:Y:S01]  /*12780*/  IMAD.MOV.U32 R182, RZ, RZ, R76 ;  /* 0x000000ffffb67224 */ /* 0x000fe200078e004c */
[----:B------:R-:W-:Y:S01]  /*12790*/  MOV R146, R165 ;  /* 0x000000a500927202 */ /* 0x000fe20000000f00 */
[----:B------:R-:W-:Y:S01]  /*127a0*/  IMAD.MOV.U32 R136, RZ, RZ, R58 ;  /* 0x000000ffff887224 */ /* 0x000fe200078e003a */
[----:B------:R-:W-:Y:S01]  /*127b0*/  HMMA.16816.F32 R88, R4, R16, R132 ;  /* 0x000000100458723c */ /* 0x000fe20000001884 */
[----:B------:R-:W-:Y:S02]  /*127c0*/  IMAD.MOV.U32 R137, RZ, RZ, R59 ;  /* 0x000000ffff897224 */ /* 0x000fe400078e003b */
[----:B------:R-:W-:Y:S02]  /*127d0*/  IMAD.MOV.U32 R171, RZ, RZ, R57 ;  /* 0x000000ffffab7224 */ /* 0x000fe400078e0039 */
[----:B------:R-:W-:-:S02]  /*127e0*/  IMAD.MOV.U32 R165, RZ, RZ, R3 ;  /* 0x000000ffffa57224 */ /* 0x000fc400078e0003 */
[----:B------:R-:W-:Y:S01]  /*127f0*/  IMAD.WIDE.U32 R2, R2, -0x2daee0ad, RZ ;  /* 0xd2511f5302027825 */ /* 0x000fe200078e00ff */
[C---:B------:R-:W-:Y:S08]  /*12800*/  HMMA.16816.F32 R76, R4.reuse, R14, R152 ;  /* 0x0000000e044c723c */ /* 0x040ff00000001898 */
[C---:B------:R-:W-:Y:S08]  /*12810*/  HMMA.16816.F32 R64, R4.reuse, R32, R64 ;  /* 0x000000200440723c */ /* 0x040ff00000001840 */
[C---:B------:R-:W-:Y:S08]  /*12820*/  HMMA.16816.F32 R60, R4.reuse, R34, R60 ;  /* 0x00000022043c723c */ /* 0x040ff0000000183c */
[C---:B----4-:R-:W-:Y:S08]  /*12830*/  HMMA.16816.F32 R56, R4.reuse, R36, R116 ;  /* 0x000000240438723c */ /* 0x050ff00000001874 */
[----:B------:R-:W-:Y:S07]  /*12840*/  HMMA.16816.F32 R52, R4, R38, R52 ;  /* 0x000000260434723c */ /* 0x000fee0000001834 */
[----:B------:R-:W-:Y:S01]  /*12850*/  IMAD.WIDE.U32 R4, R0, -0x2daee0ad, RZ ;  /* 0xd2511f5300047825 */ /* 0x000fe200078e00ff */
[----:B------:R-:W-:-:S03]  /*12860*/  LOP3.LUT R6, R3, UR13, R178, 0x96, !PT ;  /* 0x0000000d03067c12 */ /* 0x000fc6000f8e96b2 */
[----:B------:R-:W-:Y:S01]  /*12870*/  FFMA.FTZ R3, R209, c[0x0][0x23c], -R28 ;  /* 0x00008f00d1037a23 */ /* 0x000fe2000001081c */
[----:B------:R-:W-:Y:S01]  /*12880*/  LOP3.LUT R0, R5, UR11, R2, 0x96, !PT ;  /* 0x0000000b05007c12 */ /* 0x000fe2000f8e9602 */
[----:B------:R-:W-:Y:S01]  /*12890*/  IMAD.MOV.U32 R147, RZ, RZ, R164 ;  /* 0x000000ffff937224 */ /* 0x000fe200078e00a4 */
[----:B------:R-:W-:Y:S01]  /*128a0*/  HMMA.16816.F32 R132, R8, R22, R200 ;  /* 0x000000160884723c */ /* 0x000fe200000018c8 */
[----:B------:R-:W-:Y:S01]  /*128b0*/  IMAD.MOV.U32 R171, RZ, RZ, R166 ;  /* 0x000000ffffab7224 */ /* 0x000fe200078e00a6 */
[----:B------:R1:W-:Y:S01]  /*128c0*/  MUFU.EX2 R203, R3 ;  /* 0x0000000300cb7308 */ /* 0x0003e20000000800 */
[----:B------:R-:W-:Y:S02]  /*128d0*/  IMAD.MOV.U32 R164, RZ, RZ, R149 ;  /* 0x000000ffffa47224 */ /* 0x000fe400078e0095 */
[----:B------:R-:W-:Y:S02]  /*128e0*/  IMAD.MOV.U32 R166, RZ, RZ, R50 ;  /* 0x000000ffffa67224 */ /* 0x000fe400078e0032 */
[----:B------:R-:W-:-:S02]  /*128f0*/  IMAD.MOV.U32 R149, RZ, RZ, R51 ;  /* 0x000000ffff957224 */ /* 0x000fc400078e0033 */
[----:B------:R-:W-:Y:S02]  /*12900*/  FFMA.FTZ R5, R208, c[0x0][0x23c], -R28 ;  /* 0x00008f00d0057a23 */ /* 0x000fe4000001081c */
[----:B------:R-:W-:Y:S02]  /*12910*/  IMAD.WIDE.U32 R50, R0, -0x326172a9, RZ ;  /* 0xcd9e8d5700327825 */ /* 0x000fe400078e00ff */
[----:B------:R2:W3:Y:S02]  /*12920*/  MUFU.EX2 R202, R5 ;  /* 0x0000000500ca7308 */ /* 0x0004e40000000800 */
[----:B-1----:R-:W-:-:S05]  /*12930*/  IMAD.WIDE.U32 R2, R6, -0x326172a9, RZ ;  /* 0xcd9e8d5706027825 */ /* 0x002fca00078e00ff */
[----:B------:R-:W-:Y:S02]  /*12940*/  LOP3.LUT R3, R3, UR12, R48, 0x96, !PT ;  /* 0x0000000c03037c12 */ /* 0x000fe4000f8e9630 */
[----:B--2---:R-:W-:-:S03]  /*12950*/  LOP3.LUT R5, R51, UR10, R2, 0x96, !PT ;  /* 0x0000000a33057c12 */ /* 0x004fc6000f8e9602 */
[----:B------:R-:W-:-:S04]  /*12960*/  IMAD.WIDE.U32 R2, R3, -0x2daee0ad, RZ ;  /* 0xd2511f5303027825 */ /* 0x000fc800078e00ff */
[----:B------:R-:W-:-:S04]  /*12970*/  IMAD.WIDE.U32 R48, R5, -0x2daee0ad, RZ ;  /* 0xd2511f5305307825 */ /* 0x000fc800078e00ff */
[----:B------:R-:W-:Y:S01]  /*12980*/  FFMA.FTZ R0, R192, c[0x0][0x23c], -R28 ;  /* 0x00008f00c0007a23 */ /* 0x000fe2000001081c */
[----:B------:R-:W-:Y:S02]  /*12990*/  LOP3.LUT R2, R49, UR7, R2, 0x96, !PT ;  /* 0x0000000731027c12 */ /* 0x000fe4000f8e9602 */
[----:B------:R-:W-:Y:S01]  /*129a0*/  LOP3.LUT R4, R3, UR9, R4, 0x96, !PT ;  /* 0x0000000903047c12 */ /* 0x000fe2000f8e9604 */
[----:B------:R1:W-:Y:S01]  /*129b0*/  MUFU.EX2 R201, R0 ;  /* 0x0000000000c97308 */ /* 0x0003e20000000800 */
[----:B------:R-:W-:Y:S01]  /*129c0*/  HMMA.16816.F32 R152, R8, R16, R124 ;  /* 0x000000100898723c */ /* 0x000fe2000000187c */
[----:B------:R-:W-:-:S04]  /*129d0*/  IMAD.WIDE.U32 R2, R2, -0x326172a9, RZ ;  /* 0xcd9e8d5702027825 */ /* 0x000fc800078e00ff */
[----:B------:R-:W-:Y:S02]  /*129e0*/  IMAD.MOV.U32 R51, RZ, RZ, R165 ;  /* 0x000000ffff337224 */ /* 0x000fe400078e00a5 */
[----:B------:R-:W-:Y:S01]  /*129f0*/  IMAD.MOV.U32 R165, RZ, RZ, R166 ;  /* 0x000000ffffa57224 */ /* 0x000fe200078e00a6 */
[----:B------:R-:W-:Y:S01]  /*12a00*/  HMMA.16816.F32 R124, R8, R32, R112 ;  /* 0x00000020087c723c */ /* 0x000fe20000001870 */
[----:B------:R-:W-:Y:S02]  /*12a10*/  IMAD.MOV.U32 R166, RZ, RZ, R151 ;  /* 0x000000ffffa67224 */ /* 0x000fe400078e0097 */
[----:B-1----:R-:W-:-:S05]  /*12a20*/  FFMA.FTZ R0, R193, c[0x0][0x23c], -R28 ;  /* 0x00008f00c1007a23 */ /* 0x002fca000001081c */
[----:B------:R-:W-:Y:S01]  /*12a30*/  HMMA.16816.F32 R112, R8, R34, R44 ;  /* 0x000000220870723c */ /* 0x000fe2000000182c */
[----:B------:R-:W-:Y:S01]  /*12a40*/  IMAD.MOV.U32 R151, RZ, RZ, R136 ;  /* 0x000000ffff977224 */ /* 0x000fe200078e0088 */
[----:B------:R-:W1:Y:S01]  /*12a50*/  LDSM.16.MT88.4 R32, [R216+0x9800] ;  /* 0x00980000d820783b */ /* 0x000e620000004200 */
[----:B------:R2:W-:Y:S01]  /*12a60*/  MUFU.EX2 R200, R0 ;  /* 0x0000000000c87308 */ /* 0x0005e20000000800 */
[----:B------:R-:W-:-:S03]  /*12a70*/  IMAD.MOV.U32 R136, RZ, RZ, R137 ;  /* 0x000000ffff887224 */ /* 0x000fc600078e0089 */
[----:B------:R-:W-:Y:S01]  /*12a80*/  IMAD.WIDE.U32 R44, R4, -0x326172a9, RZ ;  /* 0xcd9e8d57042c7825 */ /* 0x000fe200078e00ff */
[C---:B------:R-:W-:Y:S01]  /*12a90*/  LOP3.LUT R4, R2.reuse, 0xffff, RZ, 0xc0, !PT ;  /* 0x0000ffff02047812 */ /* 0x040fe200078ec0ff */
[C---:B------:R-:W-:Y:S02]  /*12aa0*/  HMMA.16816.F32 R160, R8.reuse, R24, R160 ;  /* 0x0000001808a0723c */ /* 0x040fe400000018a0 */
[----:B------:R-:W-:Y:S01]  /*12ab0*/  IMAD.MOV.U32 R137, RZ, RZ, R191 ;  /* 0x000000ffff897224 */ /* 0x000fe200078e00bf */
[----:B------:R-:W-:Y:S01]  /*12ac0*/  LOP3.LUT R6, R2, 0xff, RZ, 0xc0, !PT ;  /* 0x000000ff02067812 */ /* 0x000fe200078ec0ff */
[--C-:B------:R-:W-:Y:S02]  /*12ad0*/  FFMA.FTZ R5, R179, c[0x0][0x23c], -R29.reuse ;  /* 0x00008f00b3057a23 */ /* 0x100fe4000001081d */
[----:B--2---:R-:W-:Y:S02]  /*12ae0*/  FFMA.FTZ R0, R210, c[0x0][0x23c], -R29 ;  /* 0x00008f00d2007a23 */ /* 0x004fe4000001081d */
[----:B------:R-:W-:Y:S01]  /*12af0*/  HMMA.16816.F32 R172, R8, R26, R172 ;  /* 0x0000001a08ac723c */ /* 0x000fe200000018ac */
[----:B------:R-:W-:Y:S01]  /*12b00*/  SHF.R.U32.HI R4, RZ, 0x8, R4 ;  /* 0x00000008ff047819 */ /* 0x000fe20000011604 */
[----:B------:R-:W2:Y:S01]  /*12b10*/  LDSM.16.MT88.4 R24, [R218+0x9800] ;  /* 0x00980000da18783b */ /* 0x000ea20000004200 */
[----:B------:R4:W-:Y:S01]  /*12b20*/  MUFU.EX2 R191, R0 ;  /* 0x0000000000bf7308 */ /* 0x0009e20000000800 */
[----:B------:R-:W-:Y:S01]  /*12b30*/  SHF.R.U32.HI R7, RZ, 0x10, R2 ;  /* 0x00000010ff077819 */ /* 0x000fe20000011602 */
[----:B------:R-:W-:-:S03]  /*12b40*/  IMAD.MOV.U32 R139, RZ, RZ, R128 ;  /* 0x000000ffff8b7224 */ /* 0x000fc600078e0080 */
[----:B------:R-:W-:Y:S01]  /*12b50*/  HMMA.16816.F32 R156, R8, R14, R156 ;  /* 0x0000000e089c723c */ /* 0x000fe2000000189c */
[----:B------:R-:W-:Y:S02]  /*12b60*/  IMAD.MOV.U32 R120, RZ, RZ, R129 ;  /* 0x000000ffff787224 */ /* 0x000fe400078e0081 */
[----:B------:R-:W-:Y:S02]  /*12b70*/  IMAD.MOV.U32 R121, RZ, RZ, R130 ;  /* 0x000000ffff797224 */ /* 0x000fe400078e0082 */
[----:B------:R-:W-:Y:S02]  /*12b80*/  IMAD.MOV.U32 R122, RZ, RZ, R131 ;  /* 0x000000ffff7a7224 */ /* 0x000fe400078e0083 */
[----:B------:R-:W-:Y:S02]  /*12b90*/  SHF.R.U32.HI R14, RZ, 0x18, R2 ;  /* 0x00000018ff0e7819 */ /* 0x000fe40000011602 */
[----:B----4-:R-:W-:Y:S01]  /*12ba0*/  LOP3.LUT R0, R3, UR17, R44, 0x96, !PT ;  /* 0x0000001103007c12 */ /* 0x010fe2000f8e962c */
[----:B------:R-:W-:-:S02]  /*12bb0*/  IMAD.MOV.U32 R44, RZ, RZ, R165 ;  /* 0x000000ffff2c7224 */ /* 0x000fc400078e00a5 */
[----:B------:R-:W-:Y:S01]  /*12bc0*/  IMAD.MOV.U32 R165, RZ, RZ, R151 ;  /* 0x000000ffffa57224 */ /* 0x000fe200078e0097 */
[----:B------:R-:W-:Y:S01]  /*12bd0*/  LOP3.LUT R2, R0, 0xffff, RZ, 0xc0, !PT ;  /* 0x0000ffff00027812 */ /* 0x000fe200078ec0ff */
[----:B------:R-:W-:Y:S01]  /*12be0*/  IMAD.MOV.U32 R151, RZ, RZ, R190 ;  /* 0x000000ffff977224 */ /* 0x000fe200078e00be */
[----:B------:R-:W-:Y:S01]  /*12bf0*/  PRMT R15, R6, 0x5410, R4 ;  /* 0x00005410060f7816 */ /* 0x000fe20000000004 */
[----:B------:R4:W1:Y:S01]  /*12c00*/  MUFU.EX2 R190, R5 ;  /* 0x0000000500be7308 */ /* 0x0008620000000800 */
[----:B------:R-:W-:Y:S01]  /*12c10*/  FFMA.FTZ R3, R194, c[0x0][0x23c], -R29 ;  /* 0x00008f00c2037a23 */ /* 0x000fe2000001081d */
[C---:B------:R-:W-:Y:S01]  /*12c20*/  HMMA.16816.F32 R128, R8.reuse, R20, R204 ;  /* 0x000000140880723c */ /* 0x040fe200000018cc */
[----:B------:R-:W-:Y:S01]  /*12c30*/  IMAD.MOV.U32 R46, RZ, RZ, R164 ;  /* 0x000000ffff2e7224 */ /* 0x000fe200078e00a4 */
[----:B------:R-:W-:Y:S01]  /*12c40*/  SHF.R.U32.HI R6, RZ, 0x10, R0 ;  /* 0x00000010ff067819 */ /* 0x000fe20000011600 */
[----:B------:R-:W-:Y:S01]  /*12c50*/  IMAD.MOV.U32 R164, RZ, RZ, R136 ;  /* 0x000000ffffa47224 */ /* 0x000fe200078e0088 */
[----:B------:R-:W-:Y:S01]  /*12c60*/  LDSM.16.MT88.4 R20, [R218+0xa800] ;  /* 0x00a80000da14783b */ /* 0x000fe20000004200 */
[----:B------:R-:W-:Y:S01]  /*12c70*/  IMAD.MOV.U32 R47, RZ, RZ, R171 ;  /* 0x000000ffff2f7224 */ /* 0x000fe200078e00ab */
[----:B------:R-:W-:Y:S01]  /*12c80*/  SHF.R.U32.HI R4, RZ, 0x8, R2 ;  /* 0x00000008ff047819 */ /* 0x000fe20000011602 */
[----:B------:R-:W-:Y:S01]  /*12c90*/  IMAD.MOV.U32 R136, RZ, RZ, R189 ;  /* 0x000000ffff887224 */ /* 0x000fe200078e00bd */
[----:B------:R-:W-:Y:S01]  /*12ca0*/  HMMA.16816.F32 R140, R8, R18, R140 ;  /* 0x00000012088c723c */ /* 0x000fe2000000188c */
[----:B------:R-:W2:Y:S01]  /*12cb0*/  LDSM.16.MT88.4 R16, [R216+0xa800] ;  /* 0x00a80000d810783b */ /* 0x000ea20000004200 */
[----:B------:R-:W-:Y:S01]  /*12cc0*/  IMAD.MOV.U32 R171, RZ, RZ, R137 ;  /* 0x000000ffffab7224 */ /* 0x000fe200078e0089 */
[----:B------:R1:W-:Y:S01]  /*12cd0*/  MUFU.EX2 R189, R3 ;  /* 0x0000000300bd7308 */ /* 0x0003e20000000800 */
[----:B----4-:R-:W-:-:S04]  /*12ce0*/  FFMA.FTZ R5, R195, c[0x0][0x23c], -R29 ;  /* 0x00008f00c3057a23 */ /* 0x010fc8000001081d */
[C---:B------:R-:W-:Y:S01]  /*12cf0*/  HMMA.16816.F32 R116, R8.reuse, R36, R40 ;  /* 0x000000240874723c */ /* 0x040fe20000001828 */
[----:B------:R-:W-:Y:S01]  /*12d00*/  LDSM.16.MT88.4 R40, [R218+0xb800] ;  /* 0x00b80000da28783b */ /* 0x000fe20000004200 */
[----:B------:R-:W-:Y:S01]  /*12d10*/  IMAD.MOV.U32 R137, RZ, RZ, R188 ;  /* 0x000000ffff897224 */ /* 0x000fe200078e00bc */
[----:B------:R-:W-:Y:S01]  /*12d20*/  LOP3.LUT R2, R0, 0xff, RZ, 0xc0, !PT ;  /* 0x000000ff00027812 */ /* 0x000fe200078ec0ff */
[----:B------:R4:W2:Y:S04]  /*12d30*/  MUFU.EX2 R188, R5 ;  /* 0x0000000500bc7308 */ /* 0x0008a80000000800 */
[----:B------:R-:W-:Y:S01]  /*12d40*/  HMMA.16816.F32 R108, R8, R38, R108 ;  /* 0x00000026086c723c */ /* 0x000fe2000000186c */
[----:B------:R-:W2:Y:S01]  /*12d50*/  LDSM.16.MT88.4 R36, [R216+0xb800] ;  /* 0x00b80000d824783b */ /* 0x000ea20000004200 */
[----:B-1----:R-:W-:-:S02]  /*12d60*/  SHF.R.U32.HI R3, RZ, 0x18, R0 ;  /* 0x00000018ff037819 */ /* 0x002fc40000011600 */
[----:B------:R-:W-:Y:S02]  /*12d70*/  LOP3.LUT R0, R6, 0xff, RZ, 0xc0, !PT ;  /* 0x000000ff06007812 */ /* 0x000fe400078ec0ff */
[----:B------:R-:W-:Y:S02]  /*12d80*/  PRMT R2, R2, 0x5410, R4 ;  /* 0x0000541002027816 */ /* 0x000fe40000000004 */
[----:B------:R-:W-:Y:S02]  /*12d90*/  PRMT R3, R0, 0x5410, R3 ;  /* 0x0000541000037816 */ /* 0x000fe40000000003 */
[----:B------:R-:W-:Y:S01]  /*12da0*/  LOP3.LUT R4, R7, 0xff, RZ, 0xc0, !PT ;  /* 0x000000ff07047812 */ /* 0x000fe200078ec0ff */
[--C-:B------:R-:W-:Y:S01]  /*12db0*/  HSET2.LE.AND R0, R2, R150.reuse, PT ;  /* 0x0000009602007233 */ /* 0x100fe20003803000 */
[----:B---3--:R-:W-:Y:S01]  /*12dc0*/  F2FP.PACK_AB R2, R202, R203 ;  /* 0x000000cbca02723e */ /* 0x008fe200000000ff */
[----:B------:R-:W-:Y:S01]  /*12dd0*/  HSET2.LE.AND R3, R3, R150, PT ;  /* 0x0000009603037233 */ /* 0x000fe20003803000 */
[----:B----4-:R-:W-:-:S02]  /*12de0*/  F2FP.PACK_AB R5, R190, R191 ;  /* 0x000000bfbe05723e */ /* 0x010fc400000000ff */
[----:B------:R-:W-:Y:S02]  /*12df0*/  PRMT R6, R4, 0x5410, R14 ;  /* 0x0000541004067816 */ /* 0x000fe4000000000e */
[----:B------:R-:W-:Y:S01]  /*12e00*/  LOP3.LUT R4, R0, R2, RZ, 0xc0, !PT ;  /* 0x0000000200047212 */ /* 0x000fe200078ec0ff */
[--C-:B------:R-:W-:Y:S01]  /*12e10*/  HSET2.LE.AND R0, R15, R150.reuse, PT ;  /* 0x000000960f007233 */ /* 0x100fe20003803000 */
[----:B------:R-:W-:Y:S01]  /*12e20*/  LOP3.LUT R5, R3, R5, RZ, 0xc0, !PT ;  /* 0x0000000503057212 */ /* 0x000fe200078ec0ff */
[----:B------:R-:W-:Y:S01]  /*12e30*/  HSET2.LE.AND R3, R6, R150, PT ;  /* 0x0000009606037233 */ /* 0x000fe20003803000 */
[----:B------:R-:W-:Y:S02]  /*12e40*/  F2FP.PACK_AB R2, R200, R201 ;  /* 0x000000c9c802723e */ /* 0x000fe400000000ff */
[----:B--2---:R-:W-:Y:S02]  /*12e50*/  F2FP.PACK_AB R7, R188, R189 ;  /* 0x000000bdbc07723e */ /* 0x004fe400000000ff */
[----:B------:R-:W-:-:S02]  /*12e60*/  LOP3.LUT R6, R0, R2, RZ, 0xc0, !PT ;  /* 0x0000000200067212 */ /* 0x000fc400078ec0ff */
[----:B------:R-:W-:Y:S01]  /*12e70*/  LOP3.LUT R7, R3, R7, RZ, 0xc0, !PT ;  /* 0x0000000703077212 */ /* 0x000fe200078ec0ff */
[----:B------:R-:W-:Y:S02]  /*12e80*/  IMAD.MOV.U32 R49, RZ, RZ, R120 ;  /* 0x000000ffff317224 */ /* 0x000fe400078e0078 */
[----:B------:R-:W-:Y:S02]  /*12e90*/  IMAD.MOV.U32 R144, RZ, RZ, R121 ;  /* 0x000000ffff907224 */ /* 0x000fe400078e0079 */
[----:B------:R-:W-:Y:S02]  /*12ea0*/  IMAD.MOV.U32 R145, RZ, RZ, R122 ;  /* 0x000000ffff917224 */ /* 0x000fe400078e007a */
[----:B------:R-:W-:Y:S02]  /*12eb0*/  IMAD.MOV.U32 R178, RZ, RZ, R123 ;  /* 0x000000ffffb27224 */ /* 0x000fe400078e007b */
[----:B------:R-:W-:Y:S01]  /*12ec0*/  HMMA.16816.F32 R120, R4, R34, R92 ;  /* 0x000000220478723c */ /* 0x000fe2000000185c */
[----:B------:R-:W-:-:S02]  /*12ed0*/  IMAD.MOV.U32 R0, RZ, RZ, R150 ;  /* 0x000000ffff007224 */ /* 0x000fc400078e0096 */
[----:B------:R-:W-:Y:S02]  /*12ee0*/  IMAD.MOV.U32 R9, RZ, RZ, R164 ;  /* 0x000000ffff097224 */ /* 0x000fe400078e00a4 */
[----:B------:R-:W-:Y:S02]  /*12ef0*/  IMAD.MOV.U32 R10, RZ, RZ, R165 ;  /* 0x000000ffff0a7224 */ /* 0x000fe400078e00a5 */
[----:B------:R-:W-:Y:S02]  /*12f00*/  IMAD.MOV.U32 R92, RZ, RZ, R196 ;  /* 0x000000ffff5c7224 */ /* 0x000fe400078e00c4 */
[----:B------:R-:W-:Y:S02]  /*12f10*/  IMAD.MOV.U32 R14, RZ, RZ, R166 ;  /* 0x000000ffff0e7224 */ /* 0x000fe400078e00a6 */
[----:B------:R-:W-:Y:S02]  /*12f20*/  IMAD.MOV.U32 R8, RZ, RZ, R167 ;  /* 0x000000ffff087224 */ /* 0x000fe400078e00a7 */
[----:B------:R-:W-:-:S02]  /*12f30*/  IMAD.MOV.U32 R164, RZ, RZ, R136 ;  /* 0x000000ffffa47224 */ /* 0x000fc400078e0088 */
[----:B------:R-:W-:Y:S02]  /*12f40*/  IMAD.MOV.U32 R166, RZ, RZ, R137 ;  /* 0x000000ffffa67224 */ /* 0x000fe400078e0089 */
[----:B------:R-:W-:Y:S02]  /*12f50*/  IMAD.MOV.U32 R167, RZ, RZ, R138 ;  /* 0x000000ffffa77224 */ /* 0x000fe400078e008a */
[----:B------:R-:W-:Y:S02]  /*12f60*/  IMAD.MOV.U32 R165, RZ, RZ, R139 ;  /* 0x000000ffffa57224 */ /* 0x000fe400078e008b */
[----:B------:R-:W-:Y:S01]  /*12f70*/  HMMA.16816.F32 R136, R4, R26, R84 ;  /* 0x0000001a0488723c */ /* 0x000fe20000001854 */
[----:B------:R-:W-:Y:S01]  /*12f80*/  IMAD.MOV.U32 R3, RZ, RZ, R151 ;  /* 0x000000ffff037224 */ /* 0x000fe200078e0097 */
[----:B------:R-:W-:Y:S01]  /*12f90*/  LOP3.LUT R2, R13, UR16, R92, 0x96, !PT ;  /* 0x000000100d027c12 */ /* 0x000fe2000f8e965c */
[----:B------:R-:W-:-:S04]  /*12fa0*/  IMAD.MOV.U32 R11, RZ, RZ, R171 ;  /* 0x000000ffff0b7224 */ /* 0x000fc800078e00ab */
        /* <DEDUP_REMOVED lines=9> */
[----:B------:R-:W-:Y:S01]  /*13040*/  IMAD.MOV.U32 R86, RZ, RZ, R3 ;  /* 0x000000ffff567224 */ /* 0x000fe200078e0003 */
[----:B------:R-:W-:Y:S01]  /*13050*/  HMMA.16816.F32 R88, R4, R24, R88 ;  /* 0x000000180458723c */ /* 0x000fe20000001858 */
[----:B------:R-:W-:-:S07]  /*13060*/  IMAD.WIDE.U32 R2, R2, -0x2daee0ad, RZ ;  /* 0xd2511f5302027825 */ /* 0x000fce00078e00ff */
[----:B------:R-:W-:Y:S01]  /*13070*/  HMMA.16816.F32 R148, R4, R16, R80 ;  /* 0x000000100494723c */ /* 0x000fe20000001850 */
[----:B------:R-:W-:-:S07]  /*13080*/  LOP3.LUT R3, R3, UR13, R212, 0x96, !PT ;  /* 0x0000000d03037c12 */ /* 0x000fce000f8e96d4 */
[C---:B------:R-:W-:Y:S08]  /*13090*/  HMMA.16816.F32 R76, R4.reuse, R18, R76 ;  /* 0x00000012044c723c */ /* 0x040ff0000000184c */
        /* <DEDUP_REMOVED lines=8> */
[----:B------:R-:W-:Y:S02]  /*13120*/  IMAD.MOV.U32 R92, RZ, RZ, R8 ;  /* 0x000000ffff5c7224 */ /* 0x000fe400078e0008 */
[----:B------:R-:W-:Y:S02]  /*13130*/  IMAD.MOV.U32 R8, RZ, RZ, R11 ;  /* 0x000000ffff087224 */ /* 0x000fe400078e000b */
[----:B------:R-:W-:Y:S02]  /*13140*/  IMAD.MOV.U32 R93, RZ, RZ, R44 ;  /* 0x000000ffff5d7224 */ /* 0x000fe400078e002c */
[----:B------:R-:W-:Y:S02]  /*13150*/  IMAD.MOV.U32 R44, RZ, RZ, R46 ;  /* 0x000000ffff2c7224 */ /* 0x000fe400078e002e */
[----:B------:R-:W-:Y:S02]  /*13160*/  IMAD.MOV.U32 R11, RZ, RZ, R47 ;  /* 0x000000ffff0b7224 */ /* 0x000fe400078e002f */
[----:B------:R-:W-:-:S04]  /*13170*/  IMAD.WIDE.U32 R2, R3, -0x326172a9, RZ ;  /* 0xcd9e8d5703027825 */ /* 0x000fc800078e00ff */
[----:B------:R-:W-:Y:S01]  /*13180*/  IMAD.WIDE.U32 R46, R0, -0x326172a9, RZ ;  /* 0xcd9e8d57002e7825 */ /* 0x000fe200078e00ff */
[----:B------:R-:W-:-:S03]  /*13190*/  LOP3.LUT R3, R3, UR12, R176, 0x96, !PT ;  /* 0x0000000c03037c12 */ /* 0x000fc6000f8e96b0 */
[----:B------:R-:W-:Y:S01]  /*131a0*/  IMAD.MOV.U32 R85, RZ, RZ, R94 ;  /* 0x000000ffff557224 */ /* 0x000fe200078e005e */
[----:B------:R-:W-:Y:S01]  /*131b0*/  LOP3.LUT R0, R47, UR10, R2, 0x96, !PT ;  /* 0x0000000a2f007c12 */ /* 0x000fe2000f8e9602 */
[----:B------:R-:W-:-:S04]  /*131c0*/  IMAD.WIDE.U32 R2, R3, -0x2daee0ad, RZ ;  /* 0xd2511f5303027825 */ /* 0x000fc800078e00ff */
[----:B------:R-:W-:Y:S02]  /*131d0*/  FFMA.FTZ R5, R85, c[0x0][0x23c], -R31 ;  /* 0x00008f0055057a23 */ /* 0x000fe4000001081f */
[----:B------:R-:W-:-:S04]  /*131e0*/  IMAD.WIDE.U32 R52, R0, -0x2daee0ad, RZ ;  /* 0xd2511f5300347825 */ /* 0x000fc800078e00ff */
[----:B------:R-:W-:Y:S02]  /*131f0*/  IMAD.MOV.U32 R94, RZ, RZ, R146 ;  /* 0x000000ffff5e7224 */ /* 0x000fe400078e0092 */
[----:B------:R-:W-:Y:S01]  /*13200*/  IMAD.MOV.U32 R85, RZ, RZ, R86 ;  /* 0x000000ffff557224 */ /* 0x000fe200078e0056 */
[----:B------:R-:W-:Y:S01]  /*13210*/  MOV R86, R87 ;  /* 0x0000005700567202 */ /* 0x000fe20000000f00 */
[----:B------:R-:W-:Y:S01]  /*13220*/  IMAD.MOV.U32 R87, RZ, RZ, R92 ;  /* 0x000000ffff577224 */ /* 0x000fe200078e005c */
[----:B------:R-:W-:Y:S01]  /*13230*/  LOP3.LUT R2, R53, UR7, R2, 0x96, !PT ;  /* 0x0000000735027c12 */ /* 0x000fe2000f8e9602 */
[----:B------:R-:W-:Y:S02]  /*13240*/  IMAD.MOV.U32 R92, RZ, RZ, R93 ;  /* 0x000000ffff5c7224 */ /* 0x000fe400078e005d */
[----:B------:R-:W-:Y:S02]  /*13250*/  IMAD.MOV.U32 R93, RZ, RZ, R94 ;  /* 0x000000ffff5d7224 */ /* 0x000fe400078e005e */
[----:B------:R-:W-:-:S02]  /*13260*/  IMAD.MOV.U32 R94, RZ, RZ, R165 ;  /* 0x000000ffff5e7224 */ /* 0x000fc400078e00a5 */
[----:B------:R-:W-:Y:S02]  /*13270*/  FFMA.FTZ R0, R85, c[0x0][0x23c], -R31 ;  /* 0x00008f0055007a23 */ /* 0x000fe4000001081f */
[----:B------:R-:W-:Y:S02]  /*13280*/  IMAD.MOV.U32 R12, RZ, RZ, R86 ;  /* 0x000000ffff0c7224 */ /* 0x000fe400078e0056 */
[----:B------:R-:W-:Y:S01]  /*13290*/  IMAD.MOV.U32 R85, RZ, RZ, R87 ;  /* 0x000000ffff557224 */ /* 0x000fe200078e0057 */
[----:B------:R-:W-:Y:S01]  /*132a0*/  LOP3.LUT R6, R3, UR9, R4, 0x96, !PT ;  /* 0x0000000903067c12 */ /* 0x000fe2000f8e9604 */
[----:B------:R-:W-:Y:S02]  /*132b0*/  IMAD.MOV.U32 R86, RZ, RZ, R92 ;  /* 0x000000ffff567224 */ /* 0x000fe400078e005c */
[----:B------:R-:W-:Y:S02]  /*132c0*/  IMAD.MOV.U32 R87, RZ, RZ, R93 ;  /* 0x000000ffff577224 */ /* 0x000fe400078e005d */
[----:B------:R-:W-:-:S02]  /*132d0*/  IMAD.MOV.U32 R92, RZ, RZ, R94 ;  /* 0x000000ffff5c7224 */ /* 0x000fc400078e005e */
[----:B------:R-:W-:Y:S01]  /*132e0*/  IMAD.WIDE.U32 R2, R2, -0x326172a9, RZ ;  /* 0xcd9e8d5702027825 */ /* 0x000fe200078e00ff */
[----:B------:R1:W-:Y:S03]  /*132f0*/  MUFU.EX2 R53, R0 ;  /* 0x0000000000357308 */ /* 0x0003e60000000800 */
[----:B------:R-:W-:Y:S02]  /*13300*/  IMAD.MOV.U32 R93, RZ, RZ, R95 ;  /* 0x000000ffff5d7224 */ /* 0x000fe400078e005f */
[----:B------:R-:W-:Y:S02]  /*13310*/  FFMA.FTZ R4, R85, c[0x0][0x23c], -R31 ;  /* 0x00008f0055047a23 */ /* 0x000fe4000001081f */
[----:B------:R-:W-:Y:S02]  /*13320*/  IMAD.MOV.U32 R94, RZ, RZ, R179 ;  /* 0x000000ffff5e7224 */ /* 0x000fe400078e00b3 */
[----:B------:R-:W-:-:S02]  /*13330*/  IMAD.MOV.U32 R85, RZ, RZ, R86 ;  /* 0x000000ffff557224 */ /* 0x000fc400078e0056 */
[----:B------:R-:W-:Y:S02]  /*13340*/  IMAD.MOV.U32 R86, RZ, RZ, R87 ;  /* 0x000000ffff567224 */ /* 0x000fe400078e0057 */
[----:B------:R-:W-:Y:S02]  /*13350*/  IMAD.MOV.U32 R87, RZ, RZ, R92 ;  /* 0x000000ffff577224 */ /* 0x000fe400078e005c */
[----:B------:R-:W-:Y:S01]  /*13360*/  IMAD.MOV.U32 R92, RZ, RZ, R93 ;  /* 0x000000ffff5c7224 */ /* 0x000fe200078e005d */
[----:B-1----:R-:W-:Y:S01]  /*13370*/  LOP3.LUT R0, R2, 0xffff, RZ, 0xc0, !PT ;  /* 0x0000ffff02007812 */ /* 0x002fe200078ec0ff */
[----:B------:R-:W-:Y:S01]  /*13380*/  IMAD.MOV.U32 R93, RZ, RZ, R94 ;  /* 0x000000ffff5d7224 */ /* 0x000fe200078e005e */
[----:B------:R1:W-:Y:S01]  /*13390*/  MUFU.EX2 R56, R4 ;  /* 0x0000000400387308 */ /* 0x0003e20000000800 */
[----:B------:R-:W-:Y:S02]  /*133a0*/  IMAD.MOV.U32 R94, RZ, RZ, R15 ;  /* 0x000000ffff5e7224 */ /* 0x000fe400078e000f */
[----:B------:R-:W-:-:S02]  /*133b0*/  IMAD.MOV.U32 R15, RZ, RZ, R220 ;  /* 0x000000ffff0f7224 */ /* 0x000fc400078e00dc */
[----:B------:R-:W-:-:S03]  /*133c0*/  IMAD.MOV.U32 R83, RZ, RZ, R87 ;  /* 0x000000ffff537224 */ /* 0x000fc600078e0057 */
[----:B------:R2:W-:Y:S01]  /*133d0*/  MUFU.EX2 R54, R5 ;  /* 0x0000000500367308 */ /* 0x0005e20000000800 */
[----:B------:R-:W-:Y:S02]  /*133e0*/  IMAD.MOV.U32 R82, RZ, RZ, R86 ;  /* 0x000000ffff527224 */ /* 0x000fe400078e0056 */
[----:B------:R-:W-:Y:S02]  /*133f0*/  IMAD.MOV.U32 R87, RZ, RZ, R9 ;  /* 0x000000ffff577224 */ /* 0x000fe400078e0009 */
[----:B------:R-:W-:Y:S01]  /*13400*/  IMAD.MOV.U32 R84, RZ, RZ, R92 ;  /* 0x000000ffff547224 */ /* 0x000fe200078e005c */
[----:B-1----:R-:W-:Y:S02]  /*13410*/  SHF.R.U32.HI R4, RZ, 0x8, R0 ;  /* 0x00000008ff047819 */ /* 0x002fe40000011600 */
[----:B------:R-:W-:Y:S01]  /*13420*/  LOP3.LUT R0, R2, 0xff, RZ, 0xc0, !PT ;  /* 0x000000ff02007812 */ /* 0x000fe200078ec0ff */
[----:B------:R-:W-:Y:S01]  /*13430*/  IMAD.MOV.U32 R9, RZ, RZ, R14 ;  /* 0x000000ffff097224 */ /* 0x000fe200078e000e */
[----:B------:R-:W-:Y:S01]  /*13440*/  MOV R92, R8 ;  /* 0x00000008005c7202 */ /* 0x000fe20000000f00 */
[----:B------:R-:W-:-:S02]  /*13450*/  IMAD.MOV.U32 R86, RZ, RZ, R10 ;  /* 0x000000ffff567224 */ /* 0x000fc400078e000a */
[----:B--2---:R-:W-:Y:S02]  /*13460*/  FFMA.FTZ R5, R85, c[0x0][0x23c], -R31 ;  /* 0x00008f0055057a23 */ /* 0x004fe4000001081f */
[----:B------:R-:W-:Y:S02]  /*13470*/  IMAD.MOV.U32 R85, RZ, RZ, R93 ;  /* 0x000000ffff557224 */ /* 0x000fe400078e005d */
[----:B------:R-:W-:Y:S01]  /*13480*/  IMAD.MOV.U32 R93, RZ, RZ, R15 ;  /* 0x000000ffff5d7224 */ /* 0x000fe200078e000f */
[----:B------:R-:W-:Y:S01]  /*13490*/  PRMT R8, R0, 0x5410, R4 ;  /* 0x0000541000087816 */ /* 0x000fe20000000004 */
[----:B------:R-:W-:Y:S01]  /*134a0*/  IMAD.WIDE.U32 R14, R6, -0x326172a9, RZ ;  /* 0xcd9e8d57060e7825 */ /* 0x000fe200078e00ff */
[----:B------:R1:W2:Y:S03]  /*134b0*/  MUFU.EX2 R55, R5 ;  /* 0x0000000500377308 */ /* 0x0002a60000000800 */
[----:B------:R-:W-:-:S02]  /*134c0*/  IMAD.MOV.U32 R10, RZ, RZ, R219 ;  /* 0x000000ffff0a7224 */ /* 0x000fc400078e00db */
[----:B------:R-:W-:Y:S02]  /*134d0*/  FFMA.FTZ R4, R82, c[0x0][0x23c], -R30 ;  /* 0x00008f0052047a23 */ /* 0x000fe4000001081e */
[----:B------:R-:W-:Y:S01]  /*134e0*/  IMAD.MOV.U32 R81, RZ, RZ, R83 ;  /* 0x000000ffff517224 */ /* 0x000fe200078e0053 */
[----:B------:R-:W-:Y:S01]  /*134f0*/  SHF.R.U32.HI R0, RZ, 0x10, R2 ;  /* 0x00000010ff007819 */ /* 0x000fe20000011602 */
[----:B------:R-:W-:Y:S02]  /*13500*/  IMAD.MOV.U32 R82, RZ, RZ, R84 ;  /* 0x000000ffff527224 */ /* 0x000fe400078e0054 */
[----:B------:R-:W-:Y:S02]  /*13510*/  IMAD.MOV.U32 R83, RZ, RZ, R85 ;  /* 0x000000ffff537224 */ /* 0x000fe400078e0055 */
[----:B------:R-:W-:Y:S02]  /*13520*/  IMAD.MOV.U32 R85, RZ, RZ, R9 ;  /* 0x000000ffff557224 */ /* 0x000fe400078e0009 */
[----:B------:R-:W-:Y:S01]  /*13530*/  IMAD.MOV.U32 R84, RZ, RZ, R10 ;  /* 0x000000ffff547224 */ /* 0x000fe200078e000a */
[----:B-1----:R-:W-:Y:S01]  /*13540*/  SHF.R.U32.HI R5, RZ, 0x18, R2 ;  /* 0x00000018ff057819 */ /* 0x002fe20000011602 */
[----:B------:R-:W-:Y:S01]  /*13550*/  IMAD.MOV.U32 R9, RZ, RZ, R11 ;  /* 0x000000ffff097224 */ /* 0x000fe200078e000b */
[----:B------:R-:W-:Y:S01]  /*13560*/  LOP3.LUT R2, R3, UR17, R14, 0x96, !PT ;  /* 0x0000001103027c12 */ /* 0x000fe2000f8e960e */
[----:B------:R-:W-:-:S02]  /*13570*/  IMAD.MOV.U32 R10, RZ, RZ, R44 ;  /* 0x000000ffff0a7224 */ /* 0x000fc400078e002c */
[----:B------:R-:W-:Y:S02]  /*13580*/  FFMA.FTZ R3, R81, c[0x0][0x23c], -R30 ;  /* 0x00008f0051037a23 */ /* 0x000fe4000001081e */
[----:B------:R-:W-:Y:S02]  /*13590*/  IMAD.MOV.U32 R11, RZ, RZ, R51 ;  /* 0x000000ffff0b7224 */ /* 0x000fe400078e0033 */
[----:B------:R-:W-:Y:S01]  /*135a0*/  IMAD.MOV.U32 R81, RZ, RZ, R82 ;  /* 0x000000ffff517224 */ /* 0x000fe200078e0052 */
[----:B------:R-:W-:Y:S01]  /*135b0*/  LOP3.LUT R0, R0, 0xff, RZ, 0xc0, !PT ;  /* 0x000000ff00007812 */ /* 0x000fe200078ec0ff */
[----:B------:R-:W-:Y:S02]  /*135c0*/  IMAD.MOV.U32 R44, RZ, RZ, R217 ;  /* 0x000000ffff2c7224 */ /* 0x000fe400078e00d9 */
[----:B------:R-:W-:Y:S02]  /*135d0*/  IMAD.MOV.U32 R82, RZ, RZ, R83 ;  /* 0x000000ffff527224 */ /* 0x000fe400078e0053 */
[----:B------:R-:W-:-:S02]  /*135e0*/  IMAD.MOV.U32 R83, RZ, RZ, R9 ;  /* 0x000000ffff537224 */ /* 0x000fc400078e0009 */
[----:B------:R-:W-:Y:S02]  /*135f0*/  IMAD.MOV.U32 R9, RZ, RZ, R10 ;  /* 0x000000ffff097224 */ /* 0x000fe400078e000a */
[----:B------:R-:W-:Y:S01]  /*13600*/  IMAD.MOV.U32 R10, RZ, RZ, R11 ;  /* 0x000000ffff0a7224 */ /* 0x000fe200078e000b */
[----:B------:R-:W-:Y:S01]  /*13610*/  PRMT R7, R0, 0x5410, R5 ;  /* 0x0000541000077816 */ /* 0x000fe20000000005 */
[----:B------:R-:W-:Y:S01]  /*13620*/  IMAD.MOV.U32 R11, RZ, RZ, R44 ;  /* 0x000000ffff0b7224 */ /* 0x000fe200078e002c */
[C---:B------:R-:W-:Y:S01]  /*13630*/  LOP3.LUT R0, R2.reuse, 0xffff, RZ, 0xc0, !PT ;  /* 0x0000ffff02007812 */ /* 0x040fe200078ec0ff */
[----:B------:R-:W-:Y:S01]  /*13640*/  IMAD.MOV.U32 R44, RZ, RZ, R49 ;  /* 0x000000ffff2c7224 */ /* 0x000fe200078e0031 */
[----:B------:R1:W-:Y:S01]  /*13650*/  MUFU.EX2 R51, R4 ;  /* 0x0000000400337308 */ /* 0x0003e20000000800 */
[----:B------:R-:W-:Y:S02]  /*13660*/  LOP3.LUT R6, R2, 0xff, RZ, 0xc0, !PT ;  /* 0x000000ff02067812 */ /* 0x000fe400078ec0ff */
[----:B------:R-:W-:-:S05]  /*13670*/  SHF.R.U32.HI R5, RZ, 0x18, R2 ;  /* 0x00000018ff057819 */ /* 0x000fca0000011602 */
[----:B------:R3:W4:Y:S01]  /*13680*/  MUFU.EX2 R49, R3 ;  /* 0x0000000300317308 */ /* 0x0007220000000800 */
[----:B-1----:R-:W-:Y:S02]  /*13690*/  SHF.R.U32.HI R4, RZ, 0x8, R0 ;  /* 0x00000008ff047819 */ /* 0x002fe40000011600 */
[----:B---3--:R-:W-:Y:S01]  /*136a0*/  SHF.R.U32.HI R3, RZ, 0x10, R2 ;  /* 0x00000010ff037819 */ /* 0x008fe20000011602 */
[----:B------:R-:W-:-:S03]  /*136b0*/  FFMA.FTZ R2, R81, c[0x0][0x23c], -R30 ;  /* 0x00008f0051027a23 */ /* 0x000fc6000001081e */
[----:B------:R-:W-:Y:S01]  /*136c0*/  LOP3.LUT R0, R3, 0xff, RZ, 0xc0, !PT ;  /* 0x000000ff03007812 */ /* 0x000fe200078ec0ff */
[----:B------:R-:W-:Y:S01]  /*136d0*/  FFMA.FTZ R3, R82, c[0x0][0x23c], -R30 ;  /* 0x00008f0052037a23 */ /* 0x000fe2000001081e */
[----:B------:R2:W-:Y:S02]  /*136e0*/  MUFU.EX2 R47, R2 ;  /* 0x00000002002f7308 */ /* 0x0005e40000000800 */
[----:B------:R-:W-:Y:S01]  /*136f0*/  PRMT R5, R0, 0x5410, R5 ;  /* 0x0000541000057816 */ /* 0x000fe20000000005 */
[----:B------:R-:W-:Y:S01]  /*13700*/  HSET2.LE.AND R0, R8, R12, PT ;  /* 0x0000000c08007233 */ /* 0x000fe20003803000 */
[----:B------:R-:W-:Y:S01]  /*13710*/  IMAD.MOV.U32 R81, RZ, RZ, R44 ;  /* 0x000000ffff517224 */ /* 0x000fe200078e002c */
[----:B------:R-:W-:-:S03]  /*13720*/  PRMT R4, R6, 0x5410, R4 ;  /* 0x0000541006047816 */ /* 0x000fc60000000004 */
[----:B------:R-:W1:Y:S01]  /*13730*/  MUFU.EX2 R44, R3 ;  /* 0x00000003002c7308 */ /* 0x000e620000000800 */
[----:B--2---:R-:W-:-:S04]  /*13740*/  F2FP.PACK_AB R2, R55, R56 ;  /* 0x000000383702723e */ /* 0x004fc800000000ff */
[----:B------:R-:W-:Y:S01]  /*13750*/  LOP3.LUT R6, R0, R2, RZ, 0xc0, !PT ;  /* 0x0000000200067212 */ /* 0x000fe200078ec0ff */
[----:B------:R-:W-:Y:S01]  /*13760*/  HSET2.LE.AND R0, R7, R12, PT ;  /* 0x0000000c07007233 */ /* 0x000fe20003803000 */
[----:B----4-:R-:W-:-:S04]  /*13770*/  F2FP.PACK_AB R2, R49, R51 ;  /* 0x000000333102723e */ /* 0x010fc800000000ff */
[----:B------:R-:W-:Y:S01]  /*13780*/  LOP3.LUT R7, R0, R2, RZ, 0xc0, !PT ;  /* 0x0000000200077212 */ /* 0x000fe200078ec0ff */
[----:B------:R-:W-:Y:S01]  /*13790*/  HSET2.LE.AND R0, R4, R12, PT ;  /* 0x0000000c04007233 */ /* 0x000fe20003803000 */
[----:B------:R-:W-:-:S04]  /*137a0*/  F2FP.PACK_AB R2, R53, R54 ;  /* 0x000000363502723e */ /* 0x000fc800000000ff */
[----:B------:R-:W-:Y:S01]  /*137b0*/  LOP3.LUT R4, R0, R2, RZ, 0xc0, !PT ;  /* 0x0000000200047212 */ /* 0x000fe200078ec0ff */
[----:B------:R-:W-:Y:S01]  /*137c0*/  HSET2.LE.AND R0, R5, R12, PT ;  /* 0x0000000c05007233 */ /* 0x000fe20003803000 */
[----:B-1----:R-:W-:Y:S02]  /*137d0*/  F2FP.PACK_AB R2, R44, R47 ;  /* 0x0000002f2c02723e */ /* 0x002fe400000000ff */
[----:B------:R-:W-:Y:S02]  /*137e0*/  MOV R58, R145 ;  /* 0x00000091003a7202 */ /* 0x000fe40000000f00 */
[----:B------:R-:W-:Y:S01]  /*137f0*/  LOP3.LUT R5, R0, R2, RZ, 0xc0, !PT ;  /* 0x0000000200057212 */ /* 0x000fe200078ec0ff */
[----:B------:R-:W-:Y:S02]  /*13800*/  IMAD.MOV.U32 R146, RZ, RZ, R229 ;  /* 0x000000ffff927224 */ /* 0x000fe400078e00e5 */
[----:B------:R-:W-:Y:S02]  /*13810*/  FFMA.FTZ R0, R58, c[0x0][0x23c], -R28 ;  /* 0x00008f003a007a23 */ /* 0x000fe4000001081c */
[----:B------:R-:W-:-:S02]  /*13820*/  IMAD.MOV.U32 R179, RZ, RZ, R222 ;  /* 0x000000ffffb37224 */ /* 0x000fc400078e00de */
[----:B------:R-:W-:Y:S02]  /*13830*/  IMAD.MOV.U32 R80, RZ, RZ, R11 ;  /* 0x000000ffff507224 */ /* 0x000fe400078e000b */
[----:B------:R-:W-:Y:S01]  /*13840*/  IMAD.MOV.U32 R82, RZ, RZ, R144 ;  /* 0x000000ffff527224 */ /* 0x000fe200078e0090 */
[C---:B------:R-:W-:Y:S01]  /*13850*/  HMMA.16816.F32 R60, R4.reuse, R32, R128 ;  /* 0x00000020043c723c */ /* 0x040fe20000001880 */
[----:B------:R-:W-:Y:S01]  /*13860*/  IMAD.MOV.U32 R59, RZ, RZ, R146 ;  /* 0x000000ffff3b7224 */ /* 0x000fe200078e0092 */
[----:B------:R-:W-:Y:S01]  /*13870*/  LOP3.LUT R2, R45, UR8, R50, 0x96, !PT ;  /* 0x000000082d027c12 */ /* 0x000fe2000f8e9632 */
[----:B------:R-:W-:Y:S01]  /*13880*/  IMAD.MOV.U32 R11, RZ, RZ, R147 ;  /* 0x000000ffff0b7224 */ /* 0x000fe200078e0093 */
[----:B------:R1:W5:Y:S04]  /*13890*/  LDL.LU R229, [R1+0x98] ;  /* 0x0000980001e57983 */ /* 0x0003680000300800 */
[----:B------:R-:W-:Y:S01]  /*138a0*/  HMMA.16816.F32 R144, R4, R26, R140 ;  /* 0x0000001a0490723c */ /* 0x000fe2000000188c */
[----:B------:R2:W-:Y:S01]  /*138b0*/  MUFU.EX2 R27, R0 ;  /* 0x00000000001b7308 */ /* 0x0005e20000000800 */
[----:B------:R-:W-:Y:S01]  /*138c0*/  IMAD.MOV.U32 R165, RZ, RZ, R230 ;  /* 0x000000ffffa57224 */ /* 0x000fe200078e00e6 */
[----:B------:R-:W-:Y:S01]  /*138d0*/  LDSM.16.MT88.4 R140, [R218+0x9c00] ;  /* 0x009c0000da8c783b */ /* 0x000fe20000004200 */
[----:B------:R-:W-:-:S02]  /*138e0*/  IMAD.MOV.U32 R70, RZ, RZ, R9 ;  /* 0x000000ffff467224 */ /* 0x000fc400078e0009 */
[----:B--2---:R-:W-:Y:S02]  /*138f0*/  FFMA.FTZ R0, R179, c[0x0][0x23c], -R28 ;  /* 0x00008f00b3007a23 */ /* 0x004fe4000001081c */
[----:B------:R-:W-:Y:S01]  /*13900*/  FFMA.FTZ R8, R244, c[0x0][0x23c], -R29 ;  /* 0x00008f00f4087a23 */ /* 0x000fe2000001081d */
[----:B------:R-:W-:Y:S01]  /*13910*/  HMMA.16816.F32 R128, R4, R24, R152 ;  /* 0x000000180480723c */ /* 0x000fe20000001898 */
[----:B------:R2:W3:Y:S01]  /*13920*/  MUFU.EX2 R32, R0 ;  /* 0x0000000000207308 */ /* 0x0004e20000000800 */
[----:B------:R-:W-:Y:S01]  /*13930*/  IMAD.MOV.U32 R9, RZ, RZ, R165 ;  /* 0x000000ffff097224 */ /* 0x000fe200078e00a5 */
[----:B------:R1:W5:Y:S01]  /*13940*/  LDL.LU R230, [R1+0x94] ;  /* 0x0000940001e67983 */ /* 0x0003620000300800 */
[----:B------:R-:W-:-:S03]  /*13950*/  IMAD.WIDE.U32 R2, R2, -0x2daee0ad, RZ ;  /* 0xd2511f5302027825 */ /* 0x000fc600078e00ff */
[----:B------:R1:W5:Y:S01]  /*13960*/  LDL.LU R222, [R1+0x90] ;  /* 0x0000900001de7983 */ /* 0x0003620000300800 */
[----:B--2---:R-:W-:-:S04]  /*13970*/  FFMA.FTZ R0, R178, c[0x0][0x23c], -R28 ;  /* 0x00008f00b2007a23 */ /* 0x004fc8000001081c */
[----:B------:R2:W-:Y:S01]  /*13980*/  MUFU.EX2 R33, R0 ;  /* 0x0000000000217308 */ /* 0x0005e20000000800 */
[----:B------:R-:W-:Y:S01]  /*13990*/  IMAD.MOV.U32 R68, RZ, RZ, R166 ;  /* 0x000000ffff447224 */ /* 0x000fe200078e00a6 */
[C---:B------:R-:W-:Y:S01]  /*139a0*/  LOP3.LUT R14, R2.reuse, 0xff, RZ, 0xc0, !PT ;  /* 0x000000ff020e7812 */ /* 0x040fe200078ec0ff */
[----:B------:R-:W-:Y:S01]  /*139b0*/  IMAD.MOV.U32 R154, RZ, RZ, R9 ;  /* 0x000000ffff9a7224 */ /* 0x000fe200078e0009 */
[----:B------:R-:W-:Y:S01]  /*139c0*/  LOP3.LUT R9, R2, 0xffff, RZ, 0xc0, !PT ;  /* 0x0000ffff02097812 */ /* 0x000fe200078ec0ff */
[----:B------:R-:W-:Y:S01]  /*139d0*/  IMAD.MOV.U32 R152, RZ, RZ, R11 ;  /* 0x000000ffff987224 */ /* 0x000fe200078e000b */
[----:B------:R-:W-:Y:S01]  /*139e0*/  SHF.R.U32.HI R11, RZ, 0x18, R2 ;  /* 0x00000018ff0b7819 */ /* 0x000fe20000011602 */
[----:B------:R-:W-:Y:S01]  /*139f0*/  IMAD.MOV.U32 R71, RZ, RZ, R83 ;  /* 0x000000ffff477224 */ /* 0x000fe200078e0053 */
[----:B------:R4:W-:Y:S01]  /*13a00*/  MUFU.EX2 R24, R8 ;  /* 0x0000000800187308 */ /* 0x0009e20000000800 */
[----:B--2---:R-:W-:-:S07]  /*13a10*/  FFMA.FTZ R0, R59, c[0x0][0x23c], -R28 ;  /* 0x00008f003b007a23 */ /* 0x004fce000001081c */
[----:B------:R2:W-:Y:S01]  /*13a20*/  MUFU.EX2 R26, R0 ;  /* 0x00000000001a7308 */ /* 0x0005e20000000800 */
[----:B------:R-:W-:Y:S01]  /*13a30*/  IMAD.MOV.U32 R69, RZ, RZ, R10 ;  /* 0x000000ffff457224 */ /* 0x000fe200078e000a */
[----:B----4-:R-:W-:Y:S01]  /*13a40*/  SHF.R.U32.HI R8, RZ, 0x10, R2 ;  /* 0x00000010ff087819 */ /* 0x010fe20000011602 */
[----:B------:R-:W-:Y:S01]  /*13a50*/  FFMA.FTZ R2, R252, c[0x0][0x23c], -R29 ;  /* 0x00008f00fc027a23 */ /* 0x000fe2000001081d */
[----:B------:R-:W-:Y:S01]  /*13a60*/  HMMA.16816.F32 R176, R4, R22, R172 ;  /* 0x0000001604b0723c */ /* 0x000fe200000018ac */
[----:B------:R-:W-:Y:S02]  /*13a70*/  IMAD.MOV.U32 R13, RZ, RZ, R68 ;  /* 0x000000ffff0d7224 */ /* 0x000fe400078e0044 */
[----:B------:R-:W-:Y:S02]  /*13a80*/  IMAD.MOV.U32 R57, RZ, RZ, R69 ;  /* 0x000000ffff397224 */ /* 0x000fe400078e0045 */
[----:B--2---:R-:W-:Y:S01]  /*13a90*/  FFMA.FTZ R0, R246, c[0x0][0x23c], -R29 ;  /* 0x00008f00f6007a23 */ /* 0x004fe2000001081d */
[----:B------:R-:W-:Y:S01]  /*13aa0*/  MUFU.EX2 R23, R2 ;  /* 0x0000000200177308 */ /* 0x000fe20000000800 */
[----:B------:R-:W-:-:S02]  /*13ab0*/  IMAD.MOV.U32 R58, RZ, RZ, R70 ;  /* 0x000000ffff3a7224 */ /* 0x000fc400078e0046 */
[----:B------:R-:W-:Y:S02]  /*13ac0*/  IMAD.MOV.U32 R59, RZ, RZ, R71 ;  /* 0x000000ffff3b7224 */ /* 0x000fe400078e0047 */
[----:B------:R-:W-:Y:S01]  /*13ad0*/  IMAD.MOV.U32 R10, RZ, RZ, R164 ;  /* 0x000000ffff0a7224 */ /* 0x000fe200078e00a4 */
[----:B------:R-:W-:Y:S01]  /*13ae0*/  LOP3.LUT R8, R8, 0xff, RZ, 0xc0, !PT ;  /* 0x000000ff08087812 */ /* 0x000fe200078ec0ff */
[----:B------:R-:W-:Y:S01]  /*13af0*/  IMAD.MOV.U32 R165, RZ, RZ, R167 ;  /* 0x000000ffffa57224 */ /* 0x000fe200078e00a7 */
[----:B------:R2:W4:Y:S01]  /*13b00*/  MUFU.EX2 R25, R0 ;  /* 0x0000000000197308 */ /* 0x0005220000000800 */
[C---:B------:R-:W-:Y:S01]  /*13b10*/  HMMA.16816.F32 R68, R4.reuse, R36, R124 ;  /* 0x000000240444723c */ /* 0x040fe2000000187c */
[----:B------:R-:W-:Y:S01]  /*13b20*/  IMAD.MOV.U32 R45, RZ, RZ, R13 ;  /* 0x000000ffff2d7224 */ /* 0x000fe200078e000d */
[----:B------:R-:W1:Y:S01]  /*13b30*/  LDSM.16.MT88.4 R124, [R216+0x9c00] ;  /* 0x009c0000d87c783b */ /* 0x000e620000004200 */
[----:B------:R-:W-:Y:S02]  /*13b40*/  IMAD.MOV.U32 R153, RZ, RZ, R10 ;  /* 0x000000ffff997224 */ /* 0x000fe400078e000a */
[----:B------:R-:W-:Y:S01]  /*13b50*/  IMAD.MOV.U32 R166, RZ, RZ, R181 ;  /* 0x000000ffffa67224 */ /* 0x000fe200078e00b5 */
[----:B------:R-:W-:Y:S02]  /*13b60*/  LDSM.16.MT88.4 R172, [R218+0xac00] ;  /* 0x00ac0000daac783b */ /* 0x000fe40000004200 */
[----:B------:R-:W-:Y:S01]  /*13b70*/  HMMA.16816.F32 R36, R4, R38, R112 ;  /* 0x000000260424723c */ /* 0x000fe20000001870 */
[----:B--2---:R-:W-:-:S06]  /*13b80*/  LOP3.LUT R0, R3, UR18, R48, 0x96, !PT ;  /* 0x0000001203007c12 */ /* 0x004fcc000f8e9630 */
[----:B------:R-:W-:Y:S01]  /*13b90*/  IMAD.MOV.U32 R114, RZ, RZ, R12 ;  /* 0x000000ffff727224 */ /* 0x000fe200078e000c */
[C---:B------:R-:W-:Y:S02]  /*13ba0*/  LOP3.LUT R2, R0.reuse, 0xffff, RZ, 0xc0, !PT ;  /* 0x0000ffff00027812 */ /* 0x040fe400078ec0ff */
[----:B------:R-:W-:Y:S02]  /*13bb0*/  LOP3.LUT R13, R0, 0xff, RZ, 0xc0, !PT ;  /* 0x000000ff000d7812 */ /* 0x000fe400078ec0ff */
[--C-:B------:R-:W-:Y:S02]  /*13bc0*/  SHF.R.U32.HI R3, RZ, 0x10, R0.reuse ;  /* 0x00000010ff037819 */ /* 0x100fe40000011600 */
[----:B------:R-:W-:Y:S02]  /*13bd0*/  SHF.R.U32.HI R12, RZ, 0x18, R0 ;  /* 0x00000018ff0c7819 */ /* 0x000fe40000011600 */
[----:B------:R-:W-:Y:S01]  /*13be0*/  SHF.R.U32.HI R0, RZ, 0x8, R9 ;  /* 0x00000008ff007819 */ /* 0x000fe20000011609 */
[----:B------:R-:W-:Y:S01]  /*13bf0*/  FFMA.FTZ R10, R247, c[0x0][0x23c], -R29 ;  /* 0x00008f00f70a7a23 */ /* 0x000fe2000001081d */
[----:B------:R-:W-:-:S02]  /*13c00*/  SHF.R.U32.HI R9, RZ, 0x8, R2 ;  /* 0x00000008ff097819 */ /* 0x000fc40000011602 */
[----:B------:R-:W-:Y:S02]  /*13c10*/  PRMT R0, R14, 0x5410, R0 ;  /* 0x000054100e007816 */ /* 0x000fe40000000000 */
[----:B------:R-:W-:Y:S01]  /*13c20*/  PRMT R2, R8, 0x5410, R11 ;  /* 0x0000541008027816 */ /* 0x000fe2000000000b */
[C---:B------:R-:W-:Y:S01]  /*13c30*/  HMMA.16816.F32 R64, R4.reuse, R34, R132 ;  /* 0x000000220440723c */ /* 0x040fe20000001884 */
[----:B------:R-:W-:Y:S01]  /*13c40*/  PRMT R8, R13, 0x5410, R9 ;  /* 0x000054100d087816 */ /* 0x000fe20000000009 */
[----:B------:R-:W2:Y:S01]  /*13c50*/  MUFU.EX2 R22, R10 ;  /* 0x0000000a00167308 */ /* 0x000ea20000000800 */
[----:B------:R-:W-:Y:S01]  /*13c60*/  LOP3.LUT R3, R3, 0xff, RZ, 0xc0, !PT ;  /* 0x000000ff03037812 */ /* 0x000fe200078ec0ff */
        /* <DEDUP_REMOVED lines=8> */
[C---:B------:R-:W-:Y:S01]  /*13cf0*/  HMMA.16816.F32 R180, R4.reuse, R18, R156 ;  /* 0x0000001204b4723c */ /* 0x040fe2000000189c */
[----:B------:R-:W-:Y:S01]  /*13d00*/  PRMT R3, R3, 0x5410, R12 ;  /* 0x0000541003037816 */ /* 0x000fe2000000000c */
[----:B------:R-:W-:Y:S01]  /*13d10*/  IMAD.MOV.U32 R155, RZ, RZ, R92 ;  /* 0x000000ffff9b7224 */ /* 0x000fe200078e005c */
[----:B------:R-:W1:Y:S05]  /*13d20*/  LDSM.16.MT88.4 R156, [R216+0xac00] ;  /* 0x00ac0000d89c783b */ /* 0x000e6a0000004200 */
[----:B------:R-:W-:Y:S01]  /*13d30*/  HMMA.16816.F32 R160, R4, R20, R160 ;  /* 0x0000001404a0723c */ /* 0x000fe200000018a0 */
[----:B------:R-:W-:-:S07]  /*13d40*/  HSET2.LE.AND R3, R3, R114, PT ;  /* 0x0000007203037233 */ /* 0x000fce0003803000 */
[C---:B------:R-:W-:Y:S08]  /*13d50*/  HMMA.16816.F32 R84, R4.reuse, R40, R116 ;  /* 0x000000280454723c */ /* 0x040ff00000001874 */
[----:B------:R-:W-:Y:S07]  /*13d60*/  HMMA.16816.F32 R108, R4, R42, R108 ;  /* 0x0000002a046c723c */ /* 0x000fee000000186c */
[----:B------:R-:W-:-:S02]  /*13d70*/  HSET2.LE.AND R5, R0, R114, PT ;  /* 0x0000007200057233 */ /* 0x000fc40003803000 */
[--C-:B------:R-:W-:Y:S01]  /*13d80*/  HSET2.LE.AND R7, R2, R114.reuse, PT ;  /* 0x0000007202077233 */ /* 0x100fe20003803000 */
[----:B---3--:R-:W-:Y:S01]  /*13d90*/  F2FP.PACK_AB R2, R32, R27 ;  /* 0x0000001b2002723e */ /* 0x008fe200000000ff */
[----:B------:R-:W-:Y:S01]  /*13da0*/  HSET2.LE.AND R0, R8, R114, PT ;  /* 0x0000007208007233 */ /* 0x000fe20003803000 */
[----:B------:R-:W-:Y:S01]  /*13db0*/  IMAD.MOV.U32 R134, RZ, RZ, R59 ;  /* 0x000000ffff867224 */ /* 0x000fe200078e003b */
[----:B----4-:R-:W-:-:S03]  /*13dc0*/  F2FP.PACK_AB R4, R24, R25 ;  /* 0x000000191804723e */ /* 0x010fc600000000ff */
[----:B------:R-:W-:Y:S01]  /*13dd0*/  LOP3.LUT R92, R0, R2, RZ, 0xc0, !PT ;  /* 0x00000002005c7212 */ /* 0x000fe200078ec0ff */
[----:B------:R-:W-:Y:S01]  /*13de0*/  FFMA.FTZ R0, R152, c[0x0][0x23c], -R31 ;  /* 0x00008f0098007a23 */ /* 0x000fe2000001081f */
[----:B------:R-:W-:Y:S01]  /*13df0*/  LOP3.LUT R2, R15, UR8, R46, 0x96, !PT ;  /* 0x000000080f027c12 */ /* 0x000fe2000f8e962e */
[----:B------:R-:W-:Y:S01]  /*13e00*/  IMAD.MOV.U32 R212, RZ, RZ, R57 ;  /* 0x000000ffffd47224 */ /* 0x000fe200078e0039 */
[----:B------:R-:W-:Y:S01]  /*13e10*/  F2FP.PACK_AB R6, R26, R33 ;  /* 0x000000211a06723e */ /* 0x000fe200000000ff */
[----:B------:R-:W-:Y:S01]  /*13e20*/  IMAD.MOV.U32 R57, RZ, RZ, R93 ;  /* 0x000000ffff397224 */ /* 0x000fe200078e005d */
[----:B------:R-:W-:Y:S01]  /*13e30*/  LOP3.LUT R93, R3, R4, RZ, 0xc0, !PT ;  /* 0x00000004035d7212 */ /* 0x000fe200078ec0ff */
[----:B------:R-:W-:Y:S01]  /*13e40*/  IMAD.MOV.U32 R17, RZ, RZ, R134 ;  /* 0x000000ffff117224 */ /* 0x000fe200078e0086 */
[----:B------:R3:W-:Y:S01]  /*13e50*/  MUFU.EX2 R20, R0 ;  /* 0x0000000000147308 */ /* 0x0007e20000000800 */
[----:B------:R-:W-:Y:S01]  /*13e60*/  IMAD.MOV.U32 R95, RZ, RZ, R221 ;  /* 0x000000ffff5f7224 */ /* 0x000fe200078e00dd */
[----:B--2---:R-:W-:Y:S01]  /*13e70*/  F2FP.PACK_AB R8, R22, R23 ;  /* 0x000000171608723e */ /* 0x004fe200000000ff */
[----:B------:R-:W-:Y:S01]  /*13e80*/  IMAD.WIDE.U32 R2, R2, -0x2daee0ad, RZ ;  /* 0xd2511f5302027825 */ /* 0x000fe200078e00ff */
[----:B------:R-:W-:Y:S03]  /*13e90*/  LDSM.16.MT88.4 R12, [R218+0xbc00] ;  /* 0x00bc0000da0c783b */ /* 0x000fe60000004200 */
[----:B------:R-:W-:Y:S01]  /*13ea0*/  FFMA.FTZ R4, R45, c[0x0][0x23c], -R31 ;  /* 0x00008f002d047a23 */ /* 0x000fe2000001081f */
[----:B------:R2:W5:Y:S01]  /*13eb0*/  LDL.LU R221, [R1+0x8c] ;  /* 0x00008c0001dd7983 */ /* 0x0005620000300800 */
[----:B------:R-:W-:Y:S01]  /*13ec0*/  IMAD.MOV.U32 R135, RZ, RZ, R58 ;  /* 0x000000ffff877224 */ /* 0x000fe200078e003a */
[----:B------:R-:W-:Y:S01]  /*13ed0*/  MOV R58, R94 ;  /* 0x0000005e003a7202 */ /* 0x000fe20000000f00 */
[----:B------:R-:W-:-:S02]  /*13ee0*/  IMAD.MOV.U32 R59, RZ, RZ, R95 ;  /* 0x000000ffff3b7224 */ /* 0x000fc400078e005f */
[----:B---3--:R-:W-:Y:S01]  /*13ef0*/  FFMA.FTZ R0, R83, c[0x0][0x23c], -R31 ;  /* 0x00008f0053007a23 */ /* 0x008fe2000001081f */
[----:B------:R-:W-:Y:S01]  /*13f00*/  LOP3.LUT R94, R5, R6, RZ, 0xc0, !PT ;  /* 0x00000006055e7212 */ /* 0x000fe200078ec0ff */
[----:B------:R-:W-:Y:S01]  /*13f10*/  IMAD.MOV.U32 R45, RZ, RZ, R17 ;  /* 0x000000ffff2d7224 */ /* 0x000fe200078e0011 */
[----:B------:R-:W-:Y:S01]  /*13f20*/  LOP3.LUT R95, R7, R8, RZ, 0xc0, !PT ;  /* 0x00000008075f7212 */ /* 0x000fe200078ec0ff */
[----:B------:R3:W-:Y:S01]  /*13f30*/  MUFU.EX2 R19, R0 ;  /* 0x0000000000137308 */ /* 0x0007e20000000800 */
[----:B------:R-:W-:Y:S01]  /*13f40*/  LOP3.LUT R6, R2, 0xff, RZ, 0xc0, !PT ;  /* 0x000000ff02067812 */ /* 0x000fe200078ec0ff */
[----:B------:R-:W-:Y:S01]  /*13f50*/  IMAD.MOV.U32 R16, RZ, RZ, R154 ;  /* 0x000000ffff107224 */ /* 0x000fe200078e009a */
[----:B------:R-:W-:Y:S01]  /*13f60*/  SHF.R.U32.HI R7, RZ, 0x18, R2 ;  /* 0x00000018ff077819 */ /* 0x000fe20000011602 */
[----:B------:R-:W-:Y:S01]  /*13f70*/  IMAD.MOV.U32 R50, RZ, RZ, R153 ;  /* 0x000000ffff327224 */ /* 0x000fe200078e0099 */
[----:B------:R2:W5:Y:S03]  /*13f80*/  LDL.LU R220, [R1+0x88] ;  /* 0x0000880001dc7983 */ /* 0x0005660000300800 */
[----:B------:R4:W-:Y:S01]  /*13f90*/  MUFU.EX2 R17, R4 ;  /* 0x0000000400117308 */ /* 0x0009e20000000800 */
[----:B------:R-:W-:-:S02]  /*13fa0*/  IMAD.MOV.U32 R28, RZ, RZ, R155 ;  /* 0x000000ffff1c7224 */ /* 0x000fc400078e009b */
[----:B------:R-:W-:Y:S02]  /*13fb0*/  IMAD.MOV.U32 R18, RZ, RZ, R133 ;  /* 0x000000ffff127224 */ /* 0x000fe400078e0085 */
[----:B------:R-:W-:Y:S01]  /*13fc0*/  IMAD.MOV.U32 R21, RZ, RZ, R132 ;  /* 0x000000ffff157224 */ /* 0x000fe200078e0084 */
[----:B-1----:R-:W-:Y:S01]  /*13fd0*/  HMMA.16816.F32 R116, R92, R124, R96 ;  /* 0x0000007c5c74723c */ /* 0x002fe20000001860 */
[----:B---3--:R-:W-:Y:S01]  /*13fe0*/  LOP3.LUT R0, R3, UR18, R52, 0x96, !PT ;  /* 0x0000001203007c12 */ /* 0x008fe2000f8e9634 */
[----:B------:R-:W-:Y:S01]  /*13ff0*/  IMAD.MOV.U32 R154, RZ, RZ, R81 ;  /* 0x000000ffff9a7224 */ /* 0x000fe200078e0051 */
[----:B------:R-:W-:Y:S01]  /*14000*/  LOP3.LUT R3, R2, 0xffff, RZ, 0xc0, !PT ;  /* 0x0000ffff02037812 */ /* 0x000fe200078ec0ff */
[----:B------:R-:W-:Y:S01]  /*14010*/  FFMA.FTZ R5, R50, c[0x0][0x23c], -R31 ;  /* 0x00008f0032057a23 */ /* 0x000fe2000001081f */
[----:B------:R2:W5:Y:S01]  /*14020*/  LDL.LU R219, [R1+0x84] ;  /* 0x0000840001db7983 */ /* 0x0005620000300800 */
[----:B----4-:R-:W-:Y:S01]  /*14030*/  SHF.R.U32.HI R4, RZ, 0x10, R2 ;  /* 0x00000010ff047819 */ /* 0x010fe20000011602 */
[----:B------:R-:W-:Y:S01]  /*14040*/  FFMA.FTZ R2, R167, c[0x0][0x23c], -R30 ;  /* 0x00008f00a7027a23 */ /* 0x000fe2000001081e */
[----:B------:R-:W-:Y:S01]  /*14050*/  SHF.R.U32.HI R3, RZ, 0x8, R3 ;  /* 0x00000008ff037819 */ /* 0x000fe20000011603 */
[----:B------:R-:W-:Y:S01]  /*14060*/  IMAD.MOV.U32 R112, RZ, RZ, R28 ;  /* 0x000000ffff707224 */ /* 0x000fe200078e001c */
[----:B------:R2:W5:Y:S01]  /*14070*/  LDL.LU R217, [R1+0x80] ;  /* 0x0000800001d97983 */ /* 0x0005620000300800 */
[----:B------:R1:W-:Y:S01]  /*14080*/  MUFU.EX2 R10, R2 ;  /* 0x00000002000a7308 */ /* 0x0003e20000000800 */
[----:B------:R-:W-:Y:S01]  /*14090*/  IMAD.MOV.U32 R113, RZ, RZ, R154 ;  /* 0x000000ffff717224 */ /* 0x000fe200078e009a */
[----:B------:R-:W-:Y:S01]  /*140a0*/  PRMT R8, R6, 0x5410, R3 ;  /* 0x0000541006087816 */ /* 0x000fe20000000003 */
[----:B------:R-:W-:-:S02]  /*140b0*/  IMAD.MOV.U32 R48, RZ, RZ, R18 ;  /* 0x000000ffff307224 */ /* 0x000fc400078e0012 */
[----:B------:R-:W-:-:S03]  /*140c0*/  FFMA.FTZ R3, R112, c[0x0][0x23c], -R30 ;  /* 0x00008f0070037a23 */ /* 0x000fc6000001081e */
[----:B------:R3:W4:Y:S01]  /*140d0*/  MUFU.EX2 R18, R5 ;  /* 0x0000000500127308 */ /* 0x0007220000000800 */
[----:B-1----:R-:W-:-:S07]  /*140e0*/  FFMA.FTZ R2, R16, c[0x0][0x23c], -R30 ;  /* 0x00008f0010027a23 */ /* 0x002fce000001081e */
[----:B------:R1:W-:Y:S01]  /*140f0*/  MUFU.EX2 R16, R2 ;  /* 0x0000000200107308 */ /* 0x0003e20000000800 */
[----:B---3--:R-:W-:-:S07]  /*14100*/  FFMA.FTZ R5, R113, c[0x0][0x23c], -R30 ;  /* 0x00008f0071057a23 */ /* 0x008fce000001081e */
[----:B------:R3:W-:Y:S01]  /*14110*/  MUFU.EX2 R11, R3 ;  /* 0x00000003000b7308 */ /* 0x0007e20000000800 */
[----:B-1----:R-:W-:-:S04]  /*14120*/  LOP3.LUT R2, R4, 0xff, RZ, 0xc0, !PT ;  /* 0x000000ff04027812 */ /* 0x002fc800078ec0ff */
[----:B------:R-:W-:Y:S02]  /*14130*/  PRMT R6, R2, 0x5410, R7 ;  /* 0x0000541002067816 */ /* 0x000fe40000000007 */
[C---:B------:R-:W-:Y:S01]  /*14140*/  LOP3.LUT R2, R0.reuse, 0xffff, RZ, 0xc0, !PT ;  /* 0x0000ffff00027812 */ /* 0x040fe200078ec0ff */
[----:B------:R1:W1:Y:S01]  /*14150*/  MUFU.EX2 R9, R5 ;  /* 0x0000000500097308 */ /* 0x0002620000000800 */
[--C-:B---3--:R-:W-:Y:S02]  /*14160*/  SHF.R.U32.HI R3, RZ, 0x10, R0.reuse ;  /* 0x00000010ff037819 */ /* 0x108fe40000011600 */
[----:B------:R-:W-:Y:S02]  /*14170*/  LOP3.LUT R4, R0, 0xff, RZ, 0xc0, !PT ;  /* 0x000000ff00047812 */ /* 0x000fe400078ec0ff */
[----:B------:R-:W-:Y:S02]  /*14180*/  SHF.R.U32.HI R7, RZ, 0x18, R0 ;  /* 0x00000018ff077819 */ /* 0x000fe40000011600 */
[----:B------:R-:W-:-:S02]  /*14190*/  SHF.R.U32.HI R0, RZ, 0x8, R2 ;  /* 0x00000008ff007819 */ /* 0x000fc40000011602 */
[----:B------:R-:W-:Y:S02]  /*141a0*/  LOP3.LUT R3, R3, 0xff, RZ, 0xc0, !PT ;  /* 0x000000ff03037812 */ /* 0x000fe400078ec0ff */
[----:B------:R-:W-:Y:S01]  /*141b0*/  PRMT R2, R4, 0x5410, R0 ;  /* 0x0000541004027816 */ /* 0x000fe20000000000 */
[--C-:B------:R-:W-:Y:S01]  /*141c0*/  HSET2.LE.AND R0, R8, R114.reuse, PT ;  /* 0x0000007208007233 */ /* 0x100fe20003803000 */
[----:B------:R-:W-:Y:S01]  /*141d0*/  PRMT R7, R3, 0x5410, R7 ;  /* 0x0000541003077816 */ /* 0x000fe20000000007 */
[----:B------:R-:W-:Y:S02]  /*141e0*/  IMAD.MOV.U32 R155, RZ, RZ, R82 ;  /* 0x000000ffff9b7224 */ /* 0x000fe400078e0052 */
[--C-:B-1----:R-:W-:Y:S01]  /*141f0*/  HSET2.LE.AND R5, R2, R114.reuse, PT ;  /* 0x0000007202057233 */ /* 0x102fe20003803000 */
[----:B----4-:R-:W-:Y:S01]  /*14200*/  F2FP.PACK_AB R2, R18, R17 ;  /* 0x000000111202723e */ /* 0x010fe200000000ff */
[----:B------:R-:W-:Y:S01]  /*14210*/  IMAD.MOV.U32 R152, RZ, RZ, R135 ;  /* 0x000000ffff987224 */ /* 0x000fe200078e0087 */
[--C-:B------:R-:W-:Y:S01]  /*14220*/  HSET2.LE.AND R7, R7, R114.reuse, PT ;  /* 0x0000007207077233 */ /* 0x100fe20003803000 */
[----:B------:R-:W-:Y:S01]  /*14230*/  IMAD.MOV.U32 R153, RZ, RZ, R212 ;  /* 0x000000ffff997224 */ /* 0x000fe200078e00d4 */
[----:B------:R-:W-:Y:S01]  /*14240*/  LOP3.LUT R98, R0, R2, RZ, 0xc0, !PT ;  /* 0x0000000200627212 */ /* 0x000fe200078ec0ff */
[----:B------:R-:W-:Y:S01]  /*14250*/  IMAD.MOV.U32 R244, RZ, RZ, R155 ;  /* 0x000000fffff47224 */ /* 0x000fe200078e009b */
[----:B------:R-:W-:Y:S01]  /*14260*/  HSET2.LE.AND R3, R6, R114, PT ;  /* 0x0000007206037233 */ /* 0x000fe20003803000 */
[----:B------:R-:W-:Y:S01]  /*14270*/  IMAD.MOV.U32 R115, RZ, RZ, R164 ;  /* 0x000000ffff737224 */ /* 0x000fe200078e00a4 */
[----:B------:R-:W-:Y:S01]  /*14280*/  F2FP.PACK_AB R0, R9, R10 ;  /* 0x0000000a0900723e */ /* 0x000fe200000000ff */
[----:B------:R-:W-:Y:S01]  /*14290*/  IMAD.MOV.U32 R246, RZ, RZ, R21 ;  /* 0x000000fffff67224 */ /* 0x000fe200078e0015 */
[----:B------:R-:W-:Y:S01]  /*142a0*/  F2FP.PACK_AB R4, R11, R16 ;  /* 0x000000100b04723e */ /* 0x000fe200000000ff */
[----:B------:R-:W-:-:S02]  /*142b0*/  IMAD.MOV.U32 R50, RZ, RZ, R152 ;  /* 0x000000ffff327224 */ /* 0x000fc400078e0098 */
[----:B------:R-:W-:Y:S01]  /*142c0*/  FFMA.FTZ R21, R166, R100, R165 ;  /* 0x00000064a6157223 */ /* 0x000fe200000100a5 */
[----:B------:R-:W-:Y:S01]  /*142d0*/  LOP3.LUT R97, R7, R0, RZ, 0xc0, !PT ;  /* 0x0000000007617212 */ /* 0x000fe200078ec0ff */
[----:B------:R-:W-:Y:S02]  /*142e0*/  IMAD.MOV.U32 R28, RZ, RZ, R153 ;  /* 0x000000ffff1c7224 */ /* 0x000fe400078e0099 */
[----:B------:R-:W-:Y:S01]  /*142f0*/  FFMA.FTZ R8, R244, R101, R115 ;  /* 0x00000065f4087223 */ /* 0x000fe20000010073 */
[----:B------:R-:W-:Y:S01]  /*14300*/  F2FP.PACK_AB R6, R19, R20 ;  /* 0x000000141306723e */ /* 0x000fe200000000ff */
[----:B------:R-:W-:Y:S01]  /*14310*/  FFMA.FTZ R2, R246, R107, R48 ;  /* 0x0000006bf6027223 */ /* 0x000fe20000010030 */
[----:B------:R-:W-:Y:S01]  /*14320*/  LOP3.LUT R99, R3, R4, RZ, 0xc0, !PT ;  /* 0x0000000403637212 */ /* 0x000fe200078ec0ff */
[----:B------:R-:W-:Y:S02]  /*14330*/  FFMA.FTZ R0, R45, R106, R251 ;  /* 0x0000006a2d007223 */ /* 0x000fe400000100fb */
[----:B------:R-:W-:-:S02]  /*14340*/  FADD.FTZ R3, R50, R21 ;  /* 0x0000001532037221 */ /* 0x000fc40000010000 */
[----:B------:R-:W-:Y:S02]  /*14350*/  IMAD.MOV.U32 R212, RZ, RZ, R80 ;  /* 0x000000ffffd47224 */ /* 0x000fe400078e0050 */
[----:B------:R-:W-:Y:S01]  /*14360*/  FADD.FTZ R4, R28, R8 ;  /* 0x000000081c047221 */ /* 0x000fe20000010000 */
[----:B------:R-:W-:Y:S01]  /*14370*/  LOP3.LUT R96, R5, R6, RZ, 0xc0, !PT ;  /* 0x0000000605607212 */ /* 0x000fe200078ec0ff */
[----:B------:R-:W-:Y:S01]  /*14380*/  FADD.FTZ R2, R34, R2 ;  /* 0x0000000222027221 */ /* 0x000fe20000010000 */
[----:B------:R-:W1:Y:S01]  /*14390*/  LDSM.16.MT88.4 R80, [R216+0xbc00] ;  /* 0x00bc0000d850783b */ /* 0x000e620000004200 */
        /* <DEDUP_REMOVED lines=61> */
[----:B------:R-:W-:Y:S03]  /*14770*/  HMMA.16816.F32 R136, R92, R142, R136 ;  /* 0x0000008e5c88723c */ /* 0x000fe60000001888 */
[----:B------:R2:W-:Y:S05]  /*14780*/  STL [R1+0x54], R0 ;  /* 0x0000540001007387 */ /* 0x0005ea0000100800 */
[----:B------:R-:W-:Y:S08]  /*14790*/  HMMA.16816.F32 R128, R96, R140, R128 ;  /* 0x0000008c6080723c */ /* 0x000ff00000001880 */
[C---:B------:R-:W-:Y:S08]  /*147a0*/  HMMA.16816.F32 R152, R92.reuse, R158, R76 ;  /* 0x0000009e5c98723c */ /* 0x040ff0000000184c */
[----:B------:R-:W-:Y:S08]  /*147b0*/  HMMA.16816.F32 R164, R92, R172, R72 ;  /* 0x000000ac5ca4723c */ /* 0x000ff00000001848 */
[----:B------:R-:W-:Y:S08]  /*147c0*/  HMMA.16816.F32 R140, R96, R142, R144 ;  /* 0x0000008e608c723c */ /* 0x000ff00000001890 */
[C---:B------:R-:W-:Y:S08]  /*147d0*/  HMMA.16816.F32 R120, R92.reuse, R126, R120 ;  /* 0x0000007e5c78723c */ /* 0x040ff00000001878 */
[C---:B------:R-:W-:Y:S08]  /*147e0*/  HMMA.16816.F32 R148, R92.reuse, R156, R148 ;  /* 0x0000009c5c94723c */ /* 0x040ff00000001894 */
[C---:B------:R-:W-:Y:S08]  /*147f0*/  HMMA.16816.F32 R168, R92.reuse, R174, R168 ;  /* 0x000000ae5ca8723c */ /* 0x040ff000000018a8 */
[C---:B-1----:R-:W-:Y:S08]  /*14800*/  HMMA.16816.F32 R72, R92.reuse, R80, R192 ;  /* 0x000000505c48723c */ /* 0x042ff000000018c0 */
        /* <DEDUP_REMOVED lines=13> */
[----:B------:R-:W-:-:S07]  /*148e0*/  UMOV UR4, UR29 ;  /* 0x0000001d00047c82 */ /* 0x000fce0008000000 */
.L_x_390:
[----:B--2---:R-:W-:-:S06]  /*148f0*/  UISETP.GT.AND UP0, UPT, UR4, UR19, UPT ;  /* 0x000000130400728c */ /* 0x004fcc000bf04270 */
[----:B------:R-:W-:-:S13]  /*14900*/  PLOP3.LUT P0, PT, PT, PT, UP0, 0x80, 0x0 ;  /* 0x000000000000781c */ /* 0x000fda0003f0f008 */
[----:B------:R-:W-:Y:S05]  /*14910*/  @!P0 BRA `(.L_x_397) ;  /* 0x0000631000008947 */ /* 0x000fea0003800000 */
[----:B------:R-:W2:Y:S01]  /*14920*/  LDL.LU R10, [R1+0x20] ;  /* 0x00002000010a7983 */ /* 0x000ea20000300800 */
[----:B------:R-:W3:Y:S01]  /*14930*/  LDC.U8 R0, c[0x0][0x2d8] ;  /* 0x0000b600ff007b82 */ /* 0x000ee20000000000 */
[----:B------:R-:W-:Y:S01]  /*14940*/  IMAD.MOV.U32 R100, RZ, RZ, R104 ;  /* 0x000000ffff647224 */ /* 0x000fe200078e0068 */
[----:B------:R-:W-:Y:S01]  /*14950*/  MOV R107, R102 ;  /* 0x00000066006b7202 */ /* 0x000fe20000000f00 */
[----:B------:R-:W4:Y:S01]  /*14960*/  LDL.64 R14, [R1+0x60] ;  /* 0x00006000010e7983 */ /* 0x000f220000100a00 */
[----:B-1----:R-:W-:Y:S02]  /*14970*/  IMAD.MOV.U32 R3, RZ, RZ, R105 ;  /* 0x000000ffff037224 */ /* 0x002fe400078e0069 */
[----:B------:R-:W-:Y:S01]  /*14980*/  IMAD.MOV.U32 R106, RZ, RZ, R103 ;  /* 0x000000ffff6a7224 */ /* 0x000fe200078e0067 */
[----:B------:R-:W2:Y:S04]  /*14990*/  LDL R12, [R1+0x78] ;  /* 0x00007800010c7983 */ /* 0x000ea80000100800 */
[----:B------:R-:W2:Y:S04]  /*149a0*/  LDL R9, [R1+0x7c] ;  /* 0x00007c0001097983 */ /* 0x000ea80000100800 */
[----:B------:R-:W2:Y:S04]  /*149b0*/  LDL.LU R2, [R1+0x4] ;  /* 0x0000040001027983 */ /* 0x000ea80000300800 */
[----:B------:R-:W2:Y:S04]  /*149c0*/  LDL.LU R8, [R1+0x18] ;  /* 0x0000180001087983 */ /* 0x000ea80000300800 */
[----:B------:R-:W2:Y:S01]  /*149d0*/  LDL.LU.64 R6, [R1+0x10] ;  /* 0x0000100001067983 */ /* 0x000ea20000300a00 */
[----:B---3--:R-:W-:-:S03]  /*149e0*/  PRMT R0, R0, 0x7054, R0 ;  /* 0x0000705400007816 */ /* 0x008fc60000000000 */
[----:B------:R-:W3:Y:S04]  /*149f0*/  LDL.LU.64 R4, [R1+0x58] ;  /* 0x0000580001047983 */ /* 0x000ee80000300a00 */
[----:B------:R-:W3:Y:S01]  /*14a00*/  LDL.LU R11, [R1+0x8] ;  /* 0x00000800010b7983 */ /* 0x000ee20000300800 */
[----:B----4-:R-:W-:Y:S02]  /*14a10*/  MOV R16, R14 ;  /* 0x0000000e00107202 */ /* 0x010fe40000000f00 */
[----:B--2---:R-:W-:Y:S02]  /*14a20*/  MOV R14, R12 ;  /* 0x0000000c000e7202 */ /* 0x004fe40000000f00 */
[----:B------:R-:W-:Y:S01]  /*14a30*/  ISETP.GE.AND P4, PT, R9, c[0x0][0x220], PT ;  /* 0x0000880009007a0c */ /* 0x000fe20003f86270 */
[----:B---3--:R-:W-:-:S04]  /*14a40*/  IMAD.WIDE.U32 R12, R11, -0x326172a9, RZ ;  /* 0xcd9e8d570b0c7825 */ /* 0x008fc800078e00ff */
[----:B------:R-:W-:Y:S01]  /*14a50*/  IMAD.WIDE.U32 R10, R10, -0x326172a9, RZ ;  /* 0xcd9e8d570a0a7825 */ /* 0x000fe200078e00ff */
[-C--:B------:R-:W-:Y:S01]  /*14a60*/  LOP3.LUT R0, R13, R2.reuse, RZ, 0x3c, !PT ;  /* 0x000000020d007212 */ /* 0x080fe200078e3cff */
[----:B------:R1:W-:Y:S03]  /*14a70*/  STL.64 [R1+0x40], R12 ;  /* 0x0000400c01007387 */ /* 0x0003e60000100a00 */
[----:B------:R-:W-:Y:S01]  /*14a80*/  LOP3.LUT R2, R11, R2, RZ, 0x3c, !PT ;  /* 0x000000020b027212 */ /* 0x000fe200078e3cff */
[----:B------:R2:W-:Y:S01]  /*14a90*/  STL.64 [R1+0x38], R10 ;  /* 0x0000380a01007387 */ /* 0x0005e20000100a00 */
[----:B------:R-:W-:Y:S01]  /*14aa0*/  MOV R5, R7 ;  /* 0x0000000700057202 */ /* 0x000fe20000000f00 */
[----:B-1----:R-:W-:-:S04]  /*14ab0*/  IMAD.WIDE.U32 R12, R8, -0x2daee0ad, RZ ;  /* 0xd2511f53080c7825 */ /* 0x002fc800078e00ff */
[----:B--2---:R-:W-:Y:S01]  /*14ac0*/  IMAD.WIDE.U32 R10, R0, -0x2daee0ad, RZ ;  /* 0xd2511f53000a7825 */ /* 0x004fe200078e00ff */
[----:B------:R1:W-:Y:S03]  /*14ad0*/  STL.64 [R1+0x20], R12 ;  /* 0x0000200c01007387 */ /* 0x0003e60000100a00 */
[----:B------:R-:W-:Y:S01]  /*14ae0*/  IMAD.WIDE.U32 R8, R2, -0x2daee0ad, RZ ;  /* 0xd2511f5302087825 */ /* 0x000fe200078e00ff */
[----:B------:R1:W-:Y:S04]  /*14af0*/  STL.64 [R1+0x30], R10 ;  /* 0x0000300a01007387 */ /* 0x0003e80000100a00 */
[----:B------:R1:W-:Y:S04]  /*14b00*/  STL.64 [R1+0x58], R4 ;  /* 0x0000580401007387 */ /* 0x0003e80000100a00 */
[----:B------:R1:W-:Y:S01]  /*14b10*/  STL.64 [R1+0x28], R8 ;  /* 0x0000280801007387 */ /* 0x0003e20000100a00 */
[----:B------:R-:W-:Y:S01]  /*14b20*/  IMAD.MOV.U32 R17, RZ, RZ, R15 ;  /* 0x000000ffff117224 */ /* 0x000fe200078e000f */
[----:B------:R-:W-:-:S02]  /*14b30*/  ISETP.GE.AND P6, PT, R16, c[0x0][0x220], PT ;  /* 0x0000880010007a0c */ /* 0x000fc40003fc6270 */
[----:B------:R-:W-:Y:S01]  /*14b40*/  ISETP.GE.AND P5, PT, R14, c[0x0][0x220], PT ;  /* 0x000088000e007a0c */ /* 0x000fe20003fa6270 */
[----:B------:R-:W-:Y:S05]  /*14b50*/  BRA `(.L_x_398) ;  /* 0x000003e000007947 */ /* 0x000fea0003800000 */
.L_x_400:
[----:B------:R-:W2:Y:S01]  /*14b60*/  LDL.64 R232, [R1+0x70] ;  /* 0x0000700001e87983 */ /* 0x000ea20000100a00 */
[----:B------:R-:W-:Y:S03]  /*14b70*/  UIADD3 UR35, UR4, -0x2, URZ ;  /* 0xfffffffe04237890 */ /* 0x000fe6000fffe03f */
[----:B------:R-:W3:Y:S01]  /*14b80*/  LDL.64 R104, [R1+0x68] ;  /* 0x0000680001687983 */ /* 0x000ee20000100a00 */
[----:B------:R-:W-:Y:S02]  /*14b90*/  USHF.R.S32.HI UR34, URZ, 0x1f, UR35 ;  /* 0x0000001f3f227899 */ /* 0x000fe40008011423 */
[----:B------:R-:W-:Y:S01]  /*14ba0*/  ULDC.64 UR4, c[0x0][0x198] ;  /* 0x0000660000047ab9 */ /* 0x000fe20000000a00 */
[----:B------:R1:W-:Y:S01]  /*14bb0*/  @P6 STS [R222+0x6000], RZ ;  /* 0x006000ffde006388 */ /* 0x0003e20000000800 */
[----:B------:R-:W-:Y:S02]  /*14bc0*/  UIMAD UR34, UR34, UR4, URZ ;  /* 0x00000004222272a4 */ /* 0x000fe4000f8e023f */
[----:B------:R-:W-:Y:S01]  /*14bd0*/  UIMAD.WIDE.U32 UR36, UR35, UR4, URZ ;  /* 0x00000004232472a5 */ /* 0x000fe2000f8e003f */
[----:B------:R1:W-:Y:S01]  /*14be0*/  @P6 STS [R222+0x6004], RZ ;  /* 0x006004ffde006388 */ /* 0x0003e20000000800 */
[----:B------:R-:W-:Y:S03]  /*14bf0*/  UIMAD UR34, UR35, UR5, UR34 ;  /* 0x00000005232272a4 */ /* 0x000fe6000f8e0222 */
[----:B------:R1:W-:Y:S01]  /*14c00*/  @P6 STS.64 [R222+0x6008], RZ ;  /* 0x006008ffde006388 */ /* 0x0003e20000000a00 */
[----:B------:R-:W-:Y:S01]  /*14c10*/  UIADD3 UR34, UR37, UR34, URZ ;  /* 0x0000002225227290 */ /* 0x000fe2000fffe03f */
[----:B------:R-:W-:Y:S02]  /*14c20*/  IMAD.U32 R0, RZ, RZ, UR36 ;  /* 0x00000024ff007e24 */ /* 0x000fe4000f8e00ff */
[----:B------:R-:W-:Y:S03]  /*14c30*/  IMAD.U32 R102, RZ, RZ, UR36 ;  /* 0x00000024ff667e24 */ /* 0x000fe6000f8e00ff */
[----:B------:R-:W-:Y:S01]  /*14c40*/  IMAD.U32 R101, RZ, RZ, UR34 ;  /* 0x00000022ff657e24 */ /* 0x000fe2000f8e00ff */
        /* <DEDUP_REMOVED lines=47> */
.L_x_398:
[----:B-1----:R-:W2:Y:S01]  /*14f40*/  LDL.64 R4, [R1+0x58] ;  /* 0x0000580001047983 */ /* 0x002ea20000100a00 */
[----:B------:R-:W-:Y:S04]  /*14f50*/  DEPBAR.LE SB0, 0x0 ;  /* 0x000080000000791a */ /* 0x000fe80000000000 */
[----:B------:R-:W-:Y:S01]  /*14f60*/  UIADD3 UR29, UR4, -0x1, URZ ;  /* 0xffffffff041d7890 */ /* 0x000fe2000fffe03f */
[----:B------:R-:W-:Y:S01]  /*14f70*/  BAR.SYNC.DEFER_BLOCKING 0x0 ;  /* 0x0000000000007b1d */ /* 0x000fe20000010000 */
[----:B------:R-:W-:Y:S02]  /*14f80*/  IMAD.U32 R0, RZ, RZ, UR21 ;  /* 0x00000015ff007e24 */ /* 0x000fe4000f8e00ff */
[----:B------:R-:W-:Y:S02]  /*14f90*/  USHF.R.S32.HI UR34, URZ, 0x1f, UR29 ;  /* 0x0000001f3f227899 */ /* 0x000fe4000801141d */
[----:B------:R-:W-:Y:S02]  /*14fa0*/  UIMAD UR5, UR20, UR29, URZ ;  /* 0x0000001d140572a4 */ /* 0x000fe4000f8e023f */
[----:B------:R-:W-:Y:S02]  /*14fb0*/  UISETP.GT.AND UP0, UPT, UR29, UR19, UPT ;  /* 0x000000131d00728c */ /* 0x000fe4000bf04270 */
[----:B------:R-:W-:Y:S01]  /*14fc0*/  UIMAD UR5, UR34, UR21, UR5 ;  /* 0x00000015220572a4 */ /* 0x000fe2000f8e0205 */
[----:B-----5:R-:W-:Y:S06]  /*14fd0*/  @P6 STS [R222+0x9000], RZ ;  /* 0x009000ffde006388 */ /* 0x020fec0000000800 */
[----:B------:R-:W-:Y:S06]  /*14fe0*/  @P6 STS [R222+0x9004], RZ ;  /* 0x009004ffde006388 */ /* 0x000fec0000000800 */
[----:B------:R-:W-:Y:S01]  /*14ff0*/  @P6 STS.64 [R222+0x9008], RZ ;  /* 0x009008ffde006388 */ /* 0x000fe20000000a00 */
[----:B--2---:R-:W-:Y:S05]  /*15000*/  IMAD.WIDE.U32 R4, R0, UR29, R4 ;  /* 0x0000001d00047c25 */ /* 0x004fea000f8e0004 */
[C---:B------:R-:W-:Y:S02]  /*15010*/  @!P6 LEA R16, P1, R4.reuse, c[0x0][0x170], 0x1 ;  /* 0x00005c000410ea11 */ /* 0x040fe400078208ff */
[----:B------:R-:W-:Y:S02]  /*15020*/  IADD3 R2, R5, UR5, RZ ;  /* 0x0000000505027c10 */ /* 0x000fe4000fffe0ff */
        /* <DEDUP_REMOVED lines=22> */
[----:B------:R-:W-:Y:S02]  /*15190*/  @!P4 LEA.HI.X R7, R0, c[0x0][0x174], R5, 0x1, P0 ;  /* 0x00005d000007ca11 */ /* 0x000fe400000f0c05 */
[----:B------:R-:W-:Y:S03]  /*151a0*/  PLOP3.LUT P0, PT, PT, PT, UP0, 0x80, 0x0 ;  /* 0x000000000000781c */ /* 0x000fe60003f0f008 */
        /* <DEDUP_REMOVED lines=24> */
[----:B------:R-:W1:Y:S06]  /*15330*/  LDSM.16.M88.4 R48, [R217+0x6800] ;  /* 0x00680000d930783b */ /* 0x000e6c0000000200 */
        /* <DEDUP_REMOVED lines=130> */
.L_x_399:
[----:B------:R-:W2:Y:S01]  /*15b60*/  S2R R2, SR_TID.X ;  /* 0x0000000000027919 */ /* 0x000ea20000002100 */
[----:B------:R-:W-:Y:S01]  /*15b70*/  IMAD.U32 R0, RZ, RZ, UR29 ;  /* 0x0000001dff007e24 */ /* 0x000fe2000f8e00ff */
[----:B------:R-:W-:Y:S02]  /*15b80*/  USHF.L.U32 UR4, UR29, 0x1, URZ ;  /* 0x000000011d047899 */ /* 0x000fe4000800063f */
[----:B------:R-:W-:Y:S04]  /*15b90*/  UISETP.GT.AND UP0, UPT, UR29, UR19, UPT ;  /* 0x000000131d00728c */ /* 0x000fe8000bf04270 */
[----:B------:R-:W-:Y:S04]  /*15ba0*/  STL [R1+0x90], R222 ;  /* 0x000090de01007387 */ /* 0x000fe80000100800 */
[----:B------:R-:W-:Y:S04]  /*15bb0*/  STL [R1+0x8c], R221 ;  /* 0x00008cdd01007387 */ /* 0x000fe80000100800 */
[----:B------:R-:W-:Y:S04]  /*15bc0*/  STL [R1+0x88], R220 ;  /* 0x000088dc01007387 */ /* 0x000fe80000100800 */
[----:B------:R-:W-:Y:S01]  /*15bd0*/  STL [R1+0x84], R219 ;  /* 0x000084db01007387 */ /* 0x000fe20000100800 */
[----:B--2---:R-:W-:Y:S03]  /*15be0*/  IMAD.SHL.U32 R2, R2, 0x2, RZ ;  /* 0x0000000202027824 */ /* 0x004fe600078e00ff */
[----:B------:R2:W-:Y:S02]  /*15bf0*/  STL [R1+0x80], R217 ;  /* 0x000080d901007387 */ /* 0x0005e40000100800 */
[----:B------:R-:W-:Y:S02]  /*15c00*/  LOP3.LUT R2, R2, 0x6, RZ, 0xc0, !PT ;  /* 0x0000000602027812 */ /* 0x000fe400078ec0ff */
[----:B------:R-:W3:Y:S03]  /*15c10*/  LDL.64 R234, [R1+0x20] ;  /* 0x0000200001ea7983 */ /* 0x000ee60000100a00 */
[----:B------:R-:W-:Y:S03]  /*15c20*/  IMAD R0, R0, 0x40, R2 ;  /* 0x0000004000007824 */ /* 0x000fe600078e0202 */
[----:B------:R-:W-:Y:S02]  /*15c30*/  STL [R1+0x94], R226 ;  /* 0x000094e201007387 */ /* 0x000fe40000100800 */
[C---:B------:R-:W-:Y:S02]  /*15c40*/  IADD3 R2, R0.reuse, 0x1, RZ ;  /* 0x0000000100027810 */ /* 0x040fe40007ffe0ff */
[----:B------:R4:W-:Y:S01]  /*15c50*/  STL [R1+0x98], R225 ;  /* 0x000098e101007387 */ /* 0x0009e20000100800 */
[-C--:B------:R-:W-:Y:S02]  /*15c60*/  ISETP.GE.AND P3, PT, R0, R226.reuse, PT ;  /* 0x000000e20000720c */ /* 0x080fe40003f66270 */
[C---:B------:R-:W-:Y:S01]  /*15c70*/  ISETP.GE.AND P2, PT, R2.reuse, R226, PT ;  /* 0x000000e20200720c */ /* 0x040fe20003f46270 */
[----:B------:R-:W-:Y:S01]  /*15c80*/  STL [R1+0x9c], R230 ;  /* 0x00009ce601007387 */ /* 0x000fe20000100800 */
[-C--:B------:R-:W-:Y:S02]  /*15c90*/  ISETP.GE.AND P0, PT, R2, R225.reuse, PT ;  /* 0x000000e10200720c */ /* 0x080fe40003f06270 */
[C---:B------:R-:W-:Y:S02]  /*15ca0*/  ISETP.GE.AND P1, PT, R0.reuse, R225, PT ;  /* 0x000000e10000720c */ /* 0x040fe40003f26270 */
[-C--:B------:R-:W-:Y:S02]  /*15cb0*/  ISETP.GE.OR P3, PT, R0, R230.reuse, !P3 ;  /* 0x000000e60000720c */ /* 0x080fe40005f66670 */
[C---:B------:R-:W-:Y:S02]  /*15cc0*/  ISETP.GE.OR P2, PT, R2.reuse, R230, !P2 ;  /* 0x000000e60200720c */ /* 0x040fe40005746670 */
[-C--:B------:R-:W-:Y:S02]  /*15cd0*/  ISETP.GE.OR P0, PT, R2, R229.reuse, !P0 ;  /* 0x000000e50200720c */ /* 0x080fe40004706670 */
[C---:B-1----:R-:W-:Y:S02]  /*15ce0*/  IADD3 R104, R0.reuse, 0x8, RZ ;  /* 0x0000000800687810 */ /* 0x042fe40007ffe0ff */
[C---:B------:R-:W-:Y:S02]  /*15cf0*/  IADD3 R103, R0.reuse, 0x9, RZ ;  /* 0x0000000900677810 */ /* 0x040fe40007ffe0ff */
[----:B------:R-:W-:Y:S02]  /*15d00*/  ISETP.GE.OR P1, PT, R0, R229, !P1 ;  /* 0x000000e50000720c */ /* 0x000fe40004f26670 */
[----:B------:R-:W-:Y:S02]  /*15d10*/  FSEL R177, R4, -INF , !P3 ;  /* 0xff80000004b17808 */ /* 0x000fe40005800000 */
[CC--:B------:R-:W-:Y:S02]  /*15d20*/  ISETP.GE.AND P3, PT, R104.reuse, R226.reuse, PT ;  /* 0x000000e26800720c */ /* 0x0c0fe40003f66270 */
[----:B------:R-:W-:Y:S02]  /*15d30*/  FSEL R179, R5, -INF , !P2 ;  /* 0xff80000005b37808 */ /* 0x000fe40005000000 */
[----:B------:R-:W-:Y:S02]  /*15d40*/  ISETP.GE.AND P2, PT, R103, R226, PT ;  /* 0x000000e26700720c */ /* 0x000fe40003f46270 */
[----:B------:R-:W-:Y:S02]  /*15d50*/  FSEL R180, R7, -INF , !P0 ;  /* 0xff80000007b47808 */ /* 0x000fe40004000000 */
[CC--:B------:R-:W-:Y:S02]  /*15d60*/  ISETP.GE.AND P0, PT, R103.reuse, R225.reuse, PT ;  /* 0x000000e16700720c */ /* 0x0c0fe40003f06270 */
[-C--:B------:R-:W-:Y:S02]  /*15d70*/  ISETP.GE.OR P3, PT, R104, R230.reuse, !P3 ;  /* 0x000000e66800720c */ /* 0x080fe40005f66670 */
[C---:B------:R-:W-:Y:S02]  /*15d80*/  ISETP.GE.OR P2, PT, R103.reuse, R230, !P2 ;  /* 0x000000e66700720c */ /* 0x040fe40005746670 */
[----:B------:R-:W-:Y:S02]  /*15d90*/  FSEL R178, R6, -INF , !P1 ;  /* 0xff80000006b27808 */ /* 0x000fe40004800000 */
[----:B------:R-:W-:Y:S02]  /*15da0*/  ISETP.GE.AND P1, PT, R104, R225, PT ;  /* 0x000000e16800720c */ /* 0x000fe40003f26270 */
[C---:B------:R-:W-:Y:S02]  /*15db0*/  IADD3 R102, R0.reuse, 0x10, RZ ;  /* 0x0000001000667810 */ /* 0x040fe40007ffe0ff */
[----:B------:R-:W-:Y:S02]  /*15dc0*/  IADD3 R101, R0, 0x11, RZ ;  /* 0x0000001100657810 */ /* 0x000fe40007ffe0ff */
[-C--:B------:R-:W-:Y:S02]  /*15dd0*/  ISETP.GE.OR P0, PT, R103, R229.reuse, !P0 ;  /* 0x000000e56700720c */ /* 0x080fe40004706670 */
[----:B------:R-:W-:Y:S02]  /*15de0*/  ISETP.GE.OR P1, PT, R104, R229, !P1 ;  /* 0x000000e56800720c */ /* 0x000fe40004f26670 */
[----:B------:R-:W-:Y:S02]  /*15df0*/  FSEL R109, R16, -INF , !P3 ;  /* 0xff800000106d7808 */ /* 0x000fe40005800000 */
[-C--:B------:R-:W-:Y:S02]  /*15e00*/  ISETP.GE.AND P3, PT, R102, R226.reuse, PT ;  /* 0x000000e26600720c */ /* 0x080fe40003f66270 */
[----:B------:R-:W-:Y:S02]  /*15e10*/  FSEL R110, R17, -INF , !P2 ;  /* 0xff800000116e7808 */ /* 0x000fe40005000000 */
[----:B------:R-:W-:Y:S02]  /*15e20*/  ISETP.GE.AND P2, PT, R101, R226, PT ;  /* 0x000000e26500720c */ /* 0x000fe40003f46270 */
[----:B------:R-:W-:Y:S02]  /*15e30*/  FSEL R111, R19, -INF , !P0 ;  /* 0xff800000136f7808 */ /* 0x000fe40004000000 */
[C---:B------:R-:W-:Y:S02]  /*15e40*/  ISETP.GE.AND P0, PT, R101.reuse, R225, PT ;  /* 0x000000e16500720c */ /* 0x040fe40003f06270 */
[----:B------:R-:W-:Y:S02]  /*15e50*/  FSEL R176, R18, -INF , !P1 ;  /* 0xff80000012b07808 */ /* 0x000fe40004800000 */
[-C--:B------:R-:W-:Y:S02]  /*15e60*/  ISETP.GE.OR P3, PT, R102, R230.reuse, !P3 ;  /* 0x000000e66600720c */ /* 0x080fe40005f66670 */
[C---:B------:R-:W-:Y:S02]  /*15e70*/  ISETP.GE.OR P2, PT, R101.reuse, R230, !P2 ;  /* 0x000000e66500720c */ /* 0x040fe40005746670 */
[----:B------:R-:W-:Y:S02]  /*15e80*/  ISETP.GE.OR P0, PT, R101, R229, !P0 ;  /* 0x000000e56500720c */ /* 0x000fe40004706670 */
[C---:B------:R-:W-:Y:S02]  /*15e90*/  IADD3 R19, R0.reuse, 0x18, RZ ;  /* 0x0000001800137810 */ /* 0x040fe40007ffe0ff */
[----:B------:R-:W-:Y:S02]  /*15ea0*/  IADD3 R18, R0, 0x19, RZ ;  /* 0x0000001900127810 */ /* 0x000fe40007ffe0ff */
[----:B------:R-:W-:Y:S02]  /*15eb0*/  FSEL R206, R20, -INF , !P3 ;  /* 0xff80000014ce7808 */ /* 0x000fe40005800000 */
[----:B------:R-:W-:Y:S02]  /*15ec0*/  FSEL R208, R21, -INF , !P2 ;  /* 0xff80000015d07808 */ /* 0x000fe40005000000 */
[----:B------:R-:W-:Y:S02]  /*15ed0*/  FSEL R212, R23, -INF , !P0 ;  /* 0xff80000017d47808 */ /* 0x000fe40004000000 */
[CC--:B------:R-:W-:Y:S02]  /*15ee0*/  ISETP.GE.AND P3, PT, R19.reuse, R226.reuse, PT ;  /* 0x000000e21300720c */ /* 0x0c0fe40003f66270 */
[C---:B------:R-:W-:Y:S02]  /*15ef0*/  ISETP.GE.AND P2, PT, R18.reuse, R226, PT ;  /* 0x000000e21200720c */ /* 0x040fe40003f46270 */
[C---:B------:R-:W-:Y:S02]  /*15f00*/  ISETP.GE.AND P0, PT, R18.reuse, R225, PT ;  /* 0x000000e11200720c */ /* 0x040fe40003f06270 */
[-C--:B------:R-:W-:Y:S02]  /*15f10*/  ISETP.GE.OR P3, PT, R19, R230.reuse, !P3 ;  /* 0x000000e61300720c */ /* 0x080fe40005f66670 */
[----:B------:R-:W-:Y:S02]  /*15f20*/  ISETP.GE.OR P2, PT, R18, R230, !P2 ;  /* 0x000000e61200720c */ /* 0x000fe40005746670 */
[C---:B------:R-:W-:Y:S02]  /*15f30*/  IADD3 R17, R0.reuse, 0x20, RZ ;  /* 0x0000002000117810 */ /* 0x040fe40007ffe0ff */
[----:B------:R-:W-:Y:S02]  /*15f40*/  IADD3 R16, R0, 0x21, RZ ;  /* 0x0000002100107810 */ /* 0x000fe40007ffe0ff */
[----:B------:R-:W-:Y:S02]  /*15f50*/  ISETP.GE.OR P0, PT, R18, R229, !P0 ;  /* 0x000000e51200720c */ /* 0x000fe40004706670 */
[----:B------:R-:W-:Y:S02]  /*15f60*/  FSEL R202, R32, -INF , !P3 ;  /* 0xff80000020ca7808 */ /* 0x000fe40005800000 */
[-C--:B------:R-:W-:Y:S02]  /*15f70*/  ISETP.GE.AND P3, PT, R17, R226.reuse, PT ;  /* 0x000000e21100720c */ /* 0x080fe40003f66270 */
[----:B------:R-:W-:Y:S02]  /*15f80*/  FSEL R203, R33, -INF , !P2 ;  /* 0xff80000021cb7808 */ /* 0x000fe40005000000 */
[C---:B------:R-:W-:Y:S02]  /*15f90*/  ISETP.GE.AND P2, PT, R16.reuse, R226, PT ;  /* 0x000000e21000720c */ /* 0x040fe40003f46270 */
[----:B------:R-:W-:Y:S02]  /*15fa0*/  FSEL R205, R35, -INF , !P0 ;  /* 0xff80000023cd7808 */ /* 0x000fe40004000000 */
[C---:B------:R-:W-:Y:S02]  /*15fb0*/  ISETP.GE.AND P0, PT, R16.reuse, R225, PT ;  /* 0x000000e11000720c */ /* 0x040fe40003f06270 */
        /* <DEDUP_REMOVED lines=8> */
[-C--:B------:R-:W-:Y:S02]  /*16040*/  ISETP.GE.AND P1, PT, R102, R225.reuse, PT ;  /* 0x000000e16600720c */ /* 0x080fe40003f26270 */
[CC--:B------:R-:W-:Y:S02]  /*16050*/  ISETP.GE.AND P3, PT, R7.reuse, R226.reuse, PT ;  /* 0x000000e20700720c */ /* 0x0c0fe40003f66270 */
[C---:B------:R-:W-:Y:S02]  /*16060*/  ISETP.GE.AND P2, PT, R6.reuse, R226, PT ;  /* 0x000000e20600720c */ /* 0x040fe40003f46270 */
[----:B------:R-:W-:Y:S02]  /*16070*/  ISETP.GE.AND P0, PT, R6, R225, PT ;  /* 0x000000e10600720c */ /* 0x000fe40003f06270 */
[----:B------:R-:W-:Y:S02]  /*16080*/  IADD3 R5, R0, 0x30, RZ ;  /* 0x0000003000057810 */ /* 0x000fe40007ffe0ff */
[-C--:B------:R-:W-:Y:S02]  /*16090*/  ISETP.GE.OR P3, PT, R7, R230.reuse, !P3 ;  /* 0x000000e60700720c */ /* 0x080fe40005f66670 */
[C---:B------:R-:W-:Y:S02]  /*160a0*/  ISETP.GE.OR P2, PT, R6.reuse, R230, !P2 ;  /* 0x000000e60600720c */ /* 0x040fe40005746670 */
[-C--:B------:R-:W-:Y:S02]  /*160b0*/  ISETP.GE.OR P0, PT, R6, R229.reuse, !P0 ;  /* 0x000000e50600720c */ /* 0x080fe40004706670 */
[----:B------:R-:W-:Y:S02]  /*160c0*/  ISETP.GE.OR P1, PT, R102, R229, !P1 ;  /* 0x000000e56600720c */ /* 0x000fe40004f26670 */
[----:B------:R-:W-:Y:S02]  /*160d0*/  IADD3 R4, R0, 0x31, RZ ;  /* 0x0000003100047810 */ /* 0x000fe40007ffe0ff */
[----:B------:R-:W-:Y:S02]  /*160e0*/  FSEL R239, R51, -INF , !P0 ;  /* 0xff80000033ef7808 */ /* 0x000fe40004000000 */
[----:B------:R-:W-:Y:S02]  /*160f0*/  FSEL R210, R22, -INF , !P1 ;  /* 0xff80000016d27808 */ /* 0x000fe40004800000 */
[-C--:B------:R-:W-:Y:S02]  /*16100*/  ISETP.GE.AND P1, PT, R19, R225.reuse, PT ;  /* 0x000000e11300720c */ /* 0x080fe40003f26270 */
[----:B------:R-:W-:Y:S02]  /*16110*/  ISETP.GE.AND P0, PT, R4, R225, PT ;  /* 0x000000e10400720c */ /* 0x000fe40003f06270 */
[----:B------:R-:W-:Y:S02]  /*16120*/  FSEL R233, R48, -INF , !P3 ;  /* 0xff80000030e97808 */ /* 0x000fe40005800000 */
[-C--:B------:R-:W-:Y:S01]  /*16130*/  ISETP.GE.AND P3, PT, R5, R226.reuse, PT ;  /* 0x000000e20500720c */ /* 0x080fe20003f66270 */
[----:B------:R-:W1:Y:S01]  /*16140*/  LDC.U8 R48, c[0x0][0x2d8] ;  /* 0x0000b600ff307b82 */ /* 0x000e620000000000 */
[----:B------:R-:W-:Y:S02]  /*16150*/  FSEL R236, R49, -INF , !P2 ;  /* 0xff80000031ec7808 */ /* 0x000fe40005000000 */
[C---:B------:R-:W-:Y:S02]  /*16160*/  ISETP.GE.AND P2, PT, R4.reuse, R226, PT ;  /* 0x000000e20400720c */ /* 0x040fe40003f46270 */
[-C--:B------:R-:W-:Y:S02]  /*16170*/  ISETP.GE.OR P3, PT, R5, R230.reuse, !P3 ;  /* 0x000000e60500720c */ /* 0x080fe40005f66670 */
[C---:B------:R-:W-:Y:S01]  /*16180*/  ISETP.GE.OR P2, PT, R4.reuse, R230, !P2 ;  /* 0x000000e60400720c */ /* 0x040fe20005746670 */
[----:B------:R-:W1:Y:S01]  /*16190*/  LDC.U8 R49, c[0x0][0x2d8] ;  /* 0x0000b600ff317b82 */ /* 0x000e620000000000 */
[-C--:B------:R-:W-:Y:S02]  /*161a0*/  ISETP.GE.OR P0, PT, R4, R229.reuse, !P0 ;  /* 0x000000e50400720c */ /* 0x080fe40004706670 */
[----:B------:R-:W-:Y:S02]  /*161b0*/  ISETP.GE.OR P1, PT, R19, R229, !P1 ;  /* 0x000000e51300720c */ /* 0x000fe40004f26670 */
[----:B------:R-:W-:Y:S02]  /*161c0*/  FSEL R55, R55, -INF , !P0 ;  /* 0xff80000037377808 */ /* 0x000fe40004000000 */
[----:B------:R-:W-:Y:S02]  /*161d0*/  FSEL R246, R52, -INF , !P3 ;  /* 0xff80000034f67808 */ /* 0x000fe40005800000 */
[----:B------:R-:W-:Y:S02]  /*161e0*/  FSEL R53, R53, -INF , !P2 ;  /* 0xff80000035357808 */ /* 0x000fe40005000000 */
[----:B------:R-:W-:Y:S02]  /*161f0*/  FSEL R204, R34, -INF , !P1 ;  /* 0xff80000022cc7808 */ /* 0x000fe40004800000 */
[C---:B------:R-:W-:Y:S02]  /*16200*/  ISETP.GE.AND P1, PT, R17.reuse, R225, PT ;  /* 0x000000e11100720c */ /* 0x040fe40003f26270 */
[-C--:B------:R-:W-:Y:S02]  /*16210*/  ISETP.GE.AND P2, PT, R2, R224.reuse, PT ;  /* 0x000000e00200720c */ /* 0x080fe40003f46270 */
[----:B------:R-:W-:Y:S02]  /*16220*/  ISETP.GE.AND P3, PT, R0, R224, PT ;  /* 0x000000e00000720c */ /* 0x000fe40003f66270 */
[C---:B------:R-:W-:Y:S02]  /*16230*/  ISETP.GE.AND P0, PT, R2.reuse, R223, PT ;  /* 0x000000df0200720c */ /* 0x040fe40003f06270 */
[----:B------:R-:W-:Y:S02]  /*16240*/  ISETP.GE.OR P1, PT, R17, R229, !P1 ;  /* 0x000000e51100720c */ /* 0x000fe40004f26670 */
[-C--:B------:R-:W-:Y:S02]  /*16250*/  ISETP.GE.OR P2, PT, R2, R228.reuse, !P2 ;  /* 0x000000e40200720c */ /* 0x080fe40005746670 */
[----:B------:R-:W-:Y:S02]  /*16260*/  ISETP.GE.OR P3, PT, R0, R228, !P3 ;  /* 0x000000e40000720c */ /* 0x000fe40005f66670 */
[----:B------:R-:W-:Y:S02]  /*16270*/  ISETP.GE.OR P0, PT, R2, R227, !P0 ;  /* 0x000000e30200720c */ /* 0x000fe40004706670 */
[----:B------:R-:W-:Y:S02]  /*16280*/  IADD3 R2, R0, 0x38, RZ ;  /* 0x0000003800027810 */ /* 0x000fe40007ffe0ff */
[----:B------:R-:W-:Y:S02]  /*16290*/  FSEL R244, R38, -INF , !P1 ;  /* 0xff80000026f47808 */ /* 0x000fe40004800000 */
[----:B------:R-:W-:Y:S01]  /*162a0*/  FSEL R20, R8, -INF , !P3 ;  /* 0xff80000008147808 */ /* 0x000fe20005800000 */
[----:B------:R-:W-:Y:S01]  /*162b0*/  LDSM.16.MT88.4 R36, [R218+0x9000] ;  /* 0x00900000da24783b */ /* 0x000fe20000004200 */
[C---:B------:R-:W-:Y:S02]  /*162c0*/  ISETP.GE.AND P1, PT, R7.reuse, R225, PT ;  /* 0x000000e10700720c */ /* 0x040fe40003f26270 */
[C---:B------:R-:W-:Y:S02]  /*162d0*/  ISETP.GE.AND P3, PT, R2.reuse, R226, PT ;  /* 0x000000e20200720c */ /* 0x040fe40003f66270 */
[----:B------:R-:W-:Y:S02]  /*162e0*/  ISETP.GE.OR P1, PT, R7, R229, !P1 ;  /* 0x000000e50700720c */ /* 0x000fe40004f26670 */
[----:B------:R-:W-:Y:S02]  /*162f0*/  ISETP.GE.OR P3, PT, R2, R230, !P3 ;  /* 0x000000e60200720c */ /* 0x000fe40005f66670 */
[----:B------:R-:W-:Y:S02]  /*16300*/  FSEL R238, R50, -INF , !P1 ;  /* 0xff80000032ee7808 */ /* 0x000fe40004800000 */
[----:B--2---:R-:W-:Y:S01]  /*16310*/  FSEL R217, R64, -INF , !P3 ;  /* 0xff80000040d97808 */ /* 0x004fe20005800000 */
[----:B------:R-:W2:Y:S01]  /*16320*/  LDL.64 R50, [R1+0x38] ;  /* 0x0000380001327983 */ /* 0x000ea20000100a00 */
[C---:B------:R-:W-:Y:S02]  /*16330*/  ISETP.GE.AND P1, PT, R5.reuse, R225, PT ;  /* 0x000000e10500720c */ /* 0x040fe40003f26270 */
[C---:B------:R-:W-:Y:S02]  /*16340*/  ISETP.GE.AND P3, PT, R104.reuse, R224, PT ;  /* 0x000000e06800720c */ /* 0x040fe40003f66270 */
[----:B------:R-:W-:Y:S02]  /*16350*/  ISETP.GE.OR P1, PT, R5, R229, !P1 ;  /* 0x000000e50500720c */ /* 0x000fe40004f26670 */
[----:B------:R-:W-:Y:S02]  /*16360*/  ISETP.GE.OR P3, PT, R104, R228, !P3 ;  /* 0x000000e46800720c */ /* 0x000fe40005f66670 */
[----:B------:R-:W-:Y:S02]  /*16370*/  FSEL R250, R54, -INF , !P1 ;  /* 0xff80000036fa7808 */ /* 0x000fe40004800000 */
[----:B------:R-:W-:Y:S02]  /*16380*/  FSEL R23, R12, -INF , !P3 ;  /* 0xff8000000c177808 */ /* 0x000fe40005800000 */
[----:B------:R-:W-:Y:S02]  /*16390*/  ISETP.GE.AND P1, PT, R0, R223, PT ;  /* 0x000000df0000720c */ /* 0x000fe40003f26270 */
[----:B------:R-:W-:Y:S02]  /*163a0*/  ISETP.GE.AND P3, PT, R102, R224, PT ;  /* 0x000000e06600720c */ /* 0x000fe40003f66270 */
[----:B------:R-:W-:Y:S02]  /*163b0*/  ISETP.GE.OR P1, PT, R0, R227, !P1 ;  /* 0x000000e30000720c */ /* 0x000fe40004f26670 */
[----:B------:R-:W-:Y:S02]  /*163c0*/  ISETP.GE.OR P3, PT, R102, R228, !P3 ;  /* 0x000000e46600720c */ /* 0x000fe40005f66670 */
[----:B------:R-:W-:Y:S02]  /*163d0*/  FSEL R22, R10, -INF , !P1 ;  /* 0xff8000000a167808 */ /* 0x000fe40004800000 */
[----:B------:R-:W-:Y:S02]  /*163e0*/  ISETP.GE.AND P1, PT, R2, R225, PT ;  /* 0x000000e10200720c */ /* 0x000fe40003f26270 */
[----:B------:R-:W-:Y:S02]  /*163f0*/  FSEL R214, R24, -INF , !P3 ;  /* 0xff80000018d67808 */ /* 0x000fe40005800000 */
[C---:B------:R-:W-:Y:S02]  /*16400*/  ISETP.GE.AND P3, PT, R19.reuse, R224, PT ;  /* 0x000000e01300720c */ /* 0x040fe40003f66270 */
[----:B------:R-:W-:Y:S02]  /*16410*/  IADD3 R0, R0, 0x39, RZ ;  /* 0x0000003900007810 */ /* 0x000fe40007ffe0ff */
[----:B------:R-:W-:Y:S02]  /*16420*/  ISETP.GE.OR P1, PT, R2, R229, !P1 ;  /* 0x000000e50200720c */ /* 0x000fe40004f26670 */
[----:B------:R-:W-:Y:S02]  /*16430*/  ISETP.GE.OR P3, PT, R19, R228, !P3 ;  /* 0x000000e41300720c */ /* 0x000fe40005f66670 */
[----:B------:R-:W-:Y:S02]  /*16440*/  FSEL R21, R9, -INF , !P2 ;  /* 0xff80000009157808 */ /* 0x000fe40005000000 */
[----:B------:R-:W-:Y:S02]  /*16450*/  ISETP.GE.AND P2, PT, R0, R226, PT ;  /* 0x000000e20000720c */ /* 0x000fe40003f46270 */
[----:B------:R-:W-:Y:S02]  /*16460*/  FSEL R237, R66, -INF , !P1 ;  /* 0xff80000042ed7808 */ /* 0x000fe40004800000 */
[----:B------:R-:W-:Y:S02]  /*16470*/  FSEL R207, R28, -INF , !P3 ;  /* 0xff8000001ccf7808 */ /* 0x000fe40005800000 */
[-C--:B------:R-:W-:Y:S02]  /*16480*/  ISETP.GE.AND P3, PT, R17, R224.reuse, PT ;  /* 0x000000e01100720c */ /* 0x080fe40003f66270 */
[----:B------:R-:W-:Y:S02]  /*16490*/  ISETP.GE.AND P1, PT, R103, R224, PT ;  /* 0x000000e06700720c */ /* 0x000fe40003f26270 */
[C---:B------:R-:W-:Y:S02]  /*164a0*/  ISETP.GE.OR P2, PT, R0.reuse, R230, !P2 ;  /* 0x000000e60000720c */ /* 0x040fe40005746670 */
[-C--:B------:R-:W-:Y:S02]  /*164b0*/  ISETP.GE.OR P3, PT, R17, R228.reuse, !P3 ;  /* 0x000000e41100720c */ /* 0x080fe40005f66670 */
[----:B------:R-:W-:Y:S02]  /*164c0*/  ISETP.GE.OR P1, PT, R103, R228, !P1 ;  /* 0x000000e46700720c */ /* 0x000fe40004f26670 */
[----:B------:R-:W-:Y:S02]  /*164d0*/  FSEL R32, R11, -INF , !P0 ;  /* 0xff8000000b207808 */ /* 0x000fe40004000000 */
[----:B------:R-:W-:Y:S02]  /*164e0*/  ISETP.GE.AND P0, PT, R0, R225, PT ;  /* 0x000000e10000720c */ /* 0x000fe40003f06270 */
[----:B----4-:R-:W-:Y:S01]  /*164f0*/  FSEL R225, R65, -INF , !P2 ;  /* 0xff80000041e17808 */ /* 0x010fe20005000000 */
[----:B------:R-:W-:Y:S01]  /*16500*/  IMAD.MOV.U32 R65, RZ, RZ, R53 ;  /* 0x000000ffff417224 */ /* 0x000fe200078e0035 */
[----:B------:R-:W-:Y:S02]  /*16510*/  FSEL R242, R40, -INF , !P3 ;  /* 0xff80000028f27808 */ /* 0x000fe40005800000 */
[----:B------:R-:W-:Y:S02]  /*16520*/  FSEL R33, R13, -INF , !P1 ;  /* 0xff8000000d217808 */ /* 0x000fe40004800000 */
[-C--:B------:R-:W-:Y:S02]  /*16530*/  ISETP.GE.AND P1, PT, R101, R224.reuse, PT ;  /* 0x000000e06500720c */ /* 0x080fe40003f26270 */
[----:B------:R-:W-:Y:S02]  /*16540*/  ISETP.GE.AND P3, PT, R7, R224, PT ;  /* 0x000000e00700720c */ /* 0x000fe40003f66270 */
[----:B------:R-:W-:Y:S02]  /*16550*/  ISETP.GE.AND P2, PT, R104, R223, PT ;  /* 0x000000df6800720c */ /* 0x000fe40003f46270 */
[----:B------:R-:W-:Y:S02]  /*16560*/  ISETP.GE.OR P0, PT, R0, R229, !P0 ;  /* 0x000000e50000720c */ /* 0x000fe40004706670 */
[-C--:B------:R-:W-:Y:S02]  /*16570*/  ISETP.GE.OR P1, PT, R101, R228.reuse, !P1 ;  /* 0x000000e46500720c */ /* 0x080fe40004f26670 */
[----:B------:R-:W-:Y:S02]  /*16580*/  ISETP.GE.OR P3, PT, R7, R228, !P3 ;  /* 0x000000e40700720c */ /* 0x000fe40005f66670 */
[----:B------:R-:W-:Y:S02]  /*16590*/  ISETP.GE.OR P2, PT, R104, R227, !P2 ;  /* 0x000000e36800720c */ /* 0x000fe40005746670 */
[----:B------:R-:W-:Y:S02]  /*165a0*/  FSEL R220, R67, -INF , !P0 ;  /* 0xff80000043dc7808 */ /* 0x000fe40004000000 */
[-C--:B------:R-:W-:Y:S02]  /*165b0*/  ISETP.GE.AND P0, PT, R103, R223.reuse, PT ;  /* 0x000000df6700720c */ /* 0x080fe40003f06270 */
[----:B------:R-:W-:Y:S02]  /*165c0*/  FSEL R215, R25, -INF , !P1 ;  /* 0xff80000019d77808 */ /* 0x000fe40004800000 */
[----:B------:R-:W-:Y:S02]  /*165d0*/  FSEL R252, R44, -INF , !P3 ;  /* 0xff8000002cfc7808 */ /* 0x000fe40005800000 */
[----:B------:R-:W-:Y:S02]  /*165e0*/  ISETP.GE.AND P3, PT, R5, R224, PT ;  /* 0x000000e00500720c */ /* 0x000fe40003f66270 */
[----:B------:R-:W-:Y:S02]  /*165f0*/  FSEL R34, R14, -INF , !P2 ;  /* 0xff8000000e227808 */ /* 0x000fe40005000000 */
[CC--:B------:R-:W-:Y:S02]  /*16600*/  ISETP.GE.AND P2, PT, R102.reuse, R223.reuse, PT ;  /* 0x000000df6600720c */ /* 0x0c0fe40003f46270 */
[----:B------:R-:W-:Y:S02]  /*16610*/  ISETP.GE.AND P1, PT, R19, R223, PT ;  /* 0x000000df1300720c */ /* 0x000fe40003f26270 */
[-C--:B------:R-:W-:Y:S02]  /*16620*/  ISETP.GE.OR P0, PT, R103, R227.reuse, !P0 ;  /* 0x000000e36700720c */ /* 0x080fe40004706670 */
[----:B------:R-:W-:Y:S02]  /*16630*/  ISETP.GE.OR P3, PT, R5, R228, !P3 ;  /* 0x000000e40500720c */ /* 0x000fe40005f66670 */
[-C--:B------:R-:W-:Y:S02]  /*16640*/  ISETP.GE.OR P2, PT, R102, R227.reuse, !P2 ;  /* 0x000000e36600720c */ /* 0x080fe40005746670 */
[----:B------:R-:W-:Y:S02]  /*16650*/  ISETP.GE.OR P1, PT, R19, R227, !P1 ;  /* 0x000000e31300720c */ /* 0x000fe40004f26670 */
[----:B------:R-:W-:Y:S02]  /*16660*/  FSEL R15, R15, -INF , !P0 ;  /* 0xff8000000f0f7808 */ /* 0x000fe40004000000 */
[C---:B------:R-:W-:Y:S02]  /*16670*/  ISETP.GE.AND P0, PT, R101.reuse, R223, PT ;  /* 0x000000df6500720c */ /* 0x040fe40003f06270 */
[----:B------:R-:W-:Y:S02]  /*16680*/  FSEL R211, R30, -INF , !P1 ;  /* 0xff8000001ed37808 */ /* 0x000fe40004800000 */
[-C--:B------:R-:W-:Y:S02]  /*16690*/  ISETP.GE.AND P1, PT, R16, R224.reuse, PT ;  /* 0x000000e01000720c */ /* 0x080fe40003f26270 */
[----:B------:R-:W-:Y:S02]  /*166a0*/  FSEL R56, R56, -INF , !P3 ;  /* 0xff80000038387808 */ /* 0x000fe40005800000 */
[-C--:B------:R-:W-:Y:S02]  /*166b0*/  ISETP.GE.AND P3, PT, R2, R224.reuse, PT ;  /* 0x000000e00200720c */ /* 0x080fe40003f66270 */
[----:B------:R-:W-:Y:S02]  /*166c0*/  FSEL R231, R26, -INF , !P2 ;  /* 0xff8000001ae77808 */ /* 0x000fe40005000000 */
[----:B------:R-:W-:Y:S02]  /*166d0*/  ISETP.GE.AND P2, PT, R18, R224, PT ;  /* 0x000000e01200720c */ /* 0x000fe40003f46270 */
[----:B------:R-:W-:Y:S02]  /*166e0*/  ISETP.GE.OR P0, PT, R101, R227, !P0 ;  /* 0x000000e36500720c */ /* 0x000fe40004706670 */
[-C--:B------:R-:W-:Y:S02]  /*166f0*/  ISETP.GE.OR P1, PT, R16, R228.reuse, !P1 ;  /* 0x000000e41000720c */ /* 0x080fe40004f26670 */
[-C--:B------:R-:W-:Y:S02]  /*16700*/  ISETP.GE.OR P3, PT, R2, R228.reuse, !P3 ;  /* 0x000000e40200720c */ /* 0x080fe40005f66670 */
[C---:B------:R-:W-:Y:S02]  /*16710*/  ISETP.GE.OR P2, PT, R18.reuse, R228, !P2 ;  /* 0x000000e41200720c */ /* 0x040fe40005746670 */
[----:B------:R-:W-:Y:S02]  /*16720*/  FSEL R232, R27, -INF , !P0 ;  /* 0xff8000001be87808 */ /* 0x000fe40004000000 */
[----:B------:R-:W-:Y:S02]  /*16730*/  ISETP.GE.AND P0, PT, R18, R223, PT ;  /* 0x000000df1200720c */ /* 0x000fe40003f06270 */
[----:B------:R-:W-:Y:S02]  /*16740*/  FSEL R245, R41, -INF , !P1 ;  /* 0xff80000029f57808 */ /* 0x000fe40004800000 */
[----:B------:R-:W-:Y:S01]  /*16750*/  FSEL R209, R29, -INF , !P2 ;  /* 0xff8000001dd17808 */ /* 0x000fe20005000000 */
[----:B------:R-:W4:Y:S01]  /*16760*/  LDL.64 R40, [R1+0x40] ;  /* 0x0000400001287983 */ /* 0x000f220000100a00 */
[----:B------:R-:W-:Y:S02]  /*16770*/  FSEL R29, R60, -INF , !P3 ;  /* 0xff8000003c1d7808 */ /* 0x000fe40005800000 */
[----:B------:R-:W-:Y:S02]  /*16780*/  ISETP.GE.AND P3, PT, R0, R224, PT ;  /* 0x000000e00000720c */ /* 0x000fe40003f66270 */
[----:B------:R-:W-:Y:S02]  /*16790*/  ISETP.GE.OR P0, PT, R18, R227, !P0 ;  /* 0x000000e31200720c */ /* 0x000fe40004706670 */
[----:B------:R-:W-:Y:S02]  /*167a0*/  ISETP.GE.OR P3, PT, R0, R228, !P3 ;  /* 0x000000e40000720c */ /* 0x000fe40005f66670 */
[-C--:B------:R-:W-:Y:S02]  /*167b0*/  ISETP.GE.AND P2, PT, R17, R223.reuse, PT ;  /* 0x000000df1100720c */ /* 0x080fe40003f46270 */
[----:B------:R-:W-:Y:S02]  /*167c0*/  FSEL R213, R31, -INF , !P0 ;  /* 0xff8000001fd57808 */ /* 0x000fe40004000000 */
[C---:B------:R-:W-:Y:S02]  /*167d0*/  ISETP.GE.AND P0, PT, R16.reuse, R223, PT ;  /* 0x000000df1000720c */ /* 0x040fe40003f06270 */
[----:B------:R-:W-:Y:S02]  /*167e0*/  FSEL R67, R61, -INF , !P3 ;  /* 0xff8000003d437808 */ /* 0x000fe40005800000 */
[-C--:B------:R-:W-:Y:S01]  /*167f0*/  ISETP.GE.OR P2, PT, R17, R227.reuse, !P2 ;  /* 0x000000e31100720c */ /* 0x080fe20005746670 */
[----:B------:R-:W2:Y:S01]  /*16800*/  LDL.64 R60, [R1+0x30] ;  /* 0x00003000013c7983 */ /* 0x000ea20000100a00 */
[----:B------:R-:W-:Y:S02]  /*16810*/  ISETP.GE.OR P0, PT, R16, R227, !P0 ;  /* 0x000000e31000720c */ /* 0x000fe40004706670 */
[----:B------:R-:W-:Y:S02]  /*16820*/  FSEL R247, R42, -INF , !P2 ;  /* 0xff8000002af77808 */ /* 0x000fe40005000000 */
[----:B------:R-:W-:Y:S02]  /*16830*/  FSEL R251, R43, -INF , !P0 ;  /* 0xff8000002bfb7808 */ /* 0x000fe40004000000 */
[----:B------:R-:W2:Y:S01]  /*16840*/  LDL.64 R42, [R1+0x28] ;  /* 0x00002800012a7983 */ /* 0x000ea20000100a00 */
        /* <DEDUP_REMOVED lines=12> */
[----:B------:R-:W-:Y:S02]  /*16910*/  FMNMX.FTZ R105, R202, R105, !PT ;  /* 0x00000069ca697209 */ /* 0x000fe40007810000 */
        /* <DEDUP_REMOVED lines=10> */
[----:B------:R-:W-:Y:S02]  /*169c0*/  ISETP.GE.AND P2, PT, R6, R224, PT ;  /* 0x000000e00600720c */ /* 0x000fe40003f46270 */
[----:B------:R-:W-:Y:S02]  /*169d0*/  FMNMX.FTZ R105, R246, R105, !PT ;  /* 0x00000069f6697209 */ /* 0x000fe40007810000 */
[----:B------:R-:W-:Y:S02]  /*169e0*/  ISETP.GE.AND P0, PT, R6, R223, PT ;  /* 0x000000df0600720c */ /* 0x000fe40003f06270 */
[----:B------:R-:W-:Y:S02]  /*169f0*/  FMNMX.FTZ R105, R65, R105, !PT ;  /* 0x0000006941697209 */ /* 0x000fe40007810000 */
[----:B------:R-:W-:Y:S02]  /*16a00*/  FMNMX.FTZ R7, R248, R7, !PT ;  /* 0x00000007f8077209 */ /* 0x000fe40007810000 */
[----:B------:R-:W-:Y:S02]  /*16a10*/  FMNMX.FTZ R105, R217, R105, !PT ;  /* 0x00000069d9697209 */ /* 0x000fe40007810000 */
[C---:B------:R-:W-:Y:S02]  /*16a20*/  ISETP.GE.OR P2, PT, R6.reuse, R228, !P2 ;  /* 0x000000e40600720c */ /* 0x040fe40005746670 */
[----:B------:R-:W-:Y:S02]  /*16a30*/  FMNMX.FTZ R105, R225, R105, !PT ;  /* 0x00000069e1697209 */ /* 0x000fe40007810000 */
[----:B------:R-:W-:Y:S02]  /*16a40*/  ISETP.GE.OR P0, PT, R6, R227, !P0 ;  /* 0x000000e30600720c */ /* 0x000fe40004706670 */
[----:B------:R-:W-:Y:S01]  /*16a50*/  FMNMX.FTZ R6, R20, R106, !PT ;  /* 0x0000006a14067209 */ /* 0x000fe20007810000 */
[----:B------:R-:W1:Y:S01]  /*16a60*/  SHFL.BFLY PT, R9, R105, 0x2, 0x1f ;  /* 0x0c401f0069097f89 */ /* 0x000e6200000e0000 */
[----:B------:R-:W-:Y:S02]  /*16a70*/  FMNMX.FTZ R7, R238, R7, !PT ;  /* 0x00000007ee077209 */ /* 0x000fe40007810000 */
[----:B------:R-:W-:Y:S02]  /*16a80*/  FMNMX.FTZ R6, R21, R6, !PT ;  /* 0x0000000615067209 */ /* 0x000fe40007810000 */
[----:B------:R-:W-:Y:S02]  /*16a90*/  FMNMX.FTZ R7, R239, R7, !PT ;  /* 0x00000007ef077209 */ /* 0x000fe40007810000 */
[----:B------:R-:W-:Y:S02]  /*16aa0*/  FMNMX.FTZ R6, R23, R6, !PT ;  /* 0x0000000617067209 */ /* 0x000fe40007810000 */
[----:B------:R-:W-:Y:S02]  /*16ab0*/  FSEL R221, R45, -INF , !P2 ;  /* 0xff8000002ddd7808 */ /* 0x000fe40005000000 */
[----:B------:R-:W-:Y:S02]  /*16ac0*/  ISETP.GE.AND P2, PT, R5, R223, PT ;  /* 0x000000df0500720c */ /* 0x000fe40003f46270 */
[----:B------:R-:W-:Y:S02]  /*16ad0*/  FMNMX.FTZ R8, R250, R7, !PT ;  /* 0x00000007fa087209 */ /* 0x000fe40007810000 */
[----:B------:R-:W-:Y:S02]  /*16ae0*/  FMNMX.FTZ R6, R33, R6, !PT ;  /* 0x0000000621067209 */ /* 0x000fe40007810000 */
        /* <DEDUP_REMOVED lines=8> */
[----:B------:R-:W-:Y:S02]  /*16b70*/  FSEL R46, R46, -INF , !P1 ;  /* 0xff8000002e2e7808 */ /* 0x000fe40004800000 */
[----:B------:R-:W-:Y:S02]  /*16b80*/  FSEL R47, R47, -INF , !P0 ;  /* 0xff8000002f2f7808 */ /* 0x000fe40004000000 */
[C---:B------:R-:W-:Y:S02]  /*16b90*/  ISETP.GE.AND P1, PT, R4.reuse, R223, PT ;  /* 0x000000df0400720c */ /* 0x040fe40003f26270 */
[----:B------:R-:W-:Y:S02]  /*16ba0*/  ISETP.GE.AND P0, PT, R4, R224, PT ;  /* 0x000000e00400720c */ /* 0x000fe40003f06270 */
[----:B------:R-:W-:Y:S02]  /*16bb0*/  FMNMX.FTZ R6, R34, R6, !PT ;  /* 0x0000000622067209 */ /* 0x000fe40007810000 */
[----:B-1----:R-:W-:Y:S02]  /*16bc0*/  FMNMX.FTZ R105, R105, R9, !PT ;  /* 0x0000000969697209 */ /* 0x002fe40007810000 */
[----:B------:R-:W-:Y:S02]  /*16bd0*/  FMNMX.FTZ R103, R207, R7, !PT ;  /* 0x00000007cf677209 */ /* 0x000fe40007810000 */
[C---:B------:R-:W-:Y:S01]  /*16be0*/  ISETP.GE.OR P1, PT, R4.reuse, R227, !P1 ;  /* 0x000000e30400720c */ /* 0x040fe20004f26670 */
[----:B------:R-:W1:Y:S01]  /*16bf0*/  SHFL.BFLY PT, R7, R5, 0x2, 0x1f ;  /* 0x0c401f0005077f89 */ /* 0x000e6200000e0000 */
[----:B------:R-:W-:Y:S02]  /*16c00*/  ISETP.GE.OR P0, PT, R4, R228, !P0 ;  /* 0x000000e40400720c */ /* 0x000fe40004706670 */
[----:B------:R-:W-:Y:S02]  /*16c10*/  FMNMX.FTZ R4, R15, R6, !PT ;  /* 0x000000060f047209 */ /* 0x000fe40007810000 */
[----:B------:R-:W-:Y:S02]  /*16c20*/  FSEL R64, R57, -INF , !P0 ;  /* 0xff80000039407808 */ /* 0x000fe40004000000 */
[----:B------:R-:W-:Y:S01]  /*16c30*/  FMNMX.FTZ R4, R231, R4, !PT ;  /* 0x00000004e7047209 */ /* 0x000fe20007810000 */
[----:B------:R-:W3:Y:S01]  /*16c40*/  SHFL.BFLY PT, R6, R105, 0x1, 0x1f ;  /* 0x0c201f0069067f89 */ /* 0x000ee200000e0000 */
[----:B------:R-:W-:Y:S02]  /*16c50*/  ISETP.GE.AND P0, PT, R2, R223, PT ;  /* 0x000000df0200720c */ /* 0x000fe40003f06270 */
[----:B------:R-:W-:Y:S02]  /*16c60*/  FMNMX.FTZ R4, R232, R4, !PT ;  /* 0x00000004e8047209 */ /* 0x000fe40007810000 */
[----:B------:R-:W-:Y:S02]  /*16c70*/  ISETP.GE.OR P0, PT, R2, R227, !P0 ;  /* 0x000000e30200720c */ /* 0x000fe40004706670 */
[----:B------:R-:W-:Y:S02]  /*16c80*/  FMNMX.FTZ R4, R211, R4, !PT ;  /* 0x00000004d3047209 */ /* 0x000fe40007810000 */
[----:B------:R-:W-:Y:S02]  /*16c90*/  FSEL R58, R58, -INF , !P2 ;  /* 0xff8000003a3a7808 */ /* 0x000fe40005000000 */
[----:B------:R-:W-:Y:S02]  /*16ca0*/  FMNMX.FTZ R4, R213, R4, !PT ;  /* 0x00000004d5047209 */ /* 0x000fe40007810000 */
[----:B------:R-:W-:Y:S02]  /*16cb0*/  FMNMX.FTZ R103, R209, R103, !PT ;  /* 0x00000067d1677209 */ /* 0x000fe40007810000 */
[----:B------:R-:W-:Y:S02]  /*16cc0*/  FMNMX.FTZ R2, R247, R4, !PT ;  /* 0x00000004f7027209 */ /* 0x000fe40007810000 */
[----:B-1----:R-:W-:Y:S02]  /*16cd0*/  FMNMX.FTZ R5, R5, R7, !PT ;  /* 0x0000000705057209 */ /* 0x002fe40007810000 */
[----:B------:R-:W-:Y:S02]  /*16ce0*/  FMNMX.FTZ R2, R251, R2, !PT ;  /* 0x00000002fb027209 */ /* 0x000fe40007810000 */
[----:B------:R-:W-:Y:S01]  /*16cf0*/  FSEL R219, R59, -INF , !P1 ;  /* 0xff8000003bdb7808 */ /* 0x000fe20004800000 */
[----:B------:R-:W1:Y:S01]  /*16d00*/  SHFL.BFLY PT, R104, R5, 0x1, 0x1f ;  /* 0x0c201f0005687f89 */ /* 0x000e6200000e0000 */
[----:B------:R-:W-:Y:S02]  /*16d10*/  FMNMX.FTZ R2, R46, R2, !PT ;  /* 0x000000022e027209 */ /* 0x000fe40007810000 */
[----:B---3--:R-:W-:Y:S02]  /*16d20*/  FMNMX.FTZ R105, R105, R6, !PT ;  /* 0x0000000669697209 */ /* 0x008fe40007810000 */
[----:B------:R-:W-:Y:S02]  /*16d30*/  FSEL R226, R62, -INF , !P0 ;  /* 0xff8000003ee27808 */ /* 0x000fe40004000000 */
[----:B------:R-:W-:Y:S01]  /*16d40*/  ISETP.GE.AND P1, PT, R0, R223, PT ;  /* 0x000000df0000720c */ /* 0x000fe20003f26270 */
[C---:B------:R-:W-:Y:S01]  /*16d50*/  FMUL.FTZ R184, R105.reuse, c[0x0][0x23c] ;  /* 0x00008f0069b87a20 */ /* 0x040fe20000410000 */
[----:B------:R-:W-:Y:S02]  /*16d60*/  FSETP.NEU.FTZ.AND P3, PT, R105, -INF , PT ;  /* 0xff8000006900780b */ /* 0x000fe40003f7d000 */
[----:B------:R-:W-:Y:S02]  /*16d70*/  FMNMX.FTZ R2, R47, R2, !PT ;  /* 0x000000022f027209 */ /* 0x000fe40007810000 */
[----:B------:R-:W-:Y:S02]  /*16d80*/  FSEL R184, R184, RZ, P3 ;  /* 0x000000ffb8b87208 */ /* 0x000fe40001800000 */
[----:B------:R-:W-:Y:S02]  /*16d90*/  FMNMX.FTZ R2, R58, R2, !PT ;  /* 0x000000023a027209 */ /* 0x000fe40007810000 */
[----:B------:R-:W-:Y:S01]  /*16da0*/  ISETP.GE.OR P1, PT, R0, R227, !P1 ;  /* 0x000000e30000720c */ /* 0x000fe20004f26670 */
[--C-:B------:R-:W-:Y:S01]  /*16db0*/  FFMA.FTZ R4, R110, c[0x0][0x23c], -R184.reuse ;  /* 0x00008f006e047a23 */ /* 0x100fe200000108b8 */
[----:B------:R-:W-:Y:S02]  /*16dc0*/  FMNMX.FTZ R103, R242, R103, !PT ;  /* 0x00000067f2677209 */ /* 0x000fe40007810000 */
[----:B------:R-:W-:Y:S01]  /*16dd0*/  FMNMX.FTZ R0, R219, R2, !PT ;  /* 0x00000002db007209 */ /* 0x000fe20007810000 */
[----:B------:R-:W-:Y:S01]  /*16de0*/  FFMA.FTZ R2, R109, c[0x0][0x23c], -R184 ;  /* 0x00008f006d027a23 */ /* 0x000fe200000108b8 */
[----:B------:R3:W-:Y:S01]  /*16df0*/  MUFU.EX2 R24, R4 ;  /* 0x0000000400187308 */ /* 0x0007e20000000800 */
[----:B------:R-:W-:Y:S01]  /*16e00*/  IMAD.MOV.U32 R109, RZ, RZ, R58 ;  /* 0x000000ffff6d7224 */ /* 0x000fe200078e003a */
[----:B-1----:R-:W-:Y:S02]  /*16e10*/  FMNMX.FTZ R104, R5, R104, !PT ;  /* 0x0000006805687209 */ /* 0x002fe40007810000 */
[----:B------:R-:W-:Y:S02]  /*16e20*/  FMNMX.FTZ R0, R226, R0, !PT ;  /* 0x00000000e2007209 */ /* 0x000fe40007810000 */
[----:B------:R-:W-:Y:S01]  /*16e30*/  FMNMX.FTZ R103, R245, R103, !PT ;  /* 0x00000067f5677209 */ /* 0x000fe20007810000 */
[C---:B------:R-:W-:Y:S01]  /*16e40*/  FMUL.FTZ R185, R104.reuse, c[0x0][0x23c] ;  /* 0x00008f0068b97a20 */ /* 0x040fe20000410000 */
[----:B------:R-:W-:Y:S02]  /*16e50*/  FSETP.NEU.FTZ.AND P2, PT, R104, -INF , PT ;  /* 0xff8000006800780b */ /* 0x000fe40003f5d000 */
[----:B------:R1:W1:Y:S01]  /*16e60*/  MUFU.EX2 R27, R2 ;  /* 0x00000002001b7308 */ /* 0x0002620000000800 */
[----:B------:R-:W-:Y:S02]  /*16e70*/  FMNMX.FTZ R103, R252, R103, !PT ;  /* 0x00000067fc677209 */ /* 0x000fe40007810000 */
[----:B------:R-:W-:Y:S02]  /*16e80*/  FSEL R185, R185, RZ, P2 ;  /* 0x000000ffb9b97208 */ /* 0x000fe40001000000 */
[----:B------:R-:W-:Y:S02]  /*16e90*/  FMNMX.FTZ R103, R221, R103, !PT ;  /* 0x00000067dd677209 */ /* 0x000fe40007810000 */
[----:B------:R-:W-:Y:S02]  /*16ea0*/  PRMT R48, R48, 0x7054, R49 ;  /* 0x0000705430307816 */ /* 0x000fe40000000031 */
[----:B------:R-:W-:Y:S02]  /*16eb0*/  FMNMX.FTZ R103, R56, R103, !PT ;  /* 0x0000006738677209 */ /* 0x000fe40007810000 */
[----:B------:R-:W-:Y:S02]  /*16ec0*/  FSEL R108, R63, -INF , !P1 ;  /* 0xff8000003f6c7808 */ /* 0x000fe40004800000 */
[----:B------:R-:W-:Y:S01]  /*16ed0*/  FMNMX.FTZ R103, R64, R103, !PT ;  /* 0x0000006740677209 */ /* 0x000fe20007810000 */
[--C-:B---3--:R-:W-:Y:S01]  /*16ee0*/  FFMA.FTZ R4, R176, c[0x0][0x23c], -R185.reuse ;  /* 0x00008f00b0047a23 */ /* 0x108fe200000108b9 */
[----:B------:R-:W-:Y:S02]  /*16ef0*/  FMNMX.FTZ R0, R108, R0, !PT ;  /* 0x000000006c007209 */ /* 0x000fe40007810000 */
[----:B------:R-:W-:Y:S01]  /*16f00*/  FMNMX.FTZ R103, R29, R103, !PT ;  /* 0x000000671d677209 */ /* 0x000fe20007810000 */
[----:B------:R3:W-:Y:S03]  /*16f10*/  MUFU.EX2 R28, R4 ;  /* 0x00000004001c7308 */ /* 0x0007e60000000800 */
[----:B------:R-:W-:Y:S01]  /*16f20*/  FMNMX.FTZ R103, R67, R103, !PT ;  /* 0x0000006743677209 */ /* 0x000fe20007810000 */
[----:B-1----:R-:W1:Y:S08]  /*16f30*/  SHFL.BFLY PT, R2, R0, 0x2, 0x1f ;  /* 0x0c401f0000027f89 */ /* 0x002e7000000e0000 */
[----:B------:R-:W1:Y:S01]  /*16f40*/  SHFL.BFLY PT, R6, R103, 0x2, 0x1f ;  /* 0x0c401f0067067f89 */ /* 0x000e6200000e0000 */
[--C-:B---3--:R-:W-:Y:S04]  /*16f50*/  FFMA.FTZ R4, R111, c[0x0][0x23c], -R185.reuse ;  /* 0x00008f006f047a23 */ /* 0x108fe800000108b9 */
[----:B------:R3:W-:Y:S01]  /*16f60*/  MUFU.EX2 R240, R4 ;  /* 0x0000000400f07308 */ /* 0x0007e20000000800 */
[----:B-1----:R-:W-:Y:S01]  /*16f70*/  FMNMX.FTZ R0, R0, R2, !PT ;  /* 0x0000000200007209 */ /* 0x002fe20007810000 */
[--C-:B------:R-:W-:Y:S01]  /*16f80*/  FFMA.FTZ R2, R177, c[0x0][0x23c], -R184.reuse ;  /* 0x00008f00b1027a23 */ /* 0x100fe200000108b8 */
[----:B------:R-:W-:Y:S07]  /*16f90*/  FMNMX.FTZ R103, R103, R6, !PT ;  /* 0x0000000667677209 */ /* 0x000fee0007810000 */
[----:B------:R1:W-:Y:S01]  /*16fa0*/  MUFU.EX2 R53, R2 ;  /* 0x0000000200357308 */ /* 0x0003e20000000800 */
[----:B------:R-:W1:Y:S01]  /*16fb0*/  SHFL.BFLY PT, R5, R103, 0x1, 0x1f ;  /* 0x0c201f0067057f89 */ /* 0x000e6200000e0000 */
[----:B---3--:R-:W-:Y:S08]  /*16fc0*/  FFMA.FTZ R4, R179, c[0x0][0x23c], -R184 ;  /* 0x00008f00b3047a23 */ /* 0x008ff000000108b8 */
[----:B------:R3:W3:Y:S01]  /*16fd0*/  MUFU.EX2 R30, R4 ;  /* 0x00000004001e7308 */ /* 0x0006e20000000800 */
[----:B-1----:R-:W1:Y:S01]  /*16fe0*/  SHFL.BFLY PT, R2, R0, 0x1, 0x1f ;  /* 0x0c201f0000027f89 */ /* 0x002e6200000e0000 */
[----:B------:R-:W-:Y:S01]  /*16ff0*/  FMNMX.FTZ R103, R103, R5, !PT ;  /* 0x0000000567677209 */ /* 0x000fe20007810000 */
[--C-:B------:R-:W-:Y:S01]  /*17000*/  FFMA.FTZ R5, R178, c[0x0][0x23c], -R185.reuse ;  /* 0x00008f00b2057a23 */ /* 0x100fe200000108b9 */
[----:B------:R-:W-:Y:S02]  /*17010*/  F2FP.PACK_AB R178, R24, R27 ;  /* 0x0000001b18b2723e */ /* 0x000fe400000000ff */
[C---:B------:R-:W-:Y:S01]  /*17020*/  FSETP.NEU.FTZ.AND P1, PT, R103.reuse, -INF , PT ;  /* 0xff8000006700780b */ /* 0x040fe20003f3d000 */
[----:B------:R-:W-:Y:S03]  /*17030*/  FMUL.FTZ R186, R103, c[0x0][0x23c] ;  /* 0x00008f0067ba7a20 */ /* 0x000fe60000410000 */
[----:B------:R2:W-:Y:S02]  /*17040*/  MUFU.EX2 R35, R5 ;  /* 0x0000000500237308 */ /* 0x0005e40000000800 */
[----:B------:R-:W-:Y:S01]  /*17050*/  FSEL R186, R186, RZ, P1 ;  /* 0x000000ffbaba7208 */ /* 0x000fe20000800000 */
[----:B---3--:R-:W-:Y:S01]  /*17060*/  IMAD.U32 R4, RZ, RZ, UR33 ;  /* 0x00000021ff047e24 */ /* 0x008fe2000f8e00ff */
[----:B------:R-:W-:Y:S04]  /*17070*/  F2FP.PACK_AB R176, R30, R53 ;  /* 0x000000351eb0723e */ /* 0x000fe800000000ff */
[----:B------:R-:W-:Y:S01]  /*17080*/  LOP3.LUT R6, R235, UR4, R4, 0x96, !PT ;  /* 0x00000004eb067c12 */ /* 0x000fe2000f8e9604 */
[----:B------:R-:W-:Y:S01]  /*17090*/  FFMA.FTZ R4, R180, c[0x0][0x23c], -R185 ;  /* 0x00008f00b4047a23 */ /* 0x000fe200000108b9 */
[----:B-1----:R-:W-:Y:S01]  /*170a0*/  FMNMX.FTZ R102, R0, R2, !PT ;  /* 0x0000000200667209 */ /* 0x002fe20007810000 */
[----:B------:R-:W-:Y:S01]  /*170b0*/  FFMA.FTZ R2, R20, c[0x0][0x23c], -R186 ;  /* 0x00008f0014027a23 */ /* 0x000fe200000108ba */
[----:B------:R-:W-:Y:S01]  /*170c0*/  UIADD3 UR4, UR4, 0x1, URZ ;  /* 0x0000000104047890 */ /* 0x000fe2000fffe03f */
[----:B------:R-:W-:Y:S01]  /*170d0*/  IMAD.WIDE.U32 R8, R6, -0x326172a9, RZ ;  /* 0xcd9e8d5706087825 */ /* 0x000fe200078e00ff */
[----:B------:R1:W3:Y:S01]  /*170e0*/  MUFU.EX2 R31, R4 ;  /* 0x00000004001f7308 */ /* 0x0002e20000000800 */
[C---:B------:R-:W-:Y:S02]  /*170f0*/  FSETP.NEU.FTZ.AND P0, PT, R102.reuse, -INF , PT ;  /* 0xff8000006600780b */ /* 0x040fe40003f1d000 */
[----:B------:R-:W-:Y:S01]  /*17100*/  FMUL.FTZ R187, R102, c[0x0][0x23c] ;  /* 0x00008f0066bb7a20 */ /* 0x000fe20000410000 */
[C---:B----4-:R-:W-:Y:S02]  /*17110*/  LOP3.LUT R0, R9.reuse, UR16, R40, 0x96, !PT ;  /* 0x0000001009007c12 */ /* 0x050fe4000f8e9628 */
[----:B--2---:R-:W-:Y:S02]  /*17120*/  LOP3.LUT R6, R9, UR16, R50, 0x96, !PT ;  /* 0x0000001009067c12 */ /* 0x004fe4000f8e9632 */
[----:B------:R-:W-:Y:S01]  /*17130*/  FSEL R187, R187, RZ, P0 ;  /* 0x000000ffbbbb7208 */ /* 0x000fe20000000000 */
[----:B------:R-:W-:Y:S01]  /*17140*/  IMAD.WIDE.U32 R12, R0, -0x2daee0ad, RZ ;  /* 0xd2511f53000c7825 */ /* 0x000fe200078e00ff */
[----:B------:R2:W-:Y:S01]  /*17150*/  MUFU.EX2 R222, R2 ;  /* 0x0000000200de7308 */ /* 0x0005e20000000800 */
[----:B------:R-:W-:Y:S02]  /*17160*/  LOP3.LUT R5, R61, UR15, R234, 0x96, !PT ;  /* 0x0000000f3d057c12 */ /* 0x000fe4000f8e96ea */
[----:B------:R-:W-:Y:S01]  /*17170*/  FFMA.FTZ R0, R21, c[0x0][0x23c], -R186 ;  /* 0x00008f0015007a23 */ /* 0x000fe200000108ba */
[----:B------:R-:W-:Y:S01]  /*17180*/  LOP3.LUT R7, R43, UR15, R234, 0x96, !PT ;  /* 0x0000000f2b077c12 */ /* 0x000fe2000f8e96ea */
[----:B------:R-:W-:Y:S04]  /*17190*/  IMAD.WIDE.U32 R10, R6, -0x2daee0ad, RZ ;  /* 0xd2511f53060a7825 */ /* 0x000fe800078e00ff */
[----:B------:R-:W-:Y:S01]  /*171a0*/  IMAD.WIDE.U32 R194, R5, -0x326172a9, RZ ;  /* 0xcd9e8d5705c27825 */ /* 0x000fe200078e00ff */
[----:B------:R4:W-:Y:S03]  /*171b0*/  MUFU.EX2 R52, R0 ;  /* 0x0000000000347308 */ /* 0x0009e60000000800 */
[----:B------:R-:W-:Y:S01]  /*171c0*/  IMAD.WIDE.U32 R192, R7, -0x326172a9, RZ ;  /* 0xcd9e8d5707c07825 */ /* 0x000fe200078e00ff */
[--C-:B-1----:R-:W-:Y:S02]  /*171d0*/  LOP3.LUT R4, R195, UR14, R8.reuse, 0x96, !PT ;  /* 0x0000000ec3047c12 */ /* 0x102fe4000f8e9608 */
[----:B---3--:R-:W-:Y:S02]  /*171e0*/  F2FP.PACK_AB R177, R31, R35 ;  /* 0x000000231fb1723e */ /* 0x008fe400000000ff */
[----:B------:R-:W-:Y:S01]  /*171f0*/  LOP3.LUT R7, R193, UR14, R8, 0x96, !PT ;  /* 0x0000000ec1077c12 */ /* 0x000fe2000f8e9608 */
[----:B------:R-:W-:Y:S01]  /*17200*/  IMAD.WIDE.U32 R4, R4, -0x2daee0ad, RZ ;  /* 0xd2511f5304047825 */ /* 0x000fe200078e00ff */
[----:B------:R-:W-:Y:S03]  /*17210*/  LOP3.LUT R8, R13, UR13, R60, 0x96, !PT ;  /* 0x0000000d0d087c12 */ /* 0x000fe6000f8e963c */
[----:B------:R-:W-:Y:S01]  /*17220*/  IMAD.WIDE.U32 R6, R7, -0x2daee0ad, RZ ;  /* 0xd2511f5307067825 */ /* 0x000fe200078e00ff */
[----:B------:R-:W-:Y:S02]  /*17230*/  LOP3.LUT R5, R5, UR11, R12, 0x96, !PT ;  /* 0x0000000b05057c12 */ /* 0x000fe4000f8e960c */
[----:B--2---:R-:W-:Y:S03]  /*17240*/  LOP3.LUT R2, R11, UR13, R42, 0x96, !PT ;  /* 0x0000000d0b027c12 */ /* 0x004fe6000f8e962a */
[----:B------:R-:W-:Y:S04]  /*17250*/  IMAD.WIDE.U32 R188, R5, -0x326172a9, RZ ;  /* 0xcd9e8d5705bc7825 */ /* 0x000fe800078e00ff */
[----:B------:R-:W-:Y:S01]  /*17260*/  IMAD.WIDE.U32 R12, R2, -0x326172a9, RZ ;  /* 0xcd9e8d57020c7825 */ /* 0x000fe200078e00ff */
[----:B----4-:R-:W-:Y:S03]  /*17270*/  LOP3.LUT R0, R7, UR11, R10, 0x96, !PT ;  /* 0x0000000b07007c12 */ /* 0x010fe6000f8e960a */
[----:B------:R-:W-:Y:S04]  /*17280*/  IMAD.WIDE.U32 R10, R8, -0x326172a9, RZ ;  /* 0xcd9e8d57080a7825 */ /* 0x000fe800078e00ff */
[----:B------:R-:W-:Y:S01]  /*17290*/  IMAD.WIDE.U32 R110, R0, -0x326172a9, RZ ;  /* 0xcd9e8d57006e7825 */ /* 0x000fe200078e00ff */
[----:B------:R-:W-:Y:S02]  /*172a0*/  LOP3.LUT R0, R189, UR10, R10, 0x96, !PT ;  /* 0x0000000abd007c12 */ /* 0x000fe4000f8e960a */
[----:B------:R-:W-:Y:S01]  /*172b0*/  LOP3.LUT R10, R13, UR12, R192, 0x96, !PT ;  /* 0x0000000c0d0a7c12 */ /* 0x000fe2000f8e96c0 */
[--C-:B------:R-:W-:Y:S01]  /*172c0*/  FFMA.FTZ R2, R32, c[0x0][0x23c], -R187.reuse ;  /* 0x00008f0020027a23 */ /* 0x100fe200000108bb */
[----:B------:R-:W-:Y:S01]  /*172d0*/  LOP3.LUT R5, R111, UR10, R12, 0x96, !PT ;  /* 0x0000000a6f057c12 */ /* 0x000fe2000f8e960c */
[----:B------:R-:W-:Y:S01]  /*172e0*/  IMAD.WIDE.U32 R190, R0, -0x2daee0ad, RZ ;  /* 0xd2511f5300be7825 */ /* 0x000fe200078e00ff */
[----:B------:R-:W-:Y:S01]  /*172f0*/  LOP3.LUT R8, R11, UR12, R194, 0x96, !PT ;  /* 0x0000000c0b087c12 */ /* 0x000fe2000f8e96c2 */
[----:B------:R1:W-:Y:S02]  /*17300*/  MUFU.EX2 R25, R2 ;  /* 0x0000000200197308 */ /* 0x0003e40000000800 */
[----:B------:R-:W-:Y:S02]  /*17310*/  FFMA.FTZ R0, R23, c[0x0][0x23c], -R186 ;  /* 0x00008f0017007a23 */ /* 0x000fe400000108ba */
[----:B------:R-:W-:Y:S04]  /*17320*/  IMAD.WIDE.U32 R8, R8, -0x2daee0ad, RZ ;  /* 0xd2511f5308087825 */ /* 0x000fe800078e00ff */
[----:B------:R-:W-:Y:S01]  /*17330*/  IMAD.WIDE.U32 R196, R5, -0x2daee0ad, RZ ;  /* 0xd2511f5305c47825 */ /* 0x000fe200078e00ff */
[----:B------:R-:W-:Y:S01]  /*17340*/  LOP3.LUT R5, R191, UR7, R8, 0x96, !PT ;  /* 0x00000007bf057c12 */ /* 0x000fe2000f8e9608 */
[----:B------:R2:W-:Y:S01]  /*17350*/  MUFU.EX2 R249, R0 ;  /* 0x0000000000f97308 */ /* 0x0005e20000000800 */
[----:B------:R-:W-:Y:S01]  /*17360*/  LOP3.LUT R8, R9, UR9, R4, 0x96, !PT ;  /* 0x0000000909087c12 */ /* 0x000fe2000f8e9604 */
[--C-:B------:R-:W-:Y:S02]  /*17370*/  FFMA.FTZ R7, R22, c[0x0][0x23c], -R187.reuse ;  /* 0x00008f0016077a23 */ /* 0x100fe400000108bb */
[----:B------:R-:W-:Y:S01]  /*17380*/  IMAD.WIDE.U32 R4, R5, -0x326172a9, RZ ;  /* 0xcd9e8d5705047825 */ /* 0x000fe200078e00ff */
[----:B------:R-:W3:Y:S03]  /*17390*/  LDSM.16.MT88.4 R20, [R216+0x9000] ;  /* 0x00900000d814783b */ /* 0x000ee60000004200 */
[----:B------:R-:W-:Y:S01]  /*173a0*/  IMAD.WIDE.U32 R200, R8, -0x326172a9, RZ ;  /* 0xcd9e8d5708c87825 */ /* 0x000fe200078e00ff */
[--C-:B------:R-:W-:Y:S01]  /*173b0*/  SHF.R.U32.HI R9, RZ, 0x10, R4.reuse ;  /* 0x00000010ff097819 */ /* 0x100fe20000011604 */
[----:B------:R4:W-:Y:S01]  /*173c0*/  MUFU.EX2 R230, R7 ;  /* 0x0000000700e67308 */ /* 0x0009e20000000800 */
[----:B------:R-:W-:Y:S01]  /*173d0*/  LOP3.LUT R13, R4, 0xff, RZ, 0xc0, !PT ;  /* 0x000000ff040d7812 */ /* 0x000fe200078ec0ff */
[----:B------:R-:W-:Y:S01]  /*173e0*/  FFMA.FTZ R8, R34, c[0x0][0x23c], -R187 ;  /* 0x00008f0022087a23 */ /* 0x000fe200000108bb */
[----:B------:R-:W-:Y:S01]  /*173f0*/  SHF.R.U32.HI R12, RZ, 0x18, R4 ;  /* 0x00000018ff0c7819 */ /* 0x000fe20000011604 */
[----:B------:R-:W-:Y:S01]  /*17400*/  IMAD.WIDE.U32 R10, R10, -0x2daee0ad, RZ ;  /* 0xd2511f530a0a7825 */ /* 0x000fe200078e00ff */
[----:B-1----:R-:W-:Y:S02]  /*17410*/  LOP3.LUT R2, R4, 0xffff, RZ, 0xc0, !PT ;  /* 0x0000ffff04027812 */ /* 0x002fe400078ec0ff */
[----:B------:R-:W-:Y:S01]  /*17420*/  LOP3.LUT R4, R5, UR17, R200, 0x96, !PT ;  /* 0x0000001105047c12 */ /* 0x000fe2000f8e96c8 */
[----:B------:R-:W-:Y:S01]  /*17430*/  IMAD.MOV.U32 R200, RZ, RZ, R234 ;  /* 0x000000ffffc87224 */ /* 0x000fe200078e00ea */
[----:B------:R-:W-:Y:S01]  /*17440*/  SHF.R.U32.HI R5, RZ, 0x8, R2 ;  /* 0x00000008ff057819 */ /* 0x000fe20000011602 */
[----:B------:R-:W-:Y:S01]  /*17450*/  IMAD.MOV.U32 R191, RZ, RZ, R221 ;  /* 0x000000ffffbf7224 */ /* 0x000fe200078e00dd */
[----:B------:R-:W-:Y:S01]  /*17460*/  MUFU.EX2 R26, R8 ;  /* 0x00000008001a7308 */ /* 0x000fe20000000800 */
[----:B------:R-:W-:Y:S01]  /*17470*/  LOP3.LUT R2, R9, 0xff, RZ, 0xc0, !PT ;  /* 0x000000ff09027812 */ /* 0x000fe200078ec0ff */
[----:B--2---:R-:W-:Y:S01]  /*17480*/  FFMA.FTZ R0, R33, c[0x0][0x23c], -R186 ;  /* 0x00008f0021007a23 */ /* 0x004fe200000108ba */
[----:B------:R-:W-:Y:S02]  /*17490*/  PRMT R13, R13, 0x5410, R5 ;  /* 0x000054100d0d7816 */ /* 0x000fe40000000005 */
[----:B------:R-:W-:Y:S05]  /*174a0*/  PRMT R12, R2, 0x5410, R12 ;  /* 0x00005410020c7816 */ /* 0x000fea000000000c */
[----:B------:R1:W-:Y:S01]  /*174b0*/  MUFU.EX2 R54, R0 ;  /* 0x0000000000367308 */ /* 0x0003e20000000800 */
[--C-:B------:R-:W-:Y:S01]  /*174c0*/  HSET2.LE.AND R179, R12, R48.reuse, PT ;  /* 0x000000300cb37233 */ /* 0x100fe20003803000 */
[----:B----4-:R-:W-:Y:S02]  /*174d0*/  LOP3.LUT R7, R197, UR7, R10, 0x96, !PT ;  /* 0x00000007c5077c12 */ /* 0x010fe4000f8e960a */
[----:B------:R-:W-:Y:S03]  /*174e0*/  LOP3.LUT R10, R11, UR9, R6, 0x96, !PT ;  /* 0x000000090b0a7c12 */ /* 0x000fe6000f8e9606 */
[----:B------:R-:W-:Y:S04]  /*174f0*/  IMAD.WIDE.U32 R6, R7, -0x326172a9, RZ ;  /* 0xcd9e8d5707067825 */ /* 0x000fe800078e00ff */
[----:B------:R-:W-:Y:S01]  /*17500*/  IMAD.WIDE.U32 R198, R10, -0x326172a9, RZ ;  /* 0xcd9e8d570ac67825 */ /* 0x000fe200078e00ff */
[--C-:B------:R-:W-:Y:S02]  /*17510*/  SHF.R.U32.HI R11, RZ, 0x10, R6.reuse ;  /* 0x00000010ff0b7819 */ /* 0x100fe40000011606 */
[C---:B------:R-:W-:Y:S02]  /*17520*/  LOP3.LUT R10, R6.reuse, 0xffff, RZ, 0xc0, !PT ;  /* 0x0000ffff060a7812 */ /* 0x040fe400078ec0ff */
[----:B------:R-:W-:Y:S02]  /*17530*/  SHF.R.U32.HI R9, RZ, 0x18, R6 ;  /* 0x00000018ff097819 */ /* 0x000fe40000011606 */
[----:B------:R-:W-:Y:S02]  /*17540*/  LOP3.LUT R14, R6, 0xff, RZ, 0xc0, !PT ;  /* 0x000000ff060e7812 */ /* 0x000fe400078ec0ff */
[----:B------:R-:W-:Y:S02]  /*17550*/  LOP3.LUT R6, R7, UR17, R198, 0x96, !PT ;  /* 0x0000001107067c12 */ /* 0x000fe4000f8e96c6 */
[----:B------:R-:W-:Y:S02]  /*17560*/  SHF.R.U32.HI R7, RZ, 0x8, R10 ;  /* 0x00000008ff077819 */ /* 0x000fe4000001160a */
[----:B-1----:R-:W-:Y:S02]  /*17570*/  FSEL R0, R105, RZ, P3 ;  /* 0x000000ff69007208 */ /* 0x002fe40001800000 */
[----:B------:R-:W-:Y:S02]  /*17580*/  LOP3.LUT R5, R11, 0xff, RZ, 0xc0, !PT ;  /* 0x000000ff0b057812 */ /* 0x000fe400078ec0ff */
[----:B------:R-:W-:Y:S01]  /*17590*/  LOP3.LUT R8, R4, 0xff, RZ, 0xc0, !PT ;  /* 0x000000ff04087812 */ /* 0x000fe200078ec0ff */
[----:B------:R-:W-:Y:S01]  /*175a0*/  FADD.FTZ R2, -R0, R3 ;  /* 0x0000000300027221 */ /* 0x000fe20000010100 */
[----:B------:R-:W-:Y:S01]  /*175b0*/  PRMT R14, R14, 0x5410, R7 ;  /* 0x000054100e0e7816 */ /* 0x000fe20000000007 */
[----:B------:R-:W-:Y:S01]  /*175c0*/  FFMA.FTZ R3, R15, c[0x0][0x23c], -R187 ;  /* 0x00008f000f037a23 */ /* 0x000fe200000108bb */
[----:B------:R-:W-:Y:S01]  /*175d0*/  SHF.R.U32.HI R7, RZ, 0x18, R4 ;  /* 0x00000018ff077819 */ /* 0x000fe20000011604 */
[----:B------:R-:W-:Y:S01]  /*175e0*/  FMUL.FTZ R2, R2, c[0x0][0x23c] ;  /* 0x00008f0002027a20 */ /* 0x000fe20000410000 */
[----:B------:R-:W-:Y:S01]  /*175f0*/  LOP3.LUT R0, R4, 0xffff, RZ, 0xc0, !PT ;  /* 0x0000ffff04007812 */ /* 0x000fe200078ec0ff */
[----:B------:R1:W-:Y:S01]  /*17600*/  MUFU.EX2 R66, R3 ;  /* 0x0000000300427308 */ /* 0x0003e20000000800 */
[----:B------:R-:W-:Y:S01]  /*17610*/  PRMT R183, R5, 0x5410, R9 ;  /* 0x0000541005b77816 */ /* 0x000fe20000000009 */
[--C-:B------:R-:W-:Y:S01]  /*17620*/  HSET2.LE.AND R182, R14, R48.reuse, PT ;  /* 0x000000300eb67233 */ /* 0x100fe20003803000 */
[----:B------:R-:W-:Y:S03]  /*17630*/  LOP3.LUT R110, R199, UR8, R110, 0x96, !PT ;  /* 0x00000008c76e7c12 */ /* 0x000fe6000f8e966e */
[--C-:B------:R-:W-:Y:S02]  /*17640*/  HSET2.LE.AND R183, R183, R48.reuse, PT ;  /* 0x00000030b7b77233 */ /* 0x100fe40003803000 */
[----:B------:R-:W-:Y:S02]  /*17650*/  IMAD.WIDE.U32 R110, R110, -0x2daee0ad, RZ ;  /* 0xd2511f536e6e7825 */ /* 0x000fe400078e00ff */
[----:B------:R-:W2:Y:S01]  /*17660*/  MUFU.EX2 R101, R2 ;  /* 0x0000000200657308 */ /* 0x000ea20000000800 */
[----:B-1----:R-:W-:Y:S02]  /*17670*/  SHF.R.U32.HI R3, RZ, 0x8, R0 ;  /* 0x00000008ff037819 */ /* 0x002fe40000011600 */
[----:B------:R-:W-:Y:S02]  /*17680*/  FSEL R0, R104, RZ, P2 ;  /* 0x000000ff68007208 */ /* 0x000fe40001000000 */
[----:B------:R-:W-:Y:S02]  /*17690*/  PRMT R10, R8, 0x5410, R3 ;  /* 0x00005410080a7816 */ /* 0x000fe40000000003 */
[----:B------:R-:W-:Y:S01]  /*176a0*/  SHF.R.U32.HI R3, RZ, 0x10, R4 ;  /* 0x00000010ff037819 */ /* 0x000fe20000011604 */
[----:B------:R-:W-:Y:S01]  /*176b0*/  FADD.FTZ R0, -R0, R100 ;  /* 0x0000006400007221 */ /* 0x000fe20000010100 */
[C---:B------:R-:W-:Y:S01]  /*176c0*/  LOP3.LUT R8, R6.reuse, 0xff, RZ, 0xc0, !PT ;  /* 0x000000ff06087812 */ /* 0x040fe200078ec0ff */
[C---:B--2---:R-:W-:Y:S01]  /*176d0*/  FMUL.FTZ R16, R101.reuse, R124 ;  /* 0x0000007c65107220 */ /* 0x044fe20000410000 */
[----:B------:R-:W-:Y:S01]  /*176e0*/  LOP3.LUT R2, R6, 0xffff, RZ, 0xc0, !PT ;  /* 0x0000ffff06027812 */ /* 0x000fe200078ec0ff */
[----:B------:R-:W-:Y:S01]  /*176f0*/  FMUL.FTZ R17, R101, R125 ;  /* 0x0000007d65117220 */ /* 0x000fe20000410000 */
[----:B------:R-:W-:Y:S01]  /*17700*/  LOP3.LUT R5, R3, 0xff, RZ, 0xc0, !PT ;  /* 0x000000ff03057812 */ /* 0x000fe200078ec0ff */
[----:B------:R-:W-:Y:S01]  /*17710*/  IMAD.MOV.U32 R124, RZ, RZ, R54 ;  /* 0x000000ffff7c7224 */ /* 0x000fe200078e0036 */
[----:B------:R-:W-:Y:S01]  /*17720*/  SHF.R.U32.HI R4, RZ, 0x8, R2 ;  /* 0x00000008ff047819 */ /* 0x000fe20000011602 */
[----:B------:R-:W-:Y:S01]  /*17730*/  FMUL.FTZ R2, R0, c[0x0][0x23c] ;  /* 0x00008f0000027a20 */ /* 0x000fe20000410000 */
[----:B------:R-:W-:Y:S01]  /*17740*/  FSEL R0, R103, RZ, P1 ;  /* 0x000000ff67007208 */ /* 0x000fe20000800000 */
[----:B------:R-:W-:Y:S01]  /*17750*/  IMAD.MOV.U32 R125, RZ, RZ, R24 ;  /* 0x000000ffff7d7224 */ /* 0x000fe200078e0018 */
[----:B------:R-:W-:Y:S01]  /*17760*/  FSEL R3, R102, RZ, P0 ;  /* 0x000000ff66037208 */ /* 0x000fe20000000000 */
[----:B------:R-:W-:Y:S01]  /*17770*/  FMUL.FTZ R33, R101, R141 ;  /* 0x0000008d65217220 */ /* 0x000fe20000410000 */
[----:B------:R1:W2:Y:S01]  /*17780*/  MUFU.EX2 R100, R2 ;  /* 0x0000000200647308 */ /* 0x0002a20000000800 */
[----:B------:R-:W-:Y:S01]  /*17790*/  FADD.FTZ R0, -R0, R106 ;  /* 0x0000006a00007221 */ /* 0x000fe20000010100 */
[----:B------:R-:W-:Y:S01]  /*177a0*/  PRMT R9, R5, 0x5410, R7 ;  /* 0x0000541005097816 */ /* 0x000fe20000000007 */
[----:B------:R-:W-:Y:S01]  /*177b0*/  FMUL.FTZ R32, R101, R140 ;  /* 0x0000008c65207220 */ /* 0x000fe20000410000 */
[----:B------:R-:W-:Y:S01]  /*177c0*/  SHF.R.U32.HI R7, RZ, 0x18, R6 ;  /* 0x00000018ff077819 */ /* 0x000fe20000011606 */
[----:B------:R-:W-:Y:S01]  /*177d0*/  FMUL.FTZ R0, R0, c[0x0][0x23c] ;  /* 0x00008f0000007a20 */ /* 0x000fe20000410000 */
[----:B------:R-:W-:Y:S01]  /*177e0*/  F2FP.PACK_AB R5, R240, R28 ;  /* 0x0000001cf005723e */ /* 0x000fe200000000ff */
[----:B------:R-:W-:Y:S01]  /*177f0*/  IMAD.MOV.U32 R106, RZ, RZ, R50 ;  /* 0x000000ffff6a7224 */ /* 0x000fe200078e0032 */
[----:B------:R-:W-:Y:S01]  /*17800*/  PRMT R8, R8, 0x5410, R4 ;  /* 0x0000541008087816 */ /* 0x000fe20000000004 */
[----:B------:R-:W-:Y:S01]  /*17810*/  IMAD.MOV.U32 R140, RZ, RZ, R48 ;  /* 0x000000ffff8c7224 */ /* 0x000fe200078e0030 */
[----:B------:R-:W-:Y:S01]  /*17820*/  LOP3.LUT R179, R179, R5, RZ, 0xc0, !PT ;  /* 0x00000005b3b37212 */ /* 0x000fe200078ec0ff */
[C---:B------:R-:W-:Y:S01]  /*17830*/  FMUL.FTZ R49, R101.reuse, R157 ;  /* 0x0000009d65317220 */ /* 0x040fe20000410000 */
[----:B------:R-:W-:Y:S01]  /*17840*/  F2FP.PACK_AB R5, R52, R222 ;  /* 0x000000de3405723e */ /* 0x000fe200000000ff */
[C---:B------:R-:W-:Y:S01]  /*17850*/  FMUL.FTZ R68, R101.reuse, R68 ;  /* 0x0000004465447220 */ /* 0x040fe20000410000 */
[--C-:B------:R-:W-:Y:S01]  /*17860*/  HSET2.LE.AND R180, R8, R48.reuse, PT ;  /* 0x0000003008b47233 */ /* 0x100fe20003803000 */
[C---:B------:R-:W-:Y:S01]  /*17870*/  FMUL.FTZ R69, R101.reuse, R69 ;  /* 0x0000004565457220 */ /* 0x040fe20000410000 */
[----:B------:R-:W-:Y:S01]  /*17880*/  F2FP.PACK_AB R8, R66, R26 ;  /* 0x0000001a4208723e */ /* 0x000fe200000000ff */
[C---:B------:R-:W-:Y:S01]  /*17890*/  FMUL.FTZ R80, R101.reuse, R80 ;  /* 0x0000005065507220 */ /* 0x040fe20000410000 */
[--C-:B------:R-:W-:Y:S01]  /*178a0*/  HSET2.LE.AND R4, R13, R48.reuse, PT ;  /* 0x000000300d047233 */ /* 0x100fe20003803000 */
[C---:B------:R-:W-:Y:S01]  /*178b0*/  FMUL.FTZ R81, R101.reuse, R81 ;  /* 0x0000005165517220 */ /* 0x040fe20000410000 */
[----:B------:R-:W-:Y:S01]  /*178c0*/  LOP3.LUT R180, R180, R5, RZ, 0xc0, !PT ;  /* 0x00000005b4b47212 */ /* 0x000fe200078ec0ff */
[----:B------:R-:W-:Y:S01]  /*178d0*/  FMUL.FTZ R5, R101, R113 ;  /* 0x0000007165057220 */ /* 0x000fe20000410000 */
[----:B------:R-:W-:Y:S01]  /*178e0*/  LOP3.LUT R183, R183, R8, RZ, 0xc0, !PT ;  /* 0x00000008b7b77212 */ /* 0x000fe200078ec0ff */
[----:B------:R-:W-:Y:S01]  /*178f0*/  FMUL.FTZ R84, R101, R84 ;  /* 0x0000005465547220 */ /* 0x000fe20000410000 */
[----:B------:R-:W-:Y:S01]  /*17900*/  LOP3.LUT R178, R4, R178, RZ, 0xc0, !PT ;  /* 0x000000b204b27212 */ /* 0x000fe200078ec0ff */
[----:B-1----:R-:W-:Y:S01]  /*17910*/  FADD.FTZ R2, -R3, R107 ;  /* 0x0000006b03027221 */ /* 0x002fe20000010100 */
[----:B------:R-:W-:Y:S01]  /*17920*/  SHF.R.U32.HI R3, RZ, 0x10, R6 ;  /* 0x00000010ff037819 */ /* 0x000fe20000011606 */
[C---:B--2---:R-:W-:Y:S01]  /*17930*/  FMUL.FTZ R18, R100.reuse, R126 ;  /* 0x0000007e64127220 */ /* 0x044fe20000410000 */
[--C-:B------:R-:W-:Y:S01]  /*17940*/  HSET2.LE.AND R4, R9, R48.reuse, PT ;  /* 0x0000003009047233 */ /* 0x100fe20003803000 */
[C---:B------:R-:W-:Y:S01]  /*17950*/  FMUL.FTZ R19, R100.reuse, R127 ;  /* 0x0000007f64137220 */ /* 0x040fe20000410000 */
[----:B------:R-:W-:Y:S01]  /*17960*/  LOP3.LUT R6, R3, 0xff, RZ, 0xc0, !PT ;  /* 0x000000ff03067812 */ /* 0x000fe200078ec0ff */
[----:B------:R-:W-:Y:S01]  /*17970*/  IMAD.MOV.U32 R126, RZ, RZ, R26 ;  /* 0x000000ffff7e7224 */ /* 0x000fe200078e001a */
[----:B------:R1:W2:Y:S01]  /*17980*/  MUFU.EX2 R3, R0 ;  /* 0x0000000000037308 */ /* 0x0002a20000000800 */
[----:B------:R-:W-:Y:S01]  /*17990*/  FMUL.FTZ R34, R100, R142 ;  /* 0x0000008e64227220 */ /* 0x000fe20000410000 */
[----:B------:R-:W-:Y:S01]  /*179a0*/  PRMT R6, R6, 0x5410, R7 ;  /* 0x0000541006067816 */ /* 0x000fe20000000007 */
[----:B------:R-:W-:Y:S01]  /*179b0*/  FMUL.FTZ R7, R100, R115 ;  /* 0x0000007364077220 */ /* 0x000fe20000410000 */
[----:B------:R-:W-:Y:S01]  /*179c0*/  LOP3.LUT R177, R4, R177, RZ, 0xc0, !PT ;  /* 0x000000b104b17212 */ /* 0x000fe200078ec0ff */
[----:B------:R-:W-:Y:S01]  /*179d0*/  FMUL.FTZ R4, R101, R112 ;  /* 0x0000007065047220 */ /* 0x000fe20000410000 */
[----:B------:R-:W-:Y:S01]  /*179e0*/  PLOP3.LUT P0, PT, PT, PT, UP0, 0x80, 0x0 ;  /* 0x000000000000781c */ /* 0x000fe20003f0f008 */
[----:B------:R-:W-:Y:S01]  /*179f0*/  IMAD.MOV.U32 R127, RZ, RZ, R46 ;  /* 0x000000ffff7f7224 */ /* 0x000fe200078e002e */
[--C-:B------:R-:W-:Y:S01]  /*17a00*/  HSET2.LE.AND R181, R6, R48.reuse, PT ;  /* 0x0000003006b57233 */ /* 0x100fe20003803000 */
[----:B------:R-:W-:Y:S01]  /*17a10*/  IMAD.MOV.U32 R107, RZ, RZ, R51 ;  /* 0x000000ffff6b7224 */ /* 0x000fe200078e0033 */
[----:B------:R-:W-:Y:S01]  /*17a20*/  F2FP.PACK_AB R6, R25, R230 ;  /* 0x000000e61906723e */ /* 0x000fe200000000ff */
[C---:B------:R-:W-:Y:S02]  /*17a30*/  FMUL.FTZ R50, R100.reuse, R158 ;  /* 0x0000009e64327220 */ /* 0x040fe40000410000 */
[C---:B------:R-:W-:Y:S01]  /*17a40*/  FMUL.FTZ R51, R100.reuse, R159 ;  /* 0x0000009f64337220 */ /* 0x040fe20000410000 */
[----:B------:R-:W-:Y:S01]  /*17a50*/  LOP3.LUT R181, R181, R6, RZ, 0xc0, !PT ;  /* 0x00000006b5b57212 */ /* 0x000fe200078ec0ff */
[C---:B------:R-:W-:Y:S02]  /*17a60*/  FMUL.FTZ R6, R100.reuse, R114 ;  /* 0x0000007264067220 */ /* 0x040fe40000410000 */
[----:B------:R-:W-:Y:S01]  /*17a70*/  IMAD.MOV.U32 R142, RZ, RZ, R140 ;  /* 0x000000ffff8e7224 */ /* 0x000fe200078e008c */
[----:B------:R-:W-:Y:S01]  /*17a80*/  LDSM.16.MT88.4 R112, [R218+0xa000] ;  /* 0x00a00000da70783b */ /* 0x000fe20000004200 */
[----:B------:R-:W-:Y:S02]  /*17a90*/  IMAD.MOV.U32 R158, RZ, RZ, R65 ;  /* 0x000000ffff9e7224 */ /* 0x000fe400078e0041 */
[----:B------:R-:W-:Y:S02]  /*17aa0*/  FMUL.FTZ R65, R101, R173 ;  /* 0x000000ad65417220 */ /* 0x000fe40000410000 */
[----:B------:R-:W-:Y:S02]  /*17ab0*/  FMUL.FTZ R70, R100, R70 ;  /* 0x0000004664467220 */ /* 0x000fe40000410000 */
[----:B-1----:R-:W-:Y:S01]  /*17ac0*/  FMUL.FTZ R0, R2, c[0x0][0x23c] ;  /* 0x00008f0002007a20 */ /* 0x002fe20000410000 */
[----:B------:R-:W-:Y:S01]  /*17ad0*/  HSET2.LE.AND R2, R10, R48, PT ;  /* 0x000000300a027233 */ /* 0x000fe20003803000 */
[C---:B--2---:R-:W-:Y:S02]  /*17ae0*/  FMUL.FTZ R8, R3.reuse, R116 ;  /* 0x0000007403087220 */ /* 0x044fe40000410000 */
[C---:B------:R-:W-:Y:S02]  /*17af0*/  FMUL.FTZ R9, R3.reuse, R117 ;  /* 0x0000007503097220 */ /* 0x040fe40000410000 */
[C---:B------:R-:W-:Y:S01]  /*17b00*/  FMUL.FTZ R12, R3.reuse, R120 ;  /* 0x00000078030c7220 */ /* 0x040fe20000410000 */
[----:B------:R-:W1:Y:S01]  /*17b10*/  MUFU.EX2 R0, R0 ;  /* 0x0000000000007308 */ /* 0x000e620000000800 */
[C---:B------:R-:W-:Y:S01]  /*17b20*/  FMUL.FTZ R13, R3.reuse, R121 ;  /* 0x00000079030d7220 */ /* 0x040fe20000410000 */
[----:B------:R-:W-:Y:S01]  /*17b30*/  LOP3.LUT R176, R2, R176, RZ, 0xc0, !PT ;  /* 0x000000b002b07212 */ /* 0x000fe200078ec0ff */
[C---:B------:R-:W-:Y:S01]  /*17b40*/  FMUL.FTZ R24, R3.reuse, R132 ;  /* 0x0000008403187220 */ /* 0x040fe20000410000 */
[----:B------:R-:W-:Y:S01]  /*17b50*/  F2FP.PACK_AB R2, R54, R249 ;  /* 0x000000f93602723e */ /* 0x000fe200000000ff */
[----:B------:R-:W-:Y:S02]  /*17b60*/  IMAD.MOV.U32 R132, RZ, RZ, R25 ;  /* 0x000000ffff847224 */ /* 0x000fe400078e0019 */
[C---:B------:R-:W-:Y:S01]  /*17b70*/  FMUL.FTZ R25, R3.reuse, R133 ;  /* 0x0000008503197220 */ /* 0x040fe20000410000 */
[----:B------:R-:W-:Y:S01]  /*17b80*/  LOP3.LUT R182, R182, R2, RZ, 0xc0, !PT ;  /* 0x00000002b6b67212 */ /* 0x000fe200078ec0ff */
[----:B------:R-:W-:Y:S01]  /*17b90*/  FFMA.FTZ R2, R202, c[0x0][0x23c], -R184 ;  /* 0x00008f00ca027a23 */ /* 0x000fe200000108b8 */
[-C--:B---3--:R-:W-:Y:S01]  /*17ba0*/  HMMA.16816.F32 R4, R176, R20.reuse, R4 ;  /* 0x00000014b004723c */ /* 0x088fe20000001804 */
[----:B------:R-:W-:Y:S02]  /*17bb0*/  IMAD.MOV.U32 R120, RZ, RZ, R40 ;  /* 0x000000ffff787224 */ /* 0x000fe400078e0028 */
[----:B------:R-:W-:Y:S01]  /*17bc0*/  IMAD.MOV.U32 R121, RZ, RZ, R41 ;  /* 0x000000ffff797224 */ /* 0x000fe200078e0029 */
[----:B------:R2:W3:Y:S01]  /*17bd0*/  MUFU.EX2 R59, R2 ;  /* 0x00000002003b7308 */ /* 0x0004e20000000800 */
[C---:B------:R-:W-:Y:S02]  /*17be0*/  FMUL.FTZ R40, R3.reuse, R148 ;  /* 0x0000009403287220 */ /* 0x040fe40000410000 */
[C---:B------:R-:W-:Y:S02]  /*17bf0*/  FMUL.FTZ R41, R3.reuse, R149 ;  /* 0x0000009503297220 */ /* 0x040fe40000410000 */
[C---:B------:R-:W-:Y:S03]  /*17c00*/  FMUL.FTZ R44, R3.reuse, R152 ;  /* 0x00000098032c7220 */ /* 0x040fe60000410000 */
[----:B------:R-:W-:Y:S02]  /*17c10*/  FMUL.FTZ R45, R3, R153 ;  /* 0x00000099032d7220 */ /* 0x000fe40000410000 */
[C---:B-1----:R-:W-:Y:S02]  /*17c20*/  FMUL.FTZ R10, R0.reuse, R118 ;  /* 0x00000076000a7220 */ /* 0x042fe40000410000 */
[C---:B------:R-:W-:Y:S02]  /*17c30*/  FMUL.FTZ R11, R0.reuse, R119 ;  /* 0x00000077000b7220 */ /* 0x040fe40000410000 */
[C---:B------:R-:W-:Y:S01]  /*17c40*/  FMUL.FTZ R14, R0.reuse, R122 ;  /* 0x0000007a000e7220 */ /* 0x040fe20000410000 */
[----:B------:R-:W-:Y:S01]  /*17c50*/  LDSM.16.MT88.4 R116, [R216+0xb000] ;  /* 0x00b00000d874783b */ /* 0x000fe20000004200 */
[C---:B------:R-:W-:Y:S02]  /*17c60*/  FMUL.FTZ R15, R0.reuse, R123 ;  /* 0x0000007b000f7220 */ /* 0x040fe40000410000 */
[----:B------:R-:W-:Y:S01]  /*17c70*/  IMAD.MOV.U32 R123, RZ, RZ, R53 ;  /* 0x000000ffff7b7224 */ /* 0x000fe200078e0035 */
[C---:B------:R-:W-:Y:S01]  /*17c80*/  HMMA.16816.F32 R8, R180.reuse, R20, R8 ;  /* 0x00000014b408723c */ /* 0x040fe20000001808 */
[C---:B------:R-:W-:Y:S02]  /*17c90*/  FMUL.FTZ R26, R0.reuse, R134 ;  /* 0x00000086001a7220 */ /* 0x040fe40000410000 */
[----:B------:R-:W-:Y:S02]  /*17ca0*/  IMAD.MOV.U32 R134, RZ, RZ, R27 ;  /* 0x000000ffff867224 */ /* 0x000fe400078e001b */
[----:B--2---:R-:W-:Y:S02]  /*17cb0*/  FFMA.FTZ R2, R203, c[0x0][0x23c], -R184 ;  /* 0x00008f00cb027a23 */ /* 0x004fe400000108b8 */
[C---:B------:R-:W-:Y:S01]  /*17cc0*/  FMUL.FTZ R20, R101.reuse, R128 ;  /* 0x0000008065147220 */ /* 0x040fe20000410000 */
[-C--:B------:R-:W-:Y:S01]  /*17cd0*/  HMMA.16816.F32 R12, R180, R22.reuse, R12 ;  /* 0x00000016b40c723c */ /* 0x080fe2000000180c */
[----:B------:R-:W-:Y:S01]  /*17ce0*/  FMUL.FTZ R21, R101, R129 ;  /* 0x0000008165157220 */ /* 0x000fe20000410000 */
[----:B------:R1:W-:Y:S02]  /*17cf0*/  MUFU.EX2 R62, R2 ;  /* 0x00000002003e7308 */ /* 0x0003e40000000800 */
[----:B------:R-:W-:Y:S02]  /*17d00*/  FMUL.FTZ R27, R0, R135 ;  /* 0x00000087001b7220 */ /* 0x000fe40000410000 */
[----:B------:R-:W-:Y:S02]  /*17d10*/  IMAD.MOV.U32 R135, RZ, RZ, R28 ;  /* 0x000000ffff877224 */ /* 0x000fe400078e001c */
[C---:B------:R-:W-:Y:S01]  /*17d20*/  FMUL.FTZ R28, R3.reuse, R136 ;  /* 0x00000088031c7220 */ /* 0x040fe20000410000 */
[C---:B------:R-:W-:Y:S03]  /*17d30*/  HMMA.16816.F32 R16, R176.reuse, R22, R16 ;  /* 0x00000016b010723c */ /* 0x040fe60000001810 */
[----:B------:R-:W-:Y:S02]  /*17d40*/  IMAD.MOV.U32 R136, RZ, RZ, R29 ;  /* 0x000000ffff887224 */ /* 0x000fe400078e001d */
[----:B------:R-:W-:Y:S02]  /*17d50*/  FMUL.FTZ R29, R3, R137 ;  /* 0x00000089031d7220 */ /* 0x000fe40000410000 */
[C---:B------:R-:W-:Y:S02]  /*17d60*/  FMUL.FTZ R22, R100.reuse, R130 ;  /* 0x0000008264167220 */ /* 0x040fe40000410000 */
[----:B------:R-:W-:Y:S03]  /*17d70*/  FMUL.FTZ R23, R100, R131 ;  /* 0x0000008364177220 */ /* 0x000fe60000410000 */
[----:B------:R-:W-:Y:S02]  /*17d80*/  IMAD.MOV.U32 R130, RZ, RZ, R55 ;  /* 0x000000ffff827224 */ /* 0x000fe400078e0037 */
[----:B------:R-:W-:Y:S02]  /*17d90*/  IMAD.MOV.U32 R131, RZ, RZ, R52 ;  /* 0x000000ffff837224 */ /* 0x000fe400078e0034 */
[----:B------:R-:W-:Y:S01]  /*17da0*/  IMAD.MOV.U32 R137, RZ, RZ, R30 ;  /* 0x000000ffff897224 */ /* 0x000fe200078e001e */
[----:B------:R-:W2:Y:S01]  /*17db0*/  LDSM.16.MT88.4 R52, [R216+0xa000] ;  /* 0x00a00000d834783b */ /* 0x000ea20000004200 */
[C---:B------:R-:W-:Y:S01]  /*17dc0*/  FMUL.FTZ R30, R0.reuse, R138 ;  /* 0x0000008a001e7220 */ /* 0x040fe20000410000 */
[-C--:B------:R-:W-:Y:S01]  /*17dd0*/  HMMA.16816.F32 R20, R176, R36.reuse, R20 ;  /* 0x00000024b014723c */ /* 0x080fe20000001814 */
[----:B------:R-:W-:Y:S02]  /*17de0*/  IMAD.MOV.U32 R138, RZ, RZ, R31 ;  /* 0x000000ffff8a7224 */ /* 0x000fe400078e001f */
[----:B------:R-:W-:Y:S02]  /*17df0*/  FMUL.FTZ R31, R0, R139 ;  /* 0x0000008b001f7220 */ /* 0x000fe40000410000 */
[----:B-1----:R-:W-:Y:S02]  /*17e00*/  FFMA.FTZ R2, R204, c[0x0][0x23c], -R185 ;  /* 0x00008f00cc027a23 */ /* 0x002fe400000108b9 */
[----:B------:R-:W-:Y:S01]  /*17e10*/  IMAD.MOV.U32 R122, RZ, RZ, R35 ;  /* 0x000000ffff7a7224 */ /* 0x000fe200078e0023 */
[C---:B------:R-:W-:Y:S01]  /*17e20*/  HMMA.16816.F32 R24, R180.reuse, R36, R24 ;  /* 0x00000024b418723c */ /* 0x040fe20000001818 */
[----:B------:R-:W-:Y:S01]  /*17e30*/  FMUL.FTZ R35, R100, R143 ;  /* 0x0000008f64237220 */ /* 0x000fe20000410000 */
[----:B------:R1:W4:Y:S02]  /*17e40*/  MUFU.EX2 R141, R2 ;  /* 0x00000002008d7308 */ /* 0x0003240000000800 */
[----:B------:R-:W-:Y:S02]  /*17e50*/  IMAD.MOV.U32 R128, RZ, RZ, R42 ;  /* 0x000000ffff807224 */ /* 0x000fe400078e002a */
[----:B------:R-:W-:Y:S02]  /*17e60*/  IMAD.MOV.U32 R129, RZ, RZ, R43 ;  /* 0x000000ffff817224 */ /* 0x000fe400078e002b */
[C---:B------:R-:W-:Y:S01]  /*17e70*/  FMUL.FTZ R36, R101.reuse, R144 ;  /* 0x0000009065247220 */ /* 0x040fe20000410000 */
[-C--:B------:R-:W-:Y:S03]  /*17e80*/  HMMA.16816.F32 R28, R180, R38.reuse, R28 ;  /* 0x00000026b41c723c */ /* 0x080fe6000000181c */
[----:B------:R-:W-:Y:S02]  /*17e90*/  FMUL.FTZ R37, R101, R145 ;  /* 0x0000009165257220 */ /* 0x000fe40000410000 */
[C---:B------:R-:W-:Y:S02]  /*17ea0*/  FMUL.FTZ R42, R0.reuse, R150 ;  /* 0x00000096002a7220 */ /* 0x040fe40000410000 */
[C---:B------:R-:W-:Y:S01]  /*17eb0*/  FMUL.FTZ R43, R0.reuse, R151 ;  /* 0x00000097002b7220 */ /* 0x040fe20000410000 */
[C---:B------:R-:W-:Y:S01]  /*17ec0*/  HMMA.16816.F32 R32, R176.reuse, R38, R32 ;  /* 0x00000026b020723c */ /* 0x040fe20000001820 */
[----:B------:R-:W-:Y:S03]  /*17ed0*/  IMAD.MOV.U32 R139, RZ, RZ, R47 ;  /* 0x000000ffff8b7224 */ /* 0x000fe600078e002f */
[C---:B------:R-:W-:Y:S02]  /*17ee0*/  FMUL.FTZ R46, R0.reuse, R154 ;  /* 0x0000009a002e7220 */ /* 0x040fe40000410000 */
[----:B------:R-:W-:Y:S02]  /*17ef0*/  FMUL.FTZ R47, R0, R155 ;  /* 0x0000009b002f7220 */ /* 0x000fe40000410000 */
[C---:B------:R-:W-:Y:S04]  /*17f00*/  FMUL.FTZ R38, R100.reuse, R146 ;  /* 0x0000009264267220 */ /* 0x040fe80000410000 */
[----:B------:R-:W-:Y:S02]  /*17f10*/  FMUL.FTZ R39, R100, R147 ;  /* 0x0000009364277220 */ /* 0x000fe40000410000 */
[----:B-1----:R-:W-:Y:S02]  /*17f20*/  FFMA.FTZ R2, R205, c[0x0][0x23c], -R185 ;  /* 0x00008f00cd027a23 */ /* 0x002fe400000108b9 */
[----:B------:R-:W-:Y:S02]  /*17f30*/  FMUL.FTZ R48, R101, R156 ;  /* 0x0000009c65307220 */ /* 0x000fe40000410000 */
[----:B------:R-:W-:Y:S01]  /*17f40*/  IMAD.MOV.U32 R133, RZ, RZ, R56 ;  /* 0x000000ffff857224 */ /* 0x000fe200078e0038 */
[-C--:B--2---:R-:W-:Y:S01]  /*17f50*/  HMMA.16816.F32 R36, R176, R52.reuse, R36 ;  /* 0x00000034b024723c */ /* 0x084fe20000001824 */
[----:B------:R-:W-:Y:S01]  /*17f60*/  FMUL.FTZ R56, R3, R164 ;  /* 0x000000a403387220 */ /* 0x000fe20000410000 */
[----:B------:R1:W2:Y:S01]  /*17f70*/  MUFU.EX2 R63, R2 ;  /* 0x00000002003f7308 */ /* 0x0002a20000000800 */
[----:B------:R-:W-:Y:S02]  /*17f80*/  IMAD.MOV.U32 R145, RZ, RZ, R109 ;  /* 0x000000ffff917224 */ /* 0x000fe400078e006d */
[----:B------:R-:W-:Y:S02]  /*17f90*/  FFMA.FTZ R109, R207, c[0x0][0x23c], -R186 ;  /* 0x00008f00cf6d7a23 */ /* 0x000fe400000108ba */
[C---:B------:R-:W-:Y:S01]  /*17fa0*/  FMUL.FTZ R57, R3.reuse, R165 ;  /* 0x000000a503397220 */ /* 0x040fe20000410000 */
[C---:B------:R-:W-:Y:S01]  /*17fb0*/  HMMA.16816.F32 R40, R180.reuse, R52, R40 ;  /* 0x00000034b428723c */ /* 0x040fe20000001828 */
[----:B------:R-:W-:Y:S03]  /*17fc0*/  IMAD.MOV.U32 R140, RZ, RZ, R138 ;  /* 0x000000ffff8c7224 */ /* 0x000fe600078e008a */
[----:B------:R-:W-:Y:S02]  /*17fd0*/  IMAD.MOV.U32 R138, RZ, RZ, R136 ;  /* 0x000000ffff8a7224 */ /* 0x000fe400078e0088 */
[----:B------:R-:W-:Y:S02]  /*17fe0*/  IMAD.MOV.U32 R136, RZ, RZ, R134 ;  /* 0x000000ffff887224 */ /* 0x000fe400078e0086 */
[----:B------:R-:W-:Y:S01]  /*17ff0*/  IMAD.MOV.U32 R134, RZ, RZ, R132 ;  /* 0x000000ffff867224 */ /* 0x000fe200078e0084 */
[-C--:B------:R-:W-:Y:S03]  /*18000*/  HMMA.16816.F32 R44, R180, R54.reuse, R44 ;  /* 0x00000036b42c723c */ /* 0x080fe6000000182c */
[----:B------:R-:W-:Y:S02]  /*18010*/  IMAD.MOV.U32 R132, RZ, RZ, R130 ;  /* 0x000000ffff847224 */ /* 0x000fe400078e0082 */
[----:B------:R-:W-:Y:S02]  /*18020*/  IMAD.MOV.U32 R130, RZ, RZ, R128 ;  /* 0x000000ffff827224 */ /* 0x000fe400078e0080 */
[----:B------:R-:W-:Y:S01]  /*18030*/  IMAD.MOV.U32 R128, RZ, RZ, R60 ;  /* 0x000000ffff807224 */ /* 0x000fe200078e003c */
[C---:B------:R-:W-:Y:S01]  /*18040*/  HMMA.16816.F32 R48, R176.reuse, R54, R48 ;  /* 0x00000036b030723c */ /* 0x040fe20000001830 */
[----:B-1----:R-:W-:Y:S03]  /*18050*/  FFMA.FTZ R2, R206, c[0x0][0x23c], -R184 ;  /* 0x00008f00ce027a23 */ /* 0x002fe600000108b8 */
[----:B------:R-:W-:Y:S02]  /*18060*/  FMUL.FTZ R60, R3, R168 ;  /* 0x000000a8033c7220 */ /* 0x000fe40000410000 */
[----:B------:R-:W-:Y:S01]  /*18070*/  FMUL.FTZ R58, R0, R166 ;  /* 0x000000a6003a7220 */ /* 0x000fe20000410000 */
[----:B------:R-:W-:Y:S01]  /*18080*/  MUFU.EX2 R168, R109 ;  /* 0x0000006d00a87308 */ /* 0x000fe20000000800 */
[C---:B------:R-:W-:Y:S04]  /*18090*/  FMUL.FTZ R54, R100.reuse, R162 ;  /* 0x000000a264367220 */ /* 0x040fe80000410000 */
[----:B------:R-:W-:Y:S02]  /*180a0*/  FMUL.FTZ R55, R100, R163 ;  /* 0x000000a364377220 */ /* 0x000fe40000410000 */
[----:B---3--:R-:W-:Y:S02]  /*180b0*/  IMAD.MOV.U32 R166, RZ, RZ, R59 ;  /* 0x000000ffffa67224 */ /* 0x008fe400078e003b */
[----:B------:R-:W-:Y:S01]  /*180c0*/  FMUL.FTZ R59, R0, R167 ;  /* 0x000000a7003b7220 */ /* 0x000fe20000410000 */
[----:B------:R1:W-:Y:S01]  /*180d0*/  MUFU.EX2 R162, R2 ;  /* 0x0000000200a27308 */ /* 0x0003e20000000800 */
[----:B----4-:R-:W-:Y:S02]  /*180e0*/  IMAD.MOV.U32 R167, RZ, RZ, R141 ;  /* 0x000000ffffa77224 */ /* 0x010fe400078e008d */
[----:B------:R-:W-:Y:S02]  /*180f0*/  IMAD.MOV.U32 R141, RZ, RZ, R139 ;  /* 0x000000ffff8d7224 */ /* 0x000fe400078e008b */
[----:B------:R-:W-:Y:S02]  /*18100*/  IMAD.MOV.U32 R139, RZ, RZ, R137 ;  /* 0x000000ffff8b7224 */ /* 0x000fe400078e0089 */
[----:B------:R-:W-:Y:S02]  /*18110*/  IMAD.MOV.U32 R137, RZ, RZ, R135 ;  /* 0x000000ffff897224 */ /* 0x000fe400078e0087 */
[----:B------:R-:W-:Y:S02]  /*18120*/  IMAD.MOV.U32 R149, RZ, RZ, R138 ;  /* 0x000000ffff957224 */ /* 0x000fe400078e008a */
[----:B------:R-:W-:Y:S02]  /*18130*/  IMAD.MOV.U32 R146, RZ, RZ, R137 ;  /* 0x000000ffff927224 */ /* 0x000fe400078e0089 */
[----:B------:R-:W-:Y:S02]  /*18140*/  IMAD.MOV.U32 R137, RZ, RZ, R66 ;  /* 0x000000ffff897224 */ /* 0x000fe400078e0042 */
[C---:B------:R-:W-:Y:S02]  /*18150*/  FMUL.FTZ R66, R100.reuse, R174 ;  /* 0x000000ae64427220 */ /* 0x040fe40000410000 */
[----:B------:R-:W-:Y:S01]  /*18160*/  IMAD.MOV.U32 R174, RZ, RZ, R106 ;  /* 0x000000ffffae7224 */ /* 0x000fe200078e006a */
[----:B------:R-:W-:Y:S01]  /*18170*/  LOP3.LUT R106, R201, UR8, R188, 0x96, !PT ;  /* 0x00000008c96a7c12 */ /* 0x000fe2000f8e96bc */
[----:B------:R-:W-:Y:S02]  /*18180*/  IMAD.MOV.U32 R138, RZ, RZ, R67 ;  /* 0x000000ffff8a7224 */ /* 0x000fe400078e0043 */
[----:B------:R-:W-:Y:S02]  /*18190*/  FMUL.FTZ R67, R100, R175 ;  /* 0x000000af64437220 */ /* 0x000fe40000410000 */
[----:B------:R-:W-:Y:S02]  /*181a0*/  IMAD.MOV.U32 R175, RZ, RZ, R107 ;  /* 0x000000ffffaf7224 */ /* 0x000fe400078e006b */
[----:B-1----:R-:W-:Y:S02]  /*181b0*/  FFMA.FTZ R2, R208, c[0x0][0x23c], -R184 ;  /* 0x00008f00d0027a23 */ /* 0x002fe400000108b8 */
[----:B------:R-:W-:Y:S02]  /*181c0*/  IMAD.WIDE.U32 R106, R106, -0x2daee0ad, RZ ;  /* 0xd2511f536a6a7825 */ /* 0x000fe400078e00ff */
[----:B------:R1:W-:Y:S02]  /*181d0*/  MUFU.EX2 R164, R2 ;  /* 0x0000000200a47308 */ /* 0x0003e40000000800 */
[----:B------:R-:W-:Y:S01]  /*181e0*/  IMAD.MOV.U32 R154, RZ, RZ, R250 ;  /* 0x000000ffff9a7224 */ /* 0x000fe200078e00fa */
[----:B------:R-:W-:Y:S01]  /*181f0*/  LOP3.LUT R109, R106, 0xffff, RZ, 0xc0, !PT ;  /* 0x0000ffff6a6d7812 */ /* 0x000fe200078ec0ff */
[----:B------:R-:W-:Y:S01]  /*18200*/  IMAD.MOV.U32 R189, RZ, RZ, R121 ;  /* 0x000000ffffbd7224 */ /* 0x000fe200078e0079 */
[----:B------:R-:W-:Y:S01]  /*18210*/  SHF.R.U32.HI R121, RZ, 0x10, R106 ;  /* 0x00000010ff797819 */ /* 0x000fe2000001166a */
[----:B------:R-:W-:Y:S01]  /*18220*/  IMAD.MOV.U32 R188, RZ, RZ, R120 ;  /* 0x000000ffffbc7224 */ /* 0x000fe200078e0078 */
[----:B------:R-:W-:Y:S01]  /*18230*/  SHF.R.U32.HI R120, RZ, 0x18, R106 ;  /* 0x00000018ff787819 */ /* 0x000fe2000001166a */
[C---:B------:R-:W-:Y:S02]  /*18240*/  FMUL.FTZ R52, R101.reuse, R160 ;  /* 0x000000a065347220 */ /* 0x040fe40000410000 */
[----:B------:R-:W-:Y:S02]  /*18250*/  FMUL.FTZ R53, R101, R161 ;  /* 0x000000a165357220 */ /* 0x000fe40000410000 */
[----:B------:R-:W-:Y:S02]  /*18260*/  IMAD.MOV.U32 R143, RZ, RZ, R126 ;  /* 0x000000ffff8f7224 */ /* 0x000fe400078e007e */
[----:B------:R-:W-:Y:S02]  /*18270*/  IMAD.MOV.U32 R152, RZ, RZ, R246 ;  /* 0x000000ffff987224 */ /* 0x000fe400078e00f6 */
[----:B------:R-:W-:Y:S01]  /*18280*/  IMAD.MOV.U32 R135, RZ, RZ, R133 ;  /* 0x000000ffff877224 */ /* 0x000fe200078e0085 */
[-C--:B------:R-:W-:Y:S01]  /*18290*/  HMMA.16816.F32 R52, R176, R112.reuse, R52 ;  /* 0x00000070b034723c */ /* 0x080fe20000001834 */
[----:B------:R-:W-:Y:S02]  /*182a0*/  IMAD.MOV.U32 R133, RZ, RZ, R131 ;  /* 0x000000ffff857224 */ /* 0x000fe400078e0083 */
[----:B------:R-:W-:Y:S02]  /*182b0*/  IMAD.MOV.U32 R131, RZ, RZ, R129 ;  /* 0x000000ffff837224 */ /* 0x000fe400078e0081 */
[----:B------:R-:W-:Y:S02]  /*182c0*/  IMAD.MOV.U32 R129, RZ, RZ, R61 ;  /* 0x000000ffff817224 */ /* 0x000fe400078e003d */
[----:B-1----:R-:W-:Y:S01]  /*182d0*/  FFMA.FTZ R2, R210, c[0x0][0x23c], -R185 ;  /* 0x00008f00d2027a23 */ /* 0x002fe200000108b9 */
[C---:B------:R-:W-:Y:S01]  /*182e0*/  HMMA.16816.F32 R56, R180.reuse, R112, R56 ;  /* 0x00000070b438723c */ /* 0x040fe20000001838 */
[----:B------:R-:W-:Y:S02]  /*182f0*/  FMUL.FTZ R61, R3, R169 ;  /* 0x000000a9033d7220 */ /* 0x000fe40000410000 */
[----:B------:R1:W-:Y:S01]  /*18300*/  MUFU.EX2 R163, R2 ;  /* 0x0000000200a37308 */ /* 0x0003e20000000800 */
[----:B------:R-:W-:Y:S02]  /*18310*/  IMAD.MOV.U32 R169, RZ, RZ, R62 ;  /* 0x000000ffffa97224 */ /* 0x000fe400078e003e */
[C---:B------:R-:W-:Y:S02]  /*18320*/  FMUL.FTZ R62, R0.reuse, R170 ;  /* 0x000000aa003e7220 */ /* 0x040fe40000410000 */
[----:B--2---:R-:W-:Y:S04]  /*18330*/  IMAD.MOV.U32 R170, RZ, RZ, R63 ;  /* 0x000000ffffaa7224 */ /* 0x004fe800078e003f */
[----:B------:R-:W-:Y:S02]  /*18340*/  FMUL.FTZ R63, R0, R171 ;  /* 0x000000ab003f7220 */ /* 0x000fe40000410000 */
[----:B------:R-:W-:Y:S02]  /*18350*/  IMAD.MOV.U32 R160, RZ, RZ, R130 ;  /* 0x000000ffffa07224 */ /* 0x000fe400078e0082 */
[----:B------:R-:W-:Y:S02]  /*18360*/  IMAD.MOV.U32 R161, RZ, RZ, R131 ;  /* 0x000000ffffa17224 */ /* 0x000fe400078e0083 */
[----:B------:R-:W-:Y:S01]  /*18370*/  IMAD.MOV.U32 R173, RZ, RZ, R129 ;  /* 0x000000ffffad7224 */ /* 0x000fe200078e0081 */
[-C--:B------:R-:W-:Y:S01]  /*18380*/  HMMA.16816.F32 R60, R180, R114.reuse, R60 ;  /* 0x00000072b43c723c */ /* 0x080fe2000000183c */
[----:B------:R-:W-:Y:S02]  /*18390*/  IMAD.MOV.U32 R147, RZ, RZ, R136 ;  /* 0x000000ffff937224 */ /* 0x000fe400078e0088 */
[----:B------:R-:W-:Y:S02]  /*183a0*/  IMAD.MOV.U32 R136, RZ, RZ, R64 ;  /* 0x000000ffff887224 */ /* 0x000fe400078e0040 */
[----:B------:R-:W-:Y:S02]  /*183b0*/  FMUL.FTZ R64, R101, R172 ;  /* 0x000000ac65407220 */ /* 0x000fe40000410000 */
[----:B------:R-:W-:Y:S02]  /*183c0*/  IMAD.MOV.U32 R172, RZ, RZ, R128 ;  /* 0x000000ffffac7224 */ /* 0x000fe400078e0080 */
[----:B-1----:R-:W-:Y:S01]  /*183d0*/  FFMA.FTZ R2, R212, c[0x0][0x23c], -R185 ;  /* 0x00008f00d4027a23 */ /* 0x002fe200000108b9 */
[----:B------:R-:W-:Y:S02]  /*183e0*/  LDSM.16.MT88.4 R128, [R218+0x9400] ;  /* 0x00940000da80783b */ /* 0x000fe40000004200 */
[C---:B------:R-:W-:Y:S01]  /*183f0*/  HMMA.16816.F32 R64, R176.reuse, R114, R64 ;  /* 0x00000072b040723c */ /* 0x040fe20000001840 */
[----:B------:R1:W-:Y:S01]  /*18400*/  MUFU.EX2 R165, R2 ;  /* 0x0000000200a57308 */ /* 0x0003e20000000800 */
[----:B------:R-:W-:Y:S02]  /*18410*/  IMAD.MOV.U32 R204, RZ, RZ, R240 ;  /* 0x000000ffffcc7224 */ /* 0x000fe400078e00f0 */
[----:B------:R-:W-:Y:S02]  /*18420*/  FMUL.FTZ R71, R100, R71 ;  /* 0x0000004764477220 */ /* 0x000fe40000410000 */
[----:B------:R-:W2:Y:S01]  /*18430*/  LDSM.16.MT88.4 R112, [R218+0xb000] ;  /* 0x00b00000da70783b */ /* 0x000ea20000004200 */
[----:B------:R-:W-:Y:S02]  /*18440*/  IMAD.MOV.U32 R156, RZ, RZ, R135 ;  /* 0x000000ffff9c7224 */ /* 0x000fe400078e0087 */
[----:B------:R-:W-:Y:S02]  /*18450*/  IMAD.MOV.U32 R151, RZ, RZ, R134 ;  /* 0x000000ffff977224 */ /* 0x000fe400078e0086 */
[-C--:B------:R-:W-:Y:S01]  /*18460*/  HMMA.16816.F32 R68, R176, R116.reuse, R68 ;  /* 0x00000074b044723c */ /* 0x080fe20000001844 */
[C---:B------:R-:W-:Y:S02]  /*18470*/  FMUL.FTZ R72, R3.reuse, R72 ;  /* 0x0000004803487220 */ /* 0x040fe40000410000 */
[----:B------:R-:W-:Y:S02]  /*18480*/  FMUL.FTZ R73, R3, R73 ;  /* 0x0000004903497220 */ /* 0x000fe40000410000 */
[C---:B------:R-:W-:Y:S02]  /*18490*/  FMUL.FTZ R74, R0.reuse, R74 ;  /* 0x0000004a004a7220 */ /* 0x040fe40000410000 */
[----:B------:R-:W-:Y:S02]  /*184a0*/  FMUL.FTZ R75, R0, R75 ;  /* 0x0000004b004b7220 */ /* 0x000fe40000410000 */
[----:B------:R-:W-:Y:S03]  /*184b0*/  IMAD.MOV.U32 R150, RZ, RZ, R133 ;  /* 0x000000ffff967224 */ /* 0x000fe600078e0085 */
[----:B------:R-:W-:Y:S02]  /*184c0*/  IMAD.MOV.U32 R157, RZ, RZ, R132 ;  /* 0x000000ffff9d7224 */ /* 0x000fe400078e0084 */
[C---:B------:R-:W-:Y:S01]  /*184d0*/  HMMA.16816.F32 R72, R180.reuse, R116, R72 ;  /* 0x00000074b448723c */ /* 0x040fe20000001848 */
[----:B-1----:R-:W-:Y:S01]  /*184e0*/  LOP3.LUT R2, R107, UR18, R190, 0x96, !PT ;  /* 0x000000126b027c12 */ /* 0x002fe2000f8e96be */
[----:B------:R-:W-:Y:S01]  /*184f0*/  FFMA.FTZ R107, R209, c[0x0][0x23c], -R186 ;  /* 0x00008f00d16b7a23 */ /* 0x000fe200000108ba */
[----:B------:R-:W-:Y:S01]  /*18500*/  LDSM.16.MT88.4 R132, [R216+0xa400] ;  /* 0x00a40000d884783b */ /* 0x000fe20000004200 */
[----:B------:R-:W-:Y:S02]  /*18510*/  IMAD.MOV.U32 R148, RZ, RZ, R139 ;  /* 0x000000ffff947224 */ /* 0x000fe400078e008b */
[----:B------:R1:W3:Y:S01]  /*18520*/  MUFU.EX2 R250, R107 ;  /* 0x0000006b00fa7308 */ /* 0x0002e20000000800 */
[----:B------:R-:W-:Y:S01]  /*18530*/  IMAD.MOV.U32 R139, RZ, RZ, R122 ;  /* 0x000000ffff8b7224 */ /* 0x000fe200078e007a */
[----:B------:R-:W-:Y:S01]  /*18540*/  LOP3.LUT R122, R106, 0xff, RZ, 0xc0, !PT ;  /* 0x000000ff6a7a7812 */ /* 0x000fe200078ec0ff */
[----:B------:R-:W-:Y:S03]  /*18550*/  IMAD.MOV.U32 R153, RZ, RZ, R249 ;  /* 0x000000ffff997224 */ /* 0x000fe600078e00f9 */
[----:B------:R-:W-:Y:S01]  /*18560*/  LOP3.LUT R106, R111, UR18, R196, 0x96, !PT ;  /* 0x000000126f6a7c12 */ /* 0x000fe2000f8e96c4 */
[----:B------:R-:W-:Y:S01]  /*18570*/  IMAD.MOV.U32 R203, RZ, RZ, R237 ;  /* 0x000000ffffcb7224 */ /* 0x000fe200078e00ed */
[----:B------:R-:W-:Y:S01]  /*18580*/  LOP3.LUT R116, R110, 0xffff, RZ, 0xc0, !PT ;  /* 0x0000ffff6e747812 */ /* 0x000fe200078ec0ff */
[----:B------:R-:W-:Y:S01]  /*18590*/  FMUL.FTZ R76, R3, R76 ;  /* 0x0000004c034c7220 */ /* 0x000fe20000410000 */
[----:B------:R-:W-:Y:S01]  /*185a0*/  SHF.R.U32.HI R111, RZ, 0x8, R109 ;  /* 0x00000008ff6f7819 */ /* 0x000fe2000001166d */
[----:B------:R-:W-:Y:S01]  /*185b0*/  FFMA.FTZ R109, R211, c[0x0][0x23c], -R187 ;  /* 0x00008f00d36d7a23 */ /* 0x000fe200000108bb */
[--C-:B------:R-:W-:Y:S01]  /*185c0*/  SHF.R.U32.HI R117, RZ, 0x10, R110.reuse ;  /* 0x00000010ff757819 */ /* 0x100fe2000001166e */
[----:B------:R-:W-:Y:S02]  /*185d0*/  FMUL.FTZ R77, R3, R77 ;  /* 0x0000004d034d7220 */ /* 0x000fe40000410000 */
[----:B------:R4:W-:Y:S01]  /*185e0*/  MUFU.EX2 R249, R109 ;  /* 0x0000006d00f97308 */ /* 0x0009e20000000800 */
[C---:B------:R-:W-:Y:S01]  /*185f0*/  FMUL.FTZ R78, R0.reuse, R78 ;  /* 0x0000004e004e7220 */ /* 0x040fe20000410000 */
[----:B------:R-:W-:Y:S01]  /*18600*/  LOP3.LUT R117, R117, 0xff, RZ, 0xc0, !PT ;  /* 0x000000ff75757812 */ /* 0x000fe200078ec0ff */
[----:B------:R-:W-:Y:S02]  /*18610*/  FMUL.FTZ R79, R0, R79 ;  /* 0x0000004f004f7220 */ /* 0x000fe40000410000 */
[----:B------:R-:W-:Y:S02]  /*18620*/  IMAD.MOV.U32 R196, RZ, RZ, R217 ;  /* 0x000000ffffc47224 */ /* 0x000fe400078e00d9 */
[----:B------:R-:W-:Y:S01]  /*18630*/  IMAD.MOV.U32 R155, RZ, RZ, R141 ;  /* 0x000000ffff9b7224 */ /* 0x000fe200078e008d */
[----:B-1----:R-:W-:Y:S02]  /*18640*/  LOP3.LUT R107, R121, 0xff, RZ, 0xc0, !PT ;  /* 0x000000ff796b7812 */ /* 0x002fe400078ec0ff */
[-C--:B------:R-:W-:Y:S01]  /*18650*/  HMMA.16816.F32 R76, R180, R118.reuse, R76 ;  /* 0x00000076b44c723c */ /* 0x080fe2000000184c */
[C---:B------:R-:W-:Y:S01]  /*18660*/  FMUL.FTZ R82, R100.reuse, R82 ;  /* 0x0000005264527220 */ /* 0x040fe20000410000 */
[----:B------:R-:W-:Y:S01]  /*18670*/  SHF.R.U32.HI R121, RZ, 0x18, R110 ;  /* 0x00000018ff797819 */ /* 0x000fe2000001166e */
[----:B------:R-:W-:Y:S01]  /*18680*/  FMUL.FTZ R83, R100, R83 ;  /* 0x0000005364537220 */ /* 0x000fe20000410000 */
[----:B------:R-:W-:Y:S01]  /*18690*/  PRMT R126, R107, 0x5410, R120 ;  /* 0x000054106b7e7816 */ /* 0x000fe20000000078 */
[----:B------:R-:W-:Y:S02]  /*186a0*/  FFMA.FTZ R107, R213, c[0x0][0x23c], -R187 ;  /* 0x00008f00d56b7a23 */ /* 0x000fe400000108bb */
[----:B------:R-:W-:Y:S01]  /*186b0*/  IMAD.MOV.U32 R144, RZ, RZ, R127 ;  /* 0x000000ffff907224 */ /* 0x000fe200078e007f */
[----:B------:R-:W-:Y:S01]  /*186c0*/  PRMT R127, R117, 0x5410, R121 ;  /* 0x00005410757f7816 */ /* 0x000fe20000000079 */
[----:B------:R1:W1:Y:S01]  /*186d0*/  MUFU.EX2 R246, R107 ;  /* 0x0000006b00f67308 */ /* 0x0002620000000800 */
[C---:B------:R-:W-:Y:S02]  /*186e0*/  HMMA.16816.F32 R80, R176.reuse, R118, R80 ;  /* 0x00000076b050723c */ /* 0x040fe40000001850 */
[----:B------:R-:W-:Y:S02]  /*186f0*/  IMAD.MOV.U32 R171, RZ, RZ, R142 ;  /* 0x000000ffffab7224 */ /* 0x000fe400078e008e */
[----:B------:R-:W-:Y:S01]  /*18700*/  IMAD.MOV.U32 R142, RZ, RZ, R125 ;  /* 0x000000ffff8e7224 */ /* 0x000fe200078e007d */
[----:B------:R-:W-:Y:S01]  /*18710*/  PRMT R125, R122, 0x5410, R111 ;  /* 0x000054107a7d7816 */ /* 0x000fe2000000006f */
[----:B------:R-:W-:Y:S01]  /*18720*/  IMAD.MOV.U32 R141, RZ, RZ, R124 ;  /* 0x000000ffff8d7224 */ /* 0x000fe200078e007c */
[----:B------:R-:W-:Y:S01]  /*18730*/  SHF.R.U32.HI R111, RZ, 0x10, R2 ;  /* 0x00000010ff6f7819 */ /* 0x000fe20000011602 */
[----:B------:R-:W-:Y:S01]  /*18740*/  IMAD.MOV.U32 R201, RZ, RZ, R235 ;  /* 0x000000ffffc97224 */ /* 0x000fe200078e00eb */
[----:B------:R-:W-:Y:S03]  /*18750*/  SHF.R.U32.HI R118, RZ, 0x8, R116 ;  /* 0x00000008ff767819 */ /* 0x000fe60000011674 */
[----:B------:R-:W-:Y:S01]  /*18760*/  LOP3.LUT R124, R110, 0xff, RZ, 0xc0, !PT ;  /* 0x000000ff6e7c7812 */ /* 0x000fe200078ec0ff */
[--C-:B------:R-:W-:Y:S01]  /*18770*/  HSET2.LE.AND R119, R126, R171.reuse, PT ;  /* 0x000000ab7e777233 */ /* 0x100fe20003803000 */
[C---:B------:R-:W-:Y:S01]  /*18780*/  LOP3.LUT R116, R2.reuse, 0xff, RZ, 0xc0, !PT ;  /* 0x000000ff02747812 */ /* 0x040fe200078ec0ff */
[--C-:B------:R-:W-:Y:S01]  /*18790*/  HSET2.LE.AND R127, R127, R171.reuse, PT ;  /* 0x000000ab7f7f7233 */ /* 0x100fe20003803000 */
[----:B------:R-:W-:Y:S01]  /*187a0*/  SHF.R.U32.HI R110, RZ, 0x18, R2 ;  /* 0x00000018ff6e7819 */ /* 0x000fe20000011602 */
[----:B------:R-:W-:Y:S01]  /*187b0*/  IMAD.MOV.U32 R202, RZ, RZ, R140 ;  /* 0x000000ffffca7224 */ /* 0x000fe200078e008c */
[----:B----4-:R-:W-:Y:S01]  /*187c0*/  LOP3.LUT R109, R2, 0xffff, RZ, 0xc0, !PT ;  /* 0x0000ffff026d7812 */ /* 0x010fe200078ec0ff */
[----:B------:R-:W-:Y:S01]  /*187d0*/  IMAD.MOV.U32 R140, RZ, RZ, R123 ;  /* 0x000000ffff8c7224 */ /* 0x000fe200078e007b */
[----:B------:R-:W-:Y:S01]  /*187e0*/  LOP3.LUT R2, R111, 0xff, RZ, 0xc0, !PT ;  /* 0x000000ff6f027812 */ /* 0x000fe200078ec0ff */
[----:B------:R-:W4:Y:S01]  /*187f0*/  LDSM.16.MT88.4 R120, [R216+0x9400] ;  /* 0x00940000d878783b */ /* 0x000f220000004200 */
[----:B------:R-:W-:Y:S01]  /*18800*/  LOP3.LUT R111, R106, 0xff, RZ, 0xc0, !PT ;  /* 0x000000ff6a6f7812 */ /* 0x000fe200078ec0ff */
[----:B-1----:R-:W-:Y:S01]  /*18810*/  FFMA.FTZ R107, R214, c[0x0][0x23c], -R186 ;  /* 0x00008f00d66b7a23 */ /* 0x002fe200000108ba */
[----:B------:R-:W-:Y:S01]  /*18820*/  PRMT R117, R2, 0x5410, R110 ;  /* 0x0000541002757816 */ /* 0x000fe2000000006e */
[----:B------:R-:W-:Y:S01]  /*18830*/  FMUL.FTZ R85, R101, R85 ;  /* 0x0000005565557220 */ /* 0x000fe20000410000 */
[----:B------:R-:W-:Y:S01]  /*18840*/  LOP3.LUT R2, R106, 0xffff, RZ, 0xc0, !PT ;  /* 0x0000ffff6a027812 */ /* 0x000fe200078ec0ff */
[----:B------:R1:W-:Y:S01]  /*18850*/  MUFU.EX2 R240, R107 ;  /* 0x0000006b00f07308 */ /* 0x0003e20000000800 */
[----:B------:R-:W-:Y:S01]  /*18860*/  SHF.R.U32.HI R110, RZ, 0x18, R106 ;  /* 0x00000018ff6e7819 */ /* 0x000fe2000001166a */
[C---:B------:R-:W-:Y:S01]  /*18870*/  FMUL.FTZ R86, R100.reuse, R86 ;  /* 0x0000005664567220 */ /* 0x040fe20000410000 */
[----:B------:R-:W-:Y:S01]  /*18880*/  SHF.R.U32.HI R109, RZ, 0x8, R109 ;  /* 0x00000008ff6d7819 */ /* 0x000fe2000001166d */
[----:B------:R-:W-:Y:S01]  /*18890*/  FMUL.FTZ R87, R100, R87 ;  /* 0x0000005764577220 */ /* 0x000fe20000410000 */
[----:B------:R-:W-:Y:S01]  /*188a0*/  PRMT R124, R124, 0x5410, R118 ;  /* 0x000054107c7c7816 */ /* 0x000fe20000000076 */
[C---:B------:R-:W-:Y:S01]  /*188b0*/  FMUL.FTZ R88, R3.reuse, R88 ;  /* 0x0000005803587220 */ /* 0x040fe20000410000 */
[----:B------:R-:W-:Y:S01]  /*188c0*/  PRMT R116, R116, 0x5410, R109 ;  /* 0x0000541074747816 */ /* 0x000fe2000000006d */
[----:B------:R-:W-:Y:S01]  /*188d0*/  FMUL.FTZ R89, R3, R89 ;  /* 0x0000005903597220 */ /* 0x000fe20000410000 */
[----:B------:R-:W-:Y:S01]  /*188e0*/  SHF.R.U32.HI R109, RZ, 0x8, R2 ;  /* 0x00000008ff6d7819 */ /* 0x000fe20000011602 */
[--C-:B------:R-:W-:Y:S01]  /*188f0*/  HSET2.LE.AND R2, R125, R171.reuse, PT ;  /* 0x000000ab7d027233 */ /* 0x100fe20003803000 */
[-C--:B--2---:R-:W-:Y:S01]  /*18900*/  HMMA.16816.F32 R84, R176, R112.reuse, R84 ;  /* 0x00000070b054723c */ /* 0x084fe20000001854 */
[----:B------:R-:W-:Y:S01]  /*18910*/  F2FP.PACK_AB R118, R169, R166 ;  /* 0x000000a6a976723e */ /* 0x000fe200000000ff */
[C---:B------:R-:W-:Y:S01]  /*18920*/  FMUL.FTZ R90, R0.reuse, R90 ;  /* 0x0000005a005a7220 */ /* 0x040fe20000410000 */
[--C-:B------:R-:W-:Y:S01]  /*18930*/  HSET2.LE.AND R116, R116, R171.reuse, PT ;  /* 0x000000ab74747233 */ /* 0x100fe20003803000 */
[----:B------:R-:W-:Y:S01]  /*18940*/  FMUL.FTZ R91, R0, R91 ;  /* 0x0000005b005b7220 */ /* 0x000fe20000410000 */
[----:B------:R-:W-:Y:S01]  /*18950*/  LOP3.LUT R118, R2, R118, RZ, 0xc0, !PT ;  /* 0x0000007602767212 */ /* 0x000fe200078ec0ff */
[C---:B------:R-:W-:Y:S01]  /*18960*/  FMUL.FTZ R92, R3.reuse, R92 ;  /* 0x0000005c035c7220 */ /* 0x040fe20000410000 */
[----:B------:R-:W-:Y:S01]  /*18970*/  F2FP.PACK_AB R2, R170, R167 ;  /* 0x000000a7aa02723e */ /* 0x000fe200000000ff */
[----:B------:R-:W-:Y:S01]  /*18980*/  FMUL.FTZ R93, R3, R93 ;  /* 0x0000005d035d7220 */ /* 0x000fe20000410000 */
[----:B---3--:R-:W-:Y:S02]  /*18990*/  F2FP.PACK_AB R126, R250, R168 ;  /* 0x000000a8fa7e723e */ /* 0x008fe400000000ff */
[C---:B------:R-:W-:Y:S01]  /*189a0*/  HMMA.16816.F32 R88, R180.reuse, R112, R88 ;  /* 0x00000070b458723c */ /* 0x040fe20000001858 */
[----:B------:R-:W-:Y:S01]  /*189b0*/  LOP3.LUT R119, R119, R2, RZ, 0xc0, !PT ;  /* 0x0000000277777212 */ /* 0x000fe200078ec0ff */
[----:B-1----:R-:W-:Y:S01]  /*189c0*/  FFMA.FTZ R107, R215, c[0x0][0x23c], -R186 ;  /* 0x00008f00d76b7a23 */ /* 0x002fe200000108ba */
[----:B------:R-:W-:Y:S01]  /*189d0*/  F2FP.PACK_AB R2, R246, R249 ;  /* 0x000000f9f602723e */ /* 0x000fe200000000ff */
[C---:B------:R-:W-:Y:S01]  /*189e0*/  FMUL.FTZ R94, R0.reuse, R94 ;  /* 0x0000005e005e7220 */ /* 0x040fe20000410000 */
[----:B------:R-:W-:Y:S01]  /*189f0*/  PRMT R111, R111, 0x5410, R109 ;  /* 0x000054106f6f7816 */ /* 0x000fe2000000006d */
[----:B------:R1:W-:Y:S01]  /*18a00*/  MUFU.EX2 R237, R107 ;  /* 0x0000006b00ed7308 */ /* 0x0003e20000000800 */
[----:B------:R-:W-:Y:S01]  /*18a10*/  LOP3.LUT R127, R127, R2, RZ, 0xc0, !PT ;  /* 0x000000027f7f7212 */ /* 0x000fe200078ec0ff */
[----:B------:R-:W-:Y:S01]  /*18a20*/  FFMA.FTZ R2, R233, c[0x0][0x23c], -R184 ;  /* 0x00008f00e9027a23 */ /* 0x000fe200000108b8 */
[--C-:B------:R-:W-:Y:S03]  /*18a30*/  HSET2.LE.AND R109, R124, R171.reuse, PT ;  /* 0x000000ab7c6d7233 */ /* 0x100fe60003803000 */
[----:B------:R-:W-:Y:S01]  /*18a40*/  FMUL.FTZ R95, R0, R95 ;  /* 0x0000005f005f7220 */ /* 0x000fe20000410000 */
[--C-:B------:R-:W-:Y:S01]  /*18a50*/  HSET2.LE.AND R124, R111, R171.reuse, PT ;  /* 0x000000ab6f7c7233 */ /* 0x100fe20003803000 */
[----:B------:R-:W-:Y:S01]  /*18a60*/  LOP3.LUT R126, R109, R126, RZ, 0xc0, !PT ;  /* 0x0000007e6d7e7212 */ /* 0x000fe200078ec0ff */
[C---:B------:R-:W-:Y:S01]  /*18a70*/  FMUL.FTZ R96, R101.reuse, R96 ;  /* 0x0000006065607220 */ /* 0x040fe20000410000 */
[----:B------:R2:W-:Y:S01]  /*18a80*/  MUFU.EX2 R233, R2 ;  /* 0x0000000200e97308 */ /* 0x0005e20000000800 */
[----:B------:R-:W-:Y:S02]  /*18a90*/  FMUL.FTZ R97, R101, R97 ;  /* 0x0000006165617220 */ /* 0x000fe40000410000 */
[-C--:B------:R-:W-:Y:S01]  /*18aa0*/  HMMA.16816.F32 R92, R180, R114.reuse, R92 ;  /* 0x00000072b45c723c */ /* 0x080fe2000000185c */
[C---:B------:R-:W-:Y:S01]  /*18ab0*/  FMUL.FTZ R98, R100.reuse, R98 ;  /* 0x0000006264627220 */ /* 0x040fe20000410000 */
[----:B------:R-:W-:Y:S01]  /*18ac0*/  LDSM.16.MT88.4 R180, [R216+0xbc00] ;  /* 0x00bc0000d8b4783b */ /* 0x000fe20000004200 */
[----:B------:R-:W-:Y:S02]  /*18ad0*/  FMUL.FTZ R99, R100, R99 ;  /* 0x0000006364637220 */ /* 0x000fe40000410000 */
[----:B------:R-:W-:Y:S02]  /*18ae0*/  IMAD.MOV.U32 R173, RZ, RZ, R161 ;  /* 0x000000ffffad7224 */ /* 0x000fe400078e00a1 */
[----:B------:R-:W-:Y:S02]  /*18af0*/  IMAD.MOV.U32 R159, RZ, RZ, R158 ;  /* 0x000000ffff9f7224 */ /* 0x000fe400078e009e */
[----:B------:R-:W-:Y:S01]  /*18b00*/  IMAD.MOV.U32 R158, RZ, RZ, R157 ;  /* 0x000000ffff9e7224 */ /* 0x000fe200078e009d */
[----:B------:R-:W-:Y:S01]  /*18b10*/  HMMA.16816.F32 R96, R176, R114, R96 ;  /* 0x00000072b060723c */ /* 0x000fe20000001860 */
[----:B------:R-:W3:Y:S01]  /*18b20*/  LDSM.16.MT88.4 R112, [R218+0xa400] ;  /* 0x00a40000da70783b */ /* 0x000ee20000004200 */
[----:B-1----:R-:W-:Y:S01]  /*18b30*/  SHF.R.U32.HI R107, RZ, 0x10, R106 ;  /* 0x00000010ff6b7819 */ /* 0x002fe2000001166a */
[----:B------:R-:W-:Y:S02]  /*18b40*/  FFMA.FTZ R106, R231, c[0x0][0x23c], -R187 ;  /* 0x00008f00e76a7a23 */ /* 0x000fe400000108bb */
[----:B------:R-:W-:Y:S01]  /*18b50*/  IMAD.MOV.U32 R157, RZ, RZ, R156 ;  /* 0x000000ffff9d7224 */ /* 0x000fe200078e009c */
[----:B------:R-:W-:Y:S01]  /*18b60*/  LOP3.LUT R107, R107, 0xff, RZ, 0xc0, !PT ;  /* 0x000000ff6b6b7812 */ /* 0x000fe200078ec0ff */
[----:B------:R1:W-:Y:S01]  /*18b70*/  MUFU.EX2 R235, R106 ;  /* 0x0000006a00eb7308 */ /* 0x0003e20000000800 */
[----:B------:R-:W-:Y:S04]  /*18b80*/  IMAD.MOV.U32 R156, RZ, RZ, R155 ;  /* 0x000000ffff9c7224 */ /* 0x000fe800078e009b */
[----:B------:R-:W-:Y:S01]  /*18b90*/  PRMT R110, R107, 0x5410, R110 ;  /* 0x000054106b6e7816 */ /* 0x000fe2000000006e */
[--C-:B------:R-:W-:Y:S01]  /*18ba0*/  HSET2.LE.AND R107, R117, R171.reuse, PT ;  /* 0x000000ab756b7233 */ /* 0x100fe20003803000 */
[----:B------:R-:W-:Y:S01]  /*18bb0*/  F2FP.PACK_AB R117, R165, R163 ;  /* 0x000000a3a575723e */ /* 0x000fe200000000ff */
[----:B--2---:R-:W-:Y:S02]  /*18bc0*/  FFMA.FTZ R2, R236, c[0x0][0x23c], -R184 ;  /* 0x00008f00ec027a23 */ /* 0x004fe400000108b8 */
[--C-:B------:R-:W-:Y:S01]  /*18bd0*/  HSET2.LE.AND R125, R110, R171.reuse, PT ;  /* 0x000000ab6e7d7233 */ /* 0x100fe20003803000 */
[----:B------:R-:W-:Y:S01]  /*18be0*/  LOP3.LUT R117, R107, R117, RZ, 0xc0, !PT ;  /* 0x000000756b757212 */ /* 0x000fe200078ec0ff */
[----:B------:R-:W-:Y:S02]  /*18bf0*/  IMAD.MOV.U32 R155, RZ, RZ, R230 ;  /* 0x000000ffff9b7224 */ /* 0x000fe400078e00e6 */
[----:B------:R-:W-:Y:S01]  /*18c00*/  IMAD.MOV.U32 R205, RZ, RZ, R159 ;  /* 0x000000ffffcd7224 */ /* 0x000fe200078e009f */
[----:B------:R2:W5:Y:S01]  /*18c10*/  LDL.LU R230, [R1+0x9c] ;  /* 0x00009c0001e67983 */ /* 0x0005620000300800 */
[----:B------:R-:W-:Y:S02]  /*18c20*/  IMAD.MOV.U32 R159, RZ, RZ, R158 ;  /* 0x000000ffff9f7224 */ /* 0x000fe400078e009e */
[----:B------:R-:W-:Y:S02]  /*18c30*/  IMAD.MOV.U32 R158, RZ, RZ, R157 ;  /* 0x000000ffff9e7224 */ /* 0x000fe400078e009d */
[----:B------:R-:W-:Y:S02]  /*18c40*/  IMAD.MOV.U32 R157, RZ, RZ, R156 ;  /* 0x000000ffff9d7224 */ /* 0x000fe400078e009c */
[----:B------:R-:W-:Y:S02]  /*18c50*/  IMAD.MOV.U32 R156, RZ, RZ, R155 ;  /* 0x000000ffff9c7224 */ /* 0x000fe400078e009b */
[----:B-1----:R-:W-:Y:S02]  /*18c60*/  FFMA.FTZ R106, R232, c[0x0][0x23c], -R187 ;  /* 0x00008f00e86a7a23 */ /* 0x002fe400000108bb */
[----:B------:R1:W-:Y:S01]  /*18c70*/  MUFU.EX2 R232, R2 ;  /* 0x0000000200e87308 */ /* 0x0003e20000000800 */
[----:B------:R-:W-:Y:S02]  /*18c80*/  IMAD.MOV.U32 R155, RZ, RZ, R154 ;  /* 0x000000ffff9b7224 */ /* 0x000fe400078e009a */
[----:B------:R-:W-:Y:S02]  /*18c90*/  IMAD.MOV.U32 R154, RZ, RZ, R153 ;  /* 0x000000ffff9a7224 */ /* 0x000fe400078e0099 */
[----:B------:R-:W-:Y:S02]  /*18ca0*/  IMAD.MOV.U32 R153, RZ, RZ, R152 ;  /* 0x000000ffff997224 */ /* 0x000fe400078e0098 */
[----:B------:R-:W-:Y:S02]  /*18cb0*/  IMAD.MOV.U32 R152, RZ, RZ, R204 ;  /* 0x000000ffff987224 */ /* 0x000fe400078e00cc */
[----:B------:R-:W-:Y:S01]  /*18cc0*/  IMAD.MOV.U32 R204, RZ, RZ, R203 ;  /* 0x000000ffffcc7224 */ /* 0x000fe200078e00cb */
[----:B------:R2:W2:Y:S01]  /*18cd0*/  MUFU.EX2 R234, R106 ;  /* 0x0000006a00ea7308 */ /* 0x0004a20000000800 */
[----:B------:R-:W-:Y:S02]  /*18ce0*/  IMAD.MOV.U32 R203, RZ, RZ, R225 ;  /* 0x000000ffffcb7224 */ /* 0x000fe400078e00e1 */
[----:B------:R-:W-:Y:S01]  /*18cf0*/  IMAD.MOV.U32 R206, RZ, RZ, R159 ;  /* 0x000000ffffce7224 */ /* 0x000fe200078e009f */
[----:B------:R3:W5:Y:S01]  /*18d00*/  LDL.LU R225, [R1+0x98] ;  /* 0x0000980001e17983 */ /* 0x0007620000300800 */
[----:B------:R-:W-:Y:S02]  /*18d10*/  IMAD.MOV.U32 R159, RZ, RZ, R158 ;  /* 0x000000ffff9f7224 */ /* 0x000fe400078e009e */
[----:B------:R-:W-:Y:S02]  /*18d20*/  IMAD.MOV.U32 R158, RZ, RZ, R157 ;  /* 0x000000ffff9e7224 */ /* 0x000fe400078e009d */
[----:B------:R-:W-:Y:S02]  /*18d30*/  IMAD.MOV.U32 R157, RZ, RZ, R156 ;  /* 0x000000ffff9d7224 */ /* 0x000fe400078e009c */
[----:B------:R-:W-:Y:S02]  /*18d40*/  IMAD.MOV.U32 R156, RZ, RZ, R155 ;  /* 0x000000ffff9c7224 */ /* 0x000fe400078e009b */
[----:B------:R-:W-:Y:S02]  /*18d50*/  IMAD.MOV.U32 R155, RZ, RZ, R153 ;  /* 0x000000ffff9b7224 */ /* 0x000fe400078e0099 */
[----:B-1----:R-:W-:Y:S02]  /*18d60*/  FFMA.FTZ R2, R238, c[0x0][0x23c], -R185 ;  /* 0x00008f00ee027a23 */ /* 0x002fe400000108b9 */
[----:B------:R-:W-:Y:S02]  /*18d70*/  IMAD.MOV.U32 R153, RZ, RZ, R152 ;  /* 0x000000ffff997224 */ /* 0x000fe400078e0098 */
[----:B------:R1:W-:Y:S01]  /*18d80*/  MUFU.EX2 R231, R2 ;  /* 0x0000000200e77308 */ /* 0x0003e20000000800 */
[----:B------:R-:W-:Y:S02]  /*18d90*/  IMAD.MOV.U32 R152, RZ, RZ, R204 ;  /* 0x000000ffff987224 */ /* 0x000fe400078e00cc */
[----:B------:R-:W-:Y:S01]  /*18da0*/  IMAD.MOV.U32 R204, RZ, RZ, R203 ;  /* 0x000000ffffcc7224 */ /* 0x000fe200078e00cb */
[----:B--2---:R-:W-:Y:S01]  /*18db0*/  F2FP.PACK_AB R106, R164, R162 ;  /* 0x000000a2a46a723e */ /* 0x004fe200000000ff */
[----:B------:R-:W-:Y:S01]  /*18dc0*/  IMAD.MOV.U32 R203, RZ, RZ, R145 ;  /* 0x000000ffffcb7224 */ /* 0x000fe200078e0091 */
[----:B------:R-:W-:Y:S01]  /*18dd0*/  F2FP.PACK_AB R107, R234, R235 ;  /* 0x000000ebea6b723e */ /* 0x000fe200000000ff */
[----:B------:R-:W-:Y:S01]  /*18de0*/  IMAD.MOV.U32 R145, RZ, RZ, R226 ;  /* 0x000000ffff917224 */ /* 0x000fe200078e00e2 */
[----:B------:R-:W-:Y:S01]  /*18df0*/  LOP3.LUT R116, R116, R106, RZ, 0xc0, !PT ;  /* 0x0000006a74747212 */ /* 0x000fe200078ec0ff */
[----:B------:R2:W5:Y:S01]  /*18e00*/  LDL.LU R226, [R1+0x94] ;  /* 0x0000940001e27983 */ /* 0x0005620000300800 */
[----:B------:R-:W-:Y:S01]  /*18e10*/  F2FP.PACK_AB R106, R237, R240 ;  /* 0x000000f0ed6a723e */ /* 0x000fe200000000ff */
[----:B------:R-:W-:Y:S01]  /*18e20*/  IMAD.MOV.U32 R236, RZ, RZ, R170 ;  /* 0x000000ffffec7224 */ /* 0x000fe200078e00aa */
[----:B------:R-:W-:Y:S01]  /*18e30*/  LOP3.LUT R125, R125, R107, RZ, 0xc0, !PT ;  /* 0x0000006b7d7d7212 */ /* 0x000fe200078ec0ff */
[----:B------:R-:W-:Y:S01]  /*18e40*/  FFMA.FTZ R107, R244, c[0x0][0x23c], -R185 ;  /* 0x00008f00f46b7a23 */ /* 0x000fe200000108b9 */
[----:B------:R-:W-:Y:S01]  /*18e50*/  LOP3.LUT R124, R124, R106, RZ, 0xc0, !PT ;  /* 0x0000006a7c7c7212 */ /* 0x000fe200078ec0ff */
[-C--:B----4-:R-:W-:Y:S01]  /*18e60*/  HMMA.16816.F32 R4, R116, R120.reuse, R4 ;  /* 0x000000787404723c */ /* 0x090fe20000001804 */
[----:B------:R-:W-:Y:S01]  /*18e70*/  FFMA.FTZ R106, R241, c[0x0][0x23c], -R184 ;  /* 0x00008f00f16a7a23 */ /* 0x000fe200000108b8 */
[----:B------:R-:W-:Y:S01]  /*18e80*/  MUFU.EX2 R212, R107 ;  /* 0x0000006b00d47308 */ /* 0x000fe20000000800 */
[----:B------:R-:W-:Y:S02]  /*18e90*/  IMAD.MOV.U32 R241, RZ, RZ, R167 ;  /* 0x000000fffff17224 */ /* 0x000fe400078e00a7 */
[----:B------:R-:W-:Y:S02]  /*18ea0*/  IMAD.MOV.U32 R238, RZ, RZ, R169 ;  /* 0x000000ffffee7224 */ /* 0x000fe400078e00a9 */
[----:B------:R-:W-:Y:S01]  /*18eb0*/  IMAD.MOV.U32 R244, RZ, RZ, R165 ;  /* 0x000000fffff47224 */ /* 0x000fe200078e00a5 */
[C---:B------:R-:W-:Y:S01]  /*18ec0*/  HMMA.16816.F32 R8, R124.reuse, R120, R8 ;  /* 0x000000787c08723c */ /* 0x040fe20000001808 */
[--C-:B-1----:R-:W-:Y:S03]  /*18ed0*/  FFMA.FTZ R2, R239, c[0x0][0x23c], -R185.reuse ;  /* 0x00008f00ef027a23 */ /* 0x102fe600000108b9 */
[----:B------:R-:W-:Y:S01]  /*18ee0*/  MUFU.EX2 R213, R106 ;  /* 0x0000006a00d57308 */ /* 0x000fe20000000800 */
[----:B------:R-:W-:Y:S03]  /*18ef0*/  IMAD.MOV.U32 R239, RZ, RZ, R168 ;  /* 0x000000ffffef7224 */ /* 0x000fe600078e00a8 */
[-C--:B------:R-:W-:Y:S06]  /*18f00*/  HMMA.16816.F32 R12, R124, R122.reuse, R12 ;  /* 0x0000007a7c0c723c */ /* 0x080fec000000180c */
[----:B------:R1:W-:Y:S02]  /*18f10*/  MUFU.EX2 R215, R2 ;  /* 0x0000000200d77308 */ /* 0x0003e40000000800 */
[C---:B------:R-:W-:Y:S01]  /*18f20*/  HMMA.16816.F32 R16, R116.reuse, R122, R16 ;  /* 0x0000007a7410723c */ /* 0x040fe20000001810 */
[----:B------:R-:W4:Y:S07]  /*18f30*/  LDSM.16.MT88.4 R120, [R216+0xb400] ;  /* 0x00b40000d878783b */ /* 0x000f2e0000004200 */
[-C--:B------:R-:W-:Y:S08]  /*18f40*/  HMMA.16816.F32 R20, R116, R128.reuse, R20 ;  /* 0x000000807414723c */ /* 0x080ff00000001814 */
[C---:B------:R-:W-:Y:S01]  /*18f50*/  HMMA.16816.F32 R24, R124.reuse, R128, R24 ;  /* 0x000000807c18723c */ /* 0x040fe20000001818 */
[----:B-1----:R-:W-:Y:S07]  /*18f60*/  IMAD.U32 R2, RZ, RZ, UR33 ;  /* 0x00000021ff027e24 */ /* 0x002fee000f8e00ff */
[-C--:B------:R-:W-:Y:S01]  /*18f70*/  HMMA.16816.F32 R28, R124, R130.reuse, R28 ;  /* 0x000000827c1c723c */ /* 0x080fe2000000181c */
[----:B------:R-:W-:Y:S03]  /*18f80*/  LOP3.LUT R106, R201, UR4, R2, 0x96, !PT ;  /* 0x00000004c96a7c12 */ /* 0x000fe6000f8e9602 */
[----:B------:R-:W-:Y:S01]  /*18f90*/  FFMA.FTZ R2, R243, c[0x0][0x23c], -R184 ;  /* 0x00008f00f3027a23 */ /* 0x000fe200000108b8 */
[----:B------:R-:W-:Y:S01]  /*18fa0*/  UMOV UR4, UR29 ;  /* 0x0000001d00047c82 */ /* 0x000fe20008000000 */
[----:B------:R-:W-:Y:S02]  /*18fb0*/  IMAD.MOV.U32 R243, RZ, RZ, R166 ;  /* 0x000000fffff37224 */ /* 0x000fe400078e00a6 */
[C---:B------:R-:W-:Y:S01]  /*18fc0*/  HMMA.16816.F32 R32, R116.reuse, R130, R32 ;  /* 0x000000827420723c */ /* 0x040fe20000001820 */
[----:B------:R-:W-:Y:S01]  /*18fd0*/  IMAD.WIDE.U32 R128, R106, -0x326172a9, RZ ;  /* 0xcd9e8d576a807825 */ /* 0x000fe200078e00ff */
[----:B------:R1:W1:Y:S04]  /*18fe0*/  MUFU.EX2 R214, R2 ;  /* 0x0000000200d67308 */ /* 0x0002680000000800 */
[--C-:B------:R-:W-:Y:S02]  /*18ff0*/  LOP3.LUT R110, R195, UR14, R128.reuse, 0x96, !PT ;  /* 0x0000000ec36e7c12 */ /* 0x100fe4000f8e9680 */
[-C--:B------:R-:W-:Y:S01]  /*19000*/  HMMA.16816.F32 R36, R116, R132.reuse, R36 ;  /* 0x000000847424723c */ /* 0x080fe20000001824 */
[----:B------:R-:W-:Y:S03]  /*19010*/  LOP3.LUT R109, R193, UR14, R128, 0x96, !PT ;  /* 0x0000000ec16d7c12 */ /* 0x000fe6000f8e9680 */
[----:B------:R-:W-:Y:S01]  /*19020*/  IMAD.WIDE.U32 R110, R110, -0x2daee0ad, RZ ;  /* 0xd2511f536e6e7825 */ /* 0x000fe200078e00ff */
[----:B------:R-:W-:Y:S03]  /*19030*/  LOP3.LUT R106, R129, UR16, R174, 0x96, !PT ;  /* 0x00000010816a7c12 */ /* 0x000fe6000f8e96ae */
[C---:B------:R-:W-:Y:S04]  /*19040*/  HMMA.16816.F32 R40, R124.reuse, R132, R40 ;  /* 0x000000847c28723c */ /* 0x040fe80000001828 */
[----:B------:R-:W-:Y:S04]  /*19050*/  IMAD.WIDE.U32 R130, R106, -0x2daee0ad, RZ ;  /* 0xd2511f536a827825 */ /* 0x000fe800078e00ff */
[-C--:B------:R-:W-:Y:S01]  /*19060*/  HMMA.16816.F32 R44, R124, R134.reuse, R44 ;  /* 0x000000867c2c723c */ /* 0x080fe2000000182c */
[----:B------:R-:W-:Y:S03]  /*19070*/  IMAD.WIDE.U32 R106, R109, -0x2daee0ad, RZ ;  /* 0xd2511f536d6a7825 */ /* 0x000fe600078e00ff */
[----:B-1----:R-:W-:Y:S01]  /*19080*/  LOP3.LUT R2, R129, UR16, R188, 0x96, !PT ;  /* 0x0000001081027c12 */ /* 0x002fe2000f8e96bc */
[----:B------:R-:W-:Y:S02]  /*19090*/  FFMA.FTZ R129, R248, c[0x0][0x23c], -R185 ;  /* 0x00008f00f8817a23 */ /* 0x000fe400000108b9 */
[----:B------:R-:W-:Y:S01]  /*190a0*/  IMAD.MOV.U32 R248, RZ, RZ, R164 ;  /* 0x000000fffff87224 */ /* 0x000fe200078e00a4 */
[C---:B------:R-:W-:Y:S01]  /*190b0*/  HMMA.16816.F32 R48, R116.reuse, R134, R48 ;  /* 0x000000867430723c */ /* 0x040fe20000001830 */
[----:B------:R1:W-:Y:S07]  /*190c0*/  MUFU.EX2 R211, R129 ;  /* 0x0000008100d37308 */ /* 0x0003ee0000000800 */
[-C--:B---3--:R-:W-:Y:S08]  /*190d0*/  HMMA.16816.F32 R52, R116, R112.reuse, R52 ;  /* 0x000000707434723c */ /* 0x088ff00000001834 */
[C---:B------:R-:W-:Y:S07]  /*190e0*/  HMMA.16816.F32 R56, R124.reuse, R112, R56 ;  /* 0x000000707c38723c */ /* 0x040fee0000001838 */
[----:B------:R-:W-:Y:S01]  /*190f0*/  IMAD.WIDE.U32 R112, R2, -0x2daee0ad, RZ ;  /* 0xd2511f5302707825 */ /* 0x000fe200078e00ff */
[-C--:B------:R-:W-:Y:S01]  /*19100*/  HMMA.16816.F32 R60, R124, R114.reuse, R60 ;  /* 0x000000727c3c723c */ /* 0x080fe2000000183c */
[----:B------:R-:W-:Y:S03]  /*19110*/  LOP3.LUT R2, R107, UR11, R130, 0x96, !PT ;  /* 0x0000000b6b027c12 */ /* 0x000fe6000f8e9682 */
[----:B------:R-:W-:Y:S01]  /*19120*/  LOP3.LUT R128, R113, UR13, R172, 0x96, !PT ;  /* 0x0000000d71807c12 */ /* 0x000fe2000f8e96ac */
[----:B------:R-:W-:Y:S01]  /*19130*/  IMAD.MOV.U32 R172, RZ, RZ, R160 ;  /* 0x000000ffffac7224 */ /* 0x000fe200078e00a0 */
[----:B------:R-:W-:Y:S01]  /*19140*/  LOP3.LUT R111, R111, UR11, R112, 0x96, !PT ;  /* 0x0000000b6f6f7c12 */ /* 0x000fe2000f8e9670 */
[----:B------:R-:W-:Y:S01]  /*19150*/  IMAD.MOV.U32 R160, RZ, RZ, R206 ;  /* 0x000000ffffa07224 */ /* 0x000fe200078e00ce */
[C---:B------:R-:W-:Y:S01]  /*19160*/  HMMA.16816.F32 R64, R116.reuse, R114, R64 ;  /* 0x000000727440723c */ /* 0x040fe20000001840 */
[----:B------:R-:W-:Y:S01]  /*19170*/  IMAD.MOV.U32 R206, RZ, RZ, R159 ;  /* 0x000000ffffce7224 */ /* 0x000fe200078e009f */
[----:B------:R-:W3:Y:S02]  /*19180*/  LDSM.16.MT88.4 R112, [R218+0xb400] ;  /* 0x00b40000da70783b */ /* 0x000ee40000004200 */
[----:B------:R-:W-:Y:S01]  /*19190*/  IMAD.MOV.U32 R159, RZ, RZ, R158 ;  /* 0x000000ffff9f7224 */ /* 0x000fe200078e009e */
[----:B------:R-:W-:Y:S01]  /*191a0*/  LOP3.LUT R109, R131, UR13, R172, 0x96, !PT ;  /* 0x0000000d836d7c12 */ /* 0x000fe2000f8e96ac */
[----:B------:R-:W-:Y:S02]  /*191b0*/  IMAD.MOV.U32 R158, RZ, RZ, R157 ;  /* 0x000000ffff9e7224 */ /* 0x000fe400078e009d */
[-C--:B----4-:R-:W-:Y:S01]  /*191c0*/  HMMA.16816.F32 R68, R116, R120.reuse, R68 ;  /* 0x000000787444723c */ /* 0x090fe20000001844 */
[----:B------:R-:W-:Y:S03]  /*191d0*/  IMAD.MOV.U32 R157, RZ, RZ, R156 ;  /* 0x000000ffff9d7224 */ /* 0x000fe600078e009c */
[----:B------:R-:W-:Y:S02]  /*191e0*/  IMAD.MOV.U32 R156, RZ, RZ, R155 ;  /* 0x000000ffff9c7224 */ /* 0x000fe400078e009b */
[----:B------:R-:W-:Y:S02]  /*191f0*/  IMAD.MOV.U32 R155, RZ, RZ, R153 ;  /* 0x000000ffff9b7224 */ /* 0x000fe400078e0099 */
        /* <DEDUP_REMOVED lines=9> */
[----:B------:R-:W-:Y:S03]  /*19290*/  IMAD.MOV.U32 R143, RZ, RZ, R142 ;  /* 0x000000ffff8f7224 */ /* 0x000fe600078e008e */
[----:B------:R-:W-:Y:S02]  /*192a0*/  IMAD.MOV.U32 R142, RZ, RZ, R141 ;  /* 0x000000ffff8e7224 */ /* 0x000fe400078e008d */
[----:B------:R-:W-:Y:S02]  /*192b0*/  IMAD.MOV.U32 R141, RZ, RZ, R140 ;  /* 0x000000ffff8d7224 */ /* 0x000fe400078e008c */
[----:B------:R-:W-:Y:S01]  /*192c0*/  IMAD.MOV.U32 R140, RZ, RZ, R139 ;  /* 0x000000ffff8c7224 */ /* 0x000fe200078e008b */
[-C--:B---3--:R-:W-:Y:S03]  /*192d0*/  HMMA.16816.F32 R84, R116, R112.reuse, R84 ;  /* 0x000000707454723c */ /* 0x088fe60000001854 */
[----:B------:R-:W-:Y:S02]  /*192e0*/  IMAD.MOV.U32 R139, RZ, RZ, R138 ;  /* 0x000000ffff8b7224 */ /* 0x000fe400078e008a */
[----:B------:R-:W-:Y:S02]  /*192f0*/  IMAD.MOV.U32 R138, RZ, RZ, R137 ;  /* 0x000000ffff8a7224 */ /* 0x000fe400078e0089 */
[----:B------:R-:W-:Y:S01]  /*19300*/  IMAD.MOV.U32 R173, RZ, RZ, R139 ;  /* 0x000000ffffad7224 */ /* 0x000fe200078e008b */
[C---:B------:R-:W-:Y:S01]  /*19310*/  HMMA.16816.F32 R88, R124.reuse, R112, R88 ;  /* 0x000000707c58723c */ /* 0x040fe20000001858 */
[----:B------:R-:W-:Y:S03]  /*19320*/  IMAD.MOV.U32 R200, RZ, RZ, R156 ;  /* 0x000000ffffc87224 */ /* 0x000fe600078e009c */
[----:B------:R-:W-:Y:S02]  /*19330*/  IMAD.MOV.U32 R156, RZ, RZ, R138 ;  /* 0x000000ffff9c7224 */ /* 0x000fe400078e008a */
[----:B------:R-:W-:Y:S02]  /*19340*/  IMAD.WIDE.U32 R132, R128, -0x326172a9, RZ ;  /* 0xcd9e8d5780847825 */ /* 0x000fe400078e00ff */
[-C--:B------:R-:W-:Y:S01]  /*19350*/  HMMA.16816.F32 R92, R124, R114.reuse, R92 ;  /* 0x000000727c5c723c */ /* 0x080fe2000000185c */
[----:B------:R-:W-:Y:S03]  /*19360*/  LDSM.16.MT88.4 R124, [R218+0x9800] ;  /* 0x00980000da7c783b */ /* 0x000fe60000004200 */
[----:B------:R-:W-:Y:S01]  /*19370*/  IMAD.WIDE.U32 R138, R111, -0x326172a9, RZ ;  /* 0xcd9e8d576f8a7825 */ /* 0x000fe200078e00ff */
[----:B------:R-:W-:Y:S03]  /*19380*/  LOP3.LUT R128, R133, UR12, R194, 0x96, !PT ;  /* 0x0000000c85807c12 */ /* 0x000fe6000f8e96c2 */
[----:B------:R-:W-:Y:S01]  /*19390*/  HMMA.16816.F32 R96, R116, R114, R96 ;  /* 0x000000727460723c */ /* 0x000fe20000001860 */
[----:B------:R-:W-:Y:S01]  /*193a0*/  IMAD.MOV.U32 R175, RZ, RZ, R160 ;  /* 0x000000ffffaf7224 */ /* 0x000fe200078e00a0 */
[----:B------:R-:W-:Y:S02]  /*193b0*/  LDSM.16.MT88.4 R116, [R216+0xa800] ;  /* 0x00a80000d874783b */ /* 0x000fe40000004200 */
[----:B------:R-:W-:Y:S02]  /*193c0*/  IMAD.MOV.U32 R161, RZ, RZ, R141 ;  /* 0x000000ffffa17224 */ /* 0x000fe400078e008d */
[----:B------:R-:W-:Y:S02]  /*193d0*/  IMAD.MOV.U32 R160, RZ, RZ, R140 ;  /* 0x000000ffffa07224 */ /* 0x000fe400078e008c */
[----:B------:R-:W-:Y:S01]  /*193e0*/  IMAD.WIDE.U32 R140, R2, -0x326172a9, RZ ;  /* 0xcd9e8d57028c7825 */ /* 0x000fe200078e00ff */
[----:B------:R-:W-:Y:S03]  /*193f0*/  LOP3.LUT R2, R139, UR10, R132, 0x96, !PT ;  /* 0x0000000a8b027c12 */ /* 0x000fe6000f8e9684 */
[--C-:B------:R-:W-:Y:S02]  /*19400*/  FFMA.FTZ R107, R242, c[0x0][0x23c], -R186.reuse ;  /* 0x00008f00f26b7a23 */ /* 0x100fe400000108ba */
[----:B------:R-:W-:Y:S02]  /*19410*/  IMAD.WIDE.U32 R134, R2, -0x2daee0ad, RZ ;  /* 0xd2511f5302867825 */ /* 0x000fe400078e00ff */
[----:B------:R3:W-:Y:S02]  /*19420*/  MUFU.EX2 R210, R107 ;  /* 0x0000006b00d27308 */ /* 0x0007e40000000800 */
[----:B------:R-:W-:Y:S02]  /*19430*/  FFMA.FTZ R2, R245, c[0x0][0x23c], -R186 ;  /* 0x00008f00f5027a23 */ /* 0x000fe400000108ba */
[----:B------:R-:W-:Y:S04]  /*19440*/  IMAD.WIDE.U32 R130, R109, -0x326172a9, RZ ;  /* 0xcd9e8d576d827825 */ /* 0x000fe800078e00ff */
[----:B------:R-:W-:Y:S01]  /*19450*/  IMAD.MOV.U32 R137, RZ, RZ, R222 ;  /* 0x000000ffff897224 */ /* 0x000fe200078e00de */
[----:B------:R-:W-:Y:S01]  /*19460*/  LOP3.LUT R109, R131, UR12, R192, 0x96, !PT ;  /* 0x0000000c836d7c12 */ /* 0x000fe2000f8e96c0 */
[----:B------:R4:W2:Y:S01]  /*19470*/  MUFU.EX2 R209, R2 ;  /* 0x0000000200d17308 */ /* 0x0008a20000000800 */
[----:B------:R-:W-:Y:S01]  /*19480*/  IMAD.MOV.U32 R188, RZ, RZ, R159 ;  /* 0x000000ffffbc7224 */ /* 0x000fe200078e009f */
[----:B------:R2:W5:Y:S01]  /*19490*/  LDL.LU R222, [R1+0x90] ;  /* 0x0000900001de7983 */ /* 0x0005620000300800 */
[----:B------:R-:W-:Y:S02]  /*194a0*/  IMAD.MOV.U32 R159, RZ, RZ, R137 ;  /* 0x000000ffff9f7224 */ /* 0x000fe400078e0089 */
[----:B------:R-:W-:Y:S01]  /*194b0*/  IMAD.MOV.U32 R172, RZ, RZ, R204 ;  /* 0x000000ffffac7224 */ /* 0x000fe200078e00cc */
[----:B------:R2:W5:Y:S01]  /*194c0*/  LDL.LU R221, [R1+0x8c] ;  /* 0x00008c0001dd7983 */ /* 0x0005620000300800 */
[----:B------:R-:W-:Y:S02]  /*194d0*/  IMAD.MOV.U32 R204, RZ, RZ, R136 ;  /* 0x000000ffffcc7224 */ /* 0x000fe400078e0088 */
[----:B------:R-:W-:Y:S04]  /*194e0*/  IMAD.WIDE.U32 R120, R109, -0x2daee0ad, RZ ;  /* 0xd2511f536d787825 */ /* 0x000fe800078e00ff */
[----:B-1----:R-:W-:Y:S01]  /*194f0*/  IMAD.WIDE.U32 R128, R128, -0x2daee0ad, RZ ;  /* 0xd2511f5380807825 */ /* 0x002fe200078e00ff */
[----:B---3--:R-:W-:Y:S02]  /*19500*/  LOP3.LUT R107, R141, UR10, R130, 0x96, !PT ;  /* 0x0000000a8d6b7c12 */ /* 0x008fe4000f8e9682 */
[----:B------:R-:W-:Y:S01]  /*19510*/  LOP3.LUT R121, R121, UR9, R106, 0x96, !PT ;  /* 0x0000000979797c12 */ /* 0x000fe2000f8e966a */
[----:B------:R-:W-:Y:S01]  /*19520*/  IMAD.MOV.U32 R199, RZ, RZ, R153 ;  /* 0x000000ffffc77224 */ /* 0x000fe200078e0099 */
[----:B------:R-:W-:Y:S01]  /*19530*/  LOP3.LUT R111, R135, UR7, R128, 0x96, !PT ;  /* 0x00000007876f7c12 */ /* 0x000fe2000f8e9680 */
[----:B------:R-:W-:Y:S01]  /*19540*/  IMAD.WIDE.U32 R136, R107, -0x2daee0ad, RZ ;  /* 0xd2511f536b887825 */ /* 0x000fe200078e00ff */
[----:B------:R-:W-:Y:S03]  /*19550*/  LOP3.LUT R128, R129, UR9, R110, 0x96, !PT ;  /* 0x0000000981807c12 */ /* 0x000fe6000f8e966e */
[----:B------:R-:W-:Y:S01]  /*19560*/  IMAD.MOV.U32 R201, RZ, RZ, R157 ;  /* 0x000000ffffc97224 */ /* 0x000fe200078e009d */
[----:B------:R-:W-:Y:S01]  /*19570*/  LOP3.LUT R106, R137, UR7, R120, 0x96, !PT ;  /* 0x00000007896a7c12 */ /* 0x000fe2000f8e9678 */
[----:B----4-:R-:W-:Y:S02]  /*19580*/  FFMA.FTZ R2, R247, c[0x0][0x23c], -R187 ;  /* 0x00008f00f7027a23 */ /* 0x010fe400000108bb */
[----:B------:R-:W-:Y:S02]  /*19590*/  IMAD.MOV.U32 R157, RZ, RZ, R142 ;  /* 0x000000ffff9d7224 */ /* 0x000fe400078e008e */
[----:B------:R1:W-:Y:S01]  /*195a0*/  MUFU.EX2 R208, R2 ;  /* 0x0000000200d07308 */ /* 0x0003e20000000800 */
[----:B------:R-:W-:Y:S04]  /*195b0*/  IMAD.WIDE.U32 R106, R106, -0x326172a9, RZ ;  /* 0xcd9e8d576a6a7825 */ /* 0x000fe800078e00ff */
[----:B------:R-:W-:Y:S01]  /*195c0*/  IMAD.WIDE.U32 R110, R111, -0x326172a9, RZ ;  /* 0xcd9e8d576f6e7825 */ /* 0x000fe200078e00ff */
[--C-:B------:R-:W-:Y:S02]  /*195d0*/  SHF.R.U32.HI R123, RZ, 0x10, R106.reuse ;  /* 0x00000010ff7b7819 */ /* 0x100fe4000001166a */
[----:B------:R-:W-:Y:S01]  /*195e0*/  SHF.R.U32.HI R122, RZ, 0x18, R106 ;  /* 0x00000018ff7a7819 */ /* 0x000fe2000001166a */
[----:B------:R-:W-:Y:S01]  /*195f0*/  IMAD.MOV.U32 R189, RZ, RZ, R152 ;  /* 0x000000ffffbd7224 */ /* 0x000fe200078e0098 */
[----:B------:R-:W-:Y:S01]  /*19600*/  LOP3.LUT R130, R110, 0xff, RZ, 0xc0, !PT ;  /* 0x000000ff6e827812 */ /* 0x000fe200078ec0ff */
[----:B------:R-:W-:Y:S01]  /*19610*/  IMAD.MOV.U32 R152, RZ, RZ, R143 ;  /* 0x000000ffff987224 */ /* 0x000fe200078e008f */
[--C-:B------:R-:W-:Y:S01]  /*19620*/  SHF.R.U32.HI R129, RZ, 0x18, R110.reuse ;  /* 0x00000018ff817819 */ /* 0x100fe2000001166e */
[----:B------:R-:W-:Y:S01]  /*19630*/  IMAD.WIDE.U32 R142, R121, -0x326172a9, RZ ;  /* 0xcd9e8d57798e7825 */ /* 0x000fe200078e00ff */
[----:B------:R-:W-:Y:S02]  /*19640*/  LOP3.LUT R121, R106, 0xffff, RZ, 0xc0, !PT ;  /* 0x0000ffff6a797812 */ /* 0x000fe400078ec0ff */
[----:B------:R-:W-:Y:S01]  /*19650*/  LOP3.LUT R109, R110, 0xffff, RZ, 0xc0, !PT ;  /* 0x0000ffff6e6d7812 */ /* 0x000fe200078ec0ff */
[----:B------:R-:W-:Y:S01]  /*19660*/  IMAD.MOV.U32 R198, RZ, RZ, R145 ;  /* 0x000000ffffc67224 */ /* 0x000fe200078e0091 */
[----:B------:R-:W-:Y:S01]  /*19670*/  SHF.R.U32.HI R120, RZ, 0x10, R110 ;  /* 0x00000010ff787819 */ /* 0x000fe2000001166e */
[----:B------:R-:W-:Y:S02]  /*19680*/  IMAD.MOV.U32 R153, RZ, RZ, R144 ;  /* 0x000000ffff997224 */ /* 0x000fe400078e0090 */
[----:B------:R-:W-:Y:S01]  /*19690*/  IMAD.WIDE.U32 R144, R128, -0x326172a9, RZ ;  /* 0xcd9e8d5780907825 */ /* 0x000fe200078e00ff */
[----:B------:R-:W-:Y:S02]  /*196a0*/  LOP3.LUT R128, R106, 0xff, RZ, 0xc0, !PT ;  /* 0x000000ff6a807812 */ /* 0x000fe400078ec0ff */
[----:B------:R-:W-:Y:S01]  /*196b0*/  LOP3.LUT R106, R107, UR17, R142, 0x96, !PT ;  /* 0x000000116b6a7c12 */ /* 0x000fe2000f8e968e */
[----:B-1----:R-:W-:Y:S01]  /*196c0*/  FFMA.FTZ R2, R251, c[0x0][0x23c], -R187 ;  /* 0x00008f00fb027a23 */ /* 0x002fe200000108bb */
[----:B------:R-:W-:Y:S01]  /*196d0*/  SHF.R.U32.HI R107, RZ, 0x8, R121 ;  /* 0x00000008ff6b7819 */ /* 0x000fe20000011679 */
[----:B------:R-:W-:Y:S01]  /*196e0*/  IMAD.MOV.U32 R190, RZ, RZ, R198 ;  /* 0x000000ffffbe7224 */ /* 0x000fe200078e00c6 */
[----:B------:R-:W-:Y:S01]  /*196f0*/  LOP3.LUT R110, R111, UR17, R144, 0x96, !PT ;  /* 0x000000116f6e7c12 */ /* 0x000fe2000f8e9690 */
[----:B------:R1:W3:Y:S01]  /*19700*/  MUFU.EX2 R207, R2 ;  /* 0x0000000200cf7308 */ /* 0x0002e20000000800 */
[----:B------:R-:W-:Y:S01]  /*19710*/  PRMT R132, R128, 0x5410, R107 ;  /* 0x0000541080847816 */ /* 0x000fe2000000006b */
[----:B------:R-:W-:Y:S01]  /*19720*/  IMAD.MOV.U32 R174, RZ, RZ, R206 ;  /* 0x000000ffffae7224 */ /* 0x000fe200078e00ce */
[----:B------:R-:W-:Y:S01]  /*19730*/  SHF.R.U32.HI R111, RZ, 0x8, R109 ;  /* 0x00000008ff6f7819 */ /* 0x000fe2000001166d */
[----:B------:R-:W-:Y:S01]  /*19740*/  IMAD.MOV.U32 R198, RZ, RZ, R200 ;  /* 0x000000ffffc67224 */ /* 0x000fe200078e00c8 */
[----:B------:R-:W-:Y:S01]  /*19750*/  LOP3.LUT R109, R120, 0xff, RZ, 0xc0, !PT ;  /* 0x000000ff786d7812 */ /* 0x000fe200078ec0ff */
[----:B------:R-:W-:Y:S01]  /*19760*/  FFMA.FTZ R120, R252, c[0x0][0x23c], -R186 ;  /* 0x00008f00fc787a23 */ /* 0x000fe200000108ba */
[C---:B------:R-:W-:Y:S01]  /*19770*/  LOP3.LUT R107, R110.reuse, 0xffff, RZ, 0xc0, !PT ;  /* 0x0000ffff6e6b7812 */ /* 0x040fe200078ec0ff */
[----:B------:R-:W-:Y:S01]  /*19780*/  IMAD.MOV.U32 R200, RZ, RZ, R201 ;  /* 0x000000ffffc87224 */ /* 0x000fe200078e00c9 */
[----:B------:R-:W-:Y:S01]  /*19790*/  LOP3.LUT R113, R110, 0xff, RZ, 0xc0, !PT ;  /* 0x000000ff6e717812 */ /* 0x000fe200078ec0ff */
[----:B------:R4:W-:Y:S01]  /*197a0*/  MUFU.EX2 R206, R120 ;  /* 0x0000007800ce7308 */ /* 0x0009e20000000800 */
[----:B------:R-:W-:Y:S01]  /*197b0*/  SHF.R.U32.HI R112, RZ, 0x18, R110 ;  /* 0x00000018ff707819 */ /* 0x000fe2000001166e */
[----:B------:R-:W-:Y:S01]  /*197c0*/  IMAD.MOV.U32 R201, RZ, RZ, R175 ;  /* 0x000000ffffc97224 */ /* 0x000fe200078e00af */
[----:B------:R-:W-:Y:S01]  /*197d0*/  PRMT R121, R130, 0x5410, R111 ;  /* 0x0000541082797816 */ /* 0x000fe2000000006f */
[----:B------:R-:W-:Y:S01]  /*197e0*/  IMAD.MOV.U32 R175, RZ, RZ, R220 ;  /* 0x000000ffffaf7224 */ /* 0x000fe200078e00dc */
[----:B------:R-:W-:Y:S01]  /*197f0*/  LOP3.LUT R111, R106, 0xff, RZ, 0xc0, !PT ;  /* 0x000000ff6a6f7812 */ /* 0x000fe200078ec0ff */
[--C-:B------:R-:W-:Y:S01]  /*19800*/  HSET2.LE.AND R114, R132, R171.reuse, PT ;  /* 0x000000ab84727233 */ /* 0x100fe20003803000 */
[----:B------:R2:W5:Y:S01]  /*19810*/  LDL.LU R220, [R1+0x88] ;  /* 0x0000880001dc7983 */ /* 0x0005620000300800 */
[----:B------:R-:W-:Y:S02]  /*19820*/  IMAD.MOV.U32 R252, RZ, RZ, R155 ;  /* 0x000000fffffc7224 */ /* 0x000fe400078e009b */
[----:B------:R-:W-:Y:S02]  /*19830*/  IMAD.MOV.U32 R242, RZ, RZ, R163 ;  /* 0x000000fffff27224 */ /* 0x000fe400078e00a3 */
[----:B------:R-:W-:Y:S01]  /*19840*/  IMAD.MOV.U32 R245, RZ, RZ, R162 ;  /* 0x000000fffff57224 */ /* 0x000fe200078e00a2 */
[----:B-1----:R-:W-:Y:S02]  /*19850*/  LOP3.LUT R2, R123, 0xff, RZ, 0xc0, !PT ;  /* 0x000000ff7b027812 */ /* 0x002fe400078ec0ff */
[----:B------:R-:W-:Y:S02]  /*19860*/  PRMT R123, R109, 0x5410, R129 ;  /* 0x000054106d7b7816 */ /* 0x000fe40000000081 */
[----:B------:R-:W-:Y:S01]  /*19870*/  PRMT R133, R2, 0x5410, R122 ;  /* 0x0000541002857816 */ /* 0x000fe2000000007a */
[----:B------:R-:W-:Y:S01]  /*19880*/  FFMA.FTZ R2, R191, c[0x0][0x23c], -R186 ;  /* 0x00008f00bf027a23 */ /* 0x000fe200000108ba */
[----:B------:R-:W-:Y:S01]  /*19890*/  SHF.R.U32.HI R109, RZ, 0x10, R110 ;  /* 0x00000010ff6d7819 */ /* 0x000fe2000001166e */
[----:B------:R-:W-:Y:S01]  /*198a0*/  IMAD.MOV.U32 R191, RZ, RZ, R199 ;  /* 0x000000ffffbf7224 */ /* 0x000fe200078e00c7 */
[----:B------:R-:W-:Y:S01]  /*198b0*/  SHF.R.U32.HI R110, RZ, 0x8, R107 ;  /* 0x00000008ff6e7819 */ /* 0x000fe2000001166b */
[----:B------:R-:W-:Y:S01]  /*198c0*/  IMAD.MOV.U32 R199, RZ, RZ, R188 ;  /* 0x000000ffffc77224 */ /* 0x000fe200078e00bc */
[----:B------:R-:W-:Y:S01]  /*198d0*/  LOP3.LUT R109, R109, 0xff, RZ, 0xc0, !PT ;  /* 0x000000ff6d6d7812 */ /* 0x000fe200078ec0ff */
[----:B------:R-:W-:Y:S01]  /*198e0*/  IMAD.MOV.U32 R188, RZ, RZ, R205 ;  /* 0x000000ffffbc7224 */ /* 0x000fe200078e00cd */
[----:B------:R-:W-:Y:S01]  /*198f0*/  PRMT R110, R113, 0x5410, R110 ;  /* 0x00005410716e7816 */ /* 0x000fe2000000006e */
[----:B------:R1:W-:Y:S01]  /*19900*/  MUFU.EX2 R205, R2 ;  /* 0x0000000200cd7308 */ /* 0x0003e20000000800 */
[----:B------:R-:W-:Y:S01]  /*19910*/  FFMA.FTZ R107, R190, c[0x0][0x23c], -R187 ;  /* 0x00008f00be6b7a23 */ /* 0x000fe200000108bb */
[----:B------:R-:W-:Y:S01]  /*19920*/  PRMT R112, R109, 0x5410, R112 ;  /* 0x000054106d707816 */ /* 0x000fe20000000070 */
[----:B------:R-:W-:Y:S01]  /*19930*/  IMAD.MOV.U32 R197, RZ, RZ, R199 ;  /* 0x000000ffffc57224 */ /* 0x000fe200078e00c7 */
[----:B------:R-:W-:Y:S01]  /*19940*/  SHF.R.U32.HI R109, RZ, 0x18, R106 ;  /* 0x00000018ff6d7819 */ /* 0x000fe2000001166a */
[----:B------:R-:W-:Y:S01]  /*19950*/  IMAD.MOV.U32 R199, RZ, RZ, R188 ;  /* 0x000000ffffc77224 */ /* 0x000fe200078e00bc */
[--C-:B------:R-:W-:Y:S01]  /*19960*/  HSET2.LE.AND R122, R121, R171.reuse, PT ;  /* 0x000000ab797a7233 */ /* 0x100fe20003803000 */
[----:B------:R-:W-:Y:S01]  /*19970*/  IMAD.MOV.U32 R188, RZ, RZ, R204 ;  /* 0x000000ffffbc7224 */ /* 0x000fe200078e00cc */
[--C-:B----4-:R-:W-:Y:S01]  /*19980*/  HSET2.LE.AND R120, R110, R171.reuse, PT ;  /* 0x000000ab6e787233 */ /* 0x110fe20003803000 */
[----:B------:R-:W-:Y:S01]  /*19990*/  IMAD.MOV.U32 R190, RZ, RZ, R191 ;  /* 0x000000ffffbe7224 */ /* 0x000fe200078e00bf */
[----:B------:R4:W-:Y:S01]  /*199a0*/  MUFU.EX2 R204, R107 ;  /* 0x0000006b00cc7308 */ /* 0x0009e20000000800 */
[----:B------:R-:W-:Y:S01]  /*199b0*/  IMAD.MOV.U32 R191, RZ, RZ, R175 ;  /* 0x000000ffffbf7224 */ /* 0x000fe200078e00af */
[----:B------:R-:W3:Y:S01]  /*199c0*/  LDSM.16.MT88.4 R128, [R216+0x9800] ;  /* 0x00980000d880783b */ /* 0x000ee20000004200 */
[--C-:B------:R-:W-:Y:S01]  /*199d0*/  HSET2.LE.AND R123, R123, R171.reuse, PT ;  /* 0x000000ab7b7b7233 */ /* 0x100fe20003803000 */
[----:B------:R-:W-:Y:S01]  /*199e0*/  IMAD.MOV.U32 R175, RZ, RZ, R219 ;  /* 0x000000ffffaf7224 */ /* 0x000fe200078e00db */
[--C-:B------:R-:W-:Y:S01]  /*199f0*/  HSET2.LE.AND R121, R112, R171.reuse, PT ;  /* 0x000000ab70797233 */ /* 0x100fe20003803000 */
[----:B------:R-:W-:Y:S01]  /*19a00*/  LOP3.LUT R110, R143, UR8, R140, 0x96, !PT ;  /* 0x000000088f6e7c12 */ /* 0x000fe2000f8e968c */
[--C-:B------:R-:W-:Y:S03]  /*19a10*/  HSET2.LE.AND R115, R133, R171.reuse, PT ;  /* 0x000000ab85737233 */ /* 0x100fe60003803000 */
[----:B------:R2:W5:Y:S01]  /*19a20*/  LDL.LU R219, [R1+0x84] ;  /* 0x0000840001db7983 */ /* 0x0005620000300800 */
[----:B-1----:R-:W-:Y:S03]  /*19a30*/  LOP3.LUT R2, R106, 0xffff, RZ, 0xc0, !PT ;  /* 0x0000ffff6a027812 */ /* 0x002fe600078ec0ff */
[----:B------:R1:W5:Y:S01]  /*19a40*/  LDL.LU R217, [R1+0x80] ;  /* 0x0000800001d97983 */ /* 0x0003620000300800 */
[----:B------:R-:W-:Y:S03]  /*19a50*/  SHF.R.U32.HI R2, RZ, 0x8, R2 ;  /* 0x00000008ff027819 */ /* 0x000fe60000011602 */
[----:B------:R-:W-:Y:S01]  /*19a60*/  LDSM.16.MT88.4 R140, [R218+0x9c00] ;  /* 0x009c0000da8c783b */ /* 0x000fe20000004200 */
[----:B------:R-:W-:Y:S02]  /*19a70*/  PRMT R111, R111, 0x5410, R2 ;  /* 0x000054106f6f7816 */ /* 0x000fe40000000002 */
[----:B------:R-:W-:Y:S01]  /*19a80*/  SHF.R.U32.HI R2, RZ, 0x10, R106 ;  /* 0x00000010ff027819 */ /* 0x000fe2000001166a */
[----:B------:R-:W-:Y:S02]  /*19a90*/  FFMA.FTZ R106, R197, c[0x0][0x23c], -R187 ;  /* 0x00008f00c56a7a23 */ /* 0x000fe400000108bb */
[----:B------:R-:W-:Y:S01]  /*19aa0*/  IMAD.MOV.U32 R197, RZ, RZ, R189 ;  /* 0x000000ffffc57224 */ /* 0x000fe200078e00bd */
[----:B----4-:R-:W-:Y:S01]  /*19ab0*/  LOP3.LUT R107, R2, 0xff, RZ, 0xc0, !PT ;  /* 0x000000ff026b7812 */ /* 0x010fe200078ec0ff */
[----:B------:R-:W-:Y:S01]  /*19ac0*/  IMAD.MOV.U32 R189, RZ, RZ, R172 ;  /* 0x000000ffffbd7224 */ /* 0x000fe200078e00ac */
[----:B------:R-:W-:Y:S01]  /*19ad0*/  F2FP.PACK_AB R2, R232, R233 ;  /* 0x000000e9e802723e */ /* 0x000fe200000000ff */
[----:B------:R-:W-:Y:S01]  /*19ae0*/  IMAD.MOV.U32 R172, RZ, RZ, R203 ;  /* 0x000000ffffac7224 */ /* 0x000fe200078e00cb */
[----:B------:R-:W-:Y:S01]  /*19af0*/  PRMT R109, R107, 0x5410, R109 ;  /* 0x000054106b6d7816 */ /* 0x000fe2000000006d */
[----:B------:R4:W1:Y:S01]  /*19b00*/  MUFU.EX2 R203, R106 ;  /* 0x0000006a00cb7308 */ /* 0x0008620000000800 */
[----:B------:R-:W-:Y:S01]  /*19b10*/  LOP3.LUT R122, R122, R2, RZ, 0xc0, !PT ;  /* 0x000000027a7a7212 */ /* 0x000fe200078ec0ff */
[--C-:B------:R-:W-:Y:S01]  /*19b20*/  HSET2.LE.AND R112, R111, R171.reuse, PT ;  /* 0x000000ab6f707233 */ /* 0x100fe20003803000 */
[----:B------:R-:W-:Y:S01]  /*19b30*/  F2FP.PACK_AB R2, R214, R213 ;  /* 0x000000d5d602723e */ /* 0x000fe200000000ff */
[--C-:B------:R-:W-:Y:S01]  /*19b40*/  HSET2.LE.AND R113, R109, R171.reuse, PT ;  /* 0x000000ab6d717233 */ /* 0x100fe20003803000 */
[----:B--2---:R-:W-:Y:S01]  /*19b50*/  F2FP.PACK_AB R107, R209, R210 ;  /* 0x000000d2d16b723e */ /* 0x004fe200000000ff */
[----:B------:R-:W-:Y:S01]  /*19b60*/  IMAD.WIDE.U32 R110, R110, -0x2daee0ad, RZ ;  /* 0xd2511f536e6e7825 */ /* 0x000fe200078e00ff */
[----:B------:R-:W-:Y:S02]  /*19b70*/  LOP3.LUT R120, R120, R2, RZ, 0xc0, !PT ;  /* 0x0000000278787212 */ /* 0x000fe400078ec0ff */
[----:B---3--:R-:W-:Y:S02]  /*19b80*/  F2FP.PACK_AB R2, R207, R208 ;  /* 0x000000d0cf02723e */ /* 0x008fe400000000ff */
[----:B------:R-:W-:Y:S02]  /*19b90*/  LOP3.LUT R112, R112, R107, RZ, 0xc0, !PT ;  /* 0x0000006b70707212 */ /* 0x000fe400078ec0ff */
[----:B------:R-:W-:Y:S01]  /*19ba0*/  LOP3.LUT R113, R113, R2, RZ, 0xc0, !PT ;  /* 0x0000000271717212 */ /* 0x000fe200078ec0ff */
[----:B------:R-:W-:Y:S01]  /*19bb0*/  FFMA.FTZ R2, R196, c[0x0][0x23c], -R184 ;  /* 0x00008f00c4027a23 */ /* 0x000fe200000108b8 */
[----:B------:R-:W-:Y:S01]  /*19bc0*/  LOP3.LUT R132, R110, 0xff, RZ, 0xc0, !PT ;  /* 0x000000ff6e847812 */ /* 0x000fe200078ec0ff */
[----:B------:R-:W-:Y:S02]  /*19bd0*/  IMAD.MOV.U32 R196, RZ, RZ, R197 ;  /* 0x000000ffffc47224 */ /* 0x000fe400078e00c5 */
[----:B------:R-:W-:Y:S02]  /*19be0*/  IMAD.MOV.U32 R197, RZ, RZ, R190 ;  /* 0x000000ffffc57224 */ /* 0x000fe400078e00be */
[----:B------:R-:W-:Y:S02]  /*19bf0*/  IMAD.MOV.U32 R190, RZ, RZ, R191 ;  /* 0x000000ffffbe7224 */ /* 0x000fe400078e00bf */
[----:B------:R-:W-:Y:S02]  /*19c00*/  IMAD.MOV.U32 R191, RZ, RZ, R199 ;  /* 0x000000ffffbf7224 */ /* 0x000fe400078e00c7 */
[----:B------:R-:W-:Y:S01]  /*19c10*/  IMAD.MOV.U32 R199, RZ, RZ, R201 ;  /* 0x000000ffffc77224 */ /* 0x000fe200078e00c9 */
[----:B----4-:R-:W-:Y:S01]  /*19c20*/  F2FP.PACK_AB R106, R215, R231 ;  /* 0x000000e7d76a723e */ /* 0x010fe200000000ff */
[----:B------:R-:W-:Y:S01]  /*19c30*/  IMAD.MOV.U32 R201, RZ, RZ, R174 ;  /* 0x000000ffffc97224 */ /* 0x000fe200078e00ae */
[----:B-1----:R-:W-:Y:S01]  /*19c40*/  F2FP.PACK_AB R107, R203, R204 ;  /* 0x000000cccb6b723e */ /* 0x002fe200000000ff */
[----:B------:R-:W-:Y:S01]  /*19c50*/  IMAD.MOV.U32 R174, RZ, RZ, R149 ;  /* 0x000000ffffae7224 */ /* 0x000fe200078e0095 */
[----:B------:R-:W-:Y:S01]  /*19c60*/  LOP3.LUT R123, R123, R106, RZ, 0xc0, !PT ;  /* 0x0000006a7b7b7212 */ /* 0x000fe200078ec0ff */
[----:B------:R-:W-:Y:S01]  /*19c70*/  IMAD.MOV.U32 R149, RZ, RZ, R202 ;  /* 0x000000ffff957224 */ /* 0x000fe200078e00ca */
[----:B------:R-:W-:Y:S01]  /*19c80*/  F2FP.PACK_AB R106, R211, R212 ;  /* 0x000000d4d36a723e */ /* 0x000fe200000000ff */
[----:B------:R1:W-:Y:S01]  /*19c90*/  MUFU.EX2 R202, R2 ;  /* 0x0000000200ca7308 */ /* 0x0003e20000000800 */
[----:B------:R-:W-:Y:S02]  /*19ca0*/  LOP3.LUT R115, R115, R107, RZ, 0xc0, !PT ;  /* 0x0000006b73737212 */ /* 0x000fe400078ec0ff */
[----:B------:R-:W-:Y:S02]  /*19cb0*/  LOP3.LUT R121, R121, R106, RZ, 0xc0, !PT ;  /* 0x0000006a79797212 */ /* 0x000fe400078ec0ff */
[----:B------:R-:W-:Y:S04]  /*19cc0*/  F2FP.PACK_AB R106, R205, R206 ;  /* 0x000000cecd6a723e */ /* 0x000fe800000000ff */
[----:B------:R-:W-:Y:S01]  /*19cd0*/  LOP3.LUT R114, R114, R106, RZ, 0xc0, !PT ;  /* 0x0000006a72727212 */ /* 0x000fe200078ec0ff */
[-C--:B------:R-:W-:Y:S01]  /*19ce0*/  HMMA.16816.F32 R4, R120, R128.reuse, R4 ;  /* 0x000000807804723c */ /* 0x080fe20000001804 */
[----:B------:R-:W-:Y:S05]  /*19cf0*/  LOP3.LUT R106, R145, UR8, R138, 0x96, !PT ;  /* 0x00000008916a7c12 */ /* 0x000fea000f8e968a */
[----:B------:R-:W-:Y:S02]  /*19d00*/  IMAD.WIDE.U32 R106, R106, -0x2daee0ad, RZ ;  /* 0xd2511f536a6a7825 */ /* 0x000fe400078e00ff */
[C---:B------:R-:W-:Y:S04]  /*19d10*/  HMMA.16816.F32 R8, R112.reuse, R128, R8 ;  /* 0x000000807008723c */ /* 0x040fe80000001808 */
[----:B------:R-:W-:Y:S01]  /*19d20*/  LOP3.LUT R109, R107, UR18, R134, 0x96, !PT ;  /* 0x000000126b6d7c12 */ /* 0x000fe2000f8e9686 */
[----:B-1----:R-:W-:Y:S01]  /*19d30*/  FFMA.FTZ R2, R196, c[0x0][0x23c], -R184 ;  /* 0x00008f00c4027a23 */ /* 0x002fe200000108b8 */
[----:B------:R-:W-:Y:S02]  /*19d40*/  LOP3.LUT R107, R106, 0xffff, RZ, 0xc0, !PT ;  /* 0x0000ffff6a6b7812 */ /* 0x000fe400078ec0ff */
[-C--:B------:R-:W-:Y:S01]  /*19d50*/  HMMA.16816.F32 R12, R112, R130.reuse, R12 ;  /* 0x00000082700c723c */ /* 0x080fe2000000180c */
[----:B------:R-:W-:Y:S03]  /*19d60*/  IMAD.MOV.U32 R196, RZ, RZ, R197 ;  /* 0x000000ffffc47224 */ /* 0x000fe600078e00c5 */
[----:B------:R-:W-:Y:S01]  /*19d70*/  IMAD.MOV.U32 R197, RZ, RZ, R190 ;  /* 0x000000ffffc57224 */ /* 0x000fe200078e00be */
[----:B------:R-:W-:Y:S01]  /*19d80*/  SHF.R.U32.HI R133, RZ, 0x18, R106 ;  /* 0x00000018ff857819 */ /* 0x000fe2000001166a */
[----:B------:R-:W-:Y:S01]  /*19d90*/  IMAD.MOV.U32 R190, RZ, RZ, R191 ;  /* 0x000000ffffbe7224 */ /* 0x000fe200078e00bf */
[----:B------:R-:W-:Y:S01]  /*19da0*/  SHF.R.U32.HI R107, RZ, 0x8, R107 ;  /* 0x00000008ff6b7819 */ /* 0x000fe2000001166b */
[C---:B------:R-:W-:Y:S01]  /*19db0*/  HMMA.16816.F32 R16, R120.reuse, R130, R16 ;  /* 0x000000827810723c */ /* 0x040fe20000001810 */
[----:B------:R-:W-:Y:S01]  /*19dc0*/  IMAD.MOV.U32 R191, RZ, RZ, R199 ;  /* 0x000000ffffbf7224 */ /* 0x000fe200078e00c7 */
[----:B------:R-:W1:Y:S02]  /*19dd0*/  LDSM.16.MT88.4 R128, [R218+0xa800] ;  /* 0x00a80000da80783b */ /* 0x000e640000004200 */
[----:B------:R-:W-:Y:S02]  /*19de0*/  IMAD.MOV.U32 R199, RZ, RZ, R201 ;  /* 0x000000ffffc77224 */ /* 0x000fe400078e00c9 */
[----:B------:R2:W3:Y:S02]  /*19df0*/  MUFU.EX2 R201, R2 ;  /* 0x0000000200c97308 */ /* 0x0004e40000000800 */
[-C--:B------:R-:W-:Y:S08]  /*19e00*/  HMMA.16816.F32 R20, R120, R124.reuse, R20 ;  /* 0x0000007c7814723c */ /* 0x080ff00000001814 */
[C---:B------:R-:W-:Y:S08]  /*19e10*/  HMMA.16816.F32 R24, R112.reuse, R124, R24 ;  /* 0x0000007c7018723c */ /* 0x040ff00000001818 */
[-C--:B------:R-:W-:Y:S01]  /*19e20*/  HMMA.16816.F32 R28, R112, R126.reuse, R28 ;  /* 0x0000007e701c723c */ /* 0x080fe2000000181c */
[--C-:B--2---:R-:W-:Y:S07]  /*19e30*/  FFMA.FTZ R2, R196, c[0x0][0x23c], -R185.reuse ;  /* 0x00008f00c4027a23 */ /* 0x104fee00000108b9 */
[C---:B------:R-:W-:Y:S01]  /*19e40*/  HMMA.16816.F32 R32, R120.reuse, R126, R32 ;  /* 0x0000007e7820723c */ /* 0x040fe20000001820 */
[----:B------:R-:W-:Y:S01]  /*19e50*/  IMAD.MOV.U32 R196, RZ, RZ, R198 ;  /* 0x000000ffffc47224 */ /* 0x000fe200078e00c6 */
[----:B------:R-:W2:Y:S02]  /*19e60*/  LDSM.16.MT88.4 R124, [R216+0xb800] ;  /* 0x00b80000d87c783b */ /* 0x000ea40000004200 */
[----:B------:R-:W-:Y:S02]  /*19e70*/  IMAD.MOV.U32 R198, RZ, RZ, R200 ;  /* 0x000000ffffc67224 */ /* 0x000fe400078e00c8 */
[----:B------:R4:W-:Y:S02]  /*19e80*/  MUFU.EX2 R200, R2 ;  /* 0x0000000200c87308 */ /* 0x0009e40000000800 */
[-C--:B------:R-:W-:Y:S08]  /*19e90*/  HMMA.16816.F32 R36, R120, R116.reuse, R36 ;  /* 0x000000747824723c */ /* 0x080ff00000001824 */
[C---:B------:R-:W-:Y:S08]  /*19ea0*/  HMMA.16816.F32 R40, R112.reuse, R116, R40 ;  /* 0x000000747028723c */ /* 0x040ff00000001828 */
[-C--:B------:R-:W-:Y:S01]  /*19eb0*/  HMMA.16816.F32 R44, R112, R118.reuse, R44 ;  /* 0x00000076702c723c */ /* 0x080fe2000000182c */
[----:B----4-:R-:W-:Y:S07]  /*19ec0*/  FFMA.FTZ R2, R197, c[0x0][0x23c], -R185 ;  /* 0x00008f00c5027a23 */ /* 0x010fee00000108b9 */
[C---:B------:R-:W-:Y:S01]  /*19ed0*/  HMMA.16816.F32 R48, R120.reuse, R118, R48 ;  /* 0x000000767830723c */ /* 0x040fe20000001830 */
[----:B------:R-:W-:Y:S01]  /*19ee0*/  IMAD.MOV.U32 R197, RZ, RZ, R190 ;  /* 0x000000ffffc57224 */ /* 0x000fe200078e00be */
[----:B------:R-:W4:Y:S02]  /*19ef0*/  LDSM.16.MT88.4 R116, [R218+0xb800] ;  /* 0x00b80000da74783b */ /* 0x000f240000004200 */
[----:B------:R-:W-:Y:S02]  /*19f00*/  IMAD.MOV.U32 R190, RZ, RZ, R191 ;  /* 0x000000ffffbe7224 */ /* 0x000fe400078e00bf */
[----:B------:R-:W-:Y:S02]  /*19f10*/  IMAD.MOV.U32 R191, RZ, RZ, R199 ;  /* 0x000000ffffbf7224 */ /* 0x000fe400078e00c7 */
[-C--:B-1----:R-:W-:Y:S01]  /*19f20*/  HMMA.16816.F32 R52, R120, R128.reuse, R52 ;  /* 0x000000807834723c */ /* 0x082fe20000001834 */
[----:B------:R1:W-:Y:S07]  /*19f30*/  MUFU.EX2 R199, R2 ;  /* 0x0000000200c77308 */ /* 0x0003ee0000000800 */
[C---:B------:R-:W-:Y:S07]  /*19f40*/  HMMA.16816.F32 R56, R112.reuse, R128, R56 ;  /* 0x000000807038723c */ /* 0x040fee0000001838 */
[----:B------:R-:W-:Y:S01]  /*19f50*/  LOP3.LUT R128, R106, 0xff, RZ, 0xc0, !PT ;  /* 0x000000ff6a807812 */ /* 0x000fe200078ec0ff */
[-C--:B------:R-:W-:Y:S01]  /*19f60*/  HMMA.16816.F32 R60, R112, R130.reuse, R60 ;  /* 0x00000082703c723c */ /* 0x080fe2000000183c */
[----:B------:R-:W-:Y:S03]  /*19f70*/  SHF.R.U32.HI R129, RZ, 0x10, R110 ;  /* 0x00000010ff817819 */ /* 0x000fe6000001166e */
[----:B------:R-:W-:Y:S02]  /*19f80*/  PRMT R134, R128, 0x5410, R107 ;  /* 0x0000541080867816 */ /* 0x000fe4000000006b */
[----:B------:R-:W-:Y:S02]  /*19f90*/  SHF.R.U32.HI R107, RZ, 0x10, R109 ;  /* 0x00000010ff6b7819 */ /* 0x000fe4000001166d */
[C---:B------:R-:W-:Y:S01]  /*19fa0*/  HMMA.16816.F32 R64, R120.reuse, R130, R64 ;  /* 0x000000827840723c */ /* 0x040fe20000001840 */
[----:B-1----:R-:W-:Y:S03]  /*19fb0*/  FFMA.FTZ R2, R196, c[0x0][0x23c], -R184 ;  /* 0x00008f00c4027a23 */ /* 0x002fe600000108b8 */
[----:B------:R-:W-:Y:S01]  /*19fc0*/  IMAD.MOV.U32 R196, RZ, RZ, R198 ;  /* 0x000000ffffc47224 */ /* 0x000fe200078e00c6 */
[----:B------:R-:W-:Y:S01]  /*19fd0*/  LOP3.LUT R107, R107, 0xff, RZ, 0xc0, !PT ;  /* 0x000000ff6b6b7812 */ /* 0x000fe200078ec0ff */
[----:B------:R1:W-:Y:S01]  /*19fe0*/  MUFU.EX2 R198, R2 ;  /* 0x0000000200c67308 */ /* 0x0003e20000000800 */
[----:B------:R-:W-:Y:S01]  /*19ff0*/  SHF.R.U32.HI R130, RZ, 0x10, R106 ;  /* 0x00000010ff827819 */ /* 0x000fe2000001166a */
[-C--:B--2---:R-:W-:Y:S01]  /*1a000*/  HMMA.16816.F32 R68, R120, R124.reuse, R68 ;  /* 0x0000007c7844723c */ /* 0x084fe20000001844 */
[----:B------:R-:W-:Y:S03]  /*1a010*/  FFMA.FTZ R106, R189, c[0x0][0x23c], -R187 ;  /* 0x00008f00bd6a7a23 */ /* 0x000fe600000108bb */
[----:B------:R-:W-:Y:S01]  /*1a020*/  LOP3.LUT R128, R130, 0xff, RZ, 0xc0, !PT ;  /* 0x000000ff82807812 */ /* 0x000fe200078ec0ff */
[----:B------:R-:W-:Y:S01]  /*1a030*/  FFMA.FTZ R184, R197, c[0x0][0x23c], -R184 ;  /* 0x00008f00c5b87a23 */ /* 0x000fe200000108b8 */
[----:B------:R-:W-:Y:S02]  /*1a040*/  SHF.R.U32.HI R131, RZ, 0x18, R110 ;  /* 0x00000018ff837819 */ /* 0x000fe4000001166e */
[C---:B------:R-:W-:Y:S01]  /*1a050*/  HMMA.16816.F32 R72, R112.reuse, R124, R72 ;  /* 0x0000007c7048723c */ /* 0x040fe20000001848 */
[----:B------:R2:W-:Y:S03]  /*1a060*/  MUFU.EX2 R189, R106 ;  /* 0x0000006a00bd7308 */ /* 0x0005e60000000800 */
[----:B------:R-:W-:Y:S03]  /*1a070*/  PRMT R133, R128, 0x5410, R133 ;  /* 0x0000541080857816 */ /* 0x000fe60000000085 */
[----:B------:R-:W-:Y:S01]  /*1a080*/  LOP3.LUT R124, R129, 0xff, RZ, 0xc0, !PT ;  /* 0x000000ff817c7812 */ /* 0x000fe200078ec0ff */
[-C--:B------:R-:W-:Y:S03]  /*1a090*/  HMMA.16816.F32 R76, R112, R126.reuse, R76 ;  /* 0x0000007e704c723c */ /* 0x080fe6000000184c */
[----:B------:R-:W3:Y:S01]  /*1a0a0*/  MUFU.EX2 R197, R184 ;  /* 0x000000b800c57308 */ /* 0x000ee20000000800 */
[----:B------:R-:W-:Y:S01]  /*1a0b0*/  PRMT R131, R124, 0x5410, R131 ;  /* 0x000054107c837816 */ /* 0x000fe20000000083 */
[--C-:B-1----:R-:W-:Y:S03]  /*1a0c0*/  FFMA.FTZ R2, R196, c[0x0][0x23c], -R185.reuse ;  /* 0x00008f00c4027a23 */ /* 0x102fe600000108b9 */
[C---:B------:R-:W-:Y:S01]  /*1a0d0*/  HMMA.16816.F32 R80, R120.reuse, R126, R80 ;  /* 0x0000007e7850723c */ /* 0x040fe20000001850 */
[----:B------:R-:W-:Y:S03]  /*1a0e0*/  FFMA.FTZ R185, R190, c[0x0][0x23c], -R185 ;  /* 0x00008f00beb97a23 */ /* 0x000fe600000108b9 */
[--C-:B------:R-:W-:Y:S01]  /*1a0f0*/  HSET2.LE.AND R179, R131, R171.reuse, PT ;  /* 0x000000ab83b37233 */ /* 0x100fe20003803000 */
[----:B------:R1:W-:Y:S03]  /*1a100*/  MUFU.EX2 R196, R2 ;  /* 0x0000000200c47308 */ /* 0x0003e60000000800 */
[-C--:B----4-:R-:W-:Y:S01]  /*1a110*/  HMMA.16816.F32 R84, R120, R116.reuse, R84 ;  /* 0x000000747854723c */ /* 0x090fe20000001854 */
[----:B--2---:R-:W-:Y:S06]  /*1a120*/  FFMA.FTZ R106, R175, c[0x0][0x23c], -R187 ;  /* 0x00008f00af6a7a23 */ /* 0x004fec00000108bb */
[----:B------:R-:W-:Y:S01]  /*1a130*/  MUFU.EX2 R195, R185 ;  /* 0x000000b900c37308 */ /* 0x000fe20000000800 */
[C---:B------:R-:W-:Y:S08]  /*1a140*/  HMMA.16816.F32 R88, R112.reuse, R116, R88 ;  /* 0x000000747058723c */ /* 0x040ff00000001858 */
[-C--:B------:R-:W-:Y:S01]  /*1a150*/  HMMA.16816.F32 R92, R112, R118.reuse, R92 ;  /* 0x00000076705c723c */ /* 0x080fe2000000185c */
[--C-:B-1----:R-:W-:Y:S07]  /*1a160*/  FFMA.FTZ R2, R191, c[0x0][0x23c], -R186.reuse ;  /* 0x00008f00bf027a23 */ /* 0x102fee00000108ba */
[----:B------:R-:W-:Y:S01]  /*1a170*/  HMMA.16816.F32 R96, R120, R118, R96 ;  /* 0x000000767860723c */ /* 0x000fe20000001860 */
[----:B------:R1:W-:Y:S03]  /*1a180*/  MUFU.EX2 R194, R2 ;  /* 0x0000000200c27308 */ /* 0x0003e60000000800 */
[----:B-1----:R-:W-:Y:S07]  /*1a190*/  FFMA.FTZ R2, R188, c[0x0][0x23c], -R186 ;  /* 0x00008f00bc027a23 */ /* 0x002fee00000108ba */
[----:B------:R1:W-:Y:S10]  /*1a1a0*/  MUFU.EX2 R188, R106 ;  /* 0x0000006a00bc7308 */ /* 0x0003f40000000800 */
[----:B------:R2:W-:Y:S01]  /*1a1b0*/  MUFU.EX2 R193, R2 ;  /* 0x0000000200c17308 */ /* 0x0005e20000000800 */
[----:B-1----:R-:W-:Y:S04]  /*1a1c0*/  LOP3.LUT R106, R109, 0xffff, RZ, 0xc0, !PT ;  /* 0x0000ffff6d6a7812 */ /* 0x002fe800078ec0ff */
[----:B------:R-:W-:Y:S02]  /*1a1d0*/  SHF.R.U32.HI R106, RZ, 0x8, R106 ;  /* 0x00000008ff6a7819 */ /* 0x000fe4000001166a */
[----:B--2---:R-:W-:Y:S02]  /*1a1e0*/  LOP3.LUT R2, R111, UR18, R136, 0x96, !PT ;  /* 0x000000126f027c12 */ /* 0x004fe4000f8e9688 */
[----:B------:R-:W2:Y:S01]  /*1a1f0*/  LDL.LU R136, [R1+0x48] ;  /* 0x0000480001887983 */ /* 0x000ea20000300800 */
[----:B------:R-:W-:Y:S01]  /*1a200*/  LOP3.LUT R111, R110, 0xffff, RZ, 0xc0, !PT ;  /* 0x0000ffff6e6f7812 */ /* 0x000fe200078ec0ff */
[--C-:B------:R-:W-:Y:S02]  /*1a210*/  FFMA.FTZ R110, R174, c[0x0][0x23c], -R186.reuse ;  /* 0x00008f00ae6e7a23 */ /* 0x100fe400000108ba */
[----:B------:R-:W4:Y:S01]  /*1a220*/  LDL.LU R135, [R1+0x4c] ;  /* 0x00004c0001877983 */ /* 0x000f220000300800 */
[----:B------:R-:W-:Y:S01]  /*1a230*/  SHF.R.U32.HI R125, RZ, 0x8, R111 ;  /* 0x00000008ff7d7819 */ /* 0x000fe2000001166f */
[----:B------:R1:W-:Y:S01]  /*1a240*/  MUFU.EX2 R185, R110 ;  /* 0x0000006e00b97308 */ /* 0x0003e20000000800 */
[----:B------:R-:W-:Y:S01]  /*1a250*/  LOP3.LUT R111, R109, 0xff, RZ, 0xc0, !PT ;  /* 0x000000ff6d6f7812 */ /* 0x000fe200078ec0ff */
[----:B------:R-:W4:Y:S01]  /*1a260*/  LDL.LU R130, [R1+0x50] ;  /* 0x0000500001827983 */ /* 0x000f220000300800 */
[----:B------:R-:W-:Y:S01]  /*1a270*/  SHF.R.U32.HI R109, RZ, 0x18, R109 ;  /* 0x00000018ff6d7819 */ /* 0x000fe2000001166d */
[----:B------:R-:W-:Y:S01]  /*1a280*/  FFMA.FTZ R186, R173, c[0x0][0x23c], -R186 ;  /* 0x00008f00adba7a23 */ /* 0x000fe200000108ba */
[----:B------:R-:W-:Y:S02]  /*1a290*/  PRMT R129, R111, 0x5410, R106 ;  /* 0x000054106f817816 */ /* 0x000fe4000000006a */
[----:B------:R-:W4:Y:S01]  /*1a2a0*/  LDL.LU R111, [R1+0x54] ;  /* 0x00005400016f7983 */ /* 0x000f220000300800 */
[----:B------:R-:W-:Y:S02]  /*1a2b0*/  LOP3.LUT R106, R2, 0xffff, RZ, 0xc0, !PT ;  /* 0x0000ffff026a7812 */ /* 0x000fe400078ec0ff */
[----:B------:R-:W-:Y:S01]  /*1a2c0*/  PRMT R128, R107, 0x5410, R109 ;  /* 0x000054106b807816 */ /* 0x000fe2000000006d */
[----:B------:R-:W3:Y:S01]  /*1a2d0*/  MUFU.EX2 R186, R186 ;  /* 0x000000ba00ba7308 */ /* 0x000ee20000000800 */
[--C-:B------:R-:W-:Y:S02]  /*1a2e0*/  SHF.R.U32.HI R107, RZ, 0x10, R2.reuse ;  /* 0x00000010ff6b7819 */ /* 0x100fe40000011602 */
[----:B------:R-:W-:Y:S02]  /*1a2f0*/  SHF.R.U32.HI R109, RZ, 0x18, R2 ;  /* 0x00000018ff6d7819 */ /* 0x000fe40000011602 */
[----:B------:R-:W-:Y:S02]  /*1a300*/  PRMT R132, R132, 0x5410, R125 ;  /* 0x0000541084847816 */ /* 0x000fe4000000007d */
[----:B------:R-:W2:Y:S01]  /*1a310*/  LDSM.16.MT88.4 R124, [R216+0x9c00] ;  /* 0x009c0000d87c783b */ /* 0x000ea20000004200 */
[----:B------:R-:W-:Y:S02]  /*1a320*/  SHF.R.U32.HI R106, RZ, 0x8, R106 ;  /* 0x00000008ff6a7819 */ /* 0x000fe4000001166a */
[----:B------:R-:W-:Y:S01]  /*1a330*/  LOP3.LUT R107, R107, 0xff, RZ, 0xc0, !PT ;  /* 0x000000ff6b6b7812 */ /* 0x000fe200078ec0ff */
[--C-:B------:R-:W-:Y:S01]  /*1a340*/  HSET2.LE.AND R178, R132, R171.reuse, PT ;  /* 0x000000ab84b27233 */ /* 0x100fe20003803000 */
[----:B-1----:R-:W-:Y:S01]  /*1a350*/  LOP3.LUT R110, R2, 0xff, RZ, 0xc0, !PT ;  /* 0x000000ff026e7812 */ /* 0x002fe200078ec0ff */
[----:B------:R-:W-:Y:S01]  /*1a360*/  FFMA.FTZ R2, R172, c[0x0][0x23c], -R187 ;  /* 0x00008f00ac027a23 */ /* 0x000fe200000108bb */
[----:B------:R-:W-:Y:S01]  /*1a370*/  PRMT R107, R107, 0x5410, R109 ;  /* 0x000054106b6b7816 */ /* 0x000fe2000000006d */
[----:B------:R-:W-:Y:S01]  /*1a380*/  FFMA.FTZ R187, R108, c[0x0][0x23c], -R187 ;  /* 0x00008f006cbb7a23 */ /* 0x000fe200000108bb */
[----:B------:R-:W-:Y:S01]  /*1a390*/  PRMT R106, R110, 0x5410, R106 ;  /* 0x000054106e6a7816 */ /* 0x000fe2000000006a */
[----:B------:R3:W-:Y:S01]  /*1a3a0*/  MUFU.EX2 R184, R2 ;  /* 0x0000000200b87308 */ /* 0x0007e20000000800 */
[--C-:B------:R-:W-:Y:S01]  /*1a3b0*/  HSET2.LE.AND R110, R134, R171.reuse, PT ;  /* 0x000000ab866e7233 */ /* 0x100fe20003803000 */
[----:B------:R-:W-:Y:S01]  /*1a3c0*/  LDSM.16.MT88.4 R172, [R218+0xac00] ;  /* 0x00ac0000daac783b */ /* 0x000fe20000004200 */
[--C-:B------:R-:W-:Y:S02]  /*1a3d0*/  HSET2.LE.AND R108, R129, R171.reuse, PT ;  /* 0x000000ab816c7233 */ /* 0x100fe40003803000 */
[--C-:B------:R-:W-:Y:S02]  /*1a3e0*/  HSET2.LE.AND R109, R128, R171.reuse, PT ;  /* 0x000000ab806d7233 */ /* 0x100fe40003803000 */
[--C-:B------:R-:W-:Y:S01]  /*1a3f0*/  HSET2.LE.AND R176, R106, R171.reuse, PT ;  /* 0x000000ab6ab07233 */ /* 0x100fe20003803000 */
[----:B------:R-:W-:Y:S01]  /*1a400*/  IMAD.MOV.U32 R106, RZ, RZ, R152 ;  /* 0x000000ffff6a7224 */ /* 0x000fe200078e0098 */
[--C-:B------:R-:W-:Y:S01]  /*1a410*/  HSET2.LE.AND R177, R107, R171.reuse, PT ;  /* 0x000000ab6bb17233 */ /* 0x100fe20003803000 */
[----:B------:R-:W1:Y:S01]  /*1a420*/  MUFU.EX2 R187, R187 ;  /* 0x000000bb00bb7308 */ /* 0x000e620000000800 */
[----:B------:R-:W-:Y:S01]  /*1a430*/  IMAD.MOV.U32 R107, RZ, RZ, R154 ;  /* 0x000000ffff6b7224 */ /* 0x000fe200078e009a */
[----:B---3--:R-:W-:Y:S04]  /*1a440*/  F2FP.PACK_AB R2, R201, R202 ;  /* 0x000000cac902723e */ /* 0x008fe800000000ff */
[----:B------:R-:W-:Y:S02]  /*1a450*/  LOP3.LUT R110, R110, R2, RZ, 0xc0, !PT ;  /* 0x000000026e6e7212 */ /* 0x000fe400078ec0ff */
[----:B------:R-:W-:Y:S04]  /*1a460*/  F2FP.PACK_AB R2, R197, R198 ;  /* 0x000000c6c502723e */ /* 0x000fe800000000ff */
[----:B------:R-:W-:Y:S02]  /*1a470*/  LOP3.LUT R108, R108, R2, RZ, 0xc0, !PT ;  /* 0x000000026c6c7212 */ /* 0x000fe400078ec0ff */
[----:B------:R-:W-:Y:S04]  /*1a480*/  F2FP.PACK_AB R2, R186, R185 ;  /* 0x000000b9ba02723e */ /* 0x000fe800000000ff */
[----:B------:R-:W-:Y:S01]  /*1a490*/  LOP3.LUT R178, R178, R2, RZ, 0xc0, !PT ;  /* 0x00000002b2b27212 */ /* 0x000fe200078ec0ff */
[----:B------:R-:W-:Y:S02]  /*1a4a0*/  IMAD.MOV.U32 R2, RZ, RZ, R150 ;  /* 0x000000ffff027224 */ /* 0x000fe400078e0096 */
[----:B--2---:R-:W-:Y:S02]  /*1a4b0*/  FFMA.FTZ R190, R101, R136, R161 ;  /* 0x0000008865be7223 */ /* 0x004fe400000100a1 */
[----:B------:R-:W-:Y:S02]  /*1a4c0*/  IMAD.MOV.U32 R161, RZ, RZ, R156 ;  /* 0x000000ffffa17224 */ /* 0x000fe400078e009c */
[----:B----4-:R-:W-:Y:S01]  /*1a4d0*/  FFMA.FTZ R192, R100, R135, R160 ;  /* 0x0000008764c07223 */ /* 0x010fe200000100a0 */
[----:B------:R-:W-:Y:S01]  /*1a4e0*/  F2FP.PACK_AB R100, R193, R194 ;  /* 0x000000c2c164723e */ /* 0x000fe200000000ff */
[----:B------:R-:W-:Y:S02]  /*1a4f0*/  IMAD.MOV.U32 R160, RZ, RZ, R157 ;  /* 0x000000ffffa07224 */ /* 0x000fe400078e009d */
[----:B------:R-:W-:Y:S01]  /*1a500*/  FFMA.FTZ R191, R3, R130, R159 ;  /* 0x0000008203bf7223 */ /* 0x000fe2000001009f */
[----:B------:R-:W-:Y:S01]  /*1a510*/  F2FP.PACK_AB R3, R195, R196 ;  /* 0x000000c4c303723e */ /* 0x000fe200000000ff */
[----:B------:R-:W-:Y:S01]  /*1a520*/  IMAD.MOV.U32 R247, RZ, RZ, R161 ;  /* 0x000000fffff77224 */ /* 0x000fe200078e00a1 */
[----:B------:R-:W-:Y:S01]  /*1a530*/  LOP3.LUT R176, R176, R100, RZ, 0xc0, !PT ;  /* 0x00000064b0b07212 */ /* 0x000fe200078ec0ff */
[----:B------:R-:W-:Y:S01]  /*1a540*/  FADD.FTZ R2, R2, R191 ;  /* 0x000000bf02027221 */ /* 0x000fe20000010000 */
[----:B------:R-:W-:Y:S01]  /*1a550*/  LOP3.LUT R109, R109, R3, RZ, 0xc0, !PT ;  /* 0x000000036d6d7212 */ /* 0x000fe200078ec0ff */
[----:B------:R-:W-:Y:S01]  /*1a560*/  FFMA.FTZ R101, R0, R111, R158 ;  /* 0x0000006f00657223 */ /* 0x000fe2000001009e */
[----:B------:R-:W-:Y:S01]  /*1a570*/  HSET2.LE.AND R111, R133, R171, PT ;  /* 0x000000ab856f7233 */ /* 0x000fe20003803000 */
[----:B------:R-:W-:Y:S01]  /*1a580*/  F2FP.PACK_AB R0, R199, R200 ;  /* 0x000000c8c700723e */ /* 0x000fe200000000ff */
[----:B------:R-:W2:Y:S01]  /*1a590*/  LDSM.16.MT88.4 R156, [R216+0xac00] ;  /* 0x00ac0000d89c783b */ /* 0x000ea20000004200 */
[----:B-1----:R-:W-:Y:S01]  /*1a5a0*/  F2FP.PACK_AB R3, R187, R184 ;  /* 0x000000b8bb03723e */ /* 0x002fe200000000ff */
[----:B------:R-:W-:Y:S01]  /*1a5b0*/  IMAD.MOV.U32 R100, RZ, RZ, R153 ;  /* 0x000000ffff647224 */ /* 0x000fe200078e0099 */
[----:B------:R-:W-:Y:S01]  /*1a5c0*/  LOP3.LUT R111, R111, R0, RZ, 0xc0, !PT ;  /* 0x000000006f6f7212 */ /* 0x000fe200078ec0ff */
[----:B------:R-:W-:Y:S01]  /*1a5d0*/  IMAD.MOV.U32 R251, RZ, RZ, R160 ;  /* 0x000000fffffb7224 */ /* 0x000fe200078e00a0 */
[----:B------:R-:W-:Y:S02]  /*1a5e0*/  F2FP.PACK_AB R0, R188, R189 ;  /* 0x000000bdbc00723e */ /* 0x000fe400000000ff */
[----:B------:R-:W-:Y:S01]  /*1a5f0*/  LOP3.LUT R179, R179, R3, RZ, 0xc0, !PT ;  /* 0x00000003b3b37212 */ /* 0x000fe200078ec0ff */
[----:B------:R-:W-:Y:S01]  /*1a600*/  IMAD.MOV.U32 R3, RZ, RZ, R149 ;  /* 0x000000ffff037224 */ /* 0x000fe200078e0095 */
[----:B------:R-:W-:Y:S01]  /*1a610*/  LOP3.LUT R177, R177, R0, RZ, 0xc0, !PT ;  /* 0x00000000b1b17212 */ /* 0x000fe200078ec0ff */
[-C--:B------:R-:W-:Y:S01]  /*1a620*/  HMMA.16816.F32 R112, R108, R124.reuse, R4 ;  /* 0x0000007c6c70723c */ /* 0x080fe20000001804 */
[----:B------:R-:W1:Y:S01]  /*1a630*/  LDSM.16.MT88.4 R4, [R218+0xbc00] ;  /* 0x00bc0000da04783b */ /* 0x000e620000004200 */
[----:B------:R-:W-:Y:S02]  /*1a640*/  FADD.FTZ R3, R3, R192 ;  /* 0x000000c003037221 */ /* 0x000fe40000010000 */
[----:B------:R-:W-:Y:S04]  /*1a650*/  IMAD.MOV.U32 R0, RZ, RZ, R151 ;  /* 0x000000ffff007224 */ /* 0x000fe800078e0097 */
[C---:B------:R-:W-:Y:S01]  /*1a660*/  HMMA.16816.F32 R116, R176.reuse, R124, R8 ;  /* 0x0000007cb074723c */ /* 0x040fe20000001808 */
[----:B------:R-:W-:Y:S06]  /*1a670*/  FADD.FTZ R0, R0, R101 ;  /* 0x0000006500007221 */ /* 0x000fec0000010000 */
[----:B------:R-:W-:Y:S01]  /*1a680*/  IMAD.MOV.U32 R11, RZ, RZ, R147 ;  /* 0x000000ffff0b7224 */ /* 0x000fe200078e0093 */
[-C--:B------:R-:W-:Y:S01]  /*1a690*/  HMMA.16816.F32 R120, R176, R126.reuse, R12 ;  /* 0x0000007eb078723c */ /* 0x080fe2000000180c */
[----:B------:R-:W-:Y:S03]  /*1a6a0*/  IMAD.MOV.U32 R10, RZ, RZ, R146 ;  /* 0x000000ffff0a7224 */ /* 0x000fe600078e0092 */
[----:B------:R-:W-:Y:S02]  /*1a6b0*/  IMAD.MOV.U32 R9, RZ, RZ, R148 ;  /* 0x000000ffff097224 */ /* 0x000fe400078e0094 */
        /* <DEDUP_REMOVED lines=35> */
[----:B------:R-:W-:Y:S02]  /*1a8f0*/  IMAD.MOV.U32 R107, RZ, RZ, R102 ;  /* 0x000000ffff6b7224 */ /* 0x000fe400078e0066 */
[----:B------:R-:W-:Y:S02]  /*1a900*/  FADD.FTZ R3, R243, R3 ;  /* 0x00000003f3037221 */ /* 0x000fe40000010000 */
[-C--:B------:R-:W-:Y:S01]  /*1a910*/  HMMA.16816.F32 R160, R108, R172.reuse, R52 ;  /* 0x000000ac6ca0723c */ /* 0x080fe20000001834 */
[----:B------:R-:W-:Y:S03]  /*1a920*/  IMAD.MOV.U32 R100, RZ, RZ, R104 ;  /* 0x000000ffff647224 */ /* 0x000fe600078e0068 */
[----:B------:R-:W-:Y:S02]  /*1a930*/  FADD.FTZ R3, R238, R3 ;  /* 0x00000003ee037221 */ /* 0x000fe40000010000 */
[----:B------:R-:W-:Y:S02]  /*1a940*/  IMAD.MOV.U32 R106, RZ, RZ, R103 ;  /* 0x000000ffff6a7224 */ /* 0x000fe400078e0067 */
        /* <DEDUP_REMOVED lines=16> */
[C---:B------:R-:W-:Y:S08]  /*1aa50*/  HMMA.16816.F32 R72, R176.reuse, R180, R72 ;  /* 0x000000b4b048723c */ /* 0x040ff00000001848 */
[-C--:B------:R-:W-:Y:S08]  /*1aa60*/  HMMA.16816.F32 R76, R176, R182.reuse, R76 ;  /* 0x000000b6b04c723c */ /* 0x080ff0000000184c */
[C---:B------:R-:W-:Y:S08]  /*1aa70*/  HMMA.16816.F32 R80, R108.reuse, R182, R80 ;  /* 0x000000b66c50723c */ /* 0x040ff00000001850 */
[-C--:B-1----:R-:W-:Y:S08]  /*1aa80*/  HMMA.16816.F32 R84, R108, R4.reuse, R84 ;  /* 0x000000046c54723c */ /* 0x082ff00000001854 */
        /* <DEDUP_REMOVED lines=20> */
[----:B------:R-:W-:Y:S03]  /*1abd0*/  FADD.FTZ R0, R184, R0 ;  /* 0x00000000b8007221 */ /* 0x000fe60000010000 */
[----:B------:R2:W-:Y:S01]  /*1abe0*/  STL [R1+0x50], R2 ;  /* 0x0000500201007387 */ /* 0x0005e20000100800 */
[----:B------:R-:W-:Y:S05]  /*1abf0*/  FADD.FTZ R0, R187, R0 ;  /* 0x00000000bb007221 */ /* 0x000fea0000010000 */
[----:B------:R2:W-:Y:S01]  /*1ac00*/  STL [R1+0x54], R0 ;  /* 0x0000540001007387 */ /* 0x0005e20000100800 */
[----:B-1----:R-:W-:Y:S01]  /*1ac10*/  IMAD.MOV.U32 R3, RZ, RZ, R105 ;  /* 0x000000ffff037224 */ /* 0x002fe200078e0069 */
[----:B--2--5:R-:W-:-:S05]  /*1ac20*/  @P0 BRA `(.L_x_398) ;  /* 0xffffa31000000947 */ /* 0x024fca000383ffff */
.L_x_397:
[----:B------:R-:W2:Y:S01]  /*1ac30*/  LDL.LU R5, [R1+0x48] ;  /* 0x0000480001057983 */ /* 0x000ea20000300800 */
[----:B------:R-:W3:Y:S01]  /*1ac40*/  S2UR UR7, SR_CTAID.Y ;  /* 0x00000000000779c3 */ /* 0x000ee20000002600 */
[----:B------:R-:W-:-:S02]  /*1ac50*/  UISETP.NE.AND UP4, UPT, UR26, -0x1, UPT ;  /* 0xffffffff1a00788c */ /* 0x000fc4000bf85270 */
[----:B-1----:R-:W4:Y:S01]  /*1ac60*/  LDL.LU R4, [R1+0x4c] ;  /* 0x00004c0001047983 */ /* 0x002f220000300800 */
[----:B------:R-:W-:-:S03]  /*1ac70*/  ULDC.64 UR4, c[0x0][0x1e8] ;  /* 0x00007a0000047ab9 */ /* 0x000fc60000000a00 */
[----:B------:R-:W4:Y:S04]  /*1ac80*/  LDL.LU R8, [R1+0x50] ;  /* 0x0000500001087983 */ /* 0x000f280000300800 */
[----:B------:R-:W4:Y:S01]  /*1ac90*/  LDL.LU R7, [R1+0x54] ;  /* 0x0000540001077983 */ /* 0x000f220000300800 */
[----:B------:R-:W-:Y:S01]  /*1aca0*/  ULDC.U8 UR11, c[0x0][0x329] ;  /* 0x0000ca40000b7ab9 */ /* 0x000fe20000000000 */
[----:B------:R-:W-:Y:S01]  /*1acb0*/  BSSY B0, `(.L_x_401) ;  /* 0x0000177000007945 */ /* 0x000fe20003800000 */
[----:B------:R-:W-:Y:S02]  /*1acc0*/  UISETP.NE.AND UP3, UPT, UR11, URZ, UPT ;  /* 0x0000003f0b00728c */ /* 0x000fe4000bf65270 */
[----:B------:R-:W-:Y:S02]  /*1acd0*/  ULDC.U8 UR10, c[0x0][0x328] ;  /* 0x0000ca00000a7ab9 */ /* 0x000fe40000000000 */
[----:B------:R-:W-:-:S02]  /*1ace0*/  @UP4 UIMAD.WIDE.U32 UR14, UR26, UR4, URZ ;  /* 0x000000041a0e42a5 */ /* 0x000fc4000f8e003f */
[----:B------:R-:W-:Y:S02]  /*1acf0*/  UISETP.NE.AND UP2, UPT, UR10, URZ, UPT ;  /* 0x0000003f0a00728c */ /* 0x000fe4000bf45270 */
[----:B------:R-:W-:Y:S02]  /*1ad00*/  @UP4 UIMAD UR8, UR26, UR5, UR15 ;  /* 0x000000051a0842a4 */ /* 0x000fe4000f8e020f */
[----:B---3--:R-:W-:Y:S02]  /*1ad10*/  @!UP4 USHF.R.S32.HI UR12, URZ, 0x1f, UR7 ;  /* 0x0000001f3f0cc899 */ /* 0x008fe40008011407 */
[----:B------:R-:W-:Y:S01]  /*1ad20*/  @!UP3 UISETP.NE.AND UP1, UPT, UR10, URZ, UPT ;  /* 0x0000003f0a00b28c */ /* 0x000fe2000bf25270 */
[----:B------:R-:W1:Y:S01]  /*1ad30*/  S2UR UR10, SR_CTAID.X ;  /* 0x00000000000a79c3 */ /* 0x000e620000002500 */
[----:B------:R-:W-:Y:S02]  /*1ad40*/  ULDC.64 UR4, c[0x0][0x1e0] ;  /* 0x0000780000047ab9 */ /* 0x000fe40000000a00 */
[----:B------:R-:W-:-:S02]  /*1ad50*/  UISETP.EQ.AND UP2, UPT, UR11, URZ, UP2 ;  /* 0x0000003f0b00728c */ /* 0x000fc40009742270 */
[----:B------:R-:W-:Y:S02]  /*1ad60*/  @!UP4 UIMAD UR12, UR12, UR4, URZ ;  /* 0x000000040c0cc2a4 */ /* 0x000fe4000f8e023f */
[----:B------:R-:W-:Y:S01]  /*1ad70*/  ULDC UR9, c[0x0][0x214] ;  /* 0x0000850000097ab9 */ /* 0x000fe20000000800 */
[----:B------:R-:W3:Y:S01]  /*1ad80*/  S2UR UR11, SR_CTAID.Z ;  /* 0x00000000000b79c3 */ /* 0x000ee20000002700 */
[----:B------:R-:W-:Y:S02]  /*1ad90*/  @!UP4 UIMAD UR12, UR7, UR5, UR12 ;  /* 0x00000005070cc2a4 */ /* 0x000fe4000f8e020c */
[----:B------:R-:W-:Y:S02]  /*1ada0*/  @UP3 ULDC UR15, c[0x0][0x210] ;  /* 0x00008400000f3ab9 */ /* 0x000fe40000000800 */
[----:B------:R-:W-:Y:S02]  /*1adb0*/  ULDC UR5, c[0x0][0x234] ;  /* 0x00008d0000057ab9 */ /* 0x000fe40000000800 */
[----:B------:R-:W-:-:S02]  /*1adc0*/  @UP3 UIMAD UR15, UR15, UR9, URZ ;  /* 0x000000090f0f32a4 */ /* 0x000fc4000f8e023f */
[----:B------:R-:W-:Y:S02]  /*1add0*/  UISETP.NE.OR UP0, UPT, UR26, -0x1, !UP2 ;  /* 0xffffffff1a00788c */ /* 0x000fe4000d705670 */
[----:B------:R-:W-:Y:S02]  /*1ade0*/  @!UP3 USEL UR15, UR9, UR5, !UP1 ;  /* 0x00000005090fb287 */ /* 0x000fe4000c800000 */
[----:B------:R-:W-:Y:S02]  /*1adf0*/  @!UP4 UIMAD.WIDE.U32 UR18, UR7, UR4, URZ ;  /* 0x000000040712c2a5 */ /* 0x000fe4000f8e003f */
[----:B------:R-:W-:Y:S02]  /*1ae00*/  @UP3 UMOV UR13, 0x1 ;  /* 0x00000001000d3882 */ /* 0x000fe40000000000 */
[----:B------:R-:W-:Y:S02]  /*1ae10*/  ULDC UR4, c[0x0][0x1c0] ;  /* 0x0000700000047ab9 */ /* 0x000fe40000000800 */
[----:B------:R-:W-:-:S02]  /*1ae20*/  @!UP3 UIMAD UR13, UR15, UR4, URZ ;  /* 0x000000040f0db2a4 */ /* 0x000fc4000f8e023f */
[----:B------:R-:W-:Y:S02]  /*1ae30*/  @UP3 ULDC UR16, c[0x0][0x210] ;  /* 0x0000840000103ab9 */ /* 0x000fe40000000800 */
[----:B------:R-:W-:Y:S02]  /*1ae40*/  UIMAD UR5, UR7, UR13, URZ ;  /* 0x0000000d070572a4 */ /* 0x000fe4000f8e023f */
[----:B------:R-:W-:Y:S02]  /*1ae50*/  @!UP3 UMOV UR16, 0x1 ;  /* 0x000000010010b882 */ /* 0x000fe40000000000 */
[----:B------:R-:W-:Y:S02]  /*1ae60*/  @!UP0 UIMAD UR26, UR7, UR9, URZ ;  /* 0x00000009071a82a4 */ /* 0x000fe4000f8e023f */
[----:B-1----:R-:W-:Y:S02]  /*1ae70*/  UIMAD UR4, UR10, UR16, URZ ;  /* 0x000000100a0472a4 */ /* 0x002fe4000f8e023f */
[----:B------:R-:W-:-:S02]  /*1ae80*/  USEL UR5, UR5, URZ, !UP2 ;  /* 0x0000003f05057287 */ /* 0x000fc4000d000000 */
[----:B------:R-:W-:Y:S02]  /*1ae90*/  USHF.L.U32 UR4, UR4, 0x7, URZ ;  /* 0x0000000704047899 */ /* 0x000fe4000800063f */
[----:B---3--:R-:W-:Y:S02]  /*1aea0*/  UIMAD UR15, UR11, UR15, UR5 ;  /* 0x0000000f0b0f72a4 */ /* 0x008fe4000f8e0205 */
[----:B------:R-:W-:Y:S02]  /*1aeb0*/  @!UP2 UMOV UR20, URZ ;  /* 0x0000003f0014ac82 */ /* 0x000fe40008000000 */
[----:B------:R-:W-:Y:S02]  /*1aec0*/  @UP2 UMOV UR20, UR26 ;  /* 0x0000001a00142c82 */ /* 0x000fe40008000000 */
[----:B------:R-:W-:Y:S02]  /*1aed0*/  @!UP2 UMOV UR21, URZ ;  /* 0x0000003f0015ac82 */ /* 0x000fe40008000000 */
[----:B------:R-:W-:-:S02]  /*1aee0*/  USHF.R.S32.HI UR5, URZ, 0x1f, UR4 ;  /* 0x0000001f3f057899 */ /* 0x000fc40008011404 */
[----:B------:R-:W-:Y:S02]  /*1aef0*/  @UP2 USHF.R.S32.HI UR21, URZ, 0x1f, UR26 ;  /* 0x0000001f3f152899 */ /* 0x000fe4000801141a */
[----:B------:R-:W-:Y:S02]  /*1af00*/  USHF.R.S32.HI UR7, URZ, 0x1f, UR15 ;  /* 0x0000001f3f077899 */ /* 0x000fe4000801140f */
[----:B------:R-:W-:Y:S02]  /*1af10*/  UIADD3 UR4, UP1, UP0, UR4, UR20, UR15 ;  /* 0x0000001404047290 */ /* 0x000fe4000f83e00f */
[----:B------:R-:W-:Y:S02]  /*1af20*/  @!UP4 UIADD3 UR8, UR19, UR12, URZ ;  /* 0x0000000c1308c290 */ /* 0x000fe4000fffe03f */
[----:B------:R-:W-:Y:S02]  /*1af30*/  UIADD3.X UR5, UR5, UR21, UR7, UP1, UP0 ;  /* 0x0000001505057290 */ /* 0x000fe40008fe0407 */
[----:B------:R-:W-:Y:S01]  /*1af40*/  @!UP4 UMOV UR14, UR18 ;  /* 0x00000012000ecc82 */ /* 0x000fe20008000000 */
[----:B--2---:R-:W1:Y:S04]  /*1af50*/  SHFL.BFLY PT, R2, R5, 0x2, 0x1f ;  /* 0x0c401f0005027f89 */ /* 0x004e6800000e0000 */
[----:B----4-:R-:W2:Y:S01]  /*1af60*/  SHFL.BFLY PT, R0, R4, 0x2, 0x1f ;  /* 0x0c401f0004007f89 */ /* 0x010ea200000e0000 */
[----:B-1----:R-:W-:-:S03]  /*1af70*/  FADD.FTZ R2, R2, R5 ;  /* 0x0000000502027221 */ /* 0x002fc60000010000 */
[----:B------:R-:W-:Y:S01]  /*1af80*/  SHFL.BFLY PT, R5, R7, 0x2, 0x1f ;  /* 0x0c401f0007057f89 */ /* 0x000fe200000e0000 */
[----:B--2---:R-:W-:-:S03]  /*1af90*/  FADD.FTZ R0, R0, R4 ;  /* 0x0000000400007221 */ /* 0x004fc60000010000 */
[----:B------:R-:W1:Y:S04]  /*1afa0*/  SHFL.BFLY PT, R4, R8, 0x2, 0x1f ;  /* 0x0c401f0008047f89 */ /* 0x000e6800000e0000 */
[----:B------:R-:W2:Y:S04]  /*1afb0*/  SHFL.BFLY PT, R6, R0, 0x1, 0x1f ;  /* 0x0c201f0000067f89 */ /* 0x000ea800000e0000 */
[----:B------:R-:W3:Y:S01]  /*1afc0*/  SHFL.BFLY PT, R3, R2, 0x1, 0x1f ;  /* 0x0c201f0002037f89 */ /* 0x000ee200000e0000 */
[----:B-1----:R-:W-:Y:S02]  /*1afd0*/  FADD.FTZ R4, R4, R8 ;  /* 0x0000000804047221 */ /* 0x002fe40000010000 */
[----:B--2---:R-:W-:Y:S01]  /*1afe0*/  FADD.FTZ R47, R0, R6 ;  /* 0x00000006002f7221 */ /* 0x004fe20000010000 */
[----:B------:R-:W-:Y:S01]  /*1aff0*/  MOV R0, 0x3f800000 ;  /* 0x3f80000000007802 */ /* 0x000fe20000000f00 */
[----:B---3--:R-:W-:-:S03]  /*1b000*/  FADD.FTZ R48, R2, R3 ;  /* 0x0000000302307221 */ /* 0x008fc60000010000 */
[----:B------:R-:W-:Y:S01]  /*1b010*/  FSETP.NE.FTZ.AND P4, PT, R47, RZ, PT ;  /* 0x000000ff2f00720b */ /* 0x000fe20003f95000 */
[----:B------:R-:W-:Y:S01]  /*1b020*/  FADD.FTZ R2, R5, R7 ;  /* 0x0000000705027221 */ /* 0x000fe20000010000 */
[----:B------:R-:W-:Y:S01]  /*1b030*/  MOV R3, 0x3f800000 ;  /* 0x3f80000000037802 */ /* 0x000fe20000000f00 */
[----:B------:R-:W1:Y:S01]  /*1b040*/  SHFL.BFLY PT, R5, R4, 0x1, 0x1f ;  /* 0x0c201f0004057f89 */ /* 0x000e6200000e0000 */
[----:B------:R-:W-:-:S03]  /*1b050*/  FSETP.NE.FTZ.AND P5, PT, R48, RZ, PT ;  /* 0x000000ff3000720b */ /* 0x000fc60003fb5000 */
[----:B------:R-:W2:Y:S06]  /*1b060*/  SHFL.BFLY PT, R6, R2, 0x1, 0x1f ;  /* 0x0c201f0002067f89 */ /* 0x000eac00000e0000 */
[----:B------:R-:W3:Y:S08]  /*1b070*/  @P4 MUFU.RCP R3, R47 ;  /* 0x0000002f00034308 */ /* 0x000ef00000001000 */
[----:B------:R-:W4:Y:S01]  /*1b080*/  @P5 MUFU.RCP R0, R48 ;  /* 0x0000003000005308 */ /* 0x000f220000001000 */
[----:B-1----:R-:W-:-:S02]  /*1b090*/  FADD.FTZ R101, R4, R5 ;  /* 0x0000000504657221 */ /* 0x002fc40000010000 */
[----:B---3--:R-:W-:Y:S02]  /*1b0a0*/  FMUL.FTZ R3, R3, c[0x0][0x2dc] ;  /* 0x0000b70003037a20 */ /* 0x008fe40000410000 */
[----:B--2---:R-:W-:Y:S01]  /*1b0b0*/  FADD.FTZ R100, R2, R6 ;  /* 0x0000000602647221 */ /* 0x004fe20000010000 */
[----:B------:R-:W-:Y:S01]  /*1b0c0*/  FSETP.NE.FTZ.AND P3, PT, R101, RZ, PT ;  /* 0x000000ff6500720b */ /* 0x000fe20003f75000 */
[C---:B------:R-:W-:Y:S01]  /*1b0d0*/  FMUL.FTZ R19, R3.reuse, R71 ;  /* 0x0000004703137220 */ /* 0x040fe20000410000 */
[----:B------:R-:W-:Y:S01]  /*1b0e0*/  MOV R2, 0x3f800000 ;  /* 0x3f80000000027802 */ /* 0x000fe20000000f00 */
[----:B------:R-:W1:Y:S01]  /*1b0f0*/  S2R R71, SR_TID.X ;  /* 0x0000000000477919 */ /* 0x000e620000002100 */
[----:B------:R-:W-:Y:S01]  /*1b100*/  FSETP.NE.FTZ.AND P2, PT, R100, RZ, PT ;  /* 0x000000ff6400720b */ /* 0x000fe20003f55000 */
[----:B----4-:R-:W-:Y:S02]  /*1b110*/  FMUL.FTZ R0, R0, c[0x0][0x2dc] ;  /* 0x0000b70000007a20 */ /* 0x010fe40000410000 */
[----:B------:R-:W-:-:S02]  /*1b120*/  FMUL.FTZ R114, R3, R114 ;  /* 0x0000007203727220 */ /* 0x000fc40000410000 */
[C---:B------:R-:W-:Y:S02]  /*1b130*/  FMUL.FTZ R20, R0.reuse, R69 ;  /* 0x0000004500147220 */ /* 0x040fe40000410000 */
[C---:B------:R-:W-:Y:S02]  /*1b140*/  FMUL.FTZ R112, R0.reuse, R112 ;  /* 0x0000007000707220 */ /* 0x040fe40000410000 */
[----:B------:R-:W2:Y:S01]  /*1b150*/  @P3 MUFU.RCP R2, R101 ;  /* 0x0000006500023308 */ /* 0x000ea20000001000 */
[C---:B------:R-:W-:Y:S02]  /*1b160*/  FMUL.FTZ R44, R0.reuse, R113 ;  /* 0x00000071002c7220 */ /* 0x040fe40000410000 */
        /* <DEDUP_REMOVED lines=8> */
[----:B-1----:R-:W-:Y:S01]  /*1b1f0*/  SHF.R.S32.HI R69, RZ, 0x1f, R71 ;  /* 0x0000001fff457819 */ /* 0x002fe20000011447 */
[----:B------:R-:W-:Y:S01]  /*1b200*/  FMUL.FTZ R144, R0, R144 ;  /* 0x0000009000907220 */ /* 0x000fe20000410000 */
        /* <DEDUP_REMOVED lines=23> */
[C---:B------:R-:W-:Y:S01]  /*1b380*/  FMUL.FTZ R43, R3.reuse, R115 ;  /* 0x00000073032b7220 */ /* 0x040fe20000410000 */
[----:B------:R-:W-:Y:S01]  /*1b390*/  F2FP.PACK_AB R12, R12, R84 ;  /* 0x000000540c0c723e */ /* 0x000fe200000000ff */
[C---:B------:R-:W-:Y:S01]  /*1b3a0*/  FMUL.FTZ R126, R3.reuse, R126 ;  /* 0x0000007e037e7220 */ /* 0x040fe20000410000 */
[----:B------:R-:W-:Y:S01]  /*1b3b0*/  F2FP.PACK_AB R8, R8, R96 ;  /* 0x000000600808723e */ /* 0x000fe200000000ff */
[C---:B------:R-:W-:Y:S01]  /*1b3c0*/  FMUL.FTZ R41, R3.reuse, R127 ;  /* 0x0000007f03297220 */ /* 0x040fe20000410000 */
[----:B------:R-:W1:Y:S01]  /*1b3d0*/  @P2 MUFU.RCP R0, R100 ;  /* 0x0000006400002308 */ /* 0x000e620000001000 */
        /* <DEDUP_REMOVED lines=29> */
[CC--:B------:R-:W-:Y:S01]  /*1b5b0*/  LEA.HI R3, R69.reuse, R71.reuse, RZ, 0x2 ;  /* 0x0000004745037211 */ /* 0x0c0fe200078f10ff */
[----:B--2---:R-:W-:Y:S01]  /*1b5c0*/  FMUL.FTZ R2, R2, c[0x0][0x2dc] ;  /* 0x0000b70002027a20 */ /* 0x004fe20000410000 */
[----:B------:R-:W-:Y:S01]  /*1b5d0*/  LEA.HI R69, R69, R71, RZ, 0x5 ;  /* 0x0000004745457211 */ /* 0x000fe200078f28ff */
[----:B-1----:R-:W-:Y:S01]  /*1b5e0*/  FMUL.FTZ R0, R0, c[0x0][0x2dc] ;  /* 0x0000b70000007a20 */ /* 0x002fe20000410000 */
[----:B------:R-:W-:Y:S01]  /*1b5f0*/  SHF.R.S32.HI R68, RZ, 0x2, R3 ;  /* 0x00000002ff447819 */ /* 0x000fe20000011403 */
[C---:B------:R-:W-:Y:S01]  /*1b600*/  FMUL.FTZ R116, R2.reuse, R116 ;  /* 0x0000007402747220 */ /* 0x040fe20000410000 */
[----:B------:R-:W-:Y:S01]  /*1b610*/  LOP3.LUT R3, R3, 0xfffffffc, RZ, 0xc0, !PT ;  /* 0xfffffffc03037812 */ /* 0x000fe200078ec0ff */
[C---:B------:R-:W-:Y:S01]  /*1b620*/  FMUL.FTZ R46, R2.reuse, R117 ;  /* 0x00000075022e7220 */ /* 0x040fe20000410000 */
[----:B------:R-:W-:Y:S01]  /*1b630*/  SHF.R.S32.HI R21, RZ, 0x5, R69 ;  /* 0x00000005ff157819 */ /* 0x000fe20000011445 */
[C---:B------:R-:W-:Y:S01]  /*1b640*/  FMUL.FTZ R120, R2.reuse, R120 ;  /* 0x0000007802787220 */ /* 0x040fe20000410000 */
[----:B------:R-:W-:Y:S01]  /*1b650*/  F2FP.PACK_AB R11, R11, R86 ;  /* 0x000000560b0b723e */ /* 0x000fe200000000ff */
[----:B------:R-:W-:Y:S01]  /*1b660*/  FMUL.FTZ R45, R2, R121 ;  /* 0x00000079022d7220 */ /* 0x000fe20000410000 */
        /* <DEDUP_REMOVED lines=36> */
[----:B------:R-:W-:Y:S01]  /*1b8b0*/  FMUL.FTZ R122, R0, R122 ;  /* 0x0000007a007a7220 */ /* 0x000fe20000410000 */
        /* <DEDUP_REMOVED lines=34> */
[----:B------:R-:W-:Y:S02]  /*1bae0*/  LEA.HI R0, R2, R2, RZ, 0x1 ;  /* 0x0000000202007211 */ /* 0x000fe400078f08ff */
[----:B------:R-:W-:Y:S02]  /*1baf0*/  F2FP.PACK_AB R9, R9, R90 ;  /* 0x0000005a0909723e */ /* 0x000fe400000000ff */
[----:B------:R-:W-:Y:S02]  /*1bb00*/  SHF.R.S32.HI R5, RZ, 0x1, R0 ;  /* 0x00000001ff057819 */ /* 0x000fe40000011400 */
[----:B------:R-:W-:-:S02]  /*1bb10*/  LOP3.LUT R4, R0, 0x3fffffe, RZ, 0xc0, !PT ;  /* 0x03fffffe00047812 */ /* 0x000fc400078ec0ff */
[----:B------:R-:W-:Y:S02]  /*1bb20*/  IADD3 R0, -R3, R71, RZ ;  /* 0x0000004703007210 */ /* 0x000fe40007ffe1ff */
        /* <DEDUP_REMOVED lines=12> */
[C---:B------:R-:W-:Y:S01]  /*1bbf0*/  IADD3 R2, R0.reuse, -0x10, RZ ;  /* 0xfffffff000027810 */ /* 0x040fe20007ffe0ff */
[----:B------:R-:W-:Y:S01]  /*1bc00*/  STS [R0], R44 ;  /* 0x0000002c00007388 */ /* 0x000fe20000000800 */
[----:B------:R-:W-:Y:S02]  /*1bc10*/  SEL R3, R3, 0xffffffe0, !P0 ;  /* 0xffffffe003037807 */ /* 0x000fe40004000000 */
[C---:B------:R-:W-:Y:S01]  /*1bc20*/  @P1 IADD3 R2, R0.reuse, 0x10, RZ ;  /* 0x0000001000021810 */ /* 0x040fe20007ffe0ff */
[----:B------:R-:W-:Y:S01]  /*1bc30*/  STS [R0+0x200], R43 ;  /* 0x0002002b00007388 */ /* 0x000fe20000000800 */
[----:B------:R-:W-:Y:S02]  /*1bc40*/  IADD3 R4, R0, R3, RZ ;  /* 0x0000000300047210 */ /* 0x000fe40007ffe0ff */
        /* <DEDUP_REMOVED lines=8> */
[----:B------:R-:W-:Y:S04]  /*1bcd0*/  STS [R4], R40 ;  /* 0x0000002804007388 */ /* 0x000fe80000000800 */
[----:B------:R-:W-:Y:S04]  /*1bce0*/  STS [R4+0x200], R39 ;  /* 0x0002002704007388 */ /* 0x000fe80000000800 */
[----:B------:R-:W-:Y:S04]  /*1bcf0*/  STS [R3], R37 ;  /* 0x0000002503007388 */ /* 0x000fe80000000800 */
        /* <DEDUP_REMOVED lines=27> */
[----:B------:R2:W-:Y:S04]  /*1beb0*/  STS [R2+0x5000], R14 ;  /* 0x0050000e02007388 */ /* 0x0005e80000000800 */
[----:B------:R3:W-:Y:S04]  /*1bec0*/  STS [R2+0x5200], R13 ;  /* 0x0052000d02007388 */ /* 0x0007e80000000800 */
[----:B------:R4:W-:Y:S04]  /*1bed0*/  STS [R4+0x4000], R12 ;  /* 0x0040000c04007388 */ /* 0x0009e80000000800 */
[----:B------:R-:W-:Y:S04]  /*1bee0*/  STS [R4+0x4200], R11 ;  /* 0x0042000b04007388 */ /* 0x000fe80000000800 */
[----:B------:R-:W-:Y:S04]  /*1bef0*/  STS [R3+0x4000], R8 ;  /* 0x0040000803007388 */ /* 0x000fe80000000800 */
[----:B------:R-:W-:Y:S01]  /*1bf00*/  STS [R3+0x4200], R7 ;  /* 0x0042000703007388 */ /* 0x000fe20000000800 */
[----:B-1----:R-:W-:-:S03]  /*1bf10*/  LOP3.LUT R0, R69, 0xffffffe0, RZ, 0xc0, !PT ;  /* 0xffffffe045007812 */ /* 0x002fc600078ec0ff */
[----:B------:R-:W-:Y:S01]  /*1bf20*/  STS [R4+0x5000], R10 ;  /* 0x0050000a04007388 */ /* 0x000fe20000000800 */
[----:B------:R-:W-:Y:S02]  /*1bf30*/  IADD3 R0, -R0, R71, RZ ;  /* 0x0000004700007210 */ /* 0x000fe40007ffe1ff */
[----:B--2---:R-:W-:Y:S01]  /*1bf40*/  MOV R14, 0x7f800000 ;  /* 0x7f800000000e7802 */ /* 0x004fe20000000f00 */
[----:B------:R1:W-:Y:S01]  /*1bf50*/  STS [R4+0x5200], R9 ;  /* 0x0052000904007388 */ /* 0x0003e20000000800 */
[----:B------:R-:W-:Y:S01]  /*1bf60*/  LOP3.LUT P0, RZ, R0, 0x3, RZ, 0xc0, !PT ;  /* 0x0000000300ff7812 */ /* 0x000fe2000780c0ff */
[----:B---3--:R-:W2:Y:S01]  /*1bf70*/  @P3 MUFU.LG2 R2, R101 ;  /* 0x0000006500023308 */ /* 0x008ea20000000c00 */
[----:B------:R-:W-:Y:S01]  /*1bf80*/  MOV R13, 0x7f800000 ;  /* 0x7f800000000d7802 */ /* 0x000fe20000000f00 */
[----:B------:R-:W-:Y:S01]  /*1bf90*/  STS [R3+0x5000], R6 ;  /* 0x0050000603007388 */ /* 0x000fe20000000800 */
[----:B----4-:R-:W-:-:S03]  /*1bfa0*/  MOV R12, 0x7f800000 ;  /* 0x7f800000000c7802 */ /* 0x010fc60000000f00 */
[----:B------:R3:W-:Y:S02]  /*1bfb0*/  STS [R3+0x5200], R5 ;  /* 0x0052000503007388 */ /* 0x0007e40000000800 */
[----:B------:R-:W4:Y:S02]  /*1bfc0*/  @P2 MUFU.LG2 R0, R100 ;  /* 0x0000006400002308 */ /* 0x000f240000000c00 */
[----:B------:R-:W-:Y:S01]  /*1bfd0*/  BAR.SYNC.DEFER_BLOCKING 0x0 ;  /* 0x0000000000007b1d */ /* 0x000fe20000010000 */
[----:B--2---:R-:W-:-:S05]  /*1bfe0*/  @P3 FMUL.FTZ R2, R2, 0.69314718246459960938 ;  /* 0x3f31721802023820 */ /* 0x004fca0000410000 */
[----:B-1----:R-:W1:Y:S01]  /*1bff0*/  @P5 MUFU.LG2 R4, R48 ;  /* 0x0000003000045308 */ /* 0x002e620000000c00 */
[----:B----4-:R-:W-:Y:S01]  /*1c000*/  @P2 FMUL.FTZ R0, R0, 0.69314718246459960938 ;  /* 0x3f31721800002820 */ /* 0x010fe20000410000 */
[----:B------:R-:W-:Y:S01]  /*1c010*/  MOV R9, 0x7f800000 ;  /* 0x7f80000000097802 */ /* 0x000fe20000000f00 */
[----:B------:R-:W-:Y:S02]  /*1c020*/  @P3 FFMA.FTZ R9, R103, c[0x0][0x238], R2 ;  /* 0x00008e0067093a23 */ /* 0x000fe40000010002 */
[----:B------:R-:W-:-:S03]  /*1c030*/  @P2 FFMA.FTZ R12, R102, c[0x0][0x238], R0 ;  /* 0x00008e00660c2a23 */ /* 0x000fc60000010000 */
[----:B---3--:R-:W2:Y:S01]  /*1c040*/  @P4 MUFU.LG2 R3, R47 ;  /* 0x0000002f00034308 */ /* 0x008ea20000000c00 */
[----:B-----5:R3:W4:Y:S04]  /*1c050*/  LDS.128 R28, [R222] ;  /* 0x00000000de1c7984 */ /* 0x0207280000000c00 */
[----:B------:R3:W3:Y:S01]  /*1c060*/  LDS.128 R40, [R222+0x800] ;  /* 0x00080000de287984 */ /* 0x0006e20000000c00 */
[----:B-1----:R-:W-:-:S03]  /*1c070*/  @P5 FMUL.FTZ R4, R4, 0.69314718246459960938 ;  /* 0x3f31721804045820 */ /* 0x002fc60000410000 */
[----:B------:R1:W1:Y:S01]  /*1c080*/  LDS.128 R52, [R222+0x1000] ;  /* 0x00100000de347984 */ /* 0x0002620000000c00 */
[----:B------:R-:W-:-:S03]  /*1c090*/  @P5 FFMA.FTZ R13, R105, c[0x0][0x238], R4 ;  /* 0x00008e00690d5a23 */ /* 0x000fc60000010004 */
[----:B------:R1:W1:Y:S01]  /*1c0a0*/  LDS.128 R64, [R222+0x1800] ;  /* 0x00180000de407984 */ /* 0x0002620000000c00 */
[----:B--2---:R-:W-:-:S03]  /*1c0b0*/  @P4 FMUL.FTZ R3, R3, 0.69314718246459960938 ;  /* 0x3f31721803034820 */ /* 0x004fc60000410000 */
[----:B------:R2:W1:Y:S01]  /*1c0c0*/  LDS.128 R24, [R222+0x2000] ;  /* 0x00200000de187984 */ /* 0x0004620000000c00 */
[----:B------:R-:W-:-:S03]  /*1c0d0*/  @P4 FFMA.FTZ R14, R104, c[0x0][0x238], R3 ;  /* 0x00008e00680e4a23 */ /* 0x000fc60000010003 */
[----:B------:R2:W1:Y:S04]  /*1c0e0*/  LDS.128 R36, [R222+0x2800] ;  /* 0x00280000de247984 */ /* 0x0004680000000c00 */
[----:B------:R2:W1:Y:S04]  /*1c0f0*/  LDS.128 R48, [R222+0x3000] ;  /* 0x00300000de307984 */ /* 0x0004680000000c00 */
[----:B------:R2:W1:Y:S04]  /*1c100*/  LDS.128 R60, [R222+0x3800] ;  /* 0x00380000de3c7984 */ /* 0x0004680000000c00 */
[----:B------:R2:W1:Y:S04]  /*1c110*/  LDS.128 R16, [R222+0x4000] ;  /* 0x00400000de107984 */ /* 0x0004680000000c00 */
[----:B------:R2:W1:Y:S04]  /*1c120*/  LDS.128 R32, [R222+0x4800] ;  /* 0x00480000de207984 */ /* 0x0004680000000c00 */
[----:B------:R2:W1:Y:S04]  /*1c130*/  LDS.128 R44, [R222+0x5000] ;  /* 0x00500000de2c7984 */ /* 0x0004680000000c00 */
[----:B------:R2:W1:Y:S01]  /*1c140*/  LDS.128 R56, [R222+0x5800] ;  /* 0x00580000de387984 */ /* 0x0004620000000c00 */
[----:B------:R-:W-:Y:S05]  /*1c150*/  @P0 BRA `(.L_x_402) ;  /* 0x000002c000000947 */ /* 0x000fea0003800000 */
[----:B---34-:R-:W3:Y:S01]  /*1c160*/  S2R R3, SR_TID.X ;  /* 0x0000000000037919 */ /* 0x018ee20000002100 */
[----:B------:R-:W-:-:S04]  /*1c170*/  SHF.R.S32.HI R2, RZ, 0x1f, R21 ;  /* 0x0000001fff027819 */ /* 0x000fc80000011415 */
[----:B------:R-:W-:-:S04]  /*1c180*/  LEA.HI R2, R2, R21, RZ, 0x2 ;  /* 0x0000001502027211 */ /* 0x000fc800078f10ff */
[----:B------:R-:W-:-:S05]  /*1c190*/  LOP3.LUT R2, R2, 0xffffffc, RZ, 0xc0, !PT ;  /* 0x0ffffffc02027812 */ /* 0x000fca00078ec0ff */
[----:B------:R-:W-:Y:S01]  /*1c1a0*/  IMAD.IADD R2, R21, 0x1, -R2 ;  /* 0x0000000115027824 */ /* 0x000fe200078e0a02 */
[----:B---3--:R-:W-:-:S04]  /*1c1b0*/  SHF.R.S32.HI R0, RZ, 0x1f, R3 ;  /* 0x0000001fff007819 */ /* 0x008fc80000011403 */
[----:B------:R-:W-:-:S04]  /*1c1c0*/  LEA.HI R0, R0, R3, RZ, 0x5 ;  /* 0x0000000300007211 */ /* 0x000fc800078f28ff */
[----:B------:R-:W-:-:S05]  /*1c1d0*/  LOP3.LUT R0, R0, 0xffffffe0, RZ, 0xc0, !PT ;  /* 0xffffffe000007812 */ /* 0x000fca00078ec0ff */
[----:B------:R-:W-:-:S05]  /*1c1e0*/  IMAD.IADD R0, R3, 0x1, -R0 ;  /* 0x0000000103007824 */ /* 0x000fca00078e0a00 */
[----:B------:R-:W-:-:S04]  /*1c1f0*/  SHF.R.S32.HI R3, RZ, 0x1f, R0 ;  /* 0x0000001fff037819 */ /* 0x000fc80000011400 */
[----:B------:R-:W-:-:S04]  /*1c200*/  LEA.HI R0, R3, R0, RZ, 0x2 ;  /* 0x0000000003007211 */ /* 0x000fc800078f10ff */
[----:B------:R-:W-:-:S05]  /*1c210*/  SHF.R.S32.HI R0, RZ, 0x2, R0 ;  /* 0x00000002ff007819 */ /* 0x000fca0000011400 */
[----:B------:R-:W-:-:S05]  /*1c220*/  IMAD R0, R2, 0x10, R0 ;  /* 0x0000001002007824 */ /* 0x000fca00078e0200 */
[C---:B------:R-:W-:Y:S02]  /*1c230*/  ISETP.GE.AND P6, PT, R0.reuse, UR6, PT ;  /* 0x0000000600007c0c */ /* 0x040fe4000bfc6270 */
[C---:B------:R-:W-:Y:S02]  /*1c240*/  IADD3 R2, R0.reuse, 0x8, RZ ;  /* 0x0000000800027810 */ /* 0x040fe40007ffe0ff */
[----:B------:R-:W-:Y:S02]  /*1c250*/  IADD3 R5, R0, 0x40, RZ ;  /* 0x0000004000057810 */ /* 0x000fe40007ffe0ff */
[----:B------:R-:W-:Y:S02]  /*1c260*/  ISETP.GE.AND P5, PT, R2, UR6, PT ;  /* 0x0000000602007c0c */ /* 0x000fe4000bfa6270 */
[----:B------:R-:W-:Y:S02]  /*1c270*/  IADD3 R4, R0, 0x48, RZ ;  /* 0x0000004800047810 */ /* 0x000fe40007ffe0ff */
[----:B------:R-:W-:-:S02]  /*1c280*/  ISETP.GE.AND P4, PT, R5, UR6, PT ;  /* 0x0000000605007c0c */ /* 0x000fc4000bf86270 */
[----:B------:R-:W-:Y:S01]  /*1c290*/  ISETP.GE.AND P3, PT, R4, UR6, PT ;  /* 0x0000000604007c0c */ /* 0x000fe2000bf66270 */
[----:B------:R-:W-:-:S05]  /*1c2a0*/  @!P6 IMAD R3, R0, UR16, RZ ;  /* 0x000000100003ec24 */ /* 0x000fca000f8e02ff */
[----:B------:R-:W-:Y:S01]  /*1c2b0*/  @!P6 IADD3 R0, P0, R3, UR4, RZ ;  /* 0x000000040300ec10 */ /* 0x000fe2000ff1e0ff */
[----:B------:R-:W-:-:S03]  /*1c2c0*/  @!P5 IMAD R2, R2, UR16, RZ ;  /* 0x000000100202dc24 */ /* 0x000fc6000f8e02ff */
[----:B------:R-:W-:Y:S01]  /*1c2d0*/  @!P6 LEA.HI.X.SX32 R6, R3, UR5, 0x1, P0 ;  /* 0x000000050306ec11 */ /* 0x000fe200080f0eff */
[----:B------:R-:W-:Y:S01]  /*1c2e0*/  @!P4 IMAD R5, R5, UR16, RZ ;  /* 0x000000100505cc24 */ /* 0x000fe2000f8e02ff */
[----:B------:R-:W-:Y:S01]  /*1c2f0*/  @!P6 LEA R10, P1, R0, c[0x0][0x200], 0x2 ;  /* 0x00008000000aea11 */ /* 0x000fe200078210ff */
[----:B------:R-:W-:Y:S01]  /*1c300*/  @!P3 IMAD R3, R4, UR16, RZ ;  /* 0x000000100403bc24 */ /* 0x000fe2000f8e02ff */
[----:B------:R-:W-:Y:S02]  /*1c310*/  @!P5 IADD3 R7, P0, R2, UR4, RZ ;  /* 0x000000040207dc10 */ /* 0x000fe4000ff1e0ff */
[----:B------:R-:W-:Y:S02]  /*1c320*/  @!P6 LEA.HI.X R11, R0, c[0x0][0x204], R6, 0x2, P1 ;  /* 0x00008100000bea11 */ /* 0x000fe400008f1406 */
[----:B------:R-:W-:Y:S02]  /*1c330*/  @!P5 LEA.HI.X.SX32 R2, R2, UR5, 0x1, P0 ;  /* 0x000000050202dc11 */ /* 0x000fe400080f0eff */
[----:B------:R-:W-:Y:S01]  /*1c340*/  @!P4 IADD3 R0, P1, R5, UR4, RZ ;  /* 0x000000040500cc10 */ /* 0x000fe2000ff3e0ff */
[----:B------:R3:W-:Y:S01]  /*1c350*/  @!P6 STG.E [R10.64], R13 ;  /* 0x0000000d0a00e986 */ /* 0x0007e2000c10191e */
[----:B------:R-:W-:-:S02]  /*1c360*/  @!P5 LEA R6, P2, R7, c[0x0][0x200], 0x2 ;  /* 0x000080000706da11 */ /* 0x000fc400078410ff */
[----:B------:R-:W-:Y:S02]  /*1c370*/  @!P3 IADD3 R8, P0, R3, UR4, RZ ;  /* 0x000000040308bc10 */ /* 0x000fe4000ff1e0ff */
[----:B------:R-:W-:Y:S02]  /*1c380*/  @!P4 LEA.HI.X.SX32 R5, R5, UR5, 0x1, P1 ;  /* 0x000000050505cc11 */ /* 0x000fe400088f0eff */
[----:B------:R-:W-:Y:S02]  /*1c390*/  @!P5 LEA.HI.X R7, R7, c[0x0][0x204], R2, 0x2, P2 ;  /* 0x000081000707da11 */ /* 0x000fe400010f1402 */
[----:B------:R-:W-:Y:S02]  /*1c3a0*/  @!P3 LEA.HI.X.SX32 R3, R3, UR5, 0x1, P0 ;  /* 0x000000050303bc11 */ /* 0x000fe400080f0eff */
[----:B------:R-:W-:Y:S01]  /*1c3b0*/  @!P4 LEA R4, P1, R0, c[0x0][0x200], 0x2 ;  /* 0x000080000004ca11 */ /* 0x000fe200078210ff */
[----:B------:R3:W-:Y:S01]  /*1c3c0*/  @!P5 STG.E [R6.64], R14 ;  /* 0x0000000e0600d986 */ /* 0x0007e2000c10191e */
[----:B------:R-:W-:-:S02]  /*1c3d0*/  @!P3 LEA R2, P0, R8, c[0x0][0x200], 0x2 ;  /* 0x000080000802ba11 */ /* 0x000fc400078010ff */
[----:B------:R-:W-:Y:S02]  /*1c3e0*/  @!P4 LEA.HI.X R5, R0, c[0x0][0x204], R5, 0x2, P1 ;  /* 0x000081000005ca11 */ /* 0x000fe400008f1405 */
[----:B------:R-:W-:-:S03]  /*1c3f0*/  @!P3 LEA.HI.X R3, R8, c[0x0][0x204], R3, 0x2, P0 ;  /* 0x000081000803ba11 */ /* 0x000fc600000f1403 */
[----:B------:R3:W-:Y:S04]  /*1c400*/  @!P4 STG.E [R4.64], R9 ;  /* 0x000000090400c986 */ /* 0x0007e8000c10191e */
[----:B------:R3:W-:Y:S02]  /*1c410*/  @!P3 STG.E [R2.64], R12 ;  /* 0x0000000c0200b986 */ /* 0x0007e4000c10191e */
.L_x_402:
[----:B---34-:R-:W-:Y:S05]  /*1c420*/  BSYNC B0 ;  /* 0x0000000000007941 */ /* 0x018fea0003800000 */
.L_x_401:
[----:B------:R-:W3:Y:S04]  /*1c430*/  LDL.64 R20, [R1+0x60] ;  /* 0x0000600001147983 */ /* 0x000ee80000100a00 */
[----:B------:R4:W5:Y:S04]  /*1c440*/  LDL R15, [R1+0x78] ;  /* 0x00007800010f7983 */ /* 0x0009680000100800 */
[----:B------:R4:W5:Y:S01]  /*1c450*/  LDL R14, [R1+0x7c] ;  /* 0x00007c00010e7983 */ /* 0x0009620000100800 */
[----:B------:R-:W-:Y:S01]  /*1c460*/  UIMAD UR10, UR10, -0x80, UR28 ;  /* 0xffffff800a0a78a4 */ /* 0x000fe2000f8e021c */
[----:B------:R-:W-:Y:S01]  /*1c470*/  BSSY B0, `(.L_x_403) ;  /* 0x0000021000007945 */ /* 0x000fe20003800000 */
[----:B------:R-:W-:Y:S01]  /*1c480*/  USHF.R.S32.HI UR7, URZ, 0x1f, UR11 ;  /* 0x0000001f3f077899 */ /* 0x000fe2000801140b */
[----:B------:R-:W2:Y:S01]  /*1c490*/  S2R R4, SR_TID.X ;  /* 0x0000000000047919 */ /* 0x000ea20000002100 */
[----:B------:R-:W-:-:S02]  /*1c4a0*/  ULDC.64 UR4, c[0x0][0x1f0] ;  /* 0x00007c0000047ab9 */ /* 0x000fc40000000a00 */
[----:B------:R-:W-:Y:S01]  /*1c4b0*/  UIMAD UR4, UR7, UR4, URZ ;  /* 0x00000004070472a4 */ /* 0x000fe2000f8e023f */
[----:B------:R-:W1:Y:S03]  /*1c4c0*/  S2R R12, SR_CTAID.Z ;  /* 0x00000000000c7919 */ /* 0x000e660000002700 */
[----:B------:R-:W-:Y:S01]  /*1c4d0*/  UIMAD UR4, UR11, UR5, UR4 ;  /* 0x000000050b0472a4 */ /* 0x000fe2000f8e0204 */
[----:B--2---:R-:W-:-:S04]  /*1c4e0*/  SHF.R.S32.HI R0, RZ, 0x1f, R4 ;  /* 0x0000001fff007819 */ /* 0x004fc80000011404 */
[----:B------:R-:W-:-:S04]  /*1c4f0*/  LEA.HI R0, R0, R4, RZ, 0x2 ;  /* 0x0000000400007211 */ /* 0x000fc800078f10ff */
[----:B------:R-:W-:-:S04]  /*1c500*/  SHF.R.S32.HI R10, RZ, 0x2, R0 ;  /* 0x00000002ff0a7819 */ /* 0x000fc80000011400 */
[----:B------:R-:W-:Y:S02]  /*1c510*/  SHF.R.S32.HI R11, RZ, 0x1f, R10 ;  /* 0x0000001fff0b7819 */ /* 0x000fe4000001140a */
[----:B---3--:R-:W-:Y:S02]  /*1c520*/  SHF.R.S32.HI R3, RZ, 0x1f, R20 ;  /* 0x0000001fff037819 */ /* 0x008fe40000011414 */
[----:B------:R-:W-:-:S04]  /*1c530*/  IADD3 R2, P0, R20, UR14, RZ ;  /* 0x0000000e14027c10 */ /* 0x000fc8000ff1e0ff */
[----:B------:R-:W-:Y:S02]  /*1c540*/  IADD3.X R3, R3, UR8, RZ, P0, !PT ;  /* 0x0000000803037c10 */ /* 0x000fe400087fe4ff */
[----:B------:R-:W-:-:S03]  /*1c550*/  ISETP.GE.AND P0, PT, R68, UR10, PT ;  /* 0x0000000a44007c0c */ /* 0x000fc6000bf06270 */
[----:B-1----:R-:W-:-:S04]  /*1c560*/  IMAD.WIDE.U32 R12, R12, c[0x0][0x1f0], R2 ;  /* 0x00007c000c0c7a25 */ /* 0x002fc800078e0002 */
[----:B------:R-:W-:Y:S01]  /*1c570*/  IMAD.U32 R2, RZ, RZ, UR27 ;  /* 0x0000001bff027e24 */ /* 0x000fe2000f8e00ff */
[----:B------:R-:W-:-:S03]  /*1c580*/  IADD3 R9, R13, UR4, RZ ;  /* 0x000000040d097c10 */ /* 0x000fc6000fffe0ff */
[----:B------:R-:W-:Y:S02]  /*1c590*/  IMAD.WIDE R2, R2, 0x80, R10 ;  /* 0x0000008002027825 */ /* 0x000fe400078e020a */
[----:B------:R-:W-:Y:S05]  /*1c5a0*/  @P0 BRA `(.L_x_404) ;  /* 0x000000d000000947 */ /* 0x000fea0003800000 */
[----:B----4-:R-:W-:Y:S01]  /*1c5b0*/  IMAD R0, R3, c[0x0][0x1e8], RZ ;  /* 0x00007a0003007a24 */ /* 0x010fe200078e02ff */
[----:B------:R-:W-:Y:S01]  /*1c5c0*/  ISETP.GE.AND P2, PT, R20, c[0x0][0x220], PT ;  /* 0x0000880014007a0c */ /* 0x000fe20003f46270 */
[----:B------:R-:W-:Y:S01]  /*1c5d0*/  IMAD.MOV.U32 R8, RZ, RZ, R12 ;  /* 0x000000ffff087224 */ /* 0x000fe200078e000c */
[----:B-----5:R-:W-:Y:S01]  /*1c5e0*/  ISETP.GE.AND P1, PT, R15, c[0x0][0x220], PT ;  /* 0x000088000f007a0c */ /* 0x020fe20003f26270 */
[----:B------:R-:W-:Y:S01]  /*1c5f0*/  IMAD R0, R2, c[0x0][0x1ec], R0 ;  /* 0x00007b0002007a24 */ /* 0x000fe200078e0200 */
        /* <DEDUP_REMOVED lines=8> */
.L_x_404:
[----:B----4-:R-:W-:Y:S05]  /*1c680*/  BSYNC B0 ;  /* 0x0000000000007941 */ /* 0x010fea0003800000 */
.L_x_403:
[----:B------:R-:W-:Y:S01]  /*1c690*/  IADD3 R0, R10, 0x20, RZ ;  /* 0x000000200a007810 */ /* 0x000fe20007ffe0ff */
[----:B------:R-:W-:Y:S03]  /*1c6a0*/  BSSY B0, `(.L_x_405) ;  /* 0x0000013000007945 */ /* 0x000fe60003800000 */
[----:B------:R-:W-:-:S13]  /*1c6b0*/  ISETP.GE.AND P0, PT, R0, UR6, PT ;  /* 0x0000000600007c0c */ /* 0x000fda000bf06270 */
[----:B------:R-:W-:Y:S05]  /*1c6c0*/  @P0 BRA `(.L_x_406) ;  /* 0x0000010000000947 */ /* 0x000fea0003800000 */
[----:B------:R-:W-:Y:S01]  /*1c6d0*/  IADD3 R0, P0, R2, 0x20, RZ ;  /* 0x0000002002007810 */ /* 0x000fe20007f1e0ff */
[----:B------:R-:W-:Y:S01]  /*1c6e0*/  IMAD.MOV.U32 R6, RZ, RZ, R12 ;  /* 0x000000ffff067224 */ /* 0x000fe200078e000c */
[----:B------:R-:W-:Y:S02]  /*1c6f0*/  MOV R7, R9 ;  /* 0x0000000900077202 */ /* 0x000fe40000000f00 */
[----:B------:R-:W-:Y:S01]  /*1c700*/  ISETP.GE.AND P2, PT, R20, c[0x0][0x220], PT ;  /* 0x0000880014007a0c */ /* 0x000fe20003f46270 */
[----:B-1----:R-:W-:Y:S01]  /*1c710*/  IMAD.X R4, RZ, RZ, R3, P0 ;  /* 0x000000ffff047224 */ /* 0x002fe200000e0603 */
        /* <DEDUP_REMOVED lines=11> */
.L_x_406:
[----:B------:R-:W-:Y:S05]  /*1c7d0*/  BSYNC B0 ;  /* 0x0000000000007941 */ /* 0x000fea0003800000 */
.L_x_405:
        /* <DEDUP_REMOVED lines=20> */
.L_x_408:
[----:B------:R-:W-:Y:S05]  /*1c920*/  BSYNC B0 ;  /* 0x0000000000007941 */ /* 0x000fea0003800000 */
.L_x_407:
[----:B------:R-:W-:-:S04]  /*1c930*/  IADD3 R0, R10, 0x60, RZ ;  /* 0x000000600a007810 */ /* 0x000fc80007ffe0ff */
[----:B------:R-:W-:-:S13]  /*1c940*/  ISETP.GE.AND P0, PT, R0, UR6, PT ;  /* 0x0000000600007c0c */ /* 0x000fda000bf06270 */
        /* <DEDUP_REMOVED lines=19> */
.L_x_409:
        /* <DEDUP_REMOVED lines=16> */
.L_x_1035:


//--------------------- .text._ZN5flash16flash_fwd_kernelI23Flash_fwd_kernel_traitsILi96ELi128ELi64ELi4ELb0ELb0EN7cutlass6half_tE19Flash_kernel_traitsILi96ELi128ELi64ELi4ES3_EELb1ELb0ELb0ELb0ELb1ELb1ELb0ELb0EEEvNS_16Flash_fwd_paramsE --------------------------
	.section	.text._ZN5flash16flash_fwd_kernelI23Flash_fwd_kernel_traitsILi96ELi128ELi64ELi4ELb0ELb0EN7cutlass6half_tE19Flash_kernel_traitsILi96ELi128ELi64ELi4ES3_EELb1ELb0ELb0ELb0ELb1ELb1ELb0ELb0EEEvNS_16Flash_fwd_paramsE,"ax",@progbits
	.sectioninfo	@"SHI_REGISTERS=255"
	.align	128
        .global         _ZN5flash16flash_fwd_kernelI23Flash_fwd_kernel_traitsILi96ELi128ELi64ELi4ELb0ELb0EN7cutlass6half_tE19Flash_kernel_traitsILi96ELi128ELi64ELi4ES3_EELb1ELb0ELb0ELb0ELb1ELb1ELb0ELb0EEEvNS_16Flash_fwd_paramsE
        .type           _ZN5flash16flash_fwd_kernelI23Flash_fwd_kernel_traitsILi96ELi128ELi64ELi4ELb0ELb0EN7cutlass6half_tE19Flash_kernel_traitsILi96ELi128ELi64ELi4ES3_EELb1ELb0ELb0ELb0ELb1ELb1ELb0ELb0EEEvNS_16Flash_fwd_paramsE,@function
        .size           _ZN5flash16flash_fwd_kernelI23Flash_fwd_kernel_traitsILi96ELi128ELi64ELi4ELb0ELb0EN7cutlass6half_tE19Flash_kernel_traitsILi96ELi128ELi64ELi4ES3_EELb1ELb0ELb0ELb0ELb1ELb1ELb0ELb0EEEvNS_16Flash_fwd_paramsE,(.L_x_1036 - _ZN5flash16flash_fwd_kernelI23Flash_fwd_kernel_traitsILi96ELi128ELi64ELi4ELb0ELb0EN7cutlass6half_tE19Flash_kernel_traitsILi96ELi128ELi64ELi4ES3_EELb1ELb0ELb0ELb0ELb1ELb1ELb0ELb0EEEvNS_16Flash_fwd_paramsE)
        .other          _ZN5flash16flash_fwd_kernelI23Flash_fwd_kernel_traitsILi96ELi128ELi64ELi4ELb0ELb0EN7cutlass6half_tE19Flash_kernel_traitsILi96ELi128ELi64ELi4ES3_EELb1ELb0ELb0ELb0ELb1ELb1ELb0ELb0EEEvNS_16Flash_fwd_paramsE,@"STO_CUDA_ENTRY STV_DEFAULT"
_ZN5flash16flash_fwd_kernelI23Flash_fwd_kernel_traitsILi96ELi128ELi64ELi4ELb0ELb0EN7cutlass6half_tE19Flash_kernel_traitsILi96ELi128ELi64ELi4ES3_EELb1ELb0ELb0ELb0ELb1ELb1ELb0ELb0EEEvNS_16Flash_fwd_paramsE:
.text._ZN5flash16flash_fwd_kernelI23Flash_fwd_kernel_traitsILi96ELi128ELi64ELi4ELb0ELb0EN7cutlass6half_tE19Flash_kernel_traitsILi96ELi128ELi64ELi4ES3_EELb1ELb0ELb0ELb0ELb1ELb1ELb0ELb0EEEvNS_16Flash_fwd_paramsE:
[----:B------:R-:W-:Y:S02]  /*0000*/  MOV R1, c[0x0][0x28] ;  /* 0x00000a0000017a02 */ /* 0x000fe40000000f00 */
[----:B------:R-:W-:Y:S02]  /*0010*/  ULDC.U8 UR4, c[0x0][0x304] ;  /* 0x0000c10000047ab9 */ /* 0x000fe40000000000 */
[----:B------:R-:W-:Y:S01]  /*0020*/  ISETP.NE.AND P2, PT, RZ, UR4, PT ;  /* 0x00000004ff007c0c */ /* 0x000fe2000bf45270 */
[----:B------:R-:W-:Y:S02]  /*0030*/  ULDC.64 UR22, c[0x0][0x2f0] ;  /* 0x0000bc0000167ab9 */ /* 0x000fe40000000a00 */
[----:B------:R-:W-:Y:S01]  /*0040*/  IMAD.U32 R2, RZ, RZ, UR22 ;  /* 0x00000016ff027e24 */ /* 0x000fe2000f8e00ff */
[----:B------:R-:W-:Y:S01]  /*0050*/  ULDC.64 UR20, c[0x0][0x118] ;  /* 0x0000460000147ab9 */ /* 0x000fe20000000a00 */
[----:B------:R-:W-:-:S08]  /*0060*/  IMAD.U32 R3, RZ, RZ, UR23 ;  /* 0x00000017ff037e24 */ /* 0x000fd0000f8e00ff */
[----:B------:R-:W2:Y:S01]  /*0070*/  @P2 LDG.E.64 R2, [R2.64] ;  /* 0x0000001402022981 */ /* 0x000ea2000c1e1b00 */
[----:B------:R-:W-:Y:S02]  /*0080*/  IMAD.MOV.U32 R169, RZ, RZ, c[0x0][0x2f8] ;  /* 0x0000be00ffa97624 */ /* 0x000fe400078e00ff */
[----:B------:R-:W-:Y:S02]  /*0090*/  IMAD.MOV.U32 R116, RZ, RZ, c[0x0][0x2fc] ;  /* 0x0000bf00ff747624 */ /* 0x000fe400078e00ff */
[----:B------:R-:W-:Y:S02]  /*00a0*/  @P2 IMAD.MOV.U32 R4, RZ, RZ, R169 ;  /* 0x000000ffff042224 */ /* 0x000fe400078e00a9 */
[----:B------:R-:W-:-:S05]  /*00b0*/  @P2 IMAD.MOV.U32 R5, RZ, RZ, R116 ;  /* 0x000000ffff052224 */ /* 0x000fca00078e0074 */
[----:B------:R-:W3:Y:S01]  /*00c0*/  @P2 LDG.E.64 R12, [R4.64] ;  /* 0x00000014040c2981 */ /* 0x000ee2000c1e1b00 */
[----:B------:R-:W-:Y:S02]  /*00d0*/  ISETP.NE.U32.AND P1, PT, RZ, c[0x0][0x250], PT ;  /* 0x00009400ff007a0c */ /* 0x000fe40003f25070 */
[----:B------:R-:W-:Y:S01]  /*00e0*/  ISETP.NE.U32.AND P4, PT, RZ, c[0x0][0x258], PT ;  /* 0x00009600ff007a0c */ /* 0x000fe20003f85070 */
[----:B------:R-:W1:Y:S01]  /*00f0*/  S2R R117, SR_CTAID.X ;  /* 0x0000000000757919 */ /* 0x000e620000002500 */
[----:B------:R-:W-:Y:S02]  /*0100*/  ISETP.NE.AND.EX P1, PT, RZ, c[0x0][0x254], PT, P1 ;  /* 0x00009500ff007a0c */ /* 0x000fe40003f25310 */
[----:B------:R-:W-:Y:S01]  /*0110*/  ISETP.NE.AND.EX P4, PT, RZ, c[0x0][0x25c], PT, P4 ;  /* 0x00009700ff007a0c */ /* 0x000fe20003f85340 */
[----:B------:R-:W1:Y:S04]  /*0120*/  S2R R9, SR_CTAID.Y ;  /* 0x0000000000097919 */ /* 0x000e680000002600 */
[----:B------:R-:W1:Y:S04]  /*0130*/  S2R R8, SR_CTAID.Z ;  /* 0x0000000000087919 */ /* 0x000e680000002700 */
[----:B------:R-:W4:Y:S01]  /*0140*/  S2R R7, SR_TID.X ;  /* 0x0000000000077919 */ /* 0x000f220000002100 */
[----:B-1----:R-:W-:-:S04]  /*0150*/  LOP3.LUT R0, R8, R117, R9, 0xfe, !PT ;  /* 0x0000007508007212 */ /* 0x002fc800078efe09 */
[----:B----4-:R-:W-:Y:S01]  /*0160*/  LOP3.LUT P3, RZ, R0, R7, RZ, 0xfc, !PT ;  /* 0x0000000700ff7212 */ /* 0x010fe2000786fcff */
[----:B------:R-:W-:-:S04]  /*0170*/  @P4 IMAD.MOV.U32 R0, RZ, RZ, 0x4 ;  /* 0x00000004ff004424 */ /* 0x000fc800078e00ff */
[----:B------:R-:W-:-:S08]  /*0180*/  @P4 IMAD.WIDE R122, R9, R0, c[0x0][0x258] ;  /* 0x00009600097a4625 */ /* 0x000fd000078e0200 */
[----:B------:R-:W-:Y:S02]  /*0190*/  @!P3 IMAD.MOV.U32 R10, RZ, RZ, c[0x0][0x308] ;  /* 0x0000c200ff0ab624 */ /* 0x000fe400078e00ff */
[----:B------:R-:W-:Y:S01]  /*01a0*/  @!P3 IMAD.MOV.U32 R11, RZ, RZ, c[0x0][0x30c] ;  /* 0x0000c300ff0bb624 */ /* 0x000fe200078e00ff */
[----:B--2---:R1:W2:Y:S08]  /*01b0*/  @P2 R2UR UR22, R2 ;  /* 0x00000000021623c2 */ /* 0x0042b000000e0000 */
[----:B------:R4:W5:Y:S01]  /*01c0*/  @P2 R2UR UR23, R3 ;  /* 0x00000000031723c2 */ /* 0x00096200000e0000 */
[----:B---3--:R-:W-:-:S05]  /*01d0*/  @P2 IADD3 R169, P0, R12, c[0x0][0x300], RZ ;  /* 0x0000c0000ca92a10 */ /* 0x008fca0007f1e0ff */
[----:B------:R-:W-:Y:S02]  /*01e0*/  @P2 IMAD.X R116, RZ, RZ, R13, P0 ;  /* 0x000000ffff742224 */ /* 0x000fe400000e060d */
[----:B------:R-:W-:Y:S01]  /*01f0*/  IMAD.MOV.U32 R13, RZ, RZ, RZ ;  /* 0x000000ffff0d7224 */ /* 0x000fe200078e00ff */
[----:B-1----:R-:W-:Y:S01]  /*0200*/  @P1 MOV R2, 0x4 ;  /* 0x0000000400021802 */ /* 0x002fe20000000f00 */
[----:B--2---:R-:W-:-:S04]  /*0210*/  IMAD.U32 R4, RZ, RZ, UR22 ;  /* 0x00000016ff047e24 */ /* 0x004fc8000f8e00ff */
[----:B----4-:R-:W-:Y:S01]  /*0220*/  @P1 IMAD.WIDE R2, R9, R2, c[0x0][0x250] ;  /* 0x0000940009021625 */ /* 0x010fe200078e0202 */
[----:B-----5:R-:W-:-:S05]  /*0230*/  MOV R5, UR23 ;  /* 0x0000001700057c02 */ /* 0x020fca0008000f00 */
[----:B------:R1:W-:Y:S02]  /*0240*/  @!P3 STG.E.64 [R10.64], R4 ;  /* 0x000000040a00b986 */ /* 0x0003e4000c101b14 */
[----:B-1----:R-:W-:Y:S02]  /*0250*/  @!P3 IMAD.MOV.U32 R4, RZ, RZ, R169 ;  /* 0x000000ffff04b224 */ /* 0x002fe400078e00a9 */
[----:B------:R-:W-:-:S05]  /*0260*/  @!P3 IMAD.MOV.U32 R5, RZ, RZ, R116 ;  /* 0x000000ffff05b224 */ /* 0x000fca00078e0074 */
[----:B------:R1:W-:Y:S04]  /*0270*/  @!P3 STG.E.64 [R10.64+0x8], R4 ;  /* 0x000008040a00b986 */ /* 0x0003e8000c101b14 */
[----:B------:R2:W3:Y:S04]  /*0280*/  @P1 LDG.E R13, [R2.64] ;  /* 0x00000014020d1981 */ /* 0x0004e8000c1e1900 */
[----:B------:R-:W3:Y:S01]  /*0290*/  @P4 LDG.E R122, [R122.64] ;  /* 0x000000147a7a4981 */ /* 0x000ee2000c1e1900 */
[----:B------:R-:W-:Y:S02]  /*02a0*/  SHF.R.S32.HI R6, RZ, 0x1f, R7 ;  /* 0x0000001fff067819 */ /* 0x000fe40000011407 */
[----:B------:R-:W-:-:S02]  /*02b0*/  SHF.L.U32 R0, R117, 0x7, RZ ;  /* 0x0000000775007819 */ /* 0x000fc400000006ff */
[----:B------:R-:W-:Y:S02]  /*02c0*/  LEA.HI R118, R6, R7, RZ, 0x5 ;  /* 0x0000000706767211 */ /* 0x000fe400078f28ff */
[----:B------:R-:W-:Y:S02]  /*02d0*/  ISETP.GE.AND P2, PT, R0, c[0x0][0x214], PT ;  /* 0x0000850000007a0c */ /* 0x000fe40003f46270 */
[----:B------:R-:W-:-:S04]  /*02e0*/  @!P4 ISETP.NE.U32.AND P3, PT, RZ, c[0x0][0x268], PT ;  /* 0x00009a00ff00ca0c */ /* 0x000fc80003f65070 */
[----:B------:R-:W-:-:S04]  /*02f0*/  @!P4 ISETP.NE.AND.EX P3, PT, RZ, c[0x0][0x26c], PT, P3 ;  /* 0x00009b00ff00ca0c */ /* 0x000fc80003f65330 */
[----:B------:R-:W-:Y:S02]  /*0300*/  @!P4 SEL R0, RZ, c[0x0][0x21c], !P3 ;  /* 0x00008700ff00ca07 */ /* 0x000fe40005800000 */
[----:B--2---:R-:W-:Y:S01]  /*0310*/  LOP3.LUT R3, R118, 0xffffffe0, RZ, 0xc0, !PT ;  /* 0xffffffe076037812 */ /* 0x004fe200078ec0ff */
[----:B------:R-:W-:-:S04]  /*0320*/  IMAD R2, R9, c[0x0][0x1c0], R8 ;  /* 0x0000700009027a24 */ /* 0x000fc800078e0208 */
[----:B------:R-:W-:Y:S02]  /*0330*/  IMAD.SHL.U32 R2, R2, 0x20, RZ ;  /* 0x0000002002027824 */ /* 0x000fe400078e00ff */
[----:B------:R-:W-:-:S05]  /*0340*/  IMAD.IADD R3, R7, 0x1, -R3 ;  /* 0x0000000107037824 */ /* 0x000fca00078e0a03 */
[--C-:B------:R-:W-:Y:S02]  /*0350*/  IADD3 R169, P1, P0, R2, R169, R3.reuse ;  /* 0x000000a902a97210 */ /* 0x100fe4000783e003 */
[----:B------:R-:W-:Y:S02]  /*0360*/  SHF.R.S32.HI R2, RZ, 0x1f, R2 ;  /* 0x0000001fff027819 */ /* 0x000fe40000011402 */
[----:B------:R-:W-:-:S04]  /*0370*/  SHF.R.S32.HI R3, RZ, 0x1f, R3 ;  /* 0x0000001fff037819 */ /* 0x000fc80000011403 */
[----:B------:R-:W-:Y:S01]  /*0380*/  IADD3.X R116, R2, R116, R3, P1, P0 ;  /* 0x0000007402747210 */ /* 0x000fe20000fe0403 */
[--C-:B---3--:R-:W-:Y:S01]  /*0390*/  @P4 IMAD.IADD R122, R122, 0x1, -R13.reuse ;  /* 0x000000017a7a4824 */ /* 0x108fe200078e0a0d */
[----:B------:R-:W-:Y:S01]  /*03a0*/  @!P4 IADD3 R122, R0, c[0x0][0x218], -R13 ;  /* 0x00008600007aca10 */ /* 0x000fe20007ffe80d */
[----:B------:R-:W-:Y:S06]  /*03b0*/  @P2 EXIT ;  /* 0x000000000000294d */ /* 0x000fec0003800000 */
[----:B-1----:R-:W-:Y:S01]  /*03c0*/  IABS R3, c[0x0][0x1c8] ;  /* 0x0000720000037a13 */ /* 0x002fe20000000000 */
[----:B------:R-:W-:Y:S01]  /*03d0*/  UMOV UR18, 0x6 ;  /* 0x0000000600127882 */ /* 0x000fe20000000000 */
[----:B------:R-:W-:Y:S01]  /*03e0*/  LOP3.LUT R0, R8, c[0x0][0x1c8], RZ, 0x3c, !PT ;  /* 0x0000720008007a12 */ /* 0x000fe200078e3cff */
[----:B------:R-:W-:Y:S01]  /*03f0*/  ULDC.64 UR4, c[0x0][0x190] ;  /* 0x0000640000047ab9 */ /* 0x000fe20000000a00 */
[----:B------:R-:W1:Y:S01]  /*0400*/  I2F.RP R22, R3 ;  /* 0x0000000300167306 */ /* 0x000e620000209400 */
[----:B------:R-:W-:Y:S01]  /*0410*/  IADD3 R10, R122, 0x3f, RZ ;  /* 0x0000003f7a0a7810 */ /* 0x000fe20007ffe0ff */
[----:B------:R-:W-:Y:S01]  /*0420*/  USHF.L.U64.HI UR5, UR4, UR18, UR5 ;  /* 0x0000001204057299 */ /* 0x000fe20008010205 */
[----:B------:R-:W-:Y:S01]  /*0430*/  ISETP.GE.AND P1, PT, R0, RZ, PT ;  /* 0x000000ff0000720c */ /* 0x000fe20003f26270 */
[----:B------:R-:W-:Y:S01]  /*0440*/  USHF.L.U32 UR4, UR4, 0x6, URZ ;  /* 0x0000000604047899 */ /* 0x000fe2000800063f */
[----:B------:R-:W-:Y:S01]  /*0450*/  SHF.R.S32.HI R0, RZ, 0x1f, R10 ;  /* 0x0000001fff007819 */ /* 0x000fe2000001140a */
[----:B------:R-:W-:Y:S01]  /*0460*/  ULDC.64 UR6, c[0x0][0x198] ;  /* 0x0000660000067ab9 */ /* 0x000fe20000000a00 */
[CC--:B------:R-:W-:Y:S01]  /*0470*/  LEA.HI R2, R6.reuse, R7.reuse, RZ, 0x2 ;  /* 0x0000000706027211 */ /* 0x0c0fe200078f10ff */
[----:B------:R-:W-:Y:S01]  /*0480*/  USHF.L.U64.HI UR16, UR6, UR18, UR7 ;  /* 0x0000001206107299 */ /* 0x000fe20008010207 */
[----:B------:R-:W-:Y:S01]  /*0490*/  LEA.HI R15, R6, R7, RZ, 0x3 ;  /* 0x00000007060f7211 */ /* 0x000fe200078f18ff */
[----:B------:R-:W-:Y:S01]  /*04a0*/  USHF.L.U32 UR17, UR6, 0x6, URZ ;  /* 0x0000000606117899 */ /* 0x000fe2000800063f */
[----:B------:R-:W-:Y:S01]  /*04b0*/  LEA.HI R10, R0, R10, RZ, 0x6 ;  /* 0x0000000a000a7211 */ /* 0x000fe200078f30ff */
[----:B------:R-:W2:Y:S01]  /*04c0*/  LDC.U8 R171, c[0x0][0x2d8] ;  /* 0x0000b600ffab7b82 */ /* 0x000ea20000000000 */
[----:B------:R-:W-:-:S02]  /*04d0*/  LOP3.LUT R26, R2, 0xfffffffc, RZ, 0xc0, !PT ;  /* 0xfffffffc021a7812 */ /* 0x000fc400078ec0ff */
[----:B------:R-:W-:Y:S01]  /*04e0*/  SHF.R.S32.HI R0, RZ, 0x3, R15 ;  /* 0x00000003ff007819 */ /* 0x000fe2000001140f */
[----:B-1----:R-:W1:Y:S01]  /*04f0*/  MUFU.RCP R22, R22 ;  /* 0x0000001600167308 */ /* 0x002e620000001000 */
[----:B------:R-:W-:Y:S01]  /*0500*/  LEA.HI R6, R6, R7, RZ, 0x4 ;  /* 0x0000000706067211 */ /* 0x000fe200078f20ff */
[----:B------:R-:W-:Y:S01]  /*0510*/  IMAD.IADD R26, R7, 0x1, -R26 ;  /* 0x00000001071a7824 */ /* 0x000fe200078e0a1a */
[----:B------:R-:W-:Y:S01]  /*0520*/  SHF.R.S32.HI R18, RZ, 0x2, R2 ;  /* 0x00000002ff127819 */ /* 0x000fe20000011402 */
[----:B------:R-:W-:Y:S01]  /*0530*/  IMAD.SHL.U32 R0, R0, 0x40, RZ ;  /* 0x0000004000007824 */ /* 0x000fe200078e00ff */
[----:B------:R-:W-:Y:S01]  /*0540*/  LOP3.LUT R12, R6, 0xfffffff0, RZ, 0xc0, !PT ;  /* 0xfffffff0060c7812 */ /* 0x000fe200078ec0ff */
[----:B------:R-:W-:Y:S01]  /*0550*/  IMAD.SHL.U32 R26, R26, 0x8, RZ ;  /* 0x000000081a1a7824 */ /* 0x000fe200078e00ff */
[----:B------:R-:W-:Y:S02]  /*0560*/  LEA.HI R2, R2, R18, RZ, 0x1 ;  /* 0x0000001202027211 */ /* 0x000fe400078f08ff */
[----:B------:R-:W-:Y:S01]  /*0570*/  LOP3.LUT R11, R15, 0xfffffff8, RZ, 0xc0, !PT ;  /* 0xfffffff80f0b7812 */ /* 0x000fe200078ec0ff */
[----:B------:R-:W-:Y:S01]  /*0580*/  IMAD.IADD R12, R7, 0x1, -R12 ;  /* 0x00000001070c7824 */ /* 0x000fe200078e0a0c */
[----:B------:R-:W-:-:S02]  /*0590*/  LOP3.LUT R0, R0, 0xc0, RZ, 0xc0, !PT ;  /* 0x000000c000007812 */ /* 0x000fc400078ec0ff */
[----:B------:R-:W-:Y:S01]  /*05a0*/  LOP3.LUT R219, R2, 0x7fffffe, RZ, 0xc0, !PT ;  /* 0x07fffffe02db7812 */ /* 0x000fe200078ec0ff */
[----:B------:R-:W-:Y:S01]  /*05b0*/  IMAD.IADD R7, R7, 0x1, -R11 ;  /* 0x0000000107077824 */ /* 0x000fe200078e0a0b */
[----:B------:R-:W-:Y:S02]  /*05c0*/  LOP3.LUT R4, R0, 0x18, R26, 0xf8, !PT ;  /* 0x0000001800047812 */ /* 0x000fe400078ef81a */
[----:B-1----:R-:W-:Y:S01]  /*05d0*/  IADD3 R22, R22, 0xffffffe, RZ ;  /* 0x0ffffffe16167810 */ /* 0x002fe20007ffe0ff */
[----:B------:R-:W-:Y:S01]  /*05e0*/  IMAD.IADD R219, R18, 0x1, -R219 ;  /* 0x0000000112db7824 */ /* 0x000fe200078e0adb */
[----:B------:R-:W-:Y:S02]  /*05f0*/  SHF.R.U32.HI R0, RZ, 0x3, R0 ;  /* 0x00000003ff007819 */ /* 0x000fe40000011600 */
[----:B------:R-:W1:Y:S01]  /*0600*/  F2I.FTZ.U32.TRUNC.NTZ R23, R22 ;  /* 0x0000001600177305 */ /* 0x000e62000021f000 */
[----:B------:R-:W-:Y:S02]  /*0610*/  SHF.R.S32.HI R118, RZ, 0x5, R118 ;  /* 0x00000005ff767819 */ /* 0x000fe40000011476 */
[----:B------:R-:W-:-:S02]  /*0620*/  LEA.HI R2, R12, R12, RZ, 0x1 ;  /* 0x0000000c0c027211 */ /* 0x000fc400078f08ff */
[----:B------:R-:W-:Y:S01]  /*0630*/  SHF.R.S32.HI R19, RZ, 0x1f, R18 ;  /* 0x0000001fff137819 */ /* 0x000fe20000011412 */
[----:B------:R-:W-:Y:S01]  /*0640*/  IMAD R219, R118, 0x8, R219 ;  /* 0x0000000876db7824 */ /* 0x000fe200078e02db */
[----:B------:R-:W-:Y:S02]  /*0650*/  IADD3 R20, P0, R18, R13, RZ ;  /* 0x0000000d12147210 */ /* 0x000fe40007f1e0ff */
[----:B------:R-:W-:Y:S02]  /*0660*/  LOP3.LUT R0, R4, R0, RZ, 0x3c, !PT ;  /* 0x0000000004007212 */ /* 0x000fe400078e3cff */
[----:B------:R-:W-:Y:S02]  /*0670*/  LOP3.LUT R121, R2, 0x7fffffe, RZ, 0xc0, !PT ;  /* 0x07fffffe02797812 */ /* 0x000fe400078ec0ff */
[----:B------:R-:W-:Y:S01]  /*0680*/  SHF.R.S32.HI R4, RZ, 0x1f, R12 ;  /* 0x0000001fff047819 */ /* 0x000fe2000001140c */
[----:B------:R-:W-:Y:S01]  /*0690*/  IMAD.U32 R219, R219, 0x20, R0 ;  /* 0x00000020dbdb7824 */ /* 0x000fe200078e0000 */
[----:B------:R-:W-:Y:S01]  /*06a0*/  LEA.HI.X.SX32 R13, R13, R19, 0x1, P0 ;  /* 0x000000130d0d7211 */ /* 0x000fe200000f0eff */
[----:B-1----:R-:W-:Y:S01]  /*06b0*/  IMAD.MOV R11, RZ, RZ, -R23 ;  /* 0x000000ffff0b7224 */ /* 0x002fe200078e0a17 */
[----:B------:R-:W-:Y:S01]  /*06c0*/  LEA.HI R4, R4, R12, RZ, 0x3 ;  /* 0x0000000c04047211 */ /* 0x000fe200078f18ff */
[----:B------:R-:W-:Y:S01]  /*06d0*/  IMAD.MOV.U32 R22, RZ, RZ, RZ ;  /* 0x000000ffff167224 */ /* 0x000fe200078e00ff */
[----:B------:R-:W-:Y:S01]  /*06e0*/  SHF.R.S32.HI R27, RZ, 0x1f, R26 ;  /* 0x0000001fff1b7819 */ /* 0x000fe2000001141a */
[----:B------:R-:W-:Y:S01]  /*06f0*/  IMAD R11, R11, R3, RZ ;  /* 0x000000030b0b7224 */ /* 0x000fe200078e02ff */
[----:B------:R-:W-:Y:S01]  /*0700*/  SHF.R.S32.HI R5, RZ, 0x4, R6 ;  /* 0x00000004ff057819 */ /* 0x000fe20000011406 */
[----:B------:R-:W-:Y:S01]  /*0710*/  IMAD.IADD R121, R12, 0x1, -R121 ;  /* 0x000000010c797824 */ /* 0x000fe200078e0a79 */
[----:B------:R-:W-:Y:S01]  /*0720*/  IABS R12, R8 ;  /* 0x00000008000c7213 */ /* 0x000fe20000000000 */
[----:B------:R-:W-:Y:S01]  /*0730*/  IMAD.HI.U32 R11, R23, R11, R22 ;  /* 0x0000000b170b7227 */ /* 0x000fe200078e0016 */
[----:B------:R-:W-:-:S02]  /*0740*/  LEA.HI R6, R6, R5, RZ, 0x1 ;  /* 0x0000000506067211 */ /* 0x000fc400078f08ff */
[----:B------:R-:W-:Y:S01]  /*0750*/  LEA.HI R16, R7, R7, RZ, 0x1 ;  /* 0x0000000707107211 */ /* 0x000fe200078f08ff */
[----:B------:R-:W-:Y:S01]  /*0760*/  IMAD R0, R13, c[0x0][0x198], RZ ;  /* 0x000066000d007a24 */ /* 0x000fe200078e02ff */
[----:B------:R-:W-:Y:S01]  /*0770*/  LOP3.LUT R6, R6, 0xfffffffe, RZ, 0xc0, !PT ;  /* 0xfffffffe06067812 */ /* 0x000fe200078ec0ff */
[C---:B------:R-:W-:Y:S01]  /*0780*/  IMAD.WIDE.U32 R22, R20.reuse, c[0x0][0x198], R26 ;  /* 0x0000660014167a25 */ /* 0x040fe200078e001a */
[----:B------:R-:W-:Y:S02]  /*0790*/  ISETP.NE.AND P2, PT, RZ, c[0x0][0x1c8], PT ;  /* 0x00007200ff007a0c */ /* 0x000fe40003f45270 */
[----:B------:R-:W-:Y:S01]  /*07a0*/  SHF.R.S32.HI R17, RZ, 0x1, R2 ;  /* 0x00000001ff117819 */ /* 0x000fe20000011402 */
[----:B------:R-:W-:Y:S01]  /*07b0*/  IMAD R0, R20, c[0x0][0x19c], R0 ;  /* 0x0000670014007a24 */ /* 0x000fe200078e0200 */
[----:B------:R-:W-:Y:S01]  /*07c0*/  SHF.R.S32.HI R2, RZ, 0x1f, R2 ;  /* 0x0000001fff027819 */ /* 0x000fe20000011402 */
[----:B------:R-:W-:-:S03]  /*07d0*/  IMAD.HI.U32 R11, R11, R12, RZ ;  /* 0x0000000c0b0b7227 */ /* 0x000fc600078e00ff */
[----:B------:R-:W-:Y:S01]  /*07e0*/  LEA.HI R2, R2, R17, RZ, 0x2 ;  /* 0x0000001102027211 */ /* 0x000fe200078f10ff */
[----:B------:R-:W-:Y:S02]  /*07f0*/  IMAD.IADD R23, R23, 0x1, R0 ;  /* 0x0000000117177824 */ /* 0x000fe400078e0200 */
[----:B------:R-:W-:Y:S01]  /*0800*/  IMAD.MOV R0, RZ, RZ, -R11 ;  /* 0x000000ffff007224 */ /* 0x000fe200078e0a0b */
[----:B------:R-:W-:Y:S01]  /*0810*/  LOP3.LUT R2, R2, 0xfffffffc, RZ, 0xc0, !PT ;  /* 0xfffffffc02027812 */ /* 0x000fe200078ec0ff */
[----:B------:R-:W-:Y:S01]  /*0820*/  IMAD.IADD R6, R5, 0x1, -R6 ;  /* 0x0000000105067824 */ /* 0x000fe200078e0a06 */
[----:B------:R-:W-:Y:S01]  /*0830*/  LOP3.LUT R5, R16, 0x3fffffe, RZ, 0xc0, !PT ;  /* 0x03fffffe10057812 */ /* 0x000fe200078ec0ff */
[----:B------:R-:W-:Y:S01]  /*0840*/  IMAD R12, R3, R0, R12 ;  /* 0x00000000030c7224 */ /* 0x000fe200078e020c */
[----:B------:R-:W-:Y:S01]  /*0850*/  SHF.R.S32.HI R0, RZ, 0x1f, R8 ;  /* 0x0000001fff007819 */ /* 0x000fe20000011408 */
[----:B------:R-:W-:Y:S01]  /*0860*/  IMAD R13, R13, c[0x0][0x1a0], RZ ;  /* 0x000068000d0d7a24 */ /* 0x000fe200078e02ff */
[----:B------:R-:W-:Y:S01]  /*0870*/  SHF.R.S32.HI R16, RZ, 0x1, R16 ;  /* 0x00000001ff107819 */ /* 0x000fe20000011410 */
[----:B------:R-:W-:Y:S01]  /*0880*/  IMAD.IADD R5, R7, 0x1, -R5 ;  /* 0x0000000107057824 */ /* 0x000fe200078e0a05 */
[----:B------:R-:W-:Y:S01]  /*0890*/  ISETP.GT.U32.AND P0, PT, R3, R12, PT ;  /* 0x0000000c0300720c */ /* 0x000fe20003f04070 */
[C---:B------:R-:W-:Y:S01]  /*08a0*/  IMAD R13, R20.reuse, c[0x0][0x1a4], R13 ;  /* 0x00006900140d7a24 */ /* 0x040fe200078e020d */
[----:B------:R-:W-:Y:S01]  /*08b0*/  SHF.R.S32.HI R7, RZ, 0x1f, R9 ;  /* 0x0000001fff077819 */ /* 0x000fe20000011409 */
[----:B------:R-:W-:-:S04]  /*08c0*/  IMAD.WIDE.U32 R20, R20, c[0x0][0x1a0], R26 ;  /* 0x0000680014147a25 */ /* 0x000fc800078e001a */
[----:B------:R-:W-:Y:S02]  /*08d0*/  IMAD R14, R7, c[0x0][0x178], RZ ;  /* 0x00005e00070e7a24 */ /* 0x000fe400078e02ff */
[----:B------:R-:W-:-:S04]  /*08e0*/  IMAD.WIDE.U32 R24, R9, c[0x0][0x178], R26 ;  /* 0x00005e0009187a25 */ /* 0x000fc800078e001a */
[----:B------:R-:W-:Y:S01]  /*08f0*/  IMAD R14, R9, c[0x0][0x17c], R14 ;  /* 0x00005f00090e7a24 */ /* 0x000fe200078e020e */
[----:B------:R-:W-:Y:S01]  /*0900*/  @!P0 IADD3 R11, R11, 0x1, RZ ;  /* 0x000000010b0b8810 */ /* 0x000fe20007ffe0ff */
[----:B------:R-:W-:Y:S02]  /*0910*/  @!P0 IMAD.IADD R12, R12, 0x1, -R3 ;  /* 0x000000010c0c8824 */ /* 0x000fe400078e0a03 */
[----:B------:R-:W-:Y:S02]  /*0920*/  IMAD.IADD R21, R21, 0x1, R13 ;  /* 0x0000000115157824 */ /* 0x000fe400078e020d */
[----:B------:R-:W-:Y:S01]  /*0930*/  IMAD.IADD R25, R25, 0x1, R14 ;  /* 0x0000000119197824 */ /* 0x000fe200078e020e */
[----:B------:R-:W-:Y:S01]  /*0940*/  ISETP.GE.U32.AND P3, PT, R12, R3, PT ;  /* 0x000000030c00720c */ /* 0x000fe20003f66070 */
[----:B------:R-:W-:Y:S02]  /*0950*/  IMAD R13, R0, c[0x0][0x1a8], RZ ;  /* 0x00006a00000d7a24 */ /* 0x000fe400078e02ff */
[----:B------:R-:W-:-:S04]  /*0960*/  IMAD.WIDE R18, R117, 0x80, R18 ;  /* 0x0000008075127825 */ /* 0x000fc800078e0212 */
[C---:B------:R-:W-:Y:S02]  /*0970*/  IMAD R13, R8.reuse, c[0x0][0x1ac], R13 ;  /* 0x00006b00080d7a24 */ /* 0x040fe400078e020d */
[----:B------:R-:W-:-:S04]  /*0980*/  IMAD.WIDE.U32 R24, R8, c[0x0][0x1a8], R24 ;  /* 0x00006a0008187a25 */ /* 0x000fc800078e0018 */
[----:B------:R-:W-:Y:S01]  /*0990*/  IMAD.SHL.U32 R14, R16, 0x40, RZ ;  /* 0x00000040100e7824 */ /* 0x000fe200078e00ff */
[----:B------:R-:W-:Y:S01]  /*09a0*/  @P3 IADD3 R11, R11, 0x1, RZ ;  /* 0x000000010b0b3810 */ /* 0x000fe20007ffe0ff */
[----:B------:R-:W-:Y:S02]  /*09b0*/  IMAD R3, R19, c[0x0][0x190], RZ ;  /* 0x0000640013037a24 */ /* 0x000fe400078e02ff */
[----:B------:R-:W-:Y:S01]  /*09c0*/  IMAD.IADD R25, R25, 0x1, R13 ;  /* 0x0000000119197824 */ /* 0x000fe200078e020d */
[----:B------:R-:W-:Y:S01]  /*09d0*/  LOP3.LUT R14, R14, 0xc0, RZ, 0xc0, !PT ;  /* 0x000000c00e0e7812 */ /* 0x000fe200078ec0ff */
[C---:B------:R-:W-:Y:S02]  /*09e0*/  IMAD R3, R18.reuse, c[0x0][0x194], R3 ;  /* 0x0000650012037a24 */ /* 0x040fe400078e0203 */
[----:B------:R-:W-:Y:S01]  /*09f0*/  IMAD.WIDE.U32 R18, R18, c[0x0][0x190], R24 ;  /* 0x0000640012127a25 */ /* 0x000fe200078e0018 */
[----:B------:R-:W-:Y:S02]  /*0a00*/  LOP3.LUT R15, R14, 0x8, R15, 0xf8, !PT ;  /* 0x000000080e0f7812 */ /* 0x000fe400078ef80f */
[----:B------:R-:W-:Y:S01]  /*0a10*/  SHF.R.U32.HI R14, RZ, 0x3, R14 ;  /* 0x00000003ff0e7819 */ /* 0x000fe2000001160e */
[----:B------:R-:W-:Y:S01]  /*0a20*/  IMAD.IADD R3, R19, 0x1, R3 ;  /* 0x0000000113037824 */ /* 0x000fe200078e0203 */
[C---:B------:R-:W-:Y:S01]  /*0a30*/  LEA R12, P0, R18.reuse, c[0x0][0x160], 0x1 ;  /* 0x00005800120c7a11 */ /* 0x040fe200078008ff */
[----:B------:R-:W-:Y:S01]  /*0a40*/  @!P1 IMAD.MOV R11, RZ, RZ, -R11 ;  /* 0x000000ffff0b9224 */ /* 0x000fe200078e0a0b */
[----:B------:R-:W-:Y:S01]  /*0a50*/  LOP3.LUT R0, R15, R14, RZ, 0x3c, !PT ;  /* 0x0000000e0f007212 */ /* 0x000fe200078e3cff */
[----:B------:R-:W-:Y:S01]  /*0a60*/  IMAD R14, R7, c[0x0][0x180], RZ ;  /* 0x00006000070e7a24 */ /* 0x000fe200078e02ff */
[----:B------:R-:W-:Y:S01]  /*0a70*/  @!P2 LOP3.LUT R11, RZ, c[0x0][0x1c8], RZ, 0x33, !PT ;  /* 0x00007200ff0baa12 */ /* 0x000fe200078e33ff */
[----:B------:R-:W-:Y:S01]  /*0a80*/  IMAD.SHL.U32 R219, R219, 0x2, RZ ;  /* 0x00000002dbdb7824 */ /* 0x000fe200078e00ff */
[----:B------:R-:W-:Y:S01]  /*0a90*/  LEA.HI.X R13, R18, c[0x0][0x164], R3, 0x1, P0 ;  /* 0x00005900120d7a11 */ /* 0x000fe200000f0c03 */
[C---:B------:R-:W-:Y:S01]  /*0aa0*/  IMAD R14, R9.reuse, c[0x0][0x184], R14 ;  /* 0x00006100090e7a24 */ /* 0x040fe200078e020e */
[----:B------:R-:W-:Y:S01]  /*0ab0*/  SHF.R.S32.HI R8, RZ, 0x1f, R11 ;  /* 0x0000001fff087819 */ /* 0x000fe2000001140b */
[----:B------:R-:W-:Y:S01]  /*0ac0*/  IMAD.WIDE.U32 R22, R9, c[0x0][0x180], R22 ;  /* 0x0000600009167a25 */ /* 0x000fe200078e0016 */
[----:B------:R-:W-:Y:S01]  /*0ad0*/  SHF.R.S32.HI R3, RZ, 0x6, R10 ;  /* 0x00000006ff037819 */ /* 0x000fe2000001140a */
[----:B------:R1:W-:Y:S01]  /*0ae0*/  LDGSTS.E.BYPASS.LTC128B.128 [R219], [R12.64] ;  /* 0x000000000cdb7fae */ /* 0x0003e2000b901d54 */
[----:B------:R-:W-:Y:S01]  /*0af0*/  IADD3 R18, P0, R12, UR4, RZ ;  /* 0x000000040c127c10 */ /* 0x000fe2000ff1e0ff */
[----:B------:R-:W-:Y:S01]  /*0b00*/  IMAD R7, R7, c[0x0][0x188], RZ ;  /* 0x0000620007077a24 */ /* 0x000fe200078e02ff */
[----:B------:R-:W-:Y:S01]  /*0b10*/  IADD3 R10, R3, -0x1, RZ ;  /* 0xffffffff030a7810 */ /* 0x000fe20007ffe0ff */
[----:B------:R1:W-:Y:S01]  /*0b20*/  LDGSTS.E.BYPASS.LTC128B.128 [R219+0x2000], [R12.64+0x40] ;  /* 0x020000400cdb7fae */ /* 0x0003e2000b901d54 */
[----:B------:R-:W-:Y:S01]  /*0b30*/  IMAD.IADD R223, R23, 0x1, R14 ;  /* 0x0000000117df7824 */ /* 0x000fe200078e020e */
[----:B------:R-:W-:Y:S01]  /*0b40*/  IADD3.X R19, R13, UR5, RZ, P0, !PT ;  /* 0x000000050d137c10 */ /* 0x000fe200087fe4ff */
[----:B------:R-:W-:Y:S01]  /*0b50*/  IMAD.MOV.U32 R222, RZ, RZ, R22 ;  /* 0x000000ffffde7224 */ /* 0x000fe200078e0016 */
[----:B------:R1:W-:Y:S01]  /*0b60*/  LDGSTS.E.BYPASS.LTC128B.128 [R219+0x4000], [R12.64+0x80] ;  /* 0x040000800cdb7fae */ /* 0x0003e2000b901d54 */
[C---:B------:R-:W-:Y:S01]  /*0b70*/  IMAD R7, R9.reuse, c[0x0][0x18c], R7 ;  /* 0x0000630009077a24 */ /* 0x040fe200078e0207 */
[----:B------:R-:W-:Y:S01]  /*0b80*/  IADD3 R14, P0, R18, UR4, RZ ;  /* 0x00000004120e7c10 */ /* 0x000fe2000ff1e0ff */
[----:B------:R-:W-:Y:S01]  /*0b90*/  IMAD.WIDE.U32 R20, R9, c[0x0][0x188], R20 ;  /* 0x0000620009147a25 */ /* 0x000fe200078e0014 */
[----:B------:R-:W-:Y:S01]  /*0ba0*/  SHF.R.S32.HI R9, RZ, 0x1f, R10 ;  /* 0x0000001fff097819 */ /* 0x000fe2000001140a */
[----:B------:R3:W-:Y:S01]  /*0bb0*/  LDGSTS.E.BYPASS.LTC128B.128 [R219+0x800], [R18.64] ;  /* 0x0080000012db7fae */ /* 0x0007e2000b901d54 */
[----:B------:R-:W-:Y:S01]  /*0bc0*/  IADD3.X R15, R19, UR5, RZ, P0, !PT ;  /* 0x00000005130f7c10 */ /* 0x000fe200087fe4ff */
[----:B------:R-:W-:-:S02]  /*0bd0*/  IMAD.WIDE.U32 R222, R11, c[0x0][0x1b0], R222 ;  /* 0x00006c000bde7a25 */ /* 0x000fc400078e00de */
[----:B------:R3:W-:Y:S02]  /*0be0*/  LDGSTS.E.BYPASS.LTC128B.128 [R219+0x2800], [R18.64+0x40] ;  /* 0x0280004012db7fae */ /* 0x0007e4000b901d54 */
[----:B------:R-:W-:Y:S02]  /*0bf0*/  IMAD.IADD R221, R21, 0x1, R7 ;  /* 0x0000000115dd7824 */ /* 0x000fe400078e0207 */
[----:B------:R-:W-:Y:S01]  /*0c00*/  IMAD R7, R10, UR16, RZ ;  /* 0x000000100a077c24 */ /* 0x000fe2000f8e02ff */
[----:B------:R3:W-:Y:S01]  /*0c10*/  LDGSTS.E.BYPASS.LTC128B.128 [R219+0x4800], [R18.64+0x80] ;  /* 0x0480008012db7fae */ /* 0x0007e2000b901d54 */
[----:B------:R-:W-:Y:S02]  /*0c20*/  IMAD.MOV.U32 R224, RZ, RZ, R222 ;  /* 0x000000ffffe07224 */ /* 0x000fe400078e00de */
[----:B------:R-:W-:Y:S01]  /*0c30*/  IMAD R7, R9, UR17, R7 ;  /* 0x0000001109077c24 */ /* 0x000fe2000f8e0207 */
[----:B------:R4:W-:Y:S01]  /*0c40*/  LDGSTS.E.BYPASS.LTC128B.128 [R219+0x1000], [R14.64] ;  /* 0x010000000edb7fae */ /* 0x0009e2000b901d54 */
[----:B------:R-:W-:-:S02]  /*0c50*/  IMAD.MOV.U32 R220, RZ, RZ, R20 ;  /* 0x000000ffffdc7224 */ /* 0x000fc400078e0014 */
[----:B------:R-:W-:Y:S01]  /*0c60*/  IMAD.IADD R2, R17, 0x1, -R2 ;  /* 0x0000000111027824 */ /* 0x000fe200078e0a02 */
[----:B------:R4:W-:Y:S01]  /*0c70*/  LDGSTS.E.BYPASS.LTC128B.128 [R219+0x3000], [R14.64+0x40] ;  /* 0x030000400edb7fae */ /* 0x0009e2000b901d54 */
[----:B------:R-:W-:-:S03]  /*0c80*/  IMAD.WIDE.U32 R220, R11, c[0x0][0x1b8], R220 ;  /* 0x00006e000bdc7a25 */ /* 0x000fc600078e00dc */
[----:B------:R4:W-:Y:S01]  /*0c90*/  LDGSTS.E.BYPASS.LTC128B.128 [R219+0x5000], [R14.64+0x80] ;  /* 0x050000800edb7fae */ /* 0x0009e2000b901d54 */
[----:B-1----:R-:W-:Y:S01]  /*0ca0*/  IMAD R12, R8, c[0x0][0x1b0], RZ ;  /* 0x00006c00080c7a24 */ /* 0x002fe200078e02ff */
[----:B------:R-:W-:Y:S01]  /*0cb0*/  LOP3.LUT P1, RZ, R2, 0x2, RZ, 0xc0, !PT ;  /* 0x0000000202ff7812 */ /* 0x000fe2000782c0ff */
[----:B------:R-:W-:Y:S02]  /*0cc0*/  IMAD R8, R8, c[0x0][0x1b8], RZ ;  /* 0x00006e0008087a24 */ /* 0x000fe400078e02ff */
[C---:B------:R-:W-:Y:S02]  /*0cd0*/  IMAD R12, R11.reuse, c[0x0][0x1b4], R12 ;  /* 0x00006d000b0c7a24 */ /* 0x040fe400078e020c */
[----:B------:R-:W-:Y:S02]  /*0ce0*/  IMAD R8, R11, c[0x0][0x1bc], R8 ;  /* 0x00006f000b087a24 */ /* 0x000fe400078e0208 */
[----:B------:R-:W-:Y:S01]  /*0cf0*/  IMAD.IADD R225, R223, 0x1, R12 ;  /* 0x00000001dfe17824 */ /* 0x000fe200078e020c */
[----:B------:R-:W-:Y:S01]  /*0d00*/  IADD3 R12, P0, R14, UR4, RZ ;  /* 0x000000040e0c7c10 */ /* 0x000fe2000ff1e0ff */
[----:B------:R-:W-:-:S02]  /*0d10*/  IMAD.SHL.U32 R4, R4, 0x20, RZ ;  /* 0x0000002004047824 */ /* 0x000fc400078e00ff */
[----:B------:R-:W-:Y:S01]  /*0d20*/  IMAD R5, R6, 0x8, R5 ;  /* 0x0000000806057824 */ /* 0x000fe200078e0205 */
[----:B------:R-:W-:Y:S01]  /*0d30*/  IADD3.X R13, R15, UR5, RZ, P0, !PT ;  /* 0x000000050f0d7c10 */ /* 0x000fe200087fe4ff */
[----:B---3--:R-:W-:Y:S01]  /*0d40*/  IMAD.WIDE.U32 R18, R10, UR17, R224 ;  /* 0x000000110a127c25 */ /* 0x008fe2000f8e00e0 */
[----:B------:R-:W-:Y:S01]  /*0d50*/  LOP3.LUT R120, R4, 0xffffff00, RZ, 0xc0, !PT ;  /* 0xffffff0004787812 */ /* 0x000fe200078ec0ff */
[----:B------:R-:W-:Y:S02]  /*0d60*/  ULDC.64 UR4, c[0x0][0x1a0] ;  /* 0x0000680000047ab9 */ /* 0x000fe40000000a00 */
[----:B------:R-:W-:Y:S01]  /*0d70*/  IMAD.IADD R7, R19, 0x1, R7 ;  /* 0x0000000113077824 */ /* 0x000fe200078e0207 */
[C---:B------:R-:W-:Y:S01]  /*0d80*/  LEA R20, P0, R18.reuse, c[0x0][0x168], 0x1 ;  /* 0x00005a0012147a11 */ /* 0x040fe200078008ff */
[----:B------:R1:W-:Y:S01]  /*0d90*/  LDGSTS.E.BYPASS.LTC128B.128 [R219+0x1800], [R12.64] ;  /* 0x018000000cdb7fae */ /* 0x0003e2000b901d54 */
[----:B------:R-:W-:Y:S01]  /*0da0*/  IMAD.IADD R218, R221, 0x1, R8 ;  /* 0x00000001ddda7824 */ /* 0x000fe200078e0208 */
[----:B------:R-:W-:Y:S01]  /*0db0*/  USHF.L.U32 UR19, UR4, 0x6, URZ ;  /* 0x0000000604137899 */ /* 0x000fe2000800063f */
[----:B------:R-:W-:Y:S01]  /*0dc0*/  LEA.HI.X R21, R18, c[0x0][0x16c], R7, 0x1, P0 ;  /* 0x00005b0012157a11 */ /* 0x000fe200000f0c07 */
[----:B------:R1:W-:Y:S01]  /*0dd0*/  LDGSTS.E.BYPASS.LTC128B.128 [R219+0x3800], [R12.64+0x40] ;  /* 0x038000400cdb7fae */ /* 0x0003e2000b901d54 */
[----:B------:R-:W-:Y:S01]  /*0de0*/  IMAD R7, R9, c[0x0][0x1a0], RZ ;  /* 0x0000680009077a24 */ /* 0x000fe200078e02ff */
[----:B----4-:R-:W-:Y:S01]  /*0df0*/  IADD3 R14, P0, R20, UR17, RZ ;  /* 0x00000011140e7c10 */ /* 0x010fe2000ff1e0ff */
[----:B------:R-:W-:Y:S01]  /*0e00*/  IMAD.SHL.U32 R9, R6, 0x8, RZ ;  /* 0x0000000806097824 */ /* 0x000fe200078e00ff */
[----:B------:R1:W-:Y:S01]  /*0e10*/  LDGSTS.E.BYPASS.LTC128B.128 [R219+0x5800], [R12.64+0x80] ;  /* 0x058000800cdb7fae */ /* 0x0003e2000b901d54 */
[----:B------:R-:W-:Y:S01]  /*0e20*/  IMAD R7, R10, c[0x0][0x1a4], R7 ;  /* 0x000069000a077a24 */ /* 0x000fe200078e0207 */
[----:B------:R-:W-:Y:S01]  /*0e30*/  IADD3.X R15, R21, UR16, RZ, P0, !PT ;  /* 0x00000010150f7c10 */ /* 0x000fe200087fe4ff */
[----:B------:R-:W-:Y:S01]  /*0e40*/  IMAD R4, R118, 0x200, R120 ;  /* 0x0000020076047824 */ /* 0x000fe200078e0278 */
[----:B------:R3:W-:Y:S01]  /*0e50*/  LDGSTS.E.BYPASS.LTC128B.128 [R219+0x6000], [R20.64] ;  /* 0x0600000014db7fae */ /* 0x0007e2000b901d54 */
[----:B------:R-:W-:Y:S01]  /*0e60*/  USHF.L.U64.HI UR18, UR4, UR18, UR5 ;  /* 0x0000001204127299 */ /* 0x000fe20008010205 */
[----:B------:R-:W-:-:S02]  /*0e70*/  IMAD.U32 R0, R5, 0x20, R0 ;  /* 0x0000002005007824 */ /* 0x000fc400078e0000 */
[----:B------:R3:W-:Y:S01]  /*0e80*/  LDGSTS.E.BYPASS.LTC128B.128 [R219+0x7000], [R20.64+0x40] ;  /* 0x0700004014db7fae */ /* 0x0007e2000b901d54 */
[----:B------:R-:W-:Y:S02]  /*0e90*/  IMAD R4, R121, 0x20, R4 ;  /* 0x0000002079047824 */ /* 0x000fe400078e0204 */
[C---:B------:R-:W-:Y:S01]  /*0ea0*/  IMAD.SHL.U32 R123, R0.reuse, 0x2, RZ ;  /* 0x00000002007b7824 */ /* 0x040fe200078e00ff */
[----:B------:R3:W-:Y:S01]  /*0eb0*/  LDGSTS.E.BYPASS.LTC128B.128 [R219+0x8000], [R20.64+0x80] ;  /* 0x0800008014db7fae */ /* 0x0007e2000b901d54 */
[----:B------:R-:W-:-:S03]  /*0ec0*/  LEA R216, R0, 0x6000, 0x1 ;  /* 0x0000600000d87811 */ /* 0x000fc600078e08ff */
[----:B------:R4:W-:Y:S04]  /*0ed0*/  LDGSTS.E.BYPASS.LTC128B.128 [R219+0x6800], [R14.64] ;  /* 0x068000000edb7fae */ /* 0x0009e8000b901d54 */
[----:B------:R4:W-:Y:S04]  /*0ee0*/  LDGSTS.E.BYPASS.LTC128B.128 [R219+0x7800], [R14.64+0x40] ;  /* 0x078000400edb7fae */ /* 0x0009e8000b901d54 */
[----:B------:R4:W-:Y:S01]  /*0ef0*/  LDGSTS.E.BYPASS.LTC128B.128 [R219+0x8800], [R14.64+0x80] ;  /* 0x088000800edb7fae */ /* 0x0009e2000b901d54 */
[----:B-1----:R-:W-:-:S03]  /*0f00*/  IMAD.WIDE.U32 R12, R10, c[0x0][0x1a0], RZ ;  /* 0x000068000a0c7a25 */ /* 0x002fc600078e00ff */
[----:B------:R-:W0:Y:S01]  /*0f10*/  LDGDEPBAR ;  /* 0x00000000000079af */ /* 0x000e220000000000 */
[----:B------:R-:W-:Y:S01]  /*0f20*/  IMAD.SHL.U32 R10, R2, 0x40, RZ ;  /* 0x00000040020a7824 */ /* 0x000fe200078e00ff */
[----:B------:R-:W-:Y:S01]  /*0f30*/  LEA R6, P0, R12, R220, 0x6 ;  /* 0x000000dc0c067211 */ /* 0x000fe200078030ff */
[----:B------:R-:W-:-:S03]  /*0f40*/  IMAD.IADD R7, R13, 0x1, R7 ;  /* 0x000000010d077824 */ /* 0x000fc600078e0207 */
[----:B------:R-:W-:Y:S02]  /*0f50*/  LOP3.LUT R10, R10, 0xc0, RZ, 0xc0, !PT ;  /* 0x000000c00a0a7812 */ /* 0x000fe400078ec0ff */
[----:B------:R-:W-:Y:S02]  /*0f60*/  LEA.HI.X R7, R12, R218, R7, 0x6, P0 ;  /* 0x000000da0c077211 */ /* 0x000fe400000f3407 */
[----:B------:R-:W-:Y:S02]  /*0f70*/  LOP3.LUT R9, R10, 0x8, R9, 0xf8, !PT ;  /* 0x000000080a097812 */ /* 0x000fe400078ef809 */
[----:B------:R-:W-:Y:S02]  /*0f80*/  SHF.R.U32.HI R119, RZ, 0x3, R10 ;  /* 0x00000003ff777819 */ /* 0x000fe4000001160a */
[----:B------:R-:W-:Y:S02]  /*0f90*/  LEA R8, P0, R6, c[0x0][0x170], 0x1 ;  /* 0x00005c0006087a11 */ /* 0x000fe400078008ff */
[----:B------:R-:W-:-:S02]  /*0fa0*/  LOP3.LUT R119, R9, R119, RZ, 0x3c, !PT ;  /* 0x0000007709777212 */ /* 0x000fc400078e3cff */
[----:B------:R-:W-:Y:S02]  /*0fb0*/  LEA.HI.X R9, R6, c[0x0][0x174], R7, 0x1, P0 ;  /* 0x00005d0006097a11 */ /* 0x000fe400000f0c07 */
[----:B------:R-:W-:Y:S01]  /*0fc0*/  IADD3 R6, P0, R8, UR19, RZ ;  /* 0x0000001308067c10 */ /* 0x000fe2000ff1e0ff */
[----:B------:R-:W-:Y:S01]  /*0fd0*/  IMAD.IADD R217, R119, 0x1, R4 ;  /* 0x0000000177d97824 */ /* 0x000fe200078e0204 */
[----:B------:R-:W-:-:S04]  /*0fe0*/  DEPBAR.LE SB0, 0x0 ;  /* 0x000080000000791a */ /* 0x000fc80000000000 */
[----:B------:R-:W-:Y:S01]  /*0ff0*/  BAR.SYNC.DEFER_BLOCKING 0x0 ;  /* 0x0000000000007b1d */ /* 0x000fe20000010000 */
[----:B------:R-:W-:Y:S01]  /*1000*/  IADD3.X R7, R9, UR18, RZ, P0, !PT ;  /* 0x0000001209077c10 */ /* 0x000fe200087fe4ff */
[----:B------:R-:W-:Y:S01]  /*1010*/  IMAD.SHL.U32 R217, R217, 0x2, RZ ;  /* 0x00000002d9d97824 */ /* 0x000fe200078e00ff */
[----:B------:R-:W-:Y:S01]  /*1020*/  LOP3.LUT P0, RZ, R16, 0x2, RZ, 0xc0, !PT ;  /* 0x0000000210ff7812 */ /* 0x000fe2000780c0ff */
[----:B------:R-:W-:-:S05]  /*1030*/  IMAD.MOV.U32 R16, RZ, RZ, 0x20 ;  /* 0x00000020ff107424 */ /* 0x000fca00078e00ff */
[C---:B------:R-:W-:Y:S02]  /*1040*/  SEL R2, R16.reuse, 0xffffffe0, !P0 ;  /* 0xffffffe010027807 */ /* 0x040fe40004000000 */
[----:B------:R-:W-:Y:S02]  /*1050*/  SEL R0, R16, 0xffffffe0, !P1 ;  /* 0xffffffe010007807 */ /* 0x000fe40004800000 */
[----:B------:R-:W-:Y:S01]  /*1060*/  ISETP.GE.AND P0, PT, R122, 0x41, PT ;  /* 0x000000417a00780c */ /* 0x000fe20003f06270 */
[----:B------:R-:W-:Y:S02]  /*1070*/  IMAD.IADD R214, R216, 0x1, R2 ;  /* 0x00000001d8d67824 */ /* 0x000fe400078e0202 */
[----:B------:R-:W-:Y:S02]  /*1080*/  IMAD.IADD R215, R217, 0x1, R0 ;  /* 0x00000001d9d77824 */ /* 0x000fe400078e0200 */
[----:B------:R-:W-:-:S04]  /*1090*/  IMAD R2, R121, 0x20, R120 ;  /* 0x0000002079027824 */ /* 0x000fc800078e0278 */
[----:B------:R-:W-:Y:S01]  /*10a0*/  IMAD.IADD R2, R119, 0x1, R2 ;  /* 0x0000000177027824 */ /* 0x000fe200078e0202 */
        /* <DEDUP_REMOVED lines=9> */
[----:B------:R-:W-:Y:S04]  /*1140*/  LDSM.16.M88.4 R84, [R123+0x6000] ;  /* 0x006000007b54783b */ /* 0x000fe80000000200 */
[----:B---3--:R-:W3:Y:S04]  /*1150*/  LDSM.16.M88.4 R20, [R217+0x1000] ;  /* 0x00100000d914783b */ /* 0x008ee80000000200 */
[----:B----4-:R-:W4:Y:S04]  /*1160*/  LDSM.16.M88.4 R12, [R123+0x6400] ;  /* 0x006400007b0c783b */ /* 0x010f280000000200 */
[----:B-1----:R-:W-:Y:S04]  /*1170*/  LDSM.16.M88.4 R8, [R123+0x6800] ;  /* 0x006800007b08783b */ /* 0x002fe80000000200 */
[----:B------:R-:W-:Y:S04]  /*1180*/  LDSM.16.M88.4 R80, [R123+0x6c00] ;  /* 0x006c00007b50783b */ /* 0x000fe80000000200 */
[----:B------:R-:W-:Y:S04]  /*1190*/  LDSM.16.M88.4 R72, [R214] ;  /* 0x00000000d648783b */ /* 0x000fe80000000200 */
[----:B-----5:R-:W1:Y:S04]  /*11a0*/  LDSM.16.M88.4 R4, [R217] ;  /* 0x00000000d904783b */ /* 0x020e680000000200 */
[----:B------:R-:W5:Y:S04]  /*11b0*/  LDSM.16.M88.4 R76, [R215+0x1000] ;  /* 0x00100000d74c783b */ /* 0x000f680000000200 */
[----:B------:R-:W2:Y:S04]  /*11c0*/  LDSM.16.M88.4 R68, [R214+0x400] ;  /* 0x00040000d644783b */ /* 0x000ea80000000200 */
[----:B------:R-:W2:Y:S04]  /*11d0*/  LDSM.16.M88.4 R64, [R214+0x800] ;  /* 0x00080000d640783b */ /* 0x000ea80000000200 */
[----:B------:R-:W2:Y:S04]  /*11e0*/  LDSM.16.M88.4 R60, [R214+0xc00] ;  /* 0x000c0000d63c783b */ /* 0x000ea80000000200 */
[----:B------:R-:W2:Y:S01]  /*11f0*/  LDSM.16.M88.4 R56, [R215] ;  /* 0x00000000d738783b */ /* 0x000ea20000000200 */
[C---:B---3--:R-:W-:Y:S03]  /*1200*/  HMMA.16816.F32 R48, R20.reuse, R84, RZ ;  /* 0x000000541430723c */ /* 0x048fe600000018ff */
[----:B------:R-:W-:Y:S04]  /*1210*/  LDSM.16.M88.4 R108, [R217+0x3000] ;  /* 0x00300000d96c783b */ /* 0x000fe80000000200 */
[----:B------:R-:W3:Y:S01]  /*1220*/  LDSM.16.M88.4 R104, [R123+0x7000] ;  /* 0x007000007b68783b */ /* 0x000ee20000000200 */
[C---:B------:R-:W-:Y:S03]  /*1230*/  HMMA.16816.F32 R44, R20.reuse, R86, RZ ;  /* 0x00000056142c723c */ /* 0x040fe600000018ff */
[----:B------:R-:W2:Y:S04]  /*1240*/  LDSM.16.M88.4 R96, [R123+0x7400] ;  /* 0x007400007b60783b */ /* 0x000ea80000000200 */
[----:B------:R-:W2:Y:S01]  /*1250*/  LDSM.16.M88.4 R92, [R123+0x7800] ;  /* 0x007800007b5c783b */ /* 0x000ea20000000200 */
[----:B----4-:R-:W-:Y:S03]  /*1260*/  HMMA.16816.F32 R32, R20, R12, RZ ;  /* 0x0000000c1420723c */ /* 0x010fe600000018ff */
[----:B------:R-:W4:Y:S04]  /*1270*/  LDSM.16.M88.4 R88, [R123+0x7c00] ;  /* 0x007c00007b58783b */ /* 0x000f280000000200 */
[----:B------:R-:W0:Y:S01]  /*1280*/  LDGDEPBAR ;  /* 0x00000000000079af */ /* 0x000e220000000000 */
[----:B-1----:R-:W-:Y:S08]  /*1290*/  HMMA.16816.F32 R100, R4, R84, RZ ;  /* 0x000000540464723c */ /* 0x002ff000000018ff */
[C---:B------:R-:W-:Y:S08]  /*12a0*/  HMMA.16816.F32 R40, R20.reuse, R8, RZ ;  /* 0x000000081428723c */ /* 0x040ff000000018ff */
[C---:B------:R-:W-:Y:S08]  /*12b0*/  HMMA.16816.F32 R16, R20.reuse, R14, RZ ;  /* 0x0000000e1410723c */ /* 0x040ff000000018ff */
[----:B------:R-:W-:Y:S08]  /*12c0*/  HMMA.16816.F32 R28, R20, R10, RZ ;  /* 0x0000000a141c723c */ /* 0x000ff000000018ff */
        /* <DEDUP_REMOVED lines=9> */
[----:B------:R-:W1:Y:S07]  /*1360*/  LDSM.16.M88.4 R80, [R217+0x2000] ;  /* 0x00200000d950783b */ /* 0x000e6e0000000200 */
[C---:B-----5:R-:W-:Y:S08]  /*1370*/  HMMA.16816.F32 R48, R76.reuse, R72, R48 ;  /* 0x000000484c30723c */ /* 0x060ff00000001830 */
[C---:B--2---:R-:W-:Y:S08]  /*1380*/  HMMA.16816.F32 R32, R76.reuse, R68, R32 ;  /* 0x000000444c20723c */ /* 0x044ff00000001820 */
        /* <DEDUP_REMOVED lines=12> */
[----:B------:R-:W2:Y:S07]  /*1450*/  LDSM.16.M88.4 R72, [R214+0x1000] ;  /* 0x00100000d648783b */ /* 0x000eae0000000200 */
[C---:B------:R-:W-:Y:S01]  /*1460*/  HMMA.16816.F32 R12, R56.reuse, R70, R12 ;  /* 0x00000046380c723c */ /* 0x040fe2000000180c */
[----:B------:R-:W5:Y:S07]  /*1470*/  LDSM.16.M88.4 R68, [R214+0x1400] ;  /* 0x00140000d644783b */ /* 0x000f6e0000000200 */
[C---:B------:R-:W-:Y:S01]  /*1480*/  HMMA.16816.F32 R8, R56.reuse, R66, R8 ;  /* 0x000000423808723c */ /* 0x040fe20000001808 */
[----:B------:R-:W1:Y:S07]  /*1490*/  LDSM.16.M88.4 R64, [R214+0x1800] ;  /* 0x00180000d640783b */ /* 0x000e6e0000000200 */
[----:B------:R-:W-:Y:S01]  /*14a0*/  HMMA.16816.F32 R4, R56, R62, R4 ;  /* 0x0000003e3804723c */ /* 0x000fe20000001804 */
[----:B------:R-:W1:Y:S04]  /*14b0*/  LDSM.16.M88.4 R60, [R214+0x1c00] ;  /* 0x001c0000d63c783b */ /* 0x000e680000000200 */
[----:B------:R-:W1:Y:S03]  /*14c0*/  LDSM.16.M88.4 R56, [R215+0x2000] ;  /* 0x00200000d738783b */ /* 0x000e660000000200 */
[C---:B---3--:R-:W-:Y:S08]  /*14d0*/  HMMA.16816.F32 R48, R108.reuse, R104, R48 ;  /* 0x000000686c30723c */ /* 0x048ff00000001830 */
[C---:B------:R-:W-:Y:S08]  /*14e0*/  HMMA.16816.F32 R32, R108.reuse, R96, R32 ;  /* 0x000000606c20723c */ /* 0x040ff00000001820 */
[C---:B------:R-:W-:Y:S08]  /*14f0*/  HMMA.16816.F32 R40, R108.reuse, R92, R40 ;  /* 0x0000005c6c28723c */ /* 0x040ff00000001828 */
[C---:B----4-:R-:W-:Y:S08]  /*1500*/  HMMA.16816.F32 R24, R108.reuse, R88, R24 ;  /* 0x000000586c18723c */ /* 0x050ff00000001818 */
[C---:B------:R-:W-:Y:S08]  /*1510*/  HMMA.16816.F32 R44, R108.reuse, R106, R44 ;  /* 0x0000006a6c2c723c */ /* 0x040ff0000000182c */
[C---:B------:R-:W-:Y:S08]  /*1520*/  HMMA.16816.F32 R16, R108.reuse, R98, R16 ;  /* 0x000000626c10723c */ /* 0x040ff00000001810 */
[C---:B------:R-:W-:Y:S08]  /*1530*/  HMMA.16816.F32 R28, R108.reuse, R94, R28 ;  /* 0x0000005e6c1c723c */ /* 0x040ff0000000181c */
[----:B------:R-:W-:Y:S01]  /*1540*/  HMMA.16816.F32 R20, R108, R90, R20 ;  /* 0x0000005a6c14723c */ /* 0x000fe20000001814 */
[----:B------:R-:W-:Y:S07]  /*1550*/  LDSM.16.M88.4 R108, [R217+0x5000] ;  /* 0x00500000d96c783b */ /* 0x000fee0000000200 */
[C---:B-1----:R-:W-:Y:S08]  /*1560*/  HMMA.16816.F32 R100, R80.reuse, R104, R100 ;  /* 0x000000685064723c */ /* 0x042ff00000001864 */
[C---:B------:R-:W-:Y:S01]  /*1570*/  HMMA.16816.F32 R84, R80.reuse, R106, R84 ;  /* 0x0000006a5054723c */ /* 0x040fe20000001854 */
[----:B------:R-:W1:Y:S07]  /*1580*/  LDSM.16.M88.4 R104, [R123+0x8000] ;  /* 0x008000007b68783b */ /* 0x000e6e0000000200 */
[C---:B------:R-:W-:Y:S08]  /*1590*/  HMMA.16816.F32 R112, R80.reuse, R96, R112 ;  /* 0x000000605070723c */ /* 0x040ff00000001870 */
[C---:B------:R-:W-:Y:S01]  /*15a0*/  HMMA.16816.F32 R12, R80.reuse, R98, R12 ;  /* 0x00000062500c723c */ /* 0x040fe2000000180c */
[----:B------:R-:W3:Y:S07]  /*15b0*/  LDSM.16.M88.4 R96, [R123+0x8400] ;  /* 0x008400007b60783b */ /* 0x000eee0000000200 */
[C---:B------:R-:W-:Y:S08]  /*15c0*/  HMMA.16816.F32 R52, R80.reuse, R92, R52 ;  /* 0x0000005c5034723c */ /* 0x040ff00000001834 */
[C---:B------:R-:W-:Y:S01]  /*15d0*/  HMMA.16816.F32 R8, R80.reuse, R94, R8 ;  /* 0x0000005e5008723c */ /* 0x040fe20000001808 */
[----:B------:R-:W4:Y:S07]  /*15e0*/  LDSM.16.M88.4 R92, [R123+0x8800] ;  /* 0x008800007b5c783b */ /* 0x000f2e0000000200 */
[C---:B------:R-:W-:Y:S08]  /*15f0*/  HMMA.16816.F32 R36, R80.reuse, R88, R36 ;  /* 0x000000585024723c */ /* 0x040ff00000001824 */
[----:B------:R-:W-:Y:S01]  /*1600*/  HMMA.16816.F32 R4, R80, R90, R4 ;  /* 0x0000005a5004723c */ /* 0x000fe20000001804 */
[----:B------:R-:W1:Y:S04]  /*1610*/  LDSM.16.M88.4 R88, [R123+0x8c00] ;  /* 0x008c00007b58783b */ /* 0x000e680000000200 */
[----:B------:R-:W1:Y:S03]  /*1620*/  LDSM.16.M88.4 R80, [R217+0x4000] ;  /* 0x00400000d950783b */ /* 0x000e660000000200 */
[C---:B--2---:R-:W-:Y:S08]  /*1630*/  HMMA.16816.F32 R48, R76.reuse, R72, R48 ;  /* 0x000000484c30723c */ /* 0x044ff00000001830 */
[C---:B------:R-:W-:Y:S08]  /*1640*/  HMMA.16816.F32 R44, R76.reuse, R74, R44 ;  /* 0x0000004a4c2c723c */ /* 0x040ff0000000182c */
[C---:B-----5:R-:W-:Y:S08]  /*1650*/  HMMA.16816.F32 R32, R76.reuse, R68, R32 ;  /* 0x000000444c20723c */ /* 0x060ff00000001820 */
        /* <DEDUP_REMOVED lines=8> */
[----:B------:R-:W2:Y:S07]  /*16e0*/  LDSM.16.M88.4 R72, [R214+0x2000] ;  /* 0x00200000d648783b */ /* 0x000eae0000000200 */
[C---:B------:R-:W-:Y:S08]  /*16f0*/  HMMA.16816.F32 R112, R56.reuse, R68, R112 ;  /* 0x000000443870723c */ /* 0x040ff00000001870 */
[C---:B------:R-:W-:Y:S01]  /*1700*/  HMMA.16816.F32 R12, R56.reuse, R70, R12 ;  /* 0x00000046380c723c */ /* 0x040fe2000000180c */
[----:B------:R-:W5:Y:S07]  /*1710*/  LDSM.16.M88.4 R68, [R214+0x2400] ;  /* 0x00240000d644783b */ /* 0x000f6e0000000200 */
[C---:B------:R-:W-:Y:S08]  /*1720*/  HMMA.16816.F32 R52, R56.reuse, R64, R52 ;  /* 0x000000403834723c */ /* 0x040ff00000001834 */
[C---:B------:R-:W-:Y:S01]  /*1730*/  HMMA.16816.F32 R8, R56.reuse, R66, R8 ;  /* 0x000000423808723c */ /* 0x040fe20000001808 */
[----:B------:R-:W2:Y:S07]  /*1740*/  LDSM.16.M88.4 R64, [R214+0x2800] ;  /* 0x00280000d640783b */ /* 0x000eae0000000200 */
[C---:B------:R-:W-:Y:S08]  /*1750*/  HMMA.16816.F32 R36, R56.reuse, R60, R36 ;  /* 0x0000003c3824723c */ /* 0x040ff00000001824 */
[----:B------:R-:W-:Y:S01]  /*1760*/  HMMA.16816.F32 R4, R56, R62, R4 ;  /* 0x0000003e3804723c */ /* 0x000fe20000001804 */
[----:B------:R-:W2:Y:S04]  /*1770*/  LDSM.16.M88.4 R60, [R214+0x2c00] ;  /* 0x002c0000d63c783b */ /* 0x000ea80000000200 */
[----:B------:R-:W2:Y:S01]  /*1780*/  LDSM.16.M88.4 R56, [R215+0x4000] ;  /* 0x00400000d738783b */ /* 0x000ea20000000200 */
[----:B------:R-:W-:-:S04]  /*1790*/  DEPBAR.LE SB0, 0x0 ;  /* 0x000080000000791a */ /* 0x000fc80000000000 */
[C---:B-1----:R-:W-:Y:S08]  /*17a0*/  HMMA.16816.F32 R48, R108.reuse, R104, R48 ;  /* 0x000000686c30723c */ /* 0x042ff00000001830 */
[C---:B------:R-:W-:Y:S08]  /*17b0*/  HMMA.16816.F32 R44, R108.reuse, R106, R44 ;  /* 0x0000006a6c2c723c */ /* 0x040ff0000000182c */
[C---:B---3--:R-:W-:Y:S08]  /*17c0*/  HMMA.16816.F32 R32, R108.reuse, R96, R32 ;  /* 0x000000606c20723c */ /* 0x048ff00000001820 */
[C---:B------:R-:W-:Y:S08]  /*17d0*/  HMMA.16816.F32 R16, R108.reuse, R98, R16 ;  /* 0x000000626c10723c */ /* 0x040ff00000001810 */
[C---:B----4-:R-:W-:Y:S08]  /*17e0*/  HMMA.16816.F32 R40, R108.reuse, R92, R40 ;  /* 0x0000005c6c28723c */ /* 0x050ff00000001828 */
        /* <DEDUP_REMOVED lines=11> */
[C---:B--2---:R-:W-:Y:S08]  /*18a0*/  HMMA.16816.F32 R48, R76.reuse, R72, R48 ;  /* 0x000000484c30723c */ /* 0x044ff00000001830 */
[C---:B------:R-:W-:Y:S08]  /*18b0*/  HMMA.16816.F32 R44, R76.reuse, R74, R44 ;  /* 0x0000004a4c2c723c */ /* 0x040ff0000000182c */
[C---:B-----5:R-:W-:Y:S08]  /*18c0*/  HMMA.16816.F32 R32, R76.reuse, R68, R32 ;  /* 0x000000444c20723c */ /* 0x060ff00000001820 */
        /* <DEDUP_REMOVED lines=15> */
[----:B------:R-:W-:Y:S01]  /*19c0*/  IADD3 R60, R3, -0x2, RZ ;  /* 0xfffffffe033c7810 */ /* 0x000fe20007ffe0ff */
[----:B------:R-:W-:-:S02]  /*19d0*/  USHF.L.U32 UR7, UR6, 0x5, URZ ;  /* 0x0000000506077899 */ /* 0x000fc4000800063f */
[----:B------:R-:W-:Y:S01]  /*19e0*/  UMOV UR5, 0x5 ;  /* 0x0000000500057882 */ /* 0x000fe20000000000 */
[----:B------:R-:W-:Y:S01]  /*19f0*/  SHF.R.S32.HI R56, RZ, 0x1f, R60 ;  /* 0x0000001fff387819 */ /* 0x000fe2000001143c */
[C---:B------:R-:W-:Y:S01]  /*1a00*/  IMAD R58, R60.reuse, UR16, RZ ;  /* 0x000000103c3a7c24 */ /* 0x040fe2000f8e02ff */
[----:B------:R-:W-:Y:S01]  /*1a10*/  ULDC UR4, c[0x0][0x19c] ;  /* 0x0000670000047ab9 */ /* 0x000fe20000000800 */
[----:B------:R-:W-:Y:S01]  /*1a20*/  IMAD.WIDE.U32 R60, R60, UR17, R224 ;  /* 0x000000113c3c7c25 */ /* 0x000fe2000f8e00e0 */
[----:B------:R-:W-:-:S03]  /*1a30*/  USHF.L.U64.HI UR4, UR6, UR5, UR4 ;  /* 0x0000000506047299 */ /* 0x000fc60008010204 */
[----:B------:R-:W-:Y:S01]  /*1a40*/  IMAD R58, R56, UR17, R58 ;  /* 0x00000011383a7c24 */ /* 0x000fe2000f8e023a */
[C---:B------:R-:W-:Y:S01]  /*1a50*/  LEA R62, P2, R60.reuse, c[0x0][0x168], 0x1 ;  /* 0x00005a003c3e7a11 */ /* 0x040fe200078408ff */
[----:B------:R-:W-:Y:S02]  /*1a60*/  IMAD.U32 R57, RZ, RZ, UR7 ;  /* 0x00000007ff397e24 */ /* 0x000fe4000f8e00ff */
[----:B------:R-:W-:Y:S02]  /*1a70*/  IMAD.IADD R58, R61, 0x1, R58 ;  /* 0x000000013d3a7824 */ /* 0x000fe400078e023a */
[----:B------:R-:W-:Y:S01]  /*1a80*/  IMAD.U32 R56, RZ, RZ, UR4 ;  /* 0x00000004ff387e24 */ /* 0x000fe2000f8e00ff */
[----:B------:R-:W-:Y:S02]  /*1a90*/  LEA R64, P1, R57, R62, 0x1 ;  /* 0x0000003e39407211 */ /* 0x000fe400078208ff */
        /* <DEDUP_REMOVED lines=12> */
.L_x_410:
[----:B------:R-:W-:Y:S01]  /*1b60*/  FMNMX.FTZ R56, R48, R49, !PT ;  /* 0x0000003130387209 */ /* 0x000fe20007810000 */
[----:B------:R-:W-:Y:S01]  /*1b70*/  IMAD R173, R117, 0x8, R118 ;  /* 0x0000000875ad7824 */ /* 0x000fe200078e0276 */
[----:B------:R-:W-:Y:S01]  /*1b80*/  FMNMX.FTZ R58, R50, R51, !PT ;  /* 0x00000033323a7209 */ /* 0x000fe20007810000 */
[----:B------:R-:W-:Y:S01]  /*1b90*/  IMAD.SHL.U32 R213, R2, 0x2, RZ ;  /* 0x0000000202d57824 */ /* 0x000fe200078e00ff */
[----:B------:R-:W-:Y:S01]  /*1ba0*/  FMNMX.FTZ R56, R44, R56, !PT ;  /* 0x000000382c387209 */ /* 0x000fe20007810000 */
[----:B------:R-:W-:Y:S01]  /*1bb0*/  UIADD3 UR12, UR23, -0x4498517b, URZ ;  /* 0xbb67ae85170c7890 */ /* 0x000fe2000fffe03f */
[----:B------:R-:W-:Y:S01]  /*1bc0*/  FMNMX.FTZ R58, R46, R58, !PT ;  /* 0x0000003a2e3a7209 */ /* 0x000fe20007810000 */
[----:B------:R-:W-:Y:S01]  /*1bd0*/  IMAD.WIDE.U32 R234, R169, -0x2daee0ad, RZ ;  /* 0xd2511f53a9ea7825 */ /* 0x000fe200078e00ff */
[----:B------:R-:W-:Y:S01]  /*1be0*/  FMNMX.FTZ R56, R45, R56, !PT ;  /* 0x000000382d387209 */ /* 0x000fe20007810000 */
[----:B------:R-:W-:Y:S01]  /*1bf0*/  UIADD3 UR13, UR22, -0x61c88647, URZ ;  /* 0x9e3779b9160d7890 */ /* 0x000fe2000fffe03f */
[----:B------:R-:W-:Y:S01]  /*1c00*/  FMNMX.FTZ R58, R47, R58, !PT ;  /* 0x0000003a2f3a7209 */ /* 0x000fe20007810000 */
[----:B------:R-:W-:Y:S01]  /*1c10*/  UIADD3 UR11, UR22, 0x3c6ef372, URZ ;  /* 0x3c6ef372160b7890 */ /* 0x000fe2000fffe03f */
[----:B------:R-:W-:Y:S01]  /*1c20*/  FMNMX.FTZ R56, R32, R56, !PT ;  /* 0x0000003820387209 */ /* 0x000fe20007810000 */
[----:B------:R-:W-:Y:S01]  /*1c30*/  UIADD3 UR10, UR23, 0x76cf5d0a, URZ ;  /* 0x76cf5d0a170a7890 */ /* 0x000fe2000fffe03f */
[----:B------:R-:W-:Y:S01]  /*1c40*/  FMNMX.FTZ R58, R34, R58, !PT ;  /* 0x0000003a223a7209 */ /* 0x000fe20007810000 */
[----:B------:R-:W-:Y:S01]  /*1c50*/  UIADD3 UR8, UR23, 0x32370b8f, URZ ;  /* 0x32370b8f17087890 */ /* 0x000fe2000fffe03f */
[----:B------:R-:W-:Y:S01]  /*1c60*/  FMNMX.FTZ R56, R33, R56, !PT ;  /* 0x0000003821387209 */ /* 0x000fe20007810000 */
[----:B------:R-:W-:Y:S01]  /*1c70*/  UIADD3 UR9, UR22, -0x255992d5, URZ ;  /* 0xdaa66d2b16097890 */ /* 0x000fe2000fffe03f */
[----:B------:R-:W-:Y:S01]  /*1c80*/  FMNMX.FTZ R58, R35, R58, !PT ;  /* 0x0000003a233a7209 */ /* 0x000fe20007810000 */
[----:B------:R-:W-:Y:S01]  /*1c90*/  UIADD3 UR7, UR22, 0x78dde6e4, URZ ;  /* 0x78dde6e416077890 */ /* 0x000fe2000fffe03f */
[----:B------:R-:W-:Y:S01]  /*1ca0*/  FMNMX.FTZ R56, R16, R56, !PT ;  /* 0x0000003810387209 */ /* 0x000fe20007810000 */
[----:B------:R-:W-:Y:S01]  /*1cb0*/  UIADD3 UR6, UR23, -0x126145ec, URZ ;  /* 0xed9eba1417067890 */ /* 0x000fe2000fffe03f */
[----:B------:R-:W-:Y:S01]  /*1cc0*/  FMNMX.FTZ R58, R18, R58, !PT ;  /* 0x0000003a123a7209 */ /* 0x000fe20007810000 */
[----:B------:R-:W-:Y:S01]  /*1cd0*/  UIADD3 UR4, UR23, -0x56f99767, URZ ;  /* 0xa906689917047890 */ /* 0x000fe2000fffe03f */
[----:B------:R-:W-:Y:S01]  /*1ce0*/  FMNMX.FTZ R56, R17, R56, !PT ;  /* 0x0000003811387209 */ /* 0x000fe20007810000 */
[----:B------:R-:W-:Y:S01]  /*1cf0*/  UIADD3 UR15, UR22, -0x4ab325aa, URZ ;  /* 0xb54cda56160f7890 */ /* 0x000fe2000fffe03f */
[----:B------:R-:W-:Y:S01]  /*1d00*/  FMNMX.FTZ R58, R19, R58, !PT ;  /* 0x0000003a133a7209 */ /* 0x000fe20007810000 */
[----:B------:R-:W-:Y:S01]  /*1d10*/  IMAD R194, R171, 0x10000, R171 ;  /* 0x00010000abc27824 */ /* 0x000fe200078e02ab */
[----:B------:R-:W-:Y:S01]  /*1d20*/  FMNMX.FTZ R56, R40, R56, !PT ;  /* 0x0000003828387209 */ /* 0x000fe20007810000 */
[----:B------:R-:W-:Y:S01]  /*1d30*/  UIADD3 UR5, UR22, 0x1715609d, URZ ;  /* 0x1715609d16057890 */ /* 0x000fe2000fffe03f */
[----:B------:R-:W-:Y:S01]  /*1d40*/  FMNMX.FTZ R58, R42, R58, !PT ;  /* 0x0000003a2a3a7209 */ /* 0x000fe20007810000 */
[----:B------:R-:W-:Y:S01]  /*1d50*/  IMAD.IADD R212, R0, 0x1, R213 ;  /* 0x0000000100d47824 */ /* 0x000fe200078e02d5 */
[----:B------:R-:W-:Y:S01]  /*1d60*/  FMNMX.FTZ R56, R41, R56, !PT ;  /* 0x0000003829387209 */ /* 0x000fe20007810000 */
[----:B------:R-:W-:Y:S01]  /*1d70*/  UIADD3 UR14, UR23, 0x646e171e, URZ ;  /* 0x646e171e170e7890 */ /* 0x000fe2000fffe03f */
        /* <DEDUP_REMOVED lines=19> */
[----:B------:R-:W-:Y:S01]  /*1eb0*/  IADD3 R172, R173, 0x4, RZ ;  /* 0x00000004adac7810 */ /* 0x000fe20007ffe0ff */
[----:B------:R-:W2:Y:S01]  /*1ec0*/  SHFL.BFLY PT, R57, R56, 0x2, 0x1f ;  /* 0x0c401f0038397f89 */ /* 0x000ea200000e0000 */
[----:B------:R-:W-:-:S02]  /*1ed0*/  LOP3.LUT R170, R116, UR22, RZ, 0x3c, !PT ;  /* 0x0000001674aa7c12 */ /* 0x000fc4000f8e3cff */
[----:B------:R-:W-:Y:S01]  /*1ee0*/  FMNMX.FTZ R2, R100, R101, !PT ;  /* 0x0000006564027209 */ /* 0x000fe20007810000 */
[----:B-1----:R-:W1:Y:S01]  /*1ef0*/  SHFL.BFLY PT, R62, R59, 0x2, 0x1f ;  /* 0x0c401f003b3e7f89 */ /* 0x002e6200000e0000 */
[----:B------:R-:W-:Y:S01]  /*1f00*/  IMAD.WIDE.U32 R232, R172, -0x326172a9, RZ ;  /* 0xcd9e8d57ace87825 */ /* 0x000fe200078e00ff */
[----:B------:R-:W-:Y:S02]  /*1f10*/  FMNMX.FTZ R167, R102, R103, !PT ;  /* 0x0000006766a77209 */ /* 0x000fe40007810000 */
[----:B------:R-:W-:Y:S02]  /*1f20*/  FMNMX.FTZ R2, R84, R2, !PT ;  /* 0x0000000254027209 */ /* 0x000fe40007810000 */
[----:B------:R-:W-:Y:S02]  /*1f30*/  LOP3.LUT R230, R233, R170, RZ, 0x3c, !PT ;  /* 0x000000aae9e67212 */ /* 0x000fe400078e3cff */
[----:B------:R-:W-:Y:S02]  /*1f40*/  LEA R233, R3, 0xfffffffe, 0x1 ;  /* 0xfffffffe03e97811 */ /* 0x000fe400078e08ff */
[----:B------:R-:W-:Y:S01]  /*1f50*/  FMNMX.FTZ R2, R85, R2, !PT ;  /* 0x0000000255027209 */ /* 0x000fe20007810000 */
[----:B------:R-:W-:Y:S01]  /*1f60*/  IMAD.WIDE.U32 R230, R230, -0x2daee0ad, RZ ;  /* 0xd2511f53e6e67825 */ /* 0x000fe200078e00ff */
[----:B------:R-:W-:-:S02]  /*1f70*/  LOP3.LUT R134, R235, UR23, R233, 0x96, !PT ;  /* 0x00000017eb867c12 */ /* 0x000fc4000f8e96e9 */
[----:B------:R-:W-:Y:S02]  /*1f80*/  FMNMX.FTZ R2, R112, R2, !PT ;  /* 0x0000000270027209 */ /* 0x000fe40007810000 */
[----:B------:R-:W-:Y:S01]  /*1f90*/  LOP3.LUT R228, R231, UR12, R234, 0x96, !PT ;  /* 0x0000000ce7e47c12 */ /* 0x000fe2000f8e96ea */
[----:B------:R-:W-:Y:S01]  /*1fa0*/  IMAD.WIDE.U32 R134, R134, -0x326172a9, RZ ;  /* 0xcd9e8d5786867825 */ /* 0x000fe200078e00ff */
[----:B------:R-:W-:Y:S02]  /*1fb0*/  FMNMX.FTZ R2, R113, R2, !PT ;  /* 0x0000000271027209 */ /* 0x000fe40007810000 */
[----:B--2---:R-:W-:Y:S01]  /*1fc0*/  FMNMX.FTZ R57, R56, R57, !PT ;  /* 0x0000003938397209 */ /* 0x004fe20007810000 */
[----:B------:R-:W-:Y:S01]  /*1fd0*/  IMAD.WIDE.U32 R228, R228, -0x326172a9, RZ ;  /* 0xcd9e8d57e4e47825 */ /* 0x000fe200078e00ff */
[----:B------:R-:W-:Y:S02]  /*1fe0*/  LOP3.LUT R56, R135, UR13, R232, 0x96, !PT ;  /* 0x0000000d87387c12 */ /* 0x000fe4000f8e96e8 */
[----:B-1----:R-:W-:Y:S01]  /*1ff0*/  FMNMX.FTZ R62, R59, R62, !PT ;  /* 0x0000003e3b3e7209 */ /* 0x002fe20007810000 */
[----:B------:R-:W1:Y:S01]  /*2000*/  SHFL.BFLY PT, R166, R57, 0x1, 0x1f ;  /* 0x0c201f0039a67f89 */ /* 0x000e6200000e0000 */
[----:B------:R-:W-:Y:S01]  /*2010*/  LOP3.LUT R60, R229, UR11, R134, 0x96, !PT ;  /* 0x0000000be53c7c12 */ /* 0x000fe2000f8e9686 */
[----:B------:R-:W-:Y:S01]  /*2020*/  IMAD.WIDE.U32 R64, R56, -0x2daee0ad, RZ ;  /* 0xd2511f5338407825 */ /* 0x000fe200078e00ff */
[----:B------:R-:W-:Y:S01]  /*2030*/  FMNMX.FTZ R2, R12, R2, !PT ;  /* 0x000000020c027209 */ /* 0x000fe20007810000 */
[----:B------:R-:W2:Y:S01]  /*2040*/  SHFL.BFLY PT, R165, R62, 0x1, 0x1f ;  /* 0x0c201f003ea57f89 */ /* 0x000ea200000e0000 */
[----:B------:R-:W-:Y:S01]  /*2050*/  FMNMX.FTZ R167, R86, R167, !PT ;  /* 0x000000a756a77209 */ /* 0x000fe20007810000 */
[----:B------:R-:W-:Y:S01]  /*2060*/  IMAD.WIDE.U32 R60, R60, -0x2daee0ad, RZ ;  /* 0xd2511f533c3c7825 */ /* 0x000fe200078e00ff */
[----:B------:R-:W-:-:S02]  /*2070*/  FMNMX.FTZ R2, R13, R2, !PT ;  /* 0x000000020d027209 */ /* 0x000fc40007810000 */
[----:B------:R-:W-:Y:S02]  /*2080*/  LOP3.LUT R56, R65, UR10, R230, 0x96, !PT ;  /* 0x0000000a41387c12 */ /* 0x000fe4000f8e96e6 */
[----:B------:R-:W-:Y:S02]  /*2090*/  LOP3.LUT R58, R61, UR8, R64, 0x96, !PT ;  /* 0x000000083d3a7c12 */ /* 0x000fe4000f8e9640 */
[----:B------:R-:W-:Y:S01]  /*20a0*/  FMNMX.FTZ R2, R52, R2, !PT ;  /* 0x0000000234027209 */ /* 0x000fe20007810000 */
[----:B------:R-:W-:Y:S01]  /*20b0*/  IMAD.WIDE.U32 R64, R56, -0x326172a9, RZ ;  /* 0xcd9e8d5738407825 */ /* 0x000fe200078e00ff */
[----:B------:R-:W-:Y:S02]  /*20c0*/  FMNMX.FTZ R167, R87, R167, !PT ;  /* 0x000000a757a77209 */ /* 0x000fe40007810000 */
[----:B------:R-:W-:Y:S01]  /*20d0*/  FMNMX.FTZ R2, R53, R2, !PT ;  /* 0x0000000235027209 */ /* 0x000fe20007810000 */
[----:B------:R-:W-:Y:S01]  /*20e0*/  IMAD.WIDE.U32 R58, R58, -0x326172a9, RZ ;  /* 0xcd9e8d573a3a7825 */ /* 0x000fe200078e00ff */
[----:B------:R-:W-:-:S02]  /*20f0*/  FMNMX.FTZ R167, R114, R167, !PT ;  /* 0x000000a772a77209 */ /* 0x000fc40007810000 */
[----:B------:R-:W-:Y:S02]  /*2100*/  FMNMX.FTZ R2, R8, R2, !PT ;  /* 0x0000000208027209 */ /* 0x000fe40007810000 */
[----:B------:R-:W-:Y:S02]  /*2110*/  LOP3.LUT R56, R59, UR7, R64, 0x96, !PT ;  /* 0x000000073b387c12 */ /* 0x000fe4000f8e9640 */
[----:B-1----:R-:W-:Y:S02]  /*2120*/  FMNMX.FTZ R166, R57, R166, !PT ;  /* 0x000000a639a67209 */ /* 0x002fe40007810000 */
[----:B------:R-:W-:Y:S02]  /*2130*/  LOP3.LUT R57, R65, UR9, R228, 0x96, !PT ;  /* 0x0000000941397c12 */ /* 0x000fe4000f8e96e4 */
[C---:B------:R-:W-:Y:S01]  /*2140*/  FSETP.NEU.FTZ.AND P1, PT, R166.reuse, -INF , PT ;  /* 0xff800000a600780b */ /* 0x040fe20003f3d000 */
[----:B------:R-:W-:Y:S01]  /*2150*/  FMUL.FTZ R207, R166, c[0x0][0x23c] ;  /* 0x00008f00a6cf7a20 */ /* 0x000fe20000410000 */
[----:B--2---:R-:W-:Y:S01]  /*2160*/  FMNMX.FTZ R165, R62, R165, !PT ;  /* 0x000000a53ea57209 */ /* 0x004fe20007810000 */
[----:B------:R-:W-:Y:S01]  /*2170*/  IMAD.WIDE.U32 R64, R57, -0x2daee0ad, RZ ;  /* 0xd2511f5339407825 */ /* 0x000fe200078e00ff */
[----:B------:R-:W-:-:S02]  /*2180*/  FMNMX.FTZ R2, R9, R2, !PT ;  /* 0x0000000209027209 */ /* 0x000fc40007810000 */
[----:B------:R-:W-:Y:S01]  /*2190*/  FSEL R207, R207, RZ, P1 ;  /* 0x000000ffcfcf7208 */ /* 0x000fe20000800000 */
[----:B------:R-:W-:Y:S01]  /*21a0*/  IMAD.WIDE.U32 R56, R56, -0x2daee0ad, RZ ;  /* 0xd2511f5338387825 */ /* 0x000fe200078e00ff */
[C---:B------:R-:W-:Y:S02]  /*21b0*/  FSETP.NEU.FTZ.AND P1, PT, R165.reuse, -INF , PT ;  /* 0xff800000a500780b */ /* 0x040fe40003f3d000 */
[----:B------:R-:W-:Y:S01]  /*21c0*/  FMNMX.FTZ R2, R36, R2, !PT ;  /* 0x0000000224027209 */ /* 0x000fe20007810000 */
[----:B------:R-:W-:Y:S01]  /*21d0*/  FMUL.FTZ R206, R165, c[0x0][0x23c] ;  /* 0x00008f00a5ce7a20 */ /* 0x000fe20000410000 */
[----:B------:R-:W-:Y:S01]  /*21e0*/  LOP3.LUT R60, R65, UR6, R60, 0x96, !PT ;  /* 0x00000006413c7c12 */ /* 0x000fe2000f8e963c */
[--C-:B------:R-:W-:Y:S01]  /*21f0*/  FFMA.FTZ R184, R48, c[0x0][0x23c], -R207.reuse ;  /* 0x00008f0030b87a23 */ /* 0x100fe200000108cf */
[----:B------:R-:W-:Y:S01]  /*2200*/  LOP3.LUT R48, R57, UR4, R64, 0x96, !PT ;  /* 0x0000000439307c12 */ /* 0x000fe2000f8e9640 */
[----:B------:R-:W-:Y:S01]  /*2210*/  FFMA.FTZ R183, R49, c[0x0][0x23c], -R207 ;  /* 0x00008f0031b77a23 */ /* 0x000fe200000108cf */
[----:B------:R-:W-:Y:S01]  /*2220*/  FMNMX.FTZ R167, R115, R167, !PT ;  /* 0x000000a773a77209 */ /* 0x000fe20007810000 */
[----:B------:R-:W-:Y:S01]  /*2230*/  IMAD.WIDE.U32 R60, R60, -0x326172a9, RZ ;  /* 0xcd9e8d573c3c7825 */ /* 0x000fe200078e00ff */
[----:B------:R-:W-:Y:S01]  /*2240*/  FSEL R206, R206, RZ, P1 ;  /* 0x000000ffcece7208 */ /* 0x000fe20000800000 */
[----:B------:R-:W-:Y:S01]  /*2250*/  MUFU.EX2 R184, R184 ;  /* 0x000000b800b87308 */ /* 0x000fe20000000800 */
[----:B------:R-:W-:Y:S01]  /*2260*/  FMNMX.FTZ R2, R37, R2, !PT ;  /* 0x0000000225027209 */ /* 0x000fe20007810000 */
[----:B------:R-:W-:Y:S01]  /*2270*/  IMAD.WIDE.U32 R64, R48, -0x326172a9, RZ ;  /* 0xcd9e8d5730407825 */ /* 0x000fe200078e00ff */
[----:B------:R-:W-:-:S02]  /*2280*/  FMNMX.FTZ R167, R14, R167, !PT ;  /* 0x000000a70ea77209 */ /* 0x000fc40007810000 */
[----:B------:R-:W-:Y:S01]  /*2290*/  FMNMX.FTZ R2, R4, R2, !PT ;  /* 0x0000000204027209 */ /* 0x000fe20007810000 */
[--C-:B------:R-:W-:Y:S01]  /*22a0*/  FFMA.FTZ R186, R50, c[0x0][0x23c], -R206.reuse ;  /* 0x00008f0032ba7a23 */ /* 0x100fe200000108ce */
[----:B------:R-:W-:Y:S01]  /*22b0*/  FMNMX.FTZ R167, R15, R167, !PT ;  /* 0x000000a70fa77209 */ /* 0x000fe20007810000 */
[----:B------:R-:W-:Y:S01]  /*22c0*/  FFMA.FTZ R185, R51, c[0x0][0x23c], -R206 ;  /* 0x00008f0033b97a23 */ /* 0x000fe200000108ce */
[----:B------:R-:W-:Y:S01]  /*22d0*/  LOP3.LUT R60, R65, UR15, R60, 0x96, !PT ;  /* 0x0000000f413c7c12 */ /* 0x000fe2000f8e963c */
[--C-:B------:R-:W-:Y:S01]  /*22e0*/  FFMA.FTZ R181, R44, c[0x0][0x23c], -R207.reuse ;  /* 0x00008f002cb57a23 */ /* 0x100fe200000108cf */
[----:B------:R-:W-:Y:S01]  /*22f0*/  FMNMX.FTZ R2, R5, R2, !PT ;  /* 0x0000000205027209 */ /* 0x000fe20007810000 */
[--C-:B------:R-:W-:Y:S01]  /*2300*/  FFMA.FTZ R180, R45, c[0x0][0x23c], -R207.reuse ;  /* 0x00008f002db47a23 */ /* 0x100fe200000108cf */
[----:B------:R-:W-:Y:S01]  /*2310*/  MUFU.EX2 R186, R186 ;  /* 0x000000ba00ba7308 */ /* 0x000fe20000000800 */
[----:B------:R-:W-:Y:S01]  /*2320*/  FMNMX.FTZ R167, R54, R167, !PT ;  /* 0x000000a736a77209 */ /* 0x000fe20007810000 */
[----:B------:R-:W-:Y:S01]  /*2330*/  FFMA.FTZ R179, R46, c[0x0][0x23c], -R206 ;  /* 0x00008f002eb37a23 */ /* 0x000fe200000108ce */
[----:B------:R-:W-:Y:S01]  /*2340*/  SHF.R.U32.HI R59, RZ, 0x10, R60 ;  /* 0x00000010ff3b7819 */ /* 0x000fe2000001163c */
[----:B------:R-:W1:Y:S01]  /*2350*/  SHFL.BFLY PT, R168, R2, 0x2, 0x1f ;  /* 0x0c401f0002a87f89 */ /* 0x000e6200000e0000 */
[----:B------:R-:W-:Y:S01]  /*2360*/  FMNMX.FTZ R167, R55, R167, !PT ;  /* 0x000000a737a77209 */ /* 0x000fe20007810000 */
[----:B------:R-:W-:Y:S01]  /*2370*/  FFMA.FTZ R182, R47, c[0x0][0x23c], -R206 ;  /* 0x00008f002fb67a23 */ /* 0x000fe200000108ce */
[----:B------:R-:W-:Y:S01]  /*2380*/  SHF.R.U32.HI R44, RZ, 0x18, R60 ;  /* 0x00000018ff2c7819 */ /* 0x000fe2000001163c */
[----:B------:R-:W2:Y:S01]  /*2390*/  MUFU.EX2 R185, R185 ;  /* 0x000000b900b97308 */ /* 0x000ea20000000800 */
[----:B------:R-:W-:Y:S01]  /*23a0*/  LOP3.LUT R46, R59, 0xff, RZ, 0xc0, !PT ;  /* 0x000000ff3b2e7812 */ /* 0x000fe200078ec0ff */
[--C-:B------:R-:W-:Y:S01]  /*23b0*/  FFMA.FTZ R164, R17, c[0x0][0x23c], -R207.reuse ;  /* 0x00008f0011a47a23 */ /* 0x100fe200000108cf */
[----:B------:R-:W-:Y:S01]  /*23c0*/  LOP3.LUT R49, R60, 0xffff, RZ, 0xc0, !PT ;  /* 0x0000ffff3c317812 */ /* 0x000fe200078ec0ff */
[--C-:B------:R-:W-:Y:S01]  /*23d0*/  FFMA.FTZ R174, R16, c[0x0][0x23c], -R207.reuse ;  /* 0x00008f0010ae7a23 */ /* 0x100fe200000108cf */
[----:B------:R-:W-:Y:S01]  /*23e0*/  LOP3.LUT R57, R64, 0xffff, RZ, 0xc0, !PT ;  /* 0x0000ffff40397812 */ /* 0x000fe200078ec0ff */
[--C-:B------:R-:W-:Y:S01]  /*23f0*/  FFMA.FTZ R178, R32, c[0x0][0x23c], -R207.reuse ;  /* 0x00008f0020b27a23 */ /* 0x100fe200000108cf */
[----:B------:R-:W-:Y:S01]  /*2400*/  FMNMX.FTZ R167, R10, R167, !PT ;  /* 0x000000a70aa77209 */ /* 0x000fe20007810000 */
[----:B------:R-:W3:Y:S01]  /*2410*/  MUFU.EX2 R183, R183 ;  /* 0x000000b700b77308 */ /* 0x000ee20000000800 */
[----:B------:R-:W-:Y:S01]  /*2420*/  PRMT R44, R46, 0x5410, R44 ;  /* 0x000054102e2c7816 */ /* 0x000fe2000000002c */
[----:B------:R-:W-:Y:S01]  /*2430*/  FFMA.FTZ R177, R33, c[0x0][0x23c], -R207 ;  /* 0x00008f0021b17a23 */ /* 0x000fe200000108cf */
[----:B------:R-:W-:Y:S01]  /*2440*/  LOP3.LUT R45, R60, 0xff, RZ, 0xc0, !PT ;  /* 0x000000ff3c2d7812 */ /* 0x000fe200078ec0ff */
[--C-:B------:R-:W-:Y:S01]  /*2450*/  FFMA.FTZ R176, R34, c[0x0][0x23c], -R206.reuse ;  /* 0x00008f0022b07a23 */ /* 0x100fe200000108ce */
[----:B------:R-:W-:Y:S01]  /*2460*/  SHF.R.U32.HI R49, RZ, 0x8, R49 ;  /* 0x00000008ff317819 */ /* 0x000fe20000011631 */
[--C-:B------:R-:W-:Y:S01]  /*2470*/  HSET2.LE.AND R44, R44, R194.reuse, PT ;  /* 0x000000c22c2c7233 */ /* 0x100fe20003803000 */
[----:B------:R-:W-:Y:S01]  /*2480*/  LOP3.LUT R130, R64, 0xff, RZ, 0xc0, !PT ;  /* 0x000000ff40827812 */ /* 0x000fe200078ec0ff */
[----:B------:R-:W-:Y:S01]  /*2490*/  MUFU.EX2 R181, R181 ;  /* 0x000000b500b57308 */ /* 0x000fe20000000800 */
[----:B------:R-:W-:Y:S01]  /*24a0*/  SHF.R.U32.HI R57, RZ, 0x8, R57 ;  /* 0x00000008ff397819 */ /* 0x000fe20000011639 */
[--C-:B------:R-:W-:Y:S01]  /*24b0*/  FFMA.FTZ R175, R35, c[0x0][0x23c], -R206.reuse ;  /* 0x00008f0023af7a23 */ /* 0x100fe200000108ce */
[----:B------:R-:W-:Y:S01]  /*24c0*/  FMNMX.FTZ R167, R11, R167, !PT ;  /* 0x000000a70ba77209 */ /* 0x000fe20007810000 */
[----:B------:R-:W-:Y:S01]  /*24d0*/  FFMA.FTZ R18, R18, c[0x0][0x23c], -R206 ;  /* 0x00008f0012127a23 */ /* 0x000fe200000108ce */
[----:B------:R-:W-:Y:S01]  /*24e0*/  SHF.R.U32.HI R48, RZ, 0x10, R64 ;  /* 0x00000010ff307819 */ /* 0x000fe20000011640 */
[----:B------:R-:W-:Y:S01]  /*24f0*/  FFMA.FTZ R41, R41, c[0x0][0x23c], -R207 ;  /* 0x00008f0029297a23 */ /* 0x000fe200000108cf */
[----:B------:R-:W-:Y:S01]  /*2500*/  PRMT R45, R45, 0x5410, R49 ;  /* 0x000054102d2d7816 */ /* 0x000fe20000000031 */
[----:B------:R-:W4:Y:S01]  /*2510*/  MUFU.EX2 R180, R180 ;  /* 0x000000b400b47308 */ /* 0x000f220000000800 */
[----:B------:R-:W-:Y:S01]  /*2520*/  PRMT R130, R130, 0x5410, R57 ;  /* 0x0000541082827816 */ /* 0x000fe20000000039 */
[----:B------:R-:W-:Y:S01]  /*2530*/  FFMA.FTZ R23, R23, c[0x0][0x23c], -R206 ;  /* 0x00008f0017177a23 */ /* 0x000fe200000108ce */
[----:B--2---:R-:W-:Y:S01]  /*2540*/  F2FP.PACK_AB R129, R185, R186 ;  /* 0x000000bab981723e */ /* 0x004fe200000000ff */
[--C-:B------:R-:W-:Y:S01]  /*2550*/  HSET2.LE.AND R45, R45, R194.reuse, PT ;  /* 0x000000c22d2d7233 */ /* 0x100fe20003803000 */
[----:B------:R-:W-:Y:S01]  /*2560*/  FMNMX.FTZ R167, R38, R167, !PT ;  /* 0x000000a726a77209 */ /* 0x000fe20007810000 */
[----:B------:R-:W-:Y:S01]  /*2570*/  HSET2.LE.AND R130, R130, R194, PT ;  /* 0x000000c282827233 */ /* 0x000fe20003803000 */
[----:B------:R-:W-:Y:S01]  /*2580*/  SHF.R.U32.HI R131, RZ, 0x18, R64 ;  /* 0x00000018ff837819 */ /* 0x000fe20000011640 */
[----:B------:R-:W2:Y:S01]  /*2590*/  MUFU.EX2 R179, R179 ;  /* 0x000000b300b37308 */ /* 0x000ea20000000800 */
[----:B------:R-:W-:Y:S01]  /*25a0*/  LOP3.LUT R48, R48, 0xff, RZ, 0xc0, !PT ;  /* 0x000000ff30307812 */ /* 0x000fe200078ec0ff */
[----:B------:R-:W-:Y:S01]  /*25b0*/  LDSM.16.MT88.4 R64, [R212+0xb000] ;  /* 0x00b00000d440783b */ /* 0x000fe20000004200 */
[----:B------:R-:W-:Y:S01]  /*25c0*/  LOP3.LUT R129, R44, R129, RZ, 0xc0, !PT ;  /* 0x000000812c817212 */ /* 0x000fe200078ec0ff */
[----:B------:R-:W-:Y:S01]  /*25d0*/  FADD.FTZ R185, R186, R185 ;  /* 0x000000b9bab97221 */ /* 0x000fe20000010000 */
[----:B------:R-:W-:-:S02]  /*25e0*/  FMNMX.FTZ R167, R39, R167, !PT ;  /* 0x000000a727a77209 */ /* 0x000fc40007810000 */
[----:B---3--:R-:W-:Y:S01]  /*25f0*/  F2FP.PACK_AB R128, R183, R184 ;  /* 0x000000b8b780723e */ /* 0x008fe200000000ff */
[----:B------:R-:W3:Y:S01]  /*2600*/  MUFU.EX2 R182, R182 ;  /* 0x000000b600b67308 */ /* 0x000ee20000000800 */
[----:B------:R-:W-:Y:S01]  /*2610*/  LOP3.LUT R44, R61, UR5, R58, 0x96, !PT ;  /* 0x000000053d2c7c12 */ /* 0x000fe2000f8e963a */
[----:B------:R-:W-:Y:S01]  /*2620*/  FADD.FTZ R183, R184, R183 ;  /* 0x000000b7b8b77221 */ /* 0x000fe20000010000 */
[----:B------:R-:W-:Y:S01]  /*2630*/  PRMT R131, R48, 0x5410, R131 ;  /* 0x0000541030837816 */ /* 0x000fe20000000083 */
[----:B------:R-:W-:Y:S01]  /*2640*/  LDSM.16.MT88.4 R60, [R213+0x9400] ;  /* 0x00940000d53c783b */ /* 0x000fe20000004200 */
[----:B----4-:R-:W-:Y:S01]  /*2650*/  F2FP.PACK_AB R0, R180, R181 ;  /* 0x000000b5b400723e */ /* 0x010fe200000000ff */
[----:B------:R-:W-:Y:S01]  /*2660*/  FADD.FTZ R183, R181, R183 ;  /* 0x000000b7b5b77221 */ /* 0x000fe20000010000 */
[----:B------:R-:W-:Y:S01]  /*2670*/  FMNMX.FTZ R167, R6, R167, !PT ;  /* 0x000000a706a77209 */ /* 0x000fe20007810000 */
[----:B------:R-:W-:Y:S01]  /*2680*/  HSET2.LE.AND R131, R131, R194, PT ;  /* 0x000000c283837233 */ /* 0x000fe20003803000 */
[----:B------:R-:W-:Y:S01]  /*2690*/  LOP3.LUT R128, R45, R128, RZ, 0xc0, !PT ;  /* 0x000000802d807212 */ /* 0x000fe200078ec0ff */
[----:B------:R-:W-:Y:S01]  /*26a0*/  IMAD.WIDE.U32 R44, R44, -0x2daee0ad, RZ ;  /* 0xd2511f532c2c7825 */ /* 0x000fe200078e00ff */
[----:B------:R-:W-:Y:S01]  /*26b0*/  LOP3.LUT R130, R130, R0, RZ, 0xc0, !PT ;  /* 0x0000000082827212 */ /* 0x000fe200078ec0ff */
[----:B------:R-:W-:Y:S01]  /*26c0*/  MUFU.EX2 R174, R174 ;  /* 0x000000ae00ae7308 */ /* 0x000fe20000000800 */
[----:B-1----:R-:W-:Y:S01]  /*26d0*/  FMNMX.FTZ R168, R2, R168, !PT ;  /* 0x000000a802a87209 */ /* 0x002fe20007810000 */
[----:B------:R-:W-:Y:S01]  /*26e0*/  LDSM.16.MT88.4 R48, [R212+0x9400] ;  /* 0x00940000d430783b */ /* 0x000fe20000004200 */
[----:B------:R-:W-:Y:S01]  /*26f0*/  FMNMX.FTZ R167, R7, R167, !PT ;  /* 0x000000a707a77209 */ /* 0x000fe20007810000 */
[----:B--2---:R-:W-:Y:S01]  /*2700*/  FADD.FTZ R185, R179, R185 ;  /* 0x000000b9b3b97221 */ /* 0x004fe20000010000 */
[----:B---3--:R-:W-:Y:S01]  /*2710*/  F2FP.PACK_AB R0, R182, R179 ;  /* 0x000000b3b600723e */ /* 0x008fe200000000ff */
[----:B------:R-:W-:Y:S01]  /*2720*/  FADD.FTZ R183, R180, R183 ;  /* 0x000000b7b4b77221 */ /* 0x000fe20000010000 */
[----:B------:R-:W-:Y:S01]  /*2730*/  LOP3.LUT R17, R45, UR14, R56, 0x96, !PT ;  /* 0x0000000e2d117c12 */ /* 0x000fe2000f8e9638 */
[----:B------:R-:W1:Y:S01]  /*2740*/  MUFU.EX2 R164, R164 ;  /* 0x000000a400a47308 */ /* 0x000e620000000800 */
[----:B------:R-:W-:Y:S01]  /*2750*/  LOP3.LUT R131, R131, R0, RZ, 0xc0, !PT ;  /* 0x0000000083837212 */ /* 0x000fe200078ec0ff */
[----:B------:R-:W2:Y:S01]  /*2760*/  SHFL.BFLY PT, R56, R168, 0x1, 0x1f ;  /* 0x0c201f00a8387f89 */ /* 0x000ea200000e0000 */
[----:B------:R-:W-:Y:S01]  /*2770*/  LOP3.LUT R210, R227, R170, RZ, 0x3c, !PT ;  /* 0x000000aae3d27212 */ /* 0x000fe200078e3cff */
[----:B------:R-:W-:Y:S01]  /*2780*/  FADD.FTZ R185, R182, R185 ;  /* 0x000000b9b6b97221 */ /* 0x000fe20000010000 */
[----:B------:R-:W-:Y:S01]  /*2790*/  LOP3.LUT R133, R135, UR13, R226, 0x96, !PT ;  /* 0x0000000d87857c12 */ /* 0x000fe2000f8e96e2 */
[----:B------:R-:W3:Y:S01]  /*27a0*/  SHFL.BFLY PT, R0, R167, 0x2, 0x1f ;  /* 0x0c401f00a7007f89 */ /* 0x000ee200000e0000 */
[--C-:B------:R-:W-:Y:S01]  /*27b0*/  SHF.R.U32.HI R71, RZ, 0x10, R44.reuse ;  /* 0x00000010ff477819 */ /* 0x100fe2000001162c */
[----:B------:R-:W-:Y:S01]  /*27c0*/  IMAD.WIDE.U32 R210, R210, -0x2daee0ad, RZ ;  /* 0xd2511f53d2d27825 */ /* 0x000fe200078e00ff */
[----:B------:R-:W-:Y:S01]  /*27d0*/  LOP3.LUT R32, R44, 0xffff, RZ, 0xc0, !PT ;  /* 0x0000ffff2c207812 */ /* 0x000fe200078ec0ff */
[----:B------:R-:W-:Y:S01]  /*27e0*/  MUFU.EX2 R178, R178 ;  /* 0x000000b200b27308 */ /* 0x000fe20000000800 */
[----:B------:R-:W-:Y:S01]  /*27f0*/  SHF.R.U32.HI R16, RZ, 0x18, R44 ;  /* 0x00000018ff107819 */ /* 0x000fe2000001162c */
[----:B------:R-:W-:Y:S01]  /*2800*/  IMAD.WIDE.U32 R136, R133, -0x2daee0ad, RZ ;  /* 0xd2511f5385887825 */ /* 0x000fe200078e00ff */
[----:B------:R-:W-:Y:S01]  /*2810*/  LOP3.LUT R208, R211, UR12, R234, 0x96, !PT ;  /* 0x0000000cd3d07c12 */ /* 0x000fe2000f8e96ea */
[----:B------:R-:W-:Y:S01]  /*2820*/  HMMA.16816.F32 R156, R128, R148, RZ ;  /* 0x00000094809c723c */ /* 0x000fe200000018ff */
[----:B------:R-:W-:-:S02]  /*2830*/  LOP3.LUT R71, R71, 0xff, RZ, 0xc0, !PT ;  /* 0x000000ff47477812 */ /* 0x000fc400078ec0ff */
[----:B------:R-:W-:Y:S01]  /*2840*/  LOP3.LUT R133, R137, UR10, R210, 0x96, !PT ;  /* 0x0000000a89857c12 */ /* 0x000fe2000f8e96d2 */
[----:B------:R-:W-:Y:S01]  /*2850*/  IMAD.WIDE.U32 R208, R208, -0x326172a9, RZ ;  /* 0xcd9e8d57d0d07825 */ /* 0x000fe200078e00ff */
[----:B------:R-:W-:Y:S01]  /*2860*/  MUFU.EX2 R177, R177 ;  /* 0x000000b100b17308 */ /* 0x000fe20000000800 */
[----:B------:R-:W-:Y:S02]  /*2870*/  LOP3.LUT R70, R44, 0xff, RZ, 0xc0, !PT ;  /* 0x000000ff2c467812 */ /* 0x000fe400078ec0ff */
[----:B------:R-:W-:Y:S01]  /*2880*/  SHF.R.U32.HI R32, RZ, 0x8, R32 ;  /* 0x00000008ff207819 */ /* 0x000fe20000011620 */
[----:B------:R-:W-:Y:S01]  /*2890*/  LDSM.16.MT88.4 R44, [R213+0xa400] ;  /* 0x00a40000d52c783b */ /* 0x000fe20000004200 */
[----:B------:R-:W-:Y:S01]  /*28a0*/  LOP3.LUT R134, R209, UR11, R134, 0x96, !PT ;  /* 0x0000000bd1867c12 */ /* 0x000fe2000f8e9686 */
[----:B------:R-:W-:Y:S01]  /*28b0*/  HMMA.16816.F32 R72, R128, R80, RZ ;  /* 0x000000508048723c */ /* 0x000fe200000018ff */
[----:B--2---:R-:W-:Y:S01]  /*28c0*/  FMNMX.FTZ R168, R168, R56, !PT ;  /* 0x00000038a8a87209 */ /* 0x004fe20007810000 */
[----:B------:R-:W-:Y:S01]  /*28d0*/  MUFU.EX2 R176, R176 ;  /* 0x000000b000b07308 */ /* 0x000fe20000000800 */
[----:B------:R-:W-:Y:S01]  /*28e0*/  PRMT R71, R71, 0x5410, R16 ;  /* 0x0000541047477816 */ /* 0x000fe20000000010 */
[----:B------:R-:W-:Y:S01]  /*28f0*/  IMAD.WIDE.U32 R134, R134, -0x2daee0ad, RZ ;  /* 0xd2511f5386867825 */ /* 0x000fe200078e00ff */
[----:B---3--:R-:W-:-:S02]  /*2900*/  FMNMX.FTZ R167, R167, R0, !PT ;  /* 0x00000000a7a77209 */ /* 0x008fc40007810000 */
[C---:B------:R-:W-:Y:S01]  /*2910*/  FSETP.NEU.FTZ.AND P1, PT, R168.reuse, -INF , PT ;  /* 0xff800000a800780b */ /* 0x040fe20003f3d000 */
[----:B------:R-:W-:Y:S01]  /*2920*/  FMUL.FTZ R203, R168, c[0x0][0x23c] ;  /* 0x00008f00a8cb7a20 */ /* 0x000fe20000410000 */
[----:B------:R-:W-:Y:S01]  /*2930*/  LOP3.LUT R16, R17, 0xffff, RZ, 0xc0, !PT ;  /* 0x0000ffff11107812 */ /* 0x000fe200078ec0ff */
[----:B------:R-:W2:Y:S01]  /*2940*/  SHFL.BFLY PT, R132, R167, 0x1, 0x1f ;  /* 0x0c201f00a7847f89 */ /* 0x000ea200000e0000 */
[----:B------:R-:W-:Y:S01]  /*2950*/  FFMA.FTZ R0, R19, c[0x0][0x23c], -R206 ;  /* 0x00008f0013007a23 */ /* 0x000fe200000108ce */
[----:B------:R-:W-:Y:S01]  /*2960*/  MUFU.EX2 R2, R18 ;  /* 0x0000001200027308 */ /* 0x000fe20000000800 */
[----:B------:R-:W-:Y:S01]  /*2970*/  FSEL R203, R203, RZ, P1 ;  /* 0x000000ffcbcb7208 */ /* 0x000fe20000800000 */
[--C-:B------:R-:W-:Y:S01]  /*2980*/  HSET2.LE.AND R71, R71, R194.reuse, PT ;  /* 0x000000c247477233 */ /* 0x100fe20003803000 */
[----:B------:R-:W-:Y:S01]  /*2990*/  SHF.R.U32.HI R69, RZ, 0x10, R17 ;  /* 0x00000010ff457819 */ /* 0x000fe20000011611 */
[C---:B------:R-:W-:Y:S01]  /*29a0*/  HMMA.16816.F32 R88, R128.reuse, R96, RZ ;  /* 0x000000608058723c */ /* 0x040fe200000018ff */
[----:B------:R-:W-:Y:S01]  /*29b0*/  PRMT R70, R70, 0x5410, R32 ;  /* 0x0000541046467816 */ /* 0x000fe20000000020 */
[--C-:B------:R-:W-:Y:S01]  /*29c0*/  FFMA.FTZ R187, R100, c[0x0][0x23c], -R203.reuse ;  /* 0x00008f0064bb7a23 */ /* 0x100fe200000108cb */
[----:B------:R-:W-:Y:S01]  /*29d0*/  LOP3.LUT R100, R135, UR8, R136, 0x96, !PT ;  /* 0x0000000887647c12 */ /* 0x000fe2000f8e9688 */
[----:B------:R-:W3:Y:S01]  /*29e0*/  MUFU.EX2 R0, R0 ;  /* 0x0000000000007308 */ /* 0x000ee20000000800 */
[----:B------:R-:W-:Y:S01]  /*29f0*/  FFMA.FTZ R188, R101, c[0x0][0x23c], -R203 ;  /* 0x00008f0065bc7a23 */ /* 0x000fe200000108cb */
[----:B------:R-:W-:Y:S01]  /*2a00*/  LOP3.LUT R68, R17, 0xff, RZ, 0xc0, !PT ;  /* 0x000000ff11447812 */ /* 0x000fe200078ec0ff */
[----:B------:R-:W-:Y:S01]  /*2a10*/  IMAD.WIDE.U32 R136, R133, -0x326172a9, RZ ;  /* 0xcd9e8d5785887825 */ /* 0x000fe200078e00ff */
[----:B------:R-:W-:Y:S01]  /*2a20*/  SHF.R.U32.HI R16, RZ, 0x8, R16 ;  /* 0x00000008ff107819 */ /* 0x000fe20000011610 */
[--C-:B------:R-:W-:Y:S01]  /*2a30*/  HSET2.LE.AND R70, R70, R194.reuse, PT ;  /* 0x000000c246467233 */ /* 0x100fe20003803000 */
[----:B------:R-:W-:Y:S01]  /*2a40*/  SHF.R.U32.HI R17, RZ, 0x18, R17 ;  /* 0x00000018ff117819 */ /* 0x000fe20000011611 */
[----:B------:R-:W-:Y:S01]  /*2a50*/  IMAD.WIDE.U32 R100, R100, -0x326172a9, RZ ;  /* 0xcd9e8d5764647825 */ /* 0x000fe200078e00ff */
[----:B------:R-:W4:Y:S01]  /*2a60*/  MUFU.EX2 R175, R175 ;  /* 0x000000af00af7308 */ /* 0x000f220000000800 */
[----:B------:R-:W-:Y:S01]  /*2a70*/  LOP3.LUT R133, R137, UR9, R208, 0x96, !PT ;  /* 0x0000000989857c12 */ /* 0x000fe2000f8e96d0 */
[----:B------:R-:W5:Y:S01]  /*2a80*/  LDSM.16.MT88.4 R32, [R212+0xa400] ;  /* 0x00a40000d420783b */ /* 0x000f620000004200 */
[----:B------:R-:W-:Y:S01]  /*2a90*/  LOP3.LUT R69, R69, 0xff, RZ, 0xc0, !PT ;  /* 0x000000ff45457812 */ /* 0x000fe200078ec0ff */
[----:B------:R-:W-:Y:S01]  /*2aa0*/  FFMA.FTZ R189, R84, c[0x0][0x23c], -R203 ;  /* 0x00008f0054bd7a23 */ /* 0x000fe200000108cb */
[----:B------:R-:W-:Y:S01]  /*2ab0*/  LOP3.LUT R136, R101, UR7, R136, 0x96, !PT ;  /* 0x0000000765887c12 */ /* 0x000fe2000f8e9688 */
[----:B------:R-:W-:Y:S01]  /*2ac0*/  IMAD.WIDE.U32 R138, R133, -0x2daee0ad, RZ ;  /* 0xd2511f53858a7825 */ /* 0x000fe200078e00ff */
[----:B------:R-:W-:Y:S01]  /*2ad0*/  PRMT R68, R68, 0x5410, R16 ;  /* 0x0000541044447816 */ /* 0x000fe20000000010 */
[----:B------:R-:W-:Y:S01]  /*2ae0*/  MUFU.EX2 R187, R187 ;  /* 0x000000bb00bb7308 */ /* 0x000fe20000000800 */
[----:B--2---:R-:W-:Y:S01]  /*2af0*/  FMNMX.FTZ R167, R167, R132, !PT ;  /* 0x00000084a7a77209 */ /* 0x004fe20007810000 */
[----:B------:R-:W-:Y:S01]  /*2b00*/  IMAD.WIDE.U32 R136, R136, -0x2daee0ad, RZ ;  /* 0xd2511f5388887825 */ /* 0x000fe200078e00ff */
[----:B-1----:R-:W-:Y:S01]  /*2b10*/  F2FP.PACK_AB R16, R164, R174 ;  /* 0x000000aea410723e */ /* 0x002fe200000000ff */
[--C-:B------:R-:W-:Y:S01]  /*2b20*/  HSET2.LE.AND R68, R68, R194.reuse, PT ;  /* 0x000000c244447233 */ /* 0x100fe20003803000 */
[----:B------:R-:W-:Y:S01]  /*2b30*/  PRMT R69, R69, 0x5410, R17 ;  /* 0x0000541045457816 */ /* 0x000fe20000000011 */
[----:B------:R-:W-:Y:S01]  /*2b40*/  FMUL.FTZ R205, R167, c[0x0][0x23c] ;  /* 0x00008f00a7cd7a20 */ /* 0x000fe20000410000 */
[----:B------:R-:W-:Y:S01]  /*2b50*/  LOP3.LUT R70, R70, R16, RZ, 0xc0, !PT ;  /* 0x0000001046467212 */ /* 0x000fe200078ec0ff */
[--C-:B------:R-:W-:Y:S01]  /*2b60*/  FFMA.FTZ R190, R85, c[0x0][0x23c], -R203.reuse ;  /* 0x00008f0055be7a23 */ /* 0x100fe200000108cb */
[----:B---3--:R-:W-:Y:S01]  /*2b70*/  F2FP.PACK_AB R17, R0, R2 ;  /* 0x000000020011723e */ /* 0x008fe200000000ff */
[--C-:B------:R-:W-:Y:S01]  /*2b80*/  HSET2.LE.AND R69, R69, R194.reuse, PT ;  /* 0x000000c245457233 */ /* 0x100fe20003803000 */
[----:B------:R-:W-:Y:S01]  /*2b90*/  F2FP.PACK_AB R16, R177, R178 ;  /* 0x000000b2b110723e */ /* 0x000fe200000000ff */
[----:B------:R-:W-:Y:S01]  /*2ba0*/  MUFU.EX2 R188, R188 ;  /* 0x000000bc00bc7308 */ /* 0x000fe20000000800 */
[----:B----4-:R-:W-:Y:S01]  /*2bb0*/  F2FP.PACK_AB R57, R175, R176 ;  /* 0x000000b0af39723e */ /* 0x010fe200000000ff */
[C---:B------:R-:W-:Y:S01]  /*2bc0*/  HMMA.16816.F32 R104, R128.reuse, R108, RZ ;  /* 0x0000006c8068723c */ /* 0x040fe200000018ff */
[----:B------:R-:W-:Y:S01]  /*2bd0*/  FSETP.NEU.FTZ.AND P1, PT, R167, -INF , PT ;  /* 0xff800000a700780b */ /* 0x000fe20003f3d000 */
[--C-:B------:R-:W-:Y:S01]  /*2be0*/  FFMA.FTZ R196, R12, c[0x0][0x23c], -R203.reuse ;  /* 0x00008f000cc47a23 */ /* 0x100fe200000108cb */
[----:B------:R-:W-:Y:S01]  /*2bf0*/  LOP3.LUT R84, R137, UR4, R138, 0x96, !PT ;  /* 0x0000000489547c12 */ /* 0x000fe2000f8e968a */
[----:B------:R-:W-:Y:S01]  /*2c00*/  FFMA.FTZ R199, R13, c[0x0][0x23c], -R203 ;  /* 0x00008f000dc77a23 */ /* 0x000fe200000108cb */
[----:B------:R-:W-:Y:S01]  /*2c10*/  FSEL R205, R205, RZ, P1 ;  /* 0x000000ffcdcd7208 */ /* 0x000fe20000800000 */
[----:B------:R-:W-:Y:S01]  /*2c20*/  MUFU.EX2 R189, R189 ;  /* 0x000000bd00bd7308 */ /* 0x000fe20000000800 */
[----:B------:R-:W-:Y:S01]  /*2c30*/  LOP3.LUT R71, R71, R17, RZ, 0xc0, !PT ;  /* 0x0000001147477212 */ /* 0x000fe200078ec0ff */
[----:B------:R-:W-:Y:S01]  /*2c40*/  IMAD.WIDE.U32 R132, R84, -0x326172a9, RZ ;  /* 0xcd9e8d5754847825 */ /* 0x000fe200078e00ff */
[----:B------:R-:W-:Y:S01]  /*2c50*/  LOP3.LUT R68, R68, R16, RZ, 0xc0, !PT ;  /* 0x0000001044447212 */ /* 0x000fe200078ec0ff */
[C---:B------:R-:W-:Y:S01]  /*2c60*/  HMMA.16816.F32 R140, R128.reuse, R120, RZ ;  /* 0x00000078808c723c */ /* 0x040fe200000018ff */
[----:B------:R-:W-:Y:S01]  /*2c70*/  LOP3.LUT R69, R69, R57, RZ, 0xc0, !PT ;  /* 0x0000003945457212 */ /* 0x000fe200078ec0ff */
[----:B------:R-:W1:Y:S01]  /*2c80*/  LDSM.16.MT88.4 R16, [R213+0xb400] ;  /* 0x00b40000d510783b */ /* 0x000e620000004200 */
[----:B------:R-:W-:Y:S01]  /*2c90*/  LOP3.LUT R138, R139, UR6, R134, 0x96, !PT ;  /* 0x000000068b8a7c12 */ /* 0x000fe2000f8e9686 */
[--C-:B------:R-:W-:Y:S01]  /*2ca0*/  FFMA.FTZ R193, R86, c[0x0][0x23c], -R205.reuse ;  /* 0x00008f0056c17a23 */ /* 0x100fe200000108cd */
[----:B------:R-:W-:Y:S01]  /*2cb0*/  LOP3.LUT R86, R132, 0xffff, RZ, 0xc0, !PT ;  /* 0x0000ffff84567812 */ /* 0x000fe200078ec0ff */
[----:B------:R-:W2:Y:S01]  /*2cc0*/  LDSM.16.MT88.4 R56, [R212+0xb400] ;  /* 0x00b40000d438783b */ /* 0x000ea20000004200 */
[--C-:B------:R-:W-:Y:S01]  /*2cd0*/  FFMA.FTZ R191, R102, c[0x0][0x23c], -R205.reuse ;  /* 0x00008f0066bf7a23 */ /* 0x100fe200000108cd */
[----:B------:R-:W-:Y:S01]  /*2ce0*/  LOP3.LUT R84, R132, 0xff, RZ, 0xc0, !PT ;  /* 0x000000ff84547812 */ /* 0x000fe200078ec0ff */
[----:B------:R-:W-:Y:S01]  /*2cf0*/  IMAD.WIDE.U32 R138, R138, -0x326172a9, RZ ;  /* 0xcd9e8d578a8a7825 */ /* 0x000fe200078e00ff */
[----:B------:R-:W-:Y:S01]  /*2d00*/  SHF.R.U32.HI R86, RZ, 0x8, R86 ;  /* 0x00000008ff567819 */ /* 0x000fe20000011656 */
[----:B------:R-:W3:Y:S01]  /*2d10*/  MUFU.EX2 R190, R190 ;  /* 0x000000be00be7308 */ /* 0x000ee20000000800 */
[C---:B------:R-:W-:Y:S01]  /*2d20*/  HMMA.16816.F32 R124, R128.reuse, R64, RZ ;  /* 0x00000040807c723c */ /* 0x040fe200000018ff */
[--C-:B------:R-:W-:Y:S01]  /*2d30*/  FFMA.FTZ R192, R87, c[0x0][0x23c], -R205.reuse ;  /* 0x00008f0057c07a23 */ /* 0x100fe200000108cd */
[----:B------:R-:W-:Y:S01]  /*2d40*/  SHF.R.U32.HI R87, RZ, 0x10, R132 ;  /* 0x00000010ff577819 */ /* 0x000fe20000011684 */
[----:B------:R-:W-:Y:S01]  /*2d50*/  FFMA.FTZ R195, R103, c[0x0][0x23c], -R205 ;  /* 0x00008f0067c37a23 */ /* 0x000fe200000108cd */
[----:B------:R-:W-:Y:S01]  /*2d60*/  LOP3.LUT R101, R133, UR15, R138, 0x96, !PT ;  /* 0x0000000f85657c12 */ /* 0x000fe2000f8e968a */
[--C-:B------:R-:W-:Y:S01]  /*2d70*/  FFMA.FTZ R198, R112, c[0x0][0x23c], -R203.reuse ;  /* 0x00008f0070c67a23 */ /* 0x100fe200000108cb */
[----:B------:R-:W-:Y:S01]  /*2d80*/  PRMT R84, R84, 0x5410, R86 ;  /* 0x0000541054547816 */ /* 0x000fe20000000056 */
[----:B------:R-:W-:Y:S01]  /*2d90*/  MUFU.EX2 R191, R191 ;  /* 0x000000bf00bf7308 */ /* 0x000fe20000000800 */
[----:B------:R-:W-:Y:S01]  /*2da0*/  LOP3.LUT R86, R87, 0xff, RZ, 0xc0, !PT ;  /* 0x000000ff57567812 */ /* 0x000fe200078ec0ff */
[C---:B------:R-:W-:Y:S01]  /*2db0*/  HMMA.16816.F32 R152, R128.reuse, R150, RZ ;  /* 0x000000968098723c */ /* 0x040fe200000018ff */
[----:B------:R-:W-:Y:S01]  /*2dc0*/  LOP3.LUT R103, R101, 0xffff, RZ, 0xc0, !PT ;  /* 0x0000ffff65677812 */ /* 0x000fe200078ec0ff */
[----:B------:R-:W-:Y:S01]  /*2dd0*/  FFMA.FTZ R197, R113, c[0x0][0x23c], -R203 ;  /* 0x00008f0071c57a23 */ /* 0x000fe200000108cb */
[--C-:B------:R-:W-:Y:S01]  /*2de0*/  SHF.R.U32.HI R87, RZ, 0x10, R101.reuse ;  /* 0x00000010ff577819 */ /* 0x100fe20000011665 */
[----:B------:R-:W-:Y:S01]  /*2df0*/  HSET2.LE.AND R84, R84, R194, PT ;  /* 0x000000c254547233 */ /* 0x000fe20003803000 */
[----:B------:R-:W-:Y:S01]  /*2e00*/  LOP3.LUT R236, R139, UR5, R100, 0x96, !PT ;  /* 0x000000058bec7c12 */ /* 0x000fe2000f8e9664 */
[----:B------:R-:W-:Y:S01]  /*2e10*/  MUFU.EX2 R193, R193 ;  /* 0x000000c100c17308 */ /* 0x000fe20000000800 */
[----:B------:R-:W-:Y:S01]  /*2e20*/  LOP3.LUT R102, R101, 0xff, RZ, 0xc0, !PT ;  /* 0x000000ff65667812 */ /* 0x000fe200078ec0ff */
[----:B------:R-:W-:Y:S01]  /*2e30*/  HMMA.16816.F32 R76, R128, R82, RZ ;  /* 0x00000052804c723c */ /* 0x000fe200000018ff */
[----:B------:R-:W-:Y:S01]  /*2e40*/  SHF.R.U32.HI R85, RZ, 0x18, R132 ;  /* 0x00000018ff557819 */ /* 0x000fe20000011684 */
[----:B------:R-:W-:Y:S01]  /*2e50*/  IMAD.WIDE.U32 R236, R236, -0x2daee0ad, RZ ;  /* 0xd2511f53ecec7825 */ /* 0x000fe200078e00ff */
[----:B------:R-:W-:-:S02]  /*2e60*/  SHF.R.U32.HI R101, RZ, 0x18, R101 ;  /* 0x00000018ff657819 */ /* 0x000fc40000011665 */
[----:B------:R-:W-:Y:S01]  /*2e70*/  SHF.R.U32.HI R103, RZ, 0x8, R103 ;  /* 0x00000008ff677819 */ /* 0x000fe20000011667 */
[----:B------:R-:W4:Y:S01]  /*2e80*/  MUFU.EX2 R192, R192 ;  /* 0x000000c000c07308 */ /* 0x000f220000000800 */
[----:B------:R-:W-:Y:S01]  /*2e90*/  LOP3.LUT R87, R87, 0xff, RZ, 0xc0, !PT ;  /* 0x000000ff57577812 */ /* 0x000fe200078ec0ff */
[C---:B------:R-:W-:Y:S01]  /*2ea0*/  HMMA.16816.F32 R92, R128.reuse, R98, RZ ;  /* 0x00000062805c723c */ /* 0x040fe200000018ff */
[----:B------:R-:W-:Y:S01]  /*2eb0*/  PRMT R85, R86, 0x5410, R85 ;  /* 0x0000541056557816 */ /* 0x000fe20000000055 */
[----:B------:R-:W-:Y:S01]  /*2ec0*/  FFMA.FTZ R200, R14, c[0x0][0x23c], -R205 ;  /* 0x00008f000ec87a23 */ /* 0x000fe200000108cd */
[----:B------:R-:W-:Y:S01]  /*2ed0*/  PRMT R102, R102, 0x5410, R103 ;  /* 0x0000541066667816 */ /* 0x000fe20000000067 */
[----:B------:R-:W-:Y:S01]  /*2ee0*/  FFMA.FTZ R202, R15, c[0x0][0x23c], -R205 ;  /* 0x00008f000fca7a23 */ /* 0x000fe200000108cd */
[----:B------:R-:W-:Y:S01]  /*2ef0*/  PRMT R87, R87, 0x5410, R101 ;  /* 0x0000541057577816 */ /* 0x000fe20000000065 */
[----:B------:R-:W1:Y:S01]  /*2f00*/  MUFU.EX2 R195, R195 ;  /* 0x000000c300c37308 */ /* 0x000e620000000800 */
[----:B------:R-:W-:Y:S01]  /*2f10*/  LOP3.LUT R112, R236, 0xffff, RZ, 0xc0, !PT ;  /* 0x0000ffffec707812 */ /* 0x000fe200078ec0ff */
[C---:B------:R-:W-:Y:S01]  /*2f20*/  HMMA.16816.F32 R144, R128.reuse, R110, RZ ;  /* 0x0000006e8090723c */ /* 0x040fe200000018ff */
[----:B------:R-:W-:Y:S01]  /*2f30*/  LOP3.LUT R138, R237, UR14, R136, 0x96, !PT ;  /* 0x0000000eed8a7c12 */ /* 0x000fe2000f8e9688 */
[--C-:B------:R-:W-:Y:S01]  /*2f40*/  HSET2.LE.AND R85, R85, R194.reuse, PT ;  /* 0x000000c255557233 */ /* 0x100fe20003803000 */
[----:B---3--:R-:W-:Y:S01]  /*2f50*/  F2FP.PACK_AB R134, R190, R189 ;  /* 0x000000bdbe86723e */ /* 0x008fe200000000ff */
[--C-:B------:R-:W-:Y:S01]  /*2f60*/  HSET2.LE.AND R102, R102, R194.reuse, PT ;  /* 0x000000c266667233 */ /* 0x100fe20003803000 */
[----:B------:R-:W-:Y:S01]  /*2f70*/  F2FP.PACK_AB R132, R188, R187 ;  /* 0x000000bbbc84723e */ /* 0x000fe200000000ff */
[----:B------:R-:W-:Y:S01]  /*2f80*/  MUFU.EX2 R196, R196 ;  /* 0x000000c400c47308 */ /* 0x000fe20000000800 */
[--C-:B------:R-:W-:Y:S01]  /*2f90*/  HSET2.LE.AND R87, R87, R194.reuse, PT ;  /* 0x000000c257577233 */ /* 0x100fe20003803000 */
[C---:B------:R-:W-:Y:S01]  /*2fa0*/  HMMA.16816.F32 R116, R128.reuse, R122, RZ ;  /* 0x0000007a8074723c */ /* 0x040fe200000018ff */
[----:B----4-:R-:W-:Y:S01]  /*2fb0*/  F2FP.PACK_AB R135, R192, R193 ;  /* 0x000000c1c087723e */ /* 0x010fe200000000ff */
[--C-:B------:R-:W-:Y:S01]  /*2fc0*/  FFMA.FTZ R201, R114, c[0x0][0x23c], -R205.reuse ;  /* 0x00008f0072c97a23 */ /* 0x100fe200000108cd */
[----:B------:R-:W-:Y:S01]  /*2fd0*/  LOP3.LUT R12, R236, 0xff, RZ, 0xc0, !PT ;  /* 0x000000ffec0c7812 */ /* 0x000fe200078ec0ff */
[----:B------:R-:W-:Y:S01]  /*2fe0*/  FFMA.FTZ R204, R115, c[0x0][0x23c], -R205 ;  /* 0x00008f0073cc7a23 */ /* 0x000fe200000108cd */
[----:B------:R-:W-:Y:S01]  /*2ff0*/  SHF.R.U32.HI R112, RZ, 0x8, R112 ;  /* 0x00000008ff707819 */ /* 0x000fe20000011670 */
[----:B------:R-:W3:Y:S01]  /*3000*/  MUFU.EX2 R199, R199 ;  /* 0x000000c700c77308 */ /* 0x000ee20000000800 */
[----:B-1----:R-:W-:Y:S01]  /*3010*/  F2FP.PACK_AB R133, R195, R191 ;  /* 0x000000bfc385723e */ /* 0x002fe200000000ff */
[----:B------:R-:W-:Y:S01]  /*3020*/  HMMA.16816.F32 R128, R128, R66, RZ ;  /* 0x000000428080723c */ /* 0x000fe200000018ff */
[----:B------:R-:W-:Y:S01]  /*3030*/  SHF.R.U32.HI R14, RZ, 0x10, R138 ;  /* 0x00000010ff0e7819 */ /* 0x000fe2000001168a */
[--C-:B------:R-:W-:Y:S01]  /*3040*/  FFMA.FTZ R52, R52, c[0x0][0x23c], -R203.reuse ;  /* 0x00008f0034347a23 */ /* 0x100fe200000108cb */
[----:B------:R-:W-:Y:S01]  /*3050*/  LOP3.LUT R137, R138, 0xffff, RZ, 0xc0, !PT ;  /* 0x0000ffff8a897812 */ /* 0x000fe200078ec0ff */
[----:B------:R-:W-:Y:S01]  /*3060*/  FFMA.FTZ R53, R53, c[0x0][0x23c], -R203 ;  /* 0x00008f0035357a23 */ /* 0x000fe200000108cb */
[----:B------:R-:W-:Y:S01]  /*3070*/  LOP3.LUT R134, R84, R134, RZ, 0xc0, !PT ;  /* 0x0000008654867212 */ /* 0x000fe200078ec0ff */
[----:B------:R-:W1:Y:S01]  /*3080*/  MUFU.EX2 R198, R198 ;  /* 0x000000c600c67308 */ /* 0x000e620000000800 */
[----:B------:R-:W-:Y:S01]  /*3090*/  LOP3.LUT R135, R85, R135, RZ, 0xc0, !PT ;  /* 0x0000008755877212 */ /* 0x000fe200078ec0ff */
[C---:B------:R-:W-:Y:S01]  /*30a0*/  HMMA.16816.F32 R156, R68.reuse, R60, R156 ;  /* 0x0000003c449c723c */ /* 0x040fe2000000189c */
[----:B------:R-:W-:Y:S01]  /*30b0*/  LOP3.LUT R132, R102, R132, RZ, 0xc0, !PT ;  /* 0x0000008466847212 */ /* 0x000fe200078ec0ff */
[--C-:B------:R-:W-:Y:S01]  /*30c0*/  FFMA.FTZ R54, R54, c[0x0][0x23c], -R205.reuse ;  /* 0x00008f0036367a23 */ /* 0x100fe200000108cd */
[----:B------:R-:W-:Y:S01]  /*30d0*/  LOP3.LUT R133, R87, R133, RZ, 0xc0, !PT ;  /* 0x0000008557857212 */ /* 0x000fe200078ec0ff */
[----:B------:R-:W-:Y:S01]  /*30e0*/  FFMA.FTZ R55, R55, c[0x0][0x23c], -R205 ;  /* 0x00008f0037377a23 */ /* 0x000fe200000108cd */
[----:B------:R-:W-:Y:S01]  /*30f0*/  PRMT R12, R12, 0x5410, R112 ;  /* 0x000054100c0c7816 */ /* 0x000fe20000000070 */
[----:B------:R-:W4:Y:S01]  /*3100*/  MUFU.EX2 R197, R197 ;  /* 0x000000c500c57308 */ /* 0x000f220000000800 */
[----:B------:R-:W-:Y:S01]  /*3110*/  SHF.R.U32.HI R136, RZ, 0x10, R236 ;  /* 0x00000010ff887819 */ /* 0x000fe200000116ec */
[----:B------:R-:W-:Y:S01]  /*3120*/  HMMA.16816.F32 R72, R68, R48, R72 ;  /* 0x000000304448723c */ /* 0x000fe20000001848 */
[----:B------:R-:W-:Y:S01]  /*3130*/  SHF.R.U32.HI R15, RZ, 0x18, R138 ;  /* 0x00000018ff0f7819 */ /* 0x000fe2000001168a */
[--C-:B------:R-:W-:Y:S01]  /*3140*/  HSET2.LE.AND R12, R12, R194.reuse, PT ;  /* 0x000000c20c0c7233 */ /* 0x100fe20003803000 */
[----:B------:R-:W-:Y:S01]  /*3150*/  LOP3.LUT R14, R14, 0xff, RZ, 0xc0, !PT ;  /* 0x000000ff0e0e7812 */ /* 0x000fe200078ec0ff */
[----:B------:R-:W-:Y:S01]  /*3160*/  FADD.FTZ R187, R187, R188 ;  /* 0x000000bcbbbb7221 */ /* 0x000fe20000010000 */
[----:B------:R-:W-:Y:S01]  /*3170*/  LOP3.LUT R211, R138, 0xff, RZ, 0xc0, !PT ;  /* 0x000000ff8ad37812 */ /* 0x000fe200078ec0ff */
[----:B------:R-:W-:Y:S01]  /*3180*/  MUFU.EX2 R200, R200 ;  /* 0x000000c800c87308 */ /* 0x000fe20000000800 */
[----:B------:R-:W-:Y:S01]  /*3190*/  SHF.R.U32.HI R137, RZ, 0x8, R137 ;  /* 0x00000008ff897819 */ /* 0x000fe20000011689 */
[----:B------:R-:W-:Y:S01]  /*31a0*/  HMMA.16816.F32 R100, R132, R108, RZ ;  /* 0x0000006c8464723c */ /* 0x000fe200000018ff */
[----:B------:R-:W-:Y:S01]  /*31b0*/  SHF.R.U32.HI R13, RZ, 0x18, R236 ;  /* 0x00000018ff0d7819 */ /* 0x000fe200000116ec */
[----:B------:R-:W-:Y:S01]  /*31c0*/  FADD.FTZ R191, R191, R195 ;  /* 0x000000c3bfbf7221 */ /* 0x000fe20000010000 */
[----:B------:R-:W-:Y:S01]  /*31d0*/  LOP3.LUT R136, R136, 0xff, RZ, 0xc0, !PT ;  /* 0x000000ff88887812 */ /* 0x000fe200078ec0ff */
[----:B------:R-:W-:Y:S01]  /*31e0*/  FADD.FTZ R187, R189, R187 ;  /* 0x000000bbbdbb7221 */ /* 0x000fe20000010000 */
[----:B------:R-:W-:Y:S01]  /*31f0*/  PRMT R15, R14, 0x5410, R15 ;  /* 0x000054100e0f7816 */ /* 0x000fe2000000000f */
[----:B------:R-:W-:Y:S01]  /*3200*/  MUFU.EX2 R202, R202 ;  /* 0x000000ca00ca7308 */ /* 0x000fe20000000800 */
[----:B------:R-:W-:Y:S01]  /*3210*/  PRMT R211, R211, 0x5410, R137 ;  /* 0x00005410d3d37816 */ /* 0x000fe20000000089 */
[C---:B------:R-:W-:Y:S01]  /*3220*/  HMMA.16816.F32 R88, R68.reuse, R44, R88 ;  /* 0x0000002c4458723c */ /* 0x040fe20000001858 */
[----:B---3--:R-:W-:Y:S01]  /*3230*/  F2FP.PACK_AB R14, R199, R196 ;  /* 0x000000c4c70e723e */ /* 0x008fe200000000ff */
[----:B------:R-:W-:Y:S01]  /*3240*/  FADD.FTZ R191, R193, R191 ;  /* 0x000000bfc1bf7221 */ /* 0x000fe20000010000 */
[----:B------:R-:W-:Y:S01]  /*3250*/  PRMT R13, R136, 0x5410, R13 ;  /* 0x00005410880d7816 */ /* 0x000fe2000000000d */
[----:B------:R-:W-:Y:S01]  /*3260*/  FADD.FTZ R187, R190, R187 ;  /* 0x000000bbbebb7221 */ /* 0x000fe20000010000 */
[----:B------:R-:W-:Y:S01]  /*3270*/  LOP3.LUT R14, R12, R14, RZ, 0xc0, !PT ;  /* 0x0000000e0c0e7212 */ /* 0x000fe200078ec0ff */
[----:B------:R-:W3:Y:S01]  /*3280*/  MUFU.EX2 R201, R201 ;  /* 0x000000c900c97308 */ /* 0x000ee20000000800 */
[--C-:B------:R-:W-:Y:S01]  /*3290*/  HSET2.LE.AND R12, R211, R194.reuse, PT ;  /* 0x000000c2d30c7233 */ /* 0x100fe20003803000 */
[----:B-----5:R-:W-:Y:S01]  /*32a0*/  HMMA.16816.F32 R104, R68, R32, R104 ;  /* 0x000000204468723c */ /* 0x020fe20000001868 */
[----:B------:R-:W-:Y:S01]  /*32b0*/  HSET2.LE.AND R13, R13, R194, PT ;  /* 0x000000c20d0d7233 */ /* 0x000fe20003803000 */
[----:B------:R-:W-:-:S02]  /*32c0*/  FADD.FTZ R191, R192, R191 ;  /* 0x000000bfc0bf7221 */ /* 0x000fc40000010000 */
[----:B-1----:R-:W-:Y:S02]  /*32d0*/  FADD.FTZ R187, R198, R187 ;  /* 0x000000bbc6bb7221 */ /* 0x002fe40000010000 */
[----:B------:R-:W1:Y:S01]  /*32e0*/  MUFU.EX2 R204, R204 ;  /* 0x000000cc00cc7308 */ /* 0x000e620000000800 */
[----:B------:R-:W-:Y:S01]  /*32f0*/  FADD.FTZ R183, R178, R183 ;  /* 0x000000b7b2b77221 */ /* 0x000fe20000010000 */
[C---:B------:R-:W-:Y:S01]  /*3300*/  HMMA.16816.F32 R140, R68.reuse, R16, R140 ;  /* 0x00000010448c723c */ /* 0x040fe2000000188c */
[----:B------:R-:W-:Y:S02]  /*3310*/  FADD.FTZ R185, R176, R185 ;  /* 0x000000b9b0b97221 */ /* 0x000fe40000010000 */
[----:B----4-:R-:W-:Y:S02]  /*3320*/  FADD.FTZ R187, R197, R187 ;  /* 0x000000bbc5bb7221 */ /* 0x010fe40000010000 */
[----:B------:R-:W-:Y:S01]  /*3330*/  FADD.FTZ R183, R177, R183 ;  /* 0x000000b7b1b77221 */ /* 0x000fe20000010000 */
[----:B------:R-:W4:Y:S01]  /*3340*/  MUFU.EX2 R52, R52 ;  /* 0x0000003400347308 */ /* 0x000f220000000800 */
[----:B---3--:R-:W-:Y:S01]  /*3350*/  FADD.FTZ R191, R201, R191 ;  /* 0x000000bfc9bf7221 */ /* 0x008fe20000010000 */
[----:B--2---:R-:W-:Y:S01]  /*3360*/  HMMA.16816.F32 R124, R68, R56, R124 ;  /* 0x00000038447c723c */ /* 0x004fe2000000187c */
[----:B------:R-:W-:-:S02]  /*3370*/  FADD.FTZ R185, R175, R185 ;  /* 0x000000b9afb97221 */ /* 0x000fc40000010000 */
[--C-:B------:R-:W-:Y:S02]  /*3380*/  FFMA.FTZ R36, R36, c[0x0][0x23c], -R203.reuse ;  /* 0x00008f0024247a23 */ /* 0x100fe400000108cb */
[----:B------:R-:W-:Y:S01]  /*3390*/  FFMA.FTZ R37, R37, c[0x0][0x23c], -R203 ;  /* 0x00008f0025257a23 */ /* 0x000fe200000108cb */
[----:B------:R-:W-:Y:S01]  /*33a0*/  MUFU.EX2 R53, R53 ;  /* 0x0000003500357308 */ /* 0x000fe20000000800 */
[----:B-1----:R-:W-:Y:S01]  /*33b0*/  FADD.FTZ R191, R204, R191 ;  /* 0x000000bfccbf7221 */ /* 0x002fe20000010000 */
[C---:B------:R-:W-:Y:S01]  /*33c0*/  HMMA.16816.F32 R152, R68.reuse, R62, R152 ;  /* 0x0000003e4498723c */ /* 0x040fe20000001898 */
[--C-:B------:R-:W-:Y:S02]  /*33d0*/  FFMA.FTZ R38, R38, c[0x0][0x23c], -R205.reuse ;  /* 0x00008f0026267a23 */ /* 0x100fe400000108cd */
[----:B------:R-:W-:Y:S02]  /*33e0*/  FFMA.FTZ R39, R39, c[0x0][0x23c], -R205 ;  /* 0x00008f0027277a23 */ /* 0x000fe400000108cd */
[----:B------:R-:W-:Y:S01]  /*33f0*/  FADD.FTZ R187, R196, R187 ;  /* 0x000000bbc4bb7221 */ /* 0x000fe20000010000 */
[----:B------:R-:W1:Y:S01]  /*3400*/  MUFU.EX2 R54, R54 ;  /* 0x0000003600367308 */ /* 0x000e620000000800 */
[----:B------:R-:W-:Y:S01]  /*3410*/  FADD.FTZ R191, R200, R191 ;  /* 0x000000bfc8bf7221 */ /* 0x000fe20000010000 */
[----:B------:R-:W-:Y:S01]  /*3420*/  HMMA.16816.F32 R76, R68, R50, R76 ;  /* 0x00000032444c723c */ /* 0x000fe2000000184c */
[----:B------:R-:W-:-:S02]  /*3430*/  FADD.FTZ R183, R174, R183 ;  /* 0x000000b7aeb77221 */ /* 0x000fc40000010000 */
[----:B------:R-:W-:Y:S02]  /*3440*/  FADD.FTZ R185, R2, R185 ;  /* 0x000000b902b97221 */ /* 0x000fe40000010000 */
[----:B------:R-:W-:Y:S01]  /*3450*/  FADD.FTZ R187, R199, R187 ;  /* 0x000000bbc7bb7221 */ /* 0x000fe20000010000 */
[----:B------:R-:W2:Y:S01]  /*3460*/  MUFU.EX2 R55, R55 ;  /* 0x0000003700377308 */ /* 0x000ea20000000800 */
[----:B------:R-:W-:Y:S01]  /*3470*/  FADD.FTZ R191, R202, R191 ;  /* 0x000000bfcabf7221 */ /* 0x000fe20000010000 */
[C---:B------:R-:W-:Y:S01]  /*3480*/  HMMA.16816.F32 R92, R68.reuse, R46, R92 ;  /* 0x0000002e445c723c */ /* 0x040fe2000000185c */
[----:B------:R-:W-:Y:S02]  /*3490*/  FADD.FTZ R183, R164, R183 ;  /* 0x000000b7a4b77221 */ /* 0x000fe40000010000 */
[----:B------:R-:W-:Y:S02]  /*34a0*/  FADD.FTZ R185, R0, R185 ;  /* 0x000000b900b97221 */ /* 0x000fe40000010000 */
[----:B----4-:R-:W-:Y:S01]  /*34b0*/  FADD.FTZ R187, R52, R187 ;  /* 0x000000bb34bb7221 */ /* 0x010fe20000010000 */
[----:B------:R-:W-:Y:S01]  /*34c0*/  MUFU.EX2 R36, R36 ;  /* 0x0000002400247308 */ /* 0x000fe20000000800 */
[----:B-1----:R-:W-:Y:S01]  /*34d0*/  FADD.FTZ R191, R54, R191 ;  /* 0x000000bf36bf7221 */ /* 0x002fe20000010000 */
[----:B------:R-:W-:Y:S01]  /*34e0*/  HMMA.16816.F32 R144, R68, R34, R144 ;  /* 0x000000224490723c */ /* 0x000fe20000001890 */
[----:B------:R-:W-:-:S05]  /*34f0*/  FADD.FTZ R187, R53, R187 ;  /* 0x000000bb35bb7221 */ /* 0x000fca0000010000 */
[----:B------:R-:W-:Y:S01]  /*3500*/  MUFU.EX2 R37, R37 ;  /* 0x0000002500257308 */ /* 0x000fe20000000800 */
[----:B--2---:R-:W-:Y:S01]  /*3510*/  FADD.FTZ R191, R55, R191 ;  /* 0x000000bf37bf7221 */ /* 0x004fe20000010000 */
[C---:B------:R-:W-:Y:S06]  /*3520*/  HMMA.16816.F32 R116, R68.reuse, R18, R116 ;  /* 0x000000124474723c */ /* 0x040fec0000001874 */
[----:B------:R-:W-:Y:S02]  /*3530*/  MUFU.EX2 R38, R38 ;  /* 0x0000002600267308 */ /* 0x000fe40000000800 */
[----:B------:R-:W-:Y:S06]  /*3540*/  HMMA.16816.F32 R128, R68, R58, R128 ;  /* 0x0000003a4480723c */ /* 0x000fec0000001880 */
[----:B------:R-:W-:Y:S02]  /*3550*/  MUFU.EX2 R39, R39 ;  /* 0x0000002700277308 */ /* 0x000fe40000000800 */
        /* <DEDUP_REMOVED lines=9> */
[C---:B------:R-:W-:Y:S07]  /*35f0*/  HMMA.16816.F32 R136, R132.reuse, R64, RZ ;  /* 0x000000408488723c */ /* 0x040fee00000018ff */
[----:B------:R-:W-:Y:S01]  /*3600*/  HSET2.LE.AND R64, R15, R194, PT ;  /* 0x000000c20f407233 */ /* 0x000fe20003803000 */
[----:B------:R-:W-:Y:S01]  /*3610*/  HMMA.16816.F32 R132, R132, R66, RZ ;  /* 0x000000428484723c */ /* 0x000fe200000018ff */
[----:B------:R-:W-:-:S02]  /*3620*/  F2FP.PACK_AB R15, R202, R200 ;  /* 0x000000c8ca0f723e */ /* 0x000fc400000000ff */
[----:B------:R-:W-:Y:S02]  /*3630*/  F2FP.PACK_AB R65, R204, R201 ;  /* 0x000000c9cc41723e */ /* 0x000fe400000000ff */
[----:B------:R-:W-:Y:S02]  /*3640*/  LOP3.LUT R15, R13, R15, RZ, 0xc0, !PT ;  /* 0x0000000f0d0f7212 */ /* 0x000fe400078ec0ff */
[----:B------:R-:W-:Y:S02]  /*3650*/  F2FP.PACK_AB R66, R197, R198 ;  /* 0x000000c6c542723e */ /* 0x000fe400000000ff */
[----:B------:R-:W-:Y:S01]  /*3660*/  LOP3.LUT R13, R64, R65, RZ, 0xc0, !PT ;  /* 0x00000041400d7212 */ /* 0x000fe200078ec0ff */
[--C-:B------:R-:W-:Y:S01]  /*3670*/  FFMA.FTZ R64, R30, c[0x0][0x23c], -R206.reuse ;  /* 0x00008f001e407a23 */ /* 0x100fe200000108ce */
[----:B------:R-:W-:Y:S01]  /*3680*/  LOP3.LUT R12, R12, R66, RZ, 0xc0, !PT ;  /* 0x000000420c0c7212 */ /* 0x000fe200078ec0ff */
[----:B------:R-:W-:Y:S01]  /*3690*/  FFMA.FTZ R65, R31, c[0x0][0x23c], -R206 ;  /* 0x00008f001f417a23 */ /* 0x000fe200000108ce */
[----:B------:R-:W-:-:S03]  /*36a0*/  IADD3 R66, R233, 0x1, RZ ;  /* 0x00000001e9427810 */ /* 0x000fc60007ffe0ff */
[----:B------:R-:W-:Y:S01]  /*36b0*/  MUFU.EX2 R64, R64 ;  /* 0x0000004000407308 */ /* 0x000fe20000000800 */
[----:B------:R-:W-:Y:S01]  /*36c0*/  LOP3.LUT R66, R235, UR23, R66, 0x96, !PT ;  /* 0x00000017eb427c12 */ /* 0x000fe2000f8e9642 */
[C---:B------:R-:W-:Y:S04]  /*36d0*/  HMMA.16816.F32 R100, R12.reuse, R32, R100 ;  /* 0x000000200c64723c */ /* 0x040fe80000001864 */
[----:B------:R-:W-:Y:S02]  /*36e0*/  IMAD.WIDE.U32 R66, R66, -0x326172a9, RZ ;  /* 0xcd9e8d5742427825 */ /* 0x000fe400078e00ff */
[----:B------:R-:W1:Y:S02]  /*36f0*/  MUFU.EX2 R65, R65 ;  /* 0x0000004100417308 */ /* 0x000e640000000800 */
[----:B------:R-:W-:Y:S01]  /*3700*/  HMMA.16816.F32 R112, R12, R16, R112 ;  /* 0x000000100c70723c */ /* 0x000fe20000001870 */
[----:B------:R-:W-:-:S02]  /*3710*/  LOP3.LUT R232, R67, UR13, R232, 0x96, !PT ;  /* 0x0000000d43e87c12 */ /* 0x000fc4000f8e96e8 */
[----:B------:R-:W-:Y:S02]  /*3720*/  LOP3.LUT R32, R229, UR11, R66, 0x96, !PT ;  /* 0x0000000be5207c12 */ /* 0x000fe4000f8e9642 */
[----:B------:R-:W-:Y:S01]  /*3730*/  LOP3.LUT R226, R67, UR13, R226, 0x96, !PT ;  /* 0x0000000d43e27c12 */ /* 0x000fe2000f8e96e2 */
[----:B------:R-:W-:Y:S01]  /*3740*/  IMAD.WIDE.U32 R232, R232, -0x2daee0ad, RZ ;  /* 0xd2511f53e8e87825 */ /* 0x000fe200078e00ff */
[----:B------:R-:W-:Y:S01]  /*3750*/  LOP3.LUT R66, R209, UR11, R66, 0x96, !PT ;  /* 0x0000000bd1427c12 */ /* 0x000fe2000f8e9642 */
[----:B------:R-:W-:Y:S02]  /*3760*/  HMMA.16816.F32 R160, R12, R60, R160 ;  /* 0x0000003c0ca0723c */ /* 0x000fe400000018a0 */
[----:B------:R-:W-:Y:S01]  /*3770*/  IMAD.WIDE.U32 R32, R32, -0x2daee0ad, RZ ;  /* 0xd2511f5320207825 */ /* 0x000fe200078e00ff */
[----:B------:R-:W-:Y:S02]  /*3780*/  LOP3.LUT R231, R233, UR10, R230, 0x96, !PT ;  /* 0x0000000ae9e77c12 */ /* 0x000fe4000f8e96e6 */
[----:B-1----:R-:W-:-:S02]  /*3790*/  F2FP.PACK_AB R211, R65, R64 ;  /* 0x0000004041d3723e */ /* 0x002fc400000000ff */
[----:B------:R-:W-:Y:S01]  /*37a0*/  FFMA.FTZ R61, R29, c[0x0][0x23c], -R207 ;  /* 0x00008f001d3d7a23 */ /* 0x000fe200000108cf */
[----:B------:R-:W-:Y:S01]  /*37b0*/  LOP3.LUT R230, R33, UR8, R232, 0x96, !PT ;  /* 0x0000000821e67c12 */ /* 0x000fe2000f8e96e8 */
[----:B------:R-:W-:Y:S01]  /*37c0*/  IMAD.WIDE.U32 R16, R231, -0x326172a9, RZ ;  /* 0xcd9e8d57e7107825 */ /* 0x000fe200078e00ff */
[----:B------:R-:W-:Y:S01]  /*37d0*/  HMMA.16816.F32 R136, R12, R56, R136 ;  /* 0x000000380c88723c */ /* 0x000fe20000001888 */
[----:B------:R1:W-:Y:S02]  /*37e0*/  MUFU.EX2 R56, R41 ;  /* 0x0000002900387308 */ /* 0x0003e40000000800 */
[----:B------:R-:W-:Y:S01]  /*37f0*/  IMAD.WIDE.U32 R230, R230, -0x326172a9, RZ ;  /* 0xcd9e8d57e6e67825 */ /* 0x000fe200078e00ff */
[----:B------:R-:W-:-:S03]  /*3800*/  LOP3.LUT R229, R17, UR9, R228, 0x96, !PT ;  /* 0x0000000911e57c12 */ /* 0x000fc6000f8e96e4 */
[----:B------:R-:W-:Y:S01]  /*3810*/  FFMA.FTZ R57, R28, c[0x0][0x23c], -R207 ;  /* 0x00008f001c397a23 */ /* 0x000fe200000108cf */
[----:B------:R-:W-:Y:S01]  /*3820*/  LOP3.LUT R228, R231, UR7, R16, 0x96, !PT ;  /* 0x00000007e7e47c12 */ /* 0x000fe2000f8e9610 */
[----:B------:R-:W-:Y:S01]  /*3830*/  IMAD.WIDE.U32 R16, R229, -0x2daee0ad, RZ ;  /* 0xd2511f53e5107825 */ /* 0x000fe200078e00ff */
[----:B------:R-:W-:Y:S01]  /*3840*/  HMMA.16816.F32 R80, R12, R50, R80 ;  /* 0x000000320c50723c */ /* 0x000fe20000001850 */
[----:B------:R-:W-:Y:S02]  /*3850*/  MUFU.EX2 R61, R61 ;  /* 0x0000003d003d7308 */ /* 0x000fe40000000800 */
[----:B------:R-:W-:Y:S01]  /*3860*/  IMAD.WIDE.U32 R228, R228, -0x2daee0ad, RZ ;  /* 0xd2511f53e4e47825 */ /* 0x000fe200078e00ff */
[----:B------:R-:W-:-:S03]  /*3870*/  LOP3.LUT R232, R17, UR6, R32, 0x96, !PT ;  /* 0x0000000611e87c12 */ /* 0x000fc6000f8e9620 */
[----:B------:R-:W-:Y:S01]  /*3880*/  IMAD.WIDE.U32 R66, R66, -0x2daee0ad, RZ ;  /* 0xd2511f5342427825 */ /* 0x000fe200078e00ff */
[----:B------:R-:W-:Y:S01]  /*3890*/  LOP3.LUT R16, R229, UR4, R16, 0x96, !PT ;  /* 0x00000004e5107c12 */ /* 0x000fe2000f8e9610 */
[----:B------:R-:W2:Y:S01]  /*38a0*/  MUFU.EX2 R57, R57 ;  /* 0x0000003900397308 */ /* 0x000ea20000000800 */
[----:B------:R-:W-:Y:S01]  /*38b0*/  HMMA.16816.F32 R132, R12, R58, R132 ;  /* 0x0000003a0c84723c */ /* 0x000fe20000001884 */
[----:B------:R-:W-:-:S04]  /*38c0*/  IMAD.WIDE.U32 R232, R232, -0x326172a9, RZ ;  /* 0xcd9e8d57e8e87825 */ /* 0x000fc800078e00ff */
[----:B------:R-:W-:-:S03]  /*38d0*/  IMAD.WIDE.U32 R50, R16, -0x326172a9, RZ ;  /* 0xcd9e8d5710327825 */ /* 0x000fc600078e00ff */
[C---:B------:R-:W-:Y:S01]  /*38e0*/  HMMA.16816.F32 R148, R12.reuse, R62, R148 ;  /* 0x0000003e0c94723c */ /* 0x040fe20000001894 */
[----:B------:R-:W-:Y:S01]  /*38f0*/  FFMA.FTZ R60, R40, c[0x0][0x23c], -R207 ;  /* 0x00008f00283c7a23 */ /* 0x000fe200000108cf */
[C---:B------:R-:W-:Y:S01]  /*3900*/  LOP3.LUT R29, R50.reuse, 0xffff, RZ, 0xc0, !PT ;  /* 0x0000ffff321d7812 */ /* 0x040fe200078ec0ff */
[----:B------:R-:W-:Y:S01]  /*3910*/  FFMA.FTZ R231, R5, c[0x0][0x23c], -R203 ;  /* 0x00008f0005e77a23 */ /* 0x000fe200000108cb */
[----:B------:R-:W-:Y:S02]  /*3920*/  LOP3.LUT R33, R51, UR15, R232, 0x96, !PT ;  /* 0x0000000f33217c12 */ /* 0x000fe4000f8e96e8 */
[----:B------:R-:W-:Y:S01]  /*3930*/  LOP3.LUT R51, R50, 0xff, RZ, 0xc0, !PT ;  /* 0x000000ff32337812 */ /* 0x000fe200078ec0ff */
[----:B------:R-:W-:Y:S01]  /*3940*/  FFMA.FTZ R62, R42, c[0x0][0x23c], -R206 ;  /* 0x00008f002a3e7a23 */ /* 0x000fe200000108ce */
[----:B------:R-:W-:Y:S01]  /*3950*/  SHF.R.U32.HI R16, RZ, 0x10, R50 ;  /* 0x00000010ff107819 */ /* 0x000fe20000011632 */
[----:B------:R-:W-:Y:S01]  /*3960*/  FFMA.FTZ R63, R43, c[0x0][0x23c], -R206 ;  /* 0x00008f002b3f7a23 */ /* 0x000fe200000108ce */
[----:B------:R-:W-:Y:S01]  /*3970*/  SHF.R.U32.HI R29, RZ, 0x8, R29 ;  /* 0x00000008ff1d7819 */ /* 0x000fe2000001161d */
[----:B-1----:R-:W1:Y:S01]  /*3980*/  LDSM.16.MT88.4 R40, [R212+0x9800] ;  /* 0x00980000d428783b */ /* 0x002e620000004200 */
[----:B------:R-:W-:Y:S01]  /*3990*/  SHF.R.U32.HI R50, RZ, 0x18, R50 ;  /* 0x00000018ff327819 */ /* 0x000fe20000011632 */
[----:B------:R-:W-:Y:S01]  /*39a0*/  MUFU.EX2 R62, R62 ;  /* 0x0000003e003e7308 */ /* 0x000fe20000000800 */
[----:B------:R-:W-:Y:S01]  /*39b0*/  LOP3.LUT R16, R16, 0xff, RZ, 0xc0, !PT ;  /* 0x000000ff10107812 */ /* 0x000fe200078ec0ff */
[----:B------:R-:W-:Y:S01]  /*39c0*/  HMMA.16816.F32 R68, R12, R48, R68 ;  /* 0x000000300c44723c */ /* 0x000fe20000001844 */
[----:B------:R-:W-:-:S02]  /*39d0*/  PRMT R51, R51, 0x5410, R29 ;  /* 0x0000541033337816 */ /* 0x000fc4000000001d */
[----:B------:R-:W-:Y:S02]  /*39e0*/  PRMT R50, R16, 0x5410, R50 ;  /* 0x0000541010327816 */ /* 0x000fe40000000032 */
[----:B--2---:R-:W-:Y:S01]  /*39f0*/  F2FP.PACK_AB R229, R61, R57 ;  /* 0x000000393de5723e */ /* 0x004fe200000000ff */
[--C-:B------:R-:W-:Y:S01]  /*3a00*/  HSET2.LE.AND R227, R51, R194.reuse, PT ;  /* 0x000000c233e37233 */ /* 0x100fe20003803000 */
[----:B------:R-:W2:Y:S01]  /*3a10*/  MUFU.EX2 R63, R63 ;  /* 0x0000003f003f7308 */ /* 0x000ea20000000800 */
[----:B------:R-:W-:Y:S01]  /*3a20*/  HSET2.LE.AND R51, R50, R194, PT ;  /* 0x000000c232337233 */ /* 0x000fe20003803000 */
[----:B------:R-:W-:Y:S01]  /*3a30*/  SHF.R.U32.HI R17, RZ, 0x10, R33 ;  /* 0x00000010ff117819 */ /* 0x000fe20000011621 */
[----:B------:R-:W-:Y:S01]  /*3a40*/  HMMA.16816.F32 R84, R12, R44, R84 ;  /* 0x0000002c0c54723c */ /* 0x000fe20000001854 */
[----:B------:R-:W-:Y:S01]  /*3a50*/  LOP3.LUT R50, R227, R229, RZ, 0xc0, !PT ;  /* 0x000000e5e3327212 */ /* 0x000fe200078ec0ff */
[----:B------:R-:W-:Y:S01]  /*3a60*/  IMAD.WIDE.U32 R226, R226, -0x2daee0ad, RZ ;  /* 0xd2511f53e2e27825 */ /* 0x000fe200078e00ff */
[----:B------:R-:W-:-:S02]  /*3a70*/  LOP3.LUT R51, R51, R211, RZ, 0xc0, !PT ;  /* 0x000000d333337212 */ /* 0x000fc400078ec0ff */
[----:B------:R-:W-:Y:S01]  /*3a80*/  SHF.R.U32.HI R30, RZ, 0x18, R33 ;  /* 0x00000018ff1e7819 */ /* 0x000fe20000011621 */
[----:B------:R-:W3:Y:S01]  /*3a90*/  MUFU.EX2 R60, R60 ;  /* 0x0000003c003c7308 */ /* 0x000ee20000000800 */
[----:B------:R-:W-:Y:S01]  /*3aa0*/  LOP3.LUT R210, R227, UR10, R210, 0x96, !PT ;  /* 0x0000000ae3d27c12 */ /* 0x000fe2000f8e96d2 */
[C---:B------:R-:W-:Y:S01]  /*3ab0*/  HMMA.16816.F32 R96, R12.reuse, R46, R96 ;  /* 0x0000002e0c60723c */ /* 0x040fe20000001860 */
[----:B------:R-:W-:Y:S01]  /*3ac0*/  LOP3.LUT R211, R67, UR8, R226, 0x96, !PT ;  /* 0x0000000843d37c12 */ /* 0x000fe2000f8e96e2 */
[----:B------:R-:W4:Y:S01]  /*3ad0*/  LDSM.16.MT88.4 R44, [R213+0x9800] ;  /* 0x00980000d52c783b */ /* 0x000f220000004200 */
[----:B------:R-:W-:Y:S01]  /*3ae0*/  LOP3.LUT R17, R17, 0xff, RZ, 0xc0, !PT ;  /* 0x000000ff11117812 */ /* 0x000fe200078ec0ff */
[----:B------:R-:W-:Y:S01]  /*3af0*/  IMAD.WIDE.U32 R58, R210, -0x326172a9, RZ ;  /* 0xcd9e8d57d23a7825 */ /* 0x000fe200078e00ff */
[----:B--2---:R-:W-:Y:S01]  /*3b00*/  F2FP.PACK_AB R49, R63, R62 ;  /* 0x0000003e3f31723e */ /* 0x004fe200000000ff */
[----:B------:R-:W-:Y:S01]  /*3b10*/  MUFU.EX2 R231, R231 ;  /* 0x000000e700e77308 */ /* 0x000fe20000000800 */
[----:B------:R-:W-:Y:S01]  /*3b20*/  PRMT R17, R17, 0x5410, R30 ;  /* 0x0000541011117816 */ /* 0x000fe2000000001e */
[----:B------:R-:W-:Y:S01]  /*3b30*/  IMAD.WIDE.U32 R210, R211, -0x326172a9, RZ ;  /* 0xcd9e8d57d3d27825 */ /* 0x000fe200078e00ff */
[----:B------:R-:W-:Y:S01]  /*3b40*/  LOP3.LUT R209, R59, UR9, R208, 0x96, !PT ;  /* 0x000000093bd17c12 */ /* 0x000fe2000f8e96d0 */
[----:B------:R-:W-:Y:S01]  /*3b50*/  HMMA.16816.F32 R120, R12, R18, R120 ;  /* 0x000000120c78723c */ /* 0x000fe20000001878 */
[----:B------:R-:W-:Y:S01]  /*3b60*/  LOP3.LUT R32, R33, 0xffff, RZ, 0xc0, !PT ;  /* 0x0000ffff21207812 */ /* 0x000fe200078ec0ff */
[----:B------:R-:W-:Y:S01]  /*3b70*/  FFMA.FTZ R59, R9, c[0x0][0x23c], -R203 ;  /* 0x00008f00093b7a23 */ /* 0x000fe200000108cb */
[----:B------:R-:W-:Y:S01]  /*3b80*/  LOP3.LUT R208, R211, UR7, R58, 0x96, !PT ;  /* 0x00000007d3d07c12 */ /* 0x000fe2000f8e963a */
[----:B------:R-:W-:Y:S01]  /*3b90*/  IMAD.WIDE.U32 R226, R209, -0x2daee0ad, RZ ;  /* 0xd2511f53d1e27825 */ /* 0x000fe200078e00ff */
[----:B------:R-:W-:Y:S01]  /*3ba0*/  HSET2.LE.AND R17, R17, R194, PT ;  /* 0x000000c211117233 */ /* 0x000fe20003803000 */
[----:B------:R-:W-:-:S02]  /*3bb0*/  LOP3.LUT R28, R33, 0xff, RZ, 0xc0, !PT ;  /* 0x000000ff211c7812 */ /* 0x000fc400078ec0ff */
[----:B------:R-:W-:Y:S01]  /*3bc0*/  IMAD.WIDE.U32 R208, R208, -0x2daee0ad, RZ ;  /* 0xd2511f53d0d07825 */ /* 0x000fe200078e00ff */
[----:B------:R-:W-:Y:S01]  /*3bd0*/  MUFU.EX2 R59, R59 ;  /* 0x0000003b003b7308 */ /* 0x000fe20000000800 */
[----:B------:R-:W-:Y:S01]  /*3be0*/  LOP3.LUT R49, R17, R49, RZ, 0xc0, !PT ;  /* 0x0000003111317212 */ /* 0x000fe200078ec0ff */
[----:B------:R-:W-:Y:S01]  /*3bf0*/  HMMA.16816.F32 R108, R12, R34, R108 ;  /* 0x000000220c6c723c */ /* 0x000fe2000000186c */
[----:B------:R-:W-:Y:S01]  /*3c00*/  FFMA.FTZ R58, R8, c[0x0][0x23c], -R203 ;  /* 0x00008f00083a7a23 */ /* 0x000fe200000108cb */
[----:B------:R-:W-:Y:S01]  /*3c10*/  LOP3.LUT R234, R209, UR4, R226, 0x96, !PT ;  /* 0x00000004d1ea7c12 */ /* 0x000fe2000f8e96e2 */
[--C-:B------:R-:W-:Y:S01]  /*3c20*/  FFMA.FTZ R211, R11, c[0x0][0x23c], -R205.reuse ;  /* 0x00008f000bd37a23 */ /* 0x100fe200000108cd */
[----:B------:R-:W-:Y:S01]  /*3c30*/  LOP3.LUT R226, R227, UR6, R66, 0x96, !PT ;  /* 0x00000006e3e27c12 */ /* 0x000fe2000f8e9642 */
[----:B------:R-:W-:Y:S01]  /*3c40*/  FFMA.FTZ R66, R10, c[0x0][0x23c], -R205 ;  /* 0x00008f000a427a23 */ /* 0x000fe200000108cd */
[----:B------:R-:W-:Y:S01]  /*3c50*/  SHF.R.U32.HI R32, RZ, 0x8, R32 ;  /* 0x00000008ff207819 */ /* 0x000fe20000011620 */
[----:B------:R-:W-:Y:S01]  /*3c60*/  IMAD.WIDE.U32 R234, R234, -0x326172a9, RZ ;  /* 0xcd9e8d57eaea7825 */ /* 0x000fe200078e00ff */
[----:B------:R-:W2:Y:S01]  /*3c70*/  MUFU.EX2 R58, R58 ;  /* 0x0000003a003a7308 */ /* 0x000ea20000000800 */
[----:B------:R-:W5:Y:S01]  /*3c80*/  LDSM.16.MT88.4 R16, [R213+0xb800] ;  /* 0x00b80000d510783b */ /* 0x000f620000004200 */
[----:B------:R-:W-:Y:S01]  /*3c90*/  PRMT R28, R28, 0x5410, R32 ;  /* 0x000054101c1c7816 */ /* 0x000fe20000000020 */
[----:B------:R-:W-:Y:S01]  /*3ca0*/  IMAD.WIDE.U32 R226, R226, -0x326172a9, RZ ;  /* 0xcd9e8d57e2e27825 */ /* 0x000fe200078e00ff */
[--C-:B------:R-:W-:Y:S01]  /*3cb0*/  SHF.R.U32.HI R9, RZ, 0x10, R234.reuse ;  /* 0x00000010ff097819 */ /* 0x100fe200000116ea */
[----:B------:R-:W1:Y:S01]  /*3cc0*/  LDSM.16.MT88.4 R32, [R213+0xa800] ;  /* 0x00a80000d520783b */ /* 0x000e620000004200 */
[----:B------:R-:W-:Y:S01]  /*3cd0*/  SHF.R.U32.HI R67, RZ, 0x18, R234 ;  /* 0x00000018ff437819 */ /* 0x000fe200000116ea */
[--C-:B------:R-:W-:Y:S01]  /*3ce0*/  HSET2.LE.AND R28, R28, R194.reuse, PT ;  /* 0x000000c21c1c7233 */ /* 0x100fe20003803000 */
[----:B------:R-:W-:Y:S01]  /*3cf0*/  LOP3.LUT R9, R9, 0xff, RZ, 0xc0, !PT ;  /* 0x000000ff09097812 */ /* 0x000fe200078ec0ff */
[----:B------:R-:W2:Y:S01]  /*3d00*/  MUFU.EX2 R66, R66 ;  /* 0x0000004200427308 */ /* 0x000ea20000000800 */
[C---:B------:R-:W-:Y:S01]  /*3d10*/  LOP3.LUT R209, R234.reuse, 0xffff, RZ, 0xc0, !PT ;  /* 0x0000ffffead17812 */ /* 0x040fe200078ec0ff */
[----:B------:R-:W-:Y:S01]  /*3d20*/  LDSM.16.MT88.4 R12, [R212+0xb800] ;  /* 0x00b80000d40c783b */ /* 0x000fe20000004200 */
[----:B------:R-:W-:Y:S01]  /*3d30*/  PRMT R9, R9, 0x5410, R67 ;  /* 0x0000541009097816 */ /* 0x000fe20000000043 */
[----:B------:R-:W-:Y:S01]  /*3d40*/  FFMA.FTZ R229, R21, c[0x0][0x23c], -R207 ;  /* 0x00008f0015e57a23 */ /* 0x000fe200000108cf */
[----:B------:R-:W-:Y:S01]  /*3d50*/  LOP3.LUT R10, R234, 0xff, RZ, 0xc0, !PT ;  /* 0x000000ffea0a7812 */ /* 0x000fe200078ec0ff */
[----:B---3--:R-:W-:Y:S01]  /*3d60*/  FADD.FTZ R183, R60, R183 ;  /* 0x000000b73cb77221 */ /* 0x008fe20000010000 */
[----:B------:R-:W-:Y:S01]  /*3d70*/  SHF.R.U32.HI R209, RZ, 0x8, R209 ;  /* 0x00000008ffd17819 */ /* 0x000fe200000116d1 */
[----:B------:R3:W3:Y:S01]  /*3d80*/  MUFU.EX2 R67, R211 ;  /* 0x000000d300437308 */ /* 0x0006e20000000800 */
[----:B------:R-:W-:Y:S01]  /*3d90*/  LOP3.LUT R8, R235, UR15, R226, 0x96, !PT ;  /* 0x0000000feb087c12 */ /* 0x000fe2000f8e96e2 */
[--C-:B------:R-:W-:Y:S01]  /*3da0*/  HSET2.LE.AND R9, R9, R194.reuse, PT ;  /* 0x000000c209097233 */ /* 0x100fe20003803000 */
[----:B------:R-:W-:Y:S01]  /*3db0*/  PRMT R10, R10, 0x5410, R209 ;  /* 0x000054100a0a7816 */ /* 0x000fe200000000d1 */
[----:B------:R-:W-:Y:S01]  /*3dc0*/  FADD.FTZ R185, R62, R185 ;  /* 0x000000b93eb97221 */ /* 0x000fe20000010000 */
[----:B------:R-:W-:Y:S01]  /*3dd0*/  LOP3.LUT R11, R8, 0xffff, RZ, 0xc0, !PT ;  /* 0x0000ffff080b7812 */ /* 0x000fe200078ec0ff */
[----:B------:R-:W-:Y:S01]  /*3de0*/  FADD.FTZ R183, R56, R183 ;  /* 0x000000b738b77221 */ /* 0x000fe20000010000 */
[--C-:B------:R-:W-:Y:S01]  /*3df0*/  SHF.R.U32.HI R209, RZ, 0x10, R8.reuse ;  /* 0x00000010ffd17819 */ /* 0x100fe20000011608 */
[--C-:B------:R-:W-:Y:S01]  /*3e00*/  HSET2.LE.AND R10, R10, R194.reuse, PT ;  /* 0x000000c20a0a7233 */ /* 0x100fe20003803000 */
[----:B------:R-:W-:Y:S01]  /*3e10*/  SHF.R.U32.HI R226, RZ, 0x8, R11 ;  /* 0x00000008ffe27819 */ /* 0x000fe2000001160b */
[----:B------:R-:W-:Y:S01]  /*3e20*/  MUFU.EX2 R229, R229 ;  /* 0x000000e500e57308 */ /* 0x000fe20000000800 */
[----:B------:R-:W-:Y:S01]  /*3e30*/  SHF.R.U32.HI R11, RZ, 0x18, R8 ;  /* 0x00000018ff0b7819 */ /* 0x000fe20000011608 */
[----:B------:R-:W-:Y:S01]  /*3e40*/  FADD.FTZ R185, R63, R185 ;  /* 0x000000b93fb97221 */ /* 0x000fe20000010000 */
[----:B------:R-:W-:Y:S01]  /*3e50*/  LOP3.LUT R209, R209, 0xff, RZ, 0xc0, !PT ;  /* 0x000000ffd1d17812 */ /* 0x000fe200078ec0ff */
[----:B--2---:R-:W-:Y:S01]  /*3e60*/  FADD.FTZ R187, R58, R187 ;  /* 0x000000bb3abb7221 */ /* 0x004fe20000010000 */
[----:B------:R-:W-:Y:S01]  /*3e70*/  F2FP.PACK_AB R48, R56, R60 ;  /* 0x0000003c3830723e */ /* 0x000fe200000000ff */
[----:B------:R-:W-:Y:S01]  /*3e80*/  FADD.FTZ R191, R66, R191 ;  /* 0x000000bf42bf7221 */ /* 0x000fe20000010000 */
[----:B---3--:R-:W-:Y:S01]  /*3e90*/  LOP3.LUT R211, R8, 0xff, RZ, 0xc0, !PT ;  /* 0x000000ff08d37812 */ /* 0x008fe200078ec0ff */
[----:B------:R-:W-:Y:S01]  /*3ea0*/  FADD.FTZ R183, R57, R183 ;  /* 0x000000b739b77221 */ /* 0x000fe20000010000 */
[----:B------:R-:W-:Y:S01]  /*3eb0*/  PRMT R209, R209, 0x5410, R11 ;  /* 0x00005410d1d17816 */ /* 0x000fe2000000000b */
[----:B------:R-:W-:Y:S01]  /*3ec0*/  FADD.FTZ R185, R64, R185 ;  /* 0x000000b940b97221 */ /* 0x000fe20000010000 */
[----:B------:R-:W-:Y:S01]  /*3ed0*/  PRMT R8, R211, 0x5410, R226 ;  /* 0x00005410d3087816 */ /* 0x000fe200000000e2 */
[----:B------:R-:W-:Y:S01]  /*3ee0*/  FADD.FTZ R187, R59, R187 ;  /* 0x000000bb3bbb7221 */ /* 0x000fe20000010000 */
[C---:B------:R-:W-:Y:S01]  /*3ef0*/  F2FP.PACK_AB R11, R67.reuse, R66 ;  /* 0x00000042430b723e */ /* 0x040fe200000000ff */
[----:B------:R-:W-:Y:S01]  /*3f00*/  FADD.FTZ R191, R67, R191 ;  /* 0x000000bf43bf7221 */ /* 0x000fe20000010000 */
[----:B------:R-:W-:Y:S01]  /*3f10*/  F2FP.PACK_AB R211, R59, R58 ;  /* 0x0000003a3bd3723e */ /* 0x000fe200000000ff */
[--C-:B------:R-:W-:Y:S01]  /*3f20*/  HSET2.LE.AND R8, R8, R194.reuse, PT ;  /* 0x000000c208087233 */ /* 0x100fe20003803000 */
[----:B------:R-:W-:Y:S01]  /*3f30*/  LOP3.LUT R11, R9, R11, RZ, 0xc0, !PT ;  /* 0x0000000b090b7212 */ /* 0x000fe200078ec0ff */
[----:B------:R-:W-:Y:S01]  /*3f40*/  HSET2.LE.AND R9, R209, R194, PT ;  /* 0x000000c2d1097233 */ /* 0x000fe20003803000 */
[----:B------:R-:W-:Y:S01]  /*3f50*/  LOP3.LUT R10, R10, R211, RZ, 0xc0, !PT ;  /* 0x000000d30a0a7212 */ /* 0x000fe200078ec0ff */
[----:B------:R-:W-:Y:S01]  /*3f60*/  FADD.FTZ R183, R61, R183 ;  /* 0x000000b73db77221 */ /* 0x000fe20000010000 */
[----:B------:R-:W-:Y:S01]  /*3f70*/  F2FP.PACK_AB R211, R53, R52 ;  /* 0x0000003435d3723e */ /* 0x000fe200000000ff */
[----:B------:R-:W-:Y:S01]  /*3f80*/  FADD.FTZ R185, R65, R185 ;  /* 0x000000b941b97221 */ /* 0x000fe20000010000 */
[----:B------:R-:W-:Y:S01]  /*3f90*/  F2FP.PACK_AB R209, R55, R54 ;  /* 0x0000003637d1723e */ /* 0x000fe200000000ff */
[----:B------:R-:W-:Y:S01]  /*3fa0*/  FADD.FTZ R187, R36, R187 ;  /* 0x000000bb24bb7221 */ /* 0x000fe20000010000 */
[----:B------:R-:W-:Y:S01]  /*3fb0*/  LOP3.LUT R48, R28, R48, RZ, 0xc0, !PT ;  /* 0x000000301c307212 */ /* 0x000fe200078ec0ff */
[----:B------:R-:W-:Y:S01]  /*3fc0*/  FADD.FTZ R191, R38, R191 ;  /* 0x000000bf26bf7221 */ /* 0x000fe20000010000 */
[----:B------:R-:W-:Y:S01]  /*3fd0*/  LOP3.LUT R8, R8, R211, RZ, 0xc0, !PT ;  /* 0x000000d308087212 */ /* 0x000fe200078ec0ff */
[----:B------:R-:W2:Y:S01]  /*3fe0*/  LDSM.16.MT88.4 R28, [R212+0xa800] ;  /* 0x00a80000d41c783b */ /* 0x000ea20000004200 */
[----:B------:R-:W-:Y:S01]  /*3ff0*/  LOP3.LUT R9, R9, R209, RZ, 0xc0, !PT ;  /* 0x000000d109097212 */ /* 0x000fe200078ec0ff */
[----:B------:R-:W-:-:S02]  /*4000*/  FADD.FTZ R187, R37, R187 ;  /* 0x000000bb25bb7221 */ /* 0x000fc40000010000 */
[----:B-1----:R-:W-:Y:S01]  /*4010*/  HMMA.16816.F32 R76, R48, R42, R76 ;  /* 0x0000002a304c723c */ /* 0x002fe2000000184c */
[----:B------:R-:W-:-:S07]  /*4020*/  FADD.FTZ R191, R39, R191 ;  /* 0x000000bf27bf7221 */ /* 0x000fce0000010000 */
[----:B------:R-:W-:Y:S07]  /*4030*/  HMMA.16816.F32 R80, R8, R42, R80 ;  /* 0x0000002a0850723c */ /* 0x000fee0000001850 */
[----:B------:R-:W-:Y:S01]  /*4040*/  FFMA.FTZ R42, R20, c[0x0][0x23c], -R207 ;  /* 0x00008f00142a7a23 */ /* 0x000fe200000108cf */
[----:B------:R-:W-:Y:S01]  /*4050*/  LOP3.LUT R20, R233, UR5, R230, 0x96, !PT ;  /* 0x00000005e9147c12 */ /* 0x000fe2000f8e96e6 */
[----:B------:R-:W-:Y:S01]  /*4060*/  HMMA.16816.F32 R72, R48, R40, R72 ;  /* 0x000000283048723c */ /* 0x000fe20000001848 */
[----:B------:R-:W-:-:S02]  /*4070*/  FFMA.FTZ R43, R26, c[0x0][0x23c], -R206 ;  /* 0x00008f001a2b7a23 */ /* 0x000fc400000108ce */
[----:B------:R-:W-:Y:S01]  /*4080*/  FFMA.FTZ R230, R7, c[0x0][0x23c], -R205 ;  /* 0x00008f0007e67a23 */ /* 0x000fe200000108cd */
[----:B------:R-:W-:Y:S01]  /*4090*/  MUFU.EX2 R42, R42 ;  /* 0x0000002a002a7308 */ /* 0x000fe20000000800 */
[----:B------:R-:W-:-:S03]  /*40a0*/  IMAD.WIDE.U32 R20, R20, -0x2daee0ad, RZ ;  /* 0xd2511f5314147825 */ /* 0x000fc600078e00ff */
[----:B------:R-:W-:Y:S02]  /*40b0*/  HMMA.16816.F32 R68, R8, R40, R68 ;  /* 0x000000280844723c */ /* 0x000fe40000001844 */
[----:B------:R-:W-:Y:S02]  /*40c0*/  LOP3.LUT R228, R21, UR14, R228, 0x96, !PT ;  /* 0x0000000e15e47c12 */ /* 0x000fe4000f8e96e4 */
[----:B------:R-:W1:Y:S03]  /*40d0*/  MUFU.EX2 R43, R43 ;  /* 0x0000002b002b7308 */ /* 0x000e660000000800 */
[--C-:B------:R-:W-:Y:S01]  /*40e0*/  FFMA.FTZ R40, R24, c[0x0][0x23c], -R207.reuse ;  /* 0x00008f0018287a23 */ /* 0x100fe200000108cf */
[----:B----4-:R-:W-:Y:S01]  /*40f0*/  HMMA.16816.F32 R156, R48, R44, R156 ;  /* 0x0000002c309c723c */ /* 0x010fe2000000189c */
[----:B------:R-:W-:Y:S01]  /*4100*/  FFMA.FTZ R41, R25, c[0x0][0x23c], -R207 ;  /* 0x00008f0019297a23 */ /* 0x000fe200000108cf */
[----:B------:R-:W-:-:S02]  /*4110*/  LOP3.LUT R24, R228, 0xffff, RZ, 0xc0, !PT ;  /* 0x0000ffffe4187812 */ /* 0x000fc400078ec0ff */
[----:B------:R-:W-:Y:S02]  /*4120*/  MUFU.EX2 R230, R230 ;  /* 0x000000e600e67308 */ /* 0x000fe40000000800 */
[----:B------:R-:W-:Y:S02]  /*4130*/  SHF.R.U32.HI R24, RZ, 0x8, R24 ;  /* 0x00000008ff187819 */ /* 0x000fe40000011618 */
[----:B------:R-:W-:Y:S04]  /*4140*/  HMMA.16816.F32 R160, R8, R44, R160 ;  /* 0x0000002c08a0723c */ /* 0x000fe800000018a0 */
[----:B------:R-:W3:Y:S01]  /*4150*/  MUFU.EX2 R40, R40 ;  /* 0x0000002800287308 */ /* 0x000ee20000000800 */
[----:B-1----:R-:W-:Y:S02]  /*4160*/  FADD.FTZ R185, R43, R185 ;  /* 0x000000b92bb97221 */ /* 0x002fe40000010000 */
[--C-:B------:R-:W-:Y:S01]  /*4170*/  FFMA.FTZ R44, R27, c[0x0][0x23c], -R206.reuse ;  /* 0x00008f001b2c7a23 */ /* 0x100fe200000108ce */
[----:B-----5:R-:W-:Y:S01]  /*4180*/  HMMA.16816.F32 R140, R48, R16, R140 ;  /* 0x00000010308c723c */ /* 0x020fe2000000188c */
[----:B------:R-:W-:Y:S01]  /*4190*/  FFMA.FTZ R45, R22, c[0x0][0x23c], -R206 ;  /* 0x00008f00162d7a23 */ /* 0x000fe200000108ce */
[----:B------:R-:W-:-:S02]  /*41a0*/  LOP3.LUT R22, R20, 0xff, RZ, 0xc0, !PT ;  /* 0x000000ff14167812 */ /* 0x000fc400078ec0ff */
[----:B------:R-:W1:Y:S04]  /*41b0*/  MUFU.EX2 R41, R41 ;  /* 0x0000002900297308 */ /* 0x000e680000000800 */
[----:B------:R-:W-:Y:S04]  /*41c0*/  HMMA.16816.F32 R116, R48, R18, R116 ;  /* 0x000000123074723c */ /* 0x000fe80000001874 */
[----:B------:R-:W4:Y:S01]  /*41d0*/  MUFU.EX2 R44, R44 ;  /* 0x0000002c002c7308 */ /* 0x000f220000000800 */
[----:B---3--:R-:W-:-:S03]  /*41e0*/  FADD.FTZ R183, R40, R183 ;  /* 0x000000b728b77221 */ /* 0x008fc60000010000 */
[C---:B------:R-:W-:Y:S04]  /*41f0*/  HMMA.16816.F32 R112, R8.reuse, R16, R112 ;  /* 0x000000100870723c */ /* 0x040fe80000001870 */
[----:B------:R-:W3:Y:S01]  /*4200*/  MUFU.EX2 R45, R45 ;  /* 0x0000002d002d7308 */ /* 0x000ee20000000800 */
[----:B-1----:R-:W-:Y:S02]  /*4210*/  FADD.FTZ R183, R41, R183 ;  /* 0x000000b729b77221 */ /* 0x002fe40000010000 */
[----:B------:R-:W-:Y:S01]  /*4220*/  LOP3.LUT R16, R228, 0xff, RZ, 0xc0, !PT ;  /* 0x000000ffe4107812 */ /* 0x000fe200078ec0ff */
[----:B------:R-:W-:Y:S01]  /*4230*/  HMMA.16816.F32 R120, R8, R18, R120 ;  /* 0x000000120878723c */ /* 0x000fe20000001878 */
[----:B------:R-:W-:Y:S01]  /*4240*/  LOP3.LUT R17, R20, 0xffff, RZ, 0xc0, !PT ;  /* 0x0000ffff14117812 */ /* 0x000fe200078ec0ff */
[----:B------:R-:W-:Y:S01]  /*4250*/  FADD.FTZ R183, R42, R183 ;  /* 0x000000b72ab77221 */ /* 0x000fe20000010000 */
[----:B------:R-:W-:Y:S01]  /*4260*/  SHF.R.U32.HI R21, RZ, 0x10, R20 ;  /* 0x00000010ff157819 */ /* 0x000fe20000011614 */
[----:B----4-:R-:W-:Y:S01]  /*4270*/  FADD.FTZ R185, R44, R185 ;  /* 0x000000b92cb97221 */ /* 0x010fe20000010000 */
[----:B------:R-:W-:-:S02]  /*4280*/  PRMT R16, R16, 0x5410, R24 ;  /* 0x0000541010107816 */ /* 0x000fc40000000018 */
[--C-:B------:R-:W-:Y:S01]  /*4290*/  SHF.R.U32.HI R19, RZ, 0x10, R228.reuse ;  /* 0x00000010ff137819 */ /* 0x100fe200000116e4 */
[-C--:B------:R-:W-:Y:S01]  /*42a0*/  HMMA.16816.F32 R88, R48, R32.reuse, R88 ;  /* 0x000000203058723c */ /* 0x080fe20000001858 */
[----:B------:R-:W-:Y:S01]  /*42b0*/  SHF.R.U32.HI R18, RZ, 0x18, R228 ;  /* 0x00000018ff127819 */ /* 0x000fe200000116e4 */
[----:B------:R-:W1:Y:S01]  /*42c0*/  LDSM.16.MT88.4 R24, [R212+0x9c00] ;  /* 0x009c0000d418783b */ /* 0x000e620000004200 */
[----:B------:R4:W5:Y:S01]  /*42d0*/  MUFU.EX2 R228, R23 ;  /* 0x0000001700e47308 */ /* 0x0009620000000800 */
[----:B------:R-:W-:Y:S01]  /*42e0*/  SHF.R.U32.HI R17, RZ, 0x8, R17 ;  /* 0x00000008ff117819 */ /* 0x000fe20000011611 */
[----:B---3--:R-:W-:Y:S01]  /*42f0*/  FADD.FTZ R185, R45, R185 ;  /* 0x000000b92db97221 */ /* 0x008fe20000010000 */
[----:B------:R-:W-:Y:S02]  /*4300*/  SHF.R.U32.HI R20, RZ, 0x18, R20 ;  /* 0x00000018ff147819 */ /* 0x000fe40000011614 */
[----:B------:R-:W-:Y:S01]  /*4310*/  LOP3.LUT R21, R21, 0xff, RZ, 0xc0, !PT ;  /* 0x000000ff15157812 */ /* 0x000fe200078ec0ff */
[----:B------:R-:W-:Y:S01]  /*4320*/  HMMA.16816.F32 R84, R8, R32, R84 ;  /* 0x000000200854723c */ /* 0x000fe20000001854 */
[----:B------:R-:W-:-:S04]  /*4330*/  LOP3.LUT R19, R19, 0xff, RZ, 0xc0, !PT ;  /* 0x000000ff13137812 */ /* 0x000fc800078ec0ff */
[----:B------:R-:W-:Y:S02]  /*4340*/  PRMT R18, R19, 0x5410, R18 ;  /* 0x0000541013127816 */ /* 0x000fe40000000012 */
[--C-:B------:R-:W-:Y:S01]  /*4350*/  HSET2.LE.AND R32, R16, R194.reuse, PT ;  /* 0x000000c210207233 */ /* 0x100fe20003803000 */
[----:B------:R-:W-:Y:S01]  /*4360*/  PRMT R16, R22, 0x5410, R17 ;  /* 0x0000541016107816 */ /* 0x000fe20000000011 */
[C---:B------:R-:W-:Y:S01]  /*4370*/  HMMA.16816.F32 R152, R48.reuse, R46, R152 ;  /* 0x0000002e3098723c */ /* 0x040fe20000001898 */
[----:B------:R-:W-:Y:S01]  /*4380*/  PRMT R17, R21, 0x5410, R20 ;  /* 0x0000541015117816 */ /* 0x000fe20000000014 */
[--C-:B------:R-:W-:Y:S01]  /*4390*/  HSET2.LE.AND R18, R18, R194.reuse, PT ;  /* 0x000000c212127233 */ /* 0x100fe20003803000 */
[----:B----4-:R-:W-:Y:S01]  /*43a0*/  F2FP.PACK_AB R23, R41, R40 ;  /* 0x000000282917723e */ /* 0x010fe200000000ff */
[--C-:B------:R-:W-:Y:S01]  /*43b0*/  HSET2.LE.AND R16, R16, R194.reuse, PT ;  /* 0x000000c210107233 */ /* 0x100fe20003803000 */
[----:B------:R-:W-:Y:S01]  /*43c0*/  F2FP.PACK_AB R33, R44, R43 ;  /* 0x0000002b2c21723e */ /* 0x000fe200000000ff */
[----:B------:R-:W-:Y:S01]  /*43d0*/  HSET2.LE.AND R17, R17, R194, PT ;  /* 0x000000c211117233 */ /* 0x000fe20003803000 */
[----:B------:R-:W-:Y:S01]  /*43e0*/  LOP3.LUT R32, R32, R23, RZ, 0xc0, !PT ;  /* 0x0000001720207212 */ /* 0x000fe200078ec0ff */
[----:B------:R-:W-:Y:S01]  /*43f0*/  HMMA.16816.F32 R92, R48, R34, R92 ;  /* 0x00000022305c723c */ /* 0x000fe2000000185c */
[----:B------:R-:W-:Y:S01]  /*4400*/  LOP3.LUT R33, R18, R33, RZ, 0xc0, !PT ;  /* 0x0000002112217212 */ /* 0x000fe200078ec0ff */
[----:B------:R-:W-:Y:S06]  /*4410*/  LDSM.16.MT88.4 R20, [R213+0xac00] ;  /* 0x00ac0000d514783b */ /* 0x000fec0000004200 */
[C---:B------:R-:W-:Y:S07]  /*4420*/  HMMA.16816.F32 R148, R8.reuse, R46, R148 ;  /* 0x0000002e0894723c */ /* 0x040fee0000001894 */
[----:B------:R-:W-:Y:S01]  /*4430*/  FFMA.FTZ R46, R4, c[0x0][0x23c], -R203 ;  /* 0x00008f00042e7a23 */ /* 0x000fe200000108cb */
[----:B------:R-:W-:Y:S01]  /*4440*/  HMMA.16816.F32 R96, R8, R34, R96 ;  /* 0x000000220860723c */ /* 0x000fe20000001860 */
[----:B------:R-:W-:Y:S01]  /*4450*/  LOP3.LUT R4, R227, UR5, R210, 0x96, !PT ;  /* 0x00000005e3047c12 */ /* 0x000fe2000f8e96d2 */
[----:B------:R-:W-:-:S03]  /*4460*/  FFMA.FTZ R47, R6, c[0x0][0x23c], -R205 ;  /* 0x00008f00062f7a23 */ /* 0x000fc600000108cd */
[----:B------:R-:W3:Y:S01]  /*4470*/  MUFU.EX2 R46, R46 ;  /* 0x0000002e002e7308 */ /* 0x000ee20000000800 */
[----:B------:R-:W-:Y:S01]  /*4480*/  IMAD.WIDE.U32 R4, R4, -0x2daee0ad, RZ ;  /* 0xd2511f5304047825 */ /* 0x000fe200078e00ff */
[C---:B------:R-:W-:Y:S01]  /*4490*/  F2FP.PACK_AB R34, R229.reuse, R42 ;  /* 0x0000002ae522723e */ /* 0x040fe200000000ff */
[C---:B--2---:R-:W-:Y:S01]  /*44a0*/  HMMA.16816.F32 R104, R48.reuse, R28, R104 ;  /* 0x0000001c3068723c */ /* 0x044fe20000001868 */
[----:B-----5:R-:W-:Y:S01]  /*44b0*/  F2FP.PACK_AB R35, R228, R45 ;  /* 0x0000002de423723e */ /* 0x020fe200000000ff */
[----:B------:R-:W-:Y:S01]  /*44c0*/  FADD.FTZ R229, R229, R183 ;  /* 0x000000b7e5e57221 */ /* 0x000fe20000010000 */
[----:B------:R-:W-:Y:S01]  /*44d0*/  LOP3.LUT R34, R16, R34, RZ, 0xc0, !PT ;  /* 0x0000002210227212 */ /* 0x000fe200078ec0ff */
[----:B------:R-:W-:Y:S01]  /*44e0*/  FADD.FTZ R228, R228, R185 ;  /* 0x000000b9e4e47221 */ /* 0x000fe20000010000 */
[----:B------:R-:W-:Y:S01]  /*44f0*/  LOP3.LUT R35, R17, R35, RZ, 0xc0, !PT ;  /* 0x0000002311237212 */ /* 0x000fe200078ec0ff */
[----:B------:R-:W2:Y:S01]  /*4500*/  MUFU.EX2 R47, R47 ;  /* 0x0000002f002f7308 */ /* 0x000ea20000000800 */
[----:B------:R-:W-:Y:S01]  /*4510*/  LDSM.16.MT88.4 R16, [R212+0xac00] ;  /* 0x00ac0000d410783b */ /* 0x000fe20000004200 */
[----:B------:R-:W-:Y:S01]  /*4520*/  HMMA.16816.F32 R124, R48, R12, R124 ;  /* 0x0000000c307c723c */ /* 0x000fe2000000187c */
[----:B------:R-:W-:-:S02]  /*4530*/  LOP3.LUT R208, R5, UR14, R208, 0x96, !PT ;  /* 0x0000000e05d07c12 */ /* 0x000fc4000f8e96d0 */
[C---:B------:R-:W-:Y:S02]  /*4540*/  LOP3.LUT R6, R4.reuse, 0xffff, RZ, 0xc0, !PT ;  /* 0x0000ffff04067812 */ /* 0x040fe400078ec0ff */
[----:B------:R-:W-:Y:S01]  /*4550*/  LOP3.LUT R5, R4, 0xff, RZ, 0xc0, !PT ;  /* 0x000000ff04057812 */ /* 0x000fe200078ec0ff */
[----:B---3--:R-:W-:Y:S01]  /*4560*/  FADD.FTZ R187, R46, R187 ;  /* 0x000000bb2ebb7221 */ /* 0x008fe20000010000 */
[----:B------:R-:W-:Y:S01]  /*4570*/  SHF.R.U32.HI R7, RZ, 0x8, R6 ;  /* 0x00000008ff077819 */ /* 0x000fe20000011606 */
[----:B------:R-:W-:Y:S03]  /*4580*/  HMMA.16816.F32 R144, R48, R30, R144 ;  /* 0x0000001e3090723c */ /* 0x000fe60000001890 */
[----:B------:R-:W-:Y:S01]  /*4590*/  PRMT R5, R5, 0x5410, R7 ;  /* 0x0000541005057816 */ /* 0x000fe20000000007 */
[----:B--2---:R-:W-:-:S04]  /*45a0*/  FADD.FTZ R191, R47, R191 ;  /* 0x000000bf2fbf7221 */ /* 0x004fc80000010000 */
[----:B------:R-:W-:Y:S07]  /*45b0*/  HMMA.16816.F32 R128, R48, R14, R128 ;  /* 0x0000000e3080723c */ /* 0x000fee0000001880 */
[--C-:B------:R-:W-:Y:S01]  /*45c0*/  SHF.R.U32.HI R48, RZ, 0x10, R4.reuse ;  /* 0x00000010ff307819 */ /* 0x100fe20000011604 */
[----:B------:R-:W-:Y:S01]  /*45d0*/  HMMA.16816.F32 R100, R8, R28, R100 ;  /* 0x0000001c0864723c */ /* 0x000fe20000001864 */
[----:B------:R-:W-:Y:S02]  /*45e0*/  LOP3.LUT R49, R208, 0xffff, RZ, 0xc0, !PT ;  /* 0x0000ffffd0317812 */ /* 0x000fe400078ec0ff */
[----:B------:R-:W-:-:S02]  /*45f0*/  SHF.R.U32.HI R4, RZ, 0x18, R4 ;  /* 0x00000018ff047819 */ /* 0x000fc40000011604 */
[----:B------:R-:W-:Y:S02]  /*4600*/  LOP3.LUT R6, R48, 0xff, RZ, 0xc0, !PT ;  /* 0x000000ff30067812 */ /* 0x000fe400078ec0ff */
[----:B------:R-:W-:Y:S01]  /*4610*/  LOP3.LUT R48, R208, 0xff, RZ, 0xc0, !PT ;  /* 0x000000ffd0307812 */ /* 0x000fe200078ec0ff */
[C---:B------:R-:W-:Y:S01]  /*4620*/  HMMA.16816.F32 R108, R8.reuse, R30, R108 ;  /* 0x0000001e086c723c */ /* 0x040fe2000000186c */
[----:B------:R-:W2:Y:S01]  /*4630*/  LDSM.16.MT88.4 R28, [R213+0x9c00] ;  /* 0x009c0000d51c783b */ /* 0x000ea20000004200 */
[----:B------:R-:W-:Y:S02]  /*4640*/  SHF.R.U32.HI R49, RZ, 0x8, R49 ;  /* 0x00000008ff317819 */ /* 0x000fe40000011631 */
[----:B------:R-:W-:Y:S02]  /*4650*/  SHF.R.U32.HI R50, RZ, 0x10, R208 ;  /* 0x00000010ff327819 */ /* 0x000fe400000116d0 */
[----:B------:R-:W-:Y:S01]  /*4660*/  PRMT R4, R6, 0x5410, R4 ;  /* 0x0000541006047816 */ /* 0x000fe20000000004 */
[----:B------:R-:W-:Y:S01]  /*4670*/  HSET2.LE.AND R6, R5, R194, PT ;  /* 0x000000c205067233 */ /* 0x000fe20003803000 */
[----:B------:R-:W-:Y:S01]  /*4680*/  HMMA.16816.F32 R136, R8, R12, R136 ;  /* 0x0000000c0888723c */ /* 0x000fe20000001888 */
[----:B------:R-:W-:-:S02]  /*4690*/  PRMT R48, R48, 0x5410, R49 ;  /* 0x0000541030307816 */ /* 0x000fc40000000031 */
[----:B------:R-:W-:Y:S01]  /*46a0*/  SHF.R.U32.HI R208, RZ, 0x18, R208 ;  /* 0x00000018ffd07819 */ /* 0x000fe200000116d0 */
[--C-:B------:R-:W-:Y:S01]  /*46b0*/  HSET2.LE.AND R7, R4, R194.reuse, PT ;  /* 0x000000c204077233 */ /* 0x100fe20003803000 */
[----:B------:R-:W-:Y:S01]  /*46c0*/  LOP3.LUT R50, R50, 0xff, RZ, 0xc0, !PT ;  /* 0x000000ff32327812 */ /* 0x000fe200078ec0ff */
[--C-:B------:R-:W-:Y:S01]  /*46d0*/  HSET2.LE.AND R4, R48, R194.reuse, PT ;  /* 0x000000c230047233 */ /* 0x100fe20003803000 */
[C---:B------:R-:W-:Y:S01]  /*46e0*/  F2FP.PACK_AB R48, R231.reuse, R46 ;  /* 0x0000002ee730723e */ /* 0x040fe200000000ff */
[----:B------:R-:W-:Y:S01]  /*46f0*/  HMMA.16816.F32 R132, R8, R14, R132 ;  /* 0x0000000e0884723c */ /* 0x000fe20000001884 */
[----:B------:R-:W3:Y:S01]  /*4700*/  LDSM.16.MT88.4 R12, [R213+0xbc00] ;  /* 0x00bc0000d50c783b */ /* 0x000ee20000004200 */
[----:B------:R-:W-:Y:S01]  /*4710*/  PRMT R50, R50, 0x5410, R208 ;  /* 0x0000541032327816 */ /* 0x000fe200000000d0 */
[----:B------:R-:W-:Y:S01]  /*4720*/  FADD.FTZ R231, R231, R187 ;  /* 0x000000bbe7e77221 */ /* 0x000fe20000010000 */
[----:B------:R-:W-:Y:S01]  /*4730*/  LOP3.LUT R6, R6, R48, RZ, 0xc0, !PT ;  /* 0x0000003006067212 */ /* 0x000fe200078ec0ff */
[----:B------:R-:W4:Y:S01]  /*4740*/  LDSM.16.MT88.4 R8, [R212+0xbc00] ;  /* 0x00bc0000d408783b */ /* 0x000f220000004200 */
[----:B------:R-:W-:Y:S01]  /*4750*/  F2FP.PACK_AB R49, R37, R36 ;  /* 0x000000242531723e */ /* 0x000fe200000000ff */
[----:B------:R-:W-:Y:S01]  /*4760*/  HSET2.LE.AND R5, R50, R194, PT ;  /* 0x000000c232057233 */ /* 0x000fe20003803000 */
[C---:B------:R-:W-:Y:S01]  /*4770*/  F2FP.PACK_AB R50, R230.reuse, R47 ;  /* 0x0000002fe632723e */ /* 0x040fe200000000ff */
[----:B-1----:R-:W-:Y:S01]  /*4780*/  HMMA.16816.F32 R72, R32, R24, R72 ;  /* 0x000000182048723c */ /* 0x002fe20000001848 */
[----:B------:R-:W-:Y:S01]  /*4790*/  F2FP.PACK_AB R48, R39, R38 ;  /* 0x000000262730723e */ /* 0x000fe200000000ff */
[----:B------:R-:W-:Y:S01]  /*47a0*/  FADD.FTZ R230, R230, R191 ;  /* 0x000000bfe6e67221 */ /* 0x000fe20000010000 */
[----:B------:R-:W-:-:S02]  /*47b0*/  LOP3.LUT R7, R7, R50, RZ, 0xc0, !PT ;  /* 0x0000003207077212 */ /* 0x000fc400078ec0ff */
[----:B------:R-:W-:Y:S02]  /*47c0*/  LOP3.LUT R4, R4, R49, RZ, 0xc0, !PT ;  /* 0x0000003104047212 */ /* 0x000fe400078ec0ff */
[----:B------:R-:W-:Y:S01]  /*47d0*/  LOP3.LUT R5, R5, R48, RZ, 0xc0, !PT ;  /* 0x0000003005057212 */ /* 0x000fe200078ec0ff */
[C---:B------:R-:W-:Y:S08]  /*47e0*/  HMMA.16816.F32 R76, R32.reuse, R26, R76 ;  /* 0x0000001a204c723c */ /* 0x040ff0000000184c */
[C---:B--2---:R-:W-:Y:S08]  /*47f0*/  HMMA.16816.F32 R156, R32.reuse, R28, R156 ;  /* 0x0000001c209c723c */ /* 0x044ff0000000189c */
[C---:B------:R-:W-:Y:S08]  /*4800*/  HMMA.16816.F32 R152, R32.reuse, R30, R152 ;  /* 0x0000001e2098723c */ /* 0x040ff00000001898 */
[C---:B------:R-:W-:Y:S08]  /*4810*/  HMMA.16816.F32 R88, R32.reuse, R20, R88 ;  /* 0x000000142058723c */ /* 0x040ff00000001858 */
[C---:B------:R-:W-:Y:S08]  /*4820*/  HMMA.16816.F32 R92, R32.reuse, R22, R92 ;  /* 0x00000016205c723c */ /* 0x040ff0000000185c */
[C---:B------:R-:W-:Y:S08]  /*4830*/  HMMA.16816.F32 R104, R32.reuse, R16, R104 ;  /* 0x000000102068723c */ /* 0x040ff00000001868 */
[C---:B------:R-:W-:Y:S08]  /*4840*/  HMMA.16816.F32 R144, R32.reuse, R18, R144 ;  /* 0x000000122090723c */ /* 0x040ff00000001890 */
[C---:B---3--:R-:W-:Y:S08]  /*4850*/  HMMA.16816.F32 R140, R32.reuse, R12, R140 ;  /* 0x0000000c208c723c */ /* 0x048ff0000000188c */
[C---:B------:R-:W-:Y:S08]  /*4860*/  HMMA.16816.F32 R116, R32.reuse, R14, R116 ;  /* 0x0000000e2074723c */ /* 0x040ff00000001874 */
[C---:B----4-:R-:W-:Y:S08]  /*4870*/  HMMA.16816.F32 R124, R32.reuse, R8, R124 ;  /* 0x00000008207c723c */ /* 0x050ff0000000187c */
        /* <DEDUP_REMOVED lines=14> */
[----:B------:R-:W-:Y:S01]  /*4960*/  IMAD.WIDE.U32 R238, R173, -0x326172a9, RZ ;  /* 0xcd9e8d57adee7825 */ /* 0x000fe200078e00ff */
[----:B------:R-:W-:-:S02]  /*4970*/  IADD3 R227, R3, -0x2, RZ ;  /* 0xfffffffe03e37810 */ /* 0x000fc40007ffe0ff */
[----:B------:R-:W-:Y:S01]  /*4980*/  MOV R3, R167 ;  /* 0x000000a700037202 */ /* 0x000fe20000000f00 */
[----:B------:R-:W-:Y:S01]  /*4990*/  IMAD.WIDE.U32 R234, R172, -0x326172a9, RZ ;  /* 0xcd9e8d57acea7825 */ /* 0x000fe200078e00ff */
[----:B------:R-:W-:Y:S02]  /*49a0*/  LOP3.LUT R236, R239, R170, RZ, 0x3c, !PT ;  /* 0x000000aaefec7212 */ /* 0x000fe400078e3cff */
[----:B------:R-:W-:Y:S01]  /*49b0*/  MOV R164, R168 ;  /* 0x000000a800a47202 */ /* 0x000fe20000000f00 */
[----:B------:R-:W-:Y:S01]  /*49c0*/  IMAD.WIDE.U32 R240, R169, -0x2daee0ad, RZ ;  /* 0xd2511f53a9f07825 */ /* 0x000fe200078e00ff */
[----:B------:R-:W-:Y:S02]  /*49d0*/  LOP3.LUT R232, R235, R170, RZ, 0x3c, !PT ;  /* 0x000000aaebe87212 */ /* 0x000fe400078e3cff */
[----:B------:R-:W-:Y:S01]  /*49e0*/  MOV R0, R165 ;  /* 0x000000a500007202 */ /* 0x000fe20000000f00 */
[----:B------:R-:W-:Y:S01]  /*49f0*/  IMAD.WIDE.U32 R236, R236, -0x2daee0ad, RZ ;  /* 0xd2511f53ecec7825 */ /* 0x000fe200078e00ff */
[----:B------:R-:W-:-:S02]  /*4a00*/  MOV R2, R166 ;  /* 0x000000a600027202 */ /* 0x000fc40000000f00 */
[----:B------:R-:W-:Y:S01]  /*4a10*/  PRMT R226, R171, 0x7054, R171 ;  /* 0x00007054abe27816 */ /* 0x000fe200000000ab */
[----:B------:R-:W-:Y:S01]  /*4a20*/  IMAD.WIDE.U32 R232, R232, -0x2daee0ad, RZ ;  /* 0xd2511f53e8e87825 */ /* 0x000fe200078e00ff */
[----:B------:R-:W-:Y:S05]  /*4a30*/  BRA `(.L_x_412) ;  /* 0x0000017000007947 */ /* 0x000fea0003800000 */
.L_x_414:
[----:B------:R-:W-:Y:S04]  /*4a40*/  IADD3 R166, R227, -0x1, RZ ;  /* 0xffffffffe3a67810 */ /* 0x000fe80007ffe0ff */
[----:B------:R-:W-:Y:S01]  /*4a50*/  SHF.R.S32.HI R165, RZ, 0x1f, R166 ;  /* 0x0000001fffa57819 */ /* 0x000fe200000114a6 */
[C---:B------:R-:W-:Y:S04]  /*4a60*/  IMAD.WIDE.U32 R168, R166.reuse, c[0x0][0x198], RZ ;  /* 0x00006600a6a87a25 */ /* 0x040fe800078e00ff */
[----:B------:R-:W-:Y:S04]  /*4a70*/  IMAD R165, R165, c[0x0][0x198], RZ ;  /* 0x00006600a5a57a24 */ /* 0x000fe800078e02ff */
        /* <DEDUP_REMOVED lines=19> */
.L_x_412:
[----:B------:R-:W-:Y:S01]  /*4bb0*/  SHF.R.S32.HI R4, RZ, 0x1f, R227 ;  /* 0x0000001fff047819 */ /* 0x000fe200000114e3 */
[----:B------:R-:W-:Y:S04]  /*4bc0*/  DEPBAR.LE SB0, 0x0 ;  /* 0x000080000000791a */ /* 0x000fe80000000000 */
[----:B------:R-:W-:Y:S01]  /*4bd0*/  BAR.SYNC.DEFER_BLOCKING 0x0 ;  /* 0x0000000000007b1d */ /* 0x000fe20000010000 */
[----:B------:R-:W-:Y:S02]  /*4be0*/  IMAD R4, R4, c[0x0][0x1a0], RZ ;  /* 0x0000680004047a24 */ /* 0x000fe400078e02ff */
[C---:B------:R-:W-:Y:S04]  /*4bf0*/  IMAD.WIDE.U32 R6, R227.reuse, c[0x0][0x1a0], RZ ;  /* 0x00006800e3067a25 */ /* 0x040fe800078e00ff */
[----:B------:R-:W-:Y:S01]  /*4c00*/  IMAD R4, R227, c[0x0][0x1a4], R4 ;  /* 0x00006900e3047a24 */ /* 0x000fe200078e0204 */
[C---:B------:R-:W-:Y:S03]  /*4c10*/  LEA R5, P0, R6.reuse, R220, 0x6 ;  /* 0x000000dc06057211 */ /* 0x040fe600078030ff */
[----:B------:R-:W-:Y:S01]  /*4c20*/  IMAD.IADD R4, R7, 0x1, R4 ;  /* 0x0000000107047824 */ /* 0x000fe200078e0204 */
[C---:B------:R-:W-:Y:S04]  /*4c30*/  LEA R8, P1, R5.reuse, c[0x0][0x170], 0x1 ;  /* 0x00005c0005087a11 */ /* 0x040fe800078208ff */
        /* <DEDUP_REMOVED lines=15> */
[----:B------:R-:W2:Y:S07]  /*4d30*/  LDSM.16.M88.4 R16, [R216] ;  /* 0x00000000d810783b */ /* 0x000eae0000000200 */
[----:B------:R-:W1:Y:S07]  /*4d40*/  LDSM.16.M88.4 R60, [R217+0x1000] ;  /* 0x00100000d93c783b */ /* 0x000e6e0000000200 */
[----:B------:R-:W3:Y:S07]  /*4d50*/  LDSM.16.M88.4 R32, [R216+0x400] ;  /* 0x00040000d820783b */ /* 0x000eee0000000200 */
[----:B------:R-:W0:Y:S07]  /*4d60*/  LDGDEPBAR ;  /* 0x00000000000079af */ /* 0x000e2e0000000000 */
[----:B------:R-:W4:Y:S07]  /*4d70*/  LDSM.16.M88.4 R48, [R216+0x800] ;  /* 0x00080000d830783b */ /* 0x000f2e0000000200 */
[----:B------:R-:W5:Y:S01]  /*4d80*/  LDSM.16.M88.4 R168, [R216+0xc00] ;  /* 0x000c0000d8a8783b */ /* 0x000f620000000200 */
[-C--:B--2---:R-:W-:Y:S06]  /*4d90*/  HMMA.16816.F32 R4, R64, R16.reuse, RZ ;  /* 0x000000104004723c */ /* 0x084fec00000018ff */
[----:B------:R-:W-:Y:S02]  /*4da0*/  LDSM.16.M88.4 R172, [R215] ;  /* 0x00000000d7ac783b */ /* 0x000fe40000000200 */
[C---:B-1----:R-:W-:Y:S05]  /*4db0*/  HMMA.16816.F32 R8, R60.reuse, R16, RZ ;  /* 0x000000103c08723c */ /* 0x042fea00000018ff */
[----:B------:R-:W1:Y:S03]  /*4dc0*/  LDSM.16.M88.4 R176, [R214] ;  /* 0x00000000d6b0783b */ /* 0x000e660000000200 */
[-C--:B------:R-:W-:Y:S04]  /*4dd0*/  HMMA.16816.F32 R12, R60, R18.reuse, RZ ;  /* 0x000000123c0c723c */ /* 0x080fe800000018ff */
[----:B------:R-:W2:Y:S04]  /*4de0*/  LDSM.16.M88.4 R180, [R215+0x1000] ;  /* 0x00100000d7b4783b */ /* 0x000ea80000000200 */
[C---:B------:R-:W-:Y:S03]  /*4df0*/  HMMA.16816.F32 R16, R64.reuse, R18, RZ ;  /* 0x000000124010723c */ /* 0x040fe600000018ff */
[----:B------:R-:W1:Y:S05]  /*4e00*/  LDSM.16.M88.4 R184, [R214+0x400] ;  /* 0x00040000d6b8783b */ /* 0x000e6a0000000200 */
[-C--:B---3--:R-:W-:Y:S02]  /*4e10*/  HMMA.16816.F32 R20, R64, R32.reuse, RZ ;  /* 0x000000204014723c */ /* 0x088fe400000018ff */
[----:B------:R-:W3:Y:S06]  /*4e20*/  LDSM.16.M88.4 R188, [R214+0x800] ;  /* 0x00080000d6bc783b */ /* 0x000eec0000000200 */
[C---:B------:R-:W-:Y:S01]  /*4e30*/  HMMA.16816.F32 R24, R60.reuse, R32, RZ ;  /* 0x000000203c18723c */ /* 0x040fe200000018ff */
[----:B------:R-:W1:Y:S07]  /*4e40*/  LDSM.16.M88.4 R192, [R214+0xc00] ;  /* 0x000c0000d6c0783b */ /* 0x000e6e0000000200 */
[-C--:B------:R-:W-:Y:S01]  /*4e50*/  HMMA.16816.F32 R28, R60, R34.reuse, RZ ;  /* 0x000000223c1c723c */ /* 0x080fe200000018ff */
[----:B------:R-:W-:Y:S07]  /*4e60*/  LDSM.16.M88.4 R196, [R216+0x1000] ;  /* 0x00100000d8c4783b */ /* 0x000fee0000000200 */
[C---:B------:R-:W-:Y:S01]  /*4e70*/  HMMA.16816.F32 R32, R64.reuse, R34, RZ ;  /* 0x000000224020723c */ /* 0x040fe200000018ff */
[----:B------:R-:W-:Y:S07]  /*4e80*/  LDSM.16.M88.4 R200, [R217+0x3000] ;  /* 0x00300000d9c8783b */ /* 0x000fee0000000200 */
[-C--:B----4-:R-:W-:Y:S01]  /*4e90*/  HMMA.16816.F32 R36, R64, R48.reuse, RZ ;  /* 0x000000304024723c */ /* 0x090fe200000018ff */
[----:B------:R-:W-:Y:S07]  /*4ea0*/  LDSM.16.M88.4 R204, [R214+0x1800] ;  /* 0x00180000d6cc783b */ /* 0x000fee0000000200 */
[C---:B------:R-:W-:Y:S01]  /*4eb0*/  HMMA.16816.F32 R40, R60.reuse, R48, RZ ;  /* 0x000000303c28723c */ /* 0x040fe200000018ff */
[----:B------:R-:W-:Y:S07]  /*4ec0*/  LDSM.16.M88.4 R208, [R214+0x1c00] ;  /* 0x001c0000d6d0783b */ /* 0x000fee0000000200 */
[-C--:B------:R-:W-:Y:S08]  /*4ed0*/  HMMA.16816.F32 R44, R60, R50.reuse, RZ ;  /* 0x000000323c2c723c */ /* 0x080ff000000018ff */
[C---:B------:R-:W-:Y:S08]  /*4ee0*/  HMMA.16816.F32 R48, R64.reuse, R50, RZ ;  /* 0x000000324030723c */ /* 0x040ff000000018ff */
[-C--:B-----5:R-:W-:Y:S08]  /*4ef0*/  HMMA.16816.F32 R52, R64, R168.reuse, RZ ;  /* 0x000000a84034723c */ /* 0x0a0ff000000018ff */
[C---:B------:R-:W-:Y:S08]  /*4f00*/  HMMA.16816.F32 R56, R60.reuse, R168, RZ ;  /* 0x000000a83c38723c */ /* 0x040ff000000018ff */
[-C--:B------:R-:W-:Y:S08]  /*4f10*/  HMMA.16816.F32 R60, R60, R170.reuse, RZ ;  /* 0x000000aa3c3c723c */ /* 0x080ff000000018ff */
[----:B------:R-:W-:Y:S01]  /*4f20*/  HMMA.16816.F32 R64, R64, R170, RZ ;  /* 0x000000aa4040723c */ /* 0x000fe200000018ff */
[----:B------:R-:W4:Y:S07]  /*4f30*/  LDSM.16.M88.4 R168, [R217+0x2000] ;  /* 0x00200000d9a8783b */ /* 0x000f2e0000000200 */
        /* <DEDUP_REMOVED lines=20> */
[----:B------:R-:W3:Y:S07]  /*5080*/  LDSM.16.M88.4 R172, [R215+0x2000] ;  /* 0x00200000d7ac783b */ /* 0x000eee0000000200 */
[-C--:B----4-:R-:W-:Y:S01]  /*5090*/  HMMA.16816.F32 R4, R168, R196.reuse, R4 ;  /* 0x000000c4a804723c */ /* 0x090fe20000001804 */
[----:B------:R-:W4:Y:S07]  /*50a0*/  LDSM.16.M88.4 R192, [R215+0x3000] ;  /* 0x00300000d7c0783b */ /* 0x000f2e0000000200 */
[C---:B------:R-:W-:Y:S08]  /*50b0*/  HMMA.16816.F32 R8, R200.reuse, R196, R8 ;  /* 0x000000c4c808723c */ /* 0x040ff00000001808 */
[-C--:B------:R-:W-:Y:S08]  /*50c0*/  HMMA.16816.F32 R12, R200, R198.reuse, R12 ;  /* 0x000000c6c80c723c */ /* 0x080ff0000000180c */
[C---:B------:R-:W-:Y:S01]  /*50d0*/  HMMA.16816.F32 R16, R168.reuse, R198, R16 ;  /* 0x000000c6a810723c */ /* 0x040fe20000001810 */
[----:B------:R-:W5:Y:S07]  /*50e0*/  LDSM.16.M88.4 R196, [R214+0x1400] ;  /* 0x00140000d6c4783b */ /* 0x000f6e0000000200 */
        /* <DEDUP_REMOVED lines=16> */
[-C--:B---3--:R-:W-:Y:S01]  /*51f0*/  HMMA.16816.F32 R4, R172, R188.reuse, R4 ;  /* 0x000000bcac04723c */ /* 0x088fe20000001804 */
        /* <DEDUP_REMOVED lines=21> */
[-C--:B-1----:R-:W-:Y:S01]  /*5350*/  HMMA.16816.F32 R4, R168, R176.reuse, R4 ;  /* 0x000000b0a804723c */ /* 0x082fe20000001804 */
[----:B------:R-:W1:Y:S07]  /*5360*/  LDSM.16.M88.4 R208, [R214+0x2800] ;  /* 0x00280000d6d0783b */ /* 0x000e6e0000000200 */
[C---:B------:R-:W-:Y:S08]  /*5370*/  HMMA.16816.F32 R8, R180.reuse, R176, R8 ;  /* 0x000000b0b408723c */ /* 0x040ff00000001808 */
[-C--:B------:R-:W-:Y:S08]  /*5380*/  HMMA.16816.F32 R12, R180, R178.reuse, R12 ;  /* 0x000000b2b40c723c */ /* 0x080ff0000000180c */
[C---:B------:R-:W-:Y:S01]  /*5390*/  HMMA.16816.F32 R16, R168.reuse, R178, R16 ;  /* 0x000000b2a810723c */ /* 0x040fe20000001810 */
[----:B------:R-:W1:Y:S01]  /*53a0*/  LDSM.16.M88.4 R176, [R214+0x2c00] ;  /* 0x002c0000d6b0783b */ /* 0x000e620000000200 */
[----:B------:R-:W-:Y:S06]  /*53b0*/  DEPBAR.LE SB0, 0x0 ;  /* 0x000080000000791a */ /* 0x000fec0000000000 */
[-C--:B--2---:R-:W-:Y:S01]  /*53c0*/  HMMA.16816.F32 R20, R168, R184.reuse, R20 ;  /* 0x000000b8a814723c */ /* 0x084fe20000001814 */
[----:B------:R-:W-:Y:S07]  /*53d0*/  BAR.SYNC.DEFER_BLOCKING 0x0 ;  /* 0x0000000000007b1d */ /* 0x000fee0000010000 */
[C---:B------:R-:W-:Y:S08]  /*53e0*/  HMMA.16816.F32 R24, R180.reuse, R184, R24 ;  /* 0x000000b8b418723c */ /* 0x040ff00000001818 */
[-C--:B------:R-:W-:Y:S08]  /*53f0*/  HMMA.16816.F32 R28, R180, R186.reuse, R28 ;  /* 0x000000bab41c723c */ /* 0x080ff0000000181c */
[C---:B------:R-:W-:Y:S08]  /*5400*/  HMMA.16816.F32 R32, R168.reuse, R186, R32 ;  /* 0x000000baa820723c */ /* 0x040ff00000001820 */
[-C--:B---3--:R-:W-:Y:S08]  /*5410*/  HMMA.16816.F32 R36, R168, R188.reuse, R36 ;  /* 0x000000bca824723c */ /* 0x088ff00000001824 */
        /* <DEDUP_REMOVED lines=24> */
.L_x_413:
[----:B------:R-:W-:Y:S01]  /*55a0*/  FMNMX.FTZ R166, R8, R2, !PT ;  /* 0x0000000208a67209 */ /* 0x000fe20007810000 */
[----:B------:R-:W-:Y:S01]  /*55b0*/  IMAD.SHL.U32 R246, R227, 0x2, RZ ;  /* 0x00000002e3f67824 */ /* 0x000fe200078e00ff */
[----:B-1----:R-:W-:Y:S01]  /*55c0*/  FMNMX.FTZ R168, R4, R164, !PT ;  /* 0x000000a404a87209 */ /* 0x002fe20007810000 */
        /* <DEDUP_REMOVED lines=53> */
[----:B--2---:R-:W-:Y:S02]  /*5920*/  FMNMX.FTZ R171, R168, R171, !PT ;  /* 0x000000aba8ab7209 */ /* 0x004fe40007810000 */
[----:B------:R-:W-:Y:S01]  /*5930*/  FMNMX.FTZ R167, R54, R167, !PT ;  /* 0x000000a736a77209 */ /* 0x000fe20007810000 */
[----:B------:R-:W1:Y:S01]  /*5940*/  SHFL.BFLY PT, R166, R165, 0x1, 0x1f ;  /* 0x0c201f00a5a67f89 */ /* 0x000e6200000e0000 */
[----:B------:R-:W-:Y:S02]  /*5950*/  FMNMX.FTZ R169, R31, R169, !PT ;  /* 0x000000a91fa97209 */ /* 0x000fe40007810000 */
[----:B------:R-:W-:Y:S02]  /*5960*/  FMNMX.FTZ R167, R55, R167, !PT ;  /* 0x000000a737a77209 */ /* 0x000fe40007810000 */
[----:B------:R-:W-:Y:S02]  /*5970*/  FMNMX.FTZ R169, R42, R169, !PT ;  /* 0x000000a92aa97209 */ /* 0x000fe40007810000 */
[----:B------:R-:W-:Y:S01]  /*5980*/  FMNMX.FTZ R167, R66, R167, !PT ;  /* 0x000000a742a77209 */ /* 0x000fe20007810000 */
[----:B------:R-:W2:Y:S01]  /*5990*/  SHFL.BFLY PT, R168, R171, 0x1, 0x1f ;  /* 0x0c201f00aba87f89 */ /* 0x000ea200000e0000 */
[--C-:B------:R-:W-:Y:S02]  /*59a0*/  LOP3.LUT R244, R237, UR12, R240.reuse, 0x96, !PT ;  /* 0x0000000cedf47c12 */ /* 0x100fe4000f8e96f0 */
[----:B------:R-:W-:Y:S02]  /*59b0*/  FMNMX.FTZ R167, R67, R167, !PT ;  /* 0x000000a743a77209 */ /* 0x000fe40007810000 */
[----:B------:R-:W-:Y:S01]  /*59c0*/  LOP3.LUT R242, R233, UR12, R240, 0x96, !PT ;  /* 0x0000000ce9f27c12 */ /* 0x000fe2000f8e96f0 */
[----:B------:R-:W-:Y:S01]  /*59d0*/  IMAD.WIDE.U32 R244, R244, -0x326172a9, RZ ;  /* 0xcd9e8d57f4f47825 */ /* 0x000fe200078e00ff */
[----:B------:R-:W-:Y:S01]  /*59e0*/  IADD3 R227, R227, -0x1, RZ ;  /* 0xffffffffe3e37810 */ /* 0x000fe20007ffe0ff */
[----:B------:R-:W3:Y:S02]  /*59f0*/  SHFL.BFLY PT, R170, R167, 0x2, 0x1f ;  /* 0x0c401f00a7aa7f89 */ /* 0x000ee400000e0000 */
[----:B------:R-:W-:Y:S01]  /*5a00*/  IMAD.WIDE.U32 R242, R242, -0x326172a9, RZ ;  /* 0xcd9e8d57f2f27825 */ /* 0x000fe200078e00ff */
[----:B-1----:R-:W-:Y:S02]  /*5a10*/  FMNMX.FTZ R166, R165, R166, !PT ;  /* 0x000000a6a5a67209 */ /* 0x002fe40007810000 */
[----:B------:R-:W-:Y:S03]  /*5a20*/  FMNMX.FTZ R165, R43, R169, !PT ;  /* 0x000000a92ba57209 */ /* 0x000fe60007810000 */
[----:B------:R-:W-:Y:S01]  /*5a30*/  FMUL.FTZ R198, R166, c[0x0][0x23c] ;  /* 0x00008f00a6c67a20 */ /* 0x000fe20000410000 */
[----:B------:R-:W-:Y:S01]  /*5a40*/  FMNMX.FTZ R165, R46, R165, !PT ;  /* 0x000000a52ea57209 */ /* 0x000fe20007810000 */
[----:B------:R-:W-:Y:S01]  /*5a50*/  FADD.FTZ R2, -R166, R2 ;  /* 0x00000002a6027221 */ /* 0x000fe20000010100 */
[----:B--2---:R-:W-:Y:S02]  /*5a60*/  FMNMX.FTZ R168, R171, R168, !PT ;  /* 0x000000a8aba87209 */ /* 0x004fe40007810000 */
[----:B------:R-:W-:Y:S01]  /*5a70*/  FMNMX.FTZ R165, R47, R165, !PT ;  /* 0x000000a52fa57209 */ /* 0x000fe20007810000 */
[----:B------:R-:W-:Y:S01]  /*5a80*/  FMUL.FTZ R2, R2, c[0x0][0x23c] ;  /* 0x00008f0002027a20 */ /* 0x000fe20000410000 */
[C---:B------:R-:W-:Y:S01]  /*5a90*/  FSETP.NEU.FTZ.AND P1, PT, R168.reuse, -INF , PT ;  /* 0xff800000a800780b */ /* 0x040fe20003f3d000 */
[----:B------:R-:W-:Y:S01]  /*5aa0*/  FMUL.FTZ R200, R168, c[0x0][0x23c] ;  /* 0x00008f00a8c87a20 */ /* 0x000fe20000410000 */
[----:B------:R-:W-:Y:S01]  /*5ab0*/  FMNMX.FTZ R165, R58, R165, !PT ;  /* 0x000000a53aa57209 */ /* 0x000fe20007810000 */
[----:B------:R-:W-:Y:S01]  /*5ac0*/  FADD.FTZ R164, -R168, R164 ;  /* 0x000000a4a8a47221 */ /* 0x000fe20000010100 */
[----:B---3--:R-:W-:Y:S01]  /*5ad0*/  FMNMX.FTZ R170, R167, R170, !PT ;  /* 0x000000aaa7aa7209 */ /* 0x008fe20007810000 */
[----:B------:R-:W1:Y:S01]  /*5ae0*/  MUFU.EX2 R2, R2 ;  /* 0x0000000200027308 */ /* 0x000e620000000800 */
[----:B------:R-:W-:Y:S01]  /*5af0*/  FMNMX.FTZ R165, R59, R165, !PT ;  /* 0x000000a53ba57209 */ /* 0x000fe20007810000 */
[----:B------:R-:W-:Y:S01]  /*5b00*/  FMUL.FTZ R164, R164, c[0x0][0x23c] ;  /* 0x00008f00a4a47a20 */ /* 0x000fe20000410000 */
[----:B------:R-:W-:Y:S01]  /*5b10*/  FSEL R200, R200, RZ, P1 ;  /* 0x000000ffc8c87208 */ /* 0x000fe20000800000 */
[----:B------:R-:W2:Y:S01]  /*5b20*/  SHFL.BFLY PT, R167, R170, 0x1, 0x1f ;  /* 0x0c201f00aaa77f89 */ /* 0x000ea200000e0000 */
[----:B------:R-:W-:Y:S03]  /*5b30*/  FMNMX.FTZ R165, R62, R165, !PT ;  /* 0x000000a53ea57209 */ /* 0x000fe60007810000 */
[--C-:B------:R-:W-:Y:S01]  /*5b40*/  FFMA.FTZ R169, R16, c[0x0][0x23c], -R200.reuse ;  /* 0x00008f0010a97a23 */ /* 0x100fe200000108c8 */
[----:B------:R-:W-:Y:S01]  /*5b50*/  FMNMX.FTZ R165, R63, R165, !PT ;  /* 0x000000a53fa57209 */ /* 0x000fe20007810000 */
[--C-:B------:R-:W-:Y:S01]  /*5b60*/  FFMA.FTZ R185, R4, c[0x0][0x23c], -R200.reuse ;  /* 0x00008f0004b97a23 */ /* 0x100fe200000108c8 */
[----:B------:R-:W3:Y:S01]  /*5b70*/  MUFU.EX2 R164, R164 ;  /* 0x000000a400a47308 */ /* 0x000ee20000000800 */
[--C-:B------:R-:W-:Y:S02]  /*5b80*/  FFMA.FTZ R186, R5, c[0x0][0x23c], -R200.reuse ;  /* 0x00008f0005ba7a23 */ /* 0x100fe400000108c8 */
[----:B------:R-:W4:Y:S01]  /*5b90*/  SHFL.BFLY PT, R16, R165, 0x2, 0x1f ;  /* 0x0c401f00a5107f89 */ /* 0x000f2200000e0000 */
[--C-:B------:R-:W-:Y:S02]  /*5ba0*/  FFMA.FTZ R201, R20, c[0x0][0x23c], -R200.reuse ;  /* 0x00008f0014c97a23 */ /* 0x100fe400000108c8 */
[--C-:B------:R-:W-:Y:S02]  /*5bb0*/  FFMA.FTZ R251, R52, c[0x0][0x23c], -R200.reuse ;  /* 0x00008f0034fb7a23 */ /* 0x100fe400000108c8 */
[--C-:B------:R-:W-:Y:S02]  /*5bc0*/  FFMA.FTZ R64, R64, c[0x0][0x23c], -R200.reuse ;  /* 0x00008f0040407a23 */ /* 0x100fe400000108c8 */
[----:B------:R-:W-:Y:S01]  /*5bd0*/  MUFU.EX2 R169, R169 ;  /* 0x000000a900a97308 */ /* 0x000fe20000000800 */
[--C-:B------:R-:W-:Y:S02]  /*5be0*/  FFMA.FTZ R65, R65, c[0x0][0x23c], -R200.reuse ;  /* 0x00008f0041417a23 */ /* 0x100fe400000108c8 */
[C---:B-1----:R-:W-:Y:S02]  /*5bf0*/  FMUL.FTZ R72, R2.reuse, R72 ;  /* 0x0000004802487220 */ /* 0x042fe40000410000 */
[----:B------:R-:W-:Y:S01]  /*5c00*/  FMUL.FTZ R73, R2, R73 ;  /* 0x0000004902497220 */ /* 0x000fe20000410000 */
[----:B--2---:R-:W-:Y:S01]  /*5c10*/  FMNMX.FTZ R167, R170, R167, !PT ;  /* 0x000000a7aaa77209 */ /* 0x004fe20007810000 */
[----:B------:R-:W-:Y:S01]  /*5c20*/  FFMA.FTZ R170, R17, c[0x0][0x23c], -R200 ;  /* 0x00008f0011aa7a23 */ /* 0x000fe200000108c8 */
[----:B------:R-:W-:Y:S02]  /*5c30*/  LOP3.LUT R17, R241, UR23, R246, 0x96, !PT ;  /* 0x00000017f1117c12 */ /* 0x000fe4000f8e96f6 */
[----:B------:R-:W-:Y:S01]  /*5c40*/  MUFU.EX2 R185, R185 ;  /* 0x000000b900b97308 */ /* 0x000fe20000000800 */
[C---:B------:R-:W-:Y:S01]  /*5c50*/  FSETP.NEU.FTZ.AND P1, PT, R167.reuse, -INF , PT ;  /* 0xff800000a700780b */ /* 0x040fe20003f3d000 */
[----:B------:R-:W-:Y:S01]  /*5c60*/  FMUL.FTZ R199, R167, c[0x0][0x23c] ;  /* 0x00008f00a7c77a20 */ /* 0x000fe20000410000 */
[----:B------:R-:W-:Y:S01]  /*5c70*/  IADD3 R246, R246, 0x1, RZ ;  /* 0x00000001f6f67810 */ /* 0x000fe20007ffe0ff */
[----:B------:R-:W-:Y:S01]  /*5c80*/  IMAD.WIDE.U32 R202, R17, -0x326172a9, RZ ;  /* 0xcd9e8d5711ca7825 */ /* 0x000fe200078e00ff */
[----:B----4-:R-:W-:Y:S03]  /*5c90*/  FMNMX.FTZ R4, R165, R16, !PT ;  /* 0x00000010a5047209 */ /* 0x010fe60007810000 */
[----:B------:R-:W-:Y:S01]  /*5ca0*/  FADD.FTZ R3, -R167, R3 ;  /* 0x00000003a7037221 */ /* 0x000fe20000010100 */
[----:B------:R-:W-:Y:S01]  /*5cb0*/  LOP3.LUT R16, R203, UR13, R238, 0x96, !PT ;  /* 0x0000000dcb107c12 */ /* 0x000fe2000f8e96ee */
[----:B------:R-:W1:Y:S01]  /*5cc0*/  MUFU.EX2 R170, R170 ;  /* 0x000000aa00aa7308 */ /* 0x000e620000000800 */
[----:B------:R-:W-:Y:S01]  /*5cd0*/  LOP3.LUT R248, R245, UR11, R202, 0x96, !PT ;  /* 0x0000000bf5f87c12 */ /* 0x000fe2000f8e96ca */
[----:B------:R-:W2:Y:S01]  /*5ce0*/  SHFL.BFLY PT, R165, R4, 0x1, 0x1f ;  /* 0x0c201f0004a57f89 */ /* 0x000ea200000e0000 */
[----:B------:R-:W-:Y:S01]  /*5cf0*/  LOP3.LUT R5, R203, UR13, R234, 0x96, !PT ;  /* 0x0000000dcb057c12 */ /* 0x000fe2000f8e96ea */
[----:B------:R-:W-:Y:S01]  /*5d00*/  IMAD.WIDE.U32 R16, R16, -0x2daee0ad, RZ ;  /* 0xd2511f5310107825 */ /* 0x000fe200078e00ff */
[----:B------:R-:W-:Y:S02]  /*5d10*/  LOP3.LUT R202, R243, UR11, R202, 0x96, !PT ;  /* 0x0000000bf3ca7c12 */ /* 0x000fe4000f8e96ca */
[----:B------:R-:W-:Y:S01]  /*5d20*/  FSEL R199, R199, RZ, P1 ;  /* 0x000000ffc7c77208 */ /* 0x000fe20000800000 */
[----:B------:R-:W-:Y:S01]  /*5d30*/  IMAD.WIDE.U32 R248, R248, -0x2daee0ad, RZ ;  /* 0xd2511f53f8f87825 */ /* 0x000fe200078e00ff */
[----:B------:R-:W-:Y:S01]  /*5d40*/  FSETP.NEU.FTZ.AND P1, PT, R166, -INF , PT ;  /* 0xff800000a600780b */ /* 0x000fe20003f3d000 */
[----:B------:R-:W-:Y:S02]  /*5d50*/  MUFU.EX2 R186, R186 ;  /* 0x000000ba00ba7308 */ /* 0x000fe40000000800 */
[----:B------:R-:W-:Y:S01]  /*5d60*/  IMAD.WIDE.U32 R202, R202, -0x2daee0ad, RZ ;  /* 0xd2511f53caca7825 */ /* 0x000fe200078e00ff */
[----:B------:R-:W-:Y:S02]  /*5d70*/  LOP3.LUT R210, R249, UR8, R16, 0x96, !PT ;  /* 0x00000008f9d27c12 */ /* 0x000fe4000f8e9610 */
[----:B------:R-:W-:Y:S01]  /*5d80*/  FSEL R198, R198, RZ, P1 ;  /* 0x000000ffc6c67208 */ /* 0x000fe20000800000 */
[----:B------:R-:W-:Y:S04]  /*5d90*/  IMAD.WIDE.U32 R204, R5, -0x2daee0ad, RZ ;  /* 0xd2511f5305cc7825 */ /* 0x000fe800078e00ff */
[--C-:B------:R-:W-:Y:S01]  /*5da0*/  FFMA.FTZ R187, R6, c[0x0][0x23c], -R199.reuse ;  /* 0x00008f0006bb7a23 */ /* 0x100fe200000108c7 */
[----:B------:R-:W-:Y:S01]  /*5db0*/  LOP3.LUT R6, R17, UR10, R236, 0x96, !PT ;  /* 0x0000000a11067c12 */ /* 0x000fe2000f8e96ec */
[----:B------:R-:W-:Y:S01]  /*5dc0*/  IMAD.WIDE.U32 R210, R210, -0x326172a9, RZ ;  /* 0xcd9e8d57d2d27825 */ /* 0x000fe200078e00ff */
[----:B------:R-:W-:Y:S01]  /*5dd0*/  LOP3.LUT R5, R205, UR10, R232, 0x96, !PT ;  /* 0x0000000acd057c12 */ /* 0x000fe2000f8e96e8 */
[----:B------:R-:W-:Y:S01]  /*5de0*/  MUFU.EX2 R201, R201 ;  /* 0x000000c900c97308 */ /* 0x000fe20000000800 */
[----:B------:R-:W-:Y:S01]  /*5df0*/  LOP3.LUT R204, R203, UR8, R204, 0x96, !PT ;  /* 0x00000008cbcc7c12 */ /* 0x000fe2000f8e96cc */
[--C-:B------:R-:W-:Y:S01]  /*5e00*/  FFMA.FTZ R188, R7, c[0x0][0x23c], -R199.reuse ;  /* 0x00008f0007bc7a23 */ /* 0x100fe200000108c7 */
[----:B--2---:R-:W-:Y:S01]  /*5e10*/  FMNMX.FTZ R165, R4, R165, !PT ;  /* 0x000000a504a57209 */ /* 0x004fe20007810000 */
[----:B------:R-:W-:Y:S03]  /*5e20*/  IMAD.WIDE.U32 R6, R6, -0x326172a9, RZ ;  /* 0xcd9e8d5706067825 */ /* 0x000fe600078e00ff */
[----:B------:R-:W-:Y:S01]  /*5e30*/  FSETP.NEU.FTZ.AND P1, PT, R165, -INF , PT ;  /* 0xff800000a500780b */ /* 0x000fe20003f3d000 */
[----:B------:R-:W-:Y:S01]  /*5e40*/  IMAD.WIDE.U32 R204, R204, -0x326172a9, RZ ;  /* 0xcd9e8d57cccc7825 */ /* 0x000fe200078e00ff */
[----:B------:R-:W-:Y:S01]  /*5e50*/  LOP3.LUT R208, R211, UR7, R6, 0x96, !PT ;  /* 0x00000007d3d07c12 */ /* 0x000fe2000f8e9606 */
[----:B------:R-:W-:Y:S02]  /*5e60*/  MUFU.EX2 R187, R187 ;  /* 0x000000bb00bb7308 */ /* 0x000fe40000000800 */
[----:B------:R-:W-:Y:S01]  /*5e70*/  IMAD.WIDE.U32 R206, R5, -0x326172a9, RZ ;  /* 0xcd9e8d5705ce7825 */ /* 0x000fe200078e00ff */
[----:B------:R-:W-:Y:S03]  /*5e80*/  LOP3.LUT R5, R7, UR9, R244, 0x96, !PT ;  /* 0x0000000907057c12 */ /* 0x000fe6000f8e96f4 */
[----:B------:R-:W-:Y:S01]  /*5e90*/  FMUL.FTZ R197, R165, c[0x0][0x23c] ;  /* 0x00008f00a5c57a20 */ /* 0x000fe20000410000 */
[----:B------:R-:W-:Y:S01]  /*5ea0*/  LOP3.LUT R4, R207, UR9, R242, 0x96, !PT ;  /* 0x00000009cf047c12 */ /* 0x000fe2000f8e96f2 */
[----:B------:R-:W-:Y:S01]  /*5eb0*/  IMAD.WIDE.U32 R6, R5, -0x2daee0ad, RZ ;  /* 0xd2511f5305067825 */ /* 0x000fe200078e00ff */
[----:B------:R-:W-:Y:S01]  /*5ec0*/  LOP3.LUT R206, R205, UR7, R206, 0x96, !PT ;  /* 0x00000007cdce7c12 */ /* 0x000fe2000f8e96ce */
[----:B------:R-:W-:Y:S01]  /*5ed0*/  MUFU.EX2 R188, R188 ;  /* 0x000000bc00bc7308 */ /* 0x000fe20000000800 */
[----:B------:R-:W-:Y:S01]  /*5ee0*/  FSEL R197, R197, RZ, P1 ;  /* 0x000000ffc5c57208 */ /* 0x000fe20000800000 */
[----:B------:R-:W-:Y:S01]  /*5ef0*/  IMAD.WIDE.U32 R208, R208, -0x2daee0ad, RZ ;  /* 0xd2511f53d0d07825 */ /* 0x000fe200078e00ff */
[----:B------:R-:W-:Y:S03]  /*5f00*/  LOP3.LUT R248, R7, UR6, R248, 0x96, !PT ;  /* 0x0000000607f87c12 */ /* 0x000fe6000f8e96f8 */
[--C-:B------:R-:W-:Y:S02]  /*5f10*/  FFMA.FTZ R189, R12, c[0x0][0x23c], -R198.reuse ;  /* 0x00008f000cbd7a23 */ /* 0x100fe400000108c6 */
[----:B------:R-:W-:Y:S02]  /*5f20*/  FFMA.FTZ R190, R13, c[0x0][0x23c], -R198 ;  /* 0x00008f000dbe7a23 */ /* 0x000fe400000108c6 */
[----:B------:R-:W-:Y:S01]  /*5f30*/  IMAD.WIDE.U32 R12, R4, -0x2daee0ad, RZ ;  /* 0xd2511f53040c7825 */ /* 0x000fe200078e00ff */
[----:B------:R-:W-:Y:S01]  /*5f40*/  LOP3.LUT R4, R209, UR4, R6, 0x96, !PT ;  /* 0x00000004d1047c12 */ /* 0x000fe2000f8e9606 */
[----:B------:R-:W-:Y:S02]  /*5f50*/  MUFU.EX2 R189, R189 ;  /* 0x000000bd00bd7308 */ /* 0x000fe40000000800 */
[----:B------:R-:W-:Y:S01]  /*5f60*/  IMAD.WIDE.U32 R206, R206, -0x2daee0ad, RZ ;  /* 0xd2511f53cece7825 */ /* 0x000fe200078e00ff */
[----:B------:R-:W-:Y:S03]  /*5f70*/  LOP3.LUT R202, R13, UR6, R202, 0x96, !PT ;  /* 0x000000060dca7c12 */ /* 0x000fe6000f8e96ca */
[--C-:B------:R-:W-:Y:S02]  /*5f80*/  FFMA.FTZ R171, R18, c[0x0][0x23c], -R199.reuse ;  /* 0x00008f0012ab7a23 */ /* 0x100fe400000108c7 */
[----:B------:R-:W-:Y:S02]  /*5f90*/  FFMA.FTZ R184, R19, c[0x0][0x23c], -R199 ;  /* 0x00008f0013b87a23 */ /* 0x000fe400000108c7 */
[--C-:B------:R-:W-:Y:S01]  /*5fa0*/  FFMA.FTZ R191, R14, c[0x0][0x23c], -R197.reuse ;  /* 0x00008f000ebf7a23 */ /* 0x100fe200000108c5 */
[----:B------:R-:W-:Y:S01]  /*5fb0*/  LOP3.LUT R14, R207, UR4, R12, 0x96, !PT ;  /* 0x00000004cf0e7c12 */ /* 0x000fe2000f8e960c */
[--C-:B------:R-:W-:Y:S01]  /*5fc0*/  FFMA.FTZ R192, R15, c[0x0][0x23c], -R197.reuse ;  /* 0x00008f000fc07a23 */ /* 0x100fe200000108c5 */
[----:B------:R-:W-:Y:S01]  /*5fd0*/  MUFU.EX2 R171, R171 ;  /* 0x000000ab00ab7308 */ /* 0x000fe20000000800 */
[----:B------:R-:W-:Y:S04]  /*5fe0*/  IMAD.WIDE.U32 R4, R4, -0x326172a9, RZ ;  /* 0xcd9e8d5704047825 */ /* 0x000fe800078e00ff */
[----:B------:R-:W-:Y:S01]  /*5ff0*/  FMUL.FTZ R3, R3, c[0x0][0x23c] ;  /* 0x00008f0003037a20 */ /* 0x000fe20000410000 */
[--C-:B------:R-:W-:Y:S01]  /*6000*/  SHF.R.U32.HI R7, RZ, 0x10, R4.reuse ;  /* 0x00000010ff077819 */ /* 0x100fe20000011604 */
[----:B------:R-:W-:Y:S01]  /*6010*/  IMAD.WIDE.U32 R14, R14, -0x326172a9, RZ ;  /* 0xcd9e8d570e0e7825 */ /* 0x000fe200078e00ff */
[----:B------:R-:W-:Y:S02]  /*6020*/  LOP3.LUT R12, R4, 0xffff, RZ, 0xc0, !PT ;  /* 0x0000ffff040c7812 */ /* 0x000fe400078ec0ff */
[----:B------:R-:W-:Y:S01]  /*6030*/  MUFU.EX2 R184, R184 ;  /* 0x000000b800b87308 */ /* 0x000fe20000000800 */
[----:B------:R-:W-:Y:S01]  /*6040*/  IMAD.WIDE.U32 R248, R248, -0x326172a9, RZ ;  /* 0xcd9e8d57f8f87825 */ /* 0x000fe200078e00ff */
[----:B------:R-:W-:Y:S02]  /*6050*/  LOP3.LUT R174, R4, 0xff, RZ, 0xc0, !PT ;  /* 0x000000ff04ae7812 */ /* 0x000fe400078ec0ff */
[----:B------:R-:W-:Y:S01]  /*6060*/  SHF.R.U32.HI R175, RZ, 0x18, R4 ;  /* 0x00000018ffaf7819 */ /* 0x000fe20000011604 */
[----:B------:R-:W-:Y:S01]  /*6070*/  IMAD.WIDE.U32 R202, R202, -0x326172a9, RZ ;  /* 0xcd9e8d57caca7825 */ /* 0x000fe200078e00ff */
[----:B------:R-:W-:Y:S02]  /*6080*/  LOP3.LUT R4, R14, 0xffff, RZ, 0xc0, !PT ;  /* 0x0000ffff0e047812 */ /* 0x000fe400078ec0ff */
[----:B------:R-:W-:Y:S01]  /*6090*/  LOP3.LUT R5, R5, UR15, R248, 0x96, !PT ;  /* 0x0000000f05057c12 */ /* 0x000fe2000f8e96f8 */
[--C-:B------:R-:W-:Y:S01]  /*60a0*/  FFMA.FTZ R193, R8, c[0x0][0x23c], -R198.reuse ;  /* 0x00008f0008c17a23 */ /* 0x100fe200000108c6 */
[----:B------:R-:W-:Y:S01]  /*60b0*/  MUFU.EX2 R190, R190 ;  /* 0x000000be00be7308 */ /* 0x000fe20000000800 */
[----:B------:R-:W-:Y:S01]  /*60c0*/  FFMA.FTZ R194, R9, c[0x0][0x23c], -R198 ;  /* 0x00008f0009c27a23 */ /* 0x000fe200000108c6 */
[----:B------:R-:W-:Y:S01]  /*60d0*/  LOP3.LUT R8, R7, 0xff, RZ, 0xc0, !PT ;  /* 0x000000ff07087812 */ /* 0x000fe200078ec0ff */
[--C-:B------:R-:W-:Y:S01]  /*60e0*/  FFMA.FTZ R195, R10, c[0x0][0x23c], -R197.reuse ;  /* 0x00008f000ac37a23 */ /* 0x100fe200000108c5 */
[----:B------:R-:W-:Y:S01]  /*60f0*/  LOP3.LUT R182, R14, 0xff, RZ, 0xc0, !PT ;  /* 0x000000ff0eb67812 */ /* 0x000fe200078ec0ff */
[----:B------:R-:W-:Y:S01]  /*6100*/  FFMA.FTZ R196, R11, c[0x0][0x23c], -R197 ;  /* 0x00008f000bc47a23 */ /* 0x000fe200000108c5 */
[----:B------:R-:W-:Y:S01]  /*6110*/  LOP3.LUT R6, R15, UR15, R202, 0x96, !PT ;  /* 0x0000000f0f067c12 */ /* 0x000fe2000f8e96ca */
[----:B------:R-:W-:Y:S01]  /*6120*/  FADD.FTZ R0, -R165, R0 ;  /* 0x00000000a5007221 */ /* 0x000fe20000010100 */
[----:B------:R-:W-:Y:S01]  /*6130*/  SHF.R.U32.HI R4, RZ, 0x8, R4 ;  /* 0x00000008ff047819 */ /* 0x000fe20000011604 */
[----:B------:R-:W-:Y:S01]  /*6140*/  FMUL.FTZ R13, R2, R153 ;  /* 0x00000099020d7220 */ /* 0x000fe20000410000 */
[----:B------:R-:W-:Y:S01]  /*6150*/  MUFU.EX2 R191, R191 ;  /* 0x000000bf00bf7308 */ /* 0x000fe20000000800 */
[----:B------:R-:W-:Y:S01]  /*6160*/  FMUL.FTZ R0, R0, c[0x0][0x23c] ;  /* 0x00008f0000007a20 */ /* 0x000fe20000410000 */
[----:B------:R-:W-:Y:S01]  /*6170*/  SHF.R.U32.HI R183, RZ, 0x10, R14 ;  /* 0x00000010ffb77819 */ /* 0x000fe2000001160e */
[C---:B---3--:R-:W-:Y:S01]  /*6180*/  FMUL.FTZ R16, R164.reuse, R148 ;  /* 0x00000094a4107220 */ /* 0x048fe20000410000 */
[----:B------:R-:W-:Y:S01]  /*6190*/  SHF.R.U32.HI R12, RZ, 0x8, R12 ;  /* 0x00000008ff0c7819 */ /* 0x000fe2000001160c */
[----:B------:R-:W-:Y:S01]  /*61a0*/  FMUL.FTZ R17, R164, R149 ;  /* 0x00000095a4117220 */ /* 0x000fe20000410000 */
[----:B------:R-:W-:Y:S01]  /*61b0*/  PRMT R175, R8, 0x5410, R175 ;  /* 0x0000541008af7816 */ /* 0x000fe200000000af */
[C---:B------:R-:W-:Y:S01]  /*61c0*/  FMUL.FTZ R68, R164.reuse, R68 ;  /* 0x00000044a4447220 */ /* 0x040fe20000410000 */
[----:B------:R-:W-:Y:S01]  /*61d0*/  LOP3.LUT R8, R5, 0xffff, RZ, 0xc0, !PT ;  /* 0x0000ffff05087812 */ /* 0x000fe200078ec0ff */
[----:B------:R-:W-:Y:S01]  /*61e0*/  FMUL.FTZ R69, R164, R69 ;  /* 0x00000045a4457220 */ /* 0x000fe20000410000 */
[----:B------:R-:W-:Y:S01]  /*61f0*/  MUFU.EX2 R192, R192 ;  /* 0x000000c000c07308 */ /* 0x000fe20000000800 */
[--C-:B------:R-:W-:Y:S01]  /*6200*/  SHF.R.U32.HI R173, RZ, 0x10, R5.reuse ;  /* 0x00000010ffad7819 */ /* 0x100fe20000011605 */
[--C-:B------:R-:W-:Y:S01]  /*6210*/  HSET2.LE.AND R175, R175, R226.reuse, PT ;  /* 0x000000e2afaf7233 */ /* 0x100fe20003803000 */
[----:B------:R-:W-:Y:S01]  /*6220*/  PRMT R182, R182, 0x5410, R4 ;  /* 0x00005410b6b67816 */ /* 0x000fe20000000004 */
[----:B------:R-:W-:Y:S01]  /*6230*/  FMUL.FTZ R76, R2, R76 ;  /* 0x0000004c024c7220 */ /* 0x000fe20000410000 */
[----:B------:R-:W-:Y:S01]  /*6240*/  LOP3.LUT R4, R6, 0xffff, RZ, 0xc0, !PT ;  /* 0x0000ffff06047812 */ /* 0x000fe200078ec0ff */
[----:B------:R-:W-:Y:S01]  /*6250*/  FMUL.FTZ R77, R2, R77 ;  /* 0x0000004d024d7220 */ /* 0x000fe20000410000 */
[----:B------:R-:W-:Y:S01]  /*6260*/  SHF.R.U32.HI R7, RZ, 0x18, R14 ;  /* 0x00000018ff077819 */ /* 0x000fe2000001160e */
[--C-:B------:R-:W-:Y:S01]  /*6270*/  HSET2.LE.AND R182, R182, R226.reuse, PT ;  /* 0x000000e2b6b67233 */ /* 0x100fe20003803000 */
[----:B------:R-:W-:Y:S01]  /*6280*/  PRMT R174, R174, 0x5410, R12 ;  /* 0x00005410aeae7816 */ /* 0x000fe2000000000c */
[----:B------:R-:W2:Y:S01]  /*6290*/  MUFU.EX2 R3, R3 ;  /* 0x0000000300037308 */ /* 0x000ea20000000800 */
[----:B------:R-:W-:Y:S01]  /*62a0*/  LOP3.LUT R183, R183, 0xff, RZ, 0xc0, !PT ;  /* 0x000000ffb7b77812 */ /* 0x000fe200078ec0ff */
[----:B------:R-:W-:Y:S01]  /*62b0*/  FMUL.FTZ R12, R2, R152 ;  /* 0x00000098020c7220 */ /* 0x000fe20000410000 */
[----:B------:R-:W-:Y:S01]  /*62c0*/  SHF.R.U32.HI R8, RZ, 0x8, R8 ;  /* 0x00000008ff087819 */ /* 0x000fe20000011608 */
[--C-:B------:R-:W-:Y:S01]  /*62d0*/  HSET2.LE.AND R174, R174, R226.reuse, PT ;  /* 0x000000e2aeae7233 */ /* 0x100fe20003803000 */
[----:B------:R-:W-:Y:S01]  /*62e0*/  LOP3.LUT R172, R5, 0xff, RZ, 0xc0, !PT ;  /* 0x000000ff05ac7812 */ /* 0x000fe200078ec0ff */
[C---:B------:R-:W-:Y:S01]  /*62f0*/  FMUL.FTZ R80, R164.reuse, R80 ;  /* 0x00000050a4507220 */ /* 0x040fe20000410000 */
[----:B------:R-:W-:Y:S01]  /*6300*/  SHF.R.U32.HI R5, RZ, 0x18, R5 ;  /* 0x00000018ff057819 */ /* 0x000fe20000011605 */
[----:B------:R-:W-:Y:S01]  /*6310*/  FMUL.FTZ R81, R164, R81 ;  /* 0x00000051a4517220 */ /* 0x000fe20000410000 */
[----:B------:R-:W-:Y:S01]  /*6320*/  LOP3.LUT R173, R173, 0xff, RZ, 0xc0, !PT ;  /* 0x000000ffadad7812 */ /* 0x000fe200078ec0ff */
[----:B------:R-:W-:Y:S01]  /*6330*/  MUFU.EX2 R193, R193 ;  /* 0x000000c100c17308 */ /* 0x000fe20000000800 */
[----:B------:R-:W-:Y:S01]  /*6340*/  LOP3.LUT R180, R6, 0xff, RZ, 0xc0, !PT ;  /* 0x000000ff06b47812 */ /* 0x000fe200078ec0ff */
[C---:B------:R-:W-:Y:S01]  /*6350*/  FMUL.FTZ R84, R164.reuse, R84 ;  /* 0x00000054a4547220 */ /* 0x040fe20000410000 */
[----:B------:R-:W-:Y:S01]  /*6360*/  SHF.R.U32.HI R4, RZ, 0x8, R4 ;  /* 0x00000008ff047819 */ /* 0x000fe20000011604 */
[----:B------:R-:W-:Y:S01]  /*6370*/  FMUL.FTZ R85, R164, R85 ;  /* 0x00000055a4557220 */ /* 0x000fe20000410000 */
[----:B------:R-:W-:Y:S01]  /*6380*/  SHF.R.U32.HI R181, RZ, 0x10, R6 ;  /* 0x00000010ffb57819 */ /* 0x000fe20000011606 */
[C---:B------:R-:W-:Y:S01]  /*6390*/  FMUL.FTZ R88, R2.reuse, R88 ;  /* 0x0000005802587220 */ /* 0x040fe20000410000 */
[----:B------:R-:W-:Y:S01]  /*63a0*/  PRMT R183, R183, 0x5410, R7 ;  /* 0x00005410b7b77816 */ /* 0x000fe20000000007 */
[----:B------:R-:W-:Y:S01]  /*63b0*/  FMUL.FTZ R89, R2, R89 ;  /* 0x0000005902597220 */ /* 0x000fe20000410000 */
[----:B------:R-:W-:Y:S01]  /*63c0*/  PRMT R172, R172, 0x5410, R8 ;  /* 0x00005410acac7816 */ /* 0x000fe20000000008 */
[----:B------:R-:W3:Y:S01]  /*63d0*/  MUFU.EX2 R194, R194 ;  /* 0x000000c200c27308 */ /* 0x000ee20000000800 */
[----:B------:R-:W-:Y:S01]  /*63e0*/  PRMT R173, R173, 0x5410, R5 ;  /* 0x00005410adad7816 */ /* 0x000fe20000000005 */
[--C-:B------:R-:W-:Y:S01]  /*63f0*/  HSET2.LE.AND R183, R183, R226.reuse, PT ;  /* 0x000000e2b7b77233 */ /* 0x100fe20003803000 */
[----:B------:R-:W-:Y:S01]  /*6400*/  SHF.R.U32.HI R6, RZ, 0x18, R6 ;  /* 0x00000018ff067819 */ /* 0x000fe20000011606 */
[--C-:B------:R-:W-:Y:S01]  /*6410*/  HSET2.LE.AND R172, R172, R226.reuse, PT ;  /* 0x000000e2acac7233 */ /* 0x100fe20003803000 */
[----:B-1----:R-:W-:Y:S01]  /*6420*/  F2FP.PACK_AB R5, R170, R169 ;  /* 0x000000a9aa05723e */ /* 0x002fe200000000ff */
[--C-:B------:R-:W-:Y:S01]  /*6430*/  HSET2.LE.AND R173, R173, R226.reuse, PT ;  /* 0x000000e2adad7233 */ /* 0x100fe20003803000 */
[----:B------:R-:W-:Y:S01]  /*6440*/  PRMT R180, R180, 0x5410, R4 ;  /* 0x00005410b4b47816 */ /* 0x000fe20000000004 */
[----:B--2---:R-:W-:Y:S01]  /*6450*/  FMUL.FTZ R18, R3, R150 ;  /* 0x0000009603127220 */ /* 0x004fe20000410000 */
[----:B------:R-:W-:Y:S01]  /*6460*/  F2FP.PACK_AB R4, R184, R171 ;  /* 0x000000abb804723e */ /* 0x000fe200000000ff */
[----:B------:R-:W-:Y:S01]  /*6470*/  MUFU.EX2 R195, R195 ;  /* 0x000000c300c37308 */ /* 0x000fe20000000800 */
[----:B------:R-:W-:Y:S01]  /*6480*/  LOP3.LUT R181, R181, 0xff, RZ, 0xc0, !PT ;  /* 0x000000ffb5b57812 */ /* 0x000fe200078ec0ff */
[--C-:B------:R-:W-:Y:S01]  /*6490*/  HSET2.LE.AND R180, R180, R226.reuse, PT ;  /* 0x000000e2b4b47233 */ /* 0x100fe20003803000 */
[----:B------:R-:W-:Y:S01]  /*64a0*/  LOP3.LUT R174, R174, R5, RZ, 0xc0, !PT ;  /* 0x00000005aeae7212 */ /* 0x000fe200078ec0ff */
[----:B------:R-:W-:Y:S01]  /*64b0*/  FMUL.FTZ R19, R3, R151 ;  /* 0x0000009703137220 */ /* 0x000fe20000410000 */
[----:B------:R-:W-:Y:S01]  /*64c0*/  LOP3.LUT R175, R175, R4, RZ, 0xc0, !PT ;  /* 0x00000004afaf7212 */ /* 0x000fe200078ec0ff */
[----:B------:R-:W-:Y:S01]  /*64d0*/  LDSM.16.MT88.4 R148, [R213+0xa000] ;  /* 0x00a00000d594783b */ /* 0x000fe20000004200 */
[----:B------:R-:W-:Y:S01]  /*64e0*/  F2FP.PACK_AB R7, R186, R185 ;  /* 0x000000b9ba07723e */ /* 0x000fe200000000ff */
[C---:B------:R-:W-:Y:S01]  /*64f0*/  FMUL.FTZ R70, R3.reuse, R70 ;  /* 0x0000004603467220 */ /* 0x040fe20000410000 */
[----:B------:R-:W-:Y:S01]  /*6500*/  F2FP.PACK_AB R5, R190, R189 ;  /* 0x000000bdbe05723e */ /* 0x000fe200000000ff */
[----:B------:R-:W1:Y:S01]  /*6510*/  MUFU.EX2 R196, R196 ;  /* 0x000000c400c47308 */ /* 0x000e620000000800 */
[----:B------:R-:W-:Y:S01]  /*6520*/  F2FP.PACK_AB R4, R192, R191 ;  /* 0x000000bfc004723e */ /* 0x000fe200000000ff */
[----:B------:R-:W-:Y:S01]  /*6530*/  FMUL.FTZ R71, R3, R71 ;  /* 0x0000004703477220 */ /* 0x000fe20000410000 */
[----:B------:R-:W-:Y:S01]  /*6540*/  PRMT R181, R181, 0x5410, R6 ;  /* 0x00005410b5b57816 */ /* 0x000fe20000000006 */
[C---:B------:R-:W-:Y:S01]  /*6550*/  FMUL.FTZ R82, R3.reuse, R82 ;  /* 0x0000005203527220 */ /* 0x040fe20000410000 */
[----:B------:R-:W-:Y:S01]  /*6560*/  F2FP.PACK_AB R6, R188, R187 ;  /* 0x000000bbbc06723e */ /* 0x000fe200000000ff */
[C---:B------:R-:W-:Y:S01]  /*6570*/  FMUL.FTZ R83, R3.reuse, R83 ;  /* 0x0000005303537220 */ /* 0x040fe20000410000 */
[----:B------:R-:W-:Y:S01]  /*6580*/  LOP3.LUT R172, R172, R7, RZ, 0xc0, !PT ;  /* 0x00000007acac7212 */ /* 0x000fe200078ec0ff */
[----:B------:R-:W-:Y:S01]  /*6590*/  FMUL.FTZ R7, R3, R163 ;  /* 0x000000a303077220 */ /* 0x000fe20000410000 */
[----:B------:R-:W-:Y:S01]  /*65a0*/  LOP3.LUT R173, R173, R6, RZ, 0xc0, !PT ;  /* 0x00000006adad7212 */ /* 0x000fe200078ec0ff */
[----:B------:R-:W2:Y:S01]  /*65b0*/  MUFU.EX2 R0, R0 ;  /* 0x0000000000007308 */ /* 0x000ea20000000800 */
[----:B------:R-:W-:Y:S01]  /*65c0*/  FMUL.FTZ R6, R3, R162 ;  /* 0x000000a203067220 */ /* 0x000fe20000410000 */
[----:B------:R-:W-:Y:S01]  /*65d0*/  LOP3.LUT R182, R182, R5, RZ, 0xc0, !PT ;  /* 0x00000005b6b67212 */ /* 0x000fe200078ec0ff */
[C---:B------:R-:W-:Y:S01]  /*65e0*/  FMUL.FTZ R5, R164.reuse, R161 ;  /* 0x000000a1a4057220 */ /* 0x040fe20000410000 */
[----:B------:R-:W-:Y:S01]  /*65f0*/  LOP3.LUT R183, R183, R4, RZ, 0xc0, !PT ;  /* 0x00000004b7b77212 */ /* 0x000fe200078ec0ff */
[----:B------:R-:W-:Y:S01]  /*6600*/  FMUL.FTZ R4, R164, R160 ;  /* 0x000000a0a4047220 */ /* 0x000fe20000410000 */
[--C-:B------:R-:W-:Y:S01]  /*6610*/  HSET2.LE.AND R181, R181, R226.reuse, PT ;  /* 0x000000e2b5b57233 */ /* 0x100fe20003803000 */
[----:B------:R-:W4:Y:S01]  /*6620*/  LDSM.16.MT88.4 R160, [R212+0x9000] ;  /* 0x00900000d4a0783b */ /* 0x000f220000004200 */
[----:B---3--:R-:W-:Y:S01]  /*6630*/  F2FP.PACK_AB R9, R194, R193 ;  /* 0x000000c1c209723e */ /* 0x008fe200000000ff */
[----:B------:R-:W-:Y:S01]  /*6640*/  FMUL.FTZ R20, R2, R140 ;  /* 0x0000008c02147220 */ /* 0x000fe20000410000 */
[----:B------:R-:W-:Y:S01]  /*6650*/  LOP3.LUT R210, R249, UR5, R210, 0x96, !PT ;  /* 0x00000005f9d27c12 */ /* 0x000fe2000f8e96d2 */
[--C-:B------:R-:W-:Y:S01]  /*6660*/  FFMA.FTZ R250, R46, c[0x0][0x23c], -R197.reuse ;  /* 0x00008f002efa7a23 */ /* 0x100fe200000108c5 */
[-C--:B------:R-:W-:Y:S01]  /*6670*/  HMMA.16816.F32 R4, R172, R176.reuse, R4 ;  /* 0x000000b0ac04723c */ /* 0x080fe20000001804 */
[----:B------:R-:W-:Y:S01]  /*6680*/  LOP3.LUT R180, R180, R9, RZ, 0xc0, !PT ;  /* 0x00000009b4b47212 */ /* 0x000fe200078ec0ff */
[----:B------:R-:W-:Y:S01]  /*6690*/  FMUL.FTZ R9, R2, R157 ;  /* 0x0000009d02097220 */ /* 0x000fe20000410000 */
[----:B-1----:R-:W-:Y:S01]  /*66a0*/  F2FP.PACK_AB R8, R196, R195 ;  /* 0x000000c3c408723e */ /* 0x002fe200000000ff */
[C---:B------:R-:W-:Y:S01]  /*66b0*/  FMUL.FTZ R86, R3.reuse, R86 ;  /* 0x0000005603567220 */ /* 0x040fe20000410000 */
[----:B------:R-:W-:Y:S01]  /*66c0*/  MUFU.EX2 R250, R250 ;  /* 0x000000fa00fa7308 */ /* 0x000fe20000000800 */
[----:B------:R-:W-:Y:S01]  /*66d0*/  FMUL.FTZ R87, R3, R87 ;  /* 0x0000005703577220 */ /* 0x000fe20000410000 */
[----:B------:R-:W-:Y:S01]  /*66e0*/  LOP3.LUT R181, R181, R8, RZ, 0xc0, !PT ;  /* 0x00000008b5b57212 */ /* 0x000fe200078ec0ff */
[----:B------:R-:W-:Y:S04]  /*66f0*/  FMUL.FTZ R8, R2, R156 ;  /* 0x0000009c02087220 */ /* 0x000fe80000410000 */
[C---:B--2---:R-:W-:Y:S02]  /*6700*/  FMUL.FTZ R10, R0.reuse, R158 ;  /* 0x0000009e000a7220 */ /* 0x044fe40000410000 */
[C---:B------:R-:W-:Y:S01]  /*6710*/  FMUL.FTZ R11, R0.reuse, R159 ;  /* 0x0000009f000b7220 */ /* 0x040fe20000410000 */
[----:B------:R-:W-:Y:S01]  /*6720*/  MUFU.EX2 R64, R64 ;  /* 0x0000004000407308 */ /* 0x000fe20000000800 */
[C---:B------:R-:W-:Y:S02]  /*6730*/  FMUL.FTZ R14, R0.reuse, R154 ;  /* 0x0000009a000e7220 */ /* 0x040fe40000410000 */
[----:B------:R-:W-:Y:S02]  /*6740*/  FMUL.FTZ R15, R0, R155 ;  /* 0x0000009b000f7220 */ /* 0x000fe40000410000 */
[----:B------:R-:W1:Y:S01]  /*6750*/  LDSM.16.MT88.4 R152, [R212+0xa000] ;  /* 0x00a00000d498783b */ /* 0x000e620000004200 */
[C---:B------:R-:W-:Y:S01]  /*6760*/  HMMA.16816.F32 R8, R180.reuse, R176, R8 ;  /* 0x000000b0b408723c */ /* 0x040fe20000001808 */
[--C-:B------:R-:W-:Y:S02]  /*6770*/  FFMA.FTZ R249, R47, c[0x0][0x23c], -R197.reuse ;  /* 0x00008f002ff97a23 */ /* 0x100fe400000108c5 */
[----:B------:R-:W-:Y:S01]  /*6780*/  FFMA.FTZ R57, R57, c[0x0][0x23c], -R198 ;  /* 0x00008f0039397a23 */ /* 0x000fe200000108c6 */
[----:B------:R-:W-:Y:S01]  /*6790*/  MUFU.EX2 R65, R65 ;  /* 0x0000004100417308 */ /* 0x000fe20000000800 */
[--C-:B------:R-:W-:Y:S02]  /*67a0*/  FFMA.FTZ R58, R58, c[0x0][0x23c], -R197.reuse ;  /* 0x00008f003a3a7a23 */ /* 0x100fe400000108c5 */
[--C-:B------:R-:W-:Y:S01]  /*67b0*/  FFMA.FTZ R59, R59, c[0x0][0x23c], -R197.reuse ;  /* 0x00008f003b3b7a23 */ /* 0x100fe200000108c5 */
[-C--:B------:R-:W-:Y:S01]  /*67c0*/  HMMA.16816.F32 R12, R180, R178.reuse, R12 ;  /* 0x000000b2b40c723c */ /* 0x080fe2000000180c */
[--C-:B------:R-:W-:Y:S03]  /*67d0*/  FFMA.FTZ R62, R62, c[0x0][0x23c], -R197.reuse ;  /* 0x00008f003e3e7a23 */ /* 0x100fe600000108c5 */
[C---:B------:R-:W-:Y:S02]  /*67e0*/  FMUL.FTZ R90, R0.reuse, R90 ;  /* 0x0000005a005a7220 */ /* 0x040fe40000410000 */
[----:B------:R-:W-:Y:S01]  /*67f0*/  MUFU.EX2 R158, R57 ;  /* 0x00000039009e7308 */ /* 0x000fe20000000800 */
[----:B------:R-:W-:Y:S01]  /*6800*/  FMUL.FTZ R91, R0, R91 ;  /* 0x0000005b005b7220 */ /* 0x000fe20000410000 */
[C---:B------:R-:W-:Y:S01]  /*6810*/  HMMA.16816.F32 R16, R172.reuse, R178, R16 ;  /* 0x000000b2ac10723c */ /* 0x040fe20000001810 */
[C---:B------:R-:W-:Y:S03]  /*6820*/  FMUL.FTZ R92, R2.reuse, R92 ;  /* 0x0000005c025c7220 */ /* 0x040fe60000410000 */
[----:B------:R-:W-:Y:S02]  /*6830*/  FMUL.FTZ R93, R2, R93 ;  /* 0x0000005d025d7220 */ /* 0x000fe40000410000 */
[C---:B------:R-:W-:Y:S02]  /*6840*/  FMUL.FTZ R94, R0.reuse, R94 ;  /* 0x0000005e005e7220 */ /* 0x040fe40000410000 */
[-C--:B----4-:R-:W-:Y:S01]  /*6850*/  HMMA.16816.F32 R68, R172, R160.reuse, R68 ;  /* 0x000000a0ac44723c */ /* 0x090fe20000001844 */
[C---:B------:R-:W-:Y:S01]  /*6860*/  FMUL.FTZ R74, R0.reuse, R74 ;  /* 0x0000004a004a7220 */ /* 0x040fe20000410000 */
[----:B------:R-:W-:Y:S02]  /*6870*/  MUFU.EX2 R157, R58 ;  /* 0x0000003a009d7308 */ /* 0x000fe40000000800 */
[C---:B------:R-:W-:Y:S02]  /*6880*/  FMUL.FTZ R75, R0.reuse, R75 ;  /* 0x0000004b004b7220 */ /* 0x040fe40000410000 */
[----:B------:R-:W-:Y:S02]  /*6890*/  FMUL.FTZ R95, R0, R95 ;  /* 0x0000005f005f7220 */ /* 0x000fe40000410000 */
[----:B------:R-:W-:Y:S03]  /*68a0*/  FMUL.FTZ R96, R164, R96 ;  /* 0x00000060a4607220 */ /* 0x000fe60000410000 */
[C---:B------:R-:W-:Y:S01]  /*68b0*/  HMMA.16816.F32 R72, R180.reuse, R160, R72 ;  /* 0x000000a0b448723c */ /* 0x040fe20000001848 */
[C---:B------:R-:W-:Y:S01]  /*68c0*/  FMUL.FTZ R78, R0.reuse, R78 ;  /* 0x0000004e004e7220 */ /* 0x040fe20000410000 */
[----:B------:R-:W-:Y:S01]  /*68d0*/  MUFU.EX2 R161, R59 ;  /* 0x0000003b00a17308 */ /* 0x000fe20000000800 */
[----:B------:R-:W-:Y:S02]  /*68e0*/  FMUL.FTZ R79, R0, R79 ;  /* 0x0000004f004f7220 */ /* 0x000fe40000410000 */
[----:B------:R-:W-:Y:S02]  /*68f0*/  FMUL.FTZ R97, R164, R97 ;  /* 0x00000061a4617220 */ /* 0x000fe40000410000 */
[C---:B------:R-:W-:Y:S02]  /*6900*/  FMUL.FTZ R98, R3.reuse, R98 ;  /* 0x0000006203627220 */ /* 0x040fe40000410000 */
[----:B------:R-:W-:Y:S01]  /*6910*/  FMUL.FTZ R99, R3, R99 ;  /* 0x0000006303637220 */ /* 0x000fe20000410000 */
[-C--:B------:R-:W-:Y:S02]  /*6920*/  HMMA.16816.F32 R76, R180, R162.reuse, R76 ;  /* 0x000000a2b44c723c */ /* 0x080fe4000000184c */
[----:B------:R-:W-:Y:S01]  /*6930*/  MUFU.EX2 R160, R62 ;  /* 0x0000003e00a07308 */ /* 0x000fe20000000800 */
[----:B------:R-:W-:Y:S02]  /*6940*/  FFMA.FTZ R202, R21, c[0x0][0x23c], -R200 ;  /* 0x00008f0015ca7a23 */ /* 0x000fe400000108c8 */
[----:B------:R-:W-:Y:S02]  /*6950*/  FMUL.FTZ R21, R2, R141 ;  /* 0x0000008d02157220 */ /* 0x000fe40000410000 */
[--C-:B------:R-:W-:Y:S01]  /*6960*/  FFMA.FTZ R27, R27, c[0x0][0x23c], -R197.reuse ;  /* 0x00008f001b1b7a23 */ /* 0x100fe200000108c5 */
[C---:B------:R-:W-:Y:S01]  /*6970*/  HMMA.16816.F32 R80, R172.reuse, R162, R80 ;  /* 0x000000a2ac50723c */ /* 0x040fe20000001850 */
[--C-:B------:R-:W-:Y:S03]  /*6980*/  FFMA.FTZ R205, R24, c[0x0][0x23c], -R198.reuse ;  /* 0x00008f0018cd7a23 */ /* 0x100fe600000108c6 */
[--C-:B------:R-:W-:Y:S01]  /*6990*/  FFMA.FTZ R207, R26, c[0x0][0x23c], -R197.reuse ;  /* 0x00008f001acf7a23 */ /* 0x100fe200000108c5 */
[----:B------:R-:W2:Y:S01]  /*69a0*/  MUFU.EX2 R202, R202 ;  /* 0x000000ca00ca7308 */ /* 0x000ea20000000800 */
[----:B------:R-:W-:Y:S02]  /*69b0*/  FMUL.FTZ R26, R3, R138 ;  /* 0x0000008a031a7220 */ /* 0x000fe40000410000 */
[-C--:B------:R-:W-:Y:S01]  /*69c0*/  HMMA.16816.F32 R84, R172, R148.reuse, R84 ;  /* 0x00000094ac54723c */ /* 0x080fe20000001854 */
[C---:B------:R-:W-:Y:S03]  /*69d0*/  FMUL.FTZ R128, R2.reuse, R128 ;  /* 0x0000008002807220 */ /* 0x040fe60000410000 */
[----:B------:R-:W-:Y:S02]  /*69e0*/  FMUL.FTZ R129, R2, R129 ;  /* 0x0000008102817220 */ /* 0x000fe40000410000 */
[C---:B------:R-:W-:Y:S01]  /*69f0*/  FMUL.FTZ R130, R0.reuse, R130 ;  /* 0x0000008200827220 */ /* 0x040fe20000410000 */
[----:B------:R-:W-:Y:S01]  /*6a00*/  MUFU.EX2 R205, R205 ;  /* 0x000000cd00cd7308 */ /* 0x000fe20000000800 */
[C---:B------:R-:W-:Y:S01]  /*6a10*/  HMMA.16816.F32 R88, R180.reuse, R148, R88 ;  /* 0x00000094b458723c */ /* 0x040fe20000001858 */
[----:B------:R-:W-:Y:S03]  /*6a20*/  FMUL.FTZ R131, R0, R131 ;  /* 0x0000008300837220 */ /* 0x000fe60000410000 */
[--C-:B------:R-:W-:Y:S02]  /*6a30*/  FFMA.FTZ R31, R31, c[0x0][0x23c], -R197.reuse ;  /* 0x00008f001f1f7a23 */ /* 0x100fe400000108c5 */
[--C-:B------:R-:W-:Y:S02]  /*6a40*/  FFMA.FTZ R209, R28, c[0x0][0x23c], -R198.reuse ;  /* 0x00008f001cd17a23 */ /* 0x100fe400000108c6 */
[-C--:B------:R-:W-:Y:S01]  /*6a50*/  HMMA.16816.F32 R92, R180, R150.reuse, R92 ;  /* 0x00000096b45c723c */ /* 0x080fe2000000185c */
[----:B------:R-:W-:Y:S01]  /*6a60*/  FFMA.FTZ R211, R30, c[0x0][0x23c], -R197 ;  /* 0x00008f001ed37a23 */ /* 0x000fe200000108c5 */
[----:B------:R-:W-:Y:S02]  /*6a70*/  MUFU.EX2 R207, R207 ;  /* 0x000000cf00cf7308 */ /* 0x000fe40000000800 */
[C---:B------:R-:W-:Y:S01]  /*6a80*/  FMUL.FTZ R30, R3.reuse, R134 ;  /* 0x00000086031e7220 */ /* 0x040fe20000410000 */
[----:B--2---:R-:W-:Y:S01]  /*6a90*/  F2FP.PACK_AB R134, R202, R201 ;  /* 0x000000c9ca86723e */ /* 0x004fe200000000ff */
[--C-:B------:R-:W-:Y:S02]  /*6aa0*/  FFMA.FTZ R40, R40, c[0x0][0x23c], -R198.reuse ;  /* 0x00008f0028287a23 */ /* 0x100fe400000108c6 */
[C---:B------:R-:W-:Y:S01]  /*6ab0*/  HMMA.16816.F32 R96, R172.reuse, R150, R96 ;  /* 0x00000096ac60723c */ /* 0x040fe20000001860 */
[----:B------:R-:W2:Y:S03]  /*6ac0*/  LDSM.16.MT88.4 R148, [R213+0xb000] ;  /* 0x00b00000d594783b */ /* 0x000ea60000004200 */
[C---:B------:R-:W-:Y:S01]  /*6ad0*/  FMUL.FTZ R100, R164.reuse, R100 ;  /* 0x00000064a4647220 */ /* 0x040fe20000410000 */
[----:B------:R-:W-:Y:S01]  /*6ae0*/  MUFU.EX2 R209, R209 ;  /* 0x000000d100d17308 */ /* 0x000fe20000000800 */
[----:B------:R-:W-:Y:S02]  /*6af0*/  FMUL.FTZ R101, R164, R101 ;  /* 0x00000065a4657220 */ /* 0x000fe40000410000 */
[C---:B------:R-:W-:Y:S04]  /*6b00*/  FMUL.FTZ R102, R3.reuse, R102 ;  /* 0x0000006603667220 */ /* 0x040fe80000410000 */
[----:B------:R-:W-:Y:S02]  /*6b10*/  FMUL.FTZ R103, R3, R103 ;  /* 0x0000006703677220 */ /* 0x000fe40000410000 */
[--C-:B------:R-:W-:Y:S01]  /*6b20*/  FFMA.FTZ R247, R44, c[0x0][0x23c], -R198.reuse ;  /* 0x00008f002cf77a23 */ /* 0x100fe200000108c6 */
[----:B------:R-:W-:Y:S01]  /*6b30*/  MUFU.EX2 R211, R211 ;  /* 0x000000d300d37308 */ /* 0x000fe20000000800 */
[--C-:B------:R-:W-:Y:S02]  /*6b40*/  FFMA.FTZ R248, R45, c[0x0][0x23c], -R198.reuse ;  /* 0x00008f002df87a23 */ /* 0x100fe400000108c6 */
[--C-:B------:R-:W-:Y:S01]  /*6b50*/  FFMA.FTZ R56, R56, c[0x0][0x23c], -R198.reuse ;  /* 0x00008f0038387a23 */ /* 0x100fe200000108c6 */
[-C--:B-1----:R-:W-:Y:S01]  /*6b60*/  HMMA.16816.F32 R100, R172, R152.reuse, R100 ;  /* 0x00000098ac64723c */ /* 0x082fe20000001864 */
[C---:B------:R-:W-:Y:S02]  /*6b70*/  FMUL.FTZ R104, R2.reuse, R104 ;  /* 0x0000006802687220 */ /* 0x040fe40000410000 */
[----:B------:R-:W-:Y:S02]  /*6b80*/  FMUL.FTZ R105, R2, R105 ;  /* 0x0000006902697220 */ /* 0x000fe40000410000 */
[C---:B------:R-:W-:Y:S01]  /*6b90*/  FMUL.FTZ R106, R0.reuse, R106 ;  /* 0x0000006a006a7220 */ /* 0x040fe20000410000 */
[----:B------:R-:W-:Y:S01]  /*6ba0*/  MUFU.EX2 R156, R56 ;  /* 0x00000038009c7308 */ /* 0x000fe20000000800 */
[----:B------:R-:W-:Y:S02]  /*6bb0*/  FMUL.FTZ R107, R0, R107 ;  /* 0x0000006b006b7220 */ /* 0x000fe40000410000 */
[----:B------:R-:W-:Y:S03]  /*6bc0*/  FFMA.FTZ R60, R60, c[0x0][0x23c], -R198 ;  /* 0x00008f003c3c7a23 */ /* 0x000fe600000108c6 */
[--C-:B------:R-:W-:Y:S02]  /*6bd0*/  FFMA.FTZ R252, R54, c[0x0][0x23c], -R199.reuse ;  /* 0x00008f0036fc7a23 */ /* 0x100fe400000108c7 */
[C---:B------:R-:W-:Y:S01]  /*6be0*/  HMMA.16816.F32 R104, R180.reuse, R152, R104 ;  /* 0x00000098b468723c */ /* 0x040fe20000001868 */
[--C-:B------:R-:W-:Y:S01]  /*6bf0*/  FFMA.FTZ R176, R32, c[0x0][0x23c], -R200.reuse ;  /* 0x00008f0020b07a23 */ /* 0x100fe200000108c8 */
[----:B------:R-:W-:Y:S01]  /*6c00*/  MUFU.EX2 R159, R60 ;  /* 0x0000003c009f7308 */ /* 0x000fe20000000800 */
[C---:B------:R-:W-:Y:S02]  /*6c10*/  FMUL.FTZ R32, R2.reuse, R144 ;  /* 0x0000009002207220 */ /* 0x040fe40000410000 */
[----:B------:R-:W-:Y:S02]  /*6c20*/  FFMA.FTZ R177, R33, c[0x0][0x23c], -R200 ;  /* 0x00008f0021b17a23 */ /* 0x000fe400000108c8 */
[----:B------:R-:W-:Y:S01]  /*6c30*/  FMUL.FTZ R33, R2, R145 ;  /* 0x0000009102217220 */ /* 0x000fe20000410000 */
[----:B------:R-:W-:Y:S01]  /*6c40*/  LOP3.LUT R152, R203, UR5, R204, 0x96, !PT ;  /* 0x00000005cb987c12 */ /* 0x000fe2000f8e96cc */
[--C-:B------:R-:W-:Y:S03]  /*6c50*/  FFMA.FTZ R178, R34, c[0x0][0x23c], -R199.reuse ;  /* 0x00008f0022b27a23 */ /* 0x100fe600000108c7 */
[C---:B------:R-:W-:Y:S01]  /*6c60*/  FMUL.FTZ R34, R0.reuse, R146 ;  /* 0x0000009200227220 */ /* 0x040fe20000410000 */
[----:B------:R-:W-:Y:S01]  /*6c70*/  MUFU.EX2 R176, R176 ;  /* 0x000000b000b07308 */ /* 0x000fe20000000800 */
[--C-:B------:R-:W-:Y:S02]  /*6c80*/  FFMA.FTZ R179, R35, c[0x0][0x23c], -R199.reuse ;  /* 0x00008f0023b37a23 */ /* 0x100fe400000108c7 */
[----:B------:R-:W-:Y:S02]  /*6c90*/  FMUL.FTZ R35, R0, R147 ;  /* 0x0000009300237220 */ /* 0x000fe40000410000 */
[--C-:B------:R-:W-:Y:S02]  /*6ca0*/  FFMA.FTZ R203, R22, c[0x0][0x23c], -R199.reuse ;  /* 0x00008f0016cb7a23 */ /* 0x100fe400000108c7 */
[----:B------:R-:W-:Y:S02]  /*6cb0*/  FMUL.FTZ R22, R0, R142 ;  /* 0x0000008e00167220 */ /* 0x000fe40000410000 */
[----:B------:R-:W-:Y:S01]  /*6cc0*/  FFMA.FTZ R204, R23, c[0x0][0x23c], -R199 ;  /* 0x00008f0017cc7a23 */ /* 0x000fe200000108c7 */
[-C--:B------:R-:W-:Y:S01]  /*6cd0*/  HMMA.16816.F32 R32, R180, R154.reuse, R32 ;  /* 0x0000009ab420723c */ /* 0x080fe20000001820 */
[C---:B------:R-:W-:Y:S01]  /*6ce0*/  FMUL.FTZ R108, R164.reuse, R108 ;  /* 0x0000006ca46c7220 */ /* 0x040fe20000410000 */
[----:B------:R-:W-:Y:S01]  /*6cf0*/  MUFU.EX2 R177, R177 ;  /* 0x000000b100b17308 */ /* 0x000fe20000000800 */
[----:B------:R-:W-:Y:S02]  /*6d00*/  FMUL.FTZ R109, R164, R109 ;  /* 0x0000006da46d7220 */ /* 0x000fe40000410000 */
[C---:B------:R-:W-:Y:S02]  /*6d10*/  FMUL.FTZ R110, R3.reuse, R110 ;  /* 0x0000006e036e7220 */ /* 0x040fe40000410000 */
[----:B------:R-:W-:Y:S02]  /*6d20*/  FMUL.FTZ R111, R3, R111 ;  /* 0x0000006f036f7220 */ /* 0x000fe40000410000 */
[----:B------:R-:W-:Y:S02]  /*6d30*/  FMUL.FTZ R23, R0, R143 ;  /* 0x0000008f00177220 */ /* 0x000fe40000410000 */
[----:B------:R-:W1:Y:S01]  /*6d40*/  LDSM.16.MT88.4 R140, [R212+0xb000] ;  /* 0x00b00000d48c783b */ /* 0x000e620000004200 */
[----:B------:R-:W-:Y:S01]  /*6d50*/  IMAD.WIDE.U32 R144, R210, -0x2daee0ad, RZ ;  /* 0xd2511f53d2907825 */ /* 0x000fe200078e00ff */
[----:B------:R-:W-:Y:S01]  /*6d60*/  MUFU.EX2 R178, R178 ;  /* 0x000000b200b27308 */ /* 0x000fe20000000800 */
[C---:B------:R-:W-:Y:S02]  /*6d70*/  HMMA.16816.F32 R108, R172.reuse, R154, R108 ;  /* 0x0000009aac6c723c */ /* 0x040fe4000000186c */
[----:B------:R-:W-:Y:S01]  /*6d80*/  FMUL.FTZ R112, R164, R112 ;  /* 0x00000070a4707220 */ /* 0x000fe20000410000 */
[----:B------:R-:W-:Y:S01]  /*6d90*/  LOP3.LUT R147, R144, 0xffff, RZ, 0xc0, !PT ;  /* 0x0000ffff90937812 */ /* 0x000fe200078ec0ff */
[----:B------:R-:W-:Y:S01]  /*6da0*/  FMUL.FTZ R113, R164, R113 ;  /* 0x00000071a4717220 */ /* 0x000fe20000410000 */
[----:B------:R-:W-:Y:S01]  /*6db0*/  LOP3.LUT R208, R145, UR14, R208, 0x96, !PT ;  /* 0x0000000e91d07c12 */ /* 0x000fe2000f8e96d0 */
[C---:B------:R-:W-:Y:S01]  /*6dc0*/  FMUL.FTZ R114, R3.reuse, R114 ;  /* 0x0000007203727220 */ /* 0x040fe20000410000 */
[----:B------:R-:W-:Y:S01]  /*6dd0*/  LOP3.LUT R146, R144, 0xff, RZ, 0xc0, !PT ;  /* 0x000000ff90927812 */ /* 0x000fe200078ec0ff */
[----:B------:R-:W-:Y:S01]  /*6de0*/  FMUL.FTZ R115, R3, R115 ;  /* 0x0000007303737220 */ /* 0x000fe20000410000 */
[--C-:B------:R-:W-:Y:S01]  /*6df0*/  SHF.R.U32.HI R145, RZ, 0x10, R144.reuse ;  /* 0x00000010ff917819 */ /* 0x100fe20000011690 */
[----:B------:R-:W-:Y:S02]  /*6e00*/  MUFU.EX2 R179, R179 ;  /* 0x000000b300b37308 */ /* 0x000fe40000000800 */
[----:B------:R-:W-:Y:S01]  /*6e10*/  SHF.R.U32.HI R144, RZ, 0x18, R144 ;  /* 0x00000018ff907819 */ /* 0x000fe20000011690 */
[----:B------:R-:W-:Y:S01]  /*6e20*/  FFMA.FTZ R210, R29, c[0x0][0x23c], -R198 ;  /* 0x00008f001dd27a23 */ /* 0x000fe200000108c6 */
[----:B------:R-:W-:Y:S01]  /*6e30*/  SHF.R.U32.HI R147, RZ, 0x8, R147 ;  /* 0x00000008ff937819 */ /* 0x000fe20000011693 */
[-C--:B--2---:R-:W-:Y:S01]  /*6e40*/  HMMA.16816.F32 R112, R172, R148.reuse, R112 ;  /* 0x00000094ac70723c */ /* 0x084fe20000001870 */
[C---:B------:R-:W-:Y:S01]  /*6e50*/  FMUL.FTZ R116, R2.reuse, R116 ;  /* 0x0000007402747220 */ /* 0x040fe20000410000 */
[----:B------:R-:W-:Y:S01]  /*6e60*/  SHF.R.U32.HI R155, RZ, 0x10, R208 ;  /* 0x00000010ff9b7819 */ /* 0x000fe200000116d0 */
[----:B------:R-:W-:Y:S02]  /*6e70*/  FMUL.FTZ R117, R2, R117 ;  /* 0x0000007502757220 */ /* 0x000fe40000410000 */
[C---:B------:R-:W-:Y:S01]  /*6e80*/  FMUL.FTZ R118, R0.reuse, R118 ;  /* 0x0000007600767220 */ /* 0x040fe20000410000 */
[----:B------:R-:W2:Y:S01]  /*6e90*/  MUFU.EX2 R210, R210 ;  /* 0x000000d200d27308 */ /* 0x000ea20000000800 */
[----:B------:R-:W-:Y:S01]  /*6ea0*/  FMUL.FTZ R119, R0, R119 ;  /* 0x0000007700777220 */ /* 0x000fe20000410000 */
[C---:B------:R-:W-:Y:S01]  /*6eb0*/  HMMA.16816.F32 R20, R180.reuse, R148, R20 ;  /* 0x00000094b414723c */ /* 0x040fe20000001814 */
[C---:B------:R-:W-:Y:S03]  /*6ec0*/  FMUL.FTZ R120, R164.reuse, R120 ;  /* 0x00000078a4787220 */ /* 0x040fe60000410000 */
[----:B------:R-:W-:Y:S02]  /*6ed0*/  FMUL.FTZ R121, R164, R121 ;  /* 0x00000079a4797220 */ /* 0x000fe40000410000 */
[C---:B------:R-:W-:Y:S01]  /*6ee0*/  FMUL.FTZ R122, R3.reuse, R122 ;  /* 0x0000007a037a7220 */ /* 0x040fe20000410000 */
[----:B------:R-:W-:Y:S01]  /*6ef0*/  PRMT R148, R146, 0x5410, R147 ;  /* 0x0000541092947816 */ /* 0x000fe20000000093 */
[-C--:B------:R-:W-:Y:S01]  /*6f00*/  HMMA.16816.F32 R116, R180, R150.reuse, R116 ;  /* 0x00000096b474723c */ /* 0x080fe20000001874 */
[----:B------:R-:W-:Y:S01]  /*6f10*/  FMUL.FTZ R123, R3, R123 ;  /* 0x0000007b037b7220 */ /* 0x000fe20000410000 */
[----:B------:R-:W-:Y:S02]  /*6f20*/  MUFU.EX2 R203, R203 ;  /* 0x000000cb00cb7308 */ /* 0x000fe40000000800 */
[C---:B------:R-:W-:Y:S01]  /*6f30*/  LOP3.LUT R146, R208.reuse, 0xff, RZ, 0xc0, !PT ;  /* 0x000000ffd0927812 */ /* 0x040fe200078ec0ff */
[--C-:B------:R-:W-:Y:S01]  /*6f40*/  HSET2.LE.AND R138, R148, R226.reuse, PT ;  /* 0x000000e2948a7233 */ /* 0x100fe20003803000 */
[----:B------:R-:W-:Y:S01]  /*6f50*/  LOP3.LUT R149, R208, 0xffff, RZ, 0xc0, !PT ;  /* 0x0000ffffd0957812 */ /* 0x000fe200078ec0ff */
[----:B------:R-:W-:Y:S01]  /*6f60*/  IMAD.WIDE.U32 R152, R152, -0x2daee0ad, RZ ;  /* 0xd2511f5398987825 */ /* 0x000fe200078e00ff */
[C---:B------:R-:W-:Y:S04]  /*6f70*/  HMMA.16816.F32 R120, R172.reuse, R150, R120 ;  /* 0x00000096ac78723c */ /* 0x040fe80000001878 */
[----:B------:R-:W-:Y:S01]  /*6f80*/  LOP3.LUT R24, R152, 0xffff, RZ, 0xc0, !PT ;  /* 0x0000ffff98187812 */ /* 0x000fe200078ec0ff */
[C---:B------:R-:W-:Y:S01]  /*6f90*/  FMUL.FTZ R124, R2.reuse, R124 ;  /* 0x0000007c027c7220 */ /* 0x040fe20000410000 */
[----:B------:R-:W-:Y:S01]  /*6fa0*/  LOP3.LUT R154, R153, UR14, R206, 0x96, !PT ;  /* 0x0000000e999a7c12 */ /* 0x000fe2000f8e96ce */
[----:B------:R-:W-:Y:S01]  /*6fb0*/  FFMA.FTZ R206, R25, c[0x0][0x23c], -R198 ;  /* 0x00008f0019ce7a23 */ /* 0x000fe200000108c6 */
[----:B------:R-:W-:Y:S01]  /*6fc0*/  LOP3.LUT R151, R145, 0xff, RZ, 0xc0, !PT ;  /* 0x000000ff91977812 */ /* 0x000fe200078ec0ff */
[----:B------:R-:W-:Y:S01]  /*6fd0*/  FMUL.FTZ R125, R2, R125 ;  /* 0x0000007d027d7220 */ /* 0x000fe20000410000 */
[----:B------:R-:W3:Y:S02]  /*6fe0*/  MUFU.EX2 R204, R204 ;  /* 0x000000cc00cc7308 */ /* 0x000ee40000000800 */
[----:B------:R-:W-:Y:S01]  /*6ff0*/  SHF.R.U32.HI R145, RZ, 0x18, R208 ;  /* 0x00000018ff917819 */ /* 0x000fe200000116d0 */
[C---:B------:R-:W-:Y:S01]  /*7000*/  FMUL.FTZ R126, R0.reuse, R126 ;  /* 0x0000007e007e7220 */ /* 0x040fe20000410000 */
[----:B------:R-:W-:Y:S01]  /*7010*/  SHF.R.U32.HI R25, RZ, 0x10, R152 ;  /* 0x00000010ff197819 */ /* 0x000fe20000011698 */
[----:B------:R-:W-:Y:S01]  /*7020*/  FMUL.FTZ R127, R0, R127 ;  /* 0x0000007f007f7220 */ /* 0x000fe20000410000 */
[----:B------:R-:W-:Y:S01]  /*7030*/  SHF.R.U32.HI R150, RZ, 0x8, R24 ;  /* 0x00000008ff967819 */ /* 0x000fe20000011618 */
[C---:B------:R-:W-:Y:S01]  /*7040*/  FMUL.FTZ R24, R164.reuse, R136 ;  /* 0x00000088a4187220 */ /* 0x040fe20000410000 */
[----:B------:R-:W-:Y:S01]  /*7050*/  LOP3.LUT R147, R25, 0xff, RZ, 0xc0, !PT ;  /* 0x000000ff19937812 */ /* 0x000fe200078ec0ff */
[----:B------:R-:W-:Y:S01]  /*7060*/  FMUL.FTZ R25, R164, R137 ;  /* 0x00000089a4197220 */ /* 0x000fe20000410000 */
[----:B------:R4:W-:Y:S01]  /*7070*/  MUFU.EX2 R208, R27 ;  /* 0x0000001b00d07308 */ /* 0x0009e20000000800 */
[----:B------:R-:W-:Y:S01]  /*7080*/  SHF.R.U32.HI R149, RZ, 0x8, R149 ;  /* 0x00000008ff957819 */ /* 0x000fe20000011695 */
[--C-:B------:R-:W-:Y:S01]  /*7090*/  FFMA.FTZ R66, R66, c[0x0][0x23c], -R199.reuse ;  /* 0x00008f0042427a23 */ /* 0x100fe200000108c7 */
[----:B------:R-:W-:Y:S01]  /*70a0*/  LOP3.LUT R153, R152, 0xff, RZ, 0xc0, !PT ;  /* 0x000000ff98997812 */ /* 0x000fe200078ec0ff */
[----:B------:R-:W-:Y:S01]  /*70b0*/  FFMA.FTZ R67, R67, c[0x0][0x23c], -R199 ;  /* 0x00008f0043437a23 */ /* 0x000fe200000108c7 */
[----:B------:R-:W-:Y:S01]  /*70c0*/  SHF.R.U32.HI R152, RZ, 0x18, R152 ;  /* 0x00000018ff987819 */ /* 0x000fe20000011698 */
[----:B------:R-:W-:Y:S01]  /*70d0*/  FFMA.FTZ R185, R164, R231, R185 ;  /* 0x000000e7a4b97223 */ /* 0x000fe200000100b9 */
[----:B------:R-:W-:Y:S01]  /*70e0*/  LOP3.LUT R137, R155, 0xff, RZ, 0xc0, !PT ;  /* 0x000000ff9b897812 */ /* 0x000fe200078ec0ff */
[----:B------:R-:W-:Y:S01]  /*70f0*/  FFMA.FTZ R187, R3, R230, R187 ;  /* 0x000000e603bb7223 */ /* 0x000fe200000100bb */
[----:B------:R-:W-:Y:S01]  /*7100*/  PRMT R152, R147, 0x5410, R152 ;  /* 0x0000541093987816 */ /* 0x000fe20000000098 */
[----:B------:R-:W5:Y:S01]  /*7110*/  MUFU.EX2 R206, R206 ;  /* 0x000000ce00ce7308 */ /* 0x000f620000000800 */
[----:B------:R-:W-:Y:S01]  /*7120*/  PRMT R136, R146, 0x5410, R149 ;  /* 0x0000541092887816 */ /* 0x000fe20000000095 */
[----:B------:R-:W-:Y:S01]  /*7130*/  FFMA.FTZ R193, R2, R229, R193 ;  /* 0x000000e502c17223 */ /* 0x000fe200000100c1 */
[----:B------:R-:W-:Y:S01]  /*7140*/  PRMT R137, R137, 0x5410, R145 ;  /* 0x0000541089897816 */ /* 0x000fe20000000091 */
[----:B------:R-:W-:Y:S01]  /*7150*/  FFMA.FTZ R195, R0, R228, R195 ;  /* 0x000000e400c37223 */ /* 0x000fe200000100c3 */
[--C-:B------:R-:W-:Y:S01]  /*7160*/  SHF.R.U32.HI R28, RZ, 0x10, R154.reuse ;  /* 0x00000010ff1c7819 */ /* 0x100fe2000001169a */
[--C-:B------:R-:W-:Y:S01]  /*7170*/  HSET2.LE.AND R136, R136, R226.reuse, PT ;  /* 0x000000e288887233 */ /* 0x100fe20003803000 */
[----:B------:R-:W-:Y:S01]  /*7180*/  SHF.R.U32.HI R29, RZ, 0x18, R154 ;  /* 0x00000018ff1d7819 */ /* 0x000fe2000001169a */
[--C-:B------:R-:W-:Y:S01]  /*7190*/  HSET2.LE.AND R137, R137, R226.reuse, PT ;  /* 0x000000e289897233 */ /* 0x100fe20003803000 */
[----:B------:R-:W-:Y:S01]  /*71a0*/  PRMT R153, R153, 0x5410, R150 ;  /* 0x0000541099997816 */ /* 0x000fe20000000096 */
[----:B------:R-:W-:Y:S01]  /*71b0*/  MUFU.EX2 R247, R247 ;  /* 0x000000f700f77308 */ /* 0x000fe20000000800 */
[----:B------:R-:W-:Y:S01]  /*71c0*/  LOP3.LUT R136, R136, R134, RZ, 0xc0, !PT ;  /* 0x0000008688887212 */ /* 0x000fe200078ec0ff */
[----:B------:R-:W-:Y:S02]  /*71d0*/  FADD.FTZ R185, R186, R185 ;  /* 0x000000b9bab97221 */ /* 0x000fe40000010000 */
[----:B----4-:R-:W-:Y:S01]  /*71e0*/  FMUL.FTZ R27, R3, R139 ;  /* 0x0000008b031b7220 */ /* 0x010fe20000410000 */
[----:B------:R-:W-:Y:S01]  /*71f0*/  PRMT R139, R151, 0x5410, R144 ;  /* 0x00005410978b7816 */ /* 0x000fe20000000090 */
[--C-:B------:R-:W-:Y:S01]  /*7200*/  HSET2.LE.AND R134, R153, R226.reuse, PT ;  /* 0x000000e299867233 */ /* 0x100fe20003803000 */
[----:B------:R-:W4:Y:S01]  /*7210*/  LDSM.16.MT88.4 R144, [R213+0x9400] ;  /* 0x00940000d590783b */ /* 0x000f220000004200 */
[----:B--2---:R-:W-:Y:S01]  /*7220*/  F2FP.PACK_AB R153, R210, R209 ;  /* 0x000000d1d299723e */ /* 0x004fe200000000ff */
[----:B------:R-:W-:Y:S01]  /*7230*/  FADD.FTZ R187, R188, R187 ;  /* 0x000000bbbcbb7221 */ /* 0x000fe20000010000 */
[--C-:B------:R-:W-:Y:S01]  /*7240*/  HSET2.LE.AND R139, R139, R226.reuse, PT ;  /* 0x000000e28b8b7233 */ /* 0x100fe20003803000 */
[-C--:B-1----:R-:W-:Y:S01]  /*7250*/  HMMA.16816.F32 R24, R172, R140.reuse, R24 ;  /* 0x0000008cac18723c */ /* 0x082fe20000001818 */
[----:B------:R-:W-:Y:S01]  /*7260*/  LOP3.LUT R134, R134, R153, RZ, 0xc0, !PT ;  /* 0x0000009986867212 */ /* 0x000fe200078ec0ff */
[----:B------:R-:W-:Y:S01]  /*7270*/  MUFU.EX2 R248, R248 ;  /* 0x000000f800f87308 */ /* 0x000fe20000000800 */
[----:B------:R-:W-:Y:S01]  /*7280*/  FADD.FTZ R193, R194, R193 ;  /* 0x000000c1c2c17221 */ /* 0x000fe20000010000 */
[----:B------:R-:W1:Y:S01]  /*7290*/  LDSM.16.MT88.4 R148, [R212+0x9400] ;  /* 0x00940000d494783b */ /* 0x000e620000004200 */
[----:B------:R-:W-:Y:S02]  /*72a0*/  FADD.FTZ R195, R196, R195 ;  /* 0x000000c3c4c37221 */ /* 0x000fe40000010000 */
[----:B------:R-:W-:Y:S01]  /*72b0*/  FADD.FTZ R185, R169, R185 ;  /* 0x000000b9a9b97221 */ /* 0x000fe20000010000 */
[C---:B------:R-:W-:Y:S01]  /*72c0*/  HMMA.16816.F32 R124, R180.reuse, R140, R124 ;  /* 0x0000008cb47c723c */ /* 0x040fe2000000187c */
[----:B------:R-:W-:Y:S03]  /*72d0*/  FADD.FTZ R187, R171, R187 ;  /* 0x000000bbabbb7221 */ /* 0x000fe60000010000 */
[----:B------:R-:W-:Y:S01]  /*72e0*/  MUFU.EX2 R249, R249 ;  /* 0x000000f900f97308 */ /* 0x000fe20000000800 */
[----:B------:R-:W-:Y:S02]  /*72f0*/  FADD.FTZ R193, R189, R193 ;  /* 0x000000c1bdc17221 */ /* 0x000fe40000010000 */
[C---:B------:R-:W-:Y:S01]  /*7300*/  LOP3.LUT R141, R154.reuse, 0xffff, RZ, 0xc0, !PT ;  /* 0x0000ffff9a8d7812 */ /* 0x040fe200078ec0ff */
[-C--:B------:R-:W-:Y:S01]  /*7310*/  HMMA.16816.F32 R128, R180, R142.reuse, R128 ;  /* 0x0000008eb480723c */ /* 0x080fe20000001880 */
[----:B------:R-:W-:Y:S03]  /*7320*/  LOP3.LUT R140, R154, 0xff, RZ, 0xc0, !PT ;  /* 0x000000ff9a8c7812 */ /* 0x000fe600078ec0ff */
[----:B------:R-:W-:Y:S01]  /*7330*/  LOP3.LUT R154, R28, 0xff, RZ, 0xc0, !PT ;  /* 0x000000ff1c9a7812 */ /* 0x000fe200078ec0ff */
[----:B------:R-:W-:Y:S01]  /*7340*/  FADD.FTZ R195, R191, R195 ;  /* 0x000000c3bfc37221 */ /* 0x000fe20000010000 */
[----:B------:R2:W1:Y:S01]  /*7350*/  MUFU.EX2 R180, R31 ;  /* 0x0000001f00b47308 */ /* 0x0004620000000800 */
[----:B------:R-:W-:Y:S01]  /*7360*/  F2FP.PACK_AB R28, R177, R176 ;  /* 0x000000b0b11c723e */ /* 0x000fe200000000ff */
[--C-:B------:R-:W-:Y:S01]  /*7370*/  FFMA.FTZ R182, R37, c[0x0][0x23c], -R200.reuse ;  /* 0x00008f0025b67a23 */ /* 0x100fe200000108c8 */
[----:B------:R-:W-:Y:S03]  /*7380*/  PRMT R154, R154, 0x5410, R29 ;  /* 0x000054109a9a7816 */ /* 0x000fe6000000001d */
[----:B------:R-:W-:Y:S01]  /*7390*/  LOP3.LUT R138, R138, R28, RZ, 0xc0, !PT ;  /* 0x0000001c8a8a7212 */ /* 0x000fe200078ec0ff */
[C---:B------:R-:W-:Y:S01]  /*73a0*/  FMUL.FTZ R28, R164.reuse, R132 ;  /* 0x00000084a41c7220 */ /* 0x040fe20000410000 */
[----:B------:R-:W-:Y:S01]  /*73b0*/  SHF.R.U32.HI R141, RZ, 0x8, R141 ;  /* 0x00000008ff8d7819 */ /* 0x000fe2000001168d */
[----:B------:R-:W-:Y:S01]  /*73c0*/  FMUL.FTZ R29, R164, R133 ;  /* 0x00000085a41d7220 */ /* 0x000fe20000410000 */
[----:B---3--:R-:W-:Y:S01]  /*73d0*/  F2FP.PACK_AB R133, R204, R203 ;  /* 0x000000cbcc85723e */ /* 0x008fe200000000ff */
[----:B------:R-:W-:Y:S01]  /*73e0*/  MUFU.EX2 R182, R182 ;  /* 0x000000b600b67308 */ /* 0x000fe20000000800 */
[----:B------:R-:W-:Y:S01]  /*73f0*/  PRMT R140, R140, 0x5410, R141 ;  /* 0x000054108c8c7816 */ /* 0x000fe2000000008d */
[--C-:B------:R-:W-:Y:S01]  /*7400*/  FFMA.FTZ R181, R36, c[0x0][0x23c], -R200.reuse ;  /* 0x00008f0024b57a23 */ /* 0x100fe200000108c8 */
[----:B------:R-:W-:Y:S01]  /*7410*/  LOP3.LUT R137, R137, R133, RZ, 0xc0, !PT ;  /* 0x0000008589897212 */ /* 0x000fe200078ec0ff */
[--C-:B------:R-:W-:Y:S01]  /*7420*/  HSET2.LE.AND R133, R154, R226.reuse, PT ;  /* 0x000000e29a857233 */ /* 0x100fe20003803000 */
[----:B-----5:R-:W-:Y:S01]  /*7430*/  F2FP.PACK_AB R132, R206, R205 ;  /* 0x000000cdce84723e */ /* 0x020fe200000000ff */
[--C-:B------:R-:W-:Y:S01]  /*7440*/  HSET2.LE.AND R140, R140, R226.reuse, PT ;  /* 0x000000e28c8c7233 */ /* 0x100fe20003803000 */
[----:B------:R-:W-:Y:S01]  /*7450*/  F2FP.PACK_AB R154, R208, R207 ;  /* 0x000000cfd09a723e */ /* 0x000fe200000000ff */
[----:B------:R-:W-:Y:S02]  /*7460*/  FFMA.FTZ R183, R38, c[0x0][0x23c], -R199 ;  /* 0x00008f0026b77a23 */ /* 0x000fe400000108c7 */
[----:B------:R-:W3:Y:S01]  /*7470*/  MUFU.EX2 R181, R181 ;  /* 0x000000b500b57308 */ /* 0x000ee20000000800 */
[----:B------:R-:W-:Y:S01]  /*7480*/  LOP3.LUT R132, R140, R132, RZ, 0xc0, !PT ;  /* 0x000000848c847212 */ /* 0x000fe200078ec0ff */
[----:B------:R-:W-:Y:S01]  /*7490*/  FADD.FTZ R185, R170, R185 ;  /* 0x000000b9aab97221 */ /* 0x000fe20000010000 */
[----:B------:R-:W-:Y:S01]  /*74a0*/  LOP3.LUT R133, R133, R154, RZ, 0xc0, !PT ;  /* 0x0000009a85857212 */ /* 0x000fe200078ec0ff */
[----:B--2---:R-:W-:Y:S01]  /*74b0*/  FMUL.FTZ R31, R3, R135 ;  /* 0x00000087031f7220 */ /* 0x004fe20000410000 */
[----:B------:R-:W-:Y:S01]  /*74c0*/  F2FP.PACK_AB R135, R179, R178 ;  /* 0x000000b2b387723e */ /* 0x000fe200000000ff */
[----:B------:R-:W-:Y:S02]  /*74d0*/  FADD.FTZ R187, R184, R187 ;  /* 0x000000bbb8bb7221 */ /* 0x000fe40000010000 */
[----:B------:R-:W-:Y:S01]  /*74e0*/  FADD.FTZ R193, R190, R193 ;  /* 0x000000c1bec17221 */ /* 0x000fe20000010000 */
[----:B------:R-:W-:Y:S01]  /*74f0*/  LOP3.LUT R139, R139, R135, RZ, 0xc0, !PT ;  /* 0x000000878b8b7212 */ /* 0x000fe200078ec0ff */
[--C-:B------:R-:W-:Y:S01]  /*7500*/  HSET2.LE.AND R135, R152, R226.reuse, PT ;  /* 0x000000e298877233 */ /* 0x100fe20003803000 */
[----:B------:R-:W-:Y:S01]  /*7510*/  HMMA.16816.F32 R28, R172, R142, R28 ;  /* 0x0000008eac1c723c */ /* 0x000fe2000000181c */
[----:B-1----:R-:W-:Y:S01]  /*7520*/  F2FP.PACK_AB R152, R180, R211 ;  /* 0x000000d3b498723e */ /* 0x002fe200000000ff */
[----:B------:R-:W1:Y:S01]  /*7530*/  LDSM.16.MT88.4 R140, [R213+0xa400] ;  /* 0x00a40000d58c783b */ /* 0x000e620000004200 */
[----:B------:R-:W2:Y:S01]  /*7540*/  MUFU.EX2 R183, R183 ;  /* 0x000000b700b77308 */ /* 0x000ea20000000800 */
[----:B------:R-:W-:Y:S01]  /*7550*/  FADD.FTZ R195, R192, R195 ;  /* 0x000000c3c0c37221 */ /* 0x000fe20000010000 */
[----:B------:R-:W-:Y:S01]  /*7560*/  LOP3.LUT R135, R135, R152, RZ, 0xc0, !PT ;  /* 0x0000009887877212 */ /* 0x000fe200078ec0ff */
[----:B------:R-:W-:Y:S02]  /*7570*/  FADD.FTZ R185, R201, R185 ;  /* 0x000000b9c9b97221 */ /* 0x000fe40000010000 */
[-C--:B----4-:R-:W-:Y:S01]  /*7580*/  HMMA.16816.F32 R4, R136, R144.reuse, R4 ;  /* 0x000000908804723c */ /* 0x090fe20000001804 */
[--C-:B------:R-:W-:Y:S03]  /*7590*/  FFMA.FTZ R172, R48, c[0x0][0x23c], -R200.reuse ;  /* 0x00008f0030ac7a23 */ /* 0x100fe600000108c8 */
[--C-:B------:R-:W-:Y:S01]  /*75a0*/  FFMA.FTZ R173, R49, c[0x0][0x23c], -R200.reuse ;  /* 0x00008f0031ad7a23 */ /* 0x100fe200000108c8 */
[----:B------:R-:W-:Y:S01]  /*75b0*/  MUFU.EX2 R66, R66 ;  /* 0x0000004200427308 */ /* 0x000fe20000000800 */
[--C-:B------:R-:W-:Y:S02]  /*75c0*/  FFMA.FTZ R174, R50, c[0x0][0x23c], -R199.reuse ;  /* 0x00008f0032ae7a23 */ /* 0x100fe400000108c7 */
[C---:B------:R-:W-:Y:S01]  /*75d0*/  HMMA.16816.F32 R8, R132.reuse, R144, R8 ;  /* 0x000000908408723c */ /* 0x040fe20000001808 */
[----:B------:R-:W-:Y:S02]  /*75e0*/  FFMA.FTZ R175, R51, c[0x0][0x23c], -R199 ;  /* 0x00008f0033af7a23 */ /* 0x000fe400000108c7 */
[----:B------:R-:W-:Y:S01]  /*75f0*/  LDSM.16.MT88.4 R48, [R213+0xb400] ;  /* 0x00b40000d530783b */ /* 0x000fe20000004200 */
[----:B------:R-:W-:Y:S02]  /*7600*/  FFMA.FTZ R200, R53, c[0x0][0x23c], -R200 ;  /* 0x00008f0035c87a23 */ /* 0x000fe400000108c8 */
[----:B------:R-:W-:Y:S01]  /*7610*/  FADD.FTZ R187, R203, R187 ;  /* 0x000000bbcbbb7221 */ /* 0x000fe20000010000 */
[----:B------:R-:W-:Y:S01]  /*7620*/  MUFU.EX2 R174, R174 ;  /* 0x000000ae00ae7308 */ /* 0x000fe20000000800 */
[-C--:B------:R-:W-:Y:S01]  /*7630*/  HMMA.16816.F32 R12, R132, R146.reuse, R12 ;  /* 0x00000092840c723c */ /* 0x080fe2000000180c */
[----:B------:R-:W-:Y:S03]  /*7640*/  FADD.FTZ R193, R205, R193 ;  /* 0x000000c1cdc17221 */ /* 0x000fe60000010000 */
[----:B------:R-:W-:Y:S02]  /*7650*/  FADD.FTZ R195, R207, R195 ;  /* 0x000000c3cfc37221 */ /* 0x000fe40000010000 */
[----:B------:R-:W-:Y:S02]  /*7660*/  FADD.FTZ R185, R202, R185 ;  /* 0x000000b9cab97221 */ /* 0x000fe40000010000 */
[C---:B------:R-:W-:Y:S01]  /*7670*/  HMMA.16816.F32 R16, R136.reuse, R146, R16 ;  /* 0x000000928810723c */ /* 0x040fe20000001810 */
[----:B------:R-:W4:Y:S01]  /*7680*/  LDSM.16.MT88.4 R144, [R212+0xa400] ;  /* 0x00a40000d490783b */ /* 0x000f220000004200 */
[----:B------:R-:W-:Y:S02]  /*7690*/  MUFU.EX2 R175, R175 ;  /* 0x000000af00af7308 */ /* 0x000fe40000000800 */
[----:B------:R-:W-:Y:S02]  /*76a0*/  FADD.FTZ R187, R204, R187 ;  /* 0x000000bbccbb7221 */ /* 0x000fe40000010000 */
[----:B------:R-:W-:Y:S02]  /*76b0*/  FADD.FTZ R193, R206, R193 ;  /* 0x000000c1cec17221 */ /* 0x000fe40000010000 */
[-C--:B------:R-:W-:Y:S01]  /*76c0*/  HMMA.16816.F32 R68, R136, R148.reuse, R68 ;  /* 0x000000948844723c */ /* 0x080fe20000001844 */
[----:B------:R-:W-:Y:S03]  /*76d0*/  FADD.FTZ R195, R208, R195 ;  /* 0x000000c3d0c37221 */ /* 0x000fe60000010000 */
[----:B------:R-:W-:Y:S01]  /*76e0*/  MUFU.EX2 R172, R172 ;  /* 0x000000ac00ac7308 */ /* 0x000fe20000000800 */
[----:B------:R-:W-:Y:S02]  /*76f0*/  FADD.FTZ R185, R176, R185 ;  /* 0x000000b9b0b97221 */ /* 0x000fe40000010000 */
[----:B------:R-:W-:Y:S01]  /*7700*/  FADD.FTZ R187, R178, R187 ;  /* 0x000000bbb2bb7221 */ /* 0x000fe20000010000 */
[C---:B------:R-:W-:Y:S01]  /*7710*/  HMMA.16816.F32 R72, R132.reuse, R148, R72 ;  /* 0x000000948448723c */ /* 0x040fe20000001848 */
[----:B------:R-:W-:Y:S03]  /*7720*/  FADD.FTZ R193, R209, R193 ;  /* 0x000000c1d1c17221 */ /* 0x000fe60000010000 */
[----:B------:R-:W-:Y:S02]  /*7730*/  FADD.FTZ R195, R211, R195 ;  /* 0x000000c3d3c37221 */ /* 0x000fe40000010000 */
[----:B------:R-:W-:Y:S01]  /*7740*/  MUFU.EX2 R173, R173 ;  /* 0x000000ad00ad7308 */ /* 0x000fe20000000800 */
[----:B------:R-:W-:Y:S01]  /*7750*/  LOP3.LUT R148, R241, UR23, R246, 0x96, !PT ;  /* 0x00000017f1947c12 */ /* 0x000fe2000f8e96f6 */
[-C--:B------:R-:W-:Y:S01]  /*7760*/  HMMA.16816.F32 R76, R132, R150.reuse, R76 ;  /* 0x00000096844c723c */ /* 0x080fe2000000184c */
[----:B------:R-:W-:Y:S03]  /*7770*/  FFMA.FTZ R246, R43, c[0x0][0x23c], -R197 ;  /* 0x00008f002bf67a23 */ /* 0x000fe600000108c5 */
[----:B------:R-:W-:Y:S04]  /*7780*/  IMAD.WIDE.U32 R148, R148, -0x326172a9, RZ ;  /* 0xcd9e8d5794947825 */ /* 0x000fe800078e00ff */
[C---:B------:R-:W-:Y:S01]  /*7790*/  HMMA.16816.F32 R80, R136.reuse, R150, R80 ;  /* 0x000000968850723c */ /* 0x040fe20000001850 */
[C---:B------:R-:W-:Y:S01]  /*77a0*/  LOP3.LUT R37, R149.reuse, UR13, R238, 0x96, !PT ;  /* 0x0000000d95257c12 */ /* 0x040fe2000f8e96ee */
[----:B------:R-:W-:Y:S02]  /*77b0*/  MUFU.EX2 R246, R246 ;  /* 0x000000f600f67308 */ /* 0x000fe40000000800 */
[----:B------:R-:W-:Y:S01]  /*77c0*/  LOP3.LUT R36, R149, UR13, R234, 0x96, !PT ;  /* 0x0000000d95247c12 */ /* 0x000fe2000f8e96ea */
[----:B------:R-:W-:Y:S02]  /*77d0*/  FADD.FTZ R185, R177, R185 ;  /* 0x000000b9b1b97221 */ /* 0x000fe40000010000 */
[--C-:B------:R-:W-:Y:S01]  /*77e0*/  LOP3.LUT R150, R245, UR11, R148.reuse, 0x96, !PT ;  /* 0x0000000bf5967c12 */ /* 0x100fe2000f8e9694 */
[-C--:B-1----:R-:W-:Y:S01]  /*77f0*/  HMMA.16816.F32 R84, R136, R140.reuse, R84 ;  /* 0x0000008c8854723c */ /* 0x082fe20000001854 */
[--C-:B------:R-:W-:Y:S03]  /*7800*/  FFMA.FTZ R245, R42, c[0x0][0x23c], -R197.reuse ;  /* 0x00008f002af57a23 */ /* 0x100fe600000108c5 */
[----:B------:R-:W-:Y:S01]  /*7810*/  FFMA.FTZ R197, R63, c[0x0][0x23c], -R197 ;  /* 0x00008f003fc57a23 */ /* 0x000fe200000108c5 */
[----:B------:R-:W-:Y:S01]  /*7820*/  LOP3.LUT R148, R243, UR11, R148, 0x96, !PT ;  /* 0x0000000bf3947c12 */ /* 0x000fe2000f8e9694 */
[----:B------:R-:W-:Y:S01]  /*7830*/  IMAD.WIDE.U32 R150, R150, -0x2daee0ad, RZ ;  /* 0xd2511f5396967825 */ /* 0x000fe200078e00ff */
[----:B------:R-:W-:Y:S01]  /*7840*/  MUFU.EX2 R245, R245 ;  /* 0x000000f500f57308 */ /* 0x000fe20000000800 */
[C---:B------:R-:W-:Y:S04]  /*7850*/  HMMA.16816.F32 R88, R132.reuse, R140, R88 ;  /* 0x0000008c8458723c */ /* 0x040fe80000001858 */
[----:B------:R-:W-:Y:S04]  /*7860*/  IMAD.WIDE.U32 R148, R148, -0x2daee0ad, RZ ;  /* 0xd2511f5394947825 */ /* 0x000fe800078e00ff */
[-C--:B------:R-:W-:Y:S01]  /*7870*/  HMMA.16816.F32 R92, R132, R142.reuse, R92 ;  /* 0x0000008e845c723c */ /* 0x080fe2000000185c */
[----:B------:R-:W-:Y:S01]  /*7880*/  IMAD.WIDE.U32 R140, R37, -0x2daee0ad, RZ ;  /* 0xd2511f53258c7825 */ /* 0x000fe200078e00ff */
[----:B------:R-:W-:Y:S03]  /*7890*/  MUFU.EX2 R67, R67 ;  /* 0x0000004300437308 */ /* 0x000fe60000000800 */
[--C-:B------:R-:W-:Y:S01]  /*78a0*/  FFMA.FTZ R243, R39, c[0x0][0x23c], -R199.reuse ;  /* 0x00008f0027f37a23 */ /* 0x100fe200000108c7 */
[----:B------:R-:W-:Y:S01]  /*78b0*/  LOP3.LUT R38, R141, UR10, R236, 0x96, !PT ;  /* 0x0000000a8d267c12 */ /* 0x000fe2000f8e96ec */
[----:B------:R-:W-:Y:S01]  /*78c0*/  FFMA.FTZ R199, R55, c[0x0][0x23c], -R199 ;  /* 0x00008f0037c77a23 */ /* 0x000fe200000108c7 */
[C---:B------:R-:W-:Y:S01]  /*78d0*/  HMMA.16816.F32 R96, R136.reuse, R142, R96 ;  /* 0x0000008e8860723c */ /* 0x040fe20000001860 */
[----:B------:R-:W-:Y:S03]  /*78e0*/  FADD.FTZ R187, R179, R187 ;  /* 0x000000bbb3bb7221 */ /* 0x000fe60000010000 */
[----:B------:R-:W-:Y:S01]  /*78f0*/  IMAD.WIDE.U32 R38, R38, -0x326172a9, RZ ;  /* 0xcd9e8d5726267825 */ /* 0x000fe200078e00ff */
[----:B------:R-:W-:Y:S03]  /*7900*/  MUFU.EX2 R243, R243 ;  /* 0x000000f300f37308 */ /* 0x000fe60000000800 */
[-C--:B----4-:R-:W-:Y:S01]  /*7910*/  HMMA.16816.F32 R100, R136, R144.reuse, R100 ;  /* 0x000000908864723c */ /* 0x090fe20000001864 */
[----:B------:R-:W-:Y:S03]  /*7920*/  LOP3.LUT R244, R39, UR9, R244, 0x96, !PT ;  /* 0x0000000927f47c12 */ /* 0x000fe6000f8e96f4 */
[----:B------:R-:W-:Y:S01]  /*7930*/  IMAD.WIDE.U32 R142, R36, -0x2daee0ad, RZ ;  /* 0xd2511f53248e7825 */ /* 0x000fe200078e00ff */
[----:B------:R-:W-:Y:S02]  /*7940*/  LOP3.LUT R36, R151, UR8, R140, 0x96, !PT ;  /* 0x0000000897247c12 */ /* 0x000fe4000f8e968c */
[----:B------:R-:W-:Y:S01]  /*7950*/  MUFU.EX2 R251, R251 ;  /* 0x000000fb00fb7308 */ /* 0x000fe20000000800 */
[C---:B------:R-:W-:Y:S01]  /*7960*/  HMMA.16816.F32 R104, R132.reuse, R144, R104 ;  /* 0x000000908468723c */ /* 0x040fe20000001868 */
[----:B------:R-:W-:Y:S03]  /*7970*/  LOP3.LUT R37, R143, UR10, R232, 0x96, !PT ;  /* 0x0000000a8f257c12 */ /* 0x000fe6000f8e96e8 */
[----:B------:R-:W-:Y:S01]  /*7980*/  LOP3.LUT R142, R149, UR8, R142, 0x96, !PT ;  /* 0x00000008958e7c12 */ /* 0x000fe2000f8e968e */
[----:B------:R-:W-:Y:S02]  /*7990*/  FADD.FTZ R193, R210, R193 ;  /* 0x000000c1d2c17221 */ /* 0x000fe40000010000 */
[----:B------:R-:W-:Y:S01]  /*79a0*/  IMAD.WIDE.U32 R144, R36, -0x326172a9, RZ ;  /* 0xcd9e8d5724907825 */ /* 0x000fe200078e00ff */
[-C--:B------:R-:W-:Y:S01]  /*79b0*/  HMMA.16816.F32 R32, R132, R146.reuse, R32 ;  /* 0x000000928420723c */ /* 0x080fe20000001820 */
[----:B------:R-:W-:Y:S03]  /*79c0*/  MUFU.EX2 R200, R200 ;  /* 0x000000c800c87308 */ /* 0x000fe60000000800 */
[----:B------:R-:W-:Y:S01]  /*79d0*/  IMAD.WIDE.U32 R140, R37, -0x326172a9, RZ ;  /* 0xcd9e8d57258c7825 */ /* 0x000fe200078e00ff */
[----:B------:R-:W-:Y:S03]  /*79e0*/  LOP3.LUT R36, R145, UR7, R38, 0x96, !PT ;  /* 0x0000000791247c12 */ /* 0x000fe6000f8e9626 */
[C---:B------:R-:W-:Y:S01]  /*79f0*/  HMMA.16816.F32 R108, R136.reuse, R146, R108 ;  /* 0x00000092886c723c */ /* 0x040fe2000000186c */
[----:B------:R-:W-:Y:S02]  /*7a00*/  LOP3.LUT R37, R141, UR9, R242, 0x96, !PT ;  /* 0x000000098d257c12 */ /* 0x000fe4000f8e96f2 */
[----:B------:R1:W4:Y:S01]  /*7a10*/  MUFU.EX2 R242, R40 ;  /* 0x0000002800f27308 */ /* 0x0003220000000800 */
[----:B------:R-:W-:Y:S04]  /*7a20*/  IMAD.WIDE.U32 R38, R244, -0x2daee0ad, RZ ;  /* 0xd2511f53f4267825 */ /* 0x000fe800078e00ff */
[-C--:B------:R-:W-:Y:S01]  /*7a30*/  HMMA.16816.F32 R112, R136, R48.reuse, R112 ;  /* 0x000000308870723c */ /* 0x080fe20000001870 */
[----:B------:R-:W-:Y:S03]  /*7a40*/  IMAD.WIDE.U32 R146, R36, -0x2daee0ad, RZ ;  /* 0xd2511f5324927825 */ /* 0x000fe600078e00ff */
[----:B------:R-:W-:Y:S01]  /*7a50*/  LOP3.LUT R150, R39, UR6, R150, 0x96, !PT ;  /* 0x0000000627967c12 */ /* 0x000fe2000f8e9696 */
[----:B------:R-:W-:Y:S01]  /*7a60*/  IMAD.WIDE.U32 R152, R37, -0x2daee0ad, RZ ;  /* 0xd2511f5325987825 */ /* 0x000fe200078e00ff */
[----:B------:R-:W-:Y:S02]  /*7a70*/  MUFU.EX2 R252, R252 ;  /* 0x000000fc00fc7308 */ /* 0x000fe40000000800 */
[C---:B------:R-:W-:Y:S01]  /*7a80*/  HMMA.16816.F32 R20, R132.reuse, R48, R20 ;  /* 0x000000308414723c */ /* 0x040fe20000001814 */
[----:B------:R-:W-:Y:S03]  /*7a90*/  FFMA.FTZ R244, R41, c[0x0][0x23c], -R198 ;  /* 0x00008f0029f47a23 */ /* 0x000fe600000108c6 */
[----:B------:R-:W-:Y:S01]  /*7aa0*/  LOP3.LUT R41, R147, UR4, R38, 0x96, !PT ;  /* 0x0000000493297c12 */ /* 0x000fe2000f8e9626 */
[----:B------:R-:W-:Y:S01]  /*7ab0*/  IMAD.WIDE.U32 R142, R142, -0x326172a9, RZ ;  /* 0xcd9e8d578e8e7825 */ /* 0x000fe200078e00ff */
[----:B------:R-:W5:Y:S01]  /*7ac0*/  LDSM.16.MT88.4 R36, [R212+0xb400] ;  /* 0x00b40000d424783b */ /* 0x000f620000004200 */
[----:B------:R-:W-:Y:S01]  /*7ad0*/  LOP3.LUT R148, R153, UR6, R148, 0x96, !PT ;  /* 0x0000000699947c12 */ /* 0x000fe2000f8e9694 */
[-C--:B------:R-:W-:Y:S01]  /*7ae0*/  HMMA.16816.F32 R116, R132, R50.reuse, R116 ;  /* 0x000000328474723c */ /* 0x080fe20000001874 */
[----:B------:R-:W-:Y:S01]  /*7af0*/  IMAD.WIDE.U32 R150, R150, -0x326172a9, RZ ;  /* 0xcd9e8d5796967825 */ /* 0x000fe200078e00ff */
[----:B------:R-:W2:Y:S02]  /*7b00*/  MUFU.EX2 R244, R244 ;  /* 0x000000f400f47308 */ /* 0x000ea40000000800 */
[----:B------:R-:W-:Y:S01]  /*7b10*/  LOP3.LUT R140, R143, UR7, R140, 0x96, !PT ;  /* 0x000000078f8c7c12 */ /* 0x000fe2000f8e968c */
[----:B------:R-:W-:Y:S01]  /*7b20*/  IMAD.WIDE.U32 R154, R41, -0x326172a9, RZ ;  /* 0xcd9e8d57299a7825 */ /* 0x000fe200078e00ff */
[----:B------:R-:W-:Y:S02]  /*7b30*/  LOP3.LUT R54, R151, UR5, R144, 0x96, !PT ;  /* 0x0000000597367c12 */ /* 0x000fe4000f8e9690 */
[C---:B------:R-:W-:Y:S01]  /*7b40*/  HMMA.16816.F32 R120, R136.reuse, R50, R120 ;  /* 0x000000328878723c */ /* 0x040fe20000001878 */
[----:B------:R-:W-:Y:S03]  /*7b50*/  IMAD.WIDE.U32 R140, R140, -0x2daee0ad, RZ ;  /* 0xd2511f538c8c7825 */ /* 0x000fe600078e00ff */
[----:B------:R-:W-:Y:S01]  /*7b60*/  LOP3.LUT R41, R155, UR15, R150, 0x96, !PT ;  /* 0x0000000f9b297c12 */ /* 0x000fe2000f8e9696 */
[----:B------:R-:W-:Y:S01]  /*7b70*/  IMAD.WIDE.U32 R148, R148, -0x326172a9, RZ ;  /* 0xcd9e8d5794947825 */ /* 0x000fe200078e00ff */
[----:B-1----:R-:W-:Y:S01]  /*7b80*/  LOP3.LUT R40, R141, UR4, R152, 0x96, !PT ;  /* 0x000000048d287c12 */ /* 0x002fe2000f8e9698 */
[----:B------:R-:W1:Y:S01]  /*7b90*/  MUFU.EX2 R199, R199 ;  /* 0x000000c700c77308 */ /* 0x000e620000000800 */
[----:B------:R-:W-:Y:S01]  /*7ba0*/  SHF.R.U32.HI R141, RZ, 0x10, R154 ;  /* 0x00000010ff8d7819 */ /* 0x000fe2000001169a */
[----:B------:R-:W-:Y:S03]  /*7bb0*/  FFMA.FTZ R198, R61, c[0x0][0x23c], -R198 ;  /* 0x00008f003dc67a23 */ /* 0x000fe600000108c6 */
[----:B------:R-:W-:Y:S01]  /*7bc0*/  IMAD.WIDE.U32 R152, R40, -0x326172a9, RZ ;  /* 0xcd9e8d5728987825 */ /* 0x000fe200078e00ff */
[----:B------:R-:W-:Y:S02]  /*7bd0*/  LOP3.LUT R40, R154, 0xffff, RZ, 0xc0, !PT ;  /* 0x0000ffff9a287812 */ /* 0x000fe400078ec0ff */
[----:B------:R-:W-:Y:S01]  /*7be0*/  LOP3.LUT R51, R41, 0xffff, RZ, 0xc0, !PT ;  /* 0x0000ffff29337812 */ /* 0x000fe200078ec0ff */
[----:B------:R-:W-:Y:S01]  /*7bf0*/  IMAD.WIDE.U32 R54, R54, -0x2daee0ad, RZ ;  /* 0xd2511f5336367825 */ /* 0x000fe200078e00ff */
[----:B------:R-:W-:Y:S01]  /*7c00*/  LOP3.LUT R48, R152, 0xffff, RZ, 0xc0, !PT ;  /* 0x0000ffff98307812 */ /* 0x000fe200078ec0ff */
[----:B------:R-:W1:Y:S01]  /*7c10*/  MUFU.EX2 R198, R198 ;  /* 0x000000c600c67308 */ /* 0x000e620000000800 */
[----:B------:R-:W-:Y:S01]  /*7c20*/  SHF.R.U32.HI R49, RZ, 0x10, R152 ;  /* 0x00000010ff317819 */ /* 0x000fe20000011698 */
[----:B------:R-:W-:Y:S01]  /*7c30*/  FADD.FTZ R195, R180, R195 ;  /* 0x000000c3b4c37221 */ /* 0x000fe20000010000 */
[----:B------:R-:W-:Y:S01]  /*7c40*/  SHF.R.U32.HI R48, RZ, 0x8, R48 ;  /* 0x00000008ff307819 */ /* 0x000fe20000011630 */
[----:B---3--:R-:W-:Y:S01]  /*7c50*/  FADD.FTZ R185, R181, R185 ;  /* 0x000000b9b5b97221 */ /* 0x008fe20000010000 */
[----:B------:R-:W-:Y:S01]  /*7c60*/  LOP3.LUT R49, R49, 0xff, RZ, 0xc0, !PT ;  /* 0x000000ff31317812 */ /* 0x000fe200078ec0ff */
[----:B--2---:R-:W-:Y:S01]  /*7c70*/  FADD.FTZ R187, R183, R187 ;  /* 0x000000bbb7bb7221 */ /* 0x004fe20000010000 */
[----:B------:R-:W-:Y:S01]  /*7c80*/  SHF.R.U32.HI R50, RZ, 0x10, R41 ;  /* 0x00000010ff327819 */ /* 0x000fe20000011629 */
[----:B----4-:R-:W-:Y:S01]  /*7c90*/  FADD.FTZ R193, R242, R193 ;  /* 0x000000c1f2c17221 */ /* 0x010fe20000010000 */
[----:B------:R-:W-:Y:S01]  /*7ca0*/  LOP3.LUT R143, R152, 0xff, RZ, 0xc0, !PT ;  /* 0x000000ff988f7812 */ /* 0x000fe200078ec0ff */
[----:B------:R-:W2:Y:S01]  /*7cb0*/  MUFU.EX2 R197, R197 ;  /* 0x000000c500c57308 */ /* 0x000ea20000000800 */
[----:B------:R-:W-:Y:S01]  /*7cc0*/  SHF.R.U32.HI R147, RZ, 0x8, R40 ;  /* 0x00000008ff937819 */ /* 0x000fe20000011628 */
[-C--:B-----5:R-:W-:Y:S01]  /*7cd0*/  HMMA.16816.F32 R24, R136, R36.reuse, R24 ;  /* 0x000000248818723c */ /* 0x0a0fe20000001818 */
[----:B------:R-:W-:Y:S01]  /*7ce0*/  LOP3.LUT R43, R141, 0xff, RZ, 0xc0, !PT ;  /* 0x000000ff8d2b7812 */ /* 0x000fe200078ec0ff */
[----:B------:R-:W-:Y:S01]  /*7cf0*/  FADD.FTZ R195, R245, R195 ;  /* 0x000000c3f5c37221 */ /* 0x000fe20000010000 */
[----:B------:R-:W-:Y:S01]  /*7d00*/  SHF.R.U32.HI R141, RZ, 0x18, R152 ;  /* 0x00000018ff8d7819 */ /* 0x000fe20000011698 */
[----:B------:R-:W-:Y:S01]  /*7d10*/  FADD.FTZ R185, R182, R185 ;  /* 0x000000b9b6b97221 */ /* 0x000fe20000010000 */
[----:B------:R-:W-:Y:S01]  /*7d20*/  LOP3.LUT R42, R154, 0xff, RZ, 0xc0, !PT ;  /* 0x000000ff9a2a7812 */ /* 0x000fe200078ec0ff */
[----:B------:R-:W-:Y:S01]  /*7d30*/  FADD.FTZ R187, R243, R187 ;  /* 0x000000bbf3bb7221 */ /* 0x000fe20000010000 */
[----:B------:R-:W-:Y:S01]  /*7d40*/  SHF.R.U32.HI R44, RZ, 0x18, R41 ;  /* 0x00000018ff2c7819 */ /* 0x000fe20000011629 */
[C---:B------:R-:W-:Y:S01]  /*7d50*/  HMMA.16816.F32 R124, R132.reuse, R36, R124 ;  /* 0x00000024847c723c */ /* 0x040fe2000000187c */
[----:B------:R-:W-:Y:S03]  /*7d60*/  SHF.R.U32.HI R45, RZ, 0x8, R51 ;  /* 0x00000008ff2d7819 */ /* 0x000fe60000011633 */
[----:B------:R-:W-:Y:S01]  /*7d70*/  PRMT R143, R143, 0x5410, R48 ;  /* 0x000054108f8f7816 */ /* 0x000fe20000000030 */
[----:B------:R-:W-:Y:S01]  /*7d80*/  FADD.FTZ R193, R244, R193 ;  /* 0x000000c1f4c17221 */ /* 0x000fe20000010000 */
[----:B------:R-:W-:Y:S01]  /*7d90*/  PRMT R141, R49, 0x5410, R141 ;  /* 0x00005410318d7816 */ /* 0x000fe2000000008d */
[----:B------:R-:W-:Y:S01]  /*7da0*/  FADD.FTZ R195, R246, R195 ;  /* 0x000000c3f6c37221 */ /* 0x000fe20000010000 */
[-C--:B------:R-:W-:Y:S01]  /*7db0*/  HMMA.16816.F32 R128, R132, R38.reuse, R128 ;  /* 0x000000268480723c */ /* 0x080fe20000001880 */
[----:B------:R-:W-:Y:S03]  /*7dc0*/  PRMT R42, R42, 0x5410, R147 ;  /* 0x000054102a2a7816 */ /* 0x000fe60000000093 */
[----:B------:R-:W-:Y:S01]  /*7dd0*/  LOP3.LUT R147, R41, 0xff, RZ, 0xc0, !PT ;  /* 0x000000ff29937812 */ /* 0x000fe200078ec0ff */
[----:B------:R-:W-:Y:S01]  /*7de0*/  FADD.FTZ R185, R172, R185 ;  /* 0x000000b9acb97221 */ /* 0x000fe20000010000 */
[----:B------:R-:W-:Y:S01]  /*7df0*/  LOP3.LUT R41, R50, 0xff, RZ, 0xc0, !PT ;  /* 0x000000ff32297812 */ /* 0x000fe200078ec0ff */
[--C-:B------:R-:W-:Y:S01]  /*7e00*/  HSET2.LE.AND R42, R42, R226.reuse, PT ;  /* 0x000000e22a2a7233 */ /* 0x100fe20003803000 */
[----:B------:R-:W-:Y:S01]  /*7e10*/  HMMA.16816.F32 R28, R136, R38, R28 ;  /* 0x00000026881c723c */ /* 0x000fe2000000181c */
[----:B------:R-:W3:Y:S03]  /*7e20*/  LDSM.16.MT88.4 R48, [R213+0x9800] ;  /* 0x00980000d530783b */ /* 0x000ee60000004200 */
[----:B------:R-:W-:Y:S01]  /*7e30*/  LOP3.LUT R40, R153, UR15, R148, 0x96, !PT ;  /* 0x0000000f99287c12 */ /* 0x000fe2000f8e9694 */
[----:B------:R-:W-:Y:S01]  /*7e40*/  FADD.FTZ R187, R174, R187 ;  /* 0x000000bbaebb7221 */ /* 0x000fe20000010000 */
[----:B------:R-:W-:Y:S01]  /*7e50*/  SHF.R.U32.HI R145, RZ, 0x18, R154 ;  /* 0x00000018ff917819 */ /* 0x000fe2000001169a */
[--C-:B------:R-:W-:Y:S01]  /*7e60*/  HSET2.LE.AND R38, R143, R226.reuse, PT ;  /* 0x000000e28f267233 */ /* 0x100fe20003803000 */
[----:B------:R-:W-:Y:S01]  /*7e70*/  LOP3.LUT R148, R40, 0xffff, RZ, 0xc0, !PT ;  /* 0x0000ffff28947812 */ /* 0x000fe200078ec0ff */
[--C-:B------:R-:W-:Y:S03]  /*7e80*/  HSET2.LE.AND R39, R141, R226.reuse, PT ;  /* 0x000000e28d277233 */ /* 0x100fe60003803000 */
[----:B------:R-:W-:Y:S01]  /*7e90*/  PRMT R43, R43, 0x5410, R145 ;  /* 0x000054102b2b7816 */ /* 0x000fe20000000091 */
[----:B------:R-:W-:Y:S01]  /*7ea0*/  FADD.FTZ R193, R247, R193 ;  /* 0x000000c1f7c17221 */ /* 0x000fe20000010000 */
[----:B------:R-:W-:Y:S01]  /*7eb0*/  SHF.R.U32.HI R145, RZ, 0x10, R40 ;  /* 0x00000010ff917819 */ /* 0x000fe20000011628 */
[----:B------:R-:W-:Y:S01]  /*7ec0*/  FADD.FTZ R195, R250, R195 ;  /* 0x000000c3fac37221 */ /* 0x000fe20000010000 */
[----:B------:R-:W-:Y:S01]  /*7ed0*/  SHF.R.U32.HI R148, RZ, 0x8, R148 ;  /* 0x00000008ff947819 */ /* 0x000fe20000011694 */
[--C-:B------:R-:W-:Y:S01]  /*7ee0*/  HSET2.LE.AND R43, R43, R226.reuse, PT ;  /* 0x000000e22b2b7233 */ /* 0x100fe20003803000 */
[----:B------:R-:W-:Y:S01]  /*7ef0*/  LOP3.LUT R37, R40, 0xff, RZ, 0xc0, !PT ;  /* 0x000000ff28257812 */ /* 0x000fe200078ec0ff */
[----:B------:R-:W-:Y:S01]  /*7f00*/  FADD.FTZ R185, R173, R185 ;  /* 0x000000b9adb97221 */ /* 0x000fe20000010000 */
[----:B------:R-:W-:Y:S01]  /*7f10*/  PRMT R147, R147, 0x5410, R45 ;  /* 0x0000541093937816 */ /* 0x000fe2000000002d */
[----:B------:R-:W-:Y:S01]  /*7f20*/  FADD.FTZ R187, R175, R187 ;  /* 0x000000bbafbb7221 */ /* 0x000fe20000010000 */
[----:B------:R-:W-:Y:S01]  /*7f30*/  PRMT R41, R41, 0x5410, R44 ;  /* 0x0000541029297816 */ /* 0x000fe2000000002c */
[----:B------:R-:W-:Y:S01]  /*7f40*/  FADD.FTZ R193, R248, R193 ;  /* 0x000000c1f8c17221 */ /* 0x000fe20000010000 */
[----:B------:R-:W-:Y:S01]  /*7f50*/  SHF.R.U32.HI R40, RZ, 0x18, R40 ;  /* 0x00000018ff287819 */ /* 0x000fe20000011628 */
[----:B------:R-:W4:Y:S01]  /*7f60*/  LDSM.16.MT88.4 R44, [R212+0x9800] ;  /* 0x00980000d42c783b */ /* 0x000f220000004200 */
[----:B------:R-:W-:Y:S01]  /*7f70*/  LOP3.LUT R145, R145, 0xff, RZ, 0xc0, !PT ;  /* 0x000000ff91917812 */ /* 0x000fe200078ec0ff */
[--C-:B------:R-:W-:Y:S01]  /*7f80*/  HSET2.LE.AND R41, R41, R226.reuse, PT ;  /* 0x000000e229297233 */ /* 0x100fe20003803000 */
[----:B------:R-:W-:Y:S01]  /*7f90*/  PRMT R37, R37, 0x5410, R148 ;  /* 0x0000541025257816 */ /* 0x000fe20000000094 */
[----:B------:R-:W-:Y:S01]  /*7fa0*/  FADD.FTZ R195, R249, R195 ;  /* 0x000000c3f9c37221 */ /* 0x000fe20000010000 */
[----:B------:R-:W-:Y:S01]  /*7fb0*/  F2FP.PACK_AB R36, R173, R172 ;  /* 0x000000acad24723e */ /* 0x000fe200000000ff */
[----:B------:R-:W-:Y:S01]  /*7fc0*/  FADD.FTZ R185, R251, R185 ;  /* 0x000000b9fbb97221 */ /* 0x000fe20000010000 */
[----:B------:R-:W-:Y:S01]  /*7fd0*/  PRMT R145, R145, 0x5410, R40 ;  /* 0x0000541091917816 */ /* 0x000fe20000000028 */
[--C-:B------:R-:W-:Y:S01]  /*7fe0*/  HSET2.LE.AND R40, R147, R226.reuse, PT ;  /* 0x000000e293287233 */ /* 0x100fe20003803000 */
[----:B------:R-:W-:Y:S01]  /*7ff0*/  F2FP.PACK_AB R134, R175, R174 ;  /* 0x000000aeaf86723e */ /* 0x000fe200000000ff */
[----:B------:R-:W-:Y:S01]  /*8000*/  FADD.FTZ R187, R252, R187 ;  /* 0x000000bbfcbb7221 */ /* 0x000fe20000010000 */
[----:B------:R-:W-:Y:S01]  /*8010*/  F2FP.PACK_AB R133, R182, R181 ;  /* 0x000000b5b685723e */ /* 0x000fe200000000ff */
[----:B------:R-:W-:Y:S01]  /*8020*/  FADD.FTZ R185, R200, R185 ;  /* 0x000000b9c8b97221 */ /* 0x000fe20000010000 */
[----:B------:R-:W-:Y:S01]  /*8030*/  F2FP.PACK_AB R132, R243, R183 ;  /* 0x000000b7f384723e */ /* 0x000fe200000000ff */
[----:B-1----:R-:W-:Y:S01]  /*8040*/  FADD.FTZ R187, R199, R187 ;  /* 0x000000bbc7bb7221 */ /* 0x002fe20000010000 */
[----:B------:R-:W-:Y:S01]  /*8050*/  LOP3.LUT R42, R42, R36, RZ, 0xc0, !PT ;  /* 0x000000242a2a7212 */ /* 0x000fe200078ec0ff */
[--C-:B------:R-:W-:Y:S01]  /*8060*/  HSET2.LE.AND R36, R37, R226.reuse, PT ;  /* 0x000000e225247233 */ /* 0x100fe20003803000 */
[----:B------:R-:W-:Y:S01]  /*8070*/  F2FP.PACK_AB R37, R244, R242 ;  /* 0x000000f2f425723e */ /* 0x000fe200000000ff */
[----:B------:R-:W-:Y:S01]  /*8080*/  FADD.FTZ R185, R64, R185 ;  /* 0x000000b940b97221 */ /* 0x000fe20000010000 */
[----:B------:R-:W-:Y:S01]  /*8090*/  LOP3.LUT R43, R43, R134, RZ, 0xc0, !PT ;  /* 0x000000862b2b7212 */ /* 0x000fe200078ec0ff */
[----:B------:R-:W-:Y:S01]  /*80a0*/  FADD.FTZ R187, R66, R187 ;  /* 0x000000bb42bb7221 */ /* 0x000fe20000010000 */
[----:B------:R-:W-:Y:S01]  /*80b0*/  LOP3.LUT R40, R40, R133, RZ, 0xc0, !PT ;  /* 0x0000008528287212 */ /* 0x000fe200078ec0ff */
[----:B------:R-:W-:Y:S01]  /*80c0*/  FADD.FTZ R231, R65, R185 ;  /* 0x000000b941e77221 */ /* 0x000fe20000010000 */
[----:B------:R-:W-:Y:S01]  /*80d0*/  LOP3.LUT R41, R41, R132, RZ, 0xc0, !PT ;  /* 0x0000008429297212 */ /* 0x000fe200078ec0ff */
[----:B------:R-:W-:Y:S01]  /*80e0*/  FADD.FTZ R230, R67, R187 ;  /* 0x000000bb43e67221 */ /* 0x000fe20000010000 */
[----:B------:R-:W-:Y:S01]  /*80f0*/  LOP3.LUT R36, R36, R37, RZ, 0xc0, !PT ;  /* 0x0000002524247212 */ /* 0x000fe200078ec0ff */
[--C-:B------:R-:W-:Y:S01]  /*8100*/  HSET2.LE.AND R37, R145, R226.reuse, PT ;  /* 0x000000e291257233 */ /* 0x100fe20003803000 */
[----:B------:R-:W-:Y:S01]  /*8110*/  F2FP.PACK_AB R138, R246, R245 ;  /* 0x000000f5f68a723e */ /* 0x000fe200000000ff */
[----:B------:R-:W1:Y:S01]  /*8120*/  LDSM.16.MT88.4 R132, [R213+0xa800] ;  /* 0x00a80000d584783b */ /* 0x000e620000004200 */
[----:B------:R-:W-:Y:S01]  /*8130*/  F2FP.PACK_AB R137, R248, R247 ;  /* 0x000000f7f889723e */ /* 0x000fe200000000ff */
[-C--:B---3--:R-:W-:Y:S01]  /*8140*/  HMMA.16816.F32 R4, R40, R48.reuse, R4 ;  /* 0x000000302804723c */ /* 0x088fe20000001804 */
[----:B------:R-:W-:Y:S01]  /*8150*/  F2FP.PACK_AB R136, R249, R250 ;  /* 0x000000faf988723e */ /* 0x000fe200000000ff */
[----:B------:R-:W-:Y:S01]  /*8160*/  IMAD.MOV.U32 R0, RZ, RZ, R165 ;  /* 0x000000ffff007224 */ /* 0x000fe200078e00a5 */
[----:B------:R-:W-:Y:S01]  /*8170*/  LOP3.LUT R37, R37, R138, RZ, 0xc0, !PT ;  /* 0x0000008a25257212 */ /* 0x000fe200078ec0ff */
[----:B------:R-:W-:Y:S01]  /*8180*/  IMAD.MOV.U32 R3, RZ, RZ, R167 ;  /* 0x000000ffff037224 */ /* 0x000fe200078e00a7 */
[----:B------:R-:W-:Y:S01]  /*8190*/  LOP3.LUT R38, R38, R137, RZ, 0xc0, !PT ;  /* 0x0000008926267212 */ /* 0x000fe200078ec0ff */
[----:B------:R-:W-:Y:S01]  /*81a0*/  IMAD.MOV.U32 R164, RZ, RZ, R168 ;  /* 0x000000ffffa47224 */ /* 0x000fe200078e00a8 */
[----:B------:R-:W-:Y:S01]  /*81b0*/  LOP3.LUT R39, R39, R136, RZ, 0xc0, !PT ;  /* 0x0000008827277212 */ /* 0x000fe200078ec0ff */
[----:B------:R-:W-:Y:S01]  /*81c0*/  IMAD.MOV.U32 R2, RZ, RZ, R166 ;  /* 0x000000ffff027224 */ /* 0x000fe200078e00a6 */
[----:B------:R-:W-:Y:S02]  /*81d0*/  LOP3.LUT R142, R149, UR5, R142, 0x96, !PT ;  /* 0x00000005958e7c12 */ /* 0x000fe4000f8e968e */
[----:B------:R-:W-:Y:S01]  /*81e0*/  LDSM.16.MT88.4 R148, [R213+0x9c00] ;  /* 0x009c0000d594783b */ /* 0x000fe20000004200 */
[----:B------:R-:W-:Y:S02]  /*81f0*/  LOP3.LUT R146, R55, UR14, R146, 0x96, !PT ;  /* 0x0000000e37927c12 */ /* 0x000fe4000f8e9692 */
[C---:B------:R-:W-:Y:S01]  /*8200*/  HMMA.16816.F32 R8, R36.reuse, R48, R8 ;  /* 0x000000302408723c */ /* 0x040fe20000001808 */
[----:B------:R-:W-:Y:S01]  /*8210*/  IMAD.WIDE.U32 R142, R142, -0x2daee0ad, RZ ;  /* 0xd2511f538e8e7825 */ /* 0x000fe200078e00ff */
[----:B------:R-:W-:Y:S02]  /*8220*/  LOP3.LUT R52, R54, 0xffff, RZ, 0xc0, !PT ;  /* 0x0000ffff36347812 */ /* 0x000fe400078ec0ff */
[----:B------:R-:W-:Y:S02]  /*8230*/  SHF.R.U32.HI R53, RZ, 0x10, R54 ;  /* 0x00000010ff357819 */ /* 0x000fe40000011636 */
[----:B------:R-:W-:Y:S02]  /*8240*/  SHF.R.U32.HI R55, RZ, 0x10, R142 ;  /* 0x00000010ff377819 */ /* 0x000fe4000001168e */
[-C--:B------:R-:W-:Y:S01]  /*8250*/  HMMA.16816.F32 R12, R36, R50.reuse, R12 ;  /* 0x00000032240c723c */ /* 0x080fe2000000180c */
[----:B------:R-:W-:Y:S03]  /*8260*/  LOP3.LUT R56, R142, 0xffff, RZ, 0xc0, !PT ;  /* 0x0000ffff8e387812 */ /* 0x000fe600078ec0ff */
[----:B------:R-:W-:Y:S02]  /*8270*/  LOP3.LUT R53, R53, 0xff, RZ, 0xc0, !PT ;  /* 0x000000ff35357812 */ /* 0x000fe400078ec0ff */
[----:B------:R-:W-:Y:S02]  /*8280*/  LOP3.LUT R140, R143, UR14, R140, 0x96, !PT ;  /* 0x0000000e8f8c7c12 */ /* 0x000fe4000f8e968c */
[C---:B------:R-:W-:Y:S01]  /*8290*/  HMMA.16816.F32 R16, R40.reuse, R50, R16 ;  /* 0x000000322810723c */ /* 0x040fe20000001810 */
[----:B------:R-:W3:Y:S03]  /*82a0*/  LDSM.16.MT88.4 R48, [R212+0xa800] ;  /* 0x00a80000d430783b */ /* 0x000ee60000004200 */
[----:B------:R-:W-:Y:S02]  /*82b0*/  LOP3.LUT R60, R140, 0xff, RZ, 0xc0, !PT ;  /* 0x000000ff8c3c7812 */ /* 0x000fe400078ec0ff */
[----:B------:R-:W-:Y:S02]  /*82c0*/  SHF.R.U32.HI R136, RZ, 0x18, R142 ;  /* 0x00000018ff887819 */ /* 0x000fe4000001168e */
[-C--:B----4-:R-:W-:Y:S01]  /*82d0*/  HMMA.16816.F32 R68, R40, R44.reuse, R68 ;  /* 0x0000002c2844723c */ /* 0x090fe20000001844 */
[----:B------:R-:W-:Y:S07]  /*82e0*/  LOP3.LUT R137, R142, 0xff, RZ, 0xc0, !PT ;  /* 0x000000ff8e897812 */ /* 0x000fee00078ec0ff */
[C---:B------:R-:W-:Y:S08]  /*82f0*/  HMMA.16816.F32 R72, R36.reuse, R44, R72 ;  /* 0x0000002c2448723c */ /* 0x040ff00000001848 */
[-C--:B------:R-:W-:Y:S08]  /*8300*/  HMMA.16816.F32 R76, R36, R46.reuse, R76 ;  /* 0x0000002e244c723c */ /* 0x080ff0000000184c */
[C---:B------:R-:W-:Y:S01]  /*8310*/  HMMA.16816.F32 R80, R40.reuse, R46, R80 ;  /* 0x0000002e2850723c */ /* 0x040fe20000001850 */
[----:B------:R-:W4:Y:S07]  /*8320*/  LDSM.16.MT88.4 R44, [R213+0xb800] ;  /* 0x00b80000d52c783b */ /* 0x000f2e0000004200 */
[-C--:B-1----:R-:W-:Y:S08]  /*8330*/  HMMA.16816.F32 R84, R40, R132.reuse, R84 ;  /* 0x000000842854723c */ /* 0x082ff00000001854 */
[C---:B------:R-:W-:Y:S07]  /*8340*/  HMMA.16816.F32 R88, R36.reuse, R132, R88 ;  /* 0x000000842458723c */ /* 0x040fee0000001858 */
[----:B------:R-:W-:Y:S01]  /*8350*/  LOP3.LUT R132, R146, 0xff, RZ, 0xc0, !PT ;  /* 0x000000ff92847812 */ /* 0x000fe200078ec0ff */
[-C--:B------:R-:W-:Y:S01]  /*8360*/  HMMA.16816.F32 R92, R36, R134.reuse, R92 ;  /* 0x00000086245c723c */ /* 0x080fe2000000185c */
[----:B------:R-:W-:Y:S04]  /*8370*/  SHF.R.U32.HI R133, RZ, 0x10, R146 ;  /* 0x00000010ff857819 */ /* 0x000fe80000011692 */
[----:B------:R-:W-:Y:S03]  /*8380*/  LOP3.LUT R133, R133, 0xff, RZ, 0xc0, !PT ;  /* 0x000000ff85857812 */ /* 0x000fe600078ec0ff */
[C---:B------:R-:W-:Y:S07]  /*8390*/  HMMA.16816.F32 R96, R40.reuse, R134, R96 ;  /* 0x000000862860723c */ /* 0x040fee0000001860 */
[----:B------:R-:W-:Y:S01]  /*83a0*/  LOP3.LUT R134, R54, 0xff, RZ, 0xc0, !PT ;  /* 0x000000ff36867812 */ /* 0x000fe200078ec0ff */
[-C--:B---3--:R-:W-:Y:S01]  /*83b0*/  HMMA.16816.F32 R100, R40, R48.reuse, R100 ;  /* 0x000000302864723c */ /* 0x088fe20000001864 */
[----:B------:R-:W-:Y:S03]  /*83c0*/  SHF.R.U32.HI R135, RZ, 0x18, R54 ;  /* 0x00000018ff877819 */ /* 0x000fe60000011636 */
[----:B------:R-:W-:Y:S02]  /*83d0*/  SHF.R.U32.HI R54, RZ, 0x8, R52 ;  /* 0x00000008ff367819 */ /* 0x000fe40000011634 */
[----:B------:R-:W-:Y:S02]  /*83e0*/  SHF.R.U32.HI R52, RZ, 0x8, R56 ;  /* 0x00000008ff347819 */ /* 0x000fe40000011638 */
[C---:B------:R-:W-:Y:S01]  /*83f0*/  HMMA.16816.F32 R104, R36.reuse, R48, R104 ;  /* 0x000000302468723c */ /* 0x040fe20000001868 */
[----:B------:R-:W-:Y:S03]  /*8400*/  LDSM.16.MT88.4 R56, [R212+0xac00] ;  /* 0x00ac0000d438783b */ /* 0x000fe60000004200 */
[----:B------:R-:W-:Y:S02]  /*8410*/  PRMT R134, R134, 0x5410, R54 ;  /* 0x0000541086867816 */ /* 0x000fe40000000036 */
[----:B------:R-:W-:Y:S02]  /*8420*/  PRMT R135, R53, 0x5410, R135 ;  /* 0x0000541035877816 */ /* 0x000fe40000000087 */
[-C--:B------:R-:W-:Y:S01]  /*8430*/  HMMA.16816.F32 R32, R36, R50.reuse, R32 ;  /* 0x000000322420723c */ /* 0x080fe20000001820 */
[----:B------:R-:W-:Y:S03]  /*8440*/  PRMT R137, R137, 0x5410, R52 ;  /* 0x0000541089897816 */ /* 0x000fe60000000034 */
[----:B------:R-:W-:Y:S01]  /*8450*/  SHF.R.U32.HI R52, RZ, 0x10, R140 ;  /* 0x00000010ff347819 */ /* 0x000fe2000001168c */
[--C-:B------:R-:W-:Y:S02]  /*8460*/  HSET2.LE.AND R134, R134, R226.reuse, PT ;  /* 0x000000e286867233 */ /* 0x100fe40003803000 */
[--C-:B------:R-:W-:Y:S01]  /*8470*/  HSET2.LE.AND R135, R135, R226.reuse, PT ;  /* 0x000000e287877233 */ /* 0x100fe20003803000 */
[C---:B------:R-:W-:Y:S01]  /*8480*/  HMMA.16816.F32 R108, R40.reuse, R50, R108 ;  /* 0x00000032286c723c */ /* 0x040fe2000000186c */
[----:B------:R-:W1:Y:S03]  /*8490*/  LDSM.16.MT88.4 R48, [R212+0xb800] ;  /* 0x00b80000d430783b */ /* 0x000e660000004200 */
[----:B------:R-:W-:Y:S04]  /*84a0*/  LOP3.LUT R52, R52, 0xff, RZ, 0xc0, !PT ;  /* 0x000000ff34347812 */ /* 0x000fe800078ec0ff */
[-C--:B----4-:R-:W-:Y:S08]  /*84b0*/  HMMA.16816.F32 R112, R40, R44.reuse, R112 ;  /* 0x0000002c2870723c */ /* 0x090ff00000001870 */
[C---:B------:R-:W-:Y:S07]  /*84c0*/  HMMA.16816.F32 R20, R36.reuse, R44, R20 ;  /* 0x0000002c2414723c */ /* 0x040fee0000001814 */
[----:B------:R-:W-:Y:S01]  /*84d0*/  LOP3.LUT R44, R55, 0xff, RZ, 0xc0, !PT ;  /* 0x000000ff372c7812 */ /* 0x000fe200078ec0ff */
[-C--:B------:R-:W-:Y:S01]  /*84e0*/  HMMA.16816.F32 R116, R36, R46.reuse, R116 ;  /* 0x0000002e2474723c */ /* 0x080fe20000001874 */
[----:B------:R-:W-:Y:S03]  /*84f0*/  LOP3.LUT R45, R146, 0xffff, RZ, 0xc0, !PT ;  /* 0x0000ffff922d7812 */ /* 0x000fe600078ec0ff */
[----:B------:R-:W-:Y:S02]  /*8500*/  PRMT R136, R44, 0x5410, R136 ;  /* 0x000054102c887816 */ /* 0x000fe40000000088 */
[----:B------:R-:W-:Y:S02]  /*8510*/  SHF.R.U32.HI R45, RZ, 0x8, R45 ;  /* 0x00000008ff2d7819 */ /* 0x000fe4000001162d */
[C---:B------:R-:W-:Y:S01]  /*8520*/  HMMA.16816.F32 R120, R40.reuse, R46, R120 ;  /* 0x0000002e2878723c */ /* 0x040fe20000001878 */
[----:B------:R-:W-:Y:S03]  /*8530*/  LOP3.LUT R44, R140, 0xffff, RZ, 0xc0, !PT ;  /* 0x0000ffff8c2c7812 */ /* 0x000fe600078ec0ff */
[----:B------:R-:W-:Y:S02]  /*8540*/  PRMT R132, R132, 0x5410, R45 ;  /* 0x0000541084847816 */ /* 0x000fe4000000002d */
[----:B------:R-:W-:Y:S02]  /*8550*/  SHF.R.U32.HI R44, RZ, 0x8, R44 ;  /* 0x00000008ff2c7819 */ /* 0x000fe4000001162c */
[----:B------:R-:W-:Y:S01]  /*8560*/  SHF.R.U32.HI R140, RZ, 0x18, R140 ;  /* 0x00000018ff8c7819 */ /* 0x000fe2000001168c */
[-C--:B-1----:R-:W-:Y:S03]  /*8570*/  HMMA.16816.F32 R24, R40, R48.reuse, R24 ;  /* 0x000000302818723c */ /* 0x082fe60000001818 */
[----:B------:R-:W-:Y:S01]  /*8580*/  PRMT R60, R60, 0x5410, R44 ;  /* 0x000054103c3c7816 */ /* 0x000fe2000000002c */
[--C-:B------:R-:W-:Y:S01]  /*8590*/  HSET2.LE.AND R132, R132, R226.reuse, PT ;  /* 0x000000e284847233 */ /* 0x100fe20003803000 */
[----:B------:R-:W1:Y:S01]  /*85a0*/  LDSM.16.MT88.4 R44, [R212+0x9c00] ;  /* 0x009c0000d42c783b */ /* 0x000e620000004200 */
[----:B------:R-:W-:Y:S02]  /*85b0*/  SHF.R.U32.HI R146, RZ, 0x18, R146 ;  /* 0x00000018ff927819 */ /* 0x000fe40000011692 */
[C---:B------:R-:W-:Y:S04]  /*85c0*/  HMMA.16816.F32 R124, R36.reuse, R48, R124 ;  /* 0x00000030247c723c */ /* 0x040fe8000000187c */
[----:B------:R-:W-:Y:S03]  /*85d0*/  PRMT R133, R133, 0x5410, R146 ;  /* 0x0000541085857816 */ /* 0x000fe60000000092 */
[----:B------:R-:W-:Y:S01]  /*85e0*/  PRMT R49, R52, 0x5410, R140 ;  /* 0x0000541034317816 */ /* 0x000fe2000000008c */
[-C--:B------:R-:W-:Y:S01]  /*85f0*/  HMMA.16816.F32 R128, R36, R50.reuse, R128 ;  /* 0x000000322480723c */ /* 0x080fe20000001880 */
[----:B------:R-:W-:Y:S01]  /*8600*/  F2FP.PACK_AB R48, R65, R64 ;  /* 0x000000404130723e */ /* 0x000fe200000000ff */
[----:B------:R-:W3:Y:S02]  /*8610*/  LDSM.16.MT88.4 R52, [R213+0xac00] ;  /* 0x00ac0000d534783b */ /* 0x000ee40000004200 */
[--C-:B------:R-:W-:Y:S01]  /*8620*/  HSET2.LE.AND R133, R133, R226.reuse, PT ;  /* 0x000000e285857233 */ /* 0x100fe20003803000 */
[----:B------:R-:W-:Y:S02]  /*8630*/  LOP3.LUT R134, R134, R48, RZ, 0xc0, !PT ;  /* 0x0000003086867212 */ /* 0x000fe400078ec0ff */
[--C-:B------:R-:W-:Y:S01]  /*8640*/  HSET2.LE.AND R36, R60, R226.reuse, PT ;  /* 0x000000e23c247233 */ /* 0x100fe20003803000 */
[----:B------:R-:W-:Y:S01]  /*8650*/  HMMA.16816.F32 R28, R40, R50, R28 ;  /* 0x00000032281c723c */ /* 0x000fe2000000181c */
[----:B------:R-:W-:Y:S01]  /*8660*/  F2FP.PACK_AB R48, R67, R66 ;  /* 0x000000424330723e */ /* 0x000fe200000000ff */
[----:B------:R-:W4:Y:S02]  /*8670*/  LDSM.16.MT88.4 R60, [R213+0xbc00] ;  /* 0x00bc0000d53c783b */ /* 0x000f240000004200 */
[----:B------:R-:W-:Y:S02]  /*8680*/  F2FP.PACK_AB R37, R158, R156 ;  /* 0x0000009c9e25723e */ /* 0x000fe400000000ff */
[----:B------:R-:W-:Y:S01]  /*8690*/  F2FP.PACK_AB R39, R200, R251 ;  /* 0x000000fbc827723e */ /* 0x000fe200000000ff */
[----:B------:R-:W-:Y:S01]  /*86a0*/  IMAD.MOV.U32 R50, RZ, RZ, R161 ;  /* 0x000000ffff327224 */ /* 0x000fe200078e00a1 */
[----:B------:R-:W-:Y:S01]  /*86b0*/  F2FP.PACK_AB R38, R199, R252 ;  /* 0x000000fcc726723e */ /* 0x000fe200000000ff */
[----:B------:R-:W-:Y:S03]  /*86c0*/  IMAD.MOV.U32 R51, RZ, RZ, R159 ;  /* 0x000000ffff337224 */ /* 0x000fe600078e009f */
[----:B------:R-:W-:Y:S01]  /*86d0*/  LOP3.LUT R135, R135, R48, RZ, 0xc0, !PT ;  /* 0x0000003087877212 */ /* 0x000fe200078ec0ff */
[----:B------:R-:W-:Y:S01]  /*86e0*/  IMAD.MOV.U32 R48, RZ, RZ, R160 ;  /* 0x000000ffff307224 */ /* 0x000fe200078e00a0 */
[----:B------:R-:W-:Y:S01]  /*86f0*/  LOP3.LUT R36, R36, R37, RZ, 0xc0, !PT ;  /* 0x0000002524247212 */ /* 0x000fe200078ec0ff */
[--C-:B------:R-:W-:Y:S01]  /*8700*/  HSET2.LE.AND R37, R49, R226.reuse, PT ;  /* 0x000000e231257233 */ /* 0x100fe20003803000 */
[----:B------:R-:W-:Y:S01]  /*8710*/  IMAD.MOV.U32 R49, RZ, RZ, R157 ;  /* 0x000000ffff317224 */ /* 0x000fe200078e009d */
[----:B------:R-:W-:Y:S01]  /*8720*/  LOP3.LUT R132, R132, R39, RZ, 0xc0, !PT ;  /* 0x0000002784847212 */ /* 0x000fe200078ec0ff */
[--C-:B------:R-:W-:Y:S01]  /*8730*/  HSET2.LE.AND R39, R136, R226.reuse, PT ;  /* 0x000000e288277233 */ /* 0x100fe20003803000 */
[----:B------:R-:W-:Y:S01]  /*8740*/  LOP3.LUT R133, R133, R38, RZ, 0xc0, !PT ;  /* 0x0000002685857212 */ /* 0x000fe200078ec0ff */
[----:B------:R-:W-:Y:S01]  /*8750*/  HSET2.LE.AND R38, R137, R226, PT ;  /* 0x000000e289267233 */ /* 0x000fe20003803000 */
[----:B------:R-:W-:Y:S01]  /*8760*/  F2FP.PACK_AB R42, R50, R49 ;  /* 0x00000031322a723e */ /* 0x000fe200000000ff */
[----:B------:R-:W-:Y:S01]  /*8770*/  IMAD.MOV.U32 R43, RZ, RZ, R158 ;  /* 0x000000ffff2b7224 */ /* 0x000fe200078e009e */
[----:B------:R-:W-:Y:S01]  /*8780*/  F2FP.PACK_AB R41, R198, R51 ;  /* 0x00000033c629723e */ /* 0x000fe200000000ff */
[----:B------:R-:W-:Y:S01]  /*8790*/  FADD.FTZ R195, R49, R195 ;  /* 0x000000c331c37221 */ /* 0x000fe20000010000 */
[----:B--2---:R-:W-:Y:S01]  /*87a0*/  F2FP.PACK_AB R40, R197, R48 ;  /* 0x00000030c528723e */ /* 0x004fe200000000ff */
[-C--:B------:R-:W-:Y:S01]  /*87b0*/  HMMA.16816.F32 R160, R132, R148.reuse, R4 ;  /* 0x0000009484a0723c */ /* 0x080fe20000001804 */
[----:B------:R-:W-:Y:S01]  /*87c0*/  LOP3.LUT R37, R37, R42, RZ, 0xc0, !PT ;  /* 0x0000002a25257212 */ /* 0x000fe200078ec0ff */
[----:B------:R-:W-:Y:S01]  /*87d0*/  IMAD.MOV.U32 R42, RZ, RZ, R156 ;  /* 0x000000ffff2a7224 */ /* 0x000fe200078e009c */
[----:B------:R-:W-:Y:S01]  /*87e0*/  LOP3.LUT R38, R38, R41, RZ, 0xc0, !PT ;  /* 0x0000002926267212 */ /* 0x000fe200078ec0ff */
[----:B------:R-:W2:Y:S01]  /*87f0*/  LDSM.16.MT88.4 R4, [R212+0xbc00] ;  /* 0x00bc0000d404783b */ /* 0x000ea20000004200 */
[----:B------:R-:W-:Y:S01]  /*8800*/  LOP3.LUT R39, R39, R40, RZ, 0xc0, !PT ;  /* 0x0000002827277212 */ /* 0x000fe200078ec0ff */
[----:B------:R-:W-:Y:S02]  /*8810*/  FADD.FTZ R193, R42, R193 ;  /* 0x000000c12ac17221 */ /* 0x000fe40000010000 */
[----:B------:R-:W-:Y:S04]  /*8820*/  FADD.FTZ R195, R50, R195 ;  /* 0x000000c332c37221 */ /* 0x000fe80000010000 */
[C---:B------:R-:W-:Y:S01]  /*8830*/  HMMA.16816.F32 R156, R36.reuse, R148, R8 ;  /* 0x00000094249c723c */ /* 0x040fe20000001808 */
[----:B------:R-:W-:Y:S02]  /*8840*/  FADD.FTZ R193, R43, R193 ;  /* 0x000000c12bc17221 */ /* 0x000fe40000010000 */
[----:B------:R-:W-:Y:S02]  /*8850*/  FADD.FTZ R195, R48, R195 ;  /* 0x000000c330c37221 */ /* 0x000fe40000010000 */
[----:B------:R-:W-:Y:S02]  /*8860*/  FADD.FTZ R193, R51, R193 ;  /* 0x000000c133c17221 */ /* 0x000fe40000010000 */
[----:B------:R-:W-:Y:S01]  /*8870*/  FADD.FTZ R228, R197, R195 ;  /* 0x000000c3c5e47221 */ /* 0x000fe20000010000 */
[-C--:B------:R-:W-:Y:S01]  /*8880*/  HMMA.16816.F32 R152, R36, R150.reuse, R12 ;  /* 0x000000962498723c */ /* 0x080fe2000000180c */
[----:B------:R-:W-:Y:S07]  /*8890*/  FADD.FTZ R229, R198, R193 ;  /* 0x000000c1c6e57221 */ /* 0x000fee0000010000 */
[C---:B------:R-:W-:Y:S08]  /*88a0*/  HMMA.16816.F32 R148, R132.reuse, R150, R16 ;  /* 0x000000968494723c */ /* 0x040ff00000001810 */
[-C--:B-1----:R-:W-:Y:S08]  /*88b0*/  HMMA.16816.F32 R68, R132, R44.reuse, R68 ;  /* 0x0000002c8444723c */ /* 0x082ff00000001844 */
[C---:B------:R-:W-:Y:S08]  /*88c0*/  HMMA.16816.F32 R72, R36.reuse, R44, R72 ;  /* 0x0000002c2448723c */ /* 0x040ff00000001848 */
[-C--:B------:R-:W-:Y:S08]  /*88d0*/  HMMA.16816.F32 R76, R36, R46.reuse, R76 ;  /* 0x0000002e244c723c */ /* 0x080ff0000000184c */
[C---:B------:R-:W-:Y:S08]  /*88e0*/  HMMA.16816.F32 R80, R132.reuse, R46, R80 ;  /* 0x0000002e8450723c */ /* 0x040ff00000001850 */
        /* <DEDUP_REMOVED lines=17> */
.L_x_411:
        /* <DEDUP_REMOVED lines=8> */
[----:B------:R-:W3:Y:S01]  /*8a80*/  SHFL.BFLY PT, R6, R229, 0x2, 0x1f ;  /* 0x0c401f00e5067f89 */ /* 0x000ee200000e0000 */
[----:B------:R-:W-:-:S03]  /*8a90*/  MOV R12, 0x3f800000 ;  /* 0x3f800000000c7802 */ /* 0x000fc60000000f00 */
[----:B------:R-:W4:Y:S06]  /*8aa0*/  SHFL.BFLY PT, R3, R228, 0x2, 0x1f ;  /* 0x0c401f00e4037f89 */ /* 0x000f2c00000e0000 */
[----:B------:R-:W-:Y:S02]  /*8ab0*/  @P0 MOV R10, c[0x0][0x210] ;  /* 0x00008400000a0a02 */ /* 0x000fe40000000f00 */
[----:B------:R-:W-:-:S03]  /*8ac0*/  @!P0 MOV R9, c[0x0][0x214] ;  /* 0x0000850000098a02 */ /* 0x000fc60000000f00 */
[----:B------:R-:W-:Y:S01]  /*8ad0*/  @P0 IMAD R10, R10, c[0x0][0x214], RZ ;  /* 0x000085000a0a0a24 */ /* 0x000fe200078e02ff */
[----:B------:R-:W-:Y:S01]  /*8ae0*/  @!P0 SEL R10, R9, c[0x0][0x234], !P1 ;  /* 0x00008d00090a8a07 */ /* 0x000fe20004800000 */
[----:B-1----:R-:W-:Y:S01]  /*8af0*/  FADD.FTZ R8, R8, R231 ;  /* 0x000000e708087221 */ /* 0x002fe20000010000 */
[----:B------:R-:W-:Y:S01]  /*8b00*/  MOV R9, 0x3f800000 ;  /* 0x3f80000000097802 */ /* 0x000fe20000000f00 */
[----:B--2---:R-:W-:Y:S01]  /*8b10*/  FADD.FTZ R230, R0, R230 ;  /* 0x000000e600e67221 */ /* 0x004fe20000010000 */
[----:B------:R-:W-:Y:S02]  /*8b20*/  ISETP.NE.OR P1, PT, RZ, UR4, !P1 ;  /* 0x00000004ff007c0c */ /* 0x000fe4000cf25670 */
[----:B------:R-:W1:Y:S01]  /*8b30*/  SHFL.BFLY PT, R2, R8, 0x1, 0x1f ;  /* 0x0c201f0008027f89 */ /* 0x000e6200000e0000 */
[----:B---3--:R-:W-:-:S03]  /*8b40*/  FADD.FTZ R6, R6, R229 ;  /* 0x000000e506067221 */ /* 0x008fc60000010000 */
[----:B------:R-:W2:Y:S01]  /*8b50*/  S2R R0, SR_TID.X ;  /* 0x0000000000007919 */ /* 0x000ea20000002100 */
[----:B----4-:R-:W-:-:S03]  /*8b60*/  FADD.FTZ R228, R3, R228 ;  /* 0x000000e403e47221 */ /* 0x010fc60000010000 */
[----:B------:R-:W3:Y:S04]  /*8b70*/  SHFL.BFLY PT, R7, R230, 0x1, 0x1f ;  /* 0x0c201f00e6077f89 */ /* 0x000ee800000e0000 */
[----:B------:R-:W4:Y:S01]  /*8b80*/  SHFL.BFLY PT, R5, R228, 0x1, 0x1f ;  /* 0x0c201f00e4057f89 */ /* 0x000f2200000e0000 */
[----:B-1----:R-:W-:-:S03]  /*8b90*/  FADD.FTZ R8, R8, R2 ;  /* 0x0000000208087221 */ /* 0x002fc60000010000 */
[----:B------:R-:W1:Y:S01]  /*8ba0*/  SHFL.BFLY PT, R2, R6, 0x1, 0x1f ;  /* 0x0c201f0006027f89 */ /* 0x000e6200000e0000 */
[----:B--2---:R-:W-:Y:S02]  /*8bb0*/  SHF.R.S32.HI R4, RZ, 0x1f, R0 ;  /* 0x0000001fff047819 */ /* 0x004fe40000011400 */
[----:B------:R-:W-:Y:S02]  /*8bc0*/  FSETP.NE.FTZ.AND P6, PT, R8, RZ, PT ;  /* 0x000000ff0800720b */ /* 0x000fe40003fd5000 */
[-C--:B------:R-:W-:Y:S01]  /*8bd0*/  LEA.HI R3, R4, R0.reuse, RZ, 0x2 ;  /* 0x0000000004037211 */ /* 0x080fe200078f10ff */
[----:B---3--:R-:W-:Y:S01]  /*8be0*/  FADD.FTZ R7, R230, R7 ;  /* 0x00000007e6077221 */ /* 0x008fe20000010000 */
[----:B------:R-:W-:Y:S02]  /*8bf0*/  LEA.HI R4, R4, R0, RZ, 0x5 ;  /* 0x0000000004047211 */ /* 0x000fe400078f28ff */
[----:B------:R-:W-:Y:S01]  /*8c00*/  SHF.R.S32.HI R14, RZ, 0x2, R3 ;  /* 0x00000002ff0e7819 */ /* 0x000fe20000011403 */
[----:B----4-:R-:W-:Y:S01]  /*8c10*/  FADD.FTZ R5, R228, R5 ;  /* 0x00000005e4057221 */ /* 0x010fe20000010000 */
[----:B------:R-:W-:-:S02]  /*8c20*/  FSETP.NE.FTZ.AND P5, PT, R7, RZ, PT ;  /* 0x000000ff0700720b */ /* 0x000fc40003fb5000 */
[----:B------:R-:W-:Y:S02]  /*8c30*/  SHF.R.S32.HI R4, RZ, 0x5, R4 ;  /* 0x00000005ff047819 */ /* 0x000fe40000011404 */
[----:B------:R-:W-:Y:S01]  /*8c40*/  FSETP.NE.FTZ.AND P3, PT, R5, RZ, PT ;  /* 0x000000ff0500720b */ /* 0x000fe20003f75000 */
[----:B------:R-:W2:Y:S01]  /*8c50*/  @P6 MUFU.RCP R11, R8 ;  /* 0x00000008000b6308 */ /* 0x000ea20000001000 */
[----:B-1----:R-:W-:Y:S01]  /*8c60*/  FADD.FTZ R6, R6, R2 ;  /* 0x0000000206067221 */ /* 0x002fe20000010000 */
[----:B------:R-:W-:-:S06]  /*8c70*/  LOP3.LUT R2, R3, 0xfffffffc, RZ, 0xc0, !PT ;  /* 0xfffffffc03027812 */ /* 0x000fcc00078ec0ff */
[----:B------:R-:W1:Y:S01]  /*8c80*/  @P5 MUFU.RCP R12, R7 ;  /* 0x00000007000c5308 */ /* 0x000e620000001000 */
[----:B------:R-:W-:Y:S02]  /*8c90*/  SHF.R.S32.HI R3, RZ, 0x1f, R14 ;  /* 0x0000001fff037819 */ /* 0x000fe4000001140e */
[----:B------:R-:W-:Y:S02]  /*8ca0*/  FSETP.NE.FTZ.AND P4, PT, R6, RZ, PT ;  /* 0x000000ff0600720b */ /* 0x000fe40003f95000 */
[----:B------:R-:W-:Y:S02]  /*8cb0*/  LEA.HI R3, R3, R14, RZ, 0x3 ;  /* 0x0000000e03037211 */ /* 0x000fe400078f18ff */
[----:B------:R-:W-:Y:S01]  /*8cc0*/  IADD3 R2, -R2, R0, RZ ;  /* 0x0000000002027210 */ /* 0x000fe20007ffe1ff */
[----:B------:R-:W3:Y:S01]  /*8cd0*/  @P3 MUFU.RCP R9, R5 ;  /* 0x0000000500093308 */ /* 0x000ee20000001000 */
[----:B------:R-:W-:Y:S01]  /*8ce0*/  LOP3.LUT R3, R3, 0xfffffff8, RZ, 0xc0, !PT ;  /* 0xfffffff803037812 */ /* 0x000fe200078ec0ff */
[----:B--2---:R-:W-:Y:S01]  /*8cf0*/  FMUL.FTZ R11, R11, c[0x0][0x2dc] ;  /* 0x0000b7000b0b7a20 */ /* 0x004fe20000410000 */
[----:B------:R-:W-:-:S02]  /*8d00*/  MOV R0, 0x3f800000 ;  /* 0x3f80000000007802 */ /* 0x000fc40000000f00 */
[----:B------:R-:W-:Y:S01]  /*8d10*/  IADD3 R3, R14, -R3, RZ ;  /* 0x800000030e037210 */ /* 0x000fe20007ffe0ff */
[----:B------:R-:W-:Y:S02]  /*8d20*/  FMUL.FTZ R160, R11, R160 ;  /* 0x000000a00ba07220 */ /* 0x000fe40000410000 */
[----:B-1----:R-:W-:Y:S01]  /*8d30*/  FMUL.FTZ R12, R12, c[0x0][0x2dc] ;  /* 0x0000b7000c0c7a20 */ /* 0x002fe20000410000 */
[----:B------:R-:W-:Y:S01]  /*8d40*/  LEA.HI R13, R3, R3, RZ, 0x1 ;  /* 0x00000003030d7211 */ /* 0x000fe200078f08ff */
[----:B------:R-:W1:Y:S01]  /*8d50*/  @P4 MUFU.RCP R0, R6 ;  /* 0x0000000600004308 */ /* 0x000e620000001000 */
[----:B------:R-:W-:Y:S02]  /*8d60*/  FMUL.FTZ R161, R11, R161 ;  /* 0x000000a10ba17220 */ /* 0x000fe40000410000 */
[----:B------:R-:W-:Y:S01]  /*8d70*/  SHF.R.S32.HI R16, RZ, 0x1, R13 ;  /* 0x00000001ff107819 */ /* 0x000fe2000001140d */
[----:B------:R-:W-:Y:S01]  /*8d80*/  FMUL.FTZ R162, R12, R162 ;  /* 0x000000a20ca27220 */ /* 0x000fe20000410000 */
[----:B------:R-:W-:Y:S01]  /*8d90*/  LOP3.LUT R13, R13, 0x3fffffe, RZ, 0xc0, !PT ;  /* 0x03fffffe0d0d7812 */ /* 0x000fe200078ec0ff */
[----:B---3--:R-:W-:Y:S01]  /*8da0*/  FMUL.FTZ R9, R9, c[0x0][0x2dc] ;  /* 0x0000b70009097a20 */ /* 0x008fe20000410000 */
[----:B------:R-:W-:Y:S01]  /*8db0*/  SHF.L.U32 R17, R16, 0x6, RZ ;  /* 0x0000000610117819 */ /* 0x000fe200000006ff */
[----:B------:R-:W-:Y:S01]  /*8dc0*/  FMUL.FTZ R163, R12, R163 ;  /* 0x000000a30ca37220 */ /* 0x000fe20000410000 */
[----:B------:R-:W-:Y:S01]  /*8dd0*/  IADD3 R13, R3, -R13, RZ ;  /* 0x8000000d030d7210 */ /* 0x000fe20007ffe0ff */
[C---:B------:R-:W-:Y:S01]  /*8de0*/  FMUL.FTZ R148, R11.reuse, R148 ;  /* 0x000000940b947220 */ /* 0x040fe20000410000 */
[----:B------:R-:W-:Y:S01]  /*8df0*/  LEA R3, R4, R2, 0x8 ;  /* 0x0000000204037211 */ /* 0x000fe200078e40ff */
[----:B------:R-:W-:Y:S01]  /*8e00*/  FMUL.FTZ R149, R11, R149 ;  /* 0x000000950b957220 */ /* 0x000fe20000410000 */
[----:B------:R-:W-:Y:S01]  /*8e10*/  LOP3.LUT R17, R17, 0xc0, RZ, 0xc0, !PT ;  /* 0x000000c011117812 */ /* 0x000fe200078ec0ff */
[----:B------:R-:W-:Y:S01]  /*8e20*/  FMUL.FTZ R150, R12, R150 ;  /* 0x000000960c967220 */ /* 0x000fe20000410000 */
[----:B------:R-:W-:Y:S01]  /*8e30*/  LEA R3, R13, R3, 0x4 ;  /* 0x000000030d037211 */ /* 0x000fe200078e20ff */
[----:B-1----:R-:W-:Y:S01]  /*8e40*/  FMUL.FTZ R0, R0, c[0x0][0x2dc] ;  /* 0x0000b70000007a20 */ /* 0x002fe20000410000 */
[----:B------:R-:W-:Y:S01]  /*8e50*/  LOP3.LUT R13, R16, 0x1, RZ, 0xc0, !PT ;  /* 0x00000001100d7812 */ /* 0x000fe200078ec0ff */
[----:B------:R-:W-:Y:S01]  /*8e60*/  FMUL.FTZ R151, R12, R151 ;  /* 0x000000970c977220 */ /* 0x000fe20000410000 */
[----:B------:R-:W-:Y:S01]  /*8e70*/  LEA.HI R17, R17, R17, RZ, 0x1d ;  /* 0x0000001111117211 */ /* 0x000fe200078fe8ff */
[C---:B------:R-:W-:Y:S01]  /*8e80*/  FMUL.FTZ R156, R0.reuse, R156 ;  /* 0x0000009c009c7220 */ /* 0x040fe20000410000 */
[----:B------:R-:W-:Y:S01]  /*8e90*/  ISETP.NE.U32.AND P2, PT, R13, 0x1, PT ;  /* 0x000000010d00780c */ /* 0x000fe20003f45070 */
[C---:B------:R-:W-:Y:S01]  /*8ea0*/  FMUL.FTZ R157, R0.reuse, R157 ;  /* 0x0000009d009d7220 */ /* 0x040fe20000410000 */
[----:B------:R-:W-:Y:S01]  /*8eb0*/  LEA R3, R3, R17, 0x1 ;  /* 0x0000001103037211 */ /* 0x000fe200078e08ff */
[C---:B------:R-:W-:Y:S01]  /*8ec0*/  FMUL.FTZ R152, R0.reuse, R152 ;  /* 0x0000009800987220 */ /* 0x040fe20000410000 */
[----:B------:R-:W-:Y:S01]  /*8ed0*/  F2FP.PACK_AB R160, R161, R160 ;  /* 0x000000a0a1a0723e */ /* 0x000fe200000000ff */
[C---:B------:R-:W-:Y:S01]  /*8ee0*/  FMUL.FTZ R153, R0.reuse, R153 ;  /* 0x0000009900997220 */ /* 0x040fe20000410000 */
[----:B------:R-:W-:Y:S01]  /*8ef0*/  SHF.L.U32 R3, R3, 0x1, RZ ;  /* 0x0000000103037819 */ /* 0x000fe200000006ff */
[C---:B------:R-:W-:Y:S01]  /*8f00*/  FMUL.FTZ R72, R0.reuse, R72 ;  /* 0x0000004800487220 */ /* 0x040fe20000410000 */
[----:B------:R-:W-:Y:S01]  /*8f10*/  F2FP.PACK_AB R162, R163, R162 ;  /* 0x000000a2a3a2723e */ /* 0x000fe200000000ff */
[C---:B------:R-:W-:Y:S01]  /*8f20*/  FMUL.FTZ R73, R0.reuse, R73 ;  /* 0x0000004900497220 */ /* 0x040fe20000410000 */
[----:B------:R-:W-:Y:S01]  /*8f30*/  IADD3 R13, R3, -0x10, RZ ;  /* 0xfffffff0030d7810 */ /* 0x000fe20007ffe0ff */
[C---:B------:R-:W-:Y:S01]  /*8f40*/  FMUL.FTZ R76, R0.reuse, R76 ;  /* 0x0000004c004c7220 */ /* 0x040fe20000410000 */
[----:B------:R-:W-:Y:S01]  /*8f50*/  F2FP.PACK_AB R148, R149, R148 ;  /* 0x000000949594723e */ /* 0x000fe200000000ff */
[C---:B------:R-:W-:Y:S01]  /*8f60*/  FMUL.FTZ R77, R0.reuse, R77 ;  /* 0x0000004d004d7220 */ /* 0x040fe20000410000 */
[----:B------:R-:W-:Y:S01]  /*8f70*/  @P2 IADD3 R13, R3, 0x10, RZ ;  /* 0x00000010030d2810 */ /* 0x000fe20007ffe0ff */
[----:B------:R-:W-:Y:S01]  /*8f80*/  FMUL.FTZ R88, R0, R88 ;  /* 0x0000005800587220 */ /* 0x000fe20000410000 */
[----:B------:R-:W-:Y:S01]  /*8f90*/  LOP3.LUT P2, RZ, R16, 0x2, RZ, 0xc0, !PT ;  /* 0x0000000210ff7812 */ /* 0x000fe2000784c0ff */
[C---:B------:R-:W-:Y:S01]  /*8fa0*/  FMUL.FTZ R89, R0.reuse, R89 ;  /* 0x0000005900597220 */ /* 0x040fe20000410000 */
[----:B------:R-:W-:Y:S01]  /*8fb0*/  F2FP.PACK_AB R150, R151, R150 ;  /* 0x000000969796723e */ /* 0x000fe200000000ff */
[C---:B------:R-:W-:Y:S01]  /*8fc0*/  FMUL.FTZ R92, R0.reuse, R92 ;  /* 0x0000005c005c7220 */ /* 0x040fe20000410000 */
[----:B------:R-:W-:Y:S01]  /*8fd0*/  F2FP.PACK_AB R156, R157, R156 ;  /* 0x0000009c9d9c723e */ /* 0x000fe200000000ff */
[C---:B------:R-:W-:Y:S01]  /*8fe0*/  FMUL.FTZ R93, R0.reuse, R93 ;  /* 0x0000005d005d7220 */ /* 0x040fe20000410000 */
[----:B------:R-:W-:Y:S01]  /*8ff0*/  F2FP.PACK_AB R152, R153, R152 ;  /* 0x000000989998723e */ /* 0x000fe200000000ff */
[C---:B------:R-:W-:Y:S01]  /*9000*/  FMUL.FTZ R104, R0.reuse, R104 ;  /* 0x0000006800687220 */ /* 0x040fe20000410000 */
[----:B------:R-:W-:Y:S01]  /*9010*/  STS [R3], R160 ;  /* 0x000000a003007388 */ /* 0x000fe20000000800 */
[C---:B------:R-:W-:Y:S01]  /*9020*/  FMUL.FTZ R105, R0.reuse, R105 ;  /* 0x0000006900697220 */ /* 0x040fe20000410000 */
[----:B------:R-:W-:Y:S01]  /*9030*/  F2FP.PACK_AB R72, R73, R72 ;  /* 0x000000484948723e */ /* 0x000fe200000000ff */
[C---:B------:R-:W-:Y:S01]  /*9040*/  FMUL.FTZ R144, R0.reuse, R144 ;  /* 0x0000009000907220 */ /* 0x040fe20000410000 */
[----:B------:R-:W-:Y:S01]  /*9050*/  STS [R3+0x200], R162 ;  /* 0x000200a203007388 */ /* 0x000fe20000000800 */
        /* <DEDUP_REMOVED lines=11> */
[----:B------:R-:W-:Y:S01]  /*9110*/  STS [R3+0x1000], R156 ;  /* 0x0010009c03007388 */ /* 0x000fe20000000800 */
[C---:B------:R-:W-:Y:S01]  /*9120*/  FMUL.FTZ R125, R0.reuse, R125 ;  /* 0x0000007d007d7220 */ /* 0x040fe20000410000 */
[----:B------:R-:W-:Y:S01]  /*9130*/  F2FP.PACK_AB R104, R105, R104 ;  /* 0x000000686968723e */ /* 0x000fe200000000ff */
[C---:B------:R-:W-:Y:S01]  /*9140*/  FMUL.FTZ R128, R0.reuse, R128 ;  /* 0x0000008000807220 */ /* 0x040fe20000410000 */
[----:B------:R-:W-:Y:S01]  /*9150*/  F2FP.PACK_AB R144, R145, R144 ;  /* 0x000000909190723e */ /* 0x000fe200000000ff */
[----:B------:R-:W-:Y:S01]  /*9160*/  FMUL.FTZ R0, R0, R129 ;  /* 0x0000008100007220 */ /* 0x000fe20000410000 */
[----:B------:R-:W-:Y:S01]  /*9170*/  F2FP.PACK_AB R140, R141, R140 ;  /* 0x0000008c8d8c723e */ /* 0x000fe200000000ff */
[----:B------:R-:W-:Y:S01]  /*9180*/  FMUL.FTZ R158, R9, R158 ;  /* 0x0000009e099e7220 */ /* 0x000fe20000410000 */
[----:B------:R-:W-:Y:S01]  /*9190*/  F2FP.PACK_AB R116, R117, R116 ;  /* 0x000000747574723e */ /* 0x000fe200000000ff */
[C---:B------:R-:W-:Y:S01]  /*91a0*/  FMUL.FTZ R159, R9.reuse, R159 ;  /* 0x0000009f099f7220 */ /* 0x040fe20000410000 */
[----:B------:R-:W-:Y:S01]  /*91b0*/  F2FP.PACK_AB R128, R0, R128 ;  /* 0x000000800080723e */ /* 0x000fe200000000ff */
[C---:B------:R-:W-:Y:S01]  /*91c0*/  FMUL.FTZ R154, R9.reuse, R154 ;  /* 0x0000009a099a7220 */ /* 0x040fe20000410000 */
[----:B------:R-:W-:Y:S01]  /*91d0*/  MOV R0, 0x20 ;  /* 0x0000002000007802 */ /* 0x000fe20000000f00 */
[----:B------:R-:W-:Y:S01]  /*91e0*/  FMUL.FTZ R155, R9, R155 ;  /* 0x0000009b099b7220 */ /* 0x000fe20000410000 */
[----:B------:R-:W-:Y:S01]  /*91f0*/  F2FP.PACK_AB R158, R159, R158 ;  /* 0x0000009e9f9e723e */ /* 0x000fe200000000ff */
[C---:B------:R-:W-:Y:S01]  /*9200*/  FMUL.FTZ R68, R11.reuse, R68 ;  /* 0x000000440b447220 */ /* 0x040fe20000410000 */
[----:B------:R-:W-:Y:S01]  /*9210*/  SEL R0, R0, 0xffffffe0, !P2 ;  /* 0xffffffe000007807 */ /* 0x000fe20005000000 */
[----:B------:R-:W-:Y:S01]  /*9220*/  FMUL.FTZ R69, R11, R69 ;  /* 0x000000450b457220 */ /* 0x000fe20000410000 */
[----:B------:R-:W-:Y:S01]  /*9230*/  F2FP.PACK_AB R154, R155, R154 ;  /* 0x0000009a9b9a723e */ /* 0x000fe200000000ff */
[C---:B------:R-:W-:Y:S01]  /*9240*/  FMUL.FTZ R70, R12.reuse, R70 ;  /* 0x000000460c467220 */ /* 0x040fe20000410000 */
[----:B------:R-:W-:Y:S01]  /*9250*/  IADD3 R17, R3, R0, RZ ;  /* 0x0000000003117210 */ /* 0x000fe20007ffe0ff */
[----:B------:R-:W-:Y:S01]  /*9260*/  FMUL.FTZ R71, R12, R71 ;  /* 0x000000470c477220 */ /* 0x000fe20000410000 */
[----:B------:R-:W-:Y:S01]  /*9270*/  F2FP.PACK_AB R68, R69, R68 ;  /* 0x000000444544723e */ /* 0x000fe200000000ff */
[C---:B------:R-:W-:Y:S01]  /*9280*/  FMUL.FTZ R80, R11.reuse, R80 ;  /* 0x000000500b507220 */ /* 0x040fe20000410000 */
[----:B------:R-:W-:Y:S01]  /*9290*/  IADD3 R16, R0, R13, RZ ;  /* 0x0000000d00107210 */ /* 0x000fe20007ffe0ff */
[----:B------:R-:W-:Y:S01]  /*92a0*/  FMUL.FTZ R81, R11, R81 ;  /* 0x000000510b517220 */ /* 0x000fe20000410000 */
[----:B------:R-:W-:Y:S01]  /*92b0*/  F2FP.PACK_AB R70, R71, R70 ;  /* 0x000000464746723e */ /* 0x000fe200000000ff */
[C---:B------:R-:W-:Y:S01]  /*92c0*/  FMUL.FTZ R82, R12.reuse, R82 ;  /* 0x000000520c527220 */ /* 0x040fe20000410000 */
[----:B------:R-:W-:Y:S01]  /*92d0*/  STS [R3+0x1200], R158 ;  /* 0x0012009e03007388 */ /* 0x000fe20000000800 */
[C---:B------:R-:W-:Y:S01]  /*92e0*/  FMUL.FTZ R83, R12.reuse, R83 ;  /* 0x000000530c537220 */ /* 0x040fe20000410000 */
        /* <DEDUP_REMOVED lines=10> */
[----:B------:R1:W-:Y:S01]  /*9390*/  STS [R17], R68 ;  /* 0x0000004411007388 */ /* 0x0003e20000000800 */
[----:B------:R-:W-:Y:S01]  /*93a0*/  FMUL.FTZ R85, R11, R85 ;  /* 0x000000550b557220 */ /* 0x000fe20000410000 */
[----:B------:R-:W-:Y:S01]  /*93b0*/  F2FP.PACK_AB R78, R79, R78 ;  /* 0x0000004e4f4e723e */ /* 0x000fe200000000ff */
[C---:B------:R-:W-:Y:S01]  /*93c0*/  FMUL.FTZ R86, R12.reuse, R86 ;  /* 0x000000560c567220 */ /* 0x040fe20000410000 */
[----:B------:R-:W-:Y:S01]  /*93d0*/  STS [R17+0x200], R70 ;  /* 0x0002004611007388 */ /* 0x000fe20000000800 */
[C---:B------:R-:W-:Y:S01]  /*93e0*/  FMUL.FTZ R87, R12.reuse, R87 ;  /* 0x000000570c577220 */ /* 0x040fe20000410000 */
[----:B------:R-:W-:Y:S01]  /*93f0*/  F2FP.PACK_AB R84, R85, R84 ;  /* 0x000000545554723e */ /* 0x000fe200000000ff */
[C---:B------:R-:W-:Y:S01]  /*9400*/  FMUL.FTZ R96, R11.reuse, R96 ;  /* 0x000000600b607220 */ /* 0x040fe20000410000 */
[----:B------:R-:W-:Y:S01]  /*9410*/  STS [R16], R80 ;  /* 0x0000005010007388 */ /* 0x000fe20000000800 */
        /* <DEDUP_REMOVED lines=67> */
[----:B------:R-:W-:Y:S01]  /*9850*/  STS [R16+0x2200], R110 ;  /* 0x0022006e10007388 */ /* 0x000fe20000000800 */
[C---:B------:R-:W-:Y:S01]  /*9860*/  FMUL.FTZ R138, R12.reuse, R138 ;  /* 0x0000008a0c8a7220 */ /* 0x040fe20000410000 */
[----:B------:R-:W-:Y:S01]  /*9870*/  F2FP.PACK_AB R136, R137, R136 ;  /* 0x000000888988723e */ /* 0x000fe200000000ff */
[C---:B------:R-:W-:Y:S01]  /*9880*/  FMUL.FTZ R139, R12.reuse, R139 ;  /* 0x0000008b0c8b7220 */ /* 0x040fe20000410000 */
[----:B------:R-:W-:Y:S01]  /*9890*/  STS [R17+0x3000], R104 ;  /* 0x0030006811007388 */ /* 0x000fe20000000800 */
[C---:B------:R-:W-:Y:S01]  /*98a0*/  FMUL.FTZ R134, R12.reuse, R134 ;  /* 0x000000860c867220 */ /* 0x040fe20000410000 */
[----:B------:R-:W-:Y:S01]  /*98b0*/  F2FP.PACK_AB R124, R125, R124 ;  /* 0x0000007c7d7c723e */ /* 0x000fe200000000ff */
[----:B------:R-:W-:Y:S01]  /*98c0*/  FMUL.FTZ R11, R11, R133 ;  /* 0x000000850b0b7220 */ /* 0x000fe20000410000 */
        /* <DEDUP_REMOVED lines=11> */
[----:B------:R-:W2:Y:S01]  /*9980*/  @P3 MUFU.LG2 R5, R5 ;  /* 0x0000000500053308 */ /* 0x000ea20000000c00 */
[----:B------:R-:W-:Y:S01]  /*9990*/  STS [R3+0x4000], R112 ;  /* 0x0040007003007388 */ /* 0x000fe20000000800 */
[----:B------:R-:W-:Y:S01]  /*99a0*/  F2FP.PACK_AB R126, R127, R126 ;  /* 0x0000007e7f7e723e */ /* 0x000fe200000000ff */
[----:B-1----:R-:W-:Y:S01]  /*99b0*/  CS2R R68, SRZ ;  /* 0x0000000000447805 */ /* 0x002fe2000001ff00 */
[----:B------:R-:W-:Y:S01]  /*99c0*/  F2FP.PACK_AB R9, R9, R130 ;  /* 0x000000820909723e */ /* 0x000fe200000000ff */
[----:B------:R-:W-:Y:S03]  /*99d0*/  STS [R3+0x4200], R114 ;  /* 0x0042007203007388 */ /* 0x000fe60000000800 */
[----:B------:R1:W3:Y:S01]  /*99e0*/  @P4 MUFU.LG2 R66, R6 ;  /* 0x0000000600424308 */ /* 0x0002e20000000c00 */
[----:B------:R-:W-:Y:S04]  /*99f0*/  STS [R13+0x4000], R120 ;  /* 0x004000780d007388 */ /* 0x000fe80000000800 */
[----:B------:R-:W-:Y:S03]  /*9a00*/  STS [R13+0x4200], R122 ;  /* 0x0042007a0d007388 */ /* 0x000fe60000000800 */
[----:B------:R-:W4:Y:S01]  /*9a10*/  @P5 MUFU.LG2 R7, R7 ;  /* 0x0000000700075308 */ /* 0x000f220000000c00 */
[----:B------:R-:W-:Y:S01]  /*9a20*/  STS [R3+0x5000], R140 ;  /* 0x0050008c03007388 */ /* 0x000fe20000000800 */
[----:B--2---:R-:W-:-:S03]  /*9a30*/  @P3 FMUL.FTZ R67, R5, 0.69314718246459960938 ;  /* 0x3f31721805433820 */ /* 0x004fc60000410000 */
[----:B------:R-:W-:Y:S01]  /*9a40*/  STS [R3+0x5200], R142 ;  /* 0x0052008e03007388 */ /* 0x000fe20000000800 */
[----:B-1----:R-:W-:-:S03]  /*9a50*/  @P0 MOV R6, c[0x0][0x210] ;  /* 0x0000840000060a02 */ /* 0x002fc60000000f00 */
[----:B------:R-:W-:Y:S01]  /*9a60*/  STS [R13+0x5000], R116 ;  /* 0x005000740d007388 */ /* 0x000fe20000000800 */
[----:B------:R-:W-:Y:S01]  /*9a70*/  @!P0 MOV R6, 0x1 ;  /* 0x0000000100068802 */ /* 0x000fe20000000f00 */
[----:B---3--:R-:W-:Y:S02]  /*9a80*/  @P4 FMUL.FTZ R66, R66, 0.69314718246459960938 ;  /* 0x3f31721842424820 */ /* 0x008fe40000410000 */
[----:B------:R1:W-:Y:S01]  /*9a90*/  STS [R13+0x5200], R118 ;  /* 0x005200760d007388 */ /* 0x0003e20000000800 */
[----:B----4-:R-:W-:-:S03]  /*9aa0*/  @P5 FMUL.FTZ R7, R7, 0.69314718246459960938 ;  /* 0x3f31721807075820 */ /* 0x010fc60000410000 */
[----:B------:R-:W-:Y:S04]  /*9ab0*/  STS [R17+0x4000], R136 ;  /* 0x0040008811007388 */ /* 0x000fe80000000800 */
[----:B------:R-:W-:Y:S04]  /*9ac0*/  STS [R17+0x4200], R138 ;  /* 0x0042008a11007388 */ /* 0x000fe80000000800 */
[----:B------:R2:W-:Y:S04]  /*9ad0*/  STS [R16+0x4000], R11 ;  /* 0x0040000b10007388 */ /* 0x0005e80000000800 */
[----:B------:R3:W-:Y:S04]  /*9ae0*/  STS [R16+0x4200], R12 ;  /* 0x0042000c10007388 */ /* 0x0007e80000000800 */
[----:B------:R-:W-:Y:S04]  /*9af0*/  STS [R17+0x5000], R124 ;  /* 0x0050007c11007388 */ /* 0x000fe80000000800 */
[----:B------:R-:W-:Y:S01]  /*9b00*/  STS [R17+0x5200], R126 ;  /* 0x0052007e11007388 */ /* 0x000fe20000000800 */
[----:B-1----:R-:W-:-:S03]  /*9b10*/  MOV R13, 0x7f800000 ;  /* 0x7f800000000d7802 */ /* 0x002fc60000000f00 */
[----:B------:R-:W-:Y:S04]  /*9b20*/  STS [R16+0x5000], R128 ;  /* 0x0050008010007388 */ /* 0x000fe80000000800 */
[----:B------:R1:W-:Y:S04]  /*9b30*/  STS [R16+0x5200], R9 ;  /* 0x0052000910007388 */ /* 0x0003e80000000800 */
[----:B------:R-:W-:Y:S01]  /*9b40*/  BAR.SYNC.DEFER_BLOCKING 0x0 ;  /* 0x0000000000007b1d */ /* 0x000fe20000010000 */
[----:B--2---:R-:W-:Y:S01]  /*9b50*/  @P0 MOV R11, 0x1 ;  /* 0x00000001000b0802 */ /* 0x004fe20000000f00 */
[----:B------:R-:W-:-:S04]  /*9b60*/  @!P0 IMAD R11, R10, c[0x0][0x1c0], RZ ;  /* 0x000070000a0b8a24 */ /* 0x000fc800078e02ff */
[----:B------:R-:W2:Y:S01]  /*9b70*/  S2R R0, SR_TID.X ;  /* 0x0000000000007919 */ /* 0x000ea20000002100 */
[----:B---3--:R-:W3:Y:S03]  /*9b80*/  @P6 MUFU.LG2 R12, R8 ;  /* 0x00000008000c6308 */ /* 0x008ee60000000c00 */
[----:B------:R-:W4:Y:S04]  /*9b90*/  S2R R3, SR_CTAID.Y ;  /* 0x0000000000037919 */ /* 0x000f280000002600 */
[----:B-1----:R-:W1:Y:S01]  /*9ba0*/  S2R R9, SR_CTAID.Z ;  /* 0x0000000000097919 */ /* 0x002e620000002700 */
[----:B---3--:R-:W-:-:S03]  /*9bb0*/  @P6 FMUL.FTZ R12, R12, 0.69314718246459960938 ;  /* 0x3f3172180c0c6820 */ /* 0x008fc60000410000 */
[----:B------:R-:W3:Y:S01]  /*9bc0*/  S2R R8, SR_CTAID.X ;  /* 0x0000000000087919 */ /* 0x000ee20000002500 */
[----:B------:R-:W-:Y:S01]  /*9bd0*/  @P6 FFMA.FTZ R13, R168, c[0x0][0x238], R12 ;  /* 0x00008e00a80d6a23 */ /* 0x000fe2000001000c */
[----:B------:R-:W-:Y:S02]  /*9be0*/  MOV R12, 0x7f800000 ;  /* 0x7f800000000c7802 */ /* 0x000fe40000000f00 */
[----:B------:R3:W3:Y:S01]  /*9bf0*/  LDS.128 R56, [R219] ;  /* 0x00000000db387984 */ /* 0x0006e20000000c00 */
[----:B--2---:R-:W-:Y:S01]  /*9c00*/  SHF.R.S32.HI R64, RZ, 0x1f, R0 ;  /* 0x0000001fff407819 */ /* 0x004fe20000011400 */
[----:B------:R-:W-:Y:S02]  /*9c10*/  @P3 FFMA.FTZ R12, R165, c[0x0][0x238], R67 ;  /* 0x00008e00a50c3a23 */ /* 0x000fe40000010043 */
[----:B------:R2:W2:Y:S01]  /*9c20*/  LDS.128 R52, [R219+0x800] ;  /* 0x00080000db347984 */ /* 0x0004a20000000c00 */
[----:B------:R-:W-:Y:S01]  /*9c30*/  LEA.HI R64, R64, R0, RZ, 0x5 ;  /* 0x0000000040407211 */ /* 0x000fe200078f28ff */
[----:B----4-:R-:W-:-:S02]  /*9c40*/  IMAD R11, R3, R11, RZ ;  /* 0x0000000b030b7224 */ /* 0x010fc400078e02ff */
[----:B------:R4:W2:Y:S01]  /*9c50*/  LDS.128 R48, [R219+0x1000] ;  /* 0x00100000db307984 */ /* 0x0008a20000000c00 */
[----:B------:R-:W-:Y:S01]  /*9c60*/  LOP3.LUT R64, R64, 0xffffffe0, RZ, 0xc0, !PT ;  /* 0xffffffe040407812 */ /* 0x000fe200078ec0ff */
[----:B------:R-:W-:Y:S01]  /*9c70*/  @!P1 IMAD R65, R3, c[0x0][0x214], RZ ;  /* 0x0000850003419a24 */ /* 0x000fe200078e02ff */
[----:B------:R-:W-:Y:S01]  /*9c80*/  SEL R11, R11, RZ, P1 ;  /* 0x000000ff0b0b7207 */ /* 0x000fe20000800000 */
[----:B------:R4:W2:Y:S01]  /*9c90*/  LDS.128 R44, [R219+0x1800] ;  /* 0x00180000db2c7984 */ /* 0x0008a20000000c00 */
[----:B------:R-:W-:Y:S02]  /*9ca0*/  IADD3 R64, -R64, R0, RZ ;  /* 0x0000000040407210 */ /* 0x000fe40007ffe1ff */
[----:B------:R-:W-:Y:S01]  /*9cb0*/  @!P1 MOV R68, R65 ;  /* 0x0000004100449202 */ /* 0x000fe20000000f00 */
[----:B------:R4:W2:Y:S01]  /*9cc0*/  LDS.128 R40, [R219+0x2000] ;  /* 0x00200000db287984 */ /* 0x0008a20000000c00 */
[----:B------:R-:W-:Y:S01]  /*9cd0*/  LOP3.LUT P2, RZ, R64, 0x3, RZ, 0xc0, !PT ;  /* 0x0000000340ff7812 */ /* 0x000fe2000784c0ff */
[----:B-1----:R-:W-:Y:S01]  /*9ce0*/  IMAD R11, R9, R10, R11 ;  /* 0x0000000a090b7224 */ /* 0x002fe200078e020b */
[----:B------:R-:W-:Y:S01]  /*9cf0*/  @!P1 SHF.R.S32.HI R69, RZ, 0x1f, R65 ;  /* 0x0000001fff459819 */ /* 0x000fe20000011441 */
[----:B------:R4:W1:Y:S01]  /*9d00*/  LDS.128 R36, [R219+0x2800] ;  /* 0x00280000db247984 */ /* 0x0008620000000c00 */
[----:B---3--:R-:W-:Y:S01]  /*9d10*/  IMAD R0, R8, R6, RZ ;  /* 0x0000000608007224 */ /* 0x008fe200078e02ff */
[----:B------:R-:W-:Y:S01]  /*9d20*/  MOV R65, 0x7f800000 ;  /* 0x7f80000000417802 */ /* 0x000fe20000000f00 */
[----:B------:R-:W-:Y:S01]  /*9d30*/  @P5 FFMA.FTZ R65, R167, c[0x0][0x238], R7 ;  /* 0x00008e00a7415a23 */ /* 0x000fe20000010007 */
[----:B------:R4:W3:Y:S01]  /*9d40*/  LDS.128 R32, [R219+0x3000] ;  /* 0x00300000db207984 */ /* 0x0008e20000000c00 */
[----:B------:R-:W-:Y:S01]  /*9d50*/  MOV R10, 0x7f800000 ;  /* 0x7f800000000a7802 */ /* 0x000fe20000000f00 */
[----:B------:R-:W-:Y:S01]  /*9d60*/  @P4 FFMA.FTZ R10, R166, c[0x0][0x238], R66 ;  /* 0x00008e00a60a4a23 */ /* 0x000fe20000010042 */
[----:B------:R-:W-:Y:S01]  /*9d70*/  SHF.L.U32 R0, R0, 0x7, RZ ;  /* 0x0000000700007819 */ /* 0x000fe200000006ff */
[----:B------:R4:W1:Y:S03]  /*9d80*/  LDS.128 R28, [R219+0x3800] ;  /* 0x00380000db1c7984 */ /* 0x0008660000000c00 */
[----:B------:R-:W-:Y:S01]  /*9d90*/  IADD3 R5, P1, P0, R0, R68, R11 ;  /* 0x0000004400057210 */ /* 0x000fe2000783e00b */
[----:B------:R4:W1:Y:S01]  /*9da0*/  LDS.128 R24, [R219+0x4000] ;  /* 0x00400000db187984 */ /* 0x0008620000000c00 */
[----:B------:R-:W-:-:S02]  /*9db0*/  SHF.R.S32.HI R0, RZ, 0x1f, R0 ;  /* 0x0000001fff007819 */ /* 0x000fc40000011400 */
[----:B------:R-:W-:Y:S01]  /*9dc0*/  SHF.R.S32.HI R11, RZ, 0x1f, R11 ;  /* 0x0000001fff0b7819 */ /* 0x000fe2000001140b */
[----:B------:R4:W1:Y:S03]  /*9dd0*/  LDS.128 R20, [R219+0x4800] ;  /* 0x00480000db147984 */ /* 0x0008660000000c00 */
[----:B------:R-:W-:Y:S01]  /*9de0*/  IADD3.X R0, R0, R69, R11, P1, P0 ;  /* 0x0000004500007210 */ /* 0x000fe20000fe040b */
[----:B------:R4:W1:Y:S04]  /*9df0*/  LDS.128 R16, [R219+0x5000] ;  /* 0x00500000db107984 */ /* 0x0008680000000c00 */
[----:B------:R4:W1:Y:S01]  /*9e00*/  LDS.128 R60, [R219+0x5800] ;  /* 0x00580000db3c7984 */ /* 0x0008620000000c00 */
[----:B------:R-:W-:Y:S05]  /*9e10*/  @P2 BRA `(.L_x_416) ;  /* 0x0000029000002947 */ /* 0x000fea0003800000 */
[----:B------:R-:W-:Y:S02]  /*9e20*/  SHF.R.S32.HI R11, RZ, 0x1f, R4 ;  /* 0x0000001fff0b7819 */ /* 0x000fe40000011404 */
[----:B------:R-:W-:-:S02]  /*9e30*/  SHF.R.S32.HI R7, RZ, 0x1f, R64 ;  /* 0x0000001fff077819 */ /* 0x000fc40000011440 */
[----:B------:R-:W-:Y:S02]  /*9e40*/  LEA.HI R11, R11, R4, RZ, 0x2 ;  /* 0x000000040b0b7211 */ /* 0x000fe400078f10ff */
[----:B------:R-:W-:Y:S02]  /*9e50*/  LEA.HI R7, R7, R64, RZ, 0x2 ;  /* 0x0000004007077211 */ /* 0x000fe400078f10ff */
[----:B------:R-:W-:Y:S01]  /*9e60*/  LOP3.LUT R64, R11, 0xffffffc, RZ, 0xc0, !PT ;  /* 0x0ffffffc0b407812 */ /* 0x000fe200078ec0ff */
[----:B------:R-:W-:Y:S01]  /*9e70*/  IMAD.MOV.U32 R11, RZ, RZ, c[0x0][0x214] ;  /* 0x00008500ff0b7624 */ /* 0x000fe200078e00ff */
[----:B------:R-:W-:-:S03]  /*9e80*/  SHF.R.S32.HI R7, RZ, 0x2, R7 ;  /* 0x00000002ff077819 */ /* 0x000fc60000011407 */
[----:B------:R-:W-:Y:S02]  /*9e90*/  IMAD.IADD R64, R4, 0x1, -R64 ;  /* 0x0000000104407824 */ /* 0x000fe400078e0a40 */
[----:B------:R-:W-:Y:S02]  /*9ea0*/  IMAD R4, R8, -0x80, R11 ;  /* 0xffffff8008047824 */ /* 0x000fe400078e020b */
        /* <DEDUP_REMOVED lines=13> */
[C---:B------:R-:W-:Y:S01]  /*9f80*/  @!P6 LEA R68, P0, R7.reuse, c[0x0][0x200], 0x2 ;  /* 0x000080000744ea11 */ /* 0x040fe200078010ff */
        /* <DEDUP_REMOVED lines=10> */
[----:B------:R-:W-:Y:S02]  /*a030*/  @!P5 LEA.HI.X R71, R6, c[0x0][0x204], R64, 0x2, P2 ;  /* 0x000081000647da11 */ /* 0x000fe400010f1440 */
[C---:B------:R-:W-:Y:S02]  /*a040*/  @!P4 LEA R66, P1, R4.reuse, c[0x0][0x200], 0x2 ;  /* 0x000080000442ca11 */ /* 0x040fe400078210ff */
[----:B------:R-:W-:Y:S01]  /*a050*/  @!P3 LEA R6, P0, R5, c[0x0][0x200], 0x2 ;  /* 0x000080000506ba11 */ /* 0x000fe200078010ff */
[----:B------:R4:W-:Y:S01]  /*a060*/  @!P5 STG.E [R70.64], R65 ;  /* 0x000000414600d986 */ /* 0x0009e2000c101914 */
[----:B------:R-:W-:-:S02]  /*a070*/  @!P4 LEA.HI.X R67, R4, c[0x0][0x204], R11, 0x2, P1 ;  /* 0x000081000443ca11 */ /* 0x000fc400008f140b */
[----:B------:R-:W-:-:S03]  /*a080*/  @!P3 LEA.HI.X R7, R5, c[0x0][0x204], R0, 0x2, P0 ;  /* 0x000081000507ba11 */ /* 0x000fc600000f1400 */
[----:B------:R4:W-:Y:S04]  /*a090*/  @!P4 STG.E [R66.64], R10 ;  /* 0x0000000a4200c986 */ /* 0x0009e8000c101914 */
[----:B------:R4:W-:Y:S02]  /*a0a0*/  @!P3 STG.E [R6.64], R12 ;  /* 0x0000000c0600b986 */ /* 0x0009e4000c101914 */
.L_x_416:
[----:B------:R-:W-:Y:S05]  /*a0b0*/  BSYNC B0 ;  /* 0x0000000000007941 */ /* 0x000fea0003800000 */
.L_x_415:
        /* <DEDUP_REMOVED lines=13> */
[----:B------:R-:W-:Y:S01]  /*a190*/  IMAD R0, R9, c[0x0][0x1f4], R0 ;  /* 0x00007d0009007a24 */ /* 0x000fe200078e0200 */
[----:B------:R-:W-:Y:S01]  /*a1a0*/  IADD3 R3, R5, R2, RZ ;  /* 0x0000000205037210 */ /* 0x000fe20007ffe0ff */
[----:B------:R-:W-:Y:S02]  /*a1b0*/  IMAD.MOV.U32 R2, RZ, RZ, R4 ;  /* 0x000000ffff027224 */ /* 0x000fe400078e0004 */
[----:B------:R-:W-:-:S04]  /*a1c0*/  IMAD.WIDE R14, R8, 0x80, R14 ;  /* 0x00000080080e7825 */ /* 0x000fc800078e020e */
[----:B------:R-:W-:-:S04]  /*a1d0*/  IMAD.WIDE.U32 R4, R9, c[0x0][0x1f0], R2 ;  /* 0x00007c0009047a25 */ /* 0x000fc800078e0002 */
[----:B------:R-:W-:Y:S01]  /*a1e0*/  IMAD R2, R15, c[0x0][0x1e8], RZ ;  /* 0x00007a000f027a24 */ /* 0x000fe200078e02ff */
[----:B------:R-:W-:-:S03]  /*a1f0*/  IADD3 R5, R5, R0, RZ ;  /* 0x0000000005057210 */ /* 0x000fc60007ffe0ff */
[C---:B------:R-:W-:Y:S02]  /*a200*/  IMAD R2, R14.reuse, c[0x0][0x1ec], R2 ;  /* 0x00007b000e027a24 */ /* 0x040fe400078e0202 */
[----:B------:R-:W-:-:S04]  /*a210*/  IMAD.WIDE.U32 R4, R14, c[0x0][0x1e8], R4 ;  /* 0x00007a000e047a25 */ /* 0x000fc800078e0004 */
[----:B------:R-:W-:Y:S01]  /*a220*/  IMAD.IADD R2, R5, 0x1, R2 ;  /* 0x0000000105027824 */ /* 0x000fe200078e0202 */
[----:B----4-:R-:W-:-:S04]  /*a230*/  LEA R6, P0, R4, c[0x0][0x1d0], 0x1 ;  /* 0x0000740004067a11 */ /* 0x010fc800078008ff */
[----:B------:R-:W-:Y:S02]  /*a240*/  LEA.HI.X R7, R4, c[0x0][0x1d4], R2, 0x1, P0 ;  /* 0x0000750004077a11 */ /* 0x000fe400000f0c02 */
[----:B------:R-:W-:-:S03]  /*a250*/  IADD3 R4, P0, R6, UR7, RZ ;  /* 0x0000000706047c10 */ /* 0x000fc6000ff1e0ff */
[----:B------:R-:W-:Y:S01]  /*a260*/  STG.E.128 [R6.64], R56 ;  /* 0x0000003806007986 */ /* 0x000fe2000c101d14 */
[----:B------:R-:W-:Y:S02]  /*a270*/  IADD3.X R5, R7, UR5, RZ, P0, !PT ;  /* 0x0000000507057c10 */ /* 0x000fe400087fe4ff */
[----:B------:R-:W-:Y:S01]  /*a280*/  IADD3 R2, P0, R4, UR7, RZ ;  /* 0x0000000704027c10 */ /* 0x000fe2000ff1e0ff */
[----:B--2---:R-:W-:Y:S03]  /*a290*/  STG.E.128 [R6.64+0x40], R40 ;  /* 0x0000402806007986 */ /* 0x004fe6000c101d14 */
[----:B------:R-:W-:Y:S01]  /*a2a0*/  IADD3.X R3, R5, UR5, RZ, P0, !PT ;  /* 0x0000000505037c10 */ /* 0x000fe200087fe4ff */
[----:B-1----:R1:W-:Y:S04]  /*a2b0*/  STG.E.128 [R6.64+0x80], R24 ;  /* 0x0000801806007986 */ /* 0x0023e8000c101d14 */
[----:B------:R-:W-:Y:S04]  /*a2c0*/  STG.E.128 [R4.64], R52 ;  /* 0x0000003404007986 */ /* 0x000fe8000c101d14 */
[----:B------:R-:W-:Y:S04]  /*a2d0*/  STG.E.128 [R4.64+0x40], R36 ;  /* 0x0000402404007986 */ /* 0x000fe8000c101d14 */
[----:B------:R-:W-:Y:S04]  /*a2e0*/  STG.E.128 [R4.64+0x80], R20 ;  /* 0x0000801404007986 */ /* 0x000fe8000c101d14 */
[----:B------:R-:W-:Y:S04]  /*a2f0*/  STG.E.128 [R2.64], R48 ;  /* 0x0000003002007986 */ /* 0x000fe8000c101d14 */
[----:B---3--:R-:W-:Y:S04]  /*a300*/  STG.E.128 [R2.64+0x40], R32 ;  /* 0x0000402002007986 */ /* 0x008fe8000c101d14 */
[----:B------:R-:W-:Y:S01]  /*a310*/  STG.E.128 [R2.64+0x80], R16 ;  /* 0x0000801002007986 */ /* 0x000fe2000c101d14 */
[----:B-1----:R-:W-:-:S04]  /*a320*/  IADD3 R6, P0, R2, UR7, RZ ;  /* 0x0000000702067c10 */ /* 0x002fc8000ff1e0ff */
[----:B------:R-:W-:-:S05]  /*a330*/  IADD3.X R7, R3, UR5, RZ, P0, !PT ;  /* 0x0000000503077c10 */ /* 0x000fca00087fe4ff */
[----:B------:R-:W-:Y:S04]  /*a340*/  STG.E.128 [R6.64], R44 ;  /* 0x0000002c06007986 */ /* 0x000fe8000c101d14 */
[----:B------:R-:W-:Y:S04]  /*a350*/  STG.E.128 [R6.64+0x40], R28 ;  /* 0x0000401c06007986 */ /* 0x000fe8000c101d14 */
[----:B------:R-:W-:Y:S01]  /*a360*/  STG.E.128 [R6.64+0x80], R60 ;  /* 0x0000803c06007986 */ /* 0x000fe2000c101d14 */
[----:B------:R-:W-:Y:S05]  /*a370*/  EXIT ;  /* 0x000000000000794d */ /* 0x000fea0003800000 */
.L_x_417:
        /* <DEDUP_REMOVED lines=16> */
.L_x_1036:


//--------------------- .text._ZN5flash16flash_fwd_kernelI23Flash_fwd_kernel_traitsILi96ELi128ELi64ELi4ELb0ELb0EN7cutlass6half_tE19Flash_kernel_traitsILi96ELi128ELi64ELi4ES3_EELb0ELb0ELb0ELb0ELb1ELb1ELb1ELb0EEEvNS_16Flash_fwd_paramsE --------------------------
	.section	.text._ZN5flash16flash_fwd_kernelI23Flash_fwd_kernel_traitsILi96ELi128ELi64ELi4ELb0ELb0EN7cutlass6half_tE19Flash_kernel_traitsILi96ELi128ELi64ELi4ES3_EELb0ELb0ELb0ELb0ELb1ELb1ELb1ELb0EEEvNS_16Flash_fwd_paramsE,"ax",@progbits
	.sectioninfo	@"SHI_REGISTERS=255"
	.align	128
        .global         _ZN5flash16flash_fwd_kernelI23Flash_fwd_kernel_traitsILi96ELi128ELi64ELi4ELb0ELb0EN7cutlass6half_tE19Flash_kernel_traitsILi96ELi128ELi64ELi4ES3_EELb0ELb0ELb0ELb0ELb1ELb1ELb1ELb0EEEvNS_16Flash_fwd_paramsE
        .type           _ZN5flash16flash_fwd_kernelI23Flash_fwd_kernel_traitsILi96ELi128ELi64ELi4ELb0ELb0EN7cutlass6half_tE19Flash_kernel_traitsILi96ELi128ELi64ELi4ES3_EELb0ELb0ELb0ELb0ELb1ELb1ELb1ELb0EEEvNS_16Flash_fwd_paramsE,@function
        .size           _ZN5flash16flash_fwd_kernelI23Flash_fwd_kernel_traitsILi96ELi128ELi64ELi4ELb0ELb0EN7cutlass6half_tE19Flash_kernel_traitsILi96ELi128ELi64ELi4ES3_EELb0ELb0ELb0ELb0ELb1ELb1ELb1ELb0EEEvNS_16Flash_fwd_paramsE,(.L_x_1037 - _ZN5flash16flash_fwd_kernelI23Flash_fwd_kernel_traitsILi96ELi128ELi64ELi4ELb0ELb0EN7cutlass6half_tE19Flash_kernel_traitsILi96ELi128ELi64ELi4ES3_EELb0ELb0ELb0ELb0ELb1ELb1ELb1ELb0EEEvNS_16Flash_fwd_paramsE)
        .other          _ZN5flash16flash_fwd_kernelI23Flash_fwd_kernel_traitsILi96ELi128ELi64ELi4ELb0ELb0EN7cutlass6half_tE19Flash_kernel_traitsILi96ELi128ELi64ELi4ES3_EELb0ELb0ELb0ELb0ELb1ELb1ELb1ELb0EEEvNS_16Flash_fwd_paramsE,@"STO_CUDA_ENTRY STV_DEFAULT"
_ZN5flash16flash_fwd_kernelI23Flash_fwd_kernel_traitsILi96ELi128ELi64ELi4ELb0ELb0EN7cutlass6half_tE19Flash_kernel_traitsILi96ELi128ELi64ELi4ES3_EELb0ELb0ELb0ELb0ELb1ELb1ELb1ELb0EEEvNS_16Flash_fwd_paramsE:
.text._ZN5flash16flash_fwd_kernelI23Flash_fwd_kernel_traitsILi96ELi128ELi64ELi4ELb0ELb0EN7cutlass6half_tE19Flash_kernel_traitsILi96ELi128ELi64ELi4ES3_EELb0ELb0ELb0ELb0ELb1ELb1ELb1ELb0EEEvNS_16Flash_fwd_paramsE:
[----:B------:R-:W-:Y:S02]  /*0000*/  MOV R1, c[0x0][0x28] ;  /* 0x00000a0000017a02 */ /* 0x000fe40000000f00 */
[----:B------:R-:W1:Y:S01]  /*0010*/  S2R R27, SR_CTAID.Y ;  /* 0x00000000001b7919 */ /* 0x000e620000002600 */
[----:B------:R-:W-:Y:S01]  /*0020*/  ISETP.NE.U32.AND P2, PT, RZ, c[0x0][0x258], PT ;  /* 0x00009600ff007a0c */ /* 0x000fe20003f45070 */
[----:B------:R-:W-:Y:S01]  /*0030*/  IMAD.MOV.U32 R6, RZ, RZ, RZ ;  /* 0x000000ffff067224 */ /* 0x000fe200078e00ff */
[----:B------:R-:W-:Y:S01]  /*0040*/  ISETP.NE.U32.AND P0, PT, RZ, c[0x0][0x250], PT ;  /* 0x00009400ff007a0c */ /* 0x000fe20003f05070 */
[----:B------:R-:W-:Y:S01]  /*0050*/  ULDC.64 UR8, c[0x0][0x118] ;  /* 0x0000460000087ab9 */ /* 0x000fe20000000a00 */
[----:B------:R-:W-:Y:S02]  /*0060*/  ISETP.NE.AND.EX P2, PT, RZ, c[0x0][0x25c], PT, P2 ;  /* 0x00009700ff007a0c */ /* 0x000fe40003f45320 */
[----:B------:R-:W-:Y:S02]  /*0070*/  ISETP.NE.AND.EX P0, PT, RZ, c[0x0][0x254], PT, P0 ;  /* 0x00009500ff007a0c */ /* 0x000fe40003f05300 */
[----:B------:R-:W-:-:S09]  /*0080*/  IADD3 R1, R1, -0x38, RZ ;  /* 0xffffffc801017810 */ /* 0x000fd20007ffe0ff */
        /* <DEDUP_REMOVED lines=15> */
[----:B------:R-:W1:Y:S01]  /*0180*/  S2R R157, SR_TID.X ;  /* 0x00000000009d7919 */ /* 0x000e620000002100 */
[----:B------:R-:W-:Y:S02]  /*0190*/  IABS R0, c[0x0][0x1c8] ;  /* 0x0000720000007a13 */ /* 0x000fe40000000000 */
[----:B------:R-:W-:Y:S01]  /*01a0*/  SHF.R.S32.HI R26, RZ, 0x1f, R27 ;  /* 0x0000001fff1a7819 */ /* 0x000fe2000001141b */
[----:B------:R-:W2:Y:S01]  /*01b0*/  S2R R28, SR_CTAID.Z ;  /* 0x00000000001c7919 */ /* 0x000ea20000002700 */
[----:B------:R-:W-:Y:S02]  /*01c0*/  MOV R25, R0 ;  /* 0x0000000000197202 */ /* 0x000fe40000000f00 */
[----:B------:R-:W-:Y:S02]  /*01d0*/  IADD3 R0, R144, 0x3f, RZ ;  /* 0x0000003f90007810 */ /* 0x000fe40007ffe0ff */
[----:B------:R-:W3:Y:S01]  /*01e0*/  I2F.RP R4, R25 ;  /* 0x0000001900047306 */ /* 0x000ee20000209400 */
[----:B------:R-:W-:-:S02]  /*01f0*/  MOV R159, c[0x0][0x198] ;  /* 0x00006600009f7a02 */ /* 0x000fc40000000f00 */
[----:B------:R-:W-:-:S03]  /*0200*/  SHF.R.S32.HI R2, RZ, 0x1f, R0 ;  /* 0x0000001fff027819 */ /* 0x000fc60000011400 */
[----:B------:R-:W-:Y:S01]  /*0210*/  IMAD.SHL.U32 R175, R159, 0x40, RZ ;  /* 0x000000409faf7824 */ /* 0x000fe200078e00ff */
[----:B------:R-:W-:Y:S02]  /*0220*/  LEA.HI R227, R2, R0, RZ, 0x6 ;  /* 0x0000000002e37211 */ /* 0x000fe400078f30ff */
[----:B-1----:R-:W-:Y:S01]  /*0230*/  SHF.R.S32.HI R13, RZ, 0x1f, R157 ;  /* 0x0000001fff0d7819 */ /* 0x002fe2000001149d */
[----:B---3--:R-:W1:Y:S03]  /*0240*/  MUFU.RCP R4, R4 ;  /* 0x0000000400047308 */ /* 0x008e660000001000 */
[----:B------:R-:W-:Y:S02]  /*0250*/  LEA.HI R5, R13, R157, RZ, 0x2 ;  /* 0x0000009d0d057211 */ /* 0x000fe400078f10ff */
[----:B--2---:R-:W-:Y:S02]  /*0260*/  LOP3.LUT R3, R28, c[0x0][0x1c8], RZ, 0x3c, !PT ;  /* 0x000072001c037a12 */ /* 0x004fe400078e3cff */
[----:B------:R-:W-:-:S02]  /*0270*/  SHF.R.S32.HI R2, RZ, 0x2, R5 ;  /* 0x00000002ff027819 */ /* 0x000fc40000011405 */
[----:B------:R-:W-:Y:S02]  /*0280*/  ISETP.GE.AND P1, PT, R3, RZ, PT ;  /* 0x000000ff0300720c */ /* 0x000fe40003f26270 */
[----:B------:R-:W-:Y:S02]  /*0290*/  LEA.HI R22, R13, R157, RZ, 0x3 ;  /* 0x0000009d0d167211 */ /* 0x000fe400078f18ff */
[C---:B------:R-:W-:Y:S02]  /*02a0*/  LOP3.LUT R3, R5.reuse, 0xfffffffc, RZ, 0xc0, !PT ;  /* 0xfffffffc05037812 */ /* 0x040fe400078ec0ff */
[----:B------:R-:W-:Y:S02]  /*02b0*/  LEA.HI R0, R5, R2, RZ, 0x1 ;  /* 0x0000000205007211 */ /* 0x000fe400078f08ff */
[----:B------:R-:W-:Y:S01]  /*02c0*/  SHF.R.S32.HI R8, RZ, 0x3, R22 ;  /* 0x00000003ff087819 */ /* 0x000fe20000011416 */
[----:B------:R-:W-:Y:S01]  /*02d0*/  IMAD.IADD R7, R157, 0x1, -R3 ;  /* 0x000000019d077824 */ /* 0x000fe200078e0a03 */
[----:B------:R-:W-:-:S02]  /*02e0*/  SHF.R.S32.HI R3, RZ, 0x1f, R2 ;  /* 0x0000001fff037819 */ /* 0x000fc40000011402 */
[----:B------:R-:W-:Y:S02]  /*02f0*/  LOP3.LUT R0, R0, 0x7fffffe, RZ, 0xc0, !PT ;  /* 0x07fffffe00007812 */ /* 0x000fe400078ec0ff */
[----:B-1----:R-:W-:Y:S01]  /*0300*/  IADD3 R4, R4, 0xffffffe, RZ ;  /* 0x0ffffffe04047810 */ /* 0x002fe20007ffe0ff */
[----:B------:R-:W-:Y:S01]  /*0310*/  IMAD.WIDE R16, R16, 0x80, R2 ;  /* 0x0000008010107825 */ /* 0x000fe200078e0202 */
[----:B------:R-:W-:Y:S02]  /*0320*/  LEA.HI R11, R13, R157, RZ, 0x4 ;  /* 0x0000009d0d0b7211 */ /* 0x000fe400078f20ff */
[----:B------:R-:W-:Y:S01]  /*0330*/  SHF.L.U32 R8, R8, 0x6, RZ ;  /* 0x0000000608087819 */ /* 0x000fe200000006ff */
[----:B------:R1:W2:Y:S01]  /*0340*/  F2I.FTZ.U32.TRUNC.NTZ R5, R4 ;  /* 0x0000000400057305 */ /* 0x0002a2000021f000 */
[C---:B------:R-:W-:Y:S01]  /*0350*/  IADD3 R12, P0, R2.reuse, R6, RZ ;  /* 0x00000006020c7210 */ /* 0x040fe20007f1e0ff */
[----:B------:R-:W-:Y:S01]  /*0360*/  IMAD.IADD R18, R2, 0x1, -R0 ;  /* 0x0000000102127824 */ /* 0x000fe200078e0a00 */
[----:B------:R-:W-:-:S02]  /*0370*/  SHF.R.S32.HI R10, RZ, 0x4, R11 ;  /* 0x00000004ff0a7819 */ /* 0x000fc4000001140b */
[----:B------:R-:W-:Y:S02]  /*0380*/  SHF.L.U32 R2, R7, 0x3, RZ ;  /* 0x0000000307027819 */ /* 0x000fe400000006ff */
[----:B------:R-:W-:Y:S02]  /*0390*/  LOP3.LUT R0, R8, 0xc0, RZ, 0xc0, !PT ;  /* 0x000000c008007812 */ /* 0x000fe400078ec0ff */
[----:B------:R-:W-:Y:S02]  /*03a0*/  LEA.HI.X.SX32 R9, R6, R3, 0x1, P0 ;  /* 0x0000000306097211 */ /* 0x000fe400000f0eff */
[----:B------:R-:W-:Y:S02]  /*03b0*/  LEA.HI R3, R11, R10, RZ, 0x1 ;  /* 0x0000000a0b037211 */ /* 0x000fe400078f08ff */
[----:B------:R-:W-:Y:S02]  /*03c0*/  LOP3.LUT R8, R0, 0x18, R2, 0xf8, !PT ;  /* 0x0000001800087812 */ /* 0x000fe400078ef802 */
[----:B------:R-:W-:-:S02]  /*03d0*/  SHF.R.U32.HI R6, RZ, 0x3, R0 ;  /* 0x00000003ff067819 */ /* 0x000fc40000011600 */
[----:B-1----:R-:W-:Y:S02]  /*03e0*/  LOP3.LUT R4, R11, 0xfffffff0, RZ, 0xc0, !PT ;  /* 0xfffffff00b047812 */ /* 0x002fe400078ec0ff */
[----:B------:R-:W-:Y:S02]  /*03f0*/  LOP3.LUT R7, R3, 0xfffffffe, RZ, 0xc0, !PT ;  /* 0xfffffffe03077812 */ /* 0x000fe400078ec0ff */
[----:B------:R-:W-:Y:S01]  /*0400*/  LOP3.LUT R226, R8, R6, RZ, 0x3c, !PT ;  /* 0x0000000608e27212 */ /* 0x000fe200078e3cff */
[----:B------:R-:W-:Y:S01]  /*0410*/  IMAD.IADD R0, R157, 0x1, -R4 ;  /* 0x000000019d007824 */ /* 0x000fe200078e0a04 */
[----:B--2---:R-:W-:Y:S01]  /*0420*/  IADD3 R4, RZ, -R5, RZ ;  /* 0x80000005ff047210 */ /* 0x004fe20007ffe0ff */
[----:B------:R-:W-:Y:S01]  /*0430*/  IMAD.IADD R19, R10, 0x1, -R7 ;  /* 0x000000010a137824 */ /* 0x000fe200078e0a07 */
[----:B------:R-:W-:Y:S02]  /*0440*/  LOP3.LUT R11, R22, 0xfffffff8, RZ, 0xc0, !PT ;  /* 0xfffffff8160b7812 */ /* 0x000fe400078ec0ff */
[----:B------:R-:W-:-:S02]  /*0450*/  LEA.HI R14, R0, R0, RZ, 0x1 ;  /* 0x00000000000e7211 */ /* 0x000fc400078f08ff */
[----:B------:R-:W-:Y:S02]  /*0460*/  SHF.R.S32.HI R8, RZ, 0x1f, R0 ;  /* 0x0000001fff087819 */ /* 0x000fe40000011400 */
[----:B------:R-:W-:Y:S02]  /*0470*/  LOP3.LUT R7, R14, 0x7fffffe, RZ, 0xc0, !PT ;  /* 0x07fffffe0e077812 */ /* 0x000fe400078ec0ff */
[----:B------:R-:W-:Y:S02]  /*0480*/  LEA.HI R21, R8, R0, RZ, 0x3 ;  /* 0x0000000008157211 */ /* 0x000fe400078f18ff */
[----:B------:R-:W-:Y:S01]  /*0490*/  IADD3 R3, -R11, R157, RZ ;  /* 0x0000009d0b037210 */ /* 0x000fe20007ffe1ff */
[----:B------:R-:W-:Y:S01]  /*04a0*/  IMAD.IADD R147, R0, 0x1, -R7 ;  /* 0x0000000100937824 */ /* 0x000fe200078e0a07 */
[----:B------:R-:W-:Y:S01]  /*04b0*/  IABS R23, R28 ;  /* 0x0000001c00177213 */ /* 0x000fe20000000000 */
[----:B------:R-:W-:Y:S01]  /*04c0*/  IMAD R0, R4, R25, RZ ;  /* 0x0000001904007224 */ /* 0x000fe200078e02ff */
[----:B------:R-:W-:Y:S01]  /*04d0*/  LEA.HI R24, R3, R3, RZ, 0x1 ;  /* 0x0000000303187211 */ /* 0x000fe200078f08ff */
[----:B------:R-:W-:Y:S01]  /*04e0*/  IMAD.MOV.U32 R4, RZ, RZ, RZ ;  /* 0x000000ffff047224 */ /* 0x000fe200078e00ff */
[----:B------:R-:W-:Y:S01]  /*04f0*/  SHF.R.S32.HI R29, RZ, 0x1f, R28 ;  /* 0x0000001fff1d7819 */ /* 0x000fe2000001141c */
[----:B------:R-:W-:Y:S01]  /*0500*/  IMAD R7, R26, c[0x0][0x178], RZ ;  /* 0x00005e001a077a24 */ /* 0x000fe200078e02ff */
[----:B------:R-:W-:Y:S01]  /*0510*/  LOP3.LUT R6, R24, 0x3fffffe, RZ, 0xc0, !PT ;  /* 0x03fffffe18067812 */ /* 0x000fe200078ec0ff */
[----:B------:R-:W-:Y:S01]  /*0520*/  IMAD.HI.U32 R4, R5, R0, R4 ;  /* 0x0000000005047227 */ /* 0x000fe200078e0004 */
[----:B------:R-:W-:-:S02]  /*0530*/  LEA.HI R158, R13, R157, RZ, 0x5 ;  /* 0x0000009d0d9e7211 */ /* 0x000fc400078f28ff */
[----:B------:R-:W-:Y:S01]  /*0540*/  IADD3 R20, R3, -R6, RZ ;  /* 0x8000000603147210 */ /* 0x000fe20007ffe0ff */
[----:B------:R-:W-:Y:S01]  /*0550*/  IMAD R0, R9, c[0x0][0x1a0], RZ ;  /* 0x0000680009007a24 */ /* 0x000fe200078e02ff */
[----:B------:R-:W-:Y:S01]  /*0560*/  SHF.R.S32.HI R3, RZ, 0x1f, R2 ;  /* 0x0000001fff037819 */ /* 0x000fe20000011402 */
[----:B------:R-:W-:Y:S01]  /*0570*/  IMAD.HI.U32 R11, R4, R23, RZ ;  /* 0x00000017040b7227 */ /* 0x000fe200078e00ff */
[----:B------:R-:W-:-:S03]  /*0580*/  SHF.R.S32.HI R24, RZ, 0x1, R24 ;  /* 0x00000001ff187819 */ /* 0x000fc60000011418 */
[----:B------:R-:W-:Y:S01]  /*0590*/  IMAD R7, R27, c[0x0][0x17c], R7 ;  /* 0x00005f001b077a24 */ /* 0x000fe200078e0207 */
[----:B------:R-:W-:Y:S01]  /*05a0*/  IADD3 R10, -R11, RZ, RZ ;  /* 0x000000ff0b0a7210 */ /* 0x000fe20007ffe1ff */
[----:B------:R-:W-:-:S04]  /*05b0*/  IMAD.WIDE.U32 R4, R27, c[0x0][0x178], R2 ;  /* 0x00005e001b047a25 */ /* 0x000fc800078e0002 */
[----:B------:R-:W-:Y:S01]  /*05c0*/  IMAD R10, R25, R10, R23 ;  /* 0x0000000a190a7224 */ /* 0x000fe200078e0217 */
[----:B------:R-:W-:Y:S01]  /*05d0*/  SHF.R.S32.HI R23, RZ, 0x5, R158 ;  /* 0x00000005ff177819 */ /* 0x000fe2000001149e */
[----:B------:R-:W-:Y:S02]  /*05e0*/  IMAD R6, R9, c[0x0][0x198], RZ ;  /* 0x0000660009067a24 */ /* 0x000fe400078e02ff */
[C---:B------:R-:W-:Y:S01]  /*05f0*/  IMAD R15, R12.reuse, c[0x0][0x1a4], R0 ;  /* 0x000069000c0f7a24 */ /* 0x040fe200078e0200 */
[----:B------:R-:W-:Y:S01]  /*0600*/  ISETP.GT.U32.AND P2, PT, R25, R10, PT ;  /* 0x0000000a1900720c */ /* 0x000fe20003f44070 */
[----:B------:R-:W-:Y:S02]  /*0610*/  IMAD.IADD R5, R5, 0x1, R7 ;  /* 0x0000000105057824 */ /* 0x000fe400078e0207 */
[----:B------:R-:W-:Y:S02]  /*0620*/  IMAD R0, R29, c[0x0][0x1a8], RZ ;  /* 0x00006a001d007a24 */ /* 0x000fe400078e02ff */
[----:B------:R-:W-:-:S02]  /*0630*/  IMAD R13, R12, c[0x0][0x19c], R6 ;  /* 0x000067000c0d7a24 */ /* 0x000fc400078e0206 */
[----:B------:R-:W-:-:S04]  /*0640*/  IMAD.WIDE.U32 R8, R12, c[0x0][0x198], R2 ;  /* 0x000066000c087a25 */ /* 0x000fc800078e0002 */
[----:B------:R-:W-:Y:S02]  /*0650*/  IMAD.WIDE.U32 R6, R12, c[0x0][0x1a0], R2 ;  /* 0x000068000c067a25 */ /* 0x000fe400078e0002 */
[-C--:B------:R-:W-:Y:S02]  /*0660*/  @!P2 IADD3 R10, R10, -R25.reuse, RZ ;  /* 0x800000190a0aa210 */ /* 0x080fe40007ffe0ff */
[C---:B------:R-:W-:Y:S01]  /*0670*/  IMAD R0, R28.reuse, c[0x0][0x1ac], R0 ;  /* 0x00006b001c007a24 */ /* 0x040fe200078e0200 */
[----:B------:R-:W-:Y:S01]  /*0680*/  @!P2 IADD3 R11, R11, 0x1, RZ ;  /* 0x000000010b0ba810 */ /* 0x000fe20007ffe0ff */
[----:B------:R-:W-:Y:S01]  /*0690*/  IMAD.WIDE.U32 R2, R28, c[0x0][0x1a8], R4 ;  /* 0x00006a001c027a25 */ /* 0x000fe200078e0004 */
[----:B------:R-:W-:Y:S02]  /*06a0*/  LEA R4, R23, R18, 0x3 ;  /* 0x0000001217047211 */ /* 0x000fe400078e18ff */
[----:B------:R-:W-:Y:S01]  /*06b0*/  ISETP.GE.U32.AND P3, PT, R10, R25, PT ;  /* 0x000000190a00720c */ /* 0x000fe20003f66070 */
[----:B------:R-:W-:Y:S01]  /*06c0*/  IMAD.IADD R3, R3, 0x1, R0 ;  /* 0x0000000103037824 */ /* 0x000fe200078e0200 */
[----:B------:R-:W-:Y:S01]  /*06d0*/  LEA R226, R4, R226, 0x5 ;  /* 0x000000e204e27211 */ /* 0x000fe200078e28ff */
[----:B------:R-:W-:Y:S01]  /*06e0*/  IMAD R12, R17, c[0x0][0x190], RZ ;  /* 0x00006400110c7a24 */ /* 0x000fe200078e02ff */
[----:B------:R-:W-:Y:S01]  /*06f0*/  SHF.R.S32.HI R0, RZ, 0x1f, R14 ;  /* 0x0000001fff007819 */ /* 0x000fe2000001140e */
[----:B------:R-:W-:Y:S01]  /*0700*/  IMAD.WIDE.U32 R4, R16, c[0x0][0x190], R2 ;  /* 0x0000640010047a25 */ /* 0x000fe200078e0002 */
[----:B------:R-:W-:-:S02]  /*0710*/  SHF.R.S32.HI R3, RZ, 0x1, R14 ;  /* 0x00000001ff037819 */ /* 0x000fc4000001140e */
[----:B------:R-:W-:Y:S01]  /*0720*/  IADD3 R7, R7, R15, RZ ;  /* 0x0000000f07077210 */ /* 0x000fe20007ffe0ff */
[----:B------:R-:W-:Y:S01]  /*0730*/  IMAD R12, R16, c[0x0][0x194], R12 ;  /* 0x00006500100c7a24 */ /* 0x000fe200078e020c */
[----:B------:R-:W-:Y:S01]  /*0740*/  LEA.HI R0, R0, R3, RZ, 0x2 ;  /* 0x0000000300007211 */ /* 0x000fe200078f10ff */
[----:B------:R-:W-:Y:S01]  /*0750*/  IMAD R2, R26, c[0x0][0x180], RZ ;  /* 0x000060001a027a24 */ /* 0x000fe200078e02ff */
[----:B------:R-:W-:Y:S01]  /*0760*/  SHF.L.U32 R226, R226, 0x1, RZ ;  /* 0x00000001e2e27819 */ /* 0x000fe200000006ff */
[----:B------:R-:W-:Y:S01]  /*0770*/  IMAD.IADD R12, R5, 0x1, R12 ;  /* 0x00000001050c7824 */ /* 0x000fe200078e020c */
[----:B------:R-:W-:Y:S01]  /*0780*/  LOP3.LUT R0, R0, 0xfffffffc, RZ, 0xc0, !PT ;  /* 0xfffffffc00007812 */ /* 0x000fe200078ec0ff */
[C---:B------:R-:W-:Y:S01]  /*0790*/  IMAD R10, R27.reuse, c[0x0][0x184], R2 ;  /* 0x000061001b0a7a24 */ /* 0x040fe200078e0202 */
[----:B------:R-:W-:Y:S01]  /*07a0*/  LEA R2, P0, R4, c[0x0][0x160], 0x1 ;  /* 0x0000580004027a11 */ /* 0x000fe200078008ff */
[----:B------:R-:W-:Y:S01]  /*07b0*/  IMAD.WIDE.U32 R6, R27, c[0x0][0x188], R6 ;  /* 0x000062001b067a25 */ /* 0x000fe200078e0006 */
[----:B------:R-:W-:-:S02]  /*07c0*/  IADD3 R36, R3, -R0, RZ ;  /* 0x8000000003247210 */ /* 0x000fc40007ffe0ff */
[----:B------:R-:W-:Y:S01]  /*07d0*/  LEA.HI.X R3, R4, c[0x0][0x164], R12, 0x1, P0 ;  /* 0x0000590004037a11 */ /* 0x000fe200000f0c0c */
[----:B------:R-:W-:Y:S01]  /*07e0*/  IMAD.IADD R9, R9, 0x1, R13 ;  /* 0x0000000109097824 */ /* 0x000fe200078e020d */
[----:B------:R-:W-:Y:S01]  /*07f0*/  ISETP.NE.AND P0, PT, RZ, c[0x0][0x1c8], PT ;  /* 0x00007200ff007a0c */ /* 0x000fe20003f05270 */
[----:B------:R-:W-:Y:S01]  /*0800*/  IMAD R13, R26, c[0x0][0x188], RZ ;  /* 0x000062001a0d7a24 */ /* 0x000fe200078e02ff */
[----:B------:R-:W-:Y:S01]  /*0810*/  @P3 IADD3 R11, R11, 0x1, RZ ;  /* 0x000000010b0b3810 */ /* 0x000fe20007ffe0ff */
[----:B------:R-:W-:Y:S01]  /*0820*/  IMAD.WIDE.U32 R8, R27, c[0x0][0x180], R8 ;  /* 0x000060001b087a25 */ /* 0x000fe200078e0008 */
[----:B------:R-:W-:Y:S01]  /*0830*/  MOV R4, R6 ;  /* 0x0000000600047202 */ /* 0x000fe20000000f00 */
[----:B------:R1:W-:Y:S01]  /*0840*/  LDGSTS.E.BYPASS.LTC128B.128 [R226], [R2.64] ;  /* 0x0000000002e27fae */ /* 0x0003e2000b901d48 */
[----:B------:R-:W-:Y:S01]  /*0850*/  MOV R14, c[0x0][0x190] ;  /* 0x00006400000e7a02 */ /* 0x000fe20000000f00 */
[----:B------:R-:W-:Y:S01]  /*0860*/  IMAD.MOV.U32 R0, RZ, RZ, R11 ;  /* 0x000000ffff007224 */ /* 0x000fe200078e000b */
[----:B------:R-:W-:Y:S01]  /*0870*/  IADD3 R9, R9, R10, RZ ;  /* 0x0000000a09097210 */ /* 0x000fe20007ffe0ff */
[----:B------:R-:W-:Y:S01]  /*0880*/  IMAD R13, R27, c[0x0][0x18c], R13 ;  /* 0x000063001b0d7a24 */ /* 0x000fe200078e020d */
[----:B------:R-:W-:Y:S01]  /*0890*/  SHF.L.U32 R16, R14, 0x6, RZ ;  /* 0x000000060e107819 */ /* 0x000fe200000006ff */
[----:B------:R-:W-:Y:S01]  /*08a0*/  IMAD.MOV.U32 R15, RZ, RZ, 0x6 ;  /* 0x00000006ff0f7424 */ /* 0x000fe200078e00ff */
[----:B------:R-:W-:Y:S01]  /*08b0*/  @!P1 IADD3 R0, -R0, RZ, RZ ;  /* 0x000000ff00009210 */ /* 0x000fe20007ffe1ff */
[----:B------:R-:W-:Y:S01]  /*08c0*/  IMAD.IADD R5, R7, 0x1, R13 ;  /* 0x0000000107057824 */ /* 0x000fe200078e020d */
[----:B------:R-:W-:Y:S01]  /*08d0*/  @!P0 LOP3.LUT R0, RZ, c[0x0][0x1c8], RZ, 0x33, !PT ;  /* 0x00007200ff008a12 */ /* 0x000fe200078e33ff */
[----:B------:R1:W-:Y:S01]  /*08e0*/  LDGSTS.E.BYPASS.LTC128B.128 [R226+0x2000], [R2.64+0x40] ;  /* 0x0200004002e27fae */ /* 0x0003e2000b901d48 */
[----:B------:R-:W-:-:S02]  /*08f0*/  SHF.L.U64.HI R14, R14, R15, c[0x0][0x194] ;  /* 0x000065000e0e7619 */ /* 0x000fc4000001020f */
[----:B------:R-:W-:Y:S01]  /*0900*/  SHF.R.S32.HI R6, RZ, 0x1f, R0 ;  /* 0x0000001fff067819 */ /* 0x000fe20000011400 */
[----:B------:R1:W-:Y:S01]  /*0910*/  LDGSTS.E.BYPASS.LTC128B.128 [R226+0x4000], [R2.64+0x80] ;  /* 0x0400008002e27fae */ /* 0x0003e2000b901d48 */
[----:B------:R-:W-:Y:S01]  /*0920*/  IMAD.WIDE.U32 R32, R0, c[0x0][0x1b0], R8 ;  /* 0x00006c0000207a25 */ /* 0x000fe200078e0008 */
[----:B------:R-:W-:Y:S02]  /*0930*/  SHF.L.U64.HI R202, R159, R15, c[0x0][0x19c] ;  /* 0x000067009fca7619 */ /* 0x000fe4000001020f */
[----:B------:R-:W-:Y:S01]  /*0940*/  LEA.HI.SX32 R11, R227, 0xffffffff, 0x1a ;  /* 0xffffffffe30b7811 */ /* 0x000fe200078fd2ff */
[----:B------:R-:W-:Y:S01]  /*0950*/  IMAD R7, R6, c[0x0][0x1b0], RZ ;  /* 0x00006c0006077a24 */ /* 0x000fe200078e02ff */
[----:B------:R-:W-:Y:S01]  /*0960*/  MOV R200, R32 ;  /* 0x0000002000c87202 */ /* 0x000fe20000000f00 */
[----:B------:R-:W-:Y:S01]  /*0970*/  IMAD.WIDE.U32 R30, R0, c[0x0][0x1b8], R4 ;  /* 0x00006e00001e7a25 */ /* 0x000fe200078e0004 */
[----:B------:R-:W-:Y:S01]  /*0980*/  SHF.R.S32.HI R13, RZ, 0x1f, R11 ;  /* 0x0000001fff0d7819 */ /* 0x000fe2000001140b */
[----:B------:R-:W-:Y:S01]  /*0990*/  STL.64 [R1+0x28], R32 ;  /* 0x0000282001007387 */ /* 0x000fe20000100a00 */
[----:B------:R-:W-:Y:S01]  /*09a0*/  LOP3.LUT P1, RZ, R36, 0x2, RZ, 0xc0, !PT ;  /* 0x0000000224ff7812 */ /* 0x000fe2000782c0ff */
[----:B------:R-:W-:-:S02]  /*09b0*/  IMAD R7, R0, c[0x0][0x1b4], R7 ;  /* 0x00006d0000077a24 */ /* 0x000fc400078e0207 */
[----:B------:R-:W-:Y:S01]  /*09c0*/  IMAD R6, R6, c[0x0][0x1b8], RZ ;  /* 0x00006e0006067a24 */ /* 0x000fe200078e02ff */
[----:B------:R-:W-:Y:S01]  /*09d0*/  STL.64 [R1+0x20], R30 ;  /* 0x0000201e01007387 */ /* 0x000fe20000100a00 */
[----:B------:R-:W-:Y:S01]  /*09e0*/  IMAD R10, R202, R11, RZ ;  /* 0x0000000bca0a7224 */ /* 0x000fe200078e02ff */
[----:B------:R-:W-:Y:S01]  /*09f0*/  IADD3 R201, R33, R7, RZ ;  /* 0x0000000721c97210 */ /* 0x000fe20007ffe0ff */
[----:B------:R-:W-:Y:S02]  /*0a00*/  IMAD R12, R0, c[0x0][0x1bc], R6 ;  /* 0x00006f00000c7a24 */ /* 0x000fe400078e0206 */
[-C--:B------:R-:W-:Y:S01]  /*0a10*/  IMAD R0, R13, R175.reuse, R10 ;  /* 0x000000af0d007224 */ /* 0x080fe200078e020a */
[----:B------:R-:W-:Y:S01]  /*0a20*/  LEA R10, R19, R20, 0x3 ;  /* 0x00000014130a7211 */ /* 0x000fe200078e18ff */
[----:B------:R-:W-:Y:S01]  /*0a30*/  IMAD.WIDE.U32 R8, R11, R175, R200 ;  /* 0x000000af0b087225 */ /* 0x000fe200078e00c8 */
[----:B------:R-:W-:Y:S03]  /*0a40*/  STL.64 [R1+0x18], R200 ;  /* 0x000018c801007387 */ /* 0x000fe60000100a00 */
[----:B------:R-:W-:Y:S01]  /*0a50*/  IMAD.IADD R0, R9, 0x1, R0 ;  /* 0x0000000109007824 */ /* 0x000fe200078e0200 */
[----:B-1----:R-:W-:-:S04]  /*0a60*/  IADD3 R2, P0, R16, R2, RZ ;  /* 0x0000000210027210 */ /* 0x002fc80007f1e0ff */
[----:B------:R-:W-:Y:S02]  /*0a70*/  IADD3.X R3, R14, R3, RZ, P0, !PT ;  /* 0x000000030e037210 */ /* 0x000fe400007fe4ff */
[----:B------:R-:W-:-:S03]  /*0a80*/  IADD3 R4, P0, R16, R2, RZ ;  /* 0x0000000210047210 */ /* 0x000fc60007f1e0ff */
[----:B------:R1:W-:Y:S02]  /*0a90*/  LDGSTS.E.BYPASS.LTC128B.128 [R226+0x800], [R2.64] ;  /* 0x0080000002e27fae */ /* 0x0003e4000b901d48 */
[----:B------:R-:W-:Y:S01]  /*0aa0*/  IMAD.X R5, R14, 0x1, R3, P0 ;  /* 0x000000010e057824 */ /* 0x000fe200000e0603 */
[----:B------:R-:W-:Y:S01]  /*0ab0*/  IADD3 R6, P0, R16, R4, RZ ;  /* 0x0000000410067210 */ /* 0x000fe20007f1e0ff */
[----:B------:R1:W-:Y:S03]  /*0ac0*/  LDGSTS.E.BYPASS.LTC128B.128 [R226+0x2800], [R2.64+0x40] ;  /* 0x0280004002e27fae */ /* 0x0003e6000b901d48 */
[----:B------:R-:W-:Y:S01]  /*0ad0*/  IADD3.X R7, R14, R5, RZ, P0, !PT ;  /* 0x000000050e077210 */ /* 0x000fe200007fe4ff */
[----:B------:R1:W-:Y:S04]  /*0ae0*/  LDGSTS.E.BYPASS.LTC128B.128 [R226+0x4800], [R2.64+0x80] ;  /* 0x0480008002e27fae */ /* 0x0003e8000b901d48 */
[----:B------:R2:W-:Y:S04]  /*0af0*/  LDGSTS.E.BYPASS.LTC128B.128 [R226+0x1000], [R4.64] ;  /* 0x0100000004e27fae */ /* 0x0005e8000b901d48 */
[----:B------:R2:W-:Y:S04]  /*0b00*/  LDGSTS.E.BYPASS.LTC128B.128 [R226+0x3000], [R4.64+0x40] ;  /* 0x0300004004e27fae */ /* 0x0005e8000b901d48 */
[----:B------:R2:W-:Y:S04]  /*0b10*/  LDGSTS.E.BYPASS.LTC128B.128 [R226+0x5000], [R4.64+0x80] ;  /* 0x0500008004e27fae */ /* 0x0005e8000b901d48 */
[----:B------:R3:W-:Y:S04]  /*0b20*/  LDGSTS.E.BYPASS.LTC128B.128 [R226+0x1800], [R6.64] ;  /* 0x0180000006e27fae */ /* 0x0007e8000b901d48 */
[----:B------:R3:W-:Y:S04]  /*0b30*/  LDGSTS.E.BYPASS.LTC128B.128 [R226+0x3800], [R6.64+0x40] ;  /* 0x0380004006e27fae */ /* 0x0007e8000b901d48 */
[----:B------:R3:W-:Y:S01]  /*0b40*/  LDGSTS.E.BYPASS.LTC128B.128 [R226+0x5800], [R6.64+0x80] ;  /* 0x0580008006e27fae */ /* 0x0007e2000b901d48 */
[----:B-1----:R-:W-:-:S04]  /*0b50*/  LEA R2, P0, R8, c[0x0][0x168], 0x1 ;  /* 0x00005a0008027a11 */ /* 0x002fc800078008ff */
[----:B------:R-:W-:Y:S01]  /*0b60*/  LEA.HI.X R3, R8, c[0x0][0x16c], R0, 0x1, P0 ;  /* 0x00005b0008037a11 */ /* 0x000fe200000f0c00 */
[----:B------:R-:W-:Y:S02]  /*0b70*/  IMAD R0, R13, c[0x0][0x1a0], RZ ;  /* 0x000068000d007a24 */ /* 0x000fe400078e02ff */
[----:B------:R-:W-:Y:S02]  /*0b80*/  IMAD.WIDE.U32 R8, R11, c[0x0][0x1a0], RZ ;  /* 0x000068000b087a25 */ /* 0x000fe400078e00ff */
[----:B------:R1:W-:Y:S01]  /*0b90*/  LDGSTS.E.BYPASS.LTC128B.128 [R226+0x6000], [R2.64] ;  /* 0x0600000002e27fae */ /* 0x0003e2000b901d48 */
[----:B--2---:R-:W-:-:S03]  /*0ba0*/  IADD3 R4, P0, R175, R2, RZ ;  /* 0x00000002af047210 */ /* 0x004fc60007f1e0ff */
[----:B------:R1:W-:Y:S01]  /*0bb0*/  LDGSTS.E.BYPASS.LTC128B.128 [R226+0x7000], [R2.64+0x40] ;  /* 0x0700004002e27fae */ /* 0x0003e2000b901d48 */
[----:B------:R-:W-:-:S03]  /*0bc0*/  IADD3.X R5, R202, R3, RZ, P0, !PT ;  /* 0x00000003ca057210 */ /* 0x000fc600007fe4ff */
[----:B------:R1:W-:Y:S04]  /*0bd0*/  LDGSTS.E.BYPASS.LTC128B.128 [R226+0x8000], [R2.64+0x80] ;  /* 0x0800008002e27fae */ /* 0x0003e8000b901d48 */
[----:B------:R2:W-:Y:S01]  /*0be0*/  LDGSTS.E.BYPASS.LTC128B.128 [R226+0x6800], [R4.64] ;  /* 0x0680000004e27fae */ /* 0x0005e2000b901d48 */
[----:B---3--:R-:W-:-:S03]  /*0bf0*/  IMAD.SHL.U32 R7, R21, 0x20, RZ ;  /* 0x0000002015077824 */ /* 0x008fc600078e00ff */
[----:B------:R2:W-:Y:S04]  /*0c00*/  LDGSTS.E.BYPASS.LTC128B.128 [R226+0x7800], [R4.64+0x40] ;  /* 0x0780004004e27fae */ /* 0x0005e8000b901d48 */
[----:B------:R2:W-:Y:S01]  /*0c10*/  LDGSTS.E.BYPASS.LTC128B.128 [R226+0x8800], [R4.64+0x80] ;  /* 0x0880008004e27fae */ /* 0x0005e2000b901d48 */
[----:B------:R-:W-:Y:S01]  /*0c20*/  LOP3.LUT R146, R7, 0xffffff00, RZ, 0xc0, !PT ;  /* 0xffffff0007927812 */ /* 0x000fe200078ec0ff */
[----:B------:R-:W-:Y:S02]  /*0c30*/  IMAD.MOV.U32 R7, RZ, RZ, c[0x0][0x1a0] ;  /* 0x00006800ff077624 */ /* 0x000fe400078e00ff */
[----:B------:R-:W0:Y:S01]  /*0c40*/  LDGDEPBAR ;  /* 0x00000000000079af */ /* 0x000e220000000000 */
[----:B-1----:R-:W-:Y:S01]  /*0c50*/  IMAD R2, R11, c[0x0][0x1a4], R0 ;  /* 0x000069000b027a24 */ /* 0x002fe200078e0200 */
[----:B------:R-:W-:-:S02]  /*0c60*/  SHF.L.U32 R0, R24, 0x6, RZ ;  /* 0x0000000618007819 */ /* 0x000fc400000006ff */
[----:B------:R-:W-:Y:S02]  /*0c70*/  SHF.L.U32 R3, R19, 0x3, RZ ;  /* 0x0000000313037819 */ /* 0x000fe400000006ff */
[----:B------:R-:W-:Y:S02]  /*0c80*/  LOP3.LUT R0, R0, 0xc0, RZ, 0xc0, !PT ;  /* 0x000000c000007812 */ /* 0x000fe400078ec0ff */
[----:B------:R-:W-:Y:S02]  /*0c90*/  IADD3 R11, R31, R12, RZ ;  /* 0x0000000c1f0b7210 */ /* 0x000fe40007ffe0ff */
[----:B------:R-:W-:Y:S02]  /*0ca0*/  LOP3.LUT R6, R0, 0x8, R22, 0xf8, !PT ;  /* 0x0000000800067812 */ /* 0x000fe400078ef816 */
[----:B------:R-:W-:Y:S01]  /*0cb0*/  SHF.L.U32 R12, R7, 0x6, RZ ;  /* 0x00000006070c7819 */ /* 0x000fe200000006ff */
[----:B------:R1:W-:Y:S01]  /*0cc0*/  STL [R1+0x10], R11 ;  /* 0x0000100b01007387 */ /* 0x0003e20000100800 */
[----:B--2---:R-:W-:Y:S01]  /*0cd0*/  IADD3 R4, R9, R2, RZ ;  /* 0x0000000209047210 */ /* 0x004fe20007ffe0ff */
[----:B------:R-:W-:-:S04]  /*0ce0*/  DEPBAR.LE SB0, 0x0 ;  /* 0x000080000000791a */ /* 0x000fc80000000000 */
[----:B------:R-:W-:Y:S01]  /*0cf0*/  SHF.R.U32.HI R2, RZ, 0x3, R0 ;  /* 0x00000003ff027819 */ /* 0x000fe20000011600 */
[----:B------:R-:W-:Y:S01]  /*0d00*/  IMAD.SHL.U32 R0, R36, 0x40, RZ ;  /* 0x0000004024007824 */ /* 0x000fe200078e00ff */
[----:B------:R-:W-:Y:S01]  /*0d10*/  BAR.SYNC.DEFER_BLOCKING 0x0 ;  /* 0x0000000000007b1d */ /* 0x000fe20000010000 */
[----:B------:R-:W-:Y:S02]  /*0d20*/  LEA R5, P0, R8, R30, 0x6 ;  /* 0x0000001e08057211 */ /* 0x000fe400078030ff */
[----:B------:R-:W-:Y:S02]  /*0d30*/  LOP3.LUT R9, R6, R2, RZ, 0x3c, !PT ;  /* 0x0000000206097212 */ /* 0x000fe400078e3cff */
[----:B------:R-:W-:Y:S02]  /*0d40*/  LOP3.LUT R0, R0, 0xc0, RZ, 0xc0, !PT ;  /* 0x000000c000007812 */ /* 0x000fe400078ec0ff */
[----:B------:R-:W-:Y:S02]  /*0d50*/  LEA.HI.X R6, R8, R11, R4, 0x6, P0 ;  /* 0x0000000b08067211 */ /* 0x000fe400000f3404 */
[----:B------:R-:W-:-:S02]  /*0d60*/  LOP3.LUT R3, R0, 0x8, R3, 0xf8, !PT ;  /* 0x0000000800037812 */ /* 0x000fc400078ef803 */
[----:B------:R-:W-:Y:S02]  /*0d70*/  SHF.R.U32.HI R2, RZ, 0x3, R0 ;  /* 0x00000003ff027819 */ /* 0x000fe40000011600 */
[----:B------:R-:W-:Y:S02]  /*0d80*/  LEA R0, R23, R146, 0x9 ;  /* 0x0000009217007211 */ /* 0x000fe400078e48ff */
[----:B------:R-:W-:Y:S02]  /*0d90*/  LEA R4, P0, R5, c[0x0][0x170], 0x1 ;  /* 0x00005c0005047a11 */ /* 0x000fe400078008ff */
[----:B------:R-:W-:Y:S01]  /*0da0*/  LOP3.LUT R145, R3, R2, RZ, 0x3c, !PT ;  /* 0x0000000203917212 */ /* 0x000fe200078e3cff */
[----:B------:R-:W-:Y:S01]  /*0db0*/  IMAD R2, R147, 0x20, R0 ;  /* 0x0000002093027824 */ /* 0x000fe200078e0200 */
[----:B------:R-:W-:Y:S02]  /*0dc0*/  LEA.HI.X R5, R5, c[0x0][0x174], R6, 0x1, P0 ;  /* 0x00005d0005057a11 */ /* 0x000fe400000f0c06 */
[----:B-1----:R-:W-:-:S02]  /*0dd0*/  SHF.L.U64.HI R11, R7, R15, c[0x0][0x1a4] ;  /* 0x00006900070b7619 */ /* 0x002fc4000001020f */
[----:B------:R-:W-:Y:S01]  /*0de0*/  IADD3 R6, P0, R12, R4, RZ ;  /* 0x000000040c067210 */ /* 0x000fe20007f1e0ff */
[----:B------:R-:W-:Y:S01]  /*0df0*/  @!PT LDS RZ, [RZ] ;  /* 0x00000000fffff984 */ /* 0x000fe20000000800 */
[----:B------:R-:W-:Y:S01]  /*0e00*/  @!PT LDS RZ, [RZ] ;  /* 0x00000000fffff984 */ /* 0x000fe20000000800 */
[----:B------:R-:W-:Y:S01]  /*0e10*/  @!PT LDS RZ, [RZ] ;  /* 0x00000000fffff984 */ /* 0x000fe20000000800 */
[----:B------:R1:W-:Y:S01]  /*0e20*/  LDGSTS.E.BYPASS.LTC128B.128 [R226+0x9000], [R4.64] ;  /* 0x0900000004e27fae */ /* 0x0003e2000b901d48 */
[----:B------:R-:W-:Y:S02]  /*0e30*/  LEA R0, R10, R9, 0x5 ;  /* 0x000000090a007211 */ /* 0x000fe400078e28ff */
[----:B------:R-:W-:Y:S01]  /*0e40*/  IADD3 R2, R145, R2, RZ ;  /* 0x0000000291027210 */ /* 0x000fe20007ffe0ff */
[----:B------:R-:W-:Y:S01]  /*0e50*/  IMAD.X R7, R11, 0x1, R5, P0 ;  /* 0x000000010b077824 */ /* 0x000fe200000e0605 */
[----:B------:R1:W-:Y:S01]  /*0e60*/  LDGSTS.E.BYPASS.LTC128B.128 [R226+0xa000], [R4.64+0x40] ;  /* 0x0a00004004e27fae */ /* 0x0003e2000b901d48 */
[----:B------:R-:W-:Y:S02]  /*0e70*/  SHF.L.U32 R3, R0, 0x1, RZ ;  /* 0x0000000100037819 */ /* 0x000fe400000006ff */
[----:B------:R-:W-:Y:S01]  /*0e80*/  SHF.L.U32 R224, R2, 0x1, RZ ;  /* 0x0000000102e07819 */ /* 0x000fe200000006ff */
[----:B------:R1:W-:Y:S01]  /*0e90*/  LDGSTS.E.BYPASS.LTC128B.128 [R226+0xb000], [R4.64+0x80] ;  /* 0x0b00008004e27fae */ /* 0x0003e2000b901d48 */
[----:B------:R-:W-:-:S02]  /*0ea0*/  LOP3.LUT P0, RZ, R24, 0x2, RZ, 0xc0, !PT ;  /* 0x0000000218ff7812 */ /* 0x000fc4000780c0ff */
[----:B------:R-:W-:Y:S01]  /*0eb0*/  LEA R223, R0, 0x6000, 0x1 ;  /* 0x0000600000df7811 */ /* 0x000fe200078e08ff */
[----:B------:R2:W-:Y:S04]  /*0ec0*/  LDGSTS.E.BYPASS.LTC128B.128 [R226+0x9800], [R6.64] ;  /* 0x0980000006e27fae */ /* 0x0005e8000b901d48 */
[----:B------:R2:W-:Y:S04]  /*0ed0*/  LDGSTS.E.BYPASS.LTC128B.128 [R226+0xa800], [R6.64+0x40] ;  /* 0x0a80004006e27fae */ /* 0x0005e8000b901d48 */
[----:B------:R2:W-:Y:S04]  /*0ee0*/  LDGSTS.E.BYPASS.LTC128B.128 [R226+0xb800], [R6.64+0x80] ;  /* 0x0b80008006e27fae */ /* 0x0005e8000b901d48 */
[----:B------:R-:W-:Y:S04]  /*0ef0*/  LDSM.16.M88.4 R16, [R224] ;  /* 0x00000000e010783b */ /* 0x000fe80000000200 */
[----:B------:R-:W3:Y:S04]  /*0f00*/  LDSM.16.M88.4 R20, [R3+0x6000] ;  /* 0x006000000314783b */ /* 0x000ee80000000200 */
[----:B------:R-:W4:Y:S01]  /*0f10*/  LDSM.16.M88.4 R12, [R224+0x1000] ;  /* 0x00100000e00c783b */ /* 0x000f220000000200 */
[----:B-1----:R-:W-:-:S03]  /*0f20*/  IMAD.MOV.U32 R4, RZ, RZ, 0x20 ;  /* 0x00000020ff047424 */ /* 0x002fc600078e00ff */
[----:B------:R-:W1:Y:S02]  /*0f30*/  LDSM.16.M88.4 R32, [R3+0x6400] ;  /* 0x006400000320783b */ /* 0x000e640000000200 */
[C---:B------:R-:W-:Y:S02]  /*0f40*/  SEL R2, R4.reuse, 0xffffffe0, !P0 ;  /* 0xffffffe004027807 */ /* 0x040fe40004000000 */
[----:B------:R-:W5:Y:S01]  /*0f50*/  LDSM.16.M88.4 R28, [R3+0x6800] ;  /* 0x00680000031c783b */ /* 0x000f620000000200 */
[----:B------:R-:W-:Y:S02]  /*0f60*/  SEL R4, R4, 0xffffffe0, !P1 ;  /* 0xffffffe004047807 */ /* 0x000fe40004800000 */
[----:B------:R-:W-:Y:S01]  /*0f70*/  IADD3 R222, R223, R2, RZ ;  /* 0x00000002dfde7210 */ /* 0x000fe20007ffe0ff */
[----:B------:R-:W1:Y:S01]  /*0f80*/  LDSM.16.M88.4 R24, [R3+0x6c00] ;  /* 0x006c00000318783b */ /* 0x000e620000000200 */
[----:B------:R-:W-:Y:S01]  /*0f90*/  IADD3 R225, R224, R4, RZ ;  /* 0x00000004e0e17210 */ /* 0x000fe20007ffe0ff */
[----:B------:R-:W-:Y:S01]  /*0fa0*/  IMAD R2, R147, 0x20, R146 ;  /* 0x0000002093027824 */ /* 0x000fe200078e0292 */
[----:B------:R-:W-:Y:S01]  /*0fb0*/  ISETP.GE.AND P0, PT, R144, 0x41, PT ;  /* 0x000000419000780c */ /* 0x000fe20003f06270 */
[----:B------:R-:W-:Y:S04]  /*0fc0*/  LDSM.16.M88.4 R44, [R222] ;  /* 0x00000000de2c783b */ /* 0x000fe80000000200 */
[----:B------:R-:W2:Y:S04]  /*0fd0*/  LDSM.16.M88.4 R40, [R225] ;  /* 0x00000000e128783b */ /* 0x000ea80000000200 */
[----:B------:R-:W2:Y:S04]  /*0fe0*/  LDSM.16.M88.4 R8, [R225+0x1000] ;  /* 0x00100000e108783b */ /* 0x000ea80000000200 */
[----:B------:R-:W-:Y:S04]  /*0ff0*/  LDSM.16.M88.4 R76, [R3+0x7000] ;  /* 0x00700000034c783b */ /* 0x000fe80000000200 */
[----:B------:R-:W2:Y:S01]  /*1000*/  LDSM.16.M88.4 R36, [R224+0x2000] ;  /* 0x00200000e024783b */ /* 0x000ea20000000200 */
[-C--:B---3--:R-:W-:Y:S03]  /*1010*/  HMMA.16816.F32 R48, R16, R20.reuse, RZ ;  /* 0x000000141030723c */ /* 0x088fe600000018ff */
[----:B------:R-:W3:Y:S04]  /*1020*/  LDSM.16.M88.4 R64, [R222+0x400] ;  /* 0x00040000de40783b */ /* 0x000ee80000000200 */
[----:B------:R-:W2:Y:S01]  /*1030*/  LDSM.16.M88.4 R92, [R222+0x800] ;  /* 0x00080000de5c783b */ /* 0x000ea20000000200 */
[C---:B----4-:R-:W-:Y:S03]  /*1040*/  HMMA.16816.F32 R52, R12.reuse, R20, RZ ;  /* 0x000000140c34723c */ /* 0x050fe600000018ff */
[----:B------:R-:W4:Y:S04]  /*1050*/  LDSM.16.M88.4 R100, [R222+0xc00] ;  /* 0x000c0000de64783b */ /* 0x000f280000000200 */
[----:B------:R-:W-:Y:S01]  /*1060*/  LDSM.16.M88.4 R56, [R222+0x1000] ;  /* 0x00100000de38783b */ /* 0x000fe20000000200 */
[C---:B------:R-:W-:Y:S03]  /*1070*/  HMMA.16816.F32 R96, R12.reuse, R22, RZ ;  /* 0x000000160c60723c */ /* 0x040fe600000018ff */
[----:B------:R-:W0:Y:S05]  /*1080*/  LDGDEPBAR ;  /* 0x00000000000079af */ /* 0x000e2a0000000000 */
[C---:B-1----:R-:W-:Y:S08]  /*1090*/  HMMA.16816.F32 R88, R12.reuse, R32, RZ ;  /* 0x000000200c58723c */ /* 0x042ff000000018ff */
[C---:B-----5:R-:W-:Y:S08]  /*10a0*/  HMMA.16816.F32 R80, R12.reuse, R28, RZ ;  /* 0x0000001c0c50723c */ /* 0x060ff000000018ff */
[C---:B------:R-:W-:Y:S08]  /*10b0*/  HMMA.16816.F32 R68, R12.reuse, R24, RZ ;  /* 0x000000180c44723c */ /* 0x040ff000000018ff */
[C---:B------:R-:W-:Y:S08]  /*10c0*/  HMMA.16816.F32 R84, R12.reuse, R34, RZ ;  /* 0x000000220c54723c */ /* 0x040ff000000018ff */
[C---:B------:R-:W-:Y:S08]  /*10d0*/  HMMA.16816.F32 R72, R12.reuse, R30, RZ ;  /* 0x0000001e0c48723c */ /* 0x040ff000000018ff */
[----:B------:R-:W-:Y:S08]  /*10e0*/  HMMA.16816.F32 R60, R12, R26, RZ ;  /* 0x0000001a0c3c723c */ /* 0x000ff000000018ff */
[----:B--2---:R-:W-:Y:S01]  /*10f0*/  HMMA.16816.F32 R12, R40, R44, R48 ;  /* 0x0000002c280c723c */ /* 0x004fe20000001830 */
[----:B------:R-:W-:Y:S07]  /*1100*/  LDSM.16.M88.4 R48, [R3+0x8000] ;  /* 0x008000000330783b */ /* 0x000fee0000000200 */
[C---:B------:R-:W-:Y:S08]  /*1110*/  HMMA.16816.F32 R104, R16.reuse, R22, RZ ;  /* 0x000000161068723c */ /* 0x040ff000000018ff */
[C---:B------:R-:W-:Y:S08]  /*1120*/  HMMA.16816.F32 R20, R16.reuse, R32, RZ ;  /* 0x000000201014723c */ /* 0x040ff000000018ff */
[C---:B------:R-:W-:Y:S01]  /*1130*/  HMMA.16816.F32 R116, R16.reuse, R34, RZ ;  /* 0x000000221074723c */ /* 0x040fe200000018ff */
[----:B------:R-:W1:Y:S07]  /*1140*/  LDSM.16.M88.4 R32, [R224+0x3000] ;  /* 0x00300000e020783b */ /* 0x000e6e0000000200 */
[C---:B------:R-:W-:Y:S08]  /*1150*/  HMMA.16816.F32 R108, R16.reuse, R28, RZ ;  /* 0x0000001c106c723c */ /* 0x040ff000000018ff */
[C---:B------:R-:W-:Y:S01]  /*1160*/  HMMA.16816.F32 R128, R16.reuse, R30, RZ ;  /* 0x0000001e1080723c */ /* 0x040fe200000018ff */
[----:B------:R-:W2:Y:S07]  /*1170*/  LDSM.16.M88.4 R28, [R225+0x2000] ;  /* 0x00200000e11c783b */ /* 0x000eae0000000200 */
[C---:B------:R-:W-:Y:S08]  /*1180*/  HMMA.16816.F32 R112, R16.reuse, R24, RZ ;  /* 0x000000181070723c */ /* 0x040ff000000018ff */
[----:B------:R-:W-:Y:S01]  /*1190*/  HMMA.16816.F32 R120, R16, R26, RZ ;  /* 0x0000001a1078723c */ /* 0x000fe200000018ff */
[----:B------:R-:W5:Y:S07]  /*11a0*/  LDSM.16.M88.4 R24, [R225+0x3000] ;  /* 0x00300000e118783b */ /* 0x000f6e0000000200 */
[----:B------:R-:W-:Y:S01]  /*11b0*/  HMMA.16816.F32 R16, R8, R44, R52 ;  /* 0x0000002c0810723c */ /* 0x000fe20000001834 */
[----:B------:R-:W-:Y:S07]  /*11c0*/  LDSM.16.M88.4 R52, [R222+0x2000] ;  /* 0x00200000de34783b */ /* 0x000fee0000000200 */
[----:B------:R-:W-:Y:S08]  /*11d0*/  HMMA.16816.F32 R12, R36, R76, R12 ;  /* 0x0000004c240c723c */ /* 0x000ff0000000180c */
[-C--:B---3--:R-:W-:Y:S08]  /*11e0*/  HMMA.16816.F32 R124, R8, R64.reuse, R88 ;  /* 0x00000040087c723c */ /* 0x088ff00000001858 */
[----:B------:R-:W-:Y:S01]  /*11f0*/  HMMA.16816.F32 R88, R40, R64, R20 ;  /* 0x000000402858723c */ /* 0x000fe20000001814 */
[----:B------:R-:W3:Y:S07]  /*1200*/  LDSM.16.M88.4 R20, [R224+0x4000] ;  /* 0x00400000e014783b */ /* 0x000eee0000000200 */
[C---:B------:R-:W-:Y:S08]  /*1210*/  HMMA.16816.F32 R136, R8.reuse, R92, R80 ;  /* 0x0000005c0888723c */ /* 0x040ff00000001850 */
[C---:B----4-:R-:W-:Y:S08]  /*1220*/  HMMA.16816.F32 R160, R8.reuse, R100, R68 ;  /* 0x0000006408a0723c */ /* 0x050ff00000001844 */
[C---:B------:R-:W-:Y:S08]  /*1230*/  HMMA.16816.F32 R96, R8.reuse, R46, R96 ;  /* 0x0000002e0860723c */ /* 0x040ff00000001860 */
[C---:B------:R-:W-:Y:S08]  /*1240*/  HMMA.16816.F32 R132, R8.reuse, R66, R84 ;  /* 0x000000420884723c */ /* 0x040ff00000001854 */
[C---:B------:R-:W-:Y:S08]  /*1250*/  HMMA.16816.F32 R148, R8.reuse, R94, R72 ;  /* 0x0000005e0894723c */ /* 0x040ff00000001848 */
[----:B------:R-:W-:Y:S08]  /*1260*/  HMMA.16816.F32 R164, R8, R102, R60 ;  /* 0x0000006608a4723c */ /* 0x000ff0000000183c */
[----:B-1----:R-:W-:Y:S01]  /*1270*/  HMMA.16816.F32 R8, R32, R76, R16 ;  /* 0x0000004c2008723c */ /* 0x002fe20000001810 */
[----:B------:R-:W1:Y:S07]  /*1280*/  LDSM.16.M88.4 R16, [R224+0x5000] ;  /* 0x00500000e010783b */ /* 0x000e6e0000000200 */
[----:B--2---:R-:W-:Y:S01]  /*1290*/  HMMA.16816.F32 R60, R28, R56, R12 ;  /* 0x000000381c3c723c */ /* 0x004fe2000000180c */
[----:B------:R-:W2:Y:S07]  /*12a0*/  LDSM.16.M88.4 R12, [R225+0x4000] ;  /* 0x00400000e10c783b */ /* 0x000eae0000000200 */
[----:B------:R-:W-:Y:S08]  /*12b0*/  HMMA.16816.F32 R68, R40, R46, R104 ;  /* 0x0000002e2844723c */ /* 0x000ff00000001868 */
[----:B-----5:R-:W-:Y:S01]  /*12c0*/  HMMA.16816.F32 R44, R24, R56, R8 ;  /* 0x00000038182c723c */ /* 0x020fe20000001808 */
[----:B------:R-:W-:Y:S07]  /*12d0*/  LDSM.16.M88.4 R8, [R225+0x5000] ;  /* 0x00500000e108783b */ /* 0x000fee0000000200 */
[----:B---3--:R-:W-:Y:S01]  /*12e0*/  HMMA.16816.F32 R72, R20, R48, R60 ;  /* 0x000000301448723c */ /* 0x008fe2000000183c */
[----:B------:R-:W3:Y:S07]  /*12f0*/  LDSM.16.M88.4 R60, [R3+0x7400] ;  /* 0x00740000033c783b */ /* 0x000eee0000000200 */
[-C--:B------:R-:W-:Y:S08]  /*1300*/  HMMA.16816.F32 R68, R36, R78.reuse, R68 ;  /* 0x0000004e2444723c */ /* 0x080ff00000001844 */
[----:B------:R-:W-:Y:S08]  /*1310*/  HMMA.16816.F32 R76, R32, R78, R96 ;  /* 0x0000004e204c723c */ /* 0x000ff00000001860 */
[----:B------:R-:W-:Y:S01]  /*1320*/  HMMA.16816.F32 R104, R40, R66, R116 ;  /* 0x000000422868723c */ /* 0x000fe20000001874 */
[----:B------:R-:W4:Y:S07]  /*1330*/  LDSM.16.M88.4 R64, [R222+0x1400] ;  /* 0x00140000de40783b */ /* 0x000f2e0000000200 */
[----:B-1----:R-:W-:Y:S08]  /*1340*/  HMMA.16816.F32 R44, R16, R48, R44 ;  /* 0x00000030102c723c */ /* 0x002ff0000000182c */
[----:B------:R-:W-:Y:S08]  /*1350*/  HMMA.16816.F32 R68, R28, R58, R68 ;  /* 0x0000003a1c44723c */ /* 0x000ff00000001844 */
[----:B--2---:R-:W-:Y:S08]  /*1360*/  HMMA.16816.F32 R80, R12, R52, R72 ;  /* 0x000000340c50723c */ /* 0x004ff00000001848 */
[----:B------:R-:W-:Y:S08]  /*1370*/  HMMA.16816.F32 R76, R24, R58, R76 ;  /* 0x0000003a184c723c */ /* 0x000ff0000000184c */
[----:B---3--:R-:W-:Y:S08]  /*1380*/  HMMA.16816.F32 R72, R36, R60, R88 ;  /* 0x0000003c2448723c */ /* 0x008ff00000001858 */
[----:B------:R-:W-:Y:S01]  /*1390*/  HMMA.16816.F32 R108, R40, R92, R108 ;  /* 0x0000005c286c723c */ /* 0x000fe2000000186c */
[----:B------:R-:W-:-:S07]  /*13a0*/  FMUL.FTZ R0, R80, c[0x0][0x2ec] ;  /* 0x0000bb0050007a20 */ /* 0x000fce0000410000 */
[C---:B------:R-:W-:Y:S01]  /*13b0*/  HMMA.16816.F32 R140, R40.reuse, R100, R112 ;  /* 0x00000064288c723c */ /* 0x040fe20000001870 */
[----:B------:R1:W2:Y:S07]  /*13c0*/  MUFU.TANH R114, R0 ;  /* 0x0000000000727308 */ /* 0x0002ae0000002400 */
[C---:B------:R-:W-:Y:S08]  /*13d0*/  HMMA.16816.F32 R128, R40.reuse, R94, R128 ;  /* 0x0000005e2880723c */ /* 0x040ff00000001880 */
[----:B------:R-:W-:Y:S01]  /*13e0*/  HMMA.16816.F32 R120, R40, R102, R120 ;  /* 0x000000662878723c */ /* 0x000fe20000001878 */
[----:B-1----:R-:W-:-:S04]  /*13f0*/  FMUL.FTZ R0, R81, c[0x0][0x2ec] ;  /* 0x0000bb0051007a20 */ /* 0x002fc80000410000 */
[----:B------:R1:W3:Y:S03]  /*1400*/  MUFU.TANH R103, R0 ;  /* 0x0000000000677308 */ /* 0x0002e60000002400 */
[----:B------:R-:W-:Y:S01]  /*1410*/  HMMA.16816.F32 R84, R8, R52, R44 ;  /* 0x000000340854723c */ /* 0x000fe2000000182c */
[----:B------:R-:W5:Y:S07]  /*1420*/  LDSM.16.M88.4 R44, [R3+0x8400] ;  /* 0x00840000032c783b */ /* 0x000f6e0000000200 */
[----:B------:R-:W-:Y:S01]  /*1430*/  HMMA.16816.F32 R40, R32, R60, R124 ;  /* 0x0000003c2028723c */ /* 0x000fe2000000187c */
[----:B-1----:R-:W-:-:S07]  /*1440*/  FMUL.FTZ R0, R82, c[0x0][0x2ec] ;  /* 0x0000bb0052007a20 */ /* 0x002fce0000410000 */
[-C--:B------:R-:W-:Y:S01]  /*1450*/  HMMA.16816.F32 R56, R20, R50.reuse, R68 ;  /* 0x000000321438723c */ /* 0x080fe20000001844 */
[----:B------:R1:W1:Y:S07]  /*1460*/  MUFU.TANH R115, R0 ;  /* 0x0000000000737308 */ /* 0x00026e0000002400 */
[----:B------:R-:W-:Y:S08]  /*1470*/  HMMA.16816.F32 R68, R16, R50, R76 ;  /* 0x000000321044723c */ /* 0x000ff0000000184c */
[----:B----4-:R-:W-:Y:S01]  /*1480*/  HMMA.16816.F32 R72, R28, R64, R72 ;  /* 0x000000401c48723c */ /* 0x010fe20000001848 */
[----:B-1----:R-:W-:-:S04]  /*1490*/  FMUL.FTZ R0, R83, c[0x0][0x2ec] ;  /* 0x0000bb0053007a20 */ /* 0x002fc80000410000 */
[----:B------:R1:W4:Y:S03]  /*14a0*/  MUFU.TANH R126, R0 ;  /* 0x00000000007e7308 */ /* 0x0003260000002400 */
[----:B------:R-:W-:Y:S01]  /*14b0*/  HMMA.16816.F32 R48, R24, R64, R40 ;  /* 0x000000401830723c */ /* 0x000fe20000001828 */
[----:B------:R-:W2:Y:S07]  /*14c0*/  LDSM.16.M88.4 R40, [R222+0x2400] ;  /* 0x00240000de28783b */ /* 0x000eae0000000200 */
[----:B------:R-:W-:Y:S01]  /*14d0*/  HMMA.16816.F32 R76, R12, R54, R56 ;  /* 0x000000360c4c723c */ /* 0x000fe20000001838 */
[----:B------:R-:W2:Y:S01]  /*14e0*/  LDSM.16.M88.4 R56, [R3+0x7800] ;  /* 0x007800000338783b */ /* 0x000ea20000000200 */
[----:B-1----:R-:W-:-:S06]  /*14f0*/  FMUL.FTZ R0, R84, c[0x0][0x2ec] ;  /* 0x0000bb0054007a20 */ /* 0x002fcc0000410000 */
[----:B------:R-:W-:Y:S01]  /*1500*/  HMMA.16816.F32 R88, R8, R54, R68 ;  /* 0x000000360858723c */ /* 0x000fe20000001844 */
[----:B------:R1:W1:Y:S07]  /*1510*/  MUFU.TANH R99, R0 ;  /* 0x0000000000637308 */ /* 0x00026e0000002400 */
[----:B------:R-:W-:Y:S08]  /*1520*/  HMMA.16816.F32 R52, R36, R62, R104 ;  /* 0x0000003e2434723c */ /* 0x000ff00000001868 */
[----:B-----5:R-:W-:Y:S01]  /*1530*/  HMMA.16816.F32 R68, R20, R44, R72 ;  /* 0x0000002c1444723c */ /* 0x020fe20000001848 */
[----:B-1----:R-:W-:-:S04]  /*1540*/  FMUL.FTZ R0, R85, c[0x0][0x2ec] ;  /* 0x0000bb0055007a20 */ /* 0x002fc80000410000 */
[----:B------:R1:W1:Y:S03]  /*1550*/  MUFU.TANH R98, R0 ;  /* 0x0000000000627308 */ /* 0x0002660000002400 */
[----:B------:R-:W-:Y:S08]  /*1560*/  HMMA.16816.F32 R72, R32, R62, R132 ;  /* 0x0000003e2048723c */ /* 0x000ff00000001884 */
[----:B------:R-:W-:Y:S01]  /*1570*/  HMMA.16816.F32 R60, R28, R66, R52 ;  /* 0x000000421c3c723c */ /* 0x000fe20000001834 */
[----:B------:R-:W5:Y:S01]  /*1580*/  LDSM.16.M88.4 R52, [R222+0x1800] ;  /* 0x00180000de34783b */ /* 0x000f620000000200 */
[----:B-1----:R-:W-:-:S06]  /*1590*/  FMUL.FTZ R0, R86, c[0x0][0x2ec] ;  /* 0x0000bb0056007a20 */ /* 0x002fcc0000410000 */
[----:B------:R-:W-:Y:S01]  /*15a0*/  HMMA.16816.F32 R48, R16, R44, R48 ;  /* 0x0000002c1030723c */ /* 0x000fe20000001830 */
[----:B------:R1:W1:Y:S02]  /*15b0*/  MUFU.TANH R97, R0 ;  /* 0x0000000000617308 */ /* 0x0002640000002400 */
[----:B-1----:R-:W-:-:S06]  /*15c0*/  FMUL.FTZ R0, R87, c[0x0][0x2ec] ;  /* 0x0000bb0057007a20 */ /* 0x002fcc0000410000 */
[----:B------:R1:W1:Y:S11]  /*15d0*/  MUFU.TANH R96, R0 ;  /* 0x0000000000607308 */ /* 0x0002760000002400 */
[----:B------:R-:W-:Y:S04]  /*15e0*/  @!UPT UIADD3 URZ, URZ, URZ, URZ ;  /* 0x0000003f3f3ff290 */ /* 0x000fe8000fffe03f */
[----:B--2---:R-:W-:Y:S08]  /*15f0*/  HMMA.16816.F32 R80, R8, R40, R48 ;  /* 0x000000280850723c */ /* 0x004ff00000001830 */
[----:B------:R-:W-:Y:S01]  /*1600*/  HMMA.16816.F32 R48, R32, R56, R136 ;  /* 0x000000382030723c */ /* 0x000fe20000001888 */
[----:B-1----:R-:W-:-:S04]  /*1610*/  FMUL.FTZ R0, R76, c[0x0][0x2ec] ;  /* 0x0000bb004c007a20 */ /* 0x002fc80000410000 */
[----:B------:R1:W2:Y:S02]  /*1620*/  MUFU.TANH R113, R0 ;  /* 0x0000000000717308 */ /* 0x0002a40000002400 */
[----:B-1----:R-:W-:-:S06]  /*1630*/  FMUL.FTZ R0, R77, c[0x0][0x2ec] ;  /* 0x0000bb004d007a20 */ /* 0x002fcc0000410000 */
[----:B------:R1:W1:Y:S02]  /*1640*/  MUFU.TANH R112, R0 ;  /* 0x0000000000707308 */ /* 0x0002640000002400 */
[----:B-1----:R-:W-:-:S06]  /*1650*/  FMUL.FTZ R0, R78, c[0x0][0x2ec] ;  /* 0x0000bb004e007a20 */ /* 0x002fcc0000410000 */
[----:B------:R1:W1:Y:S02]  /*1660*/  MUFU.TANH R125, R0 ;  /* 0x00000000007d7308 */ /* 0x0002640000002400 */
[----:B-1----:R-:W-:Y:S02]  /*1670*/  FMUL.FTZ R0, R79, c[0x0][0x2ec] ;  /* 0x0000bb004f007a20 */ /* 0x002fe40000410000 */
[----:B------:R-:W-:Y:S04]  /*1680*/  HMMA.16816.F32 R76, R12, R40, R68 ;  /* 0x000000280c4c723c */ /* 0x000fe80000001844 */
[----:B------:R1:W1:Y:S04]  /*1690*/  MUFU.TANH R124, R0 ;  /* 0x00000000007c7308 */ /* 0x0002680000002400 */
[----:B------:R-:W-:Y:S08]  /*16a0*/  HMMA.16816.F32 R68, R24, R66, R72 ;  /* 0x000000421844723c */ /* 0x000ff00000001848 */
[----:B------:R-:W-:Y:S01]  /*16b0*/  HMMA.16816.F32 R72, R36, R56, R108 ;  /* 0x000000382448723c */ /* 0x000fe2000000186c */
[----:B-1----:R-:W-:-:S04]  /*16c0*/  FMUL.FTZ R0, R88, c[0x0][0x2ec] ;  /* 0x0000bb0058007a20 */ /* 0x002fc80000410000 */
[----:B------:R1:W1:Y:S03]  /*16d0*/  MUFU.TANH R94, R0 ;  /* 0x00000000005e7308 */ /* 0x0002660000002400 */
[-C--:B------:R-:W-:Y:S01]  /*16e0*/  HMMA.16816.F32 R64, R20, R46.reuse, R60 ;  /* 0x0000002e1440723c */ /* 0x080fe2000000183c */
[----:B------:R-:W2:Y:S07]  /*16f0*/  LDSM.16.M88.4 R60, [R3+0x8800] ;  /* 0x00880000033c783b */ /* 0x000eae0000000200 */
[----:B------:R-:W-:Y:S01]  /*1700*/  HMMA.16816.F32 R68, R16, R46, R68 ;  /* 0x0000002e1044723c */ /* 0x000fe20000001844 */
[----:B-1----:R-:W-:-:S07]  /*1710*/  FMUL.FTZ R0, R89, c[0x0][0x2ec] ;  /* 0x0000bb0059007a20 */ /* 0x002fce0000410000 */
[-C--:B-----5:R-:W-:Y:S01]  /*1720*/  HMMA.16816.F32 R72, R28, R52.reuse, R72 ;  /* 0x000000341c48723c */ /* 0x0a0fe20000001848 */
[----:B------:R1:W1:Y:S07]  /*1730*/  MUFU.TANH R92, R0 ;  /* 0x00000000005c7308 */ /* 0x00026e0000002400 */
[----:B------:R-:W-:Y:S01]  /*1740*/  HMMA.16816.F32 R44, R24, R52, R48 ;  /* 0x00000034182c723c */ /* 0x000fe20000001830 */
[----:B------:R-:W5:Y:S01]  /*1750*/  LDSM.16.M88.4 R48, [R222+0x2800] ;  /* 0x00280000de30783b */ /* 0x000f620000000200 */
[----:B-1----:R-:W-:-:S04]  /*1760*/  FMUL.FTZ R0, R90, c[0x0][0x2ec] ;  /* 0x0000bb005a007a20 */ /* 0x002fc80000410000 */
[----:B------:R1:W1:Y:S11]  /*1770*/  MUFU.TANH R93, R0 ;  /* 0x00000000005d7308 */ /* 0x0002760000002400 */
[----:B------:R-:W-:Y:S07]  /*1780*/  @!UPT UIADD3 URZ, URZ, URZ, URZ ;  /* 0x0000003f3f3ff290 */ /* 0x000fee000fffe03f */
[----:B--2---:R-:W-:Y:S01]  /*1790*/  HMMA.16816.F32 R44, R16, R60, R44 ;  /* 0x0000003c102c723c */ /* 0x004fe2000000182c */
[----:B-1----:R-:W-:-:S07]  /*17a0*/  FMUL.FTZ R0, R91, c[0x0][0x2ec] ;  /* 0x0000bb005b007a20 */ /* 0x002fce0000410000 */
[----:B------:R-:W-:Y:S01]  /*17b0*/  HMMA.16816.F32 R88, R8, R42, R68 ;  /* 0x0000002a0858723c */ /* 0x000fe20000001844 */
[----:B------:R1:W2:Y:S07]  /*17c0*/  MUFU.TANH R95, R0 ;  /* 0x00000000005f7308 */ /* 0x0002ae0000002400 */
[----:B------:R-:W-:Y:S08]  /*17d0*/  HMMA.16816.F32 R68, R20, R60, R72 ;  /* 0x0000003c1444723c */ /* 0x000ff00000001848 */
[----:B------:R-:W-:Y:S01]  /*17e0*/  HMMA.16816.F32 R72, R32, R58, R148 ;  /* 0x0000003a2048723c */ /* 0x000fe20000001894 */
[----:B-1----:R-:W-:-:S04]  /*17f0*/  FMUL.FTZ R0, R76, c[0x0][0x2ec] ;  /* 0x0000bb004c007a20 */ /* 0x002fc80000410000 */
[----:B------:R1:W1:Y:S03]  /*1800*/  MUFU.TANH R154, R0 ;  /* 0x00000000009a7308 */ /* 0x0002660000002400 */
[----:B-----5:R-:W-:Y:S01]  /*1810*/  HMMA.16816.F32 R84, R8, R48, R44 ;  /* 0x000000300854723c */ /* 0x020fe2000000182c */
[----:B------:R-:W-:Y:S01]  /*1820*/  LDSM.16.M88.4 R44, [R3+0x8c00] ;  /* 0x008c0000032c783b */ /* 0x000fe20000000200 */
[----:B-1----:R-:W-:-:S04]  /*1830*/  FMUL.FTZ R0, R77, c[0x0][0x2ec] ;  /* 0x0000bb004d007a20 */ /* 0x002fc80000410000 */
[----:B------:R1:W1:Y:S02]  /*1840*/  MUFU.TANH R155, R0 ;  /* 0x00000000009b7308 */ /* 0x0002640000002400 */
[----:B-1----:R-:W-:-:S06]  /*1850*/  FMUL.FTZ R0, R78, c[0x0][0x2ec] ;  /* 0x0000bb004e007a20 */ /* 0x002fcc0000410000 */
[----:B------:R1:W1:Y:S02]  /*1860*/  MUFU.TANH R156, R0 ;  /* 0x00000000009c7308 */ /* 0x0002640000002400 */
[----:B-1----:R-:W-:Y:S02]  /*1870*/  FMUL.FTZ R0, R79, c[0x0][0x2ec] ;  /* 0x0000bb004f007a20 */ /* 0x002fe40000410000 */
[----:B------:R-:W-:Y:S01]  /*1880*/  HMMA.16816.F32 R76, R12, R42, R64 ;  /* 0x0000002a0c4c723c */ /* 0x000fe20000001840 */
[----:B------:R-:W1:Y:S03]  /*1890*/  LDSM.16.M88.4 R40, [R3+0x7c00] ;  /* 0x007c00000328783b */ /* 0x000e660000000200 */
[----:B------:R5:W1:Y:S04]  /*18a0*/  MUFU.TANH R174, R0 ;  /* 0x0000000000ae7308 */ /* 0x000a680000002400 */
[----:B------:R-:W-:Y:S01]  /*18b0*/  HMMA.16816.F32 R64, R36, R58, R128 ;  /* 0x0000003a2440723c */ /* 0x000fe20000001880 */
[----:B------:R-:W1:Y:S01]  /*18c0*/  LDSM.16.M88.4 R56, [R222+0x1c00] ;  /* 0x001c0000de38783b */ /* 0x000e620000000200 */
[----:B-----5:R-:W-:-:S04]  /*18d0*/  FMUL.FTZ R0, R80, c[0x0][0x2ec] ;  /* 0x0000bb0050007a20 */ /* 0x020fc80000410000 */
[----:B------:R5:W1:Y:S11]  /*18e0*/  MUFU.TANH R107, R0 ;  /* 0x00000000006b7308 */ /* 0x000a760000002400 */
[----:B------:R-:W-:Y:S07]  /*18f0*/  @!UPT UIADD3 URZ, URZ, URZ, URZ ;  /* 0x0000003f3f3ff290 */ /* 0x000fee000fffe03f */
[----:B------:R-:W-:Y:S01]  /*1900*/  HMMA.16816.F32 R64, R28, R54, R64 ;  /* 0x000000361c40723c */ /* 0x000fe20000001840 */
[----:B-----5:R-:W-:-:S04]  /*1910*/  FMUL.FTZ R0, R81, c[0x0][0x2ec] ;  /* 0x0000bb0051007a20 */ /* 0x020fc80000410000 */
[----:B------:R5:W1:Y:S11]  /*1920*/  MUFU.TANH R106, R0 ;  /* 0x00000000006a7308 */ /* 0x000a760000002400 */
[----:B------:R-:W-:Y:S08]  /*1930*/  @!UPT UIADD3 URZ, URZ, URZ, URZ ;  /* 0x0000003f3f3ff290 */ /* 0x000ff0000fffe03f */
[----:B------:R-:W-:Y:S01]  /*1940*/  HMMA.16816.F32 R64, R20, R62, R64 ;  /* 0x0000003e1440723c */ /* 0x000fe20000001840 */
[----:B-----5:R-:W-:-:S04]  /*1950*/  FMUL.FTZ R0, R82, c[0x0][0x2ec] ;  /* 0x0000bb0052007a20 */ /* 0x020fc80000410000 */
[----:B------:R5:W1:Y:S02]  /*1960*/  MUFU.TANH R137, R0 ;  /* 0x0000000000897308 */ /* 0x000a640000002400 */
[----:B-----5:R-:W-:Y:S02]  /*1970*/  FMUL.FTZ R0, R83, c[0x0][0x2ec] ;  /* 0x0000bb0053007a20 */ /* 0x020fe40000410000 */
[C---:B-1----:R-:W-:Y:S04]  /*1980*/  HMMA.16816.F32 R80, R32.reuse, R40, R160 ;  /* 0x000000282050723c */ /* 0x042fe800000018a0 */
[----:B------:R1:W1:Y:S04]  /*1990*/  MUFU.TANH R136, R0 ;  /* 0x0000000000887308 */ /* 0x0002680000002400 */
[----:B------:R-:W-:Y:S01]  /*19a0*/  HMMA.16816.F32 R32, R32, R42, R164 ;  /* 0x0000002a2020723c */ /* 0x000fe200000018a4 */
[----:B-1----:R-:W-:-:S04]  /*19b0*/  FMUL.FTZ R0, R76, c[0x0][0x2ec] ;  /* 0x0000bb004c007a20 */ /* 0x002fc80000410000 */
[----:B------:R1:W1:Y:S02]  /*19c0*/  MUFU.TANH R138, R0 ;  /* 0x00000000008a7308 */ /* 0x0002640000002400 */
        /* <DEDUP_REMOVED lines=11> */
[----:B------:R-:W-:Y:S08]  /*1a80*/  HMMA.16816.F32 R72, R12, R50, R64 ;  /* 0x000000320c48723c */ /* 0x000ff00000001840 */
[----:B------:R-:W-:Y:S01]  /*1a90*/  HMMA.16816.F32 R68, R16, R62, R68 ;  /* 0x0000003e1044723c */ /* 0x000fe20000001844 */
[----:B-1----:R-:W-:-:S07]  /*1aa0*/  FMUL.FTZ R0, R89, c[0x0][0x2ec] ;  /* 0x0000bb0059007a20 */ /* 0x002fce0000410000 */
[----:B------:R-:W-:Y:S01]  /*1ab0*/  HMMA.16816.F32 R52, R28, R56, R52 ;  /* 0x000000381c34723c */ /* 0x000fe20000001834 */
[----:B------:R1:W1:Y:S07]  /*1ac0*/  MUFU.TANH R100, R0 ;  /* 0x0000000000647308 */ /* 0x00026e0000002400 */
[----:B------:R-:W-:Y:S01]  /*1ad0*/  HMMA.16816.F32 R60, R36, R42, R120 ;  /* 0x0000002a243c723c */ /* 0x000fe20000001878 */
[----:B------:R-:W5:Y:S01]  /*1ae0*/  LDSM.16.M88.4 R36, [R222+0x2c00] ;  /* 0x002c0000de24783b */ /* 0x000f620000000200 */
[----:B------:R-:W-:Y:S01]  /*1af0*/  FMUL.FTZ R73, R73, c[0x0][0x2ec] ;  /* 0x0000bb0049497a20 */ /* 0x000fe20000410000 */
[----:B------:R-:W-:-:S04]  /*1b00*/  DEPBAR.LE SB0, 0x0 ;  /* 0x000080000000791a */ /* 0x000fc80000000000 */
[----:B------:R-:W-:Y:S01]  /*1b10*/  FMUL.FTZ R74, R74, c[0x0][0x2ec] ;  /* 0x0000bb004a4a7a20 */ /* 0x000fe20000410000 */
[----:B------:R-:W-:Y:S01]  /*1b20*/  HMMA.16816.F32 R64, R24, R56, R80 ;  /* 0x000000381840723c */ /* 0x000fe20000001850 */
[----:B------:R-:W-:Y:S01]  /*1b30*/  FMUL.FTZ R75, R75, c[0x0][0x2ec] ;  /* 0x0000bb004b4b7a20 */ /* 0x000fe20000410000 */
[----:B------:R-:W2:Y:S01]  /*1b40*/  MUFU.TANH R182, R73 ;  /* 0x0000004900b67308 */ /* 0x000ea20000002400 */
[----:B-1----:R-:W-:-:S05]  /*1b50*/  FMUL.FTZ R0, R90, c[0x0][0x2ec] ;  /* 0x0000bb005a007a20 */ /* 0x002fca0000410000 */
[----:B------:R-:W-:Y:S02]  /*1b60*/  HMMA.16816.F32 R52, R20, R44, R52 ;  /* 0x0000002c1434723c */ /* 0x000fe40000001834 */
[----:B------:R1:W1:Y:S06]  /*1b70*/  MUFU.TANH R48, R0 ;  /* 0x0000000000307308 */ /* 0x00026c0000002400 */
[----:B------:R-:W-:Y:S02]  /*1b80*/  HMMA.16816.F32 R28, R28, R58, R60 ;  /* 0x0000003a1c1c723c */ /* 0x000fe4000000183c */
[----:B------:R-:W2:Y:S06]  /*1b90*/  MUFU.TANH R186, R74 ;  /* 0x0000004a00ba7308 */ /* 0x000eac0000002400 */
[----:B------:R-:W-:Y:S01]  /*1ba0*/  HMMA.16816.F32 R40, R16, R44, R64 ;  /* 0x0000002c1028723c */ /* 0x000fe20000001840 */
[----:B-1----:R-:W-:Y:S01]  /*1bb0*/  FMUL.FTZ R0, R91, c[0x0][0x2ec] ;  /* 0x0000bb005b007a20 */ /* 0x002fe20000410000 */
[----:B------:R-:W1:Y:S06]  /*1bc0*/  MUFU.TANH R183, R75 ;  /* 0x0000004b00b77308 */ /* 0x000e6c0000002400 */
[----:B------:R-:W-:Y:S02]  /*1bd0*/  HMMA.16816.F32 R68, R8, R50, R68 ;  /* 0x000000320844723c */ /* 0x000fe40000001844 */
[----:B------:R1:W1:Y:S06]  /*1be0*/  MUFU.TANH R105, R0 ;  /* 0x0000000000697308 */ /* 0x00026c0000002400 */
[----:B------:R-:W-:Y:S08]  /*1bf0*/  HMMA.16816.F32 R24, R24, R58, R32 ;  /* 0x0000003a1818723c */ /* 0x000ff00000001820 */
[----:B-----5:R-:W-:Y:S01]  /*1c00*/  HMMA.16816.F32 R52, R12, R36, R52 ;  /* 0x000000240c34723c */ /* 0x020fe20000001834 */
[----:B-1----:R-:W-:-:S04]  /*1c10*/  FMUL.FTZ R0, R76, c[0x0][0x2ec] ;  /* 0x0000bb004c007a20 */ /* 0x002fc80000410000 */
[----:B------:R1:W1:Y:S03]  /*1c20*/  MUFU.TANH R190, R0 ;  /* 0x0000000000be7308 */ /* 0x0002660000002400 */
[----:B------:R-:W-:Y:S01]  /*1c30*/  HMMA.16816.F32 R20, R20, R46, R28 ;  /* 0x0000002e1414723c */ /* 0x000fe2000000181c */
[----:B------:R-:W-:Y:S02]  /*1c40*/  FMUL.FTZ R68, R68, c[0x0][0x2ec] ;  /* 0x0000bb0044447a20 */ /* 0x000fe40000410000 */
[----:B------:R-:W-:Y:S02]  /*1c50*/  FMUL.FTZ R69, R69, c[0x0][0x2ec] ;  /* 0x0000bb0045457a20 */ /* 0x000fe40000410000 */
[----:B------:R-:W2:Y:S03]  /*1c60*/  MUFU.TANH R168, R68 ;  /* 0x0000004400a87308 */ /* 0x000ea60000002400 */
[----:B------:R-:W-:Y:S01]  /*1c70*/  HMMA.16816.F32 R28, R8, R36, R40 ;  /* 0x00000024081c723c */ /* 0x000fe20000001828 */
[----:B-1----:R-:W-:-:S07]  /*1c80*/  FMUL.FTZ R0, R77, c[0x0][0x2ec] ;  /* 0x0000bb004d007a20 */ /* 0x002fce0000410000 */
[----:B------:R-:W-:Y:S01]  /*1c90*/  HMMA.16816.F32 R16, R16, R46, R24 ;  /* 0x0000002e1010723c */ /* 0x000fe20000001818 */
[----:B------:R-:W-:Y:S01]  /*1ca0*/  FMUL.FTZ R52, R52, c[0x0][0x2ec] ;  /* 0x0000bb0034347a20 */ /* 0x000fe20000410000 */
[----:B------:R-:W1:Y:S01]  /*1cb0*/  MUFU.TANH R169, R69 ;  /* 0x0000004500a97308 */ /* 0x000e620000002400 */
[----:B------:R-:W-:Y:S02]  /*1cc0*/  FMUL.FTZ R53, R53, c[0x0][0x2ec] ;  /* 0x0000bb0035357a20 */ /* 0x000fe40000410000 */
[----:B------:R-:W-:-:S03]  /*1cd0*/  FMUL.FTZ R54, R54, c[0x0][0x2ec] ;  /* 0x0000bb0036367a20 */ /* 0x000fc60000410000 */
[-C--:B------:R-:W-:Y:S02]  /*1ce0*/  HMMA.16816.F32 R12, R12, R38.reuse, R20 ;  /* 0x000000260c0c723c */ /* 0x080fe40000001814 */
[----:B------:R5:W1:Y:S08]  /*1cf0*/  MUFU.TANH R191, R0 ;  /* 0x0000000000bf7308 */ /* 0x000a700000002400 */
[----:B------:R-:W1:Y:S06]  /*1d00*/  MUFU.TANH R197, R52 ;  /* 0x0000003400c57308 */ /* 0x000e6c0000002400 */
[----:B------:R-:W-:Y:S01]  /*1d10*/  HMMA.16816.F32 R8, R8, R38, R16 ;  /* 0x000000260808723c */ /* 0x000fe20000001810 */
[----:B-----5:R-:W-:Y:S01]  /*1d20*/  FMUL.FTZ R0, R78, c[0x0][0x2ec] ;  /* 0x0000bb004e007a20 */ /* 0x020fe20000410000 */
[----:B------:R-:W1:Y:S06]  /*1d30*/  MUFU.TANH R195, R53 ;  /* 0x0000003500c37308 */ /* 0x000e6c0000002400 */
[----:B------:R-:W-:-:S02]  /*1d40*/  FMUL.FTZ R14, R14, c[0x0][0x2ec] ;  /* 0x0000bb000e0e7a20 */ /* 0x000fc40000410000 */
[----:B------:R-:W-:Y:S01]  /*1d50*/  FMUL.FTZ R15, R15, c[0x0][0x2ec] ;  /* 0x0000bb000f0f7a20 */ /* 0x000fe20000410000 */
[----:B------:R5:W1:Y:S01]  /*1d60*/  MUFU.TANH R194, R0 ;  /* 0x0000000000c27308 */ /* 0x000a620000002400 */
[----:B------:R-:W-:Y:S02]  /*1d70*/  FMUL.FTZ R12, R12, c[0x0][0x2ec] ;  /* 0x0000bb000c0c7a20 */ /* 0x000fe40000410000 */
[----:B------:R-:W-:-:S05]  /*1d80*/  FMUL.FTZ R13, R13, c[0x0][0x2ec] ;  /* 0x0000bb000d0d7a20 */ /* 0x000fca0000410000 */
[----:B------:R-:W1:Y:S05]  /*1d90*/  MUFU.TANH R193, R14 ;  /* 0x0000000e00c17308 */ /* 0x000e6a0000002400 */
[----:B------:R-:W-:Y:S02]  /*1da0*/  FMUL.FTZ R8, R8, c[0x0][0x2ec] ;  /* 0x0000bb0008087a20 */ /* 0x000fe40000410000 */
[----:B------:R-:W-:Y:S01]  /*1db0*/  FMUL.FTZ R9, R9, c[0x0][0x2ec] ;  /* 0x0000bb0009097a20 */ /* 0x000fe20000410000 */
[----:B------:R-:W1:Y:S01]  /*1dc0*/  MUFU.TANH R196, R15 ;  /* 0x0000000f00c47308 */ /* 0x000e620000002400 */
[----:B-----5:R-:W-:Y:S02]  /*1dd0*/  FMUL.FTZ R0, R79, c[0x0][0x2ec] ;  /* 0x0000bb004f007a20 */ /* 0x020fe40000410000 */
[----:B------:R-:W-:-:S02]  /*1de0*/  FMUL.FTZ R10, R10, c[0x0][0x2ec] ;  /* 0x0000bb000a0a7a20 */ /* 0x000fc40000410000 */
[----:B------:R-:W-:-:S03]  /*1df0*/  FMUL.FTZ R11, R11, c[0x0][0x2ec] ;  /* 0x0000bb000b0b7a20 */ /* 0x000fc60000410000 */
[----:B------:R5:W1:Y:S08]  /*1e00*/  MUFU.TANH R192, R0 ;  /* 0x0000000000c07308 */ /* 0x000a700000002400 */
[----:B------:R-:W1:Y:S01]  /*1e10*/  MUFU.TANH R199, R54 ;  /* 0x0000003600c77308 */ /* 0x000e620000002400 */
[----:B-----5:R-:W-:-:S07]  /*1e20*/  FMUL.FTZ R0, R84, c[0x0][0x2ec] ;  /* 0x0000bb0054007a20 */ /* 0x020fce0000410000 */
[----:B------:R-:W1:Y:S08]  /*1e30*/  MUFU.TANH R188, R12 ;  /* 0x0000000c00bc7308 */ /* 0x000e700000002400 */
        /* <DEDUP_REMOVED lines=11> */
[----:B------:R5:W1:Y:S02]  /*1ef0*/  MUFU.TANH R176, R0 ;  /* 0x0000000000b07308 */ /* 0x000a640000002400 */
[----:B-----5:R-:W-:-:S06]  /*1f00*/  FMUL.FTZ R0, R72, c[0x0][0x2ec] ;  /* 0x0000bb0048007a20 */ /* 0x020fcc0000410000 */
        /* <DEDUP_REMOVED lines=15> */
[----:B-----5:R-:W-:-:S04]  /*2000*/  LOP3.LUT R0, R158, 0xffffffe0, RZ, 0xc0, !PT ;  /* 0xffffffe09e007812 */ /* 0x020fc800078ec0ff */
[----:B------:R-:W-:Y:S02]  /*2010*/  IADD3 R3, -R0, R157, RZ ;  /* 0x0000009d00037210 */ /* 0x000fe40007ffe1ff */
[----:B------:R-:W-:-:S03]  /*2020*/  IADD3 R0, R145, R2, RZ ;  /* 0x0000000291007210 */ /* 0x000fc60007ffe0ff */
[----:B------:R1:W-:Y:S04]  /*2030*/  STL [R1+0x30], R3 ;  /* 0x0000300301007387 */ /* 0x0003e80000100800 */
[----:B------:R-:W-:Y:S06]  /*2040*/  BAR.SYNC.DEFER_BLOCKING 0x0 ;  /* 0x0000000000007b1d */ /* 0x000fec0000010000 */
[----:B------:R-:W-:Y:S05]  /*2050*/  @!P0 BRA `(.L_x_418) ;  /* 0x0000017000008947 */ /* 0x000fea0003800000 */
[----:B--234-:R-:W-:Y:S01]  /*2060*/  LEA.HI.SX32 R8, R227, 0xfffffffe, 0x1a ;  /* 0xfffffffee3087811 */ /* 0x01cfe200078fd2ff */
[----:B------:R-:W-:-:S02]  /*2070*/  IMAD.MOV.U32 R6, RZ, RZ, 0x5 ;  /* 0x00000005ff067424 */ /* 0x000fc400078e00ff */
[C---:B------:R-:W-:Y:S01]  /*2080*/  IMAD.SHL.U32 R7, R159.reuse, 0x20, RZ ;  /* 0x000000209f077824 */ /* 0x040fe200078e00ff */
[----:B------:R-:W-:Y:S01]  /*2090*/  SHF.R.S32.HI R2, RZ, 0x1f, R8 ;  /* 0x0000001fff027819 */ /* 0x000fe20000011408 */
[----:B-1----:R-:W-:Y:S01]  /*20a0*/  IMAD R3, R202, R8, RZ ;  /* 0x00000008ca037224 */ /* 0x002fe200078e02ff */
[----:B------:R-:W-:Y:S01]  /*20b0*/  SHF.L.U64.HI R5, R159, R6, c[0x0][0x19c] ;  /* 0x000067009f057619 */ /* 0x000fe20000010206 */
        /* <DEDUP_REMOVED lines=17> */
.L_x_418:
[----:B-1234-:R-:W-:Y:S02]  /*21d0*/  FMNMX.FTZ R2, R99, R98, !PT ;  /* 0x0000006263027209 */ /* 0x01efe40007810000 */
[----:B------:R-:W-:-:S02]  /*21e0*/  FMNMX.FTZ R5, R114, R103, !PT ;  /* 0x0000006772057209 */ /* 0x000fc40007810000 */
[----:B------:R-:W-:Y:S02]  /*21f0*/  FMNMX.FTZ R2, R94, R2, !PT ;  /* 0x000000025e027209 */ /* 0x000fe40007810000 */
[----:B------:R-:W-:Y:S02]  /*2200*/  FMNMX.FTZ R5, R113, R5, !PT ;  /* 0x0000000571057209 */ /* 0x000fe40007810000 */
        /* <DEDUP_REMOVED lines=105> */
[----:B------:R-:W-:-:S05]  /*28a0*/  FSEL R0, R0, RZ, P1 ;  /* 0x000000ff00007208 */ /* 0x000fca0000800000 */
[--C-:B------:R-:W-:Y:S02]  /*28b0*/  FFMA.FTZ R4, R114, c[0x0][0x23c], -R0.reuse ;  /* 0x00008f0072047a23 */ /* 0x100fe40000010800 */
[--C-:B------:R-:W-:Y:S02]  /*28c0*/  FFMA.FTZ R9, R113, c[0x0][0x23c], -R0.reuse ;  /* 0x00008f0071097a23 */ /* 0x100fe40000010800 */
[----:B------:R2:W-:Y:S08]  /*28d0*/  MUFU.EX2 R237, R4 ;  /* 0x0000000400ed7308 */ /* 0x0005f00000000800 */
[----:B------:R-:W-:Y:S01]  /*28e0*/  MUFU.EX2 R238, R9 ;  /* 0x0000000900ee7308 */ /* 0x000fe20000000800 */
[----:B--2---:R-:W-:Y:S01]  /*28f0*/  FFMA.FTZ R4, R103, c[0x0][0x23c], -R0 ;  /* 0x00008f0067047a23 */ /* 0x004fe20000010800 */
[----:B-1----:R-:W-:-:S02]  /*2900*/  FMNMX.FTZ R103, R5, R6, !PT ;  /* 0x0000000605677209 */ /* 0x002fc40007810000 */
[----:B------:R-:W-:-:S04]  /*2910*/  F2FP.PACK_AB R6, R246, R245 ;  /* 0x000000f5f606723e */ /* 0x000fc800000000ff */
[----:B------:R1:W-:Y:S01]  /*2920*/  MUFU.EX2 R232, R4 ;  /* 0x0000000400e87308 */ /* 0x0003e20000000800 */
[C---:B------:R-:W-:Y:S01]  /*2930*/  FSETP.NEU.FTZ.AND P1, PT, R103.reuse, -INF , PT ;  /* 0xff8000006700780b */ /* 0x040fe20003f3d000 */
[----:B------:R-:W-:Y:S01]  /*2940*/  FMUL.FTZ R8, R103, c[0x0][0x23c] ;  /* 0x00008f0067087a20 */ /* 0x000fe20000410000 */
[----:B------:R-:W-:-:S04]  /*2950*/  F2FP.PACK_AB R5, R241, R243 ;  /* 0x000000f3f105723e */ /* 0x000fc800000000ff */
[----:B------:R-:W-:Y:S01]  /*2960*/  FSEL R13, R8, RZ, P1 ;  /* 0x000000ff080d7208 */ /* 0x000fe20000800000 */
[----:B------:R-:W-:-:S04]  /*2970*/  FFMA.FTZ R8, R112, c[0x0][0x23c], -R0 ;  /* 0x00008f0070087a23 */ /* 0x000fc80000010800 */
[----:B------:R2:W3:Y:S01]  /*2980*/  MUFU.EX2 R239, R8 ;  /* 0x0000000800ef7308 */ /* 0x0004e20000000800 */
[----:B-1----:R-:W-:-:S07]  /*2990*/  F2FP.PACK_AB R4, R244, R247 ;  /* 0x000000f7f404723e */ /* 0x002fce00000000ff */
[----:B------:R-:W-:Y:S01]  /*29a0*/  HMMA.16816.F32 R120, R4, R24, RZ ;  /* 0x000000180478723c */ /* 0x000fe200000018ff */
[----:B--2---:R-:W-:Y:S01]  /*29b0*/  FFMA.FTZ R8, R115, c[0x0][0x23c], -R13 ;  /* 0x00008f0073087a23 */ /* 0x004fe2000001080d */
[----:B---3--:R-:W-:-:S06]  /*29c0*/  F2FP.PACK_AB R10, R239, R238 ;  /* 0x000000eeef0a723e */ /* 0x008fcc00000000ff */
        /* <DEDUP_REMOVED lines=20> */
[----:B------:R-:W-:Y:S07]  /*2b10*/  HMMA.16816.F32 R64, R4, R38, RZ ;  /* 0x000000260440723c */ /* 0x000fee00000018ff */
[--C-:B------:R-:W-:Y:S01]  /*2b20*/  FFMA.FTZ R4, R107, c[0x0][0x23c], -R12.reuse ;  /* 0x00008f006b047a23 */ /* 0x100fe2000001080c */
[C---:B------:R-:W-:Y:S03]  /*2b30*/  HMMA.16816.F32 R68, R8.reuse, R24, RZ ;  /* 0x000000180844723c */ /* 0x040fe600000018ff */
[----:B------:R1:W-:Y:S05]  /*2b40*/  MUFU.EX2 R230, R4 ;  /* 0x0000000400e67308 */ /* 0x0003ea0000000800 */
        /* <DEDUP_REMOVED lines=11> */
[----:B------:R2:W-:Y:S06]  /*2c00*/  MUFU.EX2 R234, R4 ;  /* 0x0000000400ea7308 */ /* 0x0005ec0000000800 */
[C---:B------:R-:W-:Y:S08]  /*2c10*/  HMMA.16816.F32 R52, R8.reuse, R28, RZ ;  /* 0x0000001c0834723c */ /* 0x040ff000000018ff */
[----:B------:R-:W-:Y:S01]  /*2c20*/  HMMA.16816.F32 R140, R8, R30, RZ ;  /* 0x0000001e088c723c */ /* 0x000fe200000018ff */
[----:B------:R-:W3:Y:S01]  /*2c30*/  LDSM.16.MT88.4 R28, [R221+0xa400] ;  /* 0x00a40000dd1c783b */ /* 0x000ee20000004200 */
[----:B--2---:R-:W-:-:S04]  /*2c40*/  FFMA.FTZ R4, R100, c[0x0][0x23c], -R12 ;  /* 0x00008f0064047a23 */ /* 0x004fc8000001080c */
[----:B------:R2:W4:Y:S02]  /*2c50*/  MUFU.EX2 R233, R4 ;  /* 0x0000000400e97308 */ /* 0x0005240000000800 */
[C---:B------:R-:W-:Y:S08]  /*2c60*/  HMMA.16816.F32 R144, R8.reuse, R34, RZ ;  /* 0x000000220890723c */ /* 0x040ff000000018ff */
[----:B------:R-:W-:Y:S01]  /*2c70*/  HMMA.16816.F32 R44, R8, R36, RZ ;  /* 0x00000024082c723c */ /* 0x000fe200000018ff */
[----:B--2---:R-:W-:-:S07]  /*2c80*/  FFMA.FTZ R4, R137, c[0x0][0x23c], -R2 ;  /* 0x00008f0089047a23 */ /* 0x004fce0000010802 */
[----:B------:R-:W-:Y:S01]  /*2c90*/  HMMA.16816.F32 R148, R8, R38, RZ ;  /* 0x000000260894723c */ /* 0x000fe200000018ff */
[----:B----4-:R-:W-:Y:S01]  /*2ca0*/  F2FP.PACK_AB R6, R233, R234 ;  /* 0x000000eae906723e */ /* 0x010fe200000000ff */
[----:B------:R-:W-:Y:S01]  /*2cb0*/  LDSM.16.MT88.4 R36, [R221+0xb800] ;  /* 0x00b80000dd24783b */ /* 0x000fe20000004200 */
[----:B------:R2:W-:Y:S02]  /*2cc0*/  MUFU.EX2 R216, R4 ;  /* 0x0000000400d87308 */ /* 0x0005e40000000800 */
[----:B--2---:R-:W-:-:S06]  /*2cd0*/  FFMA.FTZ R4, R136, c[0x0][0x23c], -R2 ;  /* 0x00008f0088047a23 */ /* 0x004fcc0000010802 */
[----:B------:R2:W4:Y:S02]  /*2ce0*/  MUFU.EX2 R219, R4 ;  /* 0x0000000400db7308 */ /* 0x0005240000000800 */
[----:B--2---:R-:W-:Y:S01]  /*2cf0*/  FFMA.FTZ R4, R48, c[0x0][0x23c], -R2 ;  /* 0x00008f0030047a23 */ /* 0x004fe20000010802 */
[----:B----4-:R-:W-:Y:S01]  /*2d00*/  F2FP.PACK_AB R5, R219, R216 ;  /* 0x000000d8db05723e */ /* 0x010fe200000000ff */
[----:B------:R-:W-:Y:S01]  /*2d10*/  HMMA.16816.F32 R48, R8, R32, RZ ;  /* 0x000000200830723c */ /* 0x000fe200000018ff */
[----:B------:R-:W2:Y:S03]  /*2d20*/  LDSM.16.MT88.4 R32, [R220+0xb400] ;  /* 0x00b40000dc20783b */ /* 0x000ea60000004200 */
[----:B------:R4:W-:Y:S03]  /*2d30*/  MUFU.EX2 R218, R4 ;  /* 0x0000000400da7308 */ /* 0x0009e60000000800 */
[----:B------:R-:W-:-:S02]  /*2d40*/  FFMA.FTZ R8, R138, c[0x0][0x23c], -R0 ;  /* 0x00008f008a087a23 */ /* 0x000fc40000010800 */
[----:B------:R-:W-:-:S03]  /*2d50*/  FADD.FTZ R9, R243, R241 ;  /* 0x000000f1f3097221 */ /* 0x000fc60000010000 */
[----:B------:R5:W-:Y:S01]  /*2d60*/  MUFU.EX2 R213, R8 ;  /* 0x0000000800d57308 */ /* 0x000be20000000800 */
[----:B------:R-:W-:Y:S02]  /*2d70*/  FADD.FTZ R9, R240, R9 ;  /* 0x00000009f0097221 */ /* 0x000fe40000010000 */
[----:B----4-:R-:W-:-:S05]  /*2d80*/  FFMA.FTZ R4, R105, c[0x0][0x23c], -R2 ;  /* 0x00008f0069047a23 */ /* 0x010fca0000010802 */
[----:B------:R4:W1:Y:S01]  /*2d90*/  MUFU.EX2 R217, R4 ;  /* 0x0000000400d97308 */ /* 0x0008620000000800 */
[----:B-----5:R-:W-:-:S07]  /*2da0*/  FFMA.FTZ R8, R139, c[0x0][0x23c], -R0 ;  /* 0x00008f008b087a23 */ /* 0x020fce0000010800 */
[----:B------:R5:W-:Y:S01]  /*2db0*/  MUFU.EX2 R212, R8 ;  /* 0x0000000800d47308 */ /* 0x000be20000000800 */
[----:B----4-:R-:W-:Y:S01]  /*2dc0*/  FFMA.FTZ R4, R154, c[0x0][0x23c], -R0 ;  /* 0x00008f009a047a23 */ /* 0x010fe20000010800 */
[----:B-1----:R-:W-:-:S06]  /*2dd0*/  F2FP.PACK_AB R7, R217, R218 ;  /* 0x000000dad907723e */ /* 0x002fcc00000000ff */
[----:B------:R1:W-:Y:S01]  /*2de0*/  MUFU.EX2 R215, R4 ;  /* 0x0000000400d77308 */ /* 0x0003e20000000800 */
[----:B-----5:R-:W-:-:S07]  /*2df0*/  FFMA.FTZ R8, R156, c[0x0][0x23c], -R13 ;  /* 0x00008f009c087a23 */ /* 0x020fce000001080d */
[----:B------:R4:W-:Y:S01]  /*2e00*/  MUFU.EX2 R210, R8 ;  /* 0x0000000800d27308 */ /* 0x0009e20000000800 */
[----:B-1----:R-:W-:-:S07]  /*2e10*/  FFMA.FTZ R4, R155, c[0x0][0x23c], -R0 ;  /* 0x00008f009b047a23 */ /* 0x002fce0000010800 */
[----:B------:R1:W5:Y:S01]  /*2e20*/  MUFU.EX2 R214, R4 ;  /* 0x0000000400d67308 */ /* 0x0003620000000800 */
[----:B----4-:R-:W-:-:S07]  /*2e30*/  FFMA.FTZ R8, R174, c[0x0][0x23c], -R13 ;  /* 0x00008f00ae087a23 */ /* 0x010fce000001080d */
[----:B------:R4:W2:Y:S01]  /*2e40*/  MUFU.EX2 R211, R8 ;  /* 0x0000000800d37308 */ /* 0x0008a20000000800 */
[----:B-1----:R-:W-:-:S07]  /*2e50*/  F2FP.PACK_AB R4, R235, R230 ;  /* 0x000000e6eb04723e */ /* 0x002fce00000000ff */
[----:B------:R-:W-:Y:S01]  /*2e60*/  HMMA.16816.F32 R160, R4, R20, R116 ;  /* 0x0000001404a0723c */ /* 0x000fe20000001874 */
[----:B----4-:R-:W-:-:S04]  /*2e70*/  FFMA.FTZ R8, R153, c[0x0][0x23c], -R13 ;  /* 0x00008f0099087a23 */ /* 0x010fc8000001080d */
[----:B------:R1:W-:Y:S03]  /*2e80*/  MUFU.EX2 R209, R8 ;  /* 0x0000000800d17308 */ /* 0x0003e60000000800 */
[C---:B---3--:R-:W-:Y:S08]  /*2e90*/  HMMA.16816.F32 R116, R4.reuse, R28, R108 ;  /* 0x0000001c0474723c */ /* 0x048ff0000000186c */
[----:B------:R-:W-:Y:S01]  /*2ea0*/  HMMA.16816.F32 R164, R4, R24, R120 ;  /* 0x0000001804a4723c */ /* 0x000fe20000001878 */
[----:B-1----:R-:W-:-:S07]  /*2eb0*/  FFMA.FTZ R8, R152, c[0x0][0x23c], -R13 ;  /* 0x00008f0098087a23 */ /* 0x002fce000001080d */
[C---:B--2---:R-:W-:Y:S01]  /*2ec0*/  HMMA.16816.F32 R108, R4.reuse, R32, R96 ;  /* 0x00000020046c723c */ /* 0x044fe20000001860 */
        /* <DEDUP_REMOVED lines=9> */
[----:B------:R1:W3:Y:S07]  /*2f60*/  MUFU.EX2 R206, R8 ;  /* 0x0000000800ce7308 */ /* 0x0002ee0000000800 */
[C---:B------:R-:W-:Y:S08]  /*2f70*/  HMMA.16816.F32 R92, R4.reuse, R30, R76 ;  /* 0x0000001e045c723c */ /* 0x040ff0000000184c */
[----:B------:R-:W-:Y:S01]  /*2f80*/  HMMA.16816.F32 R88, R4, R34, R72 ;  /* 0x000000220458723c */ /* 0x000fe20000001848 */
[----:B-1----:R-:W-:-:S04]  /*2f90*/  FFMA.FTZ R8, R168, c[0x0][0x23c], -R12 ;  /* 0x00008f00a8087a23 */ /* 0x002fc8000001080c */
[----:B------:R1:W-:Y:S03]  /*2fa0*/  MUFU.EX2 R205, R8 ;  /* 0x0000000800cd7308 */ /* 0x0003e60000000800 */
[----:B------:R-:W-:Y:S07]  /*2fb0*/  HMMA.16816.F32 R84, R4, R42, R64 ;  /* 0x0000002a0454723c */ /* 0x000fee0000001840 */
[----:B-----5:R-:W-:-:S02]  /*2fc0*/  F2FP.PACK_AB R4, R214, R215 ;  /* 0x000000d7d604723e */ /* 0x020fc400000000ff */
[----:B------:R-:W-:Y:S02]  /*2fd0*/  F2FP.PACK_AB R5, R211, R210 ;  /* 0x000000d2d305723e */ /* 0x000fe400000000ff */
[----:B------:R-:W-:Y:S02]  /*2fe0*/  F2FP.PACK_AB R6, R212, R213 ;  /* 0x000000d5d406723e */ /* 0x000fe400000000ff */
[----:B--2---:R-:W-:Y:S01]  /*2ff0*/  F2FP.PACK_AB R7, R208, R209 ;  /* 0x000000d1d007723e */ /* 0x004fe200000000ff */
[----:B-1----:R-:W-:-:S04]  /*3000*/  FFMA.FTZ R8, R169, c[0x0][0x23c], -R12 ;  /* 0x00008f00a9087a23 */ /* 0x002fc8000001080c */
[----:B------:R1:W-:Y:S02]  /*3010*/  MUFU.EX2 R204, R8 ;  /* 0x0000000800cc7308 */ /* 0x0003e40000000800 */
[C---:B------:R-:W-:Y:S08]  /*3020*/  HMMA.16816.F32 R64, R4.reuse, R32, R48 ;  /* 0x000000200440723c */ /* 0x040ff00000001830 */
[----:B------:R-:W-:Y:S01]  /*3030*/  HMMA.16816.F32 R80, R4, R24, R68 ;  /* 0x000000180450723c */ /* 0x000fe20000001844 */
[----:B-1----:R-:W-:-:S07]  /*3040*/  FFMA.FTZ R8, R177, c[0x0][0x23c], -R2 ;  /* 0x00008f00b1087a23 */ /* 0x002fce0000010802 */
[C---:B------:R-:W-:Y:S01]  /*3050*/  HMMA.16816.F32 R76, R4.reuse, R20, R60 ;  /* 0x00000014044c723c */ /* 0x040fe2000000183c */
[----:B------:R1:W-:Y:S07]  /*3060*/  MUFU.EX2 R203, R8 ;  /* 0x0000000800cb7308 */ /* 0x0003ee0000000800 */
[C---:B------:R-:W-:Y:S08]  /*3070*/  HMMA.16816.F32 R72, R4.reuse, R16, R56 ;  /* 0x000000100448723c */ /* 0x040ff00000001838 */
[----:B------:R-:W-:Y:S01]  /*3080*/  HMMA.16816.F32 R48, R4, R18, R124 ;  /* 0x000000120430723c */ /* 0x000fe2000000187c */
[----:B------:R-:W2:Y:S01]  /*3090*/  LDSM.16.MT88.4 R16, [R221+0x9800] ;  /* 0x00980000dd10783b */ /* 0x000ea20000004200 */
[----:B-1----:R-:W-:-:S03]  /*30a0*/  FFMA.FTZ R8, R176, c[0x0][0x23c], -R2 ;  /* 0x00008f00b0087a23 */ /* 0x002fc60000010802 */
[----:B------:R-:W-:Y:S01]  /*30b0*/  LDSM.16.MT88.4 R124, [R220+0x9c00] ;  /* 0x009c0000dc7c783b */ /* 0x000fe20000004200 */
[----:B------:R1:W4:Y:S02]  /*30c0*/  MUFU.EX2 R202, R8 ;  /* 0x0000000800ca7308 */ /* 0x0003240000000800 */
[C---:B------:R-:W-:Y:S08]  /*30d0*/  HMMA.16816.F32 R68, R4.reuse, R28, R52 ;  /* 0x0000001c0444723c */ /* 0x040ff00000001834 */
[----:B------:R-:W-:Y:S01]  /*30e0*/  HMMA.16816.F32 R172, R4, R40, R44 ;  /* 0x0000002804ac723c */ /* 0x000fe2000000182c */
[----:B-1----:R-:W-:-:S07]  /*30f0*/  FFMA.FTZ R8, R171, c[0x0][0x23c], -R2 ;  /* 0x00008f00ab087a23 */ /* 0x002fce0000010802 */
[C---:B------:R-:W-:Y:S01]  /*3100*/  HMMA.16816.F32 R60, R4.reuse, R26, R132 ;  /* 0x0000001a043c723c */ /* 0x040fe20000001884 */
[----:B------:R-:W1:Y:S01]  /*3110*/  LDSM.16.MT88.4 R24, [R220+0x9800] ;  /* 0x00980000dc18783b */ /* 0x000e620000004200 */
[----:B------:R5:W-:Y:S06]  /*3120*/  MUFU.EX2 R200, R8 ;  /* 0x0000000800c87308 */ /* 0x000bec0000000800 */
[C---:B------:R-:W-:Y:S01]  /*3130*/  HMMA.16816.F32 R52, R4.reuse, R22, R128 ;  /* 0x000000160434723c */ /* 0x040fe20000001880 */
[----:B------:R-:W1:Y:S07]  /*3140*/  LDSM.16.MT88.4 R20, [R220+0xa800] ;  /* 0x00a80000dc14783b */ /* 0x000e6e0000004200 */
[----:B------:R-:W-:Y:S01]  /*3150*/  HMMA.16816.F32 R44, R4, R30, R140 ;  /* 0x0000001e042c723c */ /* 0x000fe2000000188c */
[----:B------:R-:W1:Y:S01]  /*3160*/  LDSM.16.MT88.4 R28, [R221+0xa800] ;  /* 0x00a80000dd1c783b */ /* 0x000e620000004200 */
[----:B-----5:R-:W-:-:S03]  /*3170*/  FFMA.FTZ R8, R170, c[0x0][0x23c], -R2 ;  /* 0x00008f00aa087a23 */ /* 0x020fc60000010802 */
[----:B------:R-:W-:Y:S01]  /*3180*/  LDSM.16.MT88.4 R140, [R221+0x9c00] ;  /* 0x009c0000dd8c783b */ /* 0x000fe20000004200 */
[----:B------:R5:W2:Y:S02]  /*3190*/  MUFU.EX2 R201, R8 ;  /* 0x0000000800c97308 */ /* 0x000aa40000000800 */
[C---:B------:R-:W-:Y:S01]  /*31a0*/  HMMA.16816.F32 R56, R4.reuse, R34, R144 ;  /* 0x000000220438723c */ /* 0x040fe20000001890 */
[----:B------:R-:W1:Y:S07]  /*31b0*/  LDSM.16.MT88.4 R32, [R220+0xb800] ;  /* 0x00b80000dc20783b */ /* 0x000e6e0000004200 */
[----:B------:R-:W-:Y:S01]  /*31c0*/  HMMA.16816.F32 R40, R4, R42, R148 ;  /* 0x0000002a0428723c */ /* 0x000fe20000001894 */
[----:B-----5:R-:W-:-:S06]  /*31d0*/  FFMA.FTZ R8, R190, c[0x0][0x23c], -R0 ;  /* 0x00008f00be087a23 */ /* 0x020fcc0000010800 */
[----:B---3--:R-:W-:Y:S02]  /*31e0*/  F2FP.PACK_AB R4, R206, R207 ;  /* 0x000000cfce04723e */ /* 0x008fe400000000ff */
[----:B----4-:R-:W-:Y:S01]  /*31f0*/  F2FP.PACK_AB R5, R202, R203 ;  /* 0x000000cbca05723e */ /* 0x010fe200000000ff */
[----:B------:R3:W-:Y:S01]  /*3200*/  MUFU.EX2 R190, R8 ;  /* 0x0000000800be7308 */ /* 0x0007e20000000800 */
[----:B------:R-:W-:Y:S02]  /*3210*/  F2FP.PACK_AB R6, R204, R205 ;  /* 0x000000cdcc06723e */ /* 0x000fe400000000ff */
[----:B--2---:R-:W-:-:S07]  /*3220*/  F2FP.PACK_AB R7, R201, R200 ;  /* 0x000000c8c907723e */ /* 0x004fce00000000ff */
[----:B------:R-:W-:Y:S01]  /*3230*/  HMMA.16816.F32 R132, R4, R16, R160 ;  /* 0x000000100484723c */ /* 0x000fe200000018a0 */
[----:B---3--:R-:W-:-:S07]  /*3240*/  FFMA.FTZ R8, R191, c[0x0][0x23c], -R0 ;  /* 0x00008f00bf087a23 */ /* 0x008fce0000010800 */
[C---:B-1----:R-:W-:Y:S01]  /*3250*/  HMMA.16816.F32 R112, R4.reuse, R24, R164 ;  /* 0x000000180470723c */ /* 0x042fe200000018a4 */
[----:B------:R1:W2:Y:S07]  /*3260*/  MUFU.EX2 R177, R8 ;  /* 0x0000000800b17308 */ /* 0x0002ae0000000800 */
[C---:B------:R-:W-:Y:S08]  /*3270*/  HMMA.16816.F32 R160, R4.reuse, R36, R96 ;  /* 0x0000002404a0723c */ /* 0x040ff00000001860 */
[----:B------:R-:W-:Y:S01]  /*3280*/  HMMA.16816.F32 R148, R4, R20, R156 ;  /* 0x000000140494723c */ /* 0x000fe2000000189c */
[----:B------:R-:W-:Y:S01]  /*3290*/  LDSM.16.MT88.4 R156, [R220+0xac00] ;  /* 0x00ac0000dc9c783b */ /* 0x000fe20000004200 */
[----:B-1----:R-:W-:-:S04]  /*32a0*/  FFMA.FTZ R8, R185, c[0x0][0x23c], -R0 ;  /* 0x00008f00b9087a23 */ /* 0x002fc80000010800 */
[----:B------:R1:W-:Y:S02]  /*32b0*/  MUFU.EX2 R176, R8 ;  /* 0x0000000800b07308 */ /* 0x0003e40000000800 */
        /* <DEDUP_REMOVED lines=13> */
[----:B------:R1:W4:Y:S06]  /*3390*/  MUFU.EX2 R105, R8 ;  /* 0x0000000800697308 */ /* 0x00032c0000000800 */
[----:B--2---:R-:W-:Y:S02]  /*33a0*/  F2FP.PACK_AB R4, R177, R190 ;  /* 0x000000beb104723e */ /* 0x004fe400000000ff */
[----:B---3--:R-:W-:Y:S01]  /*33b0*/  F2FP.PACK_AB R6, R107, R176 ;  /* 0x000000b06b06723e */ /* 0x008fe200000000ff */
[----:B-1----:R-:W-:Y:S01]  /*33c0*/  FFMA.FTZ R8, R186, c[0x0][0x23c], -R13 ;  /* 0x00008f00ba087a23 */ /* 0x002fe2000001080d */
[----:B----4-:R-:W-:-:S03]  /*33d0*/  F2FP.PACK_AB R5, R105, R106 ;  /* 0x0000006a6905723e */ /* 0x010fc600000000ff */
[----:B------:R1:W-:Y:S02]  /*33e0*/  MUFU.EX2 R101, R8 ;  /* 0x0000000800657308 */ /* 0x0003e40000000800 */
[----:B-1----:R-:W-:-:S06]  /*33f0*/  FFMA.FTZ R8, R183, c[0x0][0x23c], -R13 ;  /* 0x00008f00b7087a23 */ /* 0x002fcc000001080d */
[----:B------:R-:W1:Y:S02]  /*3400*/  MUFU.EX2 R100, R8 ;  /* 0x0000000800647308 */ /* 0x000e640000000800 */
[----:B-1----:R-:W-:Y:S01]  /*3410*/  F2FP.PACK_AB R7, R100, R101 ;  /* 0x000000656407723e */ /* 0x002fe200000000ff */
[----:B------:R-:W-:-:S06]  /*3420*/  FFMA.FTZ R8, R179, c[0x0][0x23c], -R12 ;  /* 0x00008f00b3087a23 */ /* 0x000fcc000001080c */
[C---:B------:R-:W-:Y:S01]  /*3430*/  HMMA.16816.F32 R60, R4.reuse, R26, R60 ;  /* 0x0000001a043c723c */ /* 0x040fe2000000183c */
[----:B------:R1:W-:Y:S07]  /*3440*/  MUFU.EX2 R26, R8 ;  /* 0x00000008001a7308 */ /* 0x0003ee0000000800 */
[C---:B------:R-:W-:Y:S01]  /*3450*/  HMMA.16816.F32 R116, R4.reuse, R24, R80 ;  /* 0x000000180474723c */ /* 0x040fe20000001850 */
[----:B------:R-:W2:Y:S07]  /*3460*/  LDSM.16.MT88.4 R80, [R220+0xbc00] ;  /* 0x00bc0000dc50783b */ /* 0x000eae0000004200 */
        /* <DEDUP_REMOVED lines=18> */
[----:B------:R1:W-:Y:S01]  /*3590*/  MUFU.EX2 R22, R8 ;  /* 0x0000000800167308 */ /* 0x0003e20000000800 */
[----:B------:R-:W3:Y:S06]  /*35a0*/  LDSM.16.MT88.4 R172, [R221+0xac00] ;  /* 0x00ac0000ddac783b */ /* 0x000eec0000004200 */
[----:B------:R-:W-:Y:S01]  /*35b0*/  HMMA.16816.F32 R40, R4, R38, R40 ;  /* 0x000000260428723c */ /* 0x000fe20000001828 */
[----:B------:R-:W4:Y:S01]  /*35c0*/  LDSM.16.MT88.4 R4, [R221+0xbc00] ;  /* 0x00bc0000dd04783b */ /* 0x000f220000004200 */
[----:B-1----:R-:W-:-:S04]  /*35d0*/  FFMA.FTZ R8, R187, c[0x0][0x23c], -R2 ;  /* 0x00008f00bb087a23 */ /* 0x002fc80000010802 */
[----:B------:R1:W5:Y:S02]  /*35e0*/  MUFU.EX2 R21, R8 ;  /* 0x0000000800157308 */ /* 0x0003640000000800 */
[--C-:B-1----:R-:W-:Y:S01]  /*35f0*/  FFMA.FTZ R8, R178, c[0x0][0x23c], -R2.reuse ;  /* 0x00008f00b2087a23 */ /* 0x102fe20000010802 */
[----:B-----5:R-:W-:Y:S01]  /*3600*/  F2FP.PACK_AB R93, R21, R22 ;  /* 0x00000016155d723e */ /* 0x020fe200000000ff */
[----:B------:R-:W-:-:S04]  /*3610*/  FFMA.FTZ R2, R181, c[0x0][0x23c], -R2 ;  /* 0x00008f00b5027a23 */ /* 0x000fc80000010802 */
[----:B------:R1:W-:Y:S08]  /*3620*/  MUFU.EX2 R19, R8 ;  /* 0x0000000800137308 */ /* 0x0003f00000000800 */
[----:B------:R5:W2:Y:S01]  /*3630*/  MUFU.EX2 R20, R2 ;  /* 0x0000000200147308 */ /* 0x000aa20000000800 */
[----:B-1----:R-:W-:-:S04]  /*3640*/  FADD.FTZ R8, R247, R244 ;  /* 0x000000f4f7087221 */ /* 0x002fc80000010000 */
[----:B------:R-:W-:Y:S02]  /*3650*/  FADD.FTZ R8, R245, R8 ;  /* 0x00000008f5087221 */ /* 0x000fe40000010000 */
[----:B-----5:R-:W-:Y:S01]  /*3660*/  FFMA.FTZ R2, R197, c[0x0][0x23c], -R0 ;  /* 0x00008f00c5027a23 */ /* 0x020fe20000010800 */
[----:B--2---:R-:W-:-:S03]  /*3670*/  F2FP.PACK_AB R95, R20, R19 ;  /* 0x00000013145f723e */ /* 0x004fc600000000ff */
[----:B------:R1:W-:Y:S04]  /*3680*/  MUFU.EX2 R18, R2 ;  /* 0x0000000200127308 */ /* 0x0003e80000000800 */
        /* <DEDUP_REMOVED lines=15> */
[C---:B---3--:R-:W-:Y:S01]  /*3780*/  HMMA.16816.F32 R164, R92.reuse, R172, R164 ;  /* 0x000000ac5ca4723c */ /* 0x048fe200000018a4 */
[----:B-----5:R-:W-:Y:S02]  /*3790*/  FFMA.FTZ R0, R199, c[0x0][0x23c], -R13 ;  /* 0x00008f00c7007a23 */ /* 0x020fe4000001080d */
[----:B------:R-:W-:Y:S02]  /*37a0*/  FADD.FTZ R2, R236, R2 ;  /* 0x00000002ec027221 */ /* 0x000fe40000010000 */
[----:B------:R1:W-:Y:S03]  /*37b0*/  MUFU.EX2 R14, R0 ;  /* 0x00000000000e7308 */ /* 0x0003e60000000800 */
[----:B------:R-:W-:Y:S01]  /*37c0*/  HMMA.16816.F32 R168, R92, R174, R168 ;  /* 0x000000ae5ca8723c */ /* 0x000fe200000018a8 */
[----:B------:R-:W-:-:S04]  /*37d0*/  FADD.FTZ R2, R210, R2 ;  /* 0x00000002d2027221 */ /* 0x000fc80000010000 */
[----:B------:R-:W-:-:S03]  /*37e0*/  FADD.FTZ R2, R211, R2 ;  /* 0x00000002d3027221 */ /* 0x000fc60000010000 */
[----:B------:R-:W-:Y:S01]  /*37f0*/  HMMA.16816.F32 R72, R92, R80, R108 ;  /* 0x000000505c48723c */ /* 0x000fe2000000186c */
[----:B-1----:R-:W-:-:S07]  /*3800*/  FFMA.FTZ R0, R198, c[0x0][0x23c], -R13 ;  /* 0x00008f00c6007a23 */ /* 0x002fce000001080d */
[C---:B----4-:R-:W-:Y:S01]  /*3810*/  HMMA.16816.F32 R88, R92.reuse, R4, R160 ;  /* 0x000000045c58723c */ /* 0x050fe200000018a0 */
[----:B------:R1:W3:Y:S07]  /*3820*/  MUFU.EX2 R12, R0 ;  /* 0x00000000000c7308 */ /* 0x0002ee0000000800 */
[----:B------:R-:W-:Y:S07]  /*3830*/  HMMA.16816.F32 R92, R92, R6, R96 ;  /* 0x000000065c5c723c */ /* 0x000fee0000001860 */
[----:B--2---:R-:W-:-:S02]  /*3840*/  F2FP.PACK_AB R96, R17, R18 ;  /* 0x000000121160723e */ /* 0x004fc400000000ff */
[----:B------:R-:W-:Y:S01]  /*3850*/  F2FP.PACK_AB R98, R15, R16 ;  /* 0x000000100f62723e */ /* 0x000fe200000000ff */
[----:B-1----:R-:W-:Y:S01]  /*3860*/  FFMA.FTZ R0, R193, c[0x0][0x23c], -R13 ;  /* 0x00008f00c1007a23 */ /* 0x002fe2000001080d */
[----:B---3--:R-:W-:-:S03]  /*3870*/  F2FP.PACK_AB R97, R12, R14 ;  /* 0x0000000e0c61723e */ /* 0x008fc600000000ff */
        /* <DEDUP_REMOVED lines=65> */
[----:B------:R-:W-:Y:S01]  /*3c90*/  FADD.FTZ R0, R20, R0 ;  /* 0x0000000014007221 */ /* 0x000fe20000010000 */
[----:B------:R1:W-:Y:S01]  /*3ca0*/  STL [R1], R5 ;  /* 0x0000000501007387 */ /* 0x0003e20000100800 */
[----:B------:R-:W-:-:S03]  /*3cb0*/  FADD.FTZ R2, R23, R2 ;  /* 0x0000000217027221 */ /* 0x000fc60000010000 */
[----:B------:R1:W-:Y:S04]  /*3cc0*/  STL [R1+0x4], R4 ;  /* 0x0000040401007387 */ /* 0x0003e80000100800 */
[----:B------:R1:W-:Y:S04]  /*3cd0*/  STL [R1+0xc], R0 ;  /* 0x00000c0001007387 */ /* 0x0003e80000100800 */
[----:B------:R1:W-:Y:S01]  /*3ce0*/  STL [R1+0x8], R2 ;  /* 0x0000080201007387 */ /* 0x0003e20000100800 */
[----:B------:R-:W-:Y:S05]  /*3cf0*/  @!P0 BRA `(.L_x_419) ;  /* 0x000039e000008947 */ /* 0x000fea0003800000 */
[----:B------:R-:W-:Y:S01]  /*3d00*/  LEA.HI.SX32 R227, R227, 0xfffffffe, 0x1a ;  /* 0xfffffffee3e37811 */ /* 0x000fe200078fd2ff */
[----:B------:R-:W-:Y:S01]  /*3d10*/  IMAD.MOV.U32 R105, RZ, RZ, R103 ;  /* 0x000000ffff697224 */ /* 0x000fe200078e0067 */
[----:B------:R-:W-:Y:S01]  /*3d20*/  MOV R107, R3 ;  /* 0x00000003006b7202 */ /* 0x000fe20000000f00 */
[----:B------:R-:W-:Y:S01]  /*3d30*/  IMAD.MOV.U32 R100, RZ, RZ, R104 ;  /* 0x000000ffff647224 */ /* 0x000fe200078e0068 */
[----:B------:R-:W-:Y:S01]  /*3d40*/  MOV R106, R102 ;  /* 0x00000066006a7202 */ /* 0x000fe20000000f00 */
[----:B------:R-:W-:Y:S05]  /*3d50*/  BRA `(.L_x_420) ;  /* 0x000001e000007947 */ /* 0x000fea0003800000 */
.L_x_422:
        /* <DEDUP_REMOVED lines=30> */
.L_x_420:
[----:B------:R-:W2:Y:S01]  /*3f40*/  LDL.64 R6, [R1+0x20] ;  /* 0x0000200001067983 */ /* 0x000ea20000100a00 */
[----:B-1----:R-:W-:Y:S01]  /*3f50*/  SHF.R.S32.HI R0, RZ, 0x1f, R227 ;  /* 0x0000001fff007819 */ /* 0x002fe200000114e3 */
[----:B------:R-:W-:Y:S04]  /*3f60*/  DEPBAR.LE SB0, 0x0 ;  /* 0x000080000000791a */ /* 0x000fe80000000000 */
[----:B------:R-:W3:Y:S01]  /*3f70*/  LDL R9, [R1+0x10] ;  /* 0x0000100001097983 */ /* 0x000ee20000100800 */
[----:B------:R-:W-:Y:S01]  /*3f80*/  IMAD R0, R0, c[0x0][0x1a0], RZ ;  /* 0x0000680000007a24 */ /* 0x000fe200078e02ff */
[----:B------:R-:W-:Y:S01]  /*3f90*/  MOV R8, c[0x0][0x1a0] ;  /* 0x0000680000087a02 */ /* 0x000fe20000000f00 */
[C---:B------:R-:W-:Y:S01]  /*3fa0*/  IMAD.WIDE.U32 R4, R227.reuse, c[0x0][0x1a0], RZ ;  /* 0x00006800e3047a25 */ /* 0x040fe200078e00ff */
[----:B------:R-:W-:Y:S02]  /*3fb0*/  BAR.SYNC.DEFER_BLOCKING 0x0 ;  /* 0x0000000000007b1d */ /* 0x000fe40000010000 */
[----:B------:R-:W-:Y:S01]  /*3fc0*/  SHF.L.U32 R8, R8, 0x6, RZ ;  /* 0x0000000608087819 */ /* 0x000fe200000006ff */
[----:B------:R-:W-:Y:S05]  /*3fd0*/  IMAD R2, R227, c[0x0][0x1a4], R0 ;  /* 0x00006900e3027a24 */ /* 0x000fea00078e0200 */
[----:B------:R-:W-:Y:S02]  /*3fe0*/  IADD3 R5, R5, R2, RZ ;  /* 0x0000000205057210 */ /* 0x000fe40007ffe0ff */
[----:B--2---:R-:W-:Y:S02]  /*3ff0*/  LEA R0, P0, R4, R6, 0x6 ;  /* 0x0000000604007211 */ /* 0x004fe400078030ff */
[----:B------:R-:W-:Y:S02]  /*4000*/  MOV R7, 0x6 ;  /* 0x0000000600077802 */ /* 0x000fe40000000f00 */
[----:B------:R-:W-:Y:S02]  /*4010*/  LEA R2, P1, R0, c[0x0][0x170], 0x1 ;  /* 0x00005c0000027a11 */ /* 0x000fe400078208ff */
[----:B---3--:R-:W-:Y:S02]  /*4020*/  LEA.HI.X R5, R4, R9, R5, 0x6, P0 ;  /* 0x0000000904057211 */ /* 0x008fe400000f3405 */
[----:B------:R-:W-:Y:S02]  /*4030*/  MOV R6, c[0x0][0x1a0] ;  /* 0x0000680000067a02 */ /* 0x000fe40000000f00 */
[----:B------:R-:W-:Y:S02]  /*4040*/  LEA.HI.X R3, R0, c[0x0][0x174], R5, 0x1, P1 ;  /* 0x00005d0000037a11 */ /* 0x000fe400008f0c05 */
[----:B------:R-:W-:Y:S02]  /*4050*/  IADD3 R4, P0, R8, R2, RZ ;  /* 0x0000000208047210 */ /* 0x000fe40007f1e0ff */
[----:B------:R-:W-:Y:S01]  /*4060*/  SHF.L.U64.HI R6, R6, R7, c[0x0][0x1a4] ;  /* 0x0000690006067619 */ /* 0x000fe20000010207 */
[----:B------:R-:W-:Y:S01]  /*4070*/  @!PT LDS RZ, [RZ] ;  /* 0x00000000fffff984 */ /* 0x000fe20000000800 */
[----:B------:R-:W-:Y:S01]  /*4080*/  @!PT LDS RZ, [RZ] ;  /* 0x00000000fffff984 */ /* 0x000fe20000000800 */
[----:B------:R-:W-:Y:S01]  /*4090*/  @!PT LDS RZ, [RZ] ;  /* 0x00000000fffff984 */ /* 0x000fe20000000800 */
[----:B------:R1:W-:Y:S03]  /*40a0*/  LDGSTS.E.BYPASS.LTC128B.128 [R226+0x9000], [R2.64] ;  /* 0x0900000002e27fae */ /* 0x0003e6000b901d48 */
[----:B------:R-:W-:Y:S02]  /*40b0*/  IADD3.X R5, R6, R3, RZ, P0, !PT ;  /* 0x0000000306057210 */ /* 0x000fe400007fe4ff */
[----:B------:R-:W-:Y:S03]  /*40c0*/  ISETP.GT.AND P0, PT, R227, RZ, PT ;  /* 0x000000ffe300720c */ /* 0x000fe60003f04270 */
[----:B------:R1:W-:Y:S08]  /*40d0*/  LDGSTS.E.BYPASS.LTC128B.128 [R226+0xa000], [R2.64+0x40] ;  /* 0x0a00004002e27fae */ /* 0x0003f0000b901d48 */
[----:B------:R1:W-:Y:S08]  /*40e0*/  LDGSTS.E.BYPASS.LTC128B.128 [R226+0xb000], [R2.64+0x80] ;  /* 0x0b00008002e27fae */ /* 0x0003f0000b901d48 */
[----:B------:R2:W-:Y:S08]  /*40f0*/  LDGSTS.E.BYPASS.LTC128B.128 [R226+0x9800], [R4.64] ;  /* 0x0980000004e27fae */ /* 0x0005f0000b901d48 */
[----:B------:R2:W-:Y:S08]  /*4100*/  LDGSTS.E.BYPASS.LTC128B.128 [R226+0xa800], [R4.64+0x40] ;  /* 0x0a80004004e27fae */ /* 0x0005f0000b901d48 */
[----:B------:R2:W-:Y:S08]  /*4110*/  LDGSTS.E.BYPASS.LTC128B.128 [R226+0xb800], [R4.64+0x80] ;  /* 0x0b80008004e27fae */ /* 0x0005f0000b901d48 */
[----:B------:R-:W-:Y:S08]  /*4120*/  LDSM.16.M88.4 R64, [R224] ;  /* 0x00000000e040783b */ /* 0x000ff00000000200 */
[----:B------:R-:W2:Y:S08]  /*4130*/  LDSM.16.M88.4 R16, [R223] ;  /* 0x00000000df10783b */ /* 0x000eb00000000200 */
        /* <DEDUP_REMOVED lines=9> */
[----:B------:R-:W3:Y:S01]  /*41d0*/  LDSM.16.M88.4 R180, [R222] ;  /* 0x00000000deb4783b */ /* 0x000ee20000000200 */
        /* <DEDUP_REMOVED lines=252> */
.L_x_421:
        /* <DEDUP_REMOVED lines=596> */
.L_x_419:
[----:B-1----:R-:W2:Y:S04]  /*76e0*/  LDL.LU R2, [R1] ;  /* 0x0000000001027983 */ /* 0x002ea80000300800 */
[----:B------:R-:W3:Y:S04]  /*76f0*/  LDL.LU R8, [R1+0x4] ;  /* 0x0000040001087983 */ /* 0x000ee80000300800 */
[----:B------:R-:W4:Y:S04]  /*7700*/  LDL.LU R7, [R1+0x8] ;  /* 0x0000080001077983 */ /* 0x000f280000300800 */
[----:B------:R-:W5:Y:S04]  /*7710*/  LDL.LU R6, [R1+0xc] ;  /* 0x00000c0001067983 */ /* 0x000f680000300800 */
[----:B------:R-:W5:Y:S04]  /*7720*/  LDL R107, [R1+0x30] ;  /* 0x00003000016b7983 */ /* 0x000f680000100800 */
[----:B------:R-:W1:Y:S02]  /*7730*/  S2R R106, SR_TID.X ;  /* 0x00000000006a7919 */ /* 0x000e640000002100 */
[----:B-1----:R-:W-:-:S04]  /*7740*/  SHF.R.S32.HI R20, RZ, 0x1f, R106 ;  /* 0x0000001fff147819 */ /* 0x002fc8000001146a */
[CC--:B------:R-:W-:Y:S02]  /*7750*/  LEA.HI R22, R20.reuse, R106.reuse, RZ, 0x2 ;  /* 0x0000006a14167211 */ /* 0x0c0fe400078f10ff */
[----:B------:R-:W-:Y:S01]  /*7760*/  LEA.HI R20, R20, R106, RZ, 0x5 ;  /* 0x0000006a14147211 */ /* 0x000fe200078f28ff */
[----:B------:R-:W-:Y:S02]  /*7770*/  ULDC.U8 UR4, c[0x0][0x329] ;  /* 0x0000ca4000047ab9 */ /* 0x000fe40000000000 */
[----:B------:R-:W-:Y:S01]  /*7780*/  ISETP.NE.AND P0, PT, RZ, UR4, PT ;  /* 0x00000004ff007c0c */ /* 0x000fe2000bf05270 */
[----:B------:R-:W-:Y:S02]  /*7790*/  ULDC.U8 UR5, c[0x0][0x328] ;  /* 0x0000ca0000057ab9 */ /* 0x000fe40000000000 */
[----:B------:R-:W-:Y:S02]  /*77a0*/  ISETP.NE.AND P1, PT, RZ, UR5, PT ;  /* 0x00000005ff007c0c */ /* 0x000fe4000bf25270 */
[----:B------:R-:W-:-:S08]  /*77b0*/  SHF.R.S32.HI R20, RZ, 0x5, R20 ;  /* 0x00000005ff147819 */ /* 0x000fd00000011414 */
[----:B------:R-:W-:-:S05]  /*77c0*/  @P0 MOV R105, c[0x0][0x210] ;  /* 0x0000840000690a02 */ /* 0x000fca0000000f00 */
[----:B------:R-:W-:Y:S01]  /*77d0*/  @P0 IMAD R105, R105, c[0x0][0x214], RZ ;  /* 0x0000850069690a24 */ /* 0x000fe200078e02ff */
[----:B--2---:R-:W1:Y:S04]  /*77e0*/  SHFL.BFLY PT, R0, R2, 0x2, 0x1f ;  /* 0x0c401f0002007f89 */ /* 0x004e6800000e0000 */
[----:B---3--:R-:W2:Y:S04]  /*77f0*/  SHFL.BFLY PT, R5, R8, 0x2, 0x1f ;  /* 0x0c401f0008057f89 */ /* 0x008ea800000e0000 */
[----:B----4-:R-:W3:Y:S01]  /*7800*/  SHFL.BFLY PT, R4, R7, 0x2, 0x1f ;  /* 0x0c401f0007047f89 */ /* 0x010ee200000e0000 */
[----:B-1----:R-:W-:-:S03]  /*7810*/  FADD.FTZ R0, R0, R2 ;  /* 0x0000000200007221 */ /* 0x002fc60000010000 */
[----:B-----5:R-:W1:Y:S01]  /*7820*/  SHFL.BFLY PT, R2, R6, 0x2, 0x1f ;  /* 0x0c401f0006027f89 */ /* 0x020e6200000e0000 */
[----:B--2---:R-:W-:-:S03]  /*7830*/  FADD.FTZ R5, R5, R8 ;  /* 0x0000000805057221 */ /* 0x004fc60000010000 */
[----:B------:R-:W2:Y:S01]  /*7840*/  SHFL.BFLY PT, R50, R0, 0x1, 0x1f ;  /* 0x0c201f0000327f89 */ /* 0x000ea200000e0000 */
[----:B---3--:R-:W-:-:S03]  /*7850*/  FADD.FTZ R4, R4, R7 ;  /* 0x0000000704047221 */ /* 0x008fc60000010000 */
[----:B------:R-:W-:Y:S04]  /*7860*/  SHFL.BFLY PT, R51, R5, 0x1, 0x1f ;  /* 0x0c201f0005337f89 */ /* 0x000fe800000e0000 */
[----:B------:R-:W3:Y:S01]  /*7870*/  SHFL.BFLY PT, R7, R4, 0x1, 0x1f ;  /* 0x0c201f0004077f89 */ /* 0x000ee200000e0000 */
[----:B-1----:R-:W-:-:S05]  /*7880*/  FADD.FTZ R2, R2, R6 ;  /* 0x0000000602027221 */ /* 0x002fca0000010000 */
[----:B------:R-:W1:Y:S01]  /*7890*/  SHFL.BFLY PT, R6, R2, 0x1, 0x1f ;  /* 0x0c201f0002067f89 */ /* 0x000e6200000e0000 */
[----:B--2---:R-:W-:-:S05]  /*78a0*/  FADD.FTZ R50, R0, R50 ;  /* 0x0000003200327221 */ /* 0x004fca0000010000 */
[----:B------:R-:W-:Y:S01]  /*78b0*/  FSETP.NE.FTZ.AND P6, PT, R50, RZ, PT ;  /* 0x000000ff3200720b */ /* 0x000fe20003fd5000 */
[----:B---3--:R-:W-:Y:S01]  /*78c0*/  FADD.FTZ R100, R4, R7 ;  /* 0x0000000704647221 */ /* 0x008fe20000010000 */
[----:B------:R-:W-:-:S04]  /*78d0*/  MOV R0, 0x3f800000 ;  /* 0x3f80000000007802 */ /* 0x000fc80000000f00 */
[----:B------:R-:W-:-:S07]  /*78e0*/  FSETP.NE.FTZ.AND P4, PT, R100, RZ, PT ;  /* 0x000000ff6400720b */ /* 0x000fce0003f95000 */
[----:B------:R-:W2:Y:S01]  /*78f0*/  @P6 MUFU.RCP R0, R50 ;  /* 0x0000003200006308 */ /* 0x000ea20000001000 */
[----:B-1----:R-:W-:Y:S01]  /*7900*/  FADD.FTZ R101, R2, R6 ;  /* 0x0000000602657221 */ /* 0x002fe20000010000 */
[----:B------:R-:W-:-:S04]  /*7910*/  LOP3.LUT R2, R22, 0xfffffffc, RZ, 0xc0, !PT ;  /* 0xfffffffc16027812 */ /* 0x000fc800078ec0ff */
[----:B------:R-:W-:Y:S02]  /*7920*/  IADD3 R106, -R2, R106, RZ ;  /* 0x0000006a026a7210 */ /* 0x000fe40007ffe1ff */
[----:B------:R-:W-:Y:S02]  /*7930*/  MOV R2, 0x3f800000 ;  /* 0x3f80000000027802 */ /* 0x000fe40000000f00 */
[----:B------:R-:W-:-:S04]  /*7940*/  FSETP.NE.FTZ.AND P3, PT, R101, RZ, PT ;  /* 0x000000ff6500720b */ /* 0x000fc80003f75000 */
[----:B------:R-:W1:Y:S01]  /*7950*/  @P4 MUFU.RCP R2, R100 ;  /* 0x0000006400024308 */ /* 0x000e620000001000 */
[C---:B--2---:R-:W-:Y:S02]  /*7960*/  FMUL.FTZ R116, R0.reuse, R116 ;  /* 0x0000007400747220 */ /* 0x044fe40000410000 */
        /* <DEDUP_REMOVED lines=23> */
[----:B------:R-:W-:Y:S01]  /*7ae0*/  MOV R0, 0x3f800000 ;  /* 0x3f80000000007802 */ /* 0x000fe20000000f00 */
[----:B------:R-:W-:Y:S01]  /*7af0*/  FADD.FTZ R51, R5, R51 ;  /* 0x0000003305337221 */ /* 0x000fe20000010000 */
[----:B------:R-:W-:Y:S01]  /*7b00*/  SHF.R.S32.HI R22, RZ, 0x2, R22 ;  /* 0x00000002ff167819 */ /* 0x000fe20000011416 */
[----:B-1----:R-:W-:-:S02]  /*7b10*/  FMUL.FTZ R112, R2, R112 ;  /* 0x0000007002707220 */ /* 0x002fc40000410000 */
[C---:B------:R-:W-:Y:S01]  /*7b20*/  FMUL.FTZ R49, R2.reuse, R113 ;  /* 0x0000007102317220 */ /* 0x040fe20000410000 */
[----:B------:R-:W-:Y:S01]  /*7b30*/  FSETP.NE.FTZ.AND P5, PT, R51, RZ, PT ;  /* 0x000000ff3300720b */ /* 0x000fe20003fb5000 */
[----:B------:R-:W1:Y:S01]  /*7b40*/  @P3 MUFU.RCP R0, R101 ;  /* 0x0000006500003308 */ /* 0x000e620000001000 */
        /* <DEDUP_REMOVED lines=22> */
[----:B------:R-:W-:Y:S02]  /*7cb0*/  SHF.R.S32.HI R2, RZ, 0x1f, R22 ;  /* 0x0000001fff027819 */ /* 0x000fe40000011416 */
[----:B------:R-:W-:-:S02]  /*7cc0*/  MOV R4, 0x3f800000 ;  /* 0x3f80000000047802 */ /* 0x000fc40000000f00 */
[----:B------:R-:W-:-:S04]  /*7cd0*/  LEA.HI R2, R2, R22, RZ, 0x3 ;  /* 0x0000001602027211 */ /* 0x000fc800078f18ff */
[----:B------:R-:W-:Y:S01]  /*7ce0*/  LOP3.LUT R2, R2, 0xfffffff8, RZ, 0xc0, !PT ;  /* 0xfffffff802027812 */ /* 0x000fe200078ec0ff */
[----:B------:R-:W2:Y:S03]  /*7cf0*/  @P5 MUFU.RCP R4, R51 ;  /* 0x0000003300045308 */ /* 0x000ea60000001000 */
[----:B------:R-:W-:Y:S01]  /*7d00*/  IADD3 R2, R22, -R2, RZ ;  /* 0x8000000216027210 */ /* 0x000fe20007ffe0ff */
[C---:B-1----:R-:W-:Y:S02]  /*7d10*/  FMUL.FTZ R115, R0.reuse, R115 ;  /* 0x0000007300737220 */ /* 0x042fe40000410000 */
        /* <DEDUP_REMOVED lines=22> */
[----:B------:R-:W-:Y:S01]  /*7e80*/  FMUL.FTZ R94, R0, R94 ;  /* 0x0000005e005e7220 */ /* 0x000fe20000410000 */
[----:B------:R-:W-:Y:S02]  /*7e90*/  LEA.HI R0, R2, R2, RZ, 0x1 ;  /* 0x0000000202007211 */ /* 0x000fe400078f08ff */
[----:B------:R-:W-:Y:S02]  /*7ea0*/  @!P0 MOV R5, c[0x0][0x214] ;  /* 0x0000850000058a02 */ /* 0x000fe40000000f00 */
[----:B------:R-:W-:Y:S02]  /*7eb0*/  SHF.R.S32.HI R6, RZ, 0x1, R0 ;  /* 0x00000001ff067819 */ /* 0x000fe40000011400 */
[----:B------:R-:W-:Y:S02]  /*7ec0*/  LOP3.LUT R0, R0, 0x3fffffe, RZ, 0xc0, !PT ;  /* 0x03fffffe00007812 */ /* 0x000fe400078ec0ff */
[----:B------:R-:W-:-:S02]  /*7ed0*/  @!P0 SEL R105, R5, c[0x0][0x234], !P1 ;  /* 0x00008d0005698a07 */ /* 0x000fc40004800000 */
[----:B------:R-:W-:Y:S01]  /*7ee0*/  SHF.L.U32 R5, R6, 0x6, RZ ;  /* 0x0000000606057819 */ /* 0x000fe200000006ff */
[----:B--2---:R-:W-:Y:S01]  /*7ef0*/  FMUL.FTZ R118, R4, R118 ;  /* 0x0000007604767220 */ /* 0x004fe20000410000 */
[----:B------:R-:W-:Y:S01]  /*7f00*/  IADD3 R2, R2, -R0, RZ ;  /* 0x8000000002027210 */ /* 0x000fe20007ffe0ff */
[----:B------:R-:W-:Y:S01]  /*7f10*/  FMUL.FTZ R46, R4, R119 ;  /* 0x00000077042e7220 */ /* 0x000fe20000410000 */
[----:B------:R-:W-:Y:S01]  /*7f20*/  LEA R0, R20, R106, 0x8 ;  /* 0x0000006a14007211 */ /* 0x000fe200078e40ff */
[C---:B------:R-:W-:Y:S01]  /*7f30*/  FMUL.FTZ R126, R4.reuse, R126 ;  /* 0x0000007e047e7220 */ /* 0x040fe20000410000 */
[----:B------:R-:W-:Y:S01]  /*7f40*/  LOP3.LUT R5, R5, 0xc0, RZ, 0xc0, !PT ;  /* 0x000000c005057812 */ /* 0x000fe200078ec0ff */
        /* <DEDUP_REMOVED lines=21> */
[----:B------:R-:W-:-:S02]  /*80a0*/  LOP3.LUT R4, R6, 0x1, RZ, 0xc0, !PT ;  /* 0x0000000106047812 */ /* 0x000fc400078ec0ff */
[----:B------:R-:W-:Y:S02]  /*80b0*/  LEA R0, R2, R0, 0x4 ;  /* 0x0000000002007211 */ /* 0x000fe400078e20ff */
[----:B------:R-:W-:Y:S02]  /*80c0*/  LEA.HI R2, R5, R5, RZ, 0x1d ;  /* 0x0000000505027211 */ /* 0x000fe400078fe8ff */
[----:B------:R-:W-:Y:S02]  /*80d0*/  ISETP.NE.U32.AND P2, PT, R4, 0x1, PT ;  /* 0x000000010400780c */ /* 0x000fe40003f45070 */
[----:B------:R-:W-:-:S04]  /*80e0*/  LEA R0, R0, R2, 0x1 ;  /* 0x0000000200007211 */ /* 0x000fc800078e08ff */
[----:B------:R-:W-:Y:S02]  /*80f0*/  SHF.L.U32 R0, R0, 0x1, RZ ;  /* 0x0000000100007819 */ /* 0x000fe400000006ff */
[----:B------:R-:W-:Y:S02]  /*8100*/  MOV R4, 0x20 ;  /* 0x0000002000047802 */ /* 0x000fe40000000f00 */
[----:B------:R-:W-:-:S03]  /*8110*/  IADD3 R2, R0, -0x10, RZ ;  /* 0xfffffff000027810 */ /* 0x000fc60007ffe0ff */
[----:B------:R-:W-:Y:S02]  /*8120*/  @P2 IADD3 R2, R0, 0x10, RZ ;  /* 0x0000001000022810 */ /* 0x000fe40007ffe0ff */
[----:B------:R-:W-:Y:S02]  /*8130*/  LOP3.LUT P2, RZ, R6, 0x2, RZ, 0xc0, !PT ;  /* 0x0000000206ff7812 */ /* 0x000fe4000784c0ff */
[----:B------:R-:W-:Y:S02]  /*8140*/  F2FP.PACK_AB R47, R47, R116 ;  /* 0x000000742f2f723e */ /* 0x000fe400000000ff */
[----:B------:R-:W-:Y:S02]  /*8150*/  F2FP.PACK_AB R46, R46, R118 ;  /* 0x000000762e2e723e */ /* 0x000fe400000000ff */
[----:B------:R-:W-:Y:S02]  /*8160*/  SEL R4, R4, 0xffffffe0, !P2 ;  /* 0xffffffe004047807 */ /* 0x000fe40005000000 */
[----:B------:R-:W-:-:S02]  /*8170*/  F2FP.PACK_AB R45, R45, R124 ;  /* 0x0000007c2d2d723e */ /* 0x000fc400000000ff */
[----:B------:R-:W-:Y:S02]  /*8180*/  F2FP.PACK_AB R44, R44, R126 ;  /* 0x0000007e2c2c723e */ /* 0x000fe400000000ff */
[----:B------:R-:W-:Y:S02]  /*8190*/  F2FP.PACK_AB R49, R49, R112 ;  /* 0x000000703131723e */ /* 0x000fe400000000ff */
[----:B------:R-:W-:Y:S02]  /*81a0*/  F2FP.PACK_AB R114, R115, R114 ;  /* 0x000000727372723e */ /* 0x000fe400000000ff */
[----:B------:R-:W-:Y:S02]  /*81b0*/  F2FP.PACK_AB R48, R48, R120 ;  /* 0x000000783030723e */ /* 0x000fe400000000ff */
[----:B------:R-:W-:Y:S01]  /*81c0*/  F2FP.PACK_AB R122, R123, R122 ;  /* 0x0000007a7b7a723e */ /* 0x000fe200000000ff */
[----:B------:R-:W-:Y:S01]  /*81d0*/  STS [R0], R47 ;  /* 0x0000002f00007388 */ /* 0x000fe20000000800 */
[----:B------:R-:W-:-:S02]  /*81e0*/  F2FP.PACK_AB R43, R43, R128 ;  /* 0x000000802b2b723e */ /* 0x000fc400000000ff */
[----:B------:R-:W-:Y:S01]  /*81f0*/  F2FP.PACK_AB R42, R42, R130 ;  /* 0x000000822a2a723e */ /* 0x000fe200000000ff */
[----:B------:R-:W-:Y:S01]  /*8200*/  STS [R0+0x200], R46 ;  /* 0x0002002e00007388 */ /* 0x000fe20000000800 */
[----:B------:R-:W-:Y:S02]  /*8210*/  IADD3 R5, R0, R4, RZ ;  /* 0x0000000400057210 */ /* 0x000fe40007ffe0ff */
[----:B------:R-:W-:Y:S01]  /*8220*/  F2FP.PACK_AB R40, R40, R140 ;  /* 0x0000008c2828723e */ /* 0x000fe200000000ff */
[----:B------:R-:W-:Y:S01]  /*8230*/  STS [R2], R45 ;  /* 0x0000002d02007388 */ /* 0x000fe20000000800 */
[----:B------:R-:W-:Y:S02]  /*8240*/  F2FP.PACK_AB R39, R39, R142 ;  /* 0x0000008e2727723e */ /* 0x000fe400000000ff */
[----:B------:R-:W-:Y:S01]  /*8250*/  IADD3 R4, R4, R2, RZ ;  /* 0x0000000204047210 */ /* 0x000fe20007ffe0ff */
[----:B------:R-:W-:Y:S01]  /*8260*/  STS [R2+0x200], R44 ;  /* 0x0002002c02007388 */ /* 0x000fe20000000800 */
[----:B------:R-:W-:-:S02]  /*8270*/  F2FP.PACK_AB R41, R41, R132 ;  /* 0x000000842929723e */ /* 0x000fc400000000ff */
[----:B------:R-:W-:Y:S01]  /*8280*/  F2FP.PACK_AB R134, R135, R134 ;  /* 0x000000868786723e */ /* 0x000fe200000000ff */
[----:B------:R-:W-:Y:S01]  /*8290*/  STS [R0+0x1000], R49 ;  /* 0x0010003100007388 */ /* 0x000fe20000000800 */
[----:B------:R-:W-:Y:S02]  /*82a0*/  F2FP.PACK_AB R23, R23, R136 ;  /* 0x000000881717723e */ /* 0x000fe400000000ff */
[----:B------:R-:W-:Y:S01]  /*82b0*/  F2FP.PACK_AB R138, R139, R138 ;  /* 0x0000008a8b8a723e */ /* 0x000fe200000000ff */
[----:B------:R-:W-:Y:S01]  /*82c0*/  STS [R0+0x1200], R114 ;  /* 0x0012007200007388 */ /* 0x000fe20000000800 */
        /* <DEDUP_REMOVED lines=8> */
[----:B------:R-:W-:Y:S01]  /*8350*/  STS [R5], R43 ;  /* 0x0000002b05007388 */ /* 0x000fe20000000800 */
[----:B------:R-:W-:-:S03]  /*8360*/  F2FP.PACK_AB R33, R33, R152 ;  /* 0x000000982121723e */ /* 0x000fc600000000ff */
[----:B------:R-:W-:Y:S01]  /*8370*/  STS [R5+0x200], R42 ;  /* 0x0002002a05007388 */ /* 0x000fe20000000800 */
[----:B------:R-:W-:-:S03]  /*8380*/  F2FP.PACK_AB R154, R155, R154 ;  /* 0x0000009a9b9a723e */ /* 0x000fc600000000ff */
[----:B------:R-:W-:Y:S01]  /*8390*/  STS [R4], R40 ;  /* 0x0000002804007388 */ /* 0x000fe20000000800 */
        /* <DEDUP_REMOVED lines=52> */
[----:B------:R2:W-:Y:S04]  /*86e0*/  STS [R2+0x5200], R14 ;  /* 0x0052000e02007388 */ /* 0x0005e80000000800 */
[----:B------:R-:W-:Y:S04]  /*86f0*/  STS [R5+0x4000], R13 ;  /* 0x0040000d05007388 */ /* 0x000fe80000000800 */
[----:B------:R-:W-:Y:S04]  /*8700*/  STS [R5+0x4200], R12 ;  /* 0x0042000c05007388 */ /* 0x000fe80000000800 */
[----:B------:R3:W-:Y:S04]  /*8710*/  STS [R4+0x4000], R9 ;  /* 0x0040000904007388 */ /* 0x0007e80000000800 */
[----:B------:R-:W-:Y:S04]  /*8720*/  STS [R4+0x4200], R8 ;  /* 0x0042000804007388 */ /* 0x000fe80000000800 */
[----:B------:R-:W-:Y:S04]  /*8730*/  STS [R5+0x5000], R11 ;  /* 0x0050000b05007388 */ /* 0x000fe80000000800 */
[----:B------:R-:W-:Y:S04]  /*8740*/  STS [R5+0x5200], R10 ;  /* 0x0052000a05007388 */ /* 0x000fe80000000800 */
[----:B------:R4:W-:Y:S04]  /*8750*/  STS [R4+0x5000], R7 ;  /* 0x0050000704007388 */ /* 0x0009e80000000800 */
[----:B------:R5:W-:Y:S04]  /*8760*/  STS [R4+0x5200], R6 ;  /* 0x0052000604007388 */ /* 0x000be80000000800 */
[----:B------:R-:W-:Y:S06]  /*8770*/  BAR.SYNC.DEFER_BLOCKING 0x0 ;  /* 0x0000000000007b1d */ /* 0x000fec0000010000 */
[----:B-1----:R-:W1:Y:S01]  /*8780*/  S2R R18, SR_CTAID.Y ;  /* 0x0000000000127919 */ /* 0x002e620000002600 */
[----:B--2---:R-:W2:Y:S03]  /*8790*/  @P6 MUFU.LG2 R2, R50 ;  /* 0x0000003200026308 */ /* 0x004ea60000000c00 */
[----:B------:R-:W1:Y:S04]  /*87a0*/  S2R R19, SR_CTAID.Z ;  /* 0x0000000000137919 */ /* 0x000e680000002700 */
[----:B------:R-:W1:Y:S01]  /*87b0*/  S2R R17, SR_CTAID.X ;  /* 0x0000000000117919 */ /* 0x000e620000002500 */
[----:B---3--:R3:W-:Y:S01]  /*87c0*/  @P5 MUFU.LG2 R9, R51 ;  /* 0x0000003300095308 */ /* 0x0087e20000000c00 */
[----:B------:R-:W-:Y:S01]  /*87d0*/  @P0 MOV R0, 0x1 ;  /* 0x0000000100000802 */ /* 0x000fe20000000f00 */
[----:B------:R-:W-:Y:S01]  /*87e0*/  @!P0 IMAD R0, R105, c[0x0][0x1c0], RZ ;  /* 0x0000700069008a24 */ /* 0x000fe200078e02ff */
[----:B------:R1:W1:Y:S04]  /*87f0*/  LDS.128 R36, [R226] ;  /* 0x00000000e2247984 */ /* 0x0002680000000c00 */
[----:B------:R1:W1:Y:S04]  /*8800*/  LDS.128 R68, [R226+0x800] ;  /* 0x00080000e2447984 */ /* 0x0002680000000c00 */
[----:B------:R1:W2:Y:S04]  /*8810*/  LDS.128 R64, [R226+0x1000] ;  /* 0x00100000e2407984 */ /* 0x0002a80000000c00 */
[----:B------:R1:W2:Y:S04]  /*8820*/  LDS.128 R60, [R226+0x1800] ;  /* 0x00180000e23c7984 */ /* 0x0002a80000000c00 */
[----:B------:R1:W2:Y:S04]  /*8830*/  LDS.128 R32, [R226+0x2000] ;  /* 0x00200000e2207984 */ /* 0x0002a80000000c00 */
[----:B------:R1:W2:Y:S04]  /*8840*/  LDS.128 R56, [R226+0x2800] ;  /* 0x00280000e2387984 */ /* 0x0002a80000000c00 */
[----:B------:R2:W2:Y:S04]  /*8850*/  LDS.128 R52, [R226+0x3000] ;  /* 0x00300000e2347984 */ /* 0x0004a80000000c00 */
[----:B---3--:R3:W3:Y:S04]  /*8860*/  LDS.128 R48, [R226+0x3800] ;  /* 0x00380000e2307984 */ /* 0x0086e80000000c00 */
[----:B------:R2:W3:Y:S04]  /*8870*/  LDS.128 R28, [R226+0x4000] ;  /* 0x00400000e21c7984 */ /* 0x0004e80000000c00 */
[----:B------:R2:W3:Y:S04]  /*8880*/  LDS.128 R44, [R226+0x4800] ;  /* 0x00480000e22c7984 */ /* 0x0004e80000000c00 */
[----:B------:R2:W3:Y:S04]  /*8890*/  LDS.128 R40, [R226+0x5000] ;  /* 0x00500000e2287984 */ /* 0x0004e80000000c00 */
[----:B------:R3:W3:Y:S01]  /*88a0*/  LDS.128 R24, [R226+0x5800] ;  /* 0x00580000e2187984 */ /* 0x0006e20000000c00 */
[----:B------:R-:W-:Y:S01]  /*88b0*/  ISETP.NE.OR P1, PT, RZ, UR4, !P1 ;  /* 0x00000004ff007c0c */ /* 0x000fe2000cf25670 */
[----:B-1----:R-:W-:Y:S01]  /*88c0*/  IMAD R0, R18, R0, RZ ;  /* 0x0000000012007224 */ /* 0x002fe200078e02ff */
[----:B----4-:R-:W1:Y:S01]  /*88d0*/  @P3 MUFU.LG2 R7, R101 ;  /* 0x0000006500073308 */ /* 0x010e620000000c00 */
[----:B-----5:R-:W-:Y:S01]  /*88e0*/  @P0 MOV R6, c[0x0][0x210] ;  /* 0x0000840000060a02 */ /* 0x020fe20000000f00 */
[----:B--2---:R-:W-:Y:S01]  /*88f0*/  @P6 FMUL.FTZ R2, R2, 0.69314718246459960938 ;  /* 0x3f31721802026820 */ /* 0x004fe20000410000 */
[----:B------:R-:W-:-:S02]  /*8900*/  @!P0 MOV R6, 0x1 ;  /* 0x0000000100068802 */ /* 0x000fc40000000f00 */
[----:B------:R-:W-:-:S03]  /*8910*/  SEL R0, R0, RZ, P1 ;  /* 0x000000ff00007207 */ /* 0x000fc60000800000 */
[----:B------:R-:W2:Y:S01]  /*8920*/  @P4 MUFU.LG2 R8, R100 ;  /* 0x0000006400084308 */ /* 0x000ea20000000c00 */
[----:B------:R-:W-:Y:S01]  /*8930*/  MOV R16, 0x7f800000 ;  /* 0x7f80000000107802 */ /* 0x000fe20000000f00 */
[----:B------:R-:W-:Y:S01]  /*8940*/  @P6 FFMA.FTZ R16, R104, c[0x0][0x238], R2 ;  /* 0x00008e0068106a23 */ /* 0x000fe20000010002 */
[----:B------:R-:W-:Y:S01]  /*8950*/  LOP3.LUT P2, RZ, R107, 0x3, RZ, 0xc0, !PT ;  /* 0x000000036bff7812 */ /* 0x000fe2000784c0ff */
[----:B------:R-:W-:Y:S02]  /*8960*/  IMAD R2, R19, R105, R0 ;  /* 0x0000006913027224 */ /* 0x000fe400078e0200 */
[----:B------:R-:W-:Y:S02]  /*8970*/  @!P1 IMAD R10, R18, c[0x0][0x214], RZ ;  /* 0x00008500120a9a24 */ /* 0x000fe400078e02ff */
[----:B------:R-:W-:Y:S01]  /*8980*/  IMAD R0, R17, R6, RZ ;  /* 0x0000000611007224 */ /* 0x000fe200078e02ff */
[----:B------:R-:W-:Y:S02]  /*8990*/  CS2R R4, SRZ ;  /* 0x0000000000047805 */ /* 0x000fe4000001ff00 */
[----:B------:R-:W-:-:S02]  /*89a0*/  @!P1 MOV R4, R10 ;  /* 0x0000000a00049202 */ /* 0x000fc40000000f00 */
[----:B------:R-:W-:Y:S01]  /*89b0*/  SHF.L.U32 R0, R0, 0x7, RZ ;  /* 0x0000000700007819 */ /* 0x000fe200000006ff */
[----:B-1----:R-:W-:Y:S01]  /*89c0*/  @P3 FMUL.FTZ R7, R7, 0.69314718246459960938 ;  /* 0x3f31721807073820 */ /* 0x002fe20000410000 */
[----:B------:R-:W-:Y:S01]  /*89d0*/  @!P1 SHF.R.S32.HI R5, RZ, 0x1f, R10 ;  /* 0x0000001fff059819 */ /* 0x000fe2000001140a */
[----:B------:R-:W-:Y:S01]  /*89e0*/  @P5 FMUL.FTZ R9, R9, 0.69314718246459960938 ;  /* 0x3f31721809095820 */ /* 0x000fe20000410000 */
[----:B------:R-:W-:Y:S01]  /*89f0*/  IADD3 R10, P1, P0, R0, R4, R2 ;  /* 0x00000004000a7210 */ /* 0x000fe2000783e002 */
[----:B--2---:R-:W-:Y:S01]  /*8a00*/  @P4 FMUL.FTZ R8, R8, 0.69314718246459960938 ;  /* 0x3f31721808084820 */ /* 0x004fe20000410000 */
[----:B------:R-:W-:Y:S01]  /*8a10*/  SHF.R.S32.HI R0, RZ, 0x1f, R0 ;  /* 0x0000001fff007819 */ /* 0x000fe20000011400 */
[----:B------:R-:W-:Y:S01]  /*8a20*/  BSSY B0, `(.L_x_423) ;  /* 0x0000033000007945 */ /* 0x000fe20003800000 */
        /* <DEDUP_REMOVED lines=9> */
[----:B---3--:R-:W-:Y:S01]  /*8ac0*/  SHF.R.S32.HI R2, RZ, 0x1f, R20 ;  /* 0x0000001fff027819 */ /* 0x008fe20000011414 */
[----:B------:R-:W-:Y:S01]  /*8ad0*/  IMAD.MOV.U32 R5, RZ, RZ, c[0x0][0x214] ;  /* 0x00008500ff057624 */ /* 0x000fe200078e00ff */
[----:B------:R-:W-:-:S02]  /*8ae0*/  SHF.R.S32.HI R0, RZ, 0x1f, R107 ;  /* 0x0000001fff007819 */ /* 0x000fc4000001146b */
[----:B------:R-:W-:Y:S01]  /*8af0*/  LEA.HI R2, R2, R20, RZ, 0x2 ;  /* 0x0000001402027211 */ /* 0x000fe200078f10ff */
[----:B------:R-:W-:Y:S01]  /*8b00*/  IMAD R5, R17, -0x80, R5 ;  /* 0xffffff8011057824 */ /* 0x000fe200078e0205 */
        /* <DEDUP_REMOVED lines=36> */
.L_x_424:
[----:B---3--:R-:W-:Y:S05]  /*8d50*/  BSYNC B0 ;  /* 0x0000000000007941 */ /* 0x008fea0003800000 */
.L_x_423:
[----:B-1----:R-:W-:Y:S01]  /*8d60*/  IMAD.SHL.U32 R2, R106, 0x8, RZ ;  /* 0x000000086a027824 */ /* 0x002fe200078e00ff */
        /* <DEDUP_REMOVED lines=17> */
[----:B------:R-:W-:Y:S02]  /*8e80*/  IMAD R0, R5, c[0x0][0x1e8], RZ ;  /* 0x00007a0005007a24 */ /* 0x000fe400078e02ff */
[----:B------:R-:W-:-:S04]  /*8e90*/  IMAD.WIDE.U32 R2, R4, c[0x0][0x1e8], R2 ;  /* 0x00007a0004027a25 */ /* 0x000fc800078e0002 */
[----:B------:R-:W-:Y:S01]  /*8ea0*/  IMAD R0, R4, c[0x0][0x1ec], R0 ;  /* 0x00007b0004007a24 */ /* 0x000fe200078e0200 */
[----:B------:R-:W-:-:S03]  /*8eb0*/  LEA R6, P0, R2, c[0x0][0x1d0], 0x1 ;  /* 0x0000740002067a11 */ /* 0x000fc600078008ff */
[----:B------:R-:W-:-:S05]  /*8ec0*/  IMAD.IADD R0, R3, 0x1, R0 ;  /* 0x0000000103007824 */ /* 0x000fca00078e0200 */
[----:B------:R-:W-:Y:S02]  /*8ed0*/  LEA.HI.X R7, R2, c[0x0][0x1d4], R0, 0x1, P0 ;  /* 0x0000750002077a11 */ /* 0x000fe400000f0c00 */
[----:B------:R-:W-:-:S03]  /*8ee0*/  IADD3 R4, P0, R6, UR7, RZ ;  /* 0x0000000706047c10 */ /* 0x000fc6000ff1e0ff */
[----:B------:R-:W-:Y:S01]  /*8ef0*/  STG.E.128 [R6.64], R36 ;  /* 0x0000002406007986 */ /* 0x000fe2000c101d08 */
[----:B------:R-:W-:Y:S02]  /*8f00*/  IADD3.X R5, R7, UR5, RZ, P0, !PT ;  /* 0x0000000507057c10 */ /* 0x000fe400087fe4ff */
[----:B------:R-:W-:Y:S01]  /*8f10*/  IADD3 R2, P0, R4, UR7, RZ ;  /* 0x0000000704027c10 */ /* 0x000fe2000ff1e0ff */
[----:B------:R-:W-:Y:S03]  /*8f20*/  STG.E.128 [R6.64+0x40], R32 ;  /* 0x0000402006007986 */ /* 0x000fe6000c101d08 */
[----:B------:R-:W-:Y:S01]  /*8f30*/  IADD3.X R3, R5, UR5, RZ, P0, !PT ;  /* 0x0000000505037c10 */ /* 0x000fe200087fe4ff */
[----:B------:R1:W-:Y:S04]  /*8f40*/  STG.E.128 [R6.64+0x80], R28 ;  /* 0x0000801c06007986 */ /* 0x0003e8000c101d08 */
[----:B------:R-:W-:Y:S04]  /*8f50*/  STG.E.128 [R4.64], R68 ;  /* 0x0000004404007986 */ /* 0x000fe8000c101d08 */
[----:B------:R-:W-:Y:S04]  /*8f60*/  STG.E.128 [R4.64+0x40], R56 ;  /* 0x0000403804007986 */ /* 0x000fe8000c101d08 */
[----:B------:R-:W-:Y:S04]  /*8f70*/  STG.E.128 [R4.64+0x80], R44 ;  /* 0x0000802c04007986 */ /* 0x000fe8000c101d08 */
[----:B------:R-:W-:Y:S04]  /*8f80*/  STG.E.128 [R2.64], R64 ;  /* 0x0000004002007986 */ /* 0x000fe8000c101d08 */
[----:B------:R-:W-:Y:S04]  /*8f90*/  STG.E.128 [R2.64+0x40], R52 ;  /* 0x0000403402007986 */ /* 0x000fe8000c101d08 */
[----:B------:R-:W-:Y:S01]  /*8fa0*/  STG.E.128 [R2.64+0x80], R40 ;  /* 0x0000802802007986 */ /* 0x000fe2000c101d08 */
[----:B-1----:R-:W-:-:S04]  /*8fb0*/  IADD3 R6, P0, R2, UR7, RZ ;  /* 0x0000000702067c10 */ /* 0x002fc8000ff1e0ff */
[----:B------:R-:W-:-:S05]  /*8fc0*/  IADD3.X R7, R3, UR5, RZ, P0, !PT ;  /* 0x0000000503077c10 */ /* 0x000fca00087fe4ff */
[----:B------:R-:W-:Y:S04]  /*8fd0*/  STG.E.128 [R6.64], R60 ;  /* 0x0000003c06007986 */ /* 0x000fe8000c101d08 */
[----:B------:R-:W-:Y:S04]  /*8fe0*/  STG.E.128 [R6.64+0x40], R48 ;  /* 0x0000403006007986 */ /* 0x000fe8000c101d08 */
[----:B------:R-:W-:Y:S01]  /*8ff0*/  STG.E.128 [R6.64+0x80], R24 ;  /* 0x0000801806007986 */ /* 0x000fe2000c101d08 */
[----:B------:R-:W-:Y:S05]  /*9000*/  EXIT ;  /* 0x000000000000794d */ /* 0x000fea0003800000 */
.L_x_425:
        /* <DEDUP_REMOVED lines=15> */
.L_x_1037:


//--------------------- .text._ZN5flash16flash_fwd_kernelI23Flash_fwd_kernel_traitsILi96ELi128ELi64ELi4ELb0ELb0EN7cutlass6half_tE19Flash_kernel_traitsILi96ELi128ELi64ELi4ES3_EELb1ELb0ELb0ELb1ELb0ELb0ELb0ELb0EEEvNS_16Flash_fwd_paramsE --------------------------
	.section	.text._ZN5flash16flash_fwd_kernelI23Flash_fwd_kernel_traitsILi96ELi128ELi64ELi4ELb0ELb0EN7cutlass6half_tE19Flash_kernel_traitsILi96ELi128ELi64ELi4ES3_EELb1ELb0ELb0ELb1ELb0ELb0ELb0ELb0EEEvNS_16Flash_fwd_paramsE,"ax",@progbits
	.sectioninfo	@"SHI_REGISTERS=255"
	.align	128
        .global         _ZN5flash16flash_fwd_kernelI23Flash_fwd_kernel_traitsILi96ELi128ELi64ELi4ELb0ELb0EN7cutlass6half_tE19Flash_kernel_traitsILi96ELi128ELi64ELi4ES3_EELb1ELb0ELb0ELb1ELb0ELb0ELb0ELb0EEEvNS_16Flash_fwd_paramsE
        .type           _ZN5flash16flash_fwd_kernelI23Flash_fwd_kernel_traitsILi96ELi128ELi64ELi4ELb0ELb0EN7cutlass6half_tE19Flash_kernel_traitsILi96ELi128ELi64ELi4ES3_EELb1ELb0ELb0ELb1ELb0ELb0ELb0ELb0EEEvNS_16Flash_fwd_paramsE,@function
        .size           _ZN5flash16flash_fwd_kernelI23Flash_fwd_kernel_traitsILi96ELi128ELi64ELi4ELb0ELb0EN7cutlass6half_tE19Flash_kernel_traitsILi96ELi128ELi64ELi4ES3_EELb1ELb0ELb0ELb1ELb0ELb0ELb0ELb0EEEvNS_16Flash_fwd_paramsE,(.L_x_1038 - _ZN5flash16flash_fwd_kernelI23Flash_fwd_kernel_traitsILi96ELi128ELi64ELi4ELb0ELb0EN7cutlass6half_tE19Flash_kernel_traitsILi96ELi128ELi64ELi4ES3_EELb1ELb0ELb0ELb1ELb0ELb0ELb0ELb0EEEvNS_16Flash_fwd_paramsE)
        .other          _ZN5flash16flash_fwd_kernelI23Flash_fwd_kernel_traitsILi96ELi128ELi64ELi4ELb0ELb0EN7cutlass6half_tE19Flash_kernel_traitsILi96ELi128ELi64ELi4ES3_EELb1ELb0ELb0ELb1ELb0ELb0ELb0ELb0EEEvNS_16Flash_fwd_paramsE,@"STO_CUDA_ENTRY STV_DEFAULT"
_ZN5flash16flash_fwd_kernelI23Flash_fwd_kernel_traitsILi96ELi128ELi64ELi4ELb0ELb0EN7cutlass6half_tE19Flash_kernel_traitsILi96ELi128ELi64ELi4ES3_EELb1ELb0ELb0ELb1ELb0ELb0ELb0ELb0EEEvNS_16Flash_fwd_paramsE:
.text._ZN5flash16flash_fwd_kernelI23Flash_fwd_kernel_traitsILi96ELi128ELi64ELi4ELb0ELb0EN7cutlass6half_tE19Flash_kernel_traitsILi96ELi128ELi64ELi4ES3_EELb1ELb0ELb0ELb1ELb0ELb0ELb0ELb0EEEvNS_16Flash_fwd_paramsE:
        /* <DEDUP_REMOVED lines=14> */
[----:B------:R-:W1:Y:S01]  /*00e0*/  LDC.U8 R8, c[0x0][0x312] ;  /* 0x0000c480ff087b82 */ /* 0x000e620000000000 */
[----:B------:R-:W-:Y:S02]  /*00f0*/  ISETP.NE.U32.AND P3, PT, RZ, c[0x0][0x240], PT ;  /* 0x00009000ff007a0c */ /* 0x000fe40003f65070 */
[----:B------:R-:W4:Y:S01]  /*0100*/  S2R R196, SR_CTAID.X ;  /* 0x0000000000c47919 */ /* 0x000f220000002500 */
[----:B------:R-:W-:Y:S02]  /*0110*/  MOV R12, 0x4 ;  /* 0x00000004000c7802 */ /* 0x000fe40000000f00 */
[----:B------:R-:W-:Y:S01]  /*0120*/  ISETP.NE.AND.EX P3, PT, RZ, c[0x0][0x244], PT, P3 ;  /* 0x00009100ff007a0c */ /* 0x000fe20003f65330 */
[----:B------:R-:W4:Y:S01]  /*0130*/  S2R R28, SR_CTAID.Y ;  /* 0x00000000001c7919 */ /* 0x000f220000002600 */
[----:B------:R-:W-:-:S03]  /*0140*/  MOV R15, 0xffffffff ;  /* 0xffffffff000f7802 */ /* 0x000fc60000000f00 */
[----:B------:R-:W4:Y:S04]  /*0150*/  S2R R18, SR_CTAID.Z ;  /* 0x0000000000127919 */ /* 0x000f280000002700 */
[----:B------:R-:W4:Y:S01]  /*0160*/  S2R R193, SR_TID.X ;  /* 0x0000000000c17919 */ /* 0x000f220000002100 */
[----:B-1----:R-:W-:Y:S01]  /*0170*/  ISETP.NE.AND P4, PT, R8, RZ, PT ;  /* 0x000000ff0800720c */ /* 0x002fe20003f85270 */
[----:B----4-:R-:W-:Y:S01]  /*0180*/  IMAD.WIDE R8, R28, R12, c[0x0][0x240] ;  /* 0x000090001c087625 */ /* 0x010fe200078e020c */
[----:B------:R-:W-:-:S04]  /*0190*/  LOP3.LUT R0, R18, R196, R28, 0xfe, !PT ;  /* 0x000000c412007212 */ /* 0x000fc800078efe1c */
[----:B------:R-:W-:Y:S01]  /*01a0*/  LOP3.LUT P2, RZ, R0, R193, RZ, 0xfc, !PT ;  /* 0x000000c100ff7212 */ /* 0x000fe2000784fcff */
[----:B--2---:R1:W2:Y:S08]  /*01b0*/  @P1 R2UR UR20, R4 ;  /* 0x00000000041413c2 */ /* 0x0042b000000e0000 */
[----:B------:R4:W2:Y:S04]  /*01c0*/  @P1 R2UR UR21, R5 ;  /* 0x00000000051513c2 */ /* 0x0008a800000e0000 */
[----:B-1----:R-:W-:-:S02]  /*01d0*/  @!P2 IMAD.MOV.U32 R4, RZ, RZ, c[0x0][0x308] ;  /* 0x0000c200ff04a624 */ /* 0x002fc400078e00ff */
[----:B----4-:R-:W-:Y:S01]  /*01e0*/  @!P2 IMAD.MOV.U32 R5, RZ, RZ, c[0x0][0x30c] ;  /* 0x0000c300ff05a624 */ /* 0x010fe200078e00ff */
[----:B---3--:R-:W-:Y:S01]  /*01f0*/  @P1 IADD3 R6, P0, R2, c[0x0][0x300], RZ ;  /* 0x0000c00002061a10 */ /* 0x008fe20007f1e0ff */
[----:B--2---:R-:W-:-:S04]  /*0200*/  IMAD.U32 R2, RZ, RZ, UR20 ;  /* 0x00000014ff027e24 */ /* 0x004fc8000f8e00ff */
[----:B------:R-:W-:Y:S01]  /*0210*/  @P1 IMAD.X R7, RZ, RZ, R3, P0 ;  /* 0x000000ffff071224 */ /* 0x000fe200000e0603 */
[----:B------:R-:W-:Y:S01]  /*0220*/  ISETP.NE.U32.AND P0, PT, RZ, c[0x0][0x250], PT ;  /* 0x00009400ff007a0c */ /* 0x000fe20003f05070 */
[----:B------:R-:W-:Y:S01]  /*0230*/  IMAD.U32 R3, RZ, RZ, UR21 ;  /* 0x00000015ff037e24 */ /* 0x000fe2000f8e00ff */
[----:B------:R-:W-:Y:S02]  /*0240*/  ISETP.EQ.U32.AND P1, PT, RZ, c[0x0][0x248], PT ;  /* 0x00009200ff007a0c */ /* 0x000fe40003f22070 */
[----:B------:R-:W-:Y:S02]  /*0250*/  ISETP.NE.AND.EX P0, PT, RZ, c[0x0][0x254], PT, P0 ;  /* 0x00009500ff007a0c */ /* 0x000fe40003f05300 */
[----:B------:R1:W-:Y:S01]  /*0260*/  @!P2 STG.E.64 [R4.64], R2 ;  /* 0x000000020400a986 */ /* 0x0003e2000c101b12 */
[----:B------:R-:W-:Y:S02]  /*0270*/  SHF.R.S32.HI R13, RZ, 0x1f, R193 ;  /* 0x0000001fff0d7819 */ /* 0x000fe400000114c1 */
[----:B------:R-:W-:Y:S01]  /*0280*/  ISETP.EQ.OR.EX P1, PT, RZ, c[0x0][0x24c], !P4, P1 ;  /* 0x00009300ff007a0c */ /* 0x000fe20006722710 */
[----:B-1----:R-:W-:-:S02]  /*0290*/  @!P2 IMAD.MOV.U32 R2, RZ, RZ, R6 ;  /* 0x000000ffff02a224 */ /* 0x002fc400078e0006 */
[----:B------:R-:W-:-:S05]  /*02a0*/  @!P2 IMAD.MOV.U32 R3, RZ, RZ, R7 ;  /* 0x000000ffff03a224 */ /* 0x000fca00078e0007 */
[----:B------:R1:W-:Y:S04]  /*02b0*/  @!P2 STG.E.64 [R4.64+0x8], R2 ;  /* 0x000008020400a986 */ /* 0x0003e8000c101b12 */
[----:B------:R2:W3:Y:S04]  /*02c0*/  @P3 LDG.E R15, [R8.64] ;  /* 0x00000012080f3981 */ /* 0x0004e8000c1e1900 */
[----:B-1----:R2:W4:Y:S01]  /*02d0*/  @P3 LDG.E R4, [R8.64+0x4] ;  /* 0x0000041208043981 */ /* 0x002522000c1e1900 */
[----:B------:R-:W-:Y:S01]  /*02e0*/  @P0 IMAD.WIDE R2, R28, R12, c[0x0][0x250] ;  /* 0x000094001c020625 */ /* 0x000fe200078e020c */
[----:B------:R-:W-:-:S03]  /*02f0*/  LEA.HI R14, R13, R193, RZ, 0x5 ;  /* 0x000000c10d0e7211 */ /* 0x000fc600078f28ff */
[C---:B------:R-:W-:Y:S02]  /*0300*/  IMAD R0, R28.reuse, c[0x0][0x1c0], R18 ;  /* 0x000070001c007a24 */ /* 0x040fe400078e0212 */
[----:B------:R-:W-:-:S03]  /*0310*/  IMAD.WIDE R10, R28, R12, c[0x0][0x248] ;  /* 0x000092001c0a7625 */ /* 0x000fc600078e020c */
[----:B------:R-:W-:Y:S01]  /*0320*/  SHF.L.U32 R0, R0, 0x5, RZ ;  /* 0x0000000500007819 */ /* 0x000fe200000006ff */
[----:B--2---:R-:W-:Y:S02]  /*0330*/  IMAD.MOV.U32 R9, RZ, RZ, RZ ;  /* 0x000000ffff097224 */ /* 0x004fe400078e00ff */
[----:B------:R-:W-:-:S04]  /*0340*/  IMAD.MOV.U32 R8, RZ, RZ, -0x1 ;  /* 0xffffffffff087424 */ /* 0x000fc800078e00ff */
[----:B------:R1:W5:Y:S04]  /*0350*/  @P0 LDG.E R9, [R2.64] ;  /* 0x0000001202090981 */ /* 0x000368000c1e1900 */
[----:B------:R2:W5:Y:S01]  /*0360*/  @!P1 LDG.E R8, [R10.64] ;  /* 0x000000120a089981 */ /* 0x000562000c1e1900 */
[----:B------:R-:W-:-:S04]  /*0370*/  ISETP.NE.U32.AND P2, PT, RZ, c[0x0][0x248], PT ;  /* 0x00009200ff007a0c */ /* 0x000fc80003f45070 */
[----:B------:R-:W-:Y:S02]  /*0380*/  ISETP.NE.AND.EX P2, PT, RZ, c[0x0][0x24c], PT, P2 ;  /* 0x00009300ff007a0c */ /* 0x000fe40003f45320 */
[----:B-1----:R-:W-:-:S05]  /*0390*/  LOP3.LUT R2, R14, 0xffffffe0, RZ, 0xc0, !PT ;  /* 0xffffffe00e027812 */ /* 0x002fca00078ec0ff */
[----:B------:R-:W-:-:S05]  /*03a0*/  IMAD.IADD R37, R193, 0x1, -R2 ;  /* 0x00000001c1257824 */ /* 0x000fca00078e0a02 */
[--C-:B------:R-:W-:Y:S02]  /*03b0*/  IADD3 R195, P1, P0, R0, R6, R37.reuse ;  /* 0x0000000600c37210 */ /* 0x100fe4000783e025 */
[----:B------:R-:W-:Y:S02]  /*03c0*/  SHF.R.S32.HI R0, RZ, 0x1f, R0 ;  /* 0x0000001fff007819 */ /* 0x000fe40000011400 */
[----:B------:R-:W-:-:S04]  /*03d0*/  SHF.R.S32.HI R2, RZ, 0x1f, R37 ;  /* 0x0000001fff027819 */ /* 0x000fc80000011425 */
[----:B------:R-:W-:Y:S01]  /*03e0*/  IADD3.X R194, R0, R7, R2, P1, P0 ;  /* 0x0000000700c27210 */ /* 0x000fe20000fe0402 */
[----:B---3--:R2:W-:Y:S04]  /*03f0*/  STL [R1+0x38], R15 ;  /* 0x0000380f01007387 */ /* 0x0085e80000100800 */
[----:B------:R2:W-:Y:S01]  /*0400*/  STL [R1+0x4c], R195 ;  /* 0x00004cc301007387 */ /* 0x0005e20000100800 */
[----:B----4-:R-:W-:Y:S02]  /*0410*/  @P3 IMAD.IADD R235, R4, 0x1, -R15 ;  /* 0x0000000104eb3824 */ /* 0x010fe400078e0a0f */
[----:B------:R-:W-:Y:S01]  /*0420*/  @!P3 IMAD.MOV.U32 R235, RZ, RZ, c[0x0][0x214] ;  /* 0x00008500ffebb624 */ /* 0x000fe200078e00ff */
[----:B------:R-:W-:Y:S05]  /*0430*/  @!P2 BRA `(.L_x_426) ;  /* 0x000000400000a947 */ /* 0x000fea0003800000 */
[----:B------:R-:W3:Y:S02]  /*0440*/  @P4 LDG.E R0, [R10.64+0x4] ;  /* 0x000004120a004981 */ /* 0x000ee4000c1e1900 */
[----:B---3-5:R-:W-:-:S06]  /*0450*/  @P4 IADD3 R0, R0, -R8, RZ ;  /* 0x8000000800004210 */ /* 0x028fcc0007ffe0ff */
[----:B------:R1:W5:Y:S01]  /*0460*/  @!P4 LDG.E R0, [R10.64] ;  /* 0x000000120a00c981 */ /* 0x000362000c1e1900 */
[----:B------:R-:W-:Y:S05]  /*0470*/  BRA `(.L_x_427) ;  /* 0x0000001000007947 */ /* 0x000fea0003800000 */
.L_x_426:
[----:B------:R-:W-:Y:S02]  /*0480*/  MOV R0, c[0x0][0x218] ;  /* 0x0000860000007a02 */ /* 0x000fe40000000f00 */
.L_x_427:
[----:B------:R-:W-:-:S04]  /*0490*/  ISETP.NE.U32.AND P2, PT, RZ, c[0x0][0x258], PT ;  /* 0x00009600ff007a0c */ /* 0x000fc80003f45070 */
[----:B------:R-:W-:-:S13]  /*04a0*/  ISETP.NE.AND.EX P2, PT, RZ, c[0x0][0x25c], PT, P2 ;  /* 0x00009700ff007a0c */ /* 0x000fda0003f45320 */
[----:B------:R-:W-:-:S06]  /*04b0*/  @P2 IMAD.WIDE R2, R28, R12, c[0x0][0x258] ;  /* 0x000096001c022625 */ /* 0x000fcc00078e020c */
[----:B------:R-:W3:Y:S01]  /*04c0*/  @P2 LDG.E R3, [R2.64] ;  /* 0x0000001202032981 */ /* 0x000ee2000c1e1900 */
[----:B------:R-:W-:Y:S01]  /*04d0*/  IMAD.SHL.U32 R38, R196, 0x80, RZ ;  /* 0x00000080c4267824 */ /* 0x000fe200078e00ff */
[----:B------:R-:W-:-:S04]  /*04e0*/  @!P2 ISETP.NE.U32.AND P1, PT, RZ, c[0x0][0x268], PT ;  /* 0x00009a00ff00aa0c */ /* 0x000fc80003f25070 */
[----:B------:R-:W-:Y:S02]  /*04f0*/  ISETP.GT.AND P0, PT, R235, R38, PT ;  /* 0x00000026eb00720c */ /* 0x000fe40003f04270 */
[----:B------:R-:W-:-:S04]  /*0500*/  @!P2 ISETP.NE.AND.EX P1, PT, RZ, c[0x0][0x26c], PT, P1 ;  /* 0x00009b00ff00aa0c */ /* 0x000fc80003f25310 */
[----:B------:R-:W-:Y:S01]  /*0510*/  @!P2 SEL R2, RZ, c[0x0][0x21c], !P1 ;  /* 0x00008700ff02aa07 */ /* 0x000fe20004800000 */
[----:B---3-5:R-:W-:-:S03]  /*0520*/  @P2 IMAD.IADD R133, R3, 0x1, -R9 ;  /* 0x0000000103852824 */ /* 0x028fc600078e0a09 */
        /* <DEDUP_REMOVED lines=8> */
[----:B------:R-:W3:Y:S01]  /*05b0*/  LDC.U8 R246, c[0x0][0x2d8] ;  /* 0x0000b600fff67b82 */ /* 0x000ee20000000000 */
        /* <DEDUP_REMOVED lines=27> */
.L_x_429:
[----:B---3--:R-:W-:Y:S02]  /*0770*/  IABS R5, c[0x0][0x1c8] ;  /* 0x0000720000057a13 */ /* 0x008fe40000000000 */
[----:B------:R-:W-:Y:S02]  /*0780*/  IABS R4, R18 ;  /* 0x0000001200047213 */ /* 0x000fe40000000000 */
[----:B------:R-:W3:Y:S08]  /*0790*/  I2F.RP R2, R5 ;  /* 0x0000000500027306 */ /* 0x000ef00000209400 */
[----:B---3--:R-:W3:Y:S02]  /*07a0*/  MUFU.RCP R2, R2 ;  /* 0x0000000200027308 */ /* 0x008ee40000001000 */
[----:B---3--:R-:W-:-:S06]  /*07b0*/  IADD3 R2, R2, 0xffffffe, RZ ;  /* 0x0ffffffe02027810 */ /* 0x008fcc0007ffe0ff */
[----:B------:R-:W3:Y:S02]  /*07c0*/  F2I.FTZ.U32.TRUNC.NTZ R3, R2 ;  /* 0x0000000200037305 */ /* 0x000ee4000021f000 */
[----:B---3--:R-:W-:Y:S02]  /*07d0*/  IMAD.MOV R0, RZ, RZ, -R3 ;  /* 0x000000ffff007224 */ /* 0x008fe400078e0a03 */
        /* <DEDUP_REMOVED lines=17> */
[----:B--2---:R-:W-:Y:S02]  /*08f0*/  @P0 MOV R15, R2 ;  /* 0x00000002000f0202 */ /* 0x004fe40000000f00 */
        /* <DEDUP_REMOVED lines=16> */
.L_x_430:
[-C--:B------:R-:W-:Y:S01]  /*0a00*/  LEA.HI R3, R13, R193.reuse, RZ, 0x2 ;  /* 0x000000c10d037211 */ /* 0x080fe200078f10ff */
[----:B------:R-:W-:Y:S01]  /*0a10*/  IMAD.IADD R36, R235, 0x1, -R38 ;  /* 0x00000001eb247824 */ /* 0x000fe200078e0a26 */
[-C--:B------:R-:W-:Y:S01]  /*0a20*/  LEA.HI R27, R13, R193.reuse, RZ, 0x3 ;  /* 0x000000c10d1b7211 */ /* 0x080fe200078f18ff */
[----:B------:R-:W-:Y:S01]  /*0a30*/  BSSY B0, `(.L_x_431) ;  /* 0x0000066000007945 */ /* 0x000fe20003800000 */
[----:B------:R-:W-:Y:S02]  /*0a40*/  LOP3.LUT R0, R3, 0xfffffffc, RZ, 0xc0, !PT ;  /* 0xfffffffc03007812 */ /* 0x000fe400078ec0ff */
[----:B------:R-:W-:Y:S02]  /*0a50*/  SHF.R.S32.HI R25, RZ, 0x3, R27 ;  /* 0x00000003ff197819 */ /* 0x000fe4000001141b */
[----:B------:R-:W-:Y:S01]  /*0a60*/  LEA.HI R26, R13, R193, RZ, 0x4 ;  /* 0x000000c10d1a7211 */ /* 0x000fe200078f20ff */
[----:B------:R-:W-:Y:S01]  /*0a70*/  IMAD.IADD R2, R193, 0x1, -R0 ;  /* 0x00000001c1027824 */ /* 0x000fe200078e0a00 */
[----:B------:R-:W-:Y:S01]  /*0a80*/  SHF.R.S32.HI R4, RZ, 0x2, R3 ;  /* 0x00000002ff047819 */ /* 0x000fe20000011403 */
[----:B------:R-:W-:Y:S01]  /*0a90*/  IMAD.SHL.U32 R0, R25, 0x40, RZ ;  /* 0x0000004019007824 */ /* 0x000fe200078e00ff */
[----:B------:R-:W-:Y:S01]  /*0aa0*/  SHF.R.S32.HI R174, RZ, 0x5, R14 ;  /* 0x00000005ffae7819 */ /* 0x000fe2000001140e */
[----:B------:R-:W-:Y:S01]  /*0ab0*/  IMAD.SHL.U32 R202, R2, 0x8, RZ ;  /* 0x0000000802ca7824 */ /* 0x000fe200078e00ff */
[----:B------:R-:W-:-:S02]  /*0ac0*/  LEA.HI R3, R3, R4, RZ, 0x1 ;  /* 0x0000000403037211 */ /* 0x000fc400078f08ff */
[----:B------:R-:W-:Y:S02]  /*0ad0*/  LOP3.LUT R0, R0, 0xc0, RZ, 0xc0, !PT ;  /* 0x000000c000007812 */ /* 0x000fe400078ec0ff */
[----:B------:R-:W-:Y:S02]  /*0ae0*/  LOP3.LUT R3, R3, 0x7fffffe, RZ, 0xc0, !PT ;  /* 0x07fffffe03037812 */ /* 0x000fe400078ec0ff */
[----:B------:R-:W-:Y:S02]  /*0af0*/  LOP3.LUT R5, R0, 0x18, R202, 0xf8, !PT ;  /* 0x0000001800057812 */ /* 0x000fe400078ef8ca */
[----:B------:R-:W-:Y:S01]  /*0b00*/  SHF.R.U32.HI R2, RZ, 0x3, R0 ;  /* 0x00000003ff027819 */ /* 0x000fe20000011600 */
[----:B-1----:R-:W-:Y:S01]  /*0b10*/  IMAD.IADD R11, R4, 0x1, -R3 ;  /* 0x00000001040b7824 */ /* 0x002fe200078e0a03 */
[----:B------:R-:W-:Y:S02]  /*0b20*/  LOP3.LUT R0, R26, 0xfffffff0, RZ, 0xc0, !PT ;  /* 0xfffffff01a007812 */ /* 0x000fe400078ec0ff */
[----:B------:R-:W-:Y:S01]  /*0b30*/  LOP3.LUT R20, R5, R2, RZ, 0x3c, !PT ;  /* 0x0000000205147212 */ /* 0x000fe200078e3cff */
[----:B------:R-:W-:Y:S01]  /*0b40*/  IMAD R11, R174, 0x8, R11 ;  /* 0x00000008ae0b7824 */ /* 0x000fe200078e020b */
[----:B------:R-:W-:Y:S01]  /*0b50*/  SHF.R.S32.HI R5, RZ, 0x1f, R4 ;  /* 0x0000001fff057819 */ /* 0x000fe20000011404 */
[----:B------:R-:W-:Y:S01]  /*0b60*/  IMAD.IADD R23, R193, 0x1, -R0 ;  /* 0x00000001c1177824 */ /* 0x000fe200078e0a00 */
[----:B------:R-:W-:Y:S01]  /*0b70*/  IADD3 R12, P0, R202, R12, RZ ;  /* 0x0000000cca0c7210 */ /* 0x000fe20007f1e0ff */
[----:B------:R-:W-:Y:S01]  /*0b80*/  IMAD.U32 R20, R11, 0x20, R20 ;  /* 0x000000200b147824 */ /* 0x000fe200078e0014 */
[----:B------:R-:W-:Y:S01]  /*0b90*/  SHF.R.S32.HI R203, RZ, 0x1f, R202 ;  /* 0x0000001fffcb7819 */ /* 0x000fe200000114ca */
[----:B------:R-:W-:Y:S01]  /*0ba0*/  IMAD R0, R5, c[0x0][0x198], RZ ;  /* 0x0000660005007a24 */ /* 0x000fe200078e02ff */
[----:B------:R-:W-:Y:S01]  /*0bb0*/  LEA.HI R24, R23, R23, RZ, 0x1 ;  /* 0x0000001717187211 */ /* 0x000fe200078f08ff */
[----:B------:R-:W-:Y:S01]  /*0bc0*/  IMAD R14, R5, c[0x0][0x1a0], RZ ;  /* 0x00006800050e7a24 */ /* 0x000fe200078e02ff */
[----:B------:R-:W-:Y:S01]  /*0bd0*/  SHF.R.S32.HI R10, RZ, 0x1f, R8 ;  /* 0x0000001fff0a7819 */ /* 0x000fe20000011408 */
[C---:B------:R-:W-:Y:S01]  /*0be0*/  IMAD R16, R4.reuse, c[0x0][0x19c], R0 ;  /* 0x0000670004107a24 */ /* 0x040fe200078e0200 */
[--C-:B------:R-:W-:Y:S01]  /*0bf0*/  SHF.R.S32.HI R9, RZ, 0x1, R24.reuse ;  /* 0x00000001ff097819 */ /* 0x100fe20000011418 */
[----:B------:R-:W-:Y:S01]  /*0c00*/  IMAD.X R13, R203, 0x1, R7, P0 ;  /* 0x00000001cb0d7824 */ /* 0x000fe200000e0607 */
[----:B------:R-:W-:Y:S01]  /*0c10*/  SHF.R.S32.HI R2, RZ, 0x1f, R24 ;  /* 0x0000001fff027819 */ /* 0x000fe20000011418 */
[--C-:B------:R-:W-:Y:S01]  /*0c20*/  IMAD.WIDE.U32 R6, R4, c[0x0][0x198], R202.reuse ;  /* 0x0000660004067a25 */ /* 0x100fe200078e00ca */
[----:B------:R-:W-:Y:S01]  /*0c30*/  IADD3 R200, R202, 0x20, RZ ;  /* 0x00000020cac87810 */ /* 0x000fe20007ffe0ff */
[----:B------:R1:W-:Y:S01]  /*0c40*/  STL.64 [R1+0x18], R202 ;  /* 0x000018ca01007387 */ /* 0x0003e20000100a00 */
[----:B------:R-:W-:Y:S01]  /*0c50*/  LEA.HI R0, R2, R9, RZ, 0x2 ;  /* 0x0000000902007211 */ /* 0x000fe200078f10ff */
[----:B------:R-:W-:Y:S01]  /*0c60*/  IMAD.WIDE.U32 R2, R4, c[0x0][0x1a0], R202 ;  /* 0x0000680004027a25 */ /* 0x000fe200078e00ca */
[----:B------:R-:W-:Y:S01]  /*0c70*/  IADD3 R6, P1, R21, R6, RZ ;  /* 0x0000000615067210 */ /* 0x000fe20007f3e0ff */
[----:B------:R1:W-:Y:S01]  /*0c80*/  STL [R1+0x44], R36 ;  /* 0x0000442401007387 */ /* 0x0003e20000100800 */
[----:B------:R-:W-:Y:S01]  /*0c90*/  LOP3.LUT R0, R0, 0xfffffffc, RZ, 0xc0, !PT ;  /* 0xfffffffc00007812 */ /* 0x000fe200078ec0ff */
[----:B------:R-:W-:Y:S01]  /*0ca0*/  IMAD R14, R4, c[0x0][0x1a4], R14 ;  /* 0x00006900040e7a24 */ /* 0x000fe200078e020e */
[----:B------:R-:W-:Y:S01]  /*0cb0*/  IADD3 R2, P0, R15, R2, RZ ;  /* 0x000000020f027210 */ /* 0x000fe20007f1e0ff */
[----:B------:R-:W-:Y:S01]  /*0cc0*/  IMAD.WIDE.U32 R12, R18, c[0x0][0x1a8], R12 ;  /* 0x00006a00120c7a25 */ /* 0x000fe200078e000c */
[----:B------:R-:W-:-:S02]  /*0cd0*/  IADD3.X R7, R22, R7, R16, P1, !PT ;  /* 0x0000000716077210 */ /* 0x000fc40000ffe410 */
[----:B------:R-:W-:Y:S01]  /*0ce0*/  IADD3.X R3, R17, R3, R14, P0, !PT ;  /* 0x0000000311037210 */ /* 0x000fe200007fe40e */
[----:B------:R-:W-:Y:S01]  /*0cf0*/  IMAD.IADD R21, R9, 0x1, -R0 ;  /* 0x0000000109157824 */ /* 0x000fe200078e0a00 */
[----:B------:R-:W-:Y:S01]  /*0d00*/  IADD3 R197, R202, 0x40, RZ ;  /* 0x00000040cac57810 */ /* 0x000fe20007ffe0ff */
[----:B------:R-:W-:Y:S01]  /*0d10*/  IMAD R0, R10, c[0x0][0x1b8], RZ ;  /* 0x00006e000a007a24 */ /* 0x000fe200078e02ff */
[----:B------:R-:W-:Y:S01]  /*0d20*/  ISETP.GE.AND P0, PT, R4, R36, PT ;  /* 0x000000240400720c */ /* 0x000fe20003f06270 */
        /* <DEDUP_REMOVED lines=8> */
[----:B------:R-:W-:Y:S02]  /*0db0*/  IMAD.IADD R29, R31, 0x1, R0 ;  /* 0x000000011f1d7824 */ /* 0x000fe400078e0200 */
[----:B------:R-:W-:Y:S01]  /*0dc0*/  IMAD.IADD R35, R33, 0x1, R9 ;  /* 0x0000000121237824 */ /* 0x000fe200078e0209 */
[----:B------:R1:W-:Y:S01]  /*0dd0*/  STL [R1+0x3c], R200 ;  /* 0x00003cc801007387 */ /* 0x0003e20000100800 */
[----:B------:R-:W-:-:S02]  /*0de0*/  IMAD R10, R19, c[0x0][0x1a8], RZ ;  /* 0x00006a00130a7a24 */ /* 0x000fc400078e02ff */
[----:B------:R-:W-:Y:S01]  /*0df0*/  IMAD.MOV.U32 R3, RZ, RZ, 0x10 ;  /* 0x00000010ff037424 */ /* 0x000fe200078e00ff */
[----:B------:R1:W-:Y:S01]  /*0e00*/  STL [R1+0x40], R197 ;  /* 0x000040c501007387 */ /* 0x0003e20000100800 */
[----:B------:R-:W-:Y:S02]  /*0e10*/  IMAD R10, R18, c[0x0][0x1ac], R10 ;  /* 0x00006b00120a7a24 */ /* 0x000fe400078e020a */
[----:B------:R-:W-:Y:S01]  /*0e20*/  IMAD.WIDE R6, R196, 0x80, R4 ;  /* 0x00000080c4067825 */ /* 0x000fe200078e0204 */
[----:B------:R1:W-:Y:S01]  /*0e30*/  STL [R1+0x4], R29 ;  /* 0x0000041d01007387 */ /* 0x0003e20000100800 */
[----:B------:R-:W-:Y:S02]  /*0e40*/  SEL R3, R3, 0xfffffff0, !P1 ;  /* 0xfffffff003037807 */ /* 0x000fe40004800000 */
[----:B------:R-:W-:Y:S01]  /*0e50*/  IMAD.SHL.U32 R222, R20, 0x2, RZ ;  /* 0x0000000214de7824 */ /* 0x000fe200078e00ff */
[----:B------:R1:W-:Y:S01]  /*0e60*/  STL [R1+0x24], R35 ;  /* 0x0000242301007387 */ /* 0x0003e20000100800 */
[----:B------:R-:W-:Y:S01]  /*0e70*/  IMAD.IADD R11, R13, 0x1, R10 ;  /* 0x000000010d0b7824 */ /* 0x000fe200078e020a */
        /* <DEDUP_REMOVED lines=33> */
.L_x_432:
[----:B------:R-:W-:Y:S05]  /*1090*/  BSYNC B0 ;  /* 0x0000000000007941 */ /* 0x000fea0003800000 */
.L_x_431:
[----:B------:R-:W-:Y:S01]  /*10a0*/  IADD3 R20, R4, 0x20, RZ ;  /* 0x0000002004147810 */ /* 0x000fe20007ffe0ff */
[----:B------:R-:W-:Y:S03]  /*10b0*/  BSSY B0, `(.L_x_433) ;  /* 0x0000024000007945 */ /* 0x000fe60003800000 */
[----:B------:R-:W-:-:S13]  /*10c0*/  ISETP.GE.AND P0, PT, R20, R36, PT ;  /* 0x000000241400720c */ /* 0x000fda0003f06270 */
[----:B------:R-:W-:Y:S05]  /*10d0*/  @P0 BRA `(.L_x_434) ;  /* 0x0000021000000947 */ /* 0x000fea0003800000 */
[----:B------:R-:W-:Y:S01]  /*10e0*/  IADD3 R0, P0, R6, 0x20, RZ ;  /* 0x0000002006007810 */ /* 0x000fe20007f1e0ff */
[----:B--2---:R-:W-:Y:S01]  /*10f0*/  IMAD.MOV.U32 R8, RZ, RZ, R12 ;  /* 0x000000ffff087224 */ /* 0x004fe200078e000c */
        /* <DEDUP_REMOVED lines=31> */
.L_x_434:
[----:B------:R-:W-:Y:S05]  /*12f0*/  BSYNC B0 ;  /* 0x0000000000007941 */ /* 0x000fea0003800000 */
.L_x_433:
        /* <DEDUP_REMOVED lines=37> */
.L_x_436:
[----:B------:R-:W-:Y:S05]  /*1550*/  BSYNC B0 ;  /* 0x0000000000007941 */ /* 0x000fea0003800000 */
.L_x_435:
        /* <DEDUP_REMOVED lines=40> */
.L_x_438:
[----:B------:R-:W-:Y:S05]  /*17e0*/  BSYNC B0 ;  /* 0x0000000000007941 */ /* 0x000fea0003800000 */
.L_x_437:
[----:B------:R-:W-:Y:S01]  /*17f0*/  MOV R198, R34 ;  /* 0x0000002200c67202 */ /* 0x000fe20000000f00 */
[----:B------:R-:W-:Y:S01]  /*1800*/  BSSY B0, `(.L_x_439) ;  /* 0x0000028000007945 */ /* 0x000fe20003800000 */
[----:B------:R-:W-:Y:S02]  /*1810*/  MOV R199, R35 ;  /* 0x0000002300c77202 */ /* 0x000fe40000000f00 */
[----:B-1----:R-:W-:Y:S02]  /*1820*/  LEA.HI.SX32 R36, R248, 0xffffffff, 0x1a ;  /* 0xfffffffff8247811 */ /* 0x002fe400078fd2ff */
[----:B------:R-:W-:Y:S02]  /*1830*/  MOV R198, R32 ;  /* 0x0000002000c67202 */ /* 0x000fe40000000f00 */
[----:B------:R-:W-:Y:S01]  /*1840*/  SHF.R.S32.HI R2, RZ, 0x1f, R36 ;  /* 0x0000001fff027819 */ /* 0x000fe20000011424 */
[C---:B------:R-:W-:Y:S02]  /*1850*/  IMAD R12, R36.reuse, -0x40, R133 ;  /* 0xffffffc0240c7824 */ /* 0x040fe400078e0285 */
[----:B------:R1:W-:Y:S01]  /*1860*/  STL.64 [R1+0x20], R198 ;  /* 0x000020c601007387 */ /* 0x0003e20000100a00 */
[----:B------:R-:W-:-:S02]  /*1870*/  IMAD R0, R36, UR4, RZ ;  /* 0x0000000424007c24 */ /* 0x000fc4000f8e02ff */
[----:B------:R-:W-:Y:S01]  /*1880*/  ISETP.GE.AND P0, PT, R4, R12, PT ;  /* 0x0000000c0400720c */ /* 0x000fe20003f06270 */
[----:B--2---:R-:W-:-:S04]  /*1890*/  IMAD.WIDE.U32 R6, R36, UR5, R198 ;  /* 0x0000000524067c25 */ /* 0x004fc8000f8e00c6 */
        /* <DEDUP_REMOVED lines=30> */
.L_x_440:
[----:B------:R-:W-:Y:S05]  /*1a80*/  BSYNC B0 ;  /* 0x0000000000007941 */ /* 0x000fea0003800000 */
.L_x_439:
        /* <DEDUP_REMOVED lines=34> */
.L_x_442:
[----:B------:R-:W-:Y:S05]  /*1cb0*/  BSYNC B0 ;  /* 0x0000000000007941 */ /* 0x000fea0003800000 */
.L_x_441:
        /* <DEDUP_REMOVED lines=11> */
[----:B------:R-:W2:Y:S04]  /*1d70*/  @P2 LDG.E R8, [R8.64] ;  /* 0x0000001208082981 */ /* 0x000ea8000c1e1900 */
[----:B------:R-:W-:Y:S01]  /*1d80*/  BAR.SYNC.DEFER_BLOCKING 0x0 ;  /* 0x0000000000007b1d */ /* 0x000fe20000010000 */
[----:B------:R-:W-:Y:S01]  /*1d90*/  ISETP.GE.AND P1, PT, R4, R12, PT ;  /* 0x0000000c0400720c */ /* 0x000fe20003f26270 */
[----:B------:R-:W-:Y:S01]  /*1da0*/  IMAD R0, R2, c[0x0][0x1a0], RZ ;  /* 0x0000680002007a24 */ /* 0x000fe200078e02ff */
[----:B------:R-:W-:Y:S01]  /*1db0*/  MOV R132, RZ ;  /* 0x000000ff00847202 */ /* 0x000fe20000000f00 */
[C---:B------:R-:W-:Y:S02]  /*1dc0*/  IMAD.WIDE.U32 R4, R36.reuse, c[0x0][0x1a0], RZ ;  /* 0x0000680024047a25 */ /* 0x040fe400078e00ff */
[----:B------:R-:W2:Y:S01]  /*1dd0*/  @P2 MUFU.RCP R6, c[0x0][0x238] ;  /* 0x00008e0000062b08 */ /* 0x000ea20000001000 */
[----:B------:R-:W-:Y:S01]  /*1de0*/  BSSY B0, `(.L_x_443) ;  /* 0x0000027000007945 */ /* 0x000fe20003800000 */
[----:B------:R-:W-:Y:S01]  /*1df0*/  IMAD R2, R36, c[0x0][0x1a4], R0 ;  /* 0x0000690024027a24 */ /* 0x000fe200078e0200 */
[----:B------:R-:W-:-:S03]  /*1e00*/  LEA R0, P0, R4, R30, 0x6 ;  /* 0x0000001e04007211 */ /* 0x000fc600078030ff */
[----:B------:R-:W-:-:S05]  /*1e10*/  IMAD.IADD R2, R5, 0x1, R2 ;  /* 0x0000000105027824 */ /* 0x000fca00078e0202 */
[----:B------:R-:W-:Y:S01]  /*1e20*/  LEA.HI.X R2, R4, R29, R2, 0x6, P0 ;  /* 0x0000001d04027211 */ /* 0x000fe200000f3402 */
[----:B------:R3:W-:Y:S04]  /*1e30*/  @P1 STS [R222+0x9000], RZ ;  /* 0x009000ffde001388 */ /* 0x0007e80000000800 */
[----:B------:R3:W-:Y:S04]  /*1e40*/  @P1 STS [R222+0x9004], RZ ;  /* 0x009004ffde001388 */ /* 0x0007e80000000800 */
[----:B------:R3:W-:Y:S04]  /*1e50*/  @P1 STS.64 [R222+0x9008], RZ ;  /* 0x009008ffde001388 */ /* 0x0007e80000000a00 */
[----:B------:R3:W-:Y:S04]  /*1e60*/  @P1 STS.128 [R222+0xa000], RZ ;  /* 0x00a000ffde001388 */ /* 0x0007e80000000c00 */
[----:B------:R3:W-:Y:S01]  /*1e70*/  @P1 STS.128 [R222+0xb000], RZ ;  /* 0x00b000ffde001388 */ /* 0x0007e20000000c00 */
[----:B--2---:R-:W-:Y:S01]  /*1e80*/  @P2 FMUL.FTZ R132, R8, R6 ;  /* 0x0000000608842220 */ /* 0x004fe20000410000 */
[----:B------:R-:W-:Y:S05]  /*1e90*/  @P1 BRA `(.L_x_444) ;  /* 0x000001b000001947 */ /* 0x000fea0003800000 */
[----:B---3--:R-:W-:Y:S02]  /*1ea0*/  ISETP.GE.AND P3, PT, R202, c[0x0][0x220], PT ;  /* 0x00008800ca007a0c */ /* 0x008fe40003f66270 */
        /* <DEDUP_REMOVED lines=26> */
.L_x_444:
[----:B---3--:R-:W-:Y:S05]  /*2050*/  BSYNC B0 ;  /* 0x0000000000007941 */ /* 0x008fea0003800000 */
.L_x_443:
        /* <DEDUP_REMOVED lines=8> */
[----:B--2---:R-:W-:Y:S01]  /*20e0*/  IMAD.WIDE.U32 R4, R13, c[0x0][0x1a0], RZ ;  /* 0x000068000d047a25 */ /* 0x004fe200078e00ff */
        /* <DEDUP_REMOVED lines=27> */
.L_x_446:
[----:B------:R-:W-:Y:S05]  /*22a0*/  BSYNC B0 ;  /* 0x0000000000007941 */ /* 0x000fea0003800000 */
.L_x_445:
[----:B------:R-:W-:Y:S01]  /*22b0*/  LOP3.LUT R2, R27, 0xfffffff8, RZ, 0xc0, !PT ;  /* 0xfffffff81b027812 */ /* 0x000fe200078ec0ff */
[----:B--2---:R-:W-:Y:S01]  /*22c0*/  IMAD.SHL.U32 R5, R21, 0x40, RZ ;  /* 0x0000004015057824 */ /* 0x004fe200078e00ff */
        /* <DEDUP_REMOVED lines=37> */
[----:B------:R-:W-:Y:S03]  /*2520*/  LDSM.16.M88.4 R8, [R220] ;  /* 0x00000000dc08783b */ /* 0x000fe60000000200 */
[----:B------:R-:W-:Y:S01]  /*2530*/  IMAD.IADD R219, R217, 0x1, R0 ;  /* 0x00000001d9db7824 */ /* 0x000fe200078e0200 */
[----:B------:R-:W2:Y:S01]  /*2540*/  LDSM.16.M88.4 R16, [R217+0x6000] ;  /* 0x00600000d910783b */ /* 0x000ea20000000200 */
[----:B------:R-:W-:-:S03]  /*2550*/  SHF.R.S32.HI R0, RZ, 0x1f, R37 ;  /* 0x0000001fff007819 */ /* 0x000fc60000011425 */
[----:B------:R-:W4:Y:S01]  /*2560*/  LDSM.16.M88.4 R4, [R220+0x1000] ;  /* 0x00100000dc04783b */ /* 0x000f220000000200 */
[----:B------:R-:W-:-:S03]  /*2570*/  LEA.HI R0, R0, R37, RZ, 0x2 ;  /* 0x0000002500007211 */ /* 0x000fc600078f10ff */
[----:B------:R-:W5:Y:S01]  /*2580*/  LDSM.16.M88.4 R28, [R217+0x6400] ;  /* 0x00640000d91c783b */ /* 0x000f620000000200 */
[----:B------:R-:W-:-:S03]  /*2590*/  SHF.R.S32.HI R0, RZ, 0x2, R0 ;  /* 0x00000002ff007819 */ /* 0x000fc60000011400 */
[----:B------:R-:W1:Y:S02]  /*25a0*/  LDSM.16.M88.4 R24, [R217+0x6800] ;  /* 0x00680000d918783b */ /* 0x000e640000000200 */
[----:B------:R-:W-:Y:S02]  /*25b0*/  IMAD R0, R174, 0x10, R0 ;  /* 0x00000010ae007824 */ /* 0x000fe400078e0200 */
[----:B------:R-:W3:Y:S02]  /*25c0*/  LDSM.16.M88.4 R20, [R217+0x6c00] ;  /* 0x006c0000d914783b */ /* 0x000ee40000000200 */
[----:B------:R-:W-:Y:S02]  /*25d0*/  IMAD.IADD R38, R38, 0x1, R0 ;  /* 0x0000000126267824 */ /* 0x000fe400078e0200 */
[----:B------:R-:W-:Y:S03]  /*25e0*/  LDSM.16.M88.4 R12, [R221+0x1000] ;  /* 0x00100000dd0c783b */ /* 0x000fe60000000200 */
[----:B------:R-:W-:Y:S01]  /*25f0*/  IADD3 R0, R133, R38, -R235 ;  /* 0x0000002685007210 */ /* 0x000fe20007ffe8eb */
[----:B------:R-:W1:Y:S04]  /*2600*/  LDSM.16.M88.4 R48, [R219+0x6400] ;  /* 0x00640000db30783b */ /* 0x000e680000000200 */
[----:B------:R-:W-:Y:S04]  /*2610*/  LDSM.16.M88.4 R52, [R219+0x6000] ;  /* 0x00600000db34783b */ /* 0x000fe80000000200 */
[----:B------:R-:W-:Y:S04]  /*2620*/  LDSM.16.M88.4 R44, [R219+0x6800] ;  /* 0x00680000db2c783b */ /* 0x000fe80000000200 */
[----:B------:R-:W-:Y:S01]  /*2630*/  LDSM.16.M88.4 R40, [R219+0x6c00] ;  /* 0x006c0000db28783b */ /* 0x000fe20000000200 */
[-C--:B--2---:R-:W-:Y:S03]  /*2640*/  HMMA.16816.F32 R120, R8, R16.reuse, RZ ;  /* 0x000000100878723c */ /* 0x084fe600000018ff */
[----:B------:R-:W-:Y:S05]  /*2650*/  STL [R1+0x48], R38 ;  /* 0x0000482601007387 */ /* 0x000fea0000100800 */
[C---:B----4-:R-:W-:Y:S08]  /*2660*/  HMMA.16816.F32 R32, R4.reuse, R16, RZ ;  /* 0x000000100420723c */ /* 0x050ff000000018ff */
[-C--:B------:R-:W-:Y:S08]  /*2670*/  HMMA.16816.F32 R68, R4, R18.reuse, RZ ;  /* 0x000000120444723c */ /* 0x080ff000000018ff */
[----:B------:R-:W-:Y:S01]  /*2680*/  HMMA.16816.F32 R136, R8, R18, RZ ;  /* 0x000000120888723c */ /* 0x000fe200000018ff */
[----:B------:R-:W2:Y:S07]  /*2690*/  LDSM.16.M88.4 R16, [R221] ;  /* 0x00000000dd10783b */ /* 0x000eae0000000200 */
[-C--:B-----5:R-:W-:Y:S08]  /*26a0*/  HMMA.16816.F32 R56, R4, R28.reuse, RZ ;  /* 0x0000001c0438723c */ /* 0x0a0ff000000018ff */
[----:B------:R-:W-:Y:S08]  /*26b0*/  HMMA.16816.F32 R96, R8, R28, RZ ;  /* 0x0000001c0860723c */ /* 0x000ff000000018ff */
[C---:B-1----:R-:W-:Y:S08]  /*26c0*/  HMMA.16816.F32 R64, R4.reuse, R24, RZ ;  /* 0x000000180440723c */ /* 0x042ff000000018ff */
[C---:B---3--:R-:W-:Y:S08]  /*26d0*/  HMMA.16816.F32 R60, R4.reuse, R20, RZ ;  /* 0x00000014043c723c */ /* 0x048ff000000018ff */
[C---:B------:R-:W-:Y:S08]  /*26e0*/  HMMA.16816.F32 R76, R4.reuse, R30, RZ ;  /* 0x0000001e044c723c */ /* 0x040ff000000018ff */
[C---:B------:R-:W-:Y:S08]  /*26f0*/  HMMA.16816.F32 R72, R4.reuse, R26, RZ ;  /* 0x0000001a0448723c */ /* 0x040ff000000018ff */
[----:B------:R-:W-:Y:S01]  /*2700*/  HMMA.16816.F32 R84, R4, R22, RZ ;  /* 0x000000160454723c */ /* 0x000fe200000018ff */
[----:B------:R-:W-:Y:S07]  /*2710*/  LDSM.16.M88.4 R4, [R220+0x3000] ;  /* 0x00300000dc04783b */ /* 0x000fee0000000200 */
[C---:B------:R-:W-:Y:S01]  /*2720*/  HMMA.16816.F32 R128, R8.reuse, R30, RZ ;  /* 0x0000001e0880723c */ /* 0x040fe200000018ff */
[----:B------:R-:W-:Y:S07]  /*2730*/  LDSM.16.M88.4 R28, [R217+0x7c00] ;  /* 0x007c0000d91c783b */ /* 0x000fee0000000200 */
[C---:B------:R-:W-:Y:S08]  /*2740*/  HMMA.16816.F32 R92, R8.reuse, R24, RZ ;  /* 0x00000018085c723c */ /* 0x040ff000000018ff */
[C---:B------:R-:W-:Y:S01]  /*2750*/  HMMA.16816.F32 R124, R8.reuse, R26, RZ ;  /* 0x0000001a087c723c */ /* 0x040fe200000018ff */
[----:B------:R-:W1:Y:S07]  /*2760*/  LDSM.16.M88.4 R24, [R217+0x7400] ;  /* 0x00740000d918783b */ /* 0x000e6e0000000200 */
[C---:B------:R-:W-:Y:S08]  /*2770*/  HMMA.16816.F32 R88, R8.reuse, R20, RZ ;  /* 0x000000140858723c */ /* 0x040ff000000018ff */
[----:B------:R-:W-:Y:S01]  /*2780*/  HMMA.16816.F32 R116, R8, R22, RZ ;  /* 0x000000160874723c */ /* 0x000fe200000018ff */
[----:B------:R-:W3:Y:S04]  /*2790*/  LDSM.16.M88.4 R8, [R220+0x2000] ;  /* 0x00200000dc08783b */ /* 0x000ee80000000200 */
[----:B------:R-:W4:Y:S03]  /*27a0*/  LDSM.16.M88.4 R20, [R217+0x7000] ;  /* 0x00700000d914783b */ /* 0x000f260000000200 */
[-C--:B------:R-:W-:Y:S08]  /*27b0*/  HMMA.16816.F32 R108, R12, R48.reuse, R56 ;  /* 0x000000300c6c723c */ /* 0x080ff00000001838 */
[----:B--2---:R-:W-:Y:S08]  /*27c0*/  HMMA.16816.F32 R56, R16, R48, R96 ;  /* 0x000000301038723c */ /* 0x004ff00000001860 */
[C---:B------:R-:W-:Y:S01]  /*27d0*/  HMMA.16816.F32 R112, R12.reuse, R52, R32 ;  /* 0x000000340c70723c */ /* 0x040fe20000001820 */
[----:B------:R-:W2:Y:S07]  /*27e0*/  LDSM.16.M88.4 R32, [R217+0x7800] ;  /* 0x00780000d920783b */ /* 0x000eae0000000200 */
        /* <DEDUP_REMOVED lines=11> */
[----:B------:R-:W-:Y:S08]  /*28a0*/  HMMA.16816.F32 R44, R16, R46, R124 ;  /* 0x0000002e102c723c */ /* 0x000ff0000000187c */
[-C--:B-1----:R-:W-:Y:S08]  /*28b0*/  HMMA.16816.F32 R84, R4, R24.reuse, R108 ;  /* 0x000000180454723c */ /* 0x082ff0000000186c */
[----:B---3--:R-:W-:Y:S07]  /*28c0*/  HMMA.16816.F32 R92, R8, R24, R56 ;  /* 0x00000018085c723c */ /* 0x008fee0000001838 */
[----:B------:R-:W-:Y:S01]  /*28d0*/  IMAD.SHL.U32 R24, R193, 0x2, RZ ;  /* 0x00000002c1187824 */ /* 0x000fe200078e00ff */
[----:B------:R-:W-:Y:S01]  /*28e0*/  HMMA.16816.F32 R16, R16, R42, R116 ;  /* 0x0000002a1010723c */ /* 0x000fe20000001874 */
[----:B------:R-:W-:Y:S03]  /*28f0*/  LDSM.16.M88.4 R40, [R219+0x7400] ;  /* 0x00740000db28783b */ /* 0x000fe60000000200 */
[----:B------:R-:W-:-:S04]  /*2900*/  LOP3.LUT R24, R24, 0x6, RZ, 0xc0, !PT ;  /* 0x0000000618187812 */ /* 0x000fc800078ec0ff */
[----:B----4-:R-:W-:Y:S01]  /*2910*/  HMMA.16816.F32 R88, R8, R22, R12 ;  /* 0x000000160858723c */ /* 0x010fe2000000180c */
[----:B------:R-:W-:-:S05]  /*2920*/  IMAD R24, R36, 0x40, R24 ;  /* 0x0000004024187824 */ /* 0x000fca00078e0218 */
[C---:B------:R-:W-:Y:S02]  /*2930*/  IADD3 R2, -R24.reuse, R0, RZ ;  /* 0x0000000018027210 */ /* 0x040fe40007ffe1ff */
[C---:B------:R-:W-:Y:S01]  /*2940*/  IADD3 R138, R24.reuse, 0x1, RZ ;  /* 0x00000001188a7810 */ /* 0x040fe20007ffe0ff */
[C---:B------:R-:W-:Y:S01]  /*2950*/  HMMA.16816.F32 R128, R8.reuse, R28, R68 ;  /* 0x0000001c0880723c */ /* 0x040fe20000001844 */
[----:B------:R-:W-:Y:S02]  /*2960*/  IABS R12, R2 ;  /* 0x00000002000c7213 */ /* 0x000fe40000000000 */
[----:B------:R-:W-:Y:S01]  /*2970*/  IADD3 R136, R24, 0x8, RZ ;  /* 0x0000000818887810 */ /* 0x000fe20007ffe0ff */
[----:B------:R-:W-:Y:S01]  /*2980*/  IMAD.IADD R2, R0, 0x1, -R138 ;  /* 0x0000000100027824 */ /* 0x000fe200078e0a8a */
[C---:B------:R-:W-:Y:S02]  /*2990*/  IADD3 R135, R24.reuse, 0x9, RZ ;  /* 0x0000000918877810 */ /* 0x040fe40007ffe0ff */
[----:B------:R-:W-:Y:S01]  /*29a0*/  IADD3 R25, R24, 0x18, RZ ;  /* 0x0000001818197810 */ /* 0x000fe20007ffe0ff */
[----:B------:R-:W-:Y:S01]  /*29b0*/  HMMA.16816.F32 R60, R8, R20, R60 ;  /* 0x00000014083c723c */ /* 0x000fe2000000183c */
[----:B------:R-:W-:-:S02]  /*29c0*/  IABS R2, R2 ;  /* 0x0000000200027213 */ /* 0x000fc40000000000 */
[C---:B------:R-:W-:Y:S02]  /*29d0*/  IADD3 R134, R24.reuse, 0x19, RZ ;  /* 0x0000001918867810 */ /* 0x040fe40007ffe0ff */
[C---:B------:R-:W-:Y:S02]  /*29e0*/  IADD3 R137, R24.reuse, 0x20, RZ ;  /* 0x0000002018897810 */ /* 0x040fe40007ffe0ff */
[C---:B------:R-:W-:Y:S01]  /*29f0*/  IADD3 R139, R24.reuse, 0x21, RZ ;  /* 0x00000021188b7810 */ /* 0x040fe20007ffe0ff */
[----:B------:R-:W-:Y:S01]  /*2a00*/  HMMA.16816.F32 R96, R8, R26, R48 ;  /* 0x0000001a0860723c */ /* 0x000fe20000001830 */
[C---:B------:R-:W-:Y:S02]  /*2a10*/  IADD3 R140, R24.reuse, 0x28, RZ ;  /* 0x00000028188c7810 */ /* 0x040fe40007ffe0ff */
[C---:B------:R-:W-:Y:S02]  /*2a20*/  IADD3 R141, R24.reuse, 0x29, RZ ;  /* 0x00000029188d7810 */ /* 0x040fe40007ffe0ff */
[----:B------:R-:W-:-:S02]  /*2a30*/  IADD3 R142, R24, 0x30, RZ ;  /* 0x00000030188e7810 */ /* 0x000fc40007ffe0ff */
[C---:B------:R-:W-:Y:S01]  /*2a40*/  IADD3 R149, R24.reuse, 0x31, RZ ;  /* 0x0000003118957810 */ /* 0x040fe20007ffe0ff */
[C---:B--2---:R-:W-:Y:S01]  /*2a50*/  HMMA.16816.F32 R68, R8.reuse, R32, R120 ;  /* 0x000000200844723c */ /* 0x044fe20000001878 */
[C---:B------:R-:W-:Y:S02]  /*2a60*/  IADD3 R148, R24.reuse, 0x38, RZ ;  /* 0x0000003818947810 */ /* 0x040fe40007ffe0ff */
[----:B------:R-:W-:Y:S02]  /*2a70*/  IADD3 R143, R24, 0x39, RZ ;  /* 0x00000039188f7810 */ /* 0x000fe40007ffe0ff */
[----:B------:R-:W-:Y:S02]  /*2a80*/  IADD3 R15, R0, 0x48, RZ ;  /* 0x00000048000f7810 */ /* 0x000fe40007ffe0ff */
[-C--:B------:R-:W-:Y:S01]  /*2a90*/  ISETP.GE.AND P1, PT, R24, R133.reuse, PT ;  /* 0x000000851800720c */ /* 0x080fe20003f26270 */
[----:B------:R-:W-:Y:S01]  /*2aa0*/  HMMA.16816.F32 R36, R8, R34, R44 ;  /* 0x000000220824723c */ /* 0x000fe2000000182c */
[----:B------:R-:W-:Y:S01]  /*2ab0*/  IMAD.IADD R14, R0, 0x1, -R143 ;  /* 0x00000001000e7824 */ /* 0x000fe200078e0a8f */
[----:B------:R-:W-:-:S02]  /*2ac0*/  ISETP.GE.AND P0, PT, R138, R133, PT ;  /* 0x000000858a00720c */ /* 0x000fc40003f06270 */
[-C--:B------:R-:W-:Y:S02]  /*2ad0*/  ISETP.GE.AND P2, PT, R25, R133.reuse, PT ;  /* 0x000000851900720c */ /* 0x080fe40003f46270 */
[-C--:B------:R-:W-:Y:S02]  /*2ae0*/  ISETP.GE.AND P5, PT, R136, R133.reuse, PT ;  /* 0x000000858800720c */ /* 0x080fe40003fa6270 */
[----:B------:R-:W-:Y:S01]  /*2af0*/  HMMA.16816.F32 R108, R8, R30, R16 ;  /* 0x0000001e086c723c */ /* 0x000fe20000001810 */
[----:B------:R-:W-:Y:S01]  /*2b00*/  LDSM.16.M88.4 R16, [R219+0x7800] ;  /* 0x00780000db10783b */ /* 0x000fe20000000200 */
[----:B------:R-:W-:-:S05]  /*2b10*/  ISETP.GE.AND P6, PT, R135, R133, PT ;  /* 0x000000858700720c */ /* 0x000fca0003fc6270 */
[----:B------:R-:W-:Y:S01]  /*2b20*/  IMAD.MOV.U32 R8, RZ, RZ, R12 ;  /* 0x000000ffff087224 */ /* 0x000fe200078e000c */
[C---:B------:R-:W-:Y:S01]  /*2b30*/  HMMA.16816.F32 R52, R4.reuse, R20, R112 ;  /* 0x000000140434723c */ /* 0x040fe20000001870 */
[C---:B------:R-:W-:Y:S02]  /*2b40*/  IMAD.IADD R9, R0.reuse, 0x1, -R136 ;  /* 0x0000000100097824 */ /* 0x040fe400078e0a88 */
[----:B------:R1:W-:Y:S05]  /*2b50*/  I2F R150, R8 ;  /* 0x0000000800967306 */ /* 0x0003ea0000201400 */
[C---:B------:R-:W-:Y:S08]  /*2b60*/  HMMA.16816.F32 R104, R4.reuse, R32, R104 ;  /* 0x000000200468723c */ /* 0x040ff00000001868 */
[----:B------:R-:W-:Y:S01]  /*2b70*/  HMMA.16816.F32 R100, R4, R28, R100 ;  /* 0x0000001c0464723c */ /* 0x000fe20000001864 */
[----:B-1----:R-:W-:Y:S01]  /*2b80*/  IMAD.MOV.U32 R8, RZ, RZ, R2 ;  /* 0x000000ffff087224 */ /* 0x002fe200078e0002 */
[----:B------:R-:W-:Y:S01]  /*2b90*/  IABS R2, R9 ;  /* 0x0000000900027213 */ /* 0x000fe20000000000 */
[----:B------:R-:W-:-:S02]  /*2ba0*/  IMAD.IADD R9, R0, 0x1, -R135 ;  /* 0x0000000100097824 */ /* 0x000fc400078e0a87 */
[----:B------:R1:W-:Y:S03]  /*2bb0*/  I2F R151, R8 ;  /* 0x0000000800977306 */ /* 0x0003e60000201400 */
[C---:B------:R-:W-:Y:S01]  /*2bc0*/  HMMA.16816.F32 R80, R4.reuse, R22, R80 ;  /* 0x000000160450723c */ /* 0x040fe20000001850 */
[----:B------:R-:W-:Y:S07]  /*2bd0*/  LDSM.16.M88.4 R20, [R219+0x7000] ;  /* 0x00700000db14783b */ /* 0x000fee0000000200 */
[C---:B------:R-:W-:Y:S07]  /*2be0*/  HMMA.16816.F32 R76, R4.reuse, R26, R76 ;  /* 0x0000001a044c723c */ /* 0x040fee000000184c */
[----:B------:R-:W-:Y:S01]  /*2bf0*/  IADD3 R27, R24, 0x10, RZ ;  /* 0x00000010181b7810 */ /* 0x000fe20007ffe0ff */
[C---:B------:R-:W-:Y:S01]  /*2c00*/  HMMA.16816.F32 R72, R4.reuse, R34, R72 ;  /* 0x000000220448723c */ /* 0x040fe20000001848 */
[----:B------:R-:W-:Y:S01]  /*2c10*/  LDSM.16.M88.4 R32, [R219+0x7c00] ;  /* 0x007c0000db20783b */ /* 0x000fe20000000200 */
[----:B-1----:R-:W-:Y:S01]  /*2c20*/  IMAD.MOV.U32 R8, RZ, RZ, R2 ;  /* 0x000000ffff087224 */ /* 0x002fe200078e0002 */
[----:B------:R-:W-:Y:S01]  /*2c30*/  IABS R2, R9 ;  /* 0x0000000900027213 */ /* 0x000fe20000000000 */
[----:B------:R-:W-:Y:S01]  /*2c40*/  IMAD.IADD R13, R0, 0x1, -R27 ;  /* 0x00000001000d7824 */ /* 0x000fe200078e0a1b */
[----:B------:R-:W-:Y:S01]  /*2c50*/  IADD3 R26, R24, 0x11, RZ ;  /* 0x00000011181a7810 */ /* 0x000fe20007ffe0ff */
[----:B------:R1:W2:Y:S01]  /*2c60*/  I2F R169, R8 ;  /* 0x0000000800a97306 */ /* 0x0002a20000201400 */
[----:B------:R-:W-:Y:S01]  /*2c70*/  ISETP.GE.AND P4, PT, R27, R133, PT ;  /* 0x000000851b00720c */ /* 0x000fe20003f86270 */
[----:B------:R-:W-:Y:S01]  /*2c80*/  HMMA.16816.F32 R64, R4, R30, R64 ;  /* 0x0000001e0440723c */ /* 0x000fe20000001840 */
[----:B------:R-:W3:Y:S01]  /*2c90*/  LDSM.16.M88.4 R4, [R221+0x3000] ;  /* 0x00300000dd04783b */ /* 0x000ee20000000200 */
[----:B------:R-:W-:Y:S01]  /*2ca0*/  IMAD.MOV.U32 R12, RZ, RZ, R2 ;  /* 0x000000ffff0c7224 */ /* 0x000fe200078e0002 */
[----:B------:R-:W-:Y:S01]  /*2cb0*/  IABS R2, R13 ;  /* 0x0000000d00027213 */ /* 0x000fe20000000000 */
[----:B------:R-:W-:Y:S01]  /*2cc0*/  IMAD.IADD R13, R0, 0x1, -R26 ;  /* 0x00000001000d7824 */ /* 0x000fe200078e0a1a */
[----:B------:R-:W-:Y:S01]  /*2cd0*/  LDSM.16.M88.4 R28, [R217+0x8400] ;  /* 0x00840000d91c783b */ /* 0x000fe20000000200 */
[----:B------:R4:W-:Y:S01]  /*2ce0*/  I2F R173, R12 ;  /* 0x0000000c00ad7306 */ /* 0x0009e20000201400 */
[----:B------:R-:W-:-:S02]  /*2cf0*/  ISETP.GE.AND P3, PT, R26, R133, PT ;  /* 0x000000851a00720c */ /* 0x000fc40003f66270 */
[----:B-1----:R-:W1:Y:S01]  /*2d00*/  LDSM.16.M88.4 R8, [R221+0x2000] ;  /* 0x00200000dd08783b */ /* 0x002e620000000200 */
[----:B----4-:R-:W-:Y:S01]  /*2d10*/  IMAD.MOV.U32 R12, RZ, RZ, R2 ;  /* 0x000000ffff0c7224 */ /* 0x010fe200078e0002 */
[----:B------:R-:W-:Y:S01]  /*2d20*/  IABS R2, R13 ;  /* 0x0000000d00027213 */ /* 0x000fe20000000000 */
[C---:B------:R-:W-:Y:S02]  /*2d30*/  IMAD.IADD R13, R0.reuse, 0x1, -R25 ;  /* 0x00000001000d7824 */ /* 0x040fe400078e0a19 */
[----:B------:R4:W-:Y:S01]  /*2d40*/  I2F R175, R12 ;  /* 0x0000000c00af7306 */ /* 0x0009e20000201400 */
[----:B---3--:R-:W-:Y:S01]  /*2d50*/  HMMA.16816.F32 R120, R4, R20, R52 ;  /* 0x000000140478723c */ /* 0x008fe20000001834 */
[----:B----4-:R-:W-:Y:S01]  /*2d60*/  IMAD.MOV.U32 R12, RZ, RZ, R2 ;  /* 0x000000ffff0c7224 */ /* 0x010fe200078e0002 */
[----:B------:R-:W-:Y:S01]  /*2d70*/  IABS R2, R13 ;  /* 0x0000000d00027213 */ /* 0x000fe20000000000 */
[----:B------:R-:W-:-:S04]  /*2d80*/  IMAD.IADD R13, R0, 0x1, -R134 ;  /* 0x00000001000d7824 */ /* 0x000fc800078e0a86 */
[----:B------:R3:W-:Y:S01]  /*2d90*/  I2F R182, R12 ;  /* 0x0000000c00b67306 */ /* 0x0007e20000201400 */
[C---:B------:R-:W-:Y:S08]  /*2da0*/  HMMA.16816.F32 R124, R4.reuse, R22, R80 ;  /* 0x00000016047c723c */ /* 0x040ff00000001850 */
[----:B------:R-:W-:Y:S01]  /*2db0*/  HMMA.16816.F32 R116, R4, R40, R84 ;  /* 0x000000280474723c */ /* 0x000fe20000001854 */
[----:B---3--:R-:W-:Y:S01]  /*2dc0*/  IMAD.MOV.U32 R12, RZ, RZ, R2 ;  /* 0x000000ffff0c7224 */ /* 0x008fe200078e0002 */
[----:B------:R-:W-:Y:S01]  /*2dd0*/  IABS R2, R13 ;  /* 0x0000000d00027213 */ /* 0x000fe20000000000 */
[----:B------:R-:W-:-:S05]  /*2de0*/  IMAD.IADD R13, R0, 0x1, -R142 ;  /* 0x00000001000d7824 */ /* 0x000fca00078e0a8e */
[C---:B------:R-:W-:Y:S01]  /*2df0*/  HMMA.16816.F32 R112, R4.reuse, R42, R76 ;  /* 0x0000002a0470723c */ /* 0x040fe2000000184c */
[----:B------:R3:W-:Y:S07]  /*2e00*/  I2F R186, R12 ;  /* 0x0000000c00ba7306 */ /* 0x0007ee0000201400 */
[C---:B------:R-:W-:Y:S01]  /*2e10*/  HMMA.16816.F32 R100, R4.reuse, R32, R100 ;  /* 0x000000200464723c */ /* 0x040fe20000001864 */
[----:B------:R4:W-:Y:S07]  /*2e20*/  I2F R185, R2 ;  /* 0x0000000200b97306 */ /* 0x0009ee0000201400 */
[----:B------:R-:W-:Y:S01]  /*2e30*/  HMMA.16816.F32 R56, R4, R16, R104 ;  /* 0x000000100438723c */ /* 0x000fe20000001868 */
[----:B---3--:R-:W-:-:S05]  /*2e40*/  IMAD.IADD R12, R0, 0x1, -R137 ;  /* 0x00000001000c7824 */ /* 0x008fca00078e0a89 */
[----:B------:R-:W-:Y:S02]  /*2e50*/  IABS R12, R12 ;  /* 0x0000000c000c7213 */ /* 0x000fe40000000000 */
[----:B------:R-:W-:Y:S01]  /*2e60*/  HMMA.16816.F32 R52, R4, R18, R72 ;  /* 0x000000120434723c */ /* 0x000fe20000001848 */
[----:B----4-:R-:W-:-:S05]  /*2e70*/  IMAD.IADD R2, R0, 0x1, -R139 ;  /* 0x0000000100027824 */ /* 0x010fca00078e0a8b */
[----:B------:R-:W-:Y:S02]  /*2e80*/  IABS R2, R2 ;  /* 0x0000000200027213 */ /* 0x000fe40000000000 */
[----:B------:R-:W-:Y:S07]  /*2e90*/  HMMA.16816.F32 R48, R4, R34, R64 ;  /* 0x000000220430723c */ /* 0x000fee0000001840 */
[----:B------:R-:W-:Y:S01]  /*2ea0*/  IMAD.MOV.U32 R4, RZ, RZ, R12 ;  /* 0x000000ffff047224 */ /* 0x000fe200078e000c */
[----:B-1----:R-:W-:Y:S01]  /*2eb0*/  HMMA.16816.F32 R44, R8, R20, R60 ;  /* 0x00000014082c723c */ /* 0x002fe2000000183c */
[----:B------:R-:W-:-:S02]  /*2ec0*/  IMAD.IADD R5, R0, 0x1, -R140 ;  /* 0x0000000100057824 */ /* 0x000fc400078e0a8c */
[----:B------:R1:W-:Y:S05]  /*2ed0*/  I2F R181, R4 ;  /* 0x0000000400b57306 */ /* 0x0003ea0000201400 */
[C---:B------:R-:W-:Y:S01]  /*2ee0*/  HMMA.16816.F32 R72, R8.reuse, R22, R88 ;  /* 0x000000160848723c */ /* 0x040fe20000001858 */
[----:B------:R-:W-:Y:S07]  /*2ef0*/  LDSM.16.M88.4 R20, [R217+0x8000] ;  /* 0x00800000d914783b */ /* 0x000fee0000000200 */
[----:B------:R-:W-:Y:S01]  /*2f00*/  HMMA.16816.F32 R84, R8, R32, R128 ;  /* 0x000000200854723c */ /* 0x000fe20000001880 */
[----:B-1----:R-:W-:-:S02]  /*2f10*/  MOV R4, R2 ;  /* 0x0000000200047202 */ /* 0x002fc40000000f00 */
[----:B------:R-:W-:Y:S01]  /*2f20*/  IABS R2, R5 ;  /* 0x0000000500027213 */ /* 0x000fe20000000000 */
[----:B------:R-:W-:Y:S01]  /*2f30*/  IMAD.IADD R5, R0, 0x1, -R141 ;  /* 0x0000000100057824 */ /* 0x000fe200078e0a8d */
[----:B------:R1:W-:Y:S03]  /*2f40*/  I2F R192, R4 ;  /* 0x0000000400c07306 */ /* 0x0003e60000201400 */
[C---:B------:R-:W-:Y:S08]  /*2f50*/  HMMA.16816.F32 R64, R8.reuse, R40, R92 ;  /* 0x000000280840723c */ /* 0x040ff0000000185c */
[----:B------:R-:W-:Y:S01]  /*2f60*/  HMMA.16816.F32 R60, R8, R42, R96 ;  /* 0x0000002a083c723c */ /* 0x000fe20000001860 */
[----:B-1----:R-:W-:Y:S01]  /*2f70*/  IMAD.MOV.U32 R4, RZ, RZ, R2 ;  /* 0x000000ffff047224 */ /* 0x002fe200078e0002 */
[----:B------:R-:W-:-:S06]  /*2f80*/  IABS R2, R5 ;  /* 0x0000000500027213 */ /* 0x000fcc0000000000 */
[----:B------:R-:W-:Y:S01]  /*2f90*/  HMMA.16816.F32 R40, R8, R16, R68 ;  /* 0x000000100828723c */ /* 0x000fe20000001844 */
[----:B------:R1:W-:Y:S01]  /*2fa0*/  I2F R191, R4 ;  /* 0x0000000400bf7306 */ /* 0x0003e20000201400 */
[----:B------:R-:W-:Y:S01]  /*2fb0*/  IMAD.MOV.U32 R12, RZ, RZ, R2 ;  /* 0x000000ffff0c7224 */ /* 0x000fe200078e0002 */
[----:B------:R-:W-:Y:S01]  /*2fc0*/  IABS R2, R13 ;  /* 0x0000000d00027213 */ /* 0x000fe20000000000 */
[----:B------:R-:W-:-:S04]  /*2fd0*/  IMAD.IADD R13, R0, 0x1, -R149 ;  /* 0x00000001000d7824 */ /* 0x000fc800078e0a95 */
[C---:B------:R-:W-:Y:S01]  /*2fe0*/  HMMA.16816.F32 R76, R8.reuse, R18, R36 ;  /* 0x00000012084c723c */ /* 0x040fe20000001824 */
[----:B------:R-:W-:Y:S01]  /*2ff0*/  LDSM.16.M88.4 R36, [R217+0x8800] ;  /* 0x00880000d924783b */ /* 0x000fe20000000200 */
[----:B------:R3:W-:Y:S03]  /*3000*/  I2F R190, R12 ;  /* 0x0000000c00be7306 */ /* 0x0007e60000201400 */
[----:B------:R-:W-:Y:S03]  /*3010*/  LDSM.16.M88.4 R16, [R221+0x5000] ;  /* 0x00500000dd10783b */ /* 0x000fe60000000200 */
[----:B------:R-:W-:Y:S01]  /*3020*/  HMMA.16816.F32 R80, R8, R34, R108 ;  /* 0x000000220850723c */ /* 0x000fe2000000186c */
[----:B------:R-:W-:Y:S04]  /*3030*/  LDSM.16.M88.4 R32, [R217+0x8c00] ;  /* 0x008c0000d920783b */ /* 0x000fe80000000200 */
[----:B-1----:R-:W1:Y:S01]  /*3040*/  LDSM.16.M88.4 R4, [R220+0x5000] ;  /* 0x00500000dc04783b */ /* 0x002e620000000200 */
[----:B---3--:R-:W-:Y:S01]  /*3050*/  IMAD.MOV.U32 R12, RZ, RZ, R2 ;  /* 0x000000ffff0c7224 */ /* 0x008fe200078e0002 */
[----:B------:R-:W-:Y:S01]  /*3060*/  IABS R2, R13 ;  /* 0x0000000d00027213 */ /* 0x000fe20000000000 */
[----:B------:R-:W-:-:S02]  /*3070*/  IMAD.IADD R13, R0, 0x1, -R148 ;  /* 0x00000001000d7824 */ /* 0x000fc400078e0a94 */
[----:B------:R3:W-:Y:S02]  /*3080*/  I2F R188, R12 ;  /* 0x0000000c00bc7306 */ /* 0x0007e40000201400 */
[----:B---3--:R-:W-:Y:S01]  /*3090*/  IMAD.MOV.U32 R12, RZ, RZ, R2 ;  /* 0x000000ffff0c7224 */ /* 0x008fe200078e0002 */
[----:B------:R-:W-:Y:S02]  /*30a0*/  IABS R2, R13 ;  /* 0x0000000d00027213 */ /* 0x000fe40000000000 */
[----:B------:R-:W-:-:S03]  /*30b0*/  IADD3 R13, R0, 0x8, RZ ;  /* 0x00000008000d7810 */ /* 0x000fc60007ffe0ff */
[----:B------:R3:W-:Y:S01]  /*30c0*/  I2F R187, R12 ;  /* 0x0000000c00bb7306 */ /* 0x0007e20000201400 */
[----:B-1----:R-:W-:Y:S01]  /*30d0*/  HMMA.16816.F32 R88, R4, R20, R120 ;  /* 0x000000140458723c */ /* 0x002fe20000001878 */
[----:B---3--:R-:W-:Y:S01]  /*30e0*/  IMAD.MOV.U32 R12, RZ, RZ, R2 ;  /* 0x000000ffff0c7224 */ /* 0x008fe200078e0002 */
[----:B------:R-:W-:Y:S02]  /*30f0*/  IABS R2, R14 ;  /* 0x0000000e00027213 */ /* 0x000fe40000000000 */
[----:B------:R-:W-:-:S03]  /*3100*/  IADD3 R14, R0, 0x40, RZ ;  /* 0x00000040000e7810 */ /* 0x000fc60007ffe0ff */
[----:B------:R1:W-:Y:S01]  /*3110*/  I2F R184, R12 ;  /* 0x0000000c00b87306 */ /* 0x0003e20000201400 */
[C---:B------:R-:W-:Y:S07]  /*3120*/  HMMA.16816.F32 R144, R4.reuse, R28, R116 ;  /* 0x0000001c0490723c */ /* 0x040fee0000001874 */
[----:B------:R3:W-:Y:S01]  /*3130*/  I2F R129, R2 ;  /* 0x0000000200817306 */ /* 0x0007e20000201400 */
[----:B------:R-:W-:Y:S01]  /*3140*/  HMMA.16816.F32 R152, R4, R30, R112 ;  /* 0x0000001e0498723c */ /* 0x000fe20000001870 */
[----:B-1----:R-:W-:-:S07]  /*3150*/  IMAD.IADD R12, R13, 0x1, -R24 ;  /* 0x000000010d0c7824 */ /* 0x002fce00078e0a18 */
[----:B------:R-:W-:Y:S01]  /*3160*/  HMMA.16816.F32 R124, R4, R22, R124 ;  /* 0x00000016047c723c */ /* 0x000fe2000000187c */
[----:B------:R-:W-:Y:S01]  /*3170*/  IABS R12, R12 ;  /* 0x0000000c000c7213 */ /* 0x000fe20000000000 */
[----:B---3--:R-:W-:-:S06]  /*3180*/  IMAD.IADD R2, R14, 0x1, -R24 ;  /* 0x000000010e027824 */ /* 0x008fcc00078e0a18 */
[C---:B------:R-:W-:Y:S01]  /*3190*/  HMMA.16816.F32 R156, R4.reuse, R36, R56 ;  /* 0x00000024049c723c */ /* 0x040fe20000001838 */
[----:B------:R-:W-:Y:S02]  /*31a0*/  IMAD.MOV.U32 R8, RZ, RZ, R12 ;  /* 0x000000ffff087224 */ /* 0x000fe400078e000c */
[----:B------:R-:W-:Y:S01]  /*31b0*/  IMAD.IADD R12, R14, 0x1, -R138 ;  /* 0x000000010e0c7824 */ /* 0x000fe200078e0a8a */
[----:B------:R-:W-:Y:S01]  /*31c0*/  IABS R0, R2 ;  /* 0x0000000200007213 */ /* 0x000fe20000000000 */
[----:B------:R1:W3:Y:S03]  /*31d0*/  I2F R128, R8 ;  /* 0x0000000800807306 */ /* 0x0002e60000201400 */
[C---:B------:R-:W-:Y:S01]  /*31e0*/  HMMA.16816.F32 R160, R4.reuse, R38, R52 ;  /* 0x0000002604a0723c */ /* 0x040fe20000001834 */
[----:B------:R-:W-:Y:S01]  /*31f0*/  IMAD.MOV.U32 R2, RZ, RZ, R0 ;  /* 0x000000ffff027224 */ /* 0x000fe200078e0000 */
[----:B------:R-:W-:Y:S03]  /*3200*/  LDSM.16.M88.4 R52, [R219+0x8800] ;  /* 0x00880000db34783b */ /* 0x000fe60000000200 */
[----:B------:R4:W5:Y:S03]  /*3210*/  I2F R121, R2 ;  /* 0x0000000200797306 */ /* 0x0009660000201400 */
[----:B------:R-:W-:Y:S01]  /*3220*/  HMMA.16816.F32 R164, R4, R32, R100 ;  /* 0x0000002004a4723c */ /* 0x000fe20000001864 */
[----:B-1----:R-:W-:-:S07]  /*3230*/  IMAD.IADD R8, R15, 0x1, -R24 ;  /* 0x000000010f087824 */ /* 0x002fce00078e0a18 */
[----:B------:R-:W-:Y:S01]  /*3240*/  HMMA.16816.F32 R176, R4, R34, R48 ;  /* 0x0000002204b0723c */ /* 0x000fe20000001830 */
[----:B------:R-:W-:Y:S01]  /*3250*/  IABS R0, R8 ;  /* 0x0000000800007213 */ /* 0x000fe20000000000 */
[----:B------:R-:W-:-:S04]  /*3260*/  IMAD.IADD R8, R13, 0x1, -R138 ;  /* 0x000000010d087824 */ /* 0x000fc800078e0a8a */
[----:B----4-:R-:W-:Y:S01]  /*3270*/  IMAD.MOV.U32 R2, RZ, RZ, R0 ;  /* 0x000000ffff027224 */ /* 0x010fe200078e0000 */
[----:B------:R-:W-:Y:S01]  /*3280*/  IABS R0, R8 ;  /* 0x0000000800007213 */ /* 0x000fe20000000000 */
[----:B------:R-:W-:Y:S01]  /*3290*/  IMAD.IADD R4, R14, 0x1, -R135 ;  /* 0x000000010e047824 */ /* 0x000fe200078e0a87 */
[----:B------:R-:W1:Y:S01]  /*32a0*/  LDSM.16.M88.4 R8, [R220+0x4000] ;  /* 0x00400000dc08783b */ /* 0x000e620000000200 */
[----:B------:R4:W-:Y:S02]  /*32b0*/  I2F R120, R2 ;  /* 0x0000000200787306 */ /* 0x0009e40000201400 */
[----:B----4-:R-:W-:Y:S02]  /*32c0*/  MOV R2, R0 ;  /* 0x0000000000027202 */ /* 0x010fe40000000f00 */
[----:B------:R-:W-:Y:S01]  /*32d0*/  IABS R0, R12 ;  /* 0x0000000c00007213 */ /* 0x000fe20000000000 */
[----:B------:R-:W-:-:S03]  /*32e0*/  IMAD.IADD R12, R15, 0x1, -R138 ;  /* 0x000000010f0c7824 */ /* 0x000fc600078e0a8a */
[----:B------:R4:W1:Y:S02]  /*32f0*/  I2F R116, R2 ;  /* 0x0000000200747306 */ /* 0x0008640000201400 */
[----:B----4-:R-:W-:Y:S01]  /*3300*/  IMAD.MOV.U32 R2, RZ, RZ, R0 ;  /* 0x000000ffff027224 */ /* 0x010fe200078e0000 */
[----:B------:R-:W-:Y:S01]  /*3310*/  IABS R0, R12 ;  /* 0x0000000c00007213 */ /* 0x000fe20000000000 */
[----:B------:R-:W-:Y:S01]  /*3320*/  IMAD.IADD R12, R13, 0x1, -R136 ;  /* 0x000000010d0c7824 */ /* 0x000fe200078e0a88 */
[C---:B-1----:R-:W-:Y:S03]  /*3330*/  HMMA.16816.F32 R68, R8.reuse, R20, R44 ;  /* 0x000000140844723c */ /* 0x042fe6000000182c */
[----:B------:R1:W4:Y:S05]  /*3340*/  I2F R114, R2 ;  /* 0x0000000200727306 */ /* 0x00032a0000201400 */
[C---:B------:R-:W-:Y:S01]  /*3350*/  HMMA.16816.F32 R72, R8.reuse, R22, R72 ;  /* 0x000000160848723c */ /* 0x040fe20000001848 */
[----:B------:R-:W2:Y:S07]  /*3360*/  LDSM.16.M88.4 R20, [R219+0x8000] ;  /* 0x00800000db14783b */ /* 0x000eae0000000200 */
[C---:B------:R-:W-:Y:S01]  /*3370*/  HMMA.16816.F32 R48, R8.reuse, R36, R40 ;  /* 0x000000240830723c */ /* 0x040fe20000001828 */
[----:B-1----:R-:W-:Y:S01]  /*3380*/  IMAD.MOV.U32 R2, RZ, RZ, R0 ;  /* 0x000000ffff027224 */ /* 0x002fe200078e0000 */
[----:B------:R-:W-:Y:S01]  /*3390*/  IABS R0, R12 ;  /* 0x0000000c00007213 */ /* 0x000fe20000000000 */
[C---:B------:R-:W-:Y:S01]  /*33a0*/  IMAD.IADD R12, R14.reuse, 0x1, -R136 ;  /* 0x000000010e0c7824 */ /* 0x040fe200078e0a88 */
[----:B------:R-:W-:Y:S01]  /*33b0*/  LDSM.16.M88.4 R40, [R219+0x8400] ;  /* 0x00840000db28783b */ /* 0x000fe20000000200 */
[----:B------:R1:W-:Y:S03]  /*33c0*/  I2F R95, R2 ;  /* 0x00000002005f7306 */ /* 0x0003e60000201400 */
[C---:B------:R-:W-:Y:S08]  /*33d0*/  HMMA.16816.F32 R44, R8.reuse, R38, R76 ;  /* 0x00000026082c723c */ /* 0x040ff0000000184c */
[----:B------:R-:W-:Y:S01]  /*33e0*/  HMMA.16816.F32 R36, R8, R32, R84 ;  /* 0x000000200824723c */ /* 0x000fe20000001854 */
[----:B-1----:R-:W-:Y:S01]  /*33f0*/  IMAD.MOV.U32 R2, RZ, RZ, R0 ;  /* 0x000000ffff027224 */ /* 0x002fe200078e0000 */
[----:B------:R-:W-:Y:S01]  /*3400*/  IABS R0, R12 ;  /* 0x0000000c00007213 */ /* 0x000fe20000000000 */
[----:B------:R-:W-:-:S05]  /*3410*/  IMAD.IADD R12, R14, 0x1, -R27 ;  /* 0x000000010e0c7824 */ /* 0x000fca00078e0a1b */
[C---:B------:R-:W-:Y:S01]  /*3420*/  HMMA.16816.F32 R64, R8.reuse, R28, R64 ;  /* 0x0000001c0840723c */ /* 0x040fe20000001840 */
[----:B------:R1:W-:Y:S07]  /*3430*/  I2F R115, R2 ;  /* 0x0000000200737306 */ /* 0x0003ee0000201400 */
[C---:B------:R-:W-:Y:S01]  /*3440*/  HMMA.16816.F32 R60, R8.reuse, R30, R60 ;  /* 0x0000001e083c723c */ /* 0x040fe2000000183c */
[----:B------:R3:W3:Y:S07]  /*3450*/  I2F R113, R0 ;  /* 0x0000000000717306 */ /* 0x0006ee0000201400 */
[----:B------:R-:W-:Y:S01]  /*3460*/  HMMA.16816.F32 R28, R8, R34, R80 ;  /* 0x00000022081c723c */ /* 0x000fe20000001850 */
[----:B-1----:R-:W-:-:S05]  /*3470*/  IMAD.IADD R2, R15, 0x1, -R136 ;  /* 0x000000010f027824 */ /* 0x002fca00078e0a88 */
[----:B------:R-:W-:Y:S01]  /*3480*/  IABS R2, R2 ;  /* 0x0000000200027213 */ /* 0x000fe20000000000 */
[C---:B------:R-:W-:Y:S01]  /*3490*/  IMAD.IADD R8, R13.reuse, 0x1, -R25 ;  /* 0x000000010d087824 */ /* 0x040fe200078e0a19 */
[----:B--2---:R-:W-:Y:S01]  /*34a0*/  HMMA.16816.F32 R56, R16, R20, R88 ;  /* 0x000000141038723c */ /* 0x004fe20000001858 */
[----:B---3--:R-:W-:Y:S01]  /*34b0*/  IMAD.IADD R0, R13, 0x1, -R135 ;  /* 0x000000010d007824 */ /* 0x008fe200078e0a87 */
[----:B------:R1:W2:Y:S04]  /*34c0*/  I2F R103, R2 ;  /* 0x0000000200677306 */ /* 0x0002a80000201400 */
[----:B------:R-:W-:-:S05]  /*34d0*/  IABS R0, R0 ;  /* 0x0000000000007213 */ /* 0x000fca0000000000 */
[----:B-1----:R-:W-:Y:S01]  /*34e0*/  IMAD.MOV.U32 R2, RZ, RZ, R0 ;  /* 0x000000ffff027224 */ /* 0x002fe200078e0000 */
[----:B------:R-:W-:Y:S01]  /*34f0*/  IABS R0, R4 ;  /* 0x0000000400007213 */ /* 0x000fe20000000000 */
[----:B------:R-:W-:Y:S02]  /*3500*/  IMAD.IADD R4, R15, 0x1, -R135 ;  /* 0x000000010f047824 */ /* 0x000fe400078e0a87 */
[----:B------:R1:W-:Y:S02]  /*3510*/  I2F R112, R2 ;  /* 0x0000000200707306 */ /* 0x0003e40000201400 */
[----:B-1----:R-:W-:Y:S01]  /*3520*/  IMAD.MOV.U32 R2, RZ, RZ, R0 ;  /* 0x000000ffff027224 */ /* 0x002fe200078e0000 */
[----:B------:R-:W-:Y:S01]  /*3530*/  IABS R0, R4 ;  /* 0x0000000400007213 */ /* 0x000fe20000000000 */
[----:B------:R-:W-:-:S04]  /*3540*/  IMAD.IADD R4, R13, 0x1, -R27 ;  /* 0x000000010d047824 */ /* 0x000fc800078e0a1b */
[----:B------:R1:W-:Y:S02]  /*3550*/  I2F R102, R2 ;  /* 0x0000000200667306 */ /* 0x0003e40000201400 */
[----:B-1----:R-:W-:Y:S01]  /*3560*/  IMAD.MOV.U32 R2, RZ, RZ, R0 ;  /* 0x000000ffff027224 */ /* 0x002fe200078e0000 */
[----:B------:R-:W-:Y:S02]  /*3570*/  IABS R0, R4 ;  /* 0x0000000400007213 */ /* 0x000fe40000000000 */
[----:B------:R-:W1:Y:S03]  /*3580*/  LDSM.16.M88.4 R4, [R221+0x4000] ;  /* 0x00400000dd04783b */ /* 0x000e660000000200 */
[----:B------:R3:W-:Y:S02]  /*3590*/  I2F R94, R2 ;  /* 0x00000002005e7306 */ /* 0x0007e40000201400 */
[----:B---3--:R-:W-:Y:S01]  /*35a0*/  IMAD.MOV.U32 R2, RZ, RZ, R0 ;  /* 0x000000ffff027224 */ /* 0x008fe200078e0000 */
[----:B------:R-:W-:Y:S01]  /*35b0*/  IABS R0, R12 ;  /* 0x0000000c00007213 */ /* 0x000fe20000000000 */
[----:B------:R-:W-:-:S04]  /*35c0*/  IMAD.IADD R12, R15, 0x1, -R27 ;  /* 0x000000010f0c7824 */ /* 0x000fc800078e0a1b */
[----:B------:R3:W-:Y:S02]  /*35d0*/  I2F R101, R2 ;  /* 0x0000000200657306 */ /* 0x0007e40000201400 */
[----:B---3--:R-:W-:Y:S01]  /*35e0*/  IMAD.MOV.U32 R2, RZ, RZ, R0 ;  /* 0x000000ffff027224 */ /* 0x008fe200078e0000 */
[----:B------:R-:W-:Y:S02]  /*35f0*/  IABS R0, R12 ;  /* 0x0000000c00007213 */ /* 0x000fe40000000000 */
[----:B------:R-:W-:-:S03]  /*3600*/  IADD3 R12, -R26, R13, RZ ;  /* 0x0000000d1a0c7210 */ /* 0x000fc60007ffe1ff */
[----:B------:R3:W-:Y:S01]  /*3610*/  I2F R93, R2 ;  /* 0x00000002005d7306 */ /* 0x0007e20000201400 */
[----:B-1----:R-:W-:Y:S01]  /*3620*/  HMMA.16816.F32 R32, R4, R20, R68 ;  /* 0x000000140420723c */ /* 0x002fe20000001844 */
[----:B------:R-:W1:Y:S01]  /*3630*/  LDSM.16.M88.4 R68, [R219+0x8c00] ;  /* 0x008c0000db44783b */ /* 0x000e620000000200 */
[----:B------:R-:W-:-:S06]  /*3640*/  DEPBAR.LE SB0, 0x0 ;  /* 0x000080000000791a */ /* 0x000fcc0000000000 */
[----:B------:R-:W-:Y:S01]  /*3650*/  HMMA.16816.F32 R76, R4, R42, R60 ;  /* 0x0000002a044c723c */ /* 0x000fe2000000183c */
[----:B---3--:R-:W-:Y:S01]  /*3660*/  IMAD.MOV.U32 R2, RZ, RZ, R0 ;  /* 0x000000ffff027224 */ /* 0x008fe200078e0000 */
[----:B------:R-:W-:-:S06]  /*3670*/  IABS R0, R12 ;  /* 0x0000000c00007213 */ /* 0x000fcc0000000000 */
[C---:B------:R-:W-:Y:S01]  /*3680*/  HMMA.16816.F32 R72, R4.reuse, R22, R72 ;  /* 0x000000160448723c */ /* 0x040fe20000001848 */
[----:B------:R3:W-:Y:S07]  /*3690*/  I2F R92, R2 ;  /* 0x00000002005c7306 */ /* 0x0007ee0000201400 */
[C---:B------:R-:W-:Y:S01]  /*36a0*/  HMMA.16816.F32 R64, R4.reuse, R40, R64 ;  /* 0x000000280440723c */ /* 0x040fe20000001840 */
[----:B------:R2:W-:Y:S07]  /*36b0*/  I2F R87, R0 ;  /* 0x0000000000577306 */ /* 0x0005ee0000201400 */
[----:B------:R-:W-:Y:S01]  /*36c0*/  HMMA.16816.F32 R88, R4, R52, R48 ;  /* 0x000000340458723c */ /* 0x000fe20000001830 */
[----:B---3--:R-:W-:-:S05]  /*36d0*/  IMAD.IADD R2, R14, 0x1, -R26 ;  /* 0x000000010e027824 */ /* 0x008fca00078e0a1a */
[----:B------:R-:W-:Y:S02]  /*36e0*/  IABS R2, R2 ;  /* 0x0000000200027213 */ /* 0x000fe40000000000 */
[C---:B-1----:R-:W-:Y:S01]  /*36f0*/  HMMA.16816.F32 R104, R4.reuse, R68, R36 ;  /* 0x000000440468723c */ /* 0x042fe20000001824 */
[----:B------:R-:W-:Y:S02]  /*3700*/  FFMA.FTZ R9, R169, -R132, R72 ;  /* 0x80000084a9097223 */ /* 0x000fe40000010048 */
[----:B--2---:R-:W-:Y:S01]  /*3710*/  IMAD.IADD R0, R15, 0x1, -R26 ;  /* 0x000000010f007824 */ /* 0x004fe200078e0a1a */
[----:B------:R1:W-:Y:S04]  /*3720*/  I2F R85, R2 ;  /* 0x0000000200557306 */ /* 0x0003e80000201400 */
[----:B------:R-:W-:Y:S01]  /*3730*/  IABS R0, R0 ;  /* 0x0000000000007213 */ /* 0x000fe20000000000 */
[C---:B------:R-:W-:Y:S08]  /*3740*/  HMMA.16816.F32 R108, R4.reuse, R54, R44 ;  /* 0x00000036046c723c */ /* 0x040ff0000000182c */
[----:B------:R-:W-:Y:S01]  /*3750*/  HMMA.16816.F32 R96, R4, R70, R28 ;  /* 0x000000460460723c */ /* 0x000fe2000000181c */
[----:B-1----:R-:W-:Y:S01]  /*3760*/  IMAD.MOV.U32 R2, RZ, RZ, R0 ;  /* 0x000000ffff027224 */ /* 0x002fe200078e0000 */
[----:B------:R-:W-:Y:S01]  /*3770*/  IABS R0, R8 ;  /* 0x0000000800007213 */ /* 0x000fe20000000000 */
[----:B------:R-:W-:-:S02]  /*3780*/  IMAD.IADD R8, R14, 0x1, -R25 ;  /* 0x000000010e087824 */ /* 0x000fc400078e0a19 */
[----:B------:R1:W-:Y:S02]  /*3790*/  I2F R11, R2 ;  /* 0x00000002000b7306 */ /* 0x0003e40000201400 */
[--C-:B------:R-:W-:Y:S01]  /*37a0*/  IMAD.IADD R4, R13, 0x1, -R139.reuse ;  /* 0x000000010d047824 */ /* 0x100fe200078e0a8b */
[----:B------:R-:W-:Y:S01]  /*37b0*/  HMMA.16816.F32 R20, R16, R22, R124 ;  /* 0x000000161014723c */ /* 0x000fe2000000187c */
[----:B------:R-:W-:Y:S02]  /*37c0*/  IMAD.IADD R5, R14, 0x1, -R139 ;  /* 0x000000010e057824 */ /* 0x000fe400078e0a8b */
[-C--:B------:R-:W-:Y:S02]  /*37d0*/  FFMA.FTZ R7, R128, -R132.reuse, R34 ;  /* 0x8000008480077223 */ /* 0x080fe40000010022 */
[----:B-----5:R-:W-:-:S03]  /*37e0*/  FFMA.FTZ R6, R121, -R132, R56 ;  /* 0x8000008479067223 */ /* 0x020fc60000010038 */
[----:B------:R-:W-:Y:S01]  /*37f0*/  FSEL R171, R7, -INF , !P1 ;  /* 0xff80000007ab7808 */ /* 0x000fe20004800000 */
[-C--:B------:R-:W-:Y:S01]  /*3800*/  FFMA.FTZ R7, R116, -R132.reuse, R35 ;  /* 0x8000008474077223 */ /* 0x080fe20000010023 */
[----:B------:R-:W-:Y:S01]  /*3810*/  FSEL R83, R6, -INF , !P1 ;  /* 0xff80000006537808 */ /* 0x000fe20004800000 */
[----:B----4-:R-:W-:Y:S01]  /*3820*/  FFMA.FTZ R6, R114, -R132, R57 ;  /* 0x8000008472067223 */ /* 0x010fe20000010039 */
[----:B------:R-:W-:Y:S01]  /*3830*/  HMMA.16816.F32 R28, R16, R42, R152 ;  /* 0x0000002a101c723c */ /* 0x000fe20000001898 */
[----:B-1----:R-:W-:Y:S01]  /*3840*/  IMAD.MOV.U32 R2, RZ, RZ, R0 ;  /* 0x000000ffff027224 */ /* 0x002fe200078e0000 */
[----:B------:R-:W-:Y:S01]  /*3850*/  IABS R0, R8 ;  /* 0x0000000800007213 */ /* 0x000fe20000000000 */
[----:B------:R-:W-:Y:S01]  /*3860*/  IMAD.IADD R8, R15, 0x1, -R25 ;  /* 0x000000010f087824 */ /* 0x000fe200078e0a19 */
[----:B------:R-:W-:Y:S01]  /*3870*/  FSEL R172, R7, -INF , !P0 ;  /* 0xff80000007ac7808 */ /* 0x000fe20004000000 */
[----:B------:R1:W2:Y:S01]  /*3880*/  I2F R86, R2 ;  /* 0x0000000200567306 */ /* 0x0002a20000201400 */
[----:B------:R-:W-:-:S02]  /*3890*/  FSEL R82, R6, -INF , !P0 ;  /* 0xff80000006527808 */ /* 0x000fc40004000000 */
[C---:B------:R-:W-:Y:S04]  /*38a0*/  HMMA.16816.F32 R24, R16.reuse, R40, R144 ;  /* 0x000000281018723c */ /* 0x040fe80000001890 */
[-C--:B------:R-:W-:Y:S02]  /*38b0*/  FFMA.FTZ R7, R113, -R132.reuse, R20 ;  /* 0x8000008471077223 */ /* 0x080fe40000010014 */
[-C--:B------:R-:W-:Y:S02]  /*38c0*/  FFMA.FTZ R6, R103, -R132.reuse, R22 ;  /* 0x8000008467067223 */ /* 0x080fe40000010016 */
[----:B------:R-:W-:Y:S01]  /*38d0*/  HMMA.16816.F32 R40, R16, R52, R156 ;  /* 0x000000341028723c */ /* 0x000fe2000000189c */
[----:B------:R-:W-:Y:S01]  /*38e0*/  FSEL R72, R7, -INF , !P5 ;  /* 0xff80000007487808 */ /* 0x000fe20006800000 */
[----:B------:R-:W-:-:S02]  /*38f0*/  FFMA.FTZ R7, R173, -R132, R73 ;  /* 0x80000084ad077223 */ /* 0x000fc40000010049 */
[----:B-1----:R-:W-:Y:S01]  /*3900*/  IMAD.MOV.U32 R2, RZ, RZ, R0 ;  /* 0x000000ffff027224 */ /* 0x002fe200078e0000 */
[----:B------:R-:W-:Y:S01]  /*3910*/  IABS R0, R8 ;  /* 0x0000000800007213 */ /* 0x000fe20000000000 */
[----:B------:R-:W-:Y:S02]  /*3920*/  IMAD.IADD R8, R13, 0x1, -R134 ;  /* 0x000000010d087824 */ /* 0x000fe400078e0a86 */
[----:B------:R-:W-:Y:S01]  /*3930*/  HMMA.16816.F32 R52, R16, R54, R160 ;  /* 0x000000361034723c */ /* 0x000fe200000018a0 */
[----:B------:R1:W-:Y:S01]  /*3940*/  I2F R84, R2 ;  /* 0x0000000200547306 */ /* 0x0003e20000201400 */
[----:B--2---:R-:W-:-:S05]  /*3950*/  FFMA.FTZ R22, R86, -R132, R78 ;  /* 0x8000008456167223 */ /* 0x004fca000001004e */
[----:B------:R-:W-:Y:S01]  /*3960*/  FSEL R156, R22, -INF , !P2 ;  /* 0xff800000169c7808 */ /* 0x000fe20005000000 */
[----:B------:R-:W-:Y:S01]  /*3970*/  HMMA.16816.F32 R48, R16, R68, R164 ;  /* 0x000000441030723c */ /* 0x000fe200000018a4 */
[----:B-1----:R-:W-:Y:S01]  /*3980*/  IMAD.MOV.U32 R2, RZ, RZ, R0 ;  /* 0x000000ffff027224 */ /* 0x002fe200078e0000 */
[----:B------:R-:W-:Y:S01]  /*3990*/  IABS R0, R8 ;  /* 0x0000000800007213 */ /* 0x000fe20000000000 */
[----:B------:R-:W-:Y:S02]  /*39a0*/  IMAD.IADD R8, R14, 0x1, -R134 ;  /* 0x000000010e087824 */ /* 0x000fe400078e0a86 */
[----:B------:R1:W2:Y:S02]  /*39b0*/  I2F R10, R2 ;  /* 0x00000002000a7306 */ /* 0x0002a40000201400 */
[----:B-1----:R-:W-:Y:S01]  /*39c0*/  IMAD.MOV.U32 R2, RZ, RZ, R0 ;  /* 0x000000ffff027224 */ /* 0x002fe200078e0000 */
[----:B------:R-:W-:Y:S01]  /*39d0*/  IABS R0, R8 ;  /* 0x0000000800007213 */ /* 0x000fe20000000000 */
[----:B------:R-:W-:-:S04]  /*39e0*/  IMAD.IADD R8, R15, 0x1, -R134 ;  /* 0x000000010f087824 */ /* 0x000fc800078e0a86 */
[----:B------:R1:W-:Y:S01]  /*39f0*/  I2F R81, R2 ;  /* 0x0000000200517306 */ /* 0x0003e20000201400 */
[-C--:B--2---:R-:W-:Y:S02]  /*3a00*/  FFMA.FTZ R10, R10, -R132.reuse, R30 ;  /* 0x800000840a0a7223 */ /* 0x084fe4000001001e */
[----:B------:R-:W-:Y:S02]  /*3a10*/  FFMA.FTZ R30, R191, -R132, R108 ;  /* 0x80000084bf1e7223 */ /* 0x000fe4000001006c */
[----:B-1----:R-:W-:Y:S01]  /*3a20*/  IMAD.MOV.U32 R2, RZ, RZ, R0 ;  /* 0x000000ffff027224 */ /* 0x002fe200078e0000 */
[----:B------:R-:W-:Y:S01]  /*3a30*/  IABS R0, R8 ;  /* 0x0000000800007213 */ /* 0x000fe20000000000 */
[----:B------:R-:W-:Y:S02]  /*3a40*/  IMAD.IADD R8, R13, 0x1, -R137 ;  /* 0x000000010d087824 */ /* 0x000fe400078e0a89 */
[----:B------:R1:W2:Y:S02]  /*3a50*/  I2F R12, R2 ;  /* 0x00000002000c7306 */ /* 0x0002a40000201400 */
[----:B-1----:R-:W-:Y:S01]  /*3a60*/  IMAD.MOV.U32 R2, RZ, RZ, R0 ;  /* 0x000000ffff027224 */ /* 0x002fe200078e0000 */
[----:B------:R-:W-:Y:S01]  /*3a70*/  IABS R0, R8 ;  /* 0x0000000800007213 */ /* 0x000fe20000000000 */
[----:B------:R-:W-:-:S04]  /*3a80*/  FFMA.FTZ R8, R150, -R132, R32 ;  /* 0x8000008496087223 */ /* 0x000fc80000010020 */
[----:B------:R1:W-:Y:S01]  /*3a90*/  I2F R61, R2 ;  /* 0x00000002003d7306 */ /* 0x0003e20000201400 */
[-C--:B--2---:R-:W-:Y:S01]  /*3aa0*/  FFMA.FTZ R12, R12, -R132.reuse, R29 ;  /* 0x800000840c0c7223 */ /* 0x084fe2000001001d */
[----:B------:R-:W-:Y:S01]  /*3ab0*/  FSEL R170, R8, -INF , !P1 ;  /* 0xff80000008aa7808 */ /* 0x000fe20004800000 */
[-C--:B------:R-:W-:Y:S01]  /*3ac0*/  FFMA.FTZ R8, R151, -R132.reuse, R33 ;  /* 0x8000008497087223 */ /* 0x080fe20000010021 */
[----:B------:R-:W-:Y:S01]  /*3ad0*/  FSEL R151, R9, -INF , !P5 ;  /* 0xff80000009977808 */ /* 0x000fe20006800000 */
[----:B------:R-:W-:-:S03]  /*3ae0*/  FFMA.FTZ R9, R175, -R132, R64 ;  /* 0x80000084af097223 */ /* 0x000fc60000010040 */
[----:B------:R2:W3:Y:S01]  /*3af0*/  I2F R37, R0 ;  /* 0x0000000000257306 */ /* 0x0004e20000201400 */
[----:B------:R-:W-:Y:S01]  /*3b00*/  FSEL R168, R8, -INF , !P0 ;  /* 0xff80000008a87808 */ /* 0x000fe20004000000 */
[-C--:B------:R-:W-:Y:S01]  /*3b10*/  FFMA.FTZ R8, R115, -R132.reuse, R74 ;  /* 0x8000008473087223 */ /* 0x080fe2000001004a */
[----:B------:R-:W-:Y:S01]  /*3b20*/  FSEL R74, R6, -INF , !P5 ;  /* 0xff800000064a7808 */ /* 0x000fe20006800000 */
[-C--:B------:R-:W-:Y:S01]  /*3b30*/  FFMA.FTZ R6, R112, -R132.reuse, R75 ;  /* 0x8000008470067223 */ /* 0x080fe2000001004b */
[----:B------:R-:W-:Y:S01]  /*3b40*/  FSEL R158, R9, -INF , !P4 ;  /* 0xff800000099e7808 */ /* 0x000fe20006000000 */
[-C--:B------:R-:W-:Y:S01]  /*3b50*/  FFMA.FTZ R29, R190, -R132.reuse, R109 ;  /* 0x80000084be1d7223 */ /* 0x080fe2000001006d */
[----:B------:R-:W-:Y:S01]  /*3b60*/  FSEL R169, R8, -INF , !P5 ;  /* 0xff80000008a97808 */ /* 0x000fe20006800000 */
[----:B-1----:R-:W-:Y:S01]  /*3b70*/  IMAD.IADD R2, R14, 0x1, -R137 ;  /* 0x000000010e027824 */ /* 0x002fe200078e0a89 */
[----:B------:R-:W-:Y:S01]  /*3b80*/  FSEL R150, R6, -INF , !P6 ;  /* 0xff80000006967808 */ /* 0x000fe20007000000 */
[----:B------:R-:W-:Y:S01]  /*3b90*/  IMAD.IADD R6, R13, 0x1, -R142 ;  /* 0x000000010d067824 */ /* 0x000fe200078e0a8e */
[----:B------:R-:W-:Y:S01]  /*3ba0*/  BAR.SYNC.DEFER_BLOCKING 0x0 ;  /* 0x0000000000007b1d */ /* 0x000fe20000010000 */
[----:B------:R-:W-:Y:S01]  /*3bb0*/  ISETP.GE.AND P5, PT, R139, R133, PT ;  /* 0x000000858b00720c */ /* 0x000fe20003fa6270 */
[----:B------:R-:W-:Y:S01]  /*3bc0*/  FFMA.FTZ R8, R101, -R132, R66 ;  /* 0x8000008465087223 */ /* 0x000fe20000010042 */
[----:B------:R-:W-:-:S02]  /*3bd0*/  IABS R2, R2 ;  /* 0x0000000200027213 */ /* 0x000fc40000000000 */
[----:B--2---:R-:W-:Y:S01]  /*3be0*/  IADD3 R0, -R137, R15, RZ ;  /* 0x0000000f89007210 */ /* 0x004fe20007ffe1ff */
[-C--:B---3--:R-:W-:Y:S01]  /*3bf0*/  FFMA.FTZ R20, R37, -R132.reuse, R90 ;  /* 0x8000008425147223 */ /* 0x088fe2000001005a */
[----:B------:R1:W2:Y:S01]  /*3c00*/  I2F R36, R2 ;  /* 0x0000000200247306 */ /* 0x0002a20000201400 */
[----:B------:R-:W-:Y:S01]  /*3c10*/  FSEL R173, R8, -INF , !P4 ;  /* 0xff80000008ad7808 */ /* 0x000fe20006000000 */
[----:B------:R-:W-:Y:S01]  /*3c20*/  FFMA.FTZ R8, R61, -R132, R31 ;  /* 0x800000843d087223 */ /* 0x000fe2000001001f */
[----:B------:R-:W-:Y:S01]  /*3c30*/  IABS R0, R0 ;  /* 0x0000000000007213 */ /* 0x000fe20000000000 */
[----:B------:R-:W-:Y:S01]  /*3c40*/  FFMA.FTZ R31, R192, -R132, R89 ;  /* 0x80000084c01f7223 */ /* 0x000fe20000010059 */
[----:B------:R-:W-:-:S03]  /*3c50*/  FSEL R61, R10, -INF , !P2 ;  /* 0xff8000000a3d7808 */ /* 0x000fc60005000000 */
[----:B------:R3:W4:Y:S01]  /*3c60*/  I2F R32, R0 ;  /* 0x0000000000207306 */ /* 0x0007220000201400 */
[----:B------:R-:W-:Y:S02]  /*3c70*/  FSEL R223, R31, -INF , !P5 ;  /* 0xff8000001fdf7808 */ /* 0x000fe40006800000 */
[----:B-1----:R-:W-:Y:S01]  /*3c80*/  IABS R2, R4 ;  /* 0x0000000400027213 */ /* 0x002fe20000000000 */
[-C--:B------:R-:W-:Y:S02]  /*3c90*/  FFMA.FTZ R4, R120, -R132.reuse, R58 ;  /* 0x8000008478047223 */ /* 0x080fe4000001003a */
[-C--:B--2---:R-:W-:Y:S02]  /*3ca0*/  FFMA.FTZ R9, R36, -R132.reuse, R40 ;  /* 0x8000008424097223 */ /* 0x084fe40000010028 */
[----:B------:R1:W2:Y:S01]  /*3cb0*/  I2F R80, R2 ;  /* 0x0000000200507306 */ /* 0x0002a20000201400 */
[----:B------:R-:W-:Y:S01]  /*3cc0*/  FSEL R100, R4, -INF , !P1 ;  /* 0xff80000004647808 */ /* 0x000fe20004800000 */
[----:B------:R-:W-:Y:S01]  /*3cd0*/  IMAD.IADD R4, R15, 0x1, -R139 ;  /* 0x000000010f047824 */ /* 0x000fe200078e0a8b */
[----:B---3--:R-:W-:Y:S01]  /*3ce0*/  IABS R0, R5 ;  /* 0x0000000500007213 */ /* 0x008fe20000000000 */
[-C--:B------:R-:W-:Y:S01]  /*3cf0*/  FFMA.FTZ R5, R95, -R132.reuse, R59 ;  /* 0x800000845f057223 */ /* 0x080fe2000001003b */
[----:B------:R-:W-:Y:S01]  /*3d00*/  FSEL R139, R7, -INF , !P6 ;  /* 0xff800000078b7808 */ /* 0x000fe20007000000 */
[-C--:B------:R-:W-:Y:S01]  /*3d10*/  FFMA.FTZ R7, R93, -R132.reuse, R24 ;  /* 0x800000845d077223 */ /* 0x080fe20000010018 */
[-C--:B------:R-:W-:Y:S01]  /*3d20*/  ISETP.GE.AND P1, PT, R134, R133.reuse, PT ;  /* 0x000000858600720c */ /* 0x080fe20003f26270 */
[-C--:B------:R-:W-:Y:S01]  /*3d30*/  FFMA.FTZ R24, R185, -R132.reuse, R77 ;  /* 0x80000084b9187223 */ /* 0x080fe2000001004d */
[----:B------:R-:W-:Y:S01]  /*3d40*/  FSEL R95, R5, -INF , !P0 ;  /* 0xff800000055f7808 */ /* 0x000fe20004000000 */
[----:B------:R-:W-:Y:S01]  /*3d50*/  IMAD.IADD R5, R15, 0x1, -R140 ;  /* 0x000000010f057824 */ /* 0x000fe200078e0a8c */
[----:B------:R-:W-:Y:S01]  /*3d60*/  FSEL R66, R7, -INF , !P4 ;  /* 0xff80000007427808 */ /* 0x000fe20006000000 */
[----:B------:R-:W-:Y:S01]  /*3d70*/  FFMA.FTZ R7, R182, -R132, R65 ;  /* 0x80000084b6077223 */ /* 0x000fe20000010041 */
[----:B------:R-:W-:Y:S01]  /*3d80*/  FSEL R144, R24, -INF , !P1 ;  /* 0xff80000018907808 */ /* 0x000fe20004800000 */
[----:B-1----:R-:W-:Y:S01]  /*3d90*/  IMAD.MOV.U32 R2, RZ, RZ, R0 ;  /* 0x000000ffff027224 */ /* 0x002fe200078e0000 */
[----:B------:R-:W-:Y:S01]  /*3da0*/  IABS R0, R4 ;  /* 0x0000000400007213 */ /* 0x000fe20000000000 */
[----:B------:R-:W-:Y:S01]  /*3db0*/  IMAD.IADD R4, R13, 0x1, -R140 ;  /* 0x000000010d047824 */ /* 0x000fe200078e0a8c */
[----:B------:R-:W-:Y:S01]  /*3dc0*/  FSEL R157, R7, -INF , !P3 ;  /* 0xff800000079d7808 */ /* 0x000fe20005800000 */
[----:B------:R1:W-:Y:S01]  /*3dd0*/  I2F R62, R2 ;  /* 0x00000002003e7306 */ /* 0x0003e20000201400 */
[----:B----4-:R-:W-:Y:S01]  /*3de0*/  FFMA.FTZ R7, R32, -R132, R42 ;  /* 0x8000008420077223 */ /* 0x010fe2000001002a */
[----:B------:R-:W-:Y:S01]  /*3df0*/  FSEL R64, R8, -INF , !P1 ;  /* 0xff80000008407808 */ /* 0x000fe20004800000 */
[----:B------:R-:W-:Y:S01]  /*3e00*/  HMMA.16816.F32 R32, R16, R70, R176 ;  /* 0x000000461020723c */ /* 0x000fe200000018b0 */
[----:B------:R-:W-:Y:S01]  /*3e10*/  IABS R4, R4 ;  /* 0x0000000400047213 */ /* 0x000fe20000000000 */
[----:B--2---:R-:W-:Y:S01]  /*3e20*/  FFMA.FTZ R24, R80, -R132, R91 ;  /* 0x8000008450187223 */ /* 0x004fe2000001005b */
[----:B------:R-:W-:-:S02]  /*3e30*/  ISETP.GE.AND P0, PT, R137, R133, PT ;  /* 0x000000858900720c */ /* 0x000fc40003f06270 */
[----:B------:R2:W3:Y:S01]  /*3e40*/  I2F R60, R0 ;  /* 0x00000000003c7306 */ /* 0x0004e20000201400 */
[----:B------:R-:W-:Y:S02]  /*3e50*/  FSEL R40, R12, -INF , !P1 ;  /* 0xff8000000c287808 */ /* 0x000fe40004800000 */
[----:B------:R-:W-:Y:S02]  /*3e60*/  FSEL R226, R24, -INF , !P5 ;  /* 0xff80000018e27808 */ /* 0x000fe40006800000 */
[----:B------:R-:W-:Y:S02]  /*3e70*/  FSEL R237, R20, -INF , !P0 ;  /* 0xff80000014ed7808 */ /* 0x000fe40004000000 */
[----:B------:R-:W-:Y:S01]  /*3e80*/  FSEL R163, R9, -INF , !P0 ;  /* 0xff80000009a37808 */ /* 0x000fe20004000000 */
[----:B-1----:R-:W-:Y:S01]  /*3e90*/  IMAD.IADD R2, R14, 0x1, -R140 ;  /* 0x000000010e027824 */ /* 0x002fe200078e0a8c */
[----:B------:R1:W4:Y:S01]  /*3ea0*/  I2F R59, R4 ;  /* 0x00000004003b7306 */ /* 0x0003220000201400 */
[----:B------:R-:W-:-:S03]  /*3eb0*/  FSEL R185, R7, -INF , !P0 ;  /* 0xff80000007b97808 */ /* 0x000fc60004000000 */
[----:B--2---:R-:W-:Y:S01]  /*3ec0*/  IABS R0, R2 ;  /* 0x0000000200007213 */ /* 0x004fe20000000000 */
[----:B---3--:R-:W-:-:S04]  /*3ed0*/  FFMA.FTZ R22, R60, -R132, R43 ;  /* 0x800000843c167223 */ /* 0x008fc8000001002b */
[----:B------:R-:W-:Y:S01]  /*3ee0*/  IMAD.MOV.U32 R2, RZ, RZ, R0 ;  /* 0x000000ffff027224 */ /* 0x000fe200078e0000 */
[----:B------:R-:W-:Y:S01]  /*3ef0*/  IABS R0, R5 ;  /* 0x0000000500007213 */ /* 0x000fe20000000000 */
[----:B------:R-:W-:Y:S01]  /*3f00*/  IMAD.IADD R5, R13, 0x1, -R141 ;  /* 0x000000010d057824 */ /* 0x000fe200078e0a8d */
[----:B------:R-:W-:Y:S01]  /*3f10*/  FSEL R160, R22, -INF , !P5 ;  /* 0xff80000016a07808 */ /* 0x000fe20006800000 */
[-C--:B-1----:R-:W-:Y:S01]  /*3f20*/  FFMA.FTZ R4, R102, -R132.reuse, R21 ;  /* 0x8000008466047223 */ /* 0x082fe20000010015 */
[----:B------:R1:W2:Y:S01]  /*3f30*/  I2F R58, R2 ;  /* 0x00000002003a7306 */ /* 0x0002a20000201400 */
[-C--:B------:R-:W-:Y:S01]  /*3f40*/  FFMA.FTZ R21, R81, -R132.reuse, R79 ;  /* 0x8000008451157223 */ /* 0x080fe2000001004f */
[----:B------:R-:W-:Y:S01]  /*3f50*/  IABS R5, R5 ;  /* 0x0000000500057213 */ /* 0x000fe20000000000 */
[-C--:B----4-:R-:W-:Y:S01]  /*3f60*/  FFMA.FTZ R20, R59, -R132.reuse, R110 ;  /* 0x800000843b147223 */ /* 0x090fe2000001006e */
[----:B------:R-:W-:Y:S02]  /*3f70*/  FSEL R63, R4, -INF , !P6 ;  /* 0xff800000043f7808 */ /* 0x000fe40007000000 */
[----:B------:R-:W-:Y:S01]  /*3f80*/  FSEL R147, R21, -INF , !P1 ;  /* 0xff80000015937808 */ /* 0x000fe20004800000 */
[----:B------:R-:W-:Y:S01]  /*3f90*/  IMAD.MOV.U32 R4, RZ, RZ, R5 ;  /* 0x000000ffff047224 */ /* 0x000fe200078e0005 */
[----:B------:R3:W4:Y:S01]  /*3fa0*/  I2F R57, R0 ;  /* 0x0000000000397306 */ /* 0x0007220000201400 */
[----:B------:R-:W-:Y:S01]  /*3fb0*/  IMAD.IADD R5, R15, 0x1, -R141 ;  /* 0x000000010f057824 */ /* 0x000fe200078e0a8d */
[----:B------:R-:W-:Y:S01]  /*3fc0*/  ISETP.GE.AND P1, PT, R148, R133, PT ;  /* 0x000000859400720c */ /* 0x000fe20003f26270 */
[----:B-1----:R-:W-:-:S05]  /*3fd0*/  FFMA.FTZ R2, R94, -R132, R23 ;  /* 0x800000845e027223 */ /* 0x002fca0000010017 */
[----:B------:R1:W5:Y:S01]  /*3fe0*/  I2F R56, R4 ;  /* 0x0000000400387306 */ /* 0x0003620000201400 */
[-C--:B------:R-:W-:Y:S02]  /*3ff0*/  FFMA.FTZ R23, R186, -R132.reuse, R76 ;  /* 0x80000084ba177223 */ /* 0x080fe4000001004c */
[-C--:B--2---:R-:W-:Y:S01]  /*4000*/  FFMA.FTZ R19, R58, -R132.reuse, R52 ;  /* 0x800000843a137223 */ /* 0x084fe20000010034 */
[----:B------:R-:W-:Y:S02]  /*4010*/  FSEL R73, R2, -INF , !P6 ;  /* 0xff80000002497808 */ /* 0x000fe40007000000 */
[----:B------:R-:W-:Y:S01]  /*4020*/  FSEL R145, R23, -INF , !P2 ;  /* 0xff80000017917808 */ /* 0x000fe20005000000 */
[----:B---3--:R-:W-:Y:S01]  /*4030*/  IMAD.IADD R0, R14, 0x1, -R141 ;  /* 0x000000010e007824 */ /* 0x008fe200078e0a8d */
[----:B------:R-:W-:Y:S01]  /*4040*/  ISETP.GE.AND P6, PT, R140, R133, PT ;  /* 0x000000858c00720c */ /* 0x000fe20003fc6270 */
[-C--:B------:R-:W-:Y:S02]  /*4050*/  FFMA.FTZ R23, R62, -R132.reuse, R41 ;  /* 0x800000843e177223 */ /* 0x080fe40000010029 */
[----:B----4-:R-:W-:Y:S01]  /*4060*/  FFMA.FTZ R18, R57, -R132, R54 ;  /* 0x8000008439127223 */ /* 0x010fe20000010036 */
[----:B------:R-:W-:-:S02]  /*4070*/  IABS R2, R0 ;  /* 0x0000000000027213 */ /* 0x000fc40000000000 */
[----:B------:R-:W-:Y:S01]  /*4080*/  IABS R0, R5 ;  /* 0x0000000500007213 */ /* 0x000fe20000000000 */
[----:B------:R-:W-:Y:S01]  /*4090*/  FFMA.FTZ R5, R92, -R132, R26 ;  /* 0x800000845c057223 */ /* 0x000fe2000001001a */
[----:B------:R-:W-:Y:S01]  /*40a0*/  FSEL R146, R23, -INF , !P5 ;  /* 0xff80000017927808 */ /* 0x000fe20006800000 */
[----:B-1----:R-:W-:Y:S01]  /*40b0*/  IMAD.MOV.U32 R4, RZ, RZ, R2 ;  /* 0x000000ffff047224 */ /* 0x002fe200078e0002 */
[----:B------:R-:W-:Y:S01]  /*40c0*/  ISETP.GE.AND P5, PT, R133, 0x41, PT ;  /* 0x000000418500780c */ /* 0x000fe20003fa6270 */
[----:B------:R-:W-:Y:S01]  /*40d0*/  IMAD.MOV.U32 R2, RZ, RZ, R0 ;  /* 0x000000ffff027224 */ /* 0x000fe200078e0000 */
[----:B------:R-:W-:Y:S01]  /*40e0*/  IABS R0, R6 ;  /* 0x0000000600007213 */ /* 0x000fe20000000000 */
[----:B------:R1:W2:Y:S01]  /*40f0*/  I2F R47, R4 ;  /* 0x00000004002f7306 */ /* 0x0002a20000201400 */
[-C--:B------:R-:W-:Y:S01]  /*4100*/  FFMA.FTZ R6, R87, -R132.reuse, R67 ;  /* 0x8000008457067223 */ /* 0x080fe20000010043 */
[----:B------:R-:W-:Y:S01]  /*4110*/  FSEL R75, R5, -INF , !P4 ;  /* 0xff800000054b7808 */ /* 0x000fe20006000000 */
[----:B------:R-:W-:Y:S01]  /*4120*/  FFMA.FTZ R5, R85, -R132, R25 ;  /* 0x8000008455057223 */ /* 0x000fe20000010019 */
[----:B------:R-:W-:Y:S01]  /*4130*/  LEA R26, R183, R180, 0x5 ;  /* 0x000000b4b71a7211 */ /* 0x000fe200078e28ff */
[-C--:B------:R-:W-:Y:S01]  /*4140*/  FFMA.FTZ R25, R181, -R132.reuse, R88 ;  /* 0x80000084b5197223 */ /* 0x080fe20000010058 */
[----:B------:R-:W-:Y:S01]  /*4150*/  FSEL R159, R6, -INF , !P3 ;  /* 0xff800000069f7808 */ /* 0x000fe20005800000 */
[----:B------:R-:W-:Y:S01]  /*4160*/  IMAD.IADD R6, R14, 0x1, -R148 ;  /* 0x000000010e067824 */ /* 0x000fe200078e0a94 */
[----:B------:R3:W4:Y:S01]  /*4170*/  I2F R46, R2 ;  /* 0x00000002002e7306 */ /* 0x0007220000201400 */
[----:B------:R-:W-:Y:S01]  /*4180*/  FSEL R65, R5, -INF , !P3 ;  /* 0xff80000005417808 */ /* 0x000fe20005800000 */
[----:B------:R-:W-:Y:S01]  /*4190*/  IMAD.IADD R5, R13, 0x1, -R143 ;  /* 0x000000010d057824 */ /* 0x000fe200078e0a8f */
[----:B------:R-:W-:Y:S01]  /*41a0*/  FSEL R236, R25, -INF , !P0 ;  /* 0xff80000019ec7808 */ /* 0x000fe20004000000 */
[-C--:B------:R-:W-:Y:S01]  /*41b0*/  FFMA.FTZ R25, R129, -R132.reuse, R97 ;  /* 0x8000008481197223 */ /* 0x080fe20000010061 */
[-C--:B------:R-:W-:Y:S01]  /*41c0*/  ISETP.GE.AND P4, PT, R141, R133.reuse, PT ;  /* 0x000000858d00720c */ /* 0x080fe20003f86270 */
[-C--:B-----5:R-:W-:Y:S01]  /*41d0*/  FFMA.FTZ R17, R56, -R132.reuse, R111 ;  /* 0x8000008438117223 */ /* 0x0a0fe2000001006f */
[----:B------:R-:W-:Y:S01]  /*41e0*/  ISETP.GE.AND P0, PT, R143, R133, PT ;  /* 0x000000858f00720c */ /* 0x000fe20003f06270 */
[----:B-1----:R-:W-:Y:S01]  /*41f0*/  IMAD.IADD R4, R14, 0x1, -R142 ;  /* 0x000000010e047824 */ /* 0x002fe200078e0a8e */
[----:B------:R1:W5:Y:S01]  /*4200*/  I2F R45, R0 ;  /* 0x00000000002d7306 */ /* 0x0003620000201400 */
[----:B--2---:R-:W-:Y:S01]  /*4210*/  FFMA.FTZ R12, R47, -R132, R53 ;  /* 0x800000842f0c7223 */ /* 0x004fe20000010035 */
[----:B------:R-:W-:-:S02]  /*4220*/  FSEL R224, R20, -INF , !P6 ;  /* 0xff80000014e07808 */ /* 0x000fc40007000000 */
        /* <DEDUP_REMOVED lines=17> */
[----:B------:R-:W-:Y:S01]  /*4340*/  IABS R0, R0 ;  /* 0x0000000000007213 */ /* 0x000fe20000000000 */
[----:B-----5:R-:W-:Y:S01]  /*4350*/  FFMA.FTZ R16, R45, -R132, R106 ;  /* 0x800000842d107223 */ /* 0x020fe2000001006a */
[----:B------:R-:W-:-:S02]  /*4360*/  FSEL R187, R30, -INF , !P6 ;  /* 0xff8000001ebb7808 */ /* 0x000fc40007000000 */
[----:B------:R-:W-:Y:S02]  /*4370*/  FSEL R162, R7, -INF , !P4 ;  /* 0xff80000007a27808 */ /* 0x000fe40006000000 */
[----:B------:R-:W-:Y:S02]  /*4380*/  FSEL R238, R28, -INF , !P3 ;  /* 0xff8000001cee7808 */ /* 0x000fe40005800000 */
[----:B------:R-:W-:Y:S02]  /*4390*/  FSEL R243, R16, -INF , !P3 ;  /* 0xff80000010f37808 */ /* 0x000fe40005800000 */
[----:B------:R-:W-:Y:S01]  /*43a0*/  FSEL R239, R27, -INF , !P2 ;  /* 0xff8000001bef7808 */ /* 0x000fe20005000000 */
[----:B-1----:R-:W-:Y:S01]  /*43b0*/  IMAD.MOV.U32 R2, RZ, RZ, R0 ;  /* 0x000000ffff027224 */ /* 0x002fe200078e0000 */
[----:B------:R-:W-:Y:S01]  /*43c0*/  IABS R0, R4 ;  /* 0x0000000400007213 */ /* 0x000fe20000000000 */
[----:B------:R-:W-:Y:S01]  /*43d0*/  IMAD.IADD R4, R13, 0x1, -R148 ;  /* 0x000000010d047824 */ /* 0x000fe200078e0a94 */
[----:B------:R-:W-:Y:S01]  /*43e0*/  FSEL R241, R25, -INF , !P0 ;  /* 0xff80000019f17808 */ /* 0x000fe20004000000 */
[----:B------:R1:W-:Y:S01]  /*43f0*/  I2F R39, R2 ;  /* 0x0000000200277306 */ /* 0x0003e20000201400 */
[----:B--2---:R-:W-:-:S05]  /*4400*/  FFMA.FTZ R11, R44, -R132, R48 ;  /* 0x800000842c0b7223 */ /* 0x004fca0000010030 */
[----:B------:R-:W-:Y:S01]  /*4410*/  FSEL R227, R11, -INF , !P3 ;  /* 0xff8000000be37808 */ /* 0x000fe20005800000 */
[----:B-1----:R-:W-:Y:S01]  /*4420*/  IMAD.MOV.U32 R2, RZ, RZ, R0 ;  /* 0x000000ffff027224 */ /* 0x002fe200078e0000 */
[----:B------:R-:W-:Y:S01]  /*4430*/  IABS R0, R4 ;  /* 0x0000000400007213 */ /* 0x000fe20000000000 */
[----:B------:R-:W-:Y:S02]  /*4440*/  IMAD.IADD R4, R14, 0x1, -R149 ;  /* 0x000000010e047824 */ /* 0x000fe400078e0a95 */
[----:B------:R1:W-:Y:S02]  /*4450*/  I2F R38, R2 ;  /* 0x0000000200267306 */ /* 0x0003e40000201400 */
[----:B-1----:R-:W-:Y:S01]  /*4460*/  IMAD.MOV.U32 R2, RZ, RZ, R0 ;  /* 0x000000ffff027224 */ /* 0x002fe200078e0000 */
[----:B------:R-:W-:Y:S02]  /*4470*/  IABS R0, R5 ;  /* 0x0000000500007213 */ /* 0x000fe40000000000 */
        /* <DEDUP_REMOVED lines=8> */
[----:B--2---:R-:W-:-:S05]  /*4500*/  FFMA.FTZ R14, R37, -R132, R98 ;  /* 0x80000084250e7223 */ /* 0x004fca0000010062 */
[----:B------:R-:W-:Y:S01]  /*4510*/  FSEL R242, R14, -INF , !P1 ;  /* 0xff8000000ef27808 */ /* 0x000fe20004800000 */
[----:B---3--:R-:W-:Y:S01]  /*4520*/  FFMA.FTZ R13, R13, -R132, R99 ;  /* 0x800000840d0d7223 */ /* 0x008fe20000010063 */
[----:B------:R-:W-:Y:S01]  /*4530*/  IABS R0, R2 ;  /* 0x0000000200007213 */ /* 0x000fe20000000000 */
[----:B------:R-:W-:Y:S02]  /*4540*/  IMAD.MOV.U32 R2, RZ, RZ, R4 ;  /* 0x000000ffff027224 */ /* 0x000fe400078e0004 */
[----:B------:R-:W-:Y:S01]  /*4550*/  IMAD.IADD R4, R15, 0x1, -R149 ;  /* 0x000000010f047824 */ /* 0x000fe200078e0a95 */
[----:B------:R2:W3:Y:S01]  /*4560*/  I2F R8, R0 ;  /* 0x0000000000087306 */ /* 0x0004e20000201400 */
[----:B------:R-:W-:Y:S02]  /*4570*/  FSEL R149, R12, -INF , !P4 ;  /* 0xff8000000c957808 */ /* 0x000fe40006000000 */
[----:B------:R-:W-:Y:S01]  /*4580*/  FSEL R244, R13, -INF , !P0 ;  /* 0xff8000000df47808 */ /* 0x000fe20004000000 */
[----:B-1----:R-:W-:-:S02]  /*4590*/  IMAD.IADD R5, R15, 0x1, -R143 ;  /* 0x000000010f057824 */ /* 0x002fc400078e0a8f */
[-C--:B------:R-:W-:Y:S02]  /*45a0*/  FFMA.FTZ R15, R38, -R132.reuse, R107 ;  /* 0x80000084260f7223 */ /* 0x080fe4000001006b */
[----:B------:R-:W1:Y:S01]  /*45b0*/  I2F R36, R2 ;  /* 0x0000000200247306 */ /* 0x000e620000201400 */
[----:B----4-:R-:W-:Y:S02]  /*45c0*/  FFMA.FTZ R10, R10, -R132, R49 ;  /* 0x800000840a0a7223 */ /* 0x010fe40000010031 */
[----:B------:R-:W-:-:S03]  /*45d0*/  FSEL R245, R15, -INF , !P2 ;  /* 0xff8000000ff57808 */ /* 0x000fc60005000000 */
[----:B------:R-:W-:Y:S01]  /*45e0*/  FSEL R228, R10, -INF , !P2 ;  /* 0xff8000000ae47808 */ /* 0x000fe20005000000 */
[----:B--2---:R-:W-:Y:S02]  /*45f0*/  IMAD.IADD R0, R189, 0x1, R26 ;  /* 0x00000001bd007824 */ /* 0x004fe400078e021a */
[-C--:B------:R-:W-:Y:S02]  /*4600*/  FFMA.FTZ R26, R184, -R132.reuse, R96 ;  /* 0x80000084b81a7223 */ /* 0x080fe40000010060 */
        /* <DEDUP_REMOVED lines=8> */
[-C--:B------:R-:W-:Y:S02]  /*4690*/  FFMA.FTZ R6, R39, -R132.reuse, R50 ;  /* 0x8000008427067223 */ /* 0x080fe40000010032 */
        /* <DEDUP_REMOVED lines=17> */
[----:B------:R-:W-:Y:S01]  /*47b0*/  IMAD R2, R4, UR4, RZ ;  /* 0x0000000404027c24 */ /* 0x000fe2000f8e02ff */
        /* <DEDUP_REMOVED lines=52> */
.L_x_449:
[----:B------:R-:W-:Y:S05]  /*4b00*/  BSYNC B0 ;  /* 0x0000000000007941 */ /* 0x000fea0003800000 */
.L_x_448:
[----:B------:R-:W0:Y:S02]  /*4b10*/  LDGDEPBAR ;  /* 0x00000000000079af */ /* 0x000e240000000000 */
.L_x_447:
[----:B------:R-:W-:Y:S01]  /*4b20*/  FMNMX.FTZ R2, R83, R82, !PT ;  /* 0x0000005253027209 */ /* 0x000fe20007810000 */
[----:B------:R-:W-:Y:S01]  /*4b30*/  IMAD R247, R196, 0x8, R174 ;  /* 0x00000008c4f77824 */ /* 0x000fe200078e02ae */
[----:B------:R-:W-:Y:S01]  /*4b40*/  LOP3.LUT R184, R194, UR20, RZ, 0x3c, !PT ;  /* 0x00000014c2b87c12 */ /* 0x000fe2000f8e3cff */
[----:B------:R-:W-:Y:S01]  /*4b50*/  UIADD3 UR12, UR21, -0x4498517b, URZ ;  /* 0xbb67ae85150c7890 */ /* 0x000fe2000fffe03f */
[----:B------:R-:W-:Y:S01]  /*4b60*/  FMNMX.FTZ R2, R72, R2, !PT ;  /* 0x0000000248027209 */ /* 0x000fe20007810000 */
[----:B------:R-:W-:Y:S01]  /*4b70*/  IMAD.WIDE.U32 R134, R195, -0x2daee0ad, RZ ;  /* 0xd2511f53c3867825 */ /* 0x000fe200078e00ff */
[----:B------:R-:W-:Y:S01]  /*4b80*/  UIADD3 UR13, UR20, -0x61c88647, URZ ;  /* 0x9e3779b9140d7890 */ /* 0x000fe2000fffe03f */
[----:B------:R-:W-:Y:S01]  /*4b90*/  STL [R1+0x64], R221 ;  /* 0x000064dd01007387 */ /* 0x000fe20000100800 */
[----:B------:R-:W-:Y:S01]  /*4ba0*/  FMNMX.FTZ R2, R63, R2, !PT ;  /* 0x000000023f027209 */ /* 0x000fe20007810000 */
[----:B------:R-:W-:Y:S01]  /*4bb0*/  UIADD3 UR11, UR20, 0x3c6ef372, URZ ;  /* 0x3c6ef372140b7890 */ /* 0x000fe2000fffe03f */
[----:B------:R-:W-:Y:S01]  /*4bc0*/  IMAD.SHL.U32 R216, R0, 0x2, RZ ;  /* 0x0000000200d87824 */ /* 0x000fe200078e00ff */
[----:B------:R-:W-:Y:S01]  /*4bd0*/  UIADD3 UR10, UR21, 0x76cf5d0a, URZ ;  /* 0x76cf5d0a150a7890 */ /* 0x000fe2000fffe03f */
[----:B------:R-:W-:Y:S01]  /*4be0*/  FMNMX.FTZ R2, R66, R2, !PT ;  /* 0x0000000242027209 */ /* 0x000fe20007810000 */
[----:B------:R-:W-:Y:S01]  /*4bf0*/  UIADD3 UR8, UR21, 0x32370b8f, URZ ;  /* 0x32370b8f15087890 */ /* 0x000fe2000fffe03f */
[----:B------:R-:W-:Y:S01]  /*4c00*/  STL [R1+0x60], R220 ;  /* 0x000060dc01007387 */ /* 0x000fe20000100800 */
[----:B------:R-:W-:Y:S01]  /*4c10*/  UIADD3 UR9, UR20, -0x255992d5, URZ ;  /* 0xdaa66d2b14097890 */ /* 0x000fe2000fffe03f */
[----:B------:R-:W-:Y:S01]  /*4c20*/  FMNMX.FTZ R2, R65, R2, !PT ;  /* 0x0000000241027209 */ /* 0x000fe20007810000 */
[----:B------:R-:W-:Y:S01]  /*4c30*/  UIADD3 UR7, UR20, 0x78dde6e4, URZ ;  /* 0x78dde6e414077890 */ /* 0x000fe2000fffe03f */
[----:B------:R-:W-:Y:S01]  /*4c40*/  STL [R1+0x5c], R219 ;  /* 0x00005cdb01007387 */ /* 0x000fe20000100800 */
[----:B------:R-:W-:Y:S01]  /*4c50*/  UIADD3 UR4, UR21, -0x56f99767, URZ ;  /* 0xa906689915047890 */ /* 0x000fe2000fffe03f */
[----:B------:R-:W-:Y:S01]  /*4c60*/  FMNMX.FTZ R2, R42, R2, !PT ;  /* 0x000000022a027209 */ /* 0x000fe20007810000 */
[----:B------:R-:W-:Y:S01]  /*4c70*/  UIADD3 UR6, UR21, -0x126145ec, URZ ;  /* 0xed9eba1415067890 */ /* 0x000fe2000fffe03f */
[----:B------:R-:W-:Y:S01]  /*4c80*/  STL [R1+0x58], R217 ;  /* 0x000058d901007387 */ /* 0x000fe20000100800 */
[----:B------:R-:W-:Y:S01]  /*4c90*/  UIADD3 UR15, UR20, -0x4ab325aa, URZ ;  /* 0xb54cda56140f7890 */ /* 0x000fe2000fffe03f */
[----:B------:R-:W-:Y:S01]  /*4ca0*/  FMNMX.FTZ R2, R40, R2, !PT ;  /* 0x0000000228027209 */ /* 0x000fe20007810000 */
[----:B------:R-:W-:Y:S01]  /*4cb0*/  IMAD R218, R3, 0x2, R216 ;  /* 0x0000000203da7824 */ /* 0x000fe200078e02d8 */
[----:B------:R-:W-:Y:S01]  /*4cc0*/  FMNMX.FTZ R0, R171, R172, !PT ;  /* 0x000000acab007209 */ /* 0x000fe20007810000 */
[----:B------:R-:W-:Y:S01]  /*4cd0*/  IMAD R249, R246, 0x10000, R246 ;  /* 0x00010000f6f97824 */ /* 0x000fe200078e02f6 */
[----:B------:R-:W-:Y:S01]  /*4ce0*/  FMNMX.FTZ R2, R163, R2, !PT ;  /* 0x00000002a3027209 */ /* 0x000fe20007810000 */
[----:B------:R-:W-:Y:S01]  /*4cf0*/  STL [R1+0x54], R133 ;  /* 0x0000548501007387 */ /* 0x000fe20000100800 */
[----:B------:R-:W-:Y:S01]  /*4d00*/  FMNMX.FTZ R0, R169, R0, !PT ;  /* 0x00000000a9007209 */ /* 0x000fe20007810000 */
[----:B------:R-:W-:Y:S01]  /*4d10*/  UIADD3 UR5, UR20, 0x1715609d, URZ ;  /* 0x1715609d14057890 */ /* 0x000fe2000fffe03f */
[----:B--2---:R-:W-:Y:S01]  /*4d20*/  FMNMX.FTZ R4, R146, R2, !PT ;  /* 0x0000000292047209 */ /* 0x004fe20007810000 */
[----:B------:R-:W-:Y:S01]  /*4d30*/  STL [R1+0x50], R132 ;  /* 0x0000508401007387 */ /* 0x000fe20000100800 */
        /* <DEDUP_REMOVED lines=21> */
[----:B------:R-:W-:Y:S01]  /*4e90*/  IADD3 R4, R247, 0x4, RZ ;  /* 0x00000004f7047810 */ /* 0x000fe20007ffe0ff */
[----:B------:R-:W2:Y:S01]  /*4ea0*/  SHFL.BFLY PT, R136, R5, 0x2, 0x1f ;  /* 0x0c401f0005887f89 */ /* 0x000ea200000e0000 */
[----:B------:R-:W-:Y:S02]  /*4eb0*/  FMNMX.FTZ R2, R185, R2, !PT ;  /* 0x00000002b9027209 */ /* 0x000fe40007810000 */
[----:B------:R-:W-:Y:S01]  /*4ec0*/  FMNMX.FTZ R0, R150, R0, !PT ;  /* 0x0000000096007209 */ /* 0x000fe20007810000 */
[----:B------:R-:W-:Y:S01]  /*4ed0*/  IMAD.WIDE.U32 R86, R4, -0x326172a9, RZ ;  /* 0xcd9e8d5704567825 */ /* 0x000fe200078e00ff */
[----:B------:R-:W-:Y:S01]  /*4ee0*/  FMNMX.FTZ R2, R160, R2, !PT ;  /* 0x00000002a0027209 */ /* 0x000fe20007810000 */
[----:B------:R-:W-:Y:S01]  /*4ef0*/  LDSM.16.MT88.4 R112, [R218+0xa400] ;  /* 0x00a40000da70783b */ /* 0x000fe20000004200 */
[----:B------:R-:W-:-:S02]  /*4f00*/  LEA.HI.SX32 R4, R248, 0xffffffff, 0x1a ;  /* 0xfffffffff8047811 */ /* 0x000fc400078fd2ff */
[----:B------:R-:W-:Y:S01]  /*4f10*/  FMNMX.FTZ R2, R161, R2, !PT ;  /* 0x00000002a1027209 */ /* 0x000fe20007810000 */
[----:B------:R-:W-:Y:S01]  /*4f20*/  LDSM.16.MT88.4 R108, [R216+0xb400] ;  /* 0x00b40000d86c783b */ /* 0x000fe20000004200 */
[----:B-1----:R-:W-:Y:S01]  /*4f30*/  LOP3.LUT R6, R87, R184, RZ, 0x3c, !PT ;  /* 0x000000b857067212 */ /* 0x002fe200078e3cff */
[----:B------:R-:W-:Y:S01]  /*4f40*/  IMAD.SHL.U32 R21, R4, 0x2, RZ ;  /* 0x0000000204157824 */ /* 0x000fe200078e00ff */
[----:B------:R-:W-:Y:S01]  /*4f50*/  FMNMX.FTZ R2, R162, R2, !PT ;  /* 0x00000002a2027209 */ /* 0x000fe20007810000 */
[----:B------:R-:W-:Y:S01]  /*4f60*/  LDSM.16.MT88.4 R124, [R218+0xb400] ;  /* 0x00b40000da7c783b */ /* 0x000fe20000004200 */
[----:B------:R-:W-:Y:S01]  /*4f70*/  FMNMX.FTZ R0, R173, R0, !PT ;  /* 0x00000000ad007209 */ /* 0x000fe20007810000 */
[----:B------:R-:W-:Y:S01]  /*4f80*/  IMAD.WIDE.U32 R128, R6, -0x2daee0ad, RZ ;  /* 0xd2511f5306807825 */ /* 0x000fe200078e00ff */
[----:B------:R-:W-:Y:S02]  /*4f90*/  FMNMX.FTZ R2, R232, R2, !PT ;  /* 0x00000002e8027209 */ /* 0x000fe40007810000 */
[----:B------:R-:W-:-:S02]  /*4fa0*/  LOP3.LUT R4, R135, UR21, R21, 0x96, !PT ;  /* 0x0000001587047c12 */ /* 0x000fc4000f8e9615 */
[----:B------:R-:W-:Y:S02]  /*4fb0*/  FMNMX.FTZ R2, R231, R2, !PT ;  /* 0x00000002e7027209 */ /* 0x000fe40007810000 */
[----:B------:R-:W-:Y:S01]  /*4fc0*/  FMNMX.FTZ R0, R159, R0, !PT ;  /* 0x000000009f007209 */ /* 0x000fe20007810000 */
[----:B------:R-:W-:Y:S01]  /*4fd0*/  IMAD.WIDE.U32 R22, R4, -0x326172a9, RZ ;  /* 0xcd9e8d5704167825 */ /* 0x000fe200078e00ff */
[----:B--2---:R-:W-:Y:S02]  /*4fe0*/  FMNMX.FTZ R136, R5, R136, !PT ;  /* 0x0000008805887209 */ /* 0x004fe40007810000 */
[----:B------:R-:W-:Y:S02]  /*4ff0*/  FMNMX.FTZ R5, R233, R2, !PT ;  /* 0x00000002e9057209 */ /* 0x000fe40007810000 */
[----:B------:R-:W-:Y:S01]  /*5000*/  LOP3.LUT R2, R129, UR12, R134, 0x96, !PT ;  /* 0x0000000c81027c12 */ /* 0x000fe2000f8e9686 */
[----:B------:R-:W1:Y:S01]  /*5010*/  SHFL.BFLY PT, R11, R136, 0x1, 0x1f ;  /* 0x0c201f00880b7f89 */ /* 0x000e6200000e0000 */
[----:B------:R-:W-:-:S02]  /*5020*/  FMNMX.FTZ R6, R234, R5, !PT ;  /* 0x00000005ea067209 */ /* 0x000fc40007810000 */
[----:B------:R-:W-:Y:S01]  /*5030*/  LOP3.LUT R4, R23, UR13, R86, 0x96, !PT ;  /* 0x0000000d17047c12 */ /* 0x000fe2000f8e9656 */
[----:B------:R-:W-:Y:S02]  /*5040*/  IMAD.WIDE.U32 R46, R2, -0x326172a9, RZ ;  /* 0xcd9e8d57022e7825 */ /* 0x000fe400078e00ff */
[----:B------:R-:W2:Y:S02]  /*5050*/  SHFL.BFLY PT, R10, R6, 0x2, 0x1f ;  /* 0x0c401f00060a7f89 */ /* 0x000ea400000e0000 */
[----:B------:R-:W-:Y:S01]  /*5060*/  IMAD.WIDE.U32 R4, R4, -0x2daee0ad, RZ ;  /* 0xd2511f5304047825 */ /* 0x000fe200078e00ff */
[----:B------:R-:W-:-:S04]  /*5070*/  LOP3.LUT R8, R47, UR11, R22, 0x96, !PT ;  /* 0x0000000b2f087c12 */ /* 0x000fc8000f8e9616 */
[----:B------:R-:W-:Y:S01]  /*5080*/  LOP3.LUT R5, R5, UR10, R128, 0x96, !PT ;  /* 0x0000000a05057c12 */ /* 0x000fe2000f8e9680 */
[----:B------:R-:W-:-:S05]  /*5090*/  IMAD.WIDE.U32 R8, R8, -0x2daee0ad, RZ ;  /* 0xd2511f5308087825 */ /* 0x000fca00078e00ff */
        /* <DEDUP_REMOVED lines=9> */
[----:B------:R-:W-:Y:S01]  /*5130*/  IMAD.WIDE.U32 R16, R4, -0x2daee0ad, RZ ;  /* 0xd2511f5304107825 */ /* 0x000fe200078e00ff */
[----:B------:R-:W1:Y:S03]  /*5140*/  SHFL.BFLY PT, R10, R9, 0x1, 0x1f ;  /* 0x0c201f00090a7f89 */ /* 0x000e6600000e0000 */
[----:B------:R-:W-:Y:S01]  /*5150*/  FMUL.FTZ R2, R136, c[0x0][0x23c] ;  /* 0x00008f0088027a20 */ /* 0x000fe20000410000 */
[----:B------:R-:W-:Y:S02]  /*5160*/  LOP3.LUT R4, R17, UR4, R6, 0x96, !PT ;  /* 0x0000000411047c12 */ /* 0x000fe4000f8e9606 */
[----:B------:R-:W-:Y:S02]  /*5170*/  LOP3.LUT R6, R7, UR6, R8, 0x96, !PT ;  /* 0x0000000607067c12 */ /* 0x000fe4000f8e9608 */
[----:B------:R-:W-:Y:S01]  /*5180*/  FSEL R20, R2, RZ, P0 ;  /* 0x000000ff02147208 */ /* 0x000fe20000000000 */
[----:B------:R-:W-:-:S04]  /*5190*/  IMAD.WIDE.U32 R4, R4, -0x326172a9, RZ ;  /* 0xcd9e8d5704047825 */ /* 0x000fc800078e00ff */
[----:B------:R-:W-:Y:S01]  /*51a0*/  FFMA.FTZ R7, R83, c[0x0][0x23c], -R20 ;  /* 0x00008f0053077a23 */ /* 0x000fe20000010814 */
[----:B------:R-:W-:Y:S01]  /*51b0*/  LOP3.LUT R2, R4, 0xffff, RZ, 0xc0, !PT ;  /* 0x0000ffff04027812 */ /* 0x000fe200078ec0ff */
[----:B------:R-:W-:Y:S01]  /*51c0*/  IMAD.WIDE.U32 R14, R6, -0x326172a9, RZ ;  /* 0xcd9e8d57060e7825 */ /* 0x000fe200078e00ff */
[----:B------:R-:W-:Y:S01]  /*51d0*/  LOP3.LUT R8, R4, 0xff, RZ, 0xc0, !PT ;  /* 0x000000ff04087812 */ /* 0x000fe200078ec0ff */
[----:B------:R2:W-:Y:S01]  /*51e0*/  MUFU.EX2 R217, R7 ;  /* 0x0000000700d97308 */ /* 0x0005e20000000800 */
[----:B------:R-:W-:Y:S02]  /*51f0*/  SHF.R.U32.HI R2, RZ, 0x8, R2 ;  /* 0x00000008ff027819 */ /* 0x000fe40000011602 */
[----:B------:R-:W-:Y:S02]  /*5200*/  SHF.R.U32.HI R6, RZ, 0x10, R4 ;  /* 0x00000010ff067819 */ /* 0x000fe40000011604 */
[----:B------:R-:W-:Y:S01]  /*5210*/  PRMT R13, R8, 0x5410, R2 ;  /* 0x00005410080d7816 */ /* 0x000fe20000000002 */
[----:B------:R-:W-:Y:S01]  /*5220*/  FFMA.FTZ R8, R63, c[0x0][0x23c], -R20 ;  /* 0x00008f003f087a23 */ /* 0x000fe20000010814 */
[----:B-1----:R-:W-:-:S02]  /*5230*/  FMNMX.FTZ R2, R9, R10, !PT ;  /* 0x0000000a09027209 */ /* 0x002fc40007810000 */
[----:B------:R-:W-:Y:S01]  /*5240*/  LOP3.LUT R5, R5, UR15, R14, 0x96, !PT ;  /* 0x0000000f05057c12 */ /* 0x000fe2000f8e960e */
[----:B------:R-:W-:Y:S01]  /*5250*/  MUFU.EX2 R142, R8 ;  /* 0x00000008008e7308 */ /* 0x000fe20000000800 */
[----:B------:R-:W-:Y:S01]  /*5260*/  LOP3.LUT R10, R6, 0xff, RZ, 0xc0, !PT ;  /* 0x000000ff060a7812 */ /* 0x000fe200078ec0ff */
[----:B------:R-:W-:Y:S01]  /*5270*/  FFMA.FTZ R6, R72, c[0x0][0x23c], -R20 ;  /* 0x00008f0048067a23 */ /* 0x000fe20000010814 */
[----:B------:R-:W-:Y:S02]  /*5280*/  SHF.R.U32.HI R12, RZ, 0x18, R4 ;  /* 0x00000018ff0c7819 */ /* 0x000fe40000011604 */
[C---:B------:R-:W-:Y:S01]  /*5290*/  LOP3.LUT R4, R5.reuse, 0xffff, RZ, 0xc0, !PT ;  /* 0x0000ffff05047812 */ /* 0x040fe200078ec0ff */
[----:B--2---:R-:W-:Y:S01]  /*52a0*/  FFMA.FTZ R7, R82, c[0x0][0x23c], -R20 ;  /* 0x00008f0052077a23 */ /* 0x004fe20000010814 */
[----:B------:R-:W-:Y:S01]  /*52b0*/  SHF.R.U32.HI R9, RZ, 0x10, R5 ;  /* 0x00000010ff097819 */ /* 0x000fe20000011605 */
[----:B------:R1:W2:Y:S01]  /*52c0*/  MUFU.EX2 R174, R6 ;  /* 0x0000000600ae7308 */ /* 0x0002a20000000800 */
[----:B------:R-:W-:Y:S01]  /*52d0*/  FSETP.NEU.FTZ.AND P0, PT, R2, -INF , PT ;  /* 0xff8000000200780b */ /* 0x000fe20003f1d000 */
[----:B------:R-:W3:Y:S01]  /*52e0*/  LDSM.16.MT88.4 R80, [R218+0x9000] ;  /* 0x00900000da50783b */ /* 0x000ee20000004200 */
[----:B------:R-:W-:-:S05]  /*52f0*/  LOP3.LUT R11, R5, 0xff, RZ, 0xc0, !PT ;  /* 0x000000ff050b7812 */ /* 0x000fca00078ec0ff */
[----:B------:R4:W-:Y:S01]  /*5300*/  MUFU.EX2 R219, R7 ;  /* 0x0000000700db7308 */ /* 0x0009e20000000800 */
[----:B-1----:R-:W-:Y:S02]  /*5310*/  SHF.R.U32.HI R6, RZ, 0x18, R5 ;  /* 0x00000018ff067819 */ /* 0x002fe40000011605 */
[----:B------:R-:W-:Y:S02]  /*5320*/  SHF.R.U32.HI R5, RZ, 0x8, R4 ;  /* 0x00000008ff057819 */ /* 0x000fe40000011604 */
[----:B------:R-:W-:Y:S02]  /*5330*/  LOP3.LUT R4, R9, 0xff, RZ, 0xc0, !PT ;  /* 0x000000ff09047812 */ /* 0x000fe400078ec0ff */
[----:B------:R-:W-:Y:S01]  /*5340*/  PRMT R11, R11, 0x5410, R5 ;  /* 0x000054100b0b7816 */ /* 0x000fe20000000005 */
[----:B----4-:R-:W-:Y:S01]  /*5350*/  FMUL.FTZ R7, R2, c[0x0][0x23c] ;  /* 0x00008f0002077a20 */ /* 0x010fe20000410000 */
[----:B------:R-:W-:-:S04]  /*5360*/  FMNMX.FTZ R5, R170, R168, !PT ;  /* 0x000000a8aa057209 */ /* 0x000fc80007810000 */
[----:B------:R-:W-:Y:S02]  /*5370*/  FSEL R19, R7, RZ, P0 ;  /* 0x000000ff07137208 */ /* 0x000fe40000000000 */
[----:B------:R-:W-:Y:S02]  /*5380*/  PRMT R7, R10, 0x5410, R12 ;  /* 0x000054100a077816 */ /* 0x000fe4000000000c */
[----:B------:R-:W-:Y:S01]  /*5390*/  PRMT R10, R4, 0x5410, R6 ;  /* 0x00005410040a7816 */ /* 0x000fe20000000006 */
[--C-:B------:R-:W-:Y:S02]  /*53a0*/  FFMA.FTZ R4, R74, c[0x0][0x23c], -R19.reuse ;  /* 0x00008f004a047a23 */ /* 0x100fe40000010813 */
[----:B------:R-:W-:Y:S02]  /*53b0*/  HSET2.LE.AND R7, R7, R249, PT ;  /* 0x000000f907077233 */ /* 0x000fe40003803000 */
[----:B------:R1:W-:Y:S02]  /*53c0*/  MUFU.EX2 R152, R4 ;  /* 0x0000000400987308 */ /* 0x0003e40000000800 */
[----:B-1----:R-:W-:Y:S01]  /*53d0*/  FMNMX.FTZ R4, R151, R5, !PT ;  /* 0x0000000597047209 */ /* 0x002fe20007810000 */
[----:B------:R-:W-:-:S03]  /*53e0*/  FFMA.FTZ R5, R73, c[0x0][0x23c], -R19 ;  /* 0x00008f0049057a23 */ /* 0x000fc60000010813 */
[----:B------:R-:W-:Y:S02]  /*53f0*/  FMNMX.FTZ R4, R139, R4, !PT ;  /* 0x000000048b047209 */ /* 0x000fe40007810000 */
[----:B------:R1:W4:Y:S02]  /*5400*/  MUFU.EX2 R141, R5 ;  /* 0x00000005008d7308 */ /* 0x0003240000000800 */
[----:B------:R-:W-:Y:S01]  /*5410*/  FMNMX.FTZ R3, R158, R4, !PT ;  /* 0x000000049e037209 */ /* 0x000fe20007810000 */
[----:B------:R-:W-:Y:S02]  /*5420*/  FFMA.FTZ R4, R100, c[0x0][0x23c], -R19 ;  /* 0x00008f0064047a23 */ /* 0x000fe40000010813 */
[----:B------:R-:W-:Y:S01]  /*5430*/  LDSM.16.MT88.4 R100, [R216+0xb000] ;  /* 0x00b00000d864783b */ /* 0x000fe20000004200 */
[----:B------:R-:W-:Y:S02]  /*5440*/  FMNMX.FTZ R3, R157, R3, !PT ;  /* 0x000000039d037209 */ /* 0x000fe40007810000 */
[----:B------:R3:W-:Y:S02]  /*5450*/  MUFU.EX2 R132, R4 ;  /* 0x0000000400847308 */ /* 0x0007e40000000800 */
[----:B------:R-:W-:-:S04]  /*5460*/  FMNMX.FTZ R3, R145, R3, !PT ;  /* 0x0000000391037209 */ /* 0x000fc80007810000 */
[----:B------:R-:W-:Y:S02]  /*5470*/  FMNMX.FTZ R6, R144, R3, !PT ;  /* 0x0000000390067209 */ /* 0x000fe40007810000 */
[----:B-1----:R-:W-:Y:S01]  /*5480*/  FMNMX.FTZ R5, R156, R0, !PT ;  /* 0x000000009c057209 */ /* 0x002fe20007810000 */
[--C-:B------:R-:W-:Y:S01]  /*5490*/  HSET2.LE.AND R0, R13, R249.reuse, PT ;  /* 0x000000f90d007233 */ /* 0x100fe20003803000 */
[----:B--2---:R-:W-:Y:S02]  /*54a0*/  F2FP.PACK_AB R3, R142, R174 ;  /* 0x000000ae8e03723e */ /* 0x004fe400000000ff */
[----:B------:R-:W-:Y:S02]  /*54b0*/  FMNMX.FTZ R5, R147, R5, !PT ;  /* 0x0000000593057209 */ /* 0x000fe40007810000 */
[----:B------:R-:W-:Y:S01]  /*54c0*/  FMNMX.FTZ R8, R236, R6, !PT ;  /* 0x00000006ec087209 */ /* 0x000fe20007810000 */
[----:B---3--:R-:W-:Y:S01]  /*54d0*/  FFMA.FTZ R4, R95, c[0x0][0x23c], -R19 ;  /* 0x00008f005f047a23 */ /* 0x008fe20000010813 */
[----:B------:R-:W-:Y:S01]  /*54e0*/  LOP3.LUT R6, R0, R3, RZ, 0xc0, !PT ;  /* 0x0000000300067212 */ /* 0x000fe200078ec0ff */
[----:B------:R-:W-:Y:S01]  /*54f0*/  LDSM.16.MT88.4 R92, [R218+0xb000] ;  /* 0x00b00000da5c783b */ /* 0x000fe20000004200 */
[----:B------:R-:W-:Y:S01]  /*5500*/  FMNMX.FTZ R0, R237, R5, !PT ;  /* 0x00000005ed007209 */ /* 0x000fe20007810000 */
[----:B------:R4:W1:Y:S01]  /*5510*/  MUFU.EX2 R133, R4 ;  /* 0x0000000400857308 */ /* 0x0008620000000800 */
[----:B------:R-:W-:Y:S01]  /*5520*/  FMNMX.FTZ R3, R223, R8, !PT ;  /* 0x00000008df037209 */ /* 0x000fe20007810000 */
[--C-:B------:R-:W-:Y:S01]  /*5530*/  HSET2.LE.AND R5, R10, R249.reuse, PT ;  /* 0x000000f90a057233 */ /* 0x100fe20003803000 */
[----:B------:R-:W-:Y:S01]  /*5540*/  FMNMX.FTZ R9, R226, R0, !PT ;  /* 0x00000000e2097209 */ /* 0x000fe20007810000 */
[----:B------:R-:W-:Y:S01]  /*5550*/  HSET2.LE.AND R0, R11, R249, PT ;  /* 0x000000f90b007233 */ /* 0x000fe20003803000 */
[----:B------:R-:W-:-:S02]  /*5560*/  FFMA.FTZ R11, R42, c[0x0][0x23c], -R20 ;  /* 0x00008f002a0b7a23 */ /* 0x000fc40000010814 */
[----:B------:R-:W-:Y:S02]  /*5570*/  FMNMX.FTZ R9, R224, R9, !PT ;  /* 0x00000009e0097209 */ /* 0x000fe40007810000 */
[----:B------:R2:W-:Y:S01]  /*5580*/  MUFU.EX2 R175, R11 ;  /* 0x0000000b00af7308 */ /* 0x0005e20000000800 */
[----:B----4-:R-:W-:Y:S02]  /*5590*/  F2FP.PACK_AB R4, R141, R152 ;  /* 0x000000988d04723e */ /* 0x010fe400000000ff */
[----:B-1----:R-:W-:Y:S02]  /*55a0*/  F2FP.PACK_AB R8, R133, R132 ;  /* 0x000000848508723e */ /* 0x002fe400000000ff */
[----:B------:R-:W-:Y:S02]  /*55b0*/  LOP3.LUT R7, R7, R4, RZ, 0xc0, !PT ;  /* 0x0000000407077212 */ /* 0x000fe400078ec0ff */
[----:B------:R-:W-:Y:S02]  /*55c0*/  FMNMX.FTZ R4, R187, R3, !PT ;  /* 0x00000003bb047209 */ /* 0x000fe40007810000 */
[----:B------:R-:W-:Y:S01]  /*55d0*/  F2FP.PACK_AB R3, R219, R217 ;  /* 0x000000d9db03723e */ /* 0x000fe200000000ff */
[----:B--2---:R-:W-:Y:S01]  /*55e0*/  FFMA.FTZ R11, R40, c[0x0][0x23c], -R20 ;  /* 0x00008f00280b7a23 */ /* 0x004fe20000010814 */
[----:B------:R-:W-:-:S02]  /*55f0*/  FMNMX.FTZ R10, R186, R4, !PT ;  /* 0x00000004ba0a7209 */ /* 0x000fc40007810000 */
[----:B------:R-:W-:Y:S01]  /*5600*/  LOP3.LUT R4, R0, R3, RZ, 0xc0, !PT ;  /* 0x0000000300047212 */ /* 0x000fe200078ec0ff */
[----:B------:R-:W1:Y:S01]  /*5610*/  MUFU.EX2 R177, R11 ;  /* 0x0000000b00b17308 */ /* 0x000e620000000800 */
[----:B------:R-:W-:Y:S02]  /*5620*/  FMNMX.FTZ R0, R225, R9, !PT ;  /* 0x00000009e1007209 */ /* 0x000fe40007810000 */
[----:B------:R-:W-:Y:S02]  /*5630*/  FMNMX.FTZ R3, R238, R10, !PT ;  /* 0x0000000aee037209 */ /* 0x000fe40007810000 */
[----:B------:R-:W-:Y:S02]  /*5640*/  FMNMX.FTZ R0, R243, R0, !PT ;  /* 0x00000000f3007209 */ /* 0x000fe40007810000 */
[----:B------:R-:W-:Y:S02]  /*5650*/  FMNMX.FTZ R3, R239, R3, !PT ;  /* 0x00000003ef037209 */ /* 0x000fe40007810000 */
[----:B------:R-:W-:-:S02]  /*5660*/  FMNMX.FTZ R0, R245, R0, !PT ;  /* 0x00000000f5007209 */ /* 0x000fc40007810000 */
[----:B------:R-:W-:Y:S02]  /*5670*/  LOP3.LUT R5, R5, R8, RZ, 0xc0, !PT ;  /* 0x0000000805057212 */ /* 0x000fe400078ec0ff */
[----:B------:R-:W-:Y:S02]  /*5680*/  FMNMX.FTZ R3, R240, R3, !PT ;  /* 0x00000003f0037209 */ /* 0x000fe40007810000 */
[----:B------:R-:W-:Y:S01]  /*5690*/  FMNMX.FTZ R8, R242, R0, !PT ;  /* 0x00000000f2087209 */ /* 0x000fe20007810000 */
[--C-:B------:R-:W-:Y:S01]  /*56a0*/  FFMA.FTZ R0, R66, c[0x0][0x23c], -R20.reuse ;  /* 0x00008f0042007a23 */ /* 0x100fe20000010814 */
[----:B------:R-:W-:Y:S01]  /*56b0*/  FMNMX.FTZ R10, R241, R3, !PT ;  /* 0x00000003f10a7209 */ /* 0x000fe20007810000 */
[C---:B------:R-:W-:Y:S01]  /*56c0*/  HMMA.16816.F32 R24, R4.reuse, R76, RZ ;  /* 0x0000004c0418723c */ /* 0x040fe200000018ff */
[----:B------:R-:W-:Y:S01]  /*56d0*/  FMNMX.FTZ R3, R244, R8, !PT ;  /* 0x00000008f4037209 */ /* 0x000fe20007810000 */
[----:B------:R2:W-:Y:S02]  /*56e0*/  MUFU.EX2 R179, R0 ;  /* 0x0000000000b37308 */ /* 0x0005e40000000800 */
[----:B------:R-:W3:Y:S04]  /*56f0*/  SHFL.BFLY PT, R14, R10, 0x2, 0x1f ;  /* 0x0c401f000a0e7f89 */ /* 0x000ee800000e0000 */
[----:B------:R-:W4:Y:S01]  /*5700*/  SHFL.BFLY PT, R13, R3, 0x2, 0x1f ;  /* 0x0c401f00030d7f89 */ /* 0x000f2200000e0000 */
[C---:B------:R-:W-:Y:S08]  /*5710*/  HMMA.16816.F32 R28, R4.reuse, R80, RZ ;  /* 0x00000050041c723c */ /* 0x040ff000000018ff */
[----:B------:R-:W-:Y:S01]  /*5720*/  HMMA.16816.F32 R32, R4, R96, RZ ;  /* 0x000000600420723c */ /* 0x000fe200000018ff */
[----:B--2---:R-:W-:-:S04]  /*5730*/  FFMA.FTZ R0, R65, c[0x0][0x23c], -R20 ;  /* 0x00008f0041007a23 */ /* 0x004fc80000010814 */
[----:B------:R2:W-:Y:S03]  /*5740*/  MUFU.EX2 R140, R0 ;  /* 0x00000000008c7308 */ /* 0x0005e60000000800 */
[----:B------:R-:W-:Y:S01]  /*5750*/  HMMA.16816.F32 R36, R4, R88, RZ ;  /* 0x000000580424723c */ /* 0x000fe200000018ff */
[----:B---3--:R-:W-:-:S07]  /*5760*/  FMNMX.FTZ R17, R10, R14, !PT ;  /* 0x0000000e0a117209 */ /* 0x008fce0007810000 */
[----:B------:R-:W-:Y:S01]  /*5770*/  HMMA.16816.F32 R56, R4, R100, RZ ;  /* 0x000000640438723c */ /* 0x000fe200000018ff */
[----:B--2---:R-:W-:Y:S02]  /*5780*/  LOP3.LUT R0, R15, UR5, R18, 0x96, !PT ;  /* 0x000000050f007c12 */ /* 0x004fe4000f8e9612 */
[----:B----4-:R-:W-:-:S05]  /*5790*/  FMNMX.FTZ R18, R3, R13, !PT ;  /* 0x0000000d03127209 */ /* 0x010fca0007810000 */
[----:B------:R-:W-:Y:S01]  /*57a0*/  HMMA.16816.F32 R52, R4, R92, RZ ;  /* 0x0000005c0434723c */ /* 0x000fe200000018ff */
[----:B------:R-:W-:Y:S01]  /*57b0*/  LOP3.LUT R13, R85, R184, RZ, 0x3c, !PT ;  /* 0x000000b8550d7212 */ /* 0x000fe200078e3cff */
[----:B------:R-:W-:-:S04]  /*57c0*/  IMAD.WIDE.U32 R8, R0, -0x2daee0ad, RZ ;  /* 0xd2511f5300087825 */ /* 0x000fc800078e00ff */
[----:B------:R-:W-:Y:S01]  /*57d0*/  IMAD.WIDE.U32 R130, R13, -0x2daee0ad, RZ ;  /* 0xd2511f530d827825 */ /* 0x000fe200078e00ff */
[----:B------:R-:W-:Y:S01]  /*57e0*/  LOP3.LUT R0, R9, UR14, R16, 0x96, !PT ;  /* 0x0000000e09007c12 */ /* 0x000fe2000f8e9610 */
[C---:B------:R-:W-:Y:S01]  /*57f0*/  HMMA.16816.F32 R48, R4.reuse, R78, RZ ;  /* 0x0000004e0430723c */ /* 0x040fe200000018ff */
[C---:B------:R-:W-:Y:S01]  /*5800*/  LOP3.LUT R12, R8.reuse, 0xffff, RZ, 0xc0, !PT ;  /* 0x0000ffff080c7812 */ /* 0x040fe200078ec0ff */
[----:B------:R-:W-:Y:S01]  /*5810*/  FFMA.FTZ R9, R75, c[0x0][0x23c], -R19 ;  /* 0x00008f004b097a23 */ /* 0x000fe20000010813 */
[--C-:B------:R-:W-:Y:S02]  /*5820*/  SHF.R.U32.HI R11, RZ, 0x10, R8.reuse ;  /* 0x00000010ff0b7819 */ /* 0x100fe40000011608 */
[----:B------:R-:W-:Y:S01]  /*5830*/  LOP3.LUT R16, R8, 0xff, RZ, 0xc0, !PT ;  /* 0x000000ff08107812 */ /* 0x000fe200078ec0ff */
[----:B------:R2:W-:Y:S01]  /*5840*/  MUFU.EX2 R143, R9 ;  /* 0x00000009008f7308 */ /* 0x0005e20000000800 */
[----:B------:R-:W-:Y:S01]  /*5850*/  SHF.R.U32.HI R15, RZ, 0x18, R8 ;  /* 0x00000018ff0f7819 */ /* 0x000fe20000011608 */
[----:B------:R-:W-:Y:S01]  /*5860*/  HMMA.16816.F32 R40, R4, R82, RZ ;  /* 0x000000520428723c */ /* 0x000fe200000018ff */
[----:B------:R-:W-:-:S02]  /*5870*/  SHF.R.U32.HI R8, RZ, 0x8, R12 ;  /* 0x00000008ff087819 */ /* 0x000fc4000001160c */
[----:B------:R-:W-:Y:S02]  /*5880*/  LOP3.LUT R3, R0, 0xffff, RZ, 0xc0, !PT ;  /* 0x0000ffff00037812 */ /* 0x000fe400078ec0ff */
[----:B------:R-:W-:Y:S01]  /*5890*/  PRMT R12, R16, 0x5410, R8 ;  /* 0x00005410100c7816 */ /* 0x000fe20000000008 */
[----:B------:R-:W-:Y:S01]  /*58a0*/  FFMA.FTZ R8, R64, c[0x0][0x23c], -R19 ;  /* 0x00008f0040087a23 */ /* 0x000fe20000010813 */
[----:B------:R-:W-:Y:S01]  /*58b0*/  LOP3.LUT R10, R0, 0xff, RZ, 0xc0, !PT ;  /* 0x000000ff000a7812 */ /* 0x000fe200078ec0ff */
[----:B------:R-:W-:Y:S01]  /*58c0*/  HMMA.16816.F32 R68, R4, R90, RZ ;  /* 0x0000005a0444723c */ /* 0x000fe200000018ff */
[----:B------:R-:W-:Y:S01]  /*58d0*/  SHF.R.U32.HI R3, RZ, 0x8, R3 ;  /* 0x00000008ff037819 */ /* 0x000fe20000011603 */
[----:B------:R3:W-:Y:S03]  /*58e0*/  MUFU.EX2 R178, R8 ;  /* 0x0000000800b27308 */ /* 0x0007e60000000800 */
[----:B------:R-:W-:-:S02]  /*58f0*/  PRMT R14, R10, 0x5410, R3 ;  /* 0x000054100a0e7816 */ /* 0x000fc40000000003 */
[----:B--2---:R-:W-:Y:S01]  /*5900*/  LOP3.LUT R9, R11, 0xff, RZ, 0xc0, !PT ;  /* 0x000000ff0b097812 */ /* 0x004fe200078ec0ff */
[----:B------:R-:W-:Y:S01]  /*5910*/  FFMA.FTZ R11, R61, c[0x0][0x23c], -R19 ;  /* 0x00008f003d0b7a23 */ /* 0x000fe20000010813 */
[--C-:B------:R-:W-:Y:S01]  /*5920*/  SHF.R.U32.HI R3, RZ, 0x10, R0.reuse ;  /* 0x00000010ff037819 */ /* 0x100fe20000011600 */
[----:B------:R-:W-:Y:S01]  /*5930*/  HMMA.16816.F32 R60, R4, R98, RZ ;  /* 0x00000062043c723c */ /* 0x000fe200000018ff */
[----:B------:R-:W-:Y:S01]  /*5940*/  SHF.R.U32.HI R10, RZ, 0x18, R0 ;  /* 0x00000018ff0a7819 */ /* 0x000fe20000011600 */
[----:B------:R2:W4:Y:S01]  /*5950*/  MUFU.EX2 R176, R11 ;  /* 0x0000000b00b07308 */ /* 0x0005220000000800 */
[----:B------:R-:W-:Y:S01]  /*5960*/  HSET2.LE.AND R0, R12, R249, PT ;  /* 0x000000f90c007233 */ /* 0x000fe20003803000 */
[----:B---3--:R-:W-:-:S04]  /*5970*/  LOP3.LUT R8, R3, 0xff, RZ, 0xc0, !PT ;  /* 0x000000ff03087812 */ /* 0x008fc800078ec0ff */
[C---:B------:R-:W-:Y:S01]  /*5980*/  HMMA.16816.F32 R72, R4.reuse, R102, RZ ;  /* 0x000000660448723c */ /* 0x040fe200000018ff */
[----:B-1----:R-:W-:Y:S02]  /*5990*/  F2FP.PACK_AB R3, R177, R175 ;  /* 0x000000afb103723e */ /* 0x002fe400000000ff */
[----:B------:R-:W-:Y:S01]  /*59a0*/  PRMT R12, R8, 0x5410, R10 ;  /* 0x00005410080c7816 */ /* 0x000fe2000000000a */
[--C-:B------:R-:W-:Y:S01]  /*59b0*/  HSET2.LE.AND R8, R14, R249.reuse, PT ;  /* 0x000000f90e087233 */ /* 0x100fe20003803000 */
[----:B------:R-:W-:Y:S02]  /*59c0*/  LOP3.LUT R10, R0, R3, RZ, 0xc0, !PT ;  /* 0x00000003000a7212 */ /* 0x000fe400078ec0ff */
[----:B--2---:R-:W-:Y:S01]  /*59d0*/  PRMT R11, R9, 0x5410, R15 ;  /* 0x00005410090b7816 */ /* 0x004fe2000000000f */
[----:B------:R-:W-:Y:S01]  /*59e0*/  FFMA.FTZ R9, R67, c[0x0][0x23c], -R19 ;  /* 0x00008f0043097a23 */ /* 0x000fe20000010813 */
[----:B------:R-:W1:Y:S01]  /*59f0*/  SHFL.BFLY PT, R15, R17, 0x1, 0x1f ;  /* 0x0c201f00110f7f89 */ /* 0x000e6200000e0000 */
[----:B----4-:R-:W-:Y:S01]  /*5a00*/  F2FP.PACK_AB R3, R178, R176 ;  /* 0x000000b0b203723e */ /* 0x010fe200000000ff */
[----:B------:R-:W-:Y:S01]  /*5a10*/  HMMA.16816.F32 R64, R4, R94, RZ ;  /* 0x0000005e0440723c */ /* 0x000fe200000018ff */
[----:B------:R2:W3:Y:S01]  /*5a20*/  MUFU.EX2 R250, R9 ;  /* 0x0000000900fa7308 */ /* 0x0004e20000000800 */
[----:B------:R-:W-:-:S05]  /*5a30*/  HSET2.LE.AND R0, R11, R249, PT ;  /* 0x000000f90b007233 */ /* 0x000fca0003803000 */
[----:B------:R-:W-:Y:S01]  /*5a40*/  LOP3.LUT R11, R0, R3, RZ, 0xc0, !PT ;  /* 0x00000003000b7212 */ /* 0x000fe200078ec0ff */
[----:B------:R-:W-:Y:S01]  /*5a50*/  HSET2.LE.AND R0, R12, R249, PT ;  /* 0x000000f90c007233 */ /* 0x000fe20003803000 */
[----:B------:R-:W-:-:S05]  /*5a60*/  LOP3.LUT R12, R131, UR12, R134, 0x96, !PT ;  /* 0x0000000c830c7c12 */ /* 0x000fca000f8e9686 */
[----:B------:R-:W-:Y:S02]  /*5a70*/  IMAD.WIDE.U32 R44, R12, -0x326172a9, RZ ;  /* 0xcd9e8d570c2c7825 */ /* 0x000fe400078e00ff */
[----:B------:R-:W4:Y:S01]  /*5a80*/  SHFL.BFLY PT, R12, R18, 0x1, 0x1f ;  /* 0x0c201f00120c7f89 */ /* 0x000f2200000e0000 */
[----:B--2---:R-:W-:Y:S02]  /*5a90*/  F2FP.PACK_AB R9, R140, R179 ;  /* 0x000000b38c09723e */ /* 0x004fe400000000ff */
[----:B---3--:R-:W-:Y:S02]  /*5aa0*/  F2FP.PACK_AB R3, R250, R143 ;  /* 0x0000008ffa03723e */ /* 0x008fe400000000ff */
[----:B------:R-:W-:Y:S02]  /*5ab0*/  LOP3.LUT R8, R8, R9, RZ, 0xc0, !PT ;  /* 0x0000000908087212 */ /* 0x000fe400078ec0ff */
[----:B-1----:R-:W-:Y:S02]  /*5ac0*/  FMNMX.FTZ R138, R17, R15, !PT ;  /* 0x0000000f118a7209 */ /* 0x002fe40007810000 */
[----:B------:R-:W-:-:S02]  /*5ad0*/  LOP3.LUT R9, R0, R3, RZ, 0xc0, !PT ;  /* 0x0000000300097212 */ /* 0x000fc400078ec0ff */
[C---:B------:R-:W-:Y:S01]  /*5ae0*/  FSETP.NEU.FTZ.AND P0, PT, R138.reuse, -INF , PT ;  /* 0xff8000008a00780b */ /* 0x040fe20003f1d000 */
[----:B------:R-:W-:Y:S01]  /*5af0*/  FMUL.FTZ R3, R138, c[0x0][0x23c] ;  /* 0x00008f008a037a20 */ /* 0x000fe20000410000 */
[----:B------:R-:W-:Y:S02]  /*5b00*/  LOP3.LUT R0, R23, UR13, R84, 0x96, !PT ;  /* 0x0000000d17007c12 */ /* 0x000fe4000f8e9654 */
[----:B------:R-:W-:Y:S01]  /*5b10*/  LOP3.LUT R6, R45, UR11, R22, 0x96, !PT ;  /* 0x0000000b2d067c12 */ /* 0x000fe2000f8e9616 */
[----:B------:R-:W-:Y:S01]  /*5b20*/  HMMA.16816.F32 R212, R8, R116, R24 ;  /* 0x0000007408d4723c */ /* 0x000fe20000001818 */
[----:B------:R-:W-:Y:S01]  /*5b30*/  FSEL R17, R3, RZ, P0 ;  /* 0x000000ff03117208 */ /* 0x000fe20000000000 */
[----:B------:R-:W-:-:S04]  /*5b40*/  IMAD.WIDE.U32 R4, R0, -0x2daee0ad, RZ ;  /* 0xd2511f5300047825 */ /* 0x000fc800078e00ff */
[----:B------:R-:W-:Y:S01]  /*5b50*/  IMAD.WIDE.U32 R6, R6, -0x2daee0ad, RZ ;  /* 0xd2511f5306067825 */ /* 0x000fe200078e00ff */
[----:B------:R-:W-:Y:S01]  /*5b60*/  LOP3.LUT R3, R5, UR10, R130, 0x96, !PT ;  /* 0x0000000a05037c12 */ /* 0x000fe2000f8e9682 */
[----:B------:R-:W-:Y:S01]  /*5b70*/  HMMA.16816.F32 R192, R8, R118, R48 ;  /* 0x0000007608c0723c */ /* 0x000fe20000001830 */
[----:B----4-:R-:W-:Y:S01]  /*5b80*/  FMNMX.FTZ R137, R18, R12, !PT ;  /* 0x0000000c12897209 */ /* 0x010fe20007810000 */
[----:B------:R-:W-:-:S03]  /*5b90*/  FFMA.FTZ R0, R170, c[0x0][0x23c], -R17 ;  /* 0x00008f00aa007a23 */ /* 0x000fc60000010811 */
[----:B------:R-:W-:Y:S01]  /*5ba0*/  FSETP.NEU.FTZ.AND P0, PT, R137, -INF , PT ;  /* 0xff8000008900780b */ /* 0x000fe20003f1d000 */
[----:B------:R1:W-:Y:S01]  /*5bb0*/  MUFU.EX2 R252, R0 ;  /* 0x0000000000fc7308 */ /* 0x0003e20000000800 */
[----:B------:R-:W-:Y:S01]  /*5bc0*/  IMAD.MOV.U32 R49, RZ, RZ, R142 ;  /* 0x000000ffff317224 */ /* 0x000fe200078e008e */
[----:B------:R-:W-:Y:S01]  /*5bd0*/  HMMA.16816.F32 R208, R8, R120, R28 ;  /* 0x0000007808d0723c */ /* 0x000fe2000000181c */
[----:B------:R-:W-:Y:S02]  /*5be0*/  IMAD.MOV.U32 R50, RZ, RZ, R141 ;  /* 0x000000ffff327224 */ /* 0x000fe400078e008d */
[----:B------:R-:W-:-:S05]  /*5bf0*/  IMAD.MOV.U32 R51, RZ, RZ, R140 ;  /* 0x000000ffff337224 */ /* 0x000fca00078e008c */
[----:B------:R-:W-:Y:S01]  /*5c00*/  HMMA.16816.F32 R204, R8, R104, R32 ;  /* 0x0000006808cc723c */ /* 0x000fe20000001820 */
[----:B-1----:R-:W-:Y:S01]  /*5c10*/  LOP3.LUT R0, R7, UR8, R4, 0x96, !PT ;  /* 0x0000000807007c12 */ /* 0x002fe2000f8e9604 */
[----:B------:R-:W-:-:S06]  /*5c20*/  IMAD.WIDE.U32 R4, R3, -0x326172a9, RZ ;  /* 0xcd9e8d5703047825 */ /* 0x000fcc00078e00ff */
[C---:B------:R-:W-:Y:S01]  /*5c30*/  HMMA.16816.F32 R200, R8.reuse, R112, R36 ;  /* 0x0000007008c8723c */ /* 0x040fe20000001824 */
[--C-:B------:R-:W-:Y:S02]  /*5c40*/  FFMA.FTZ R3, R168, c[0x0][0x23c], -R17.reuse ;  /* 0x00008f00a8037a23 */ /* 0x100fe40000010811 */
[----:B------:R-:W-:Y:S02]  /*5c50*/  IMAD.WIDE.U32 R24, R0, -0x326172a9, RZ ;  /* 0xcd9e8d5700187825 */ /* 0x000fe400078e00ff */
[----:B------:R1:W-:Y:S03]  /*5c60*/  MUFU.EX2 R251, R3 ;  /* 0x0000000300fb7308 */ /* 0x0003e60000000800 */
[----:B------:R-:W-:Y:S01]  /*5c70*/  HMMA.16816.F32 R196, R8, R108, R56 ;  /* 0x0000006c08c4723c */ /* 0x000fe20000001838 */
[----:B------:R-:W-:Y:S01]  /*5c80*/  FFMA.FTZ R7, R151, c[0x0][0x23c], -R17 ;  /* 0x00008f0097077a23 */ /* 0x000fe20000010811 */
[----:B------:R-:W-:Y:S01]  /*5c90*/  LOP3.LUT R0, R25, UR7, R4, 0x96, !PT ;  /* 0x0000000719007c12 */ /* 0x000fe2000f8e9604 */
[----:B------:R-:W-:-:S04]  /*5ca0*/  IMAD.MOV.U32 R151, RZ, RZ, R143 ;  /* 0x000000ffff977224 */ /* 0x000fc800078e008f */
[----:B------:R-:W-:Y:S01]  /*5cb0*/  IMAD.WIDE.U32 R22, R0, -0x2daee0ad, RZ ;  /* 0xd2511f5300167825 */ /* 0x000fe200078e00ff */
[----:B------:R-:W-:Y:S01]  /*5cc0*/  MUFU.EX2 R246, R7 ;  /* 0x0000000700f67308 */ /* 0x000fe20000000800 */
[----:B------:R-:W-:Y:S02]  /*5cd0*/  HMMA.16816.F32 R188, R8, R124, R52 ;  /* 0x0000007c08bc723c */ /* 0x000fe40000001834 */
[----:B------:R-:W-:Y:S01]  /*5ce0*/  FFMA.FTZ R0, R139, c[0x0][0x23c], -R17 ;  /* 0x00008f008b007a23 */ /* 0x000fe20000010811 */
[----:B-1----:R-:W-:-:S04]  /*5cf0*/  LOP3.LUT R3, R5, UR9, R44, 0x96, !PT ;  /* 0x0000000905037c12 */ /* 0x002fc8000f8e962c */
[----:B------:R1:W2:Y:S01]  /*5d00*/  MUFU.EX2 R153, R0 ;  /* 0x0000000000997308 */ /* 0x0002a20000000800 */
[----:B------:R-:W-:Y:S01]  /*5d10*/  HMMA.16816.F32 R180, R8, R122, R40 ;  /* 0x0000007a08b4723c */ /* 0x000fe20000001828 */
[----:B------:R-:W-:-:S04]  /*5d20*/  IMAD.WIDE.U32 R4, R3, -0x2daee0ad, RZ ;  /* 0xd2511f5303047825 */ /* 0x000fc800078e00ff */
[----:B------:R-:W-:-:S03]  /*5d30*/  FMUL.FTZ R3, R137, c[0x0][0x23c] ;  /* 0x00008f0089037a20 */ /* 0x000fc60000410000 */
[C---:B------:R-:W-:Y:S02]  /*5d40*/  HMMA.16816.F32 R164, R8.reuse, R114, R68 ;  /* 0x0000007208a4723c */ /* 0x040fe40000001844 */
[----:B------:R-:W-:Y:S02]  /*5d50*/  FSEL R16, R3, RZ, P0 ;  /* 0x000000ff03107208 */ /* 0x000fe40000000000 */
[----:B------:R-:W-:Y:S02]  /*5d60*/  LOP3.LUT R3, R23, UR4, R4, 0x96, !PT ;  /* 0x0000000417037c12 */ /* 0x000fe4000f8e9604 */
[----:B-1----:R-:W-:Y:S01]  /*5d70*/  LOP3.LUT R0, R5, UR6, R6, 0x96, !PT ;  /* 0x0000000605007c12 */ /* 0x002fe2000f8e9606 */
[--C-:B------:R-:W-:Y:S01]  /*5d80*/  FFMA.FTZ R4, R171, c[0x0][0x23c], -R16.reuse ;  /* 0x00008f00ab047a23 */ /* 0x100fe20000010810 */
[----:B------:R-:W-:Y:S01]  /*5d90*/  HMMA.16816.F32 R140, R8, R126, R64 ;  /* 0x0000007e088c723c */ /* 0x000fe20000001840 */
[----:B------:R-:W-:Y:S02]  /*5da0*/  FFMA.FTZ R6, R169, c[0x0][0x23c], -R16 ;  /* 0x00008f00a9067a23 */ /* 0x000fe40000010810 */
[----:B------:R1:W-:Y:S01]  /*5db0*/  MUFU.EX2 R220, R4 ;  /* 0x0000000400dc7308 */ /* 0x0003e20000000800 */
[----:B------:R-:W-:-:S04]  /*5dc0*/  IMAD.WIDE.U32 R14, R0, -0x326172a9, RZ ;  /* 0xcd9e8d57000e7825 */ /* 0x000fc800078e00ff */
[----:B------:R-:W-:Y:S03]  /*5dd0*/  HMMA.16816.F32 R168, R8, R106, R60 ;  /* 0x0000006a08a8723c */ /* 0x000fe6000000183c */
[----:B------:R3:W-:Y:S01]  /*5de0*/  MUFU.EX2 R139, R6 ;  /* 0x00000006008b7308 */ /* 0x0007e20000000800 */
[----:B-1----:R-:W-:-:S05]  /*5df0*/  IMAD.WIDE.U32 R4, R3, -0x326172a9, RZ ;  /* 0xcd9e8d5703047825 */ /* 0x002fca00078e00ff */
[----:B------:R-:W-:Y:S02]  /*5e00*/  LOP3.LUT R3, R4, 0xffff, RZ, 0xc0, !PT ;  /* 0x0000ffff04037812 */ /* 0x000fe400078ec0ff */
[----:B------:R-:W-:Y:S01]  /*5e10*/  LOP3.LUT R0, R5, UR15, R14, 0x96, !PT ;  /* 0x0000000f05007c12 */ /* 0x000fe2000f8e960e */
[----:B---3--:R-:W-:Y:S01]  /*5e20*/  FFMA.FTZ R6, R150, c[0x0][0x23c], -R16 ;  /* 0x00008f0096067a23 */ /* 0x008fe20000010810 */
[----:B------:R-:W-:Y:S01]  /*5e30*/  LOP3.LUT R7, R4, 0xff, RZ, 0xc0, !PT ;  /* 0x000000ff04077812 */ /* 0x000fe200078ec0ff */
[----:B--2---:R-:W-:Y:S01]  /*5e40*/  IMAD.MOV.U32 R150, RZ, RZ, R153 ;  /* 0x000000ffff967224 */ /* 0x004fe200078e0099 */
[----:B------:R-:W-:Y:S01]  /*5e50*/  SHF.R.U32.HI R5, RZ, 0x8, R3 ;  /* 0x00000008ff057819 */ /* 0x000fe20000011603 */
[----:B------:R1:W2:Y:S01]  /*5e60*/  MUFU.EX2 R48, R6 ;  /* 0x0000000600307308 */ /* 0x0002a20000000800 */
[----:B------:R-:W-:Y:S02]  /*5e70*/  SHF.R.U32.HI R3, RZ, 0x10, R4 ;  /* 0x00000010ff037819 */ /* 0x000fe40000011604 */
[----:B------:R-:W-:Y:S01]  /*5e80*/  PRMT R7, R7, 0x5410, R5 ;  /* 0x0000541007077816 */ /* 0x000fe20000000005 */
[----:B------:R-:W-:Y:S01]  /*5e90*/  FFMA.FTZ R5, R172, c[0x0][0x23c], -R16 ;  /* 0x00008f00ac057a23 */ /* 0x000fe20000010810 */
[----:B------:R-:W-:-:S02]  /*5ea0*/  LOP3.LUT R12, R3, 0xff, RZ, 0xc0, !PT ;  /* 0x000000ff030c7812 */ /* 0x000fc400078ec0ff */
[----:B------:R-:W-:Y:S01]  /*5eb0*/  SHF.R.U32.HI R18, RZ, 0x18, R4 ;  /* 0x00000018ff127819 */ /* 0x000fe20000011604 */
[----:B------:R3:W4:Y:S01]  /*5ec0*/  MUFU.EX2 R221, R5 ;  /* 0x0000000500dd7308 */ /* 0x0007220000000800 */
[C---:B------:R-:W-:Y:S02]  /*5ed0*/  LOP3.LUT R3, R0.reuse, 0xffff, RZ, 0xc0, !PT ;  /* 0x0000ffff00037812 */ /* 0x040fe400078ec0ff */
[--C-:B------:R-:W-:Y:S02]  /*5ee0*/  SHF.R.U32.HI R4, RZ, 0x10, R0.reuse ;  /* 0x00000010ff047819 */ /* 0x100fe40000011600 */
[----:B------:R-:W-:Y:S02]  /*5ef0*/  LOP3.LUT R14, R0, 0xff, RZ, 0xc0, !PT ;  /* 0x000000ff000e7812 */ /* 0x000fe400078ec0ff */
[----:B------:R-:W-:Y:S01]  /*5f00*/  SHF.R.U32.HI R13, RZ, 0x18, R0 ;  /* 0x00000018ff0d7819 */ /* 0x000fe20000011600 */
[----:B------:R-:W-:Y:S01]  /*5f10*/  HSET2.LE.AND R0, R7, R249, PT ;  /* 0x000000f907007233 */ /* 0x000fe20003803000 */
[----:B-1----:R-:W-:-:S02]  /*5f20*/  SHF.R.U32.HI R6, RZ, 0x8, R3 ;  /* 0x00000008ff067819 */ /* 0x002fc40000011603 */
[----:B------:R-:W-:Y:S02]  /*5f30*/  LOP3.LUT R4, R4, 0xff, RZ, 0xc0, !PT ;  /* 0x000000ff04047812 */ /* 0x000fe400078ec0ff */
[----:B------:R-:W-:Y:S02]  /*5f40*/  F2FP.PACK_AB R3, R150, R246 ;  /* 0x000000f69603723e */ /* 0x000fe400000000ff */
[----:B------:R-:W-:Y:S02]  /*5f50*/  PRMT R7, R14, 0x5410, R6 ;  /* 0x000054100e077816 */ /* 0x000fe40000000006 */
[----:B---3--:R-:W-:Y:S01]  /*5f60*/  PRMT R5, R12, 0x5410, R18 ;  /* 0x000054100c057816 */ /* 0x008fe20000000012 */
[----:B------:R-:W-:Y:S01]  /*5f70*/  IMAD.MOV.U32 R18, RZ, RZ, R152 ;  /* 0x000000ffff127224 */ /* 0x000fe200078e0098 */
[----:B------:R-:W-:Y:S01]  /*5f80*/  PRMT R12, R4, 0x5410, R13 ;  /* 0x00005410040c7816 */ /* 0x000fe2000000000d */
[--C-:B------:R-:W-:Y:S01]  /*5f90*/  HSET2.LE.AND R4, R7, R249.reuse, PT ;  /* 0x000000f907047233 */ /* 0x100fe20003803000 */
[----:B------:R-:W-:Y:S01]  /*5fa0*/  LOP3.LUT R6, R0, R3, RZ, 0xc0, !PT ;  /* 0x0000000300067212 */ /* 0x000fe200078ec0ff */
[--C-:B------:R-:W-:Y:S01]  /*5fb0*/  HSET2.LE.AND R0, R5, R249.reuse, PT ;  /* 0x000000f905007233 */ /* 0x100fe20003803000 */
[----:B------:R-:W-:Y:S01]  /*5fc0*/  F2FP.PACK_AB R5, R251, R252 ;  /* 0x000000fcfb05723e */ /* 0x000fe200000000ff */
[----:B------:R-:W-:Y:S01]  /*5fd0*/  HSET2.LE.AND R12, R12, R249, PT ;  /* 0x000000f90c0c7233 */ /* 0x000fe20003803000 */
[----:B--2---:R-:W-:Y:S01]  /*5fe0*/  F2FP.PACK_AB R3, R48, R139 ;  /* 0x0000008b3003723e */ /* 0x004fe200000000ff */
[----:B------:R-:W-:Y:S01]  /*5ff0*/  HMMA.16816.F32 R152, R8, R110, R72 ;  /* 0x0000006e0898723c */ /* 0x000fe20000001848 */
[----:B----4-:R-:W-:-:S02]  /*6000*/  F2FP.PACK_AB R13, R221, R220 ;  /* 0x000000dcdd0d723e */ /* 0x010fc400000000ff */
[----:B------:R-:W-:Y:S02]  /*6010*/  LOP3.LUT R4, R4, R5, RZ, 0xc0, !PT ;  /* 0x0000000504047212 */ /* 0x000fe400078ec0ff */
[----:B------:R-:W-:Y:S01]  /*6020*/  LOP3.LUT R7, R0, R3, RZ, 0xc0, !PT ;  /* 0x0000000300077212 */ /* 0x000fe200078ec0ff */
[----:B------:R-:W-:Y:S01]  /*6030*/  FFMA.FTZ R0, R158, c[0x0][0x23c], -R17 ;  /* 0x00008f009e007a23 */ /* 0x000fe20000010811 */
[----:B------:R-:W-:Y:S02]  /*6040*/  LOP3.LUT R5, R12, R13, RZ, 0xc0, !PT ;  /* 0x0000000d0c057212 */ /* 0x000fe400078ec0ff */
[----:B------:R-:W-:-:S05]  /*6050*/  LOP3.LUT R3, R15, UR5, R24, 0x96, !PT ;  /* 0x000000050f037c12 */ /* 0x000fca000f8e9618 */
[C---:B------:R-:W-:Y:S01]  /*6060*/  HMMA.16816.F32 R12, R4.reuse, R88, RZ ;  /* 0x00000058040c723c */ /* 0x040fe200000018ff */
[----:B------:R1:W-:Y:S06]  /*6070*/  MUFU.EX2 R89, R0 ;  /* 0x0000000000597308 */ /* 0x0003ec0000000800 */
[----:B------:R-:W-:Y:S01]  /*6080*/  IMAD.MOV.U32 R88, RZ, RZ, R50 ;  /* 0x000000ffff587224 */ /* 0x000fe200078e0032 */
[C---:B------:R-:W-:Y:S08]  /*6090*/  HMMA.16816.F32 R36, R4.reuse, R76, RZ ;  /* 0x0000004c0424723c */ /* 0x040ff000000018ff */
[----:B------:R-:W-:Y:S01]  /*60a0*/  HMMA.16816.F32 R52, R4, R78, RZ ;  /* 0x0000004e0434723c */ /* 0x000fe200000018ff */
[----:B-1----:R-:W-:-:S06]  /*60b0*/  FFMA.FTZ R0, R157, c[0x0][0x23c], -R17 ;  /* 0x00008f009d007a23 */ /* 0x002fcc0000010811 */
[----:B------:R-:W-:Y:S01]  /*60c0*/  IMAD.MOV.U32 R79, RZ, RZ, R174 ;  /* 0x000000ffff4f7224 */ /* 0x000fe200078e00ae */
[C---:B------:R-:W-:Y:S08]  /*60d0*/  HMMA.16816.F32 R32, R4.reuse, R80, RZ ;  /* 0x000000500420723c */ /* 0x040ff000000018ff */
[C---:B------:R-:W-:Y:S08]  /*60e0*/  HMMA.16816.F32 R56, R4.reuse, R82, RZ ;  /* 0x000000520438723c */ /* 0x040ff000000018ff */
[C---:B------:R-:W-:Y:S08]  /*60f0*/  HMMA.16816.F32 R28, R4.reuse, R96, RZ ;  /* 0x00000060041c723c */ /* 0x040ff000000018ff */
[C---:B------:R-:W-:Y:S08]  /*6100*/  HMMA.16816.F32 R60, R4.reuse, R98, RZ ;  /* 0x00000062043c723c */ /* 0x040ff000000018ff */
[C---:B------:R-:W-:Y:S07]  /*6110*/  HMMA.16816.F32 R64, R4.reuse, R90, RZ ;  /* 0x0000005a0440723c */ /* 0x040fee00000018ff */
[----:B------:R-:W-:Y:S01]  /*6120*/  IMAD.MOV.U32 R90, RZ, RZ, R48 ;  /* 0x000000ffff5a7224 */ /* 0x000fe200078e0030 */
[----:B------:R-:W-:Y:S01]  /*6130*/  HMMA.16816.F32 R24, R4, R100, RZ ;  /* 0x000000640418723c */ /* 0x000fe200000018ff */
[----:B------:R-:W-:-:S07]  /*6140*/  IMAD.MOV.U32 R91, RZ, RZ, R49 ;  /* 0x000000ffff5b7224 */ /* 0x000fce00078e0031 */
[C---:B------:R-:W-:Y:S08]  /*6150*/  HMMA.16816.F32 R68, R4.reuse, R102, RZ ;  /* 0x000000660444723c */ /* 0x040ff000000018ff */
[C---:B------:R-:W-:Y:S07]  /*6160*/  HMMA.16816.F32 R40, R4.reuse, R92, RZ ;  /* 0x0000005c0428723c */ /* 0x040fee00000018ff */
[----:B------:R-:W-:Y:S01]  /*6170*/  IMAD.MOV.U32 R93, RZ, RZ, R150 ;  /* 0x000000ffff5d7224 */ /* 0x000fe200078e0096 */
[----:B------:R-:W-:Y:S01]  /*6180*/  HMMA.16816.F32 R72, R4, R94, RZ ;  /* 0x0000005e0448723c */ /* 0x000fe200000018ff */
[----:B------:R1:W-:Y:S01]  /*6190*/  MUFU.EX2 R150, R0 ;  /* 0x0000000000967308 */ /* 0x0003e20000000800 */
[----:B------:R-:W-:-:S02]  /*61a0*/  IMAD.MOV.U32 R92, RZ, RZ, R51 ;  /* 0x000000ffff5c7224 */ /* 0x000fc400078e0033 */
[----:B------:R-:W-:-:S03]  /*61b0*/  IMAD.MOV.U32 R51, RZ, RZ, R250 ;  /* 0x000000ffff337224 */ /* 0x000fc600078e00fa */
[----:B------:R-:W-:-:S04]  /*61c0*/  IMAD.WIDE.U32 R4, R3, -0x2daee0ad, RZ ;  /* 0xd2511f5303047825 */ /* 0x000fc800078e00ff */
[--C-:B------:R-:W-:Y:S01]  /*61d0*/  FFMA.FTZ R6, R144, c[0x0][0x23c], -R17.reuse ;  /* 0x00008f0090067a23 */ /* 0x100fe20000010811 */
[C---:B------:R-:W-:Y:S01]  /*61e0*/  LOP3.LUT R3, R4.reuse, 0xffff, RZ, 0xc0, !PT ;  /* 0x0000ffff04037812 */ /* 0x040fe200078ec0ff */
[----:B------:R-:W-:Y:S01]  /*61f0*/  IMAD.MOV.U32 R95, RZ, RZ, R178 ;  /* 0x000000ffff5f7224 */ /* 0x000fe200078e00b2 */
[----:B------:R-:W-:Y:S01]  /*6200*/  LOP3.LUT R8, R4, 0xff, RZ, 0xc0, !PT ;  /* 0x000000ff04087812 */ /* 0x000fe200078ec0ff */
[----:B------:R-:W2:Y:S01]  /*6210*/  MUFU.EX2 R144, R6 ;  /* 0x0000000600907308 */ /* 0x000ea20000000800 */
[----:B------:R-:W-:Y:S01]  /*6220*/  SHF.R.U32.HI R7, RZ, 0x10, R4 ;  /* 0x00000010ff077819 */ /* 0x000fe20000011604 */
[----:B-1----:R-:W-:Y:S01]  /*6230*/  FFMA.FTZ R0, R145, c[0x0][0x23c], -R17 ;  /* 0x00008f0091007a23 */ /* 0x002fe20000010811 */
[----:B------:R-:W-:Y:S01]  /*6240*/  SHF.R.U32.HI R3, RZ, 0x8, R3 ;  /* 0x00000008ff037819 */ /* 0x000fe20000011603 */
[----:B------:R-:W-:-:S03]  /*6250*/  IMAD.MOV.U32 R94, RZ, RZ, R177 ;  /* 0x000000ffff5e7224 */ /* 0x000fc600078e00b1 */
[----:B------:R-:W-:Y:S01]  /*6260*/  PRMT R10, R8, 0x5410, R3 ;  /* 0x00005410080a7816 */ /* 0x000fe20000000003 */
[----:B------:R1:W3:Y:S01]  /*6270*/  MUFU.EX2 R76, R0 ;  /* 0x00000000004c7308 */ /* 0x0002e20000000800 */
[----:B------:R-:W-:Y:S01]  /*6280*/  LOP3.LUT R3, R7, 0xff, RZ, 0xc0, !PT ;  /* 0x000000ff07037812 */ /* 0x000fe200078ec0ff */
[----:B--2---:R-:W-:Y:S01]  /*6290*/  IMAD.MOV.U32 R129, RZ, RZ, R144 ;  /* 0x000000ffff817224 */ /* 0x004fe200078e0090 */
[----:B-1----:R-:W-:Y:S02]  /*62a0*/  LOP3.LUT R0, R5, UR14, R22, 0x96, !PT ;  /* 0x0000000e05007c12 */ /* 0x002fe4000f8e9616 */
[----:B------:R-:W-:Y:S01]  /*62b0*/  SHF.R.U32.HI R5, RZ, 0x18, R4 ;  /* 0x00000018ff057819 */ /* 0x000fe20000011604 */
[----:B------:R-:W-:Y:S01]  /*62c0*/  FFMA.FTZ R4, R156, c[0x0][0x23c], -R16 ;  /* 0x00008f009c047a23 */ /* 0x000fe20000010810 */
[C---:B------:R-:W-:Y:S02]  /*62d0*/  LOP3.LUT R7, R0.reuse, 0xff, RZ, 0xc0, !PT ;  /* 0x000000ff00077812 */ /* 0x040fe400078ec0ff */
[----:B------:R-:W-:Y:S01]  /*62e0*/  PRMT R9, R3, 0x5410, R5 ;  /* 0x0000541003097816 */ /* 0x000fe20000000005 */
[----:B------:R1:W-:Y:S01]  /*62f0*/  MUFU.EX2 R77, R4 ;  /* 0x00000004004d7308 */ /* 0x0003e20000000800 */
[----:B------:R-:W-:-:S02]  /*6300*/  LOP3.LUT R3, R0, 0xffff, RZ, 0xc0, !PT ;  /* 0x0000ffff00037812 */ /* 0x000fc400078ec0ff */
[----:B------:R-:W-:Y:S02]  /*6310*/  SHF.R.U32.HI R6, RZ, 0x18, R0 ;  /* 0x00000018ff067819 */ /* 0x000fe40000011600 */
[----:B------:R-:W-:Y:S01]  /*6320*/  SHF.R.U32.HI R5, RZ, 0x8, R3 ;  /* 0x00000008ff057819 */ /* 0x000fe20000011603 */
[----:B------:R-:W-:-:S03]  /*6330*/  FFMA.FTZ R3, R173, c[0x0][0x23c], -R16 ;  /* 0x00008f00ad037a23 */ /* 0x000fc60000010810 */
[----:B------:R-:W-:Y:S01]  /*6340*/  PRMT R8, R7, 0x5410, R5 ;  /* 0x0000541007087816 */ /* 0x000fe20000000005 */
[----:B------:R3:W2:Y:S01]  /*6350*/  MUFU.EX2 R78, R3 ;  /* 0x00000003004e7308 */ /* 0x0006a20000000800 */
[----:B-1----:R-:W-:Y:S02]  /*6360*/  FFMA.FTZ R4, R147, c[0x0][0x23c], -R16 ;  /* 0x00008f0093047a23 */ /* 0x002fe40000010810 */
[----:B------:R-:W-:-:S05]  /*6370*/  IMAD.MOV.U32 R147, RZ, RZ, R176 ;  /* 0x000000ffff937224 */ /* 0x000fca00078e00b0 */
[----:B------:R1:W4:Y:S01]  /*6380*/  MUFU.EX2 R145, R4 ;  /* 0x0000000400917308 */ /* 0x0003220000000800 */
[----:B---3--:R-:W-:Y:S01]  /*6390*/  F2FP.PACK_AB R3, R144, R76 ;  /* 0x0000004c9003723e */ /* 0x008fe200000000ff */
[----:B--2---:R-:W-:Y:S01]  /*63a0*/  IMAD.MOV.U32 R134, RZ, RZ, R78 ;  /* 0x000000ffff867224 */ /* 0x004fe200078e004e */
[----:B-1----:R-:W-:-:S04]  /*63b0*/  SHF.R.U32.HI R4, RZ, 0x10, R0 ;  /* 0x00000010ff047819 */ /* 0x002fc80000011600 */
[----:B------:R-:W-:Y:S01]  /*63c0*/  LOP3.LUT R0, R4, 0xff, RZ, 0xc0, !PT ;  /* 0x000000ff04007812 */ /* 0x000fe200078ec0ff */
[----:B------:R-:W-:-:S03]  /*63d0*/  FFMA.FTZ R4, R159, c[0x0][0x23c], -R16 ;  /* 0x00008f009f047a23 */ /* 0x000fc60000010810 */
[----:B------:R-:W-:Y:S01]  /*63e0*/  PRMT R5, R0, 0x5410, R6 ;  /* 0x0000541000057816 */ /* 0x000fe20000000006 */
[--C-:B------:R-:W-:Y:S01]  /*63f0*/  HSET2.LE.AND R0, R10, R249.reuse, PT ;  /* 0x000000f90a007233 */ /* 0x100fe20003803000 */
[----:B------:R1:W2:Y:S04]  /*6400*/  MUFU.EX2 R250, R4 ;  /* 0x0000000400fa7308 */ /* 0x0002a80000000800 */
[----:B------:R-:W-:Y:S01]  /*6410*/  LOP3.LUT R6, R0, R3, RZ, 0xc0, !PT ;  /* 0x0000000300067212 */ /* 0x000fe200078ec0ff */
[----:B------:R-:W-:Y:S01]  /*6420*/  HSET2.LE.AND R0, R9, R249, PT ;  /* 0x000000f909007233 */ /* 0x000fe20003803000 */
[----:B----4-:R-:W-:-:S04]  /*6430*/  F2FP.PACK_AB R3, R145, R77 ;  /* 0x0000004d9103723e */ /* 0x010fc800000000ff */
[----:B------:R-:W-:Y:S01]  /*6440*/  LOP3.LUT R7, R0, R3, RZ, 0xc0, !PT ;  /* 0x0000000300077212 */ /* 0x000fe200078ec0ff */
[----:B------:R-:W-:Y:S01]  /*6450*/  HSET2.LE.AND R0, R8, R249, PT ;  /* 0x000000f908007233 */ /* 0x000fe20003803000 */
[----:B------:R-:W-:-:S04]  /*6460*/  F2FP.PACK_AB R3, R150, R89 ;  /* 0x000000599603723e */ /* 0x000fc800000000ff */
[----:B-1----:R-:W-:Y:S01]  /*6470*/  LOP3.LUT R4, R0, R3, RZ, 0xc0, !PT ;  /* 0x0000000300047212 */ /* 0x002fe200078ec0ff */
[----:B------:R-:W-:Y:S01]  /*6480*/  HSET2.LE.AND R0, R5, R249, PT ;  /* 0x000000f905007233 */ /* 0x000fe20003803000 */
[----:B--2---:R-:W-:-:S04]  /*6490*/  F2FP.PACK_AB R3, R250, R78 ;  /* 0x0000004efa03723e */ /* 0x004fc800000000ff */
[----:B------:R-:W-:Y:S02]  /*64a0*/  LOP3.LUT R5, R0, R3, RZ, 0xc0, !PT ;  /* 0x0000000300057212 */ /* 0x000fe400078ec0ff */
[----:B------:R-:W-:Y:S01]  /*64b0*/  IADD3 R0, R21, 0x1, RZ ;  /* 0x0000000115007810 */ /* 0x000fe20007ffe0ff */
[----:B------:R-:W-:-:S03]  /*64c0*/  IMAD.MOV.U32 R21, RZ, RZ, R79 ;  /* 0x000000ffff157224 */ /* 0x000fc600078e004f */
        /* <DEDUP_REMOVED lines=8> */
[----:B------:R-:W-:Y:S01]  /*6550*/  HMMA.16816.F32 R172, R4, R120, R32 ;  /* 0x0000007804ac723c */ /* 0x000fe20000001820 */
        /* <DEDUP_REMOVED lines=8> */
[----:B------:R-:W-:Y:S01]  /*65e0*/  IMAD.WIDE.U32 R50, R0, -0x326172a9, RZ ;  /* 0xcd9e8d5700327825 */ /* 0x000fe200078e00ff */
[----:B------:R-:W-:Y:S01]  /*65f0*/  LOP3.LUT R0, R11, UR9, R46, 0x96, !PT ;  /* 0x000000090b007c12 */ /* 0x000fe2000f8e962e */
[----:B------:R-:W-:Y:S02]  /*6600*/  HMMA.16816.F32 R120, R4, R122, R56 ;  /* 0x0000007a0478723c */ /* 0x000fe40000001838 */
[----:B------:R-:W-:Y:S01]  /*6610*/  IMAD.MOV.U32 R113, RZ, RZ, R38 ;  /* 0x000000ffff717224 */ /* 0x000fe200078e0026 */
[----:B------:R-:W-:Y:S01]  /*6620*/  LOP3.LUT R3, R51, UR7, R10, 0x96, !PT ;  /* 0x0000000733037c12 */ /* 0x000fe2000f8e960a */
[----:B------:R-:W-:-:S04]  /*6630*/  IMAD.WIDE.U32 R10, R0, -0x2daee0ad, RZ ;  /* 0xd2511f53000a7825 */ /* 0x000fc800078e00ff */
[----:B------:R-:W-:Y:S01]  /*6640*/  FFMA.FTZ R0, R163, c[0x0][0x23c], -R20 ;  /* 0x00008f00a3007a23 */ /* 0x000fe20000010814 */
[C---:B------:R-:W-:Y:S01]  /*6650*/  HMMA.16816.F32 R64, R4.reuse, R114, R64 ;  /* 0x000000720440723c */ /* 0x040fe20000001840 */
[----:B------:R-:W-:Y:S01]  /*6660*/  IMAD.WIDE.U32 R48, R3, -0x2daee0ad, RZ ;  /* 0xd2511f5303307825 */ /* 0x000fe200078e00ff */
[----:B------:R-:W-:Y:S01]  /*6670*/  LOP3.LUT R3, R11, UR6, R8, 0x96, !PT ;  /* 0x000000060b037c12 */ /* 0x000fe2000f8e9608 */
[----:B------:R1:W2:Y:S02]  /*6680*/  MUFU.EX2 R36, R0 ;  /* 0x0000000000247308 */ /* 0x0002a40000000800 */
[--C-:B------:R-:W-:Y:S02]  /*6690*/  FFMA.FTZ R8, R146, c[0x0][0x23c], -R20.reuse ;  /* 0x00008f0092087a23 */ /* 0x100fe40000010814 */
[----:B------:R-:W-:Y:S01]  /*66a0*/  IMAD.WIDE.U32 R46, R3, -0x326172a9, RZ ;  /* 0xcd9e8d57032e7825 */ /* 0x000fe200078e00ff */
[----:B------:R-:W-:Y:S01]  /*66b0*/  HMMA.16816.F32 R96, R4, R104, R28 ;  /* 0x000000680460723c */ /* 0x000fe2000000181c */
[----:B------:R-:W3:Y:S02]  /*66c0*/  LDSM.16.MT88.4 R28, [R216+0x9800] ;  /* 0x00980000d81c783b */ /* 0x000ee40000004200 */
[----:B------:R4:W3:Y:S01]  /*66d0*/  MUFU.EX2 R35, R8 ;  /* 0x0000000800237308 */ /* 0x0008e20000000800 */
[----:B------:R-:W-:-:S02]  /*66e0*/  FFMA.FTZ R3, R148, c[0x0][0x23c], -R20 ;  /* 0x00008f0094037a23 */ /* 0x000fc40000010814 */
[----:B------:R-:W-:Y:S02]  /*66f0*/  IMAD.MOV.U32 R128, RZ, RZ, R145 ;  /* 0x000000ffff807224 */ /* 0x000fe400078e0091 */
[----:B------:R-:W-:Y:S01]  /*6700*/  IMAD.MOV.U32 R104, RZ, RZ, R77 ;  /* 0x000000ffff687224 */ /* 0x000fe200078e004d */
[C---:B------:R-:W-:Y:S01]  /*6710*/  HMMA.16816.F32 R156, R4.reuse, R108, R24 ;  /* 0x0000006c049c723c */ /* 0x040fe20000001818 */
[----:B------:R-:W-:Y:S01]  /*6720*/  IMAD.MOV.U32 R105, RZ, RZ, R39 ;  /* 0x000000ffff697224 */ /* 0x000fe200078e0027 */
[----:B-1----:R-:W-:Y:S01]  /*6730*/  LOP3.LUT R0, R49, UR4, R10, 0x96, !PT ;  /* 0x0000000431007c12 */ /* 0x002fe2000f8e960a */
[----:B------:R1:W-:Y:S01]  /*6740*/  MUFU.EX2 R56, R3 ;  /* 0x0000000300387308 */ /* 0x0003e20000000800 */
[----:B--2---:R-:W-:Y:S01]  /*6750*/  IMAD.MOV.U32 R114, RZ, RZ, R36 ;  /* 0x000000ffff727224 */ /* 0x004fe200078e0024 */
[----:B------:R-:W-:Y:S01]  /*6760*/  LDSM.16.MT88.4 R24, [R218+0x9800] ;  /* 0x00980000da18783b */ /* 0x000fe20000004200 */
[----:B------:R-:W-:Y:S02]  /*6770*/  IMAD.MOV.U32 R36, RZ, RZ, R37 ;  /* 0x000000ffff247224 */ /* 0x000fe400078e0025 */
[----:B------:R-:W-:Y:S01]  /*6780*/  IMAD.MOV.U32 R37, RZ, RZ, R92 ;  /* 0x000000ffff257224 */ /* 0x000fe200078e005c */
[C---:B------:R-:W-:Y:S01]  /*6790*/  HMMA.16816.F32 R176, R4.reuse, R124, R40 ;  /* 0x0000007c04b0723c */ /* 0x040fe20000001828 */
[----:B----4-:R-:W-:Y:S01]  /*67a0*/  IMAD.WIDE.U32 R8, R0, -0x326172a9, RZ ;  /* 0xcd9e8d5700087825 */ /* 0x010fe200078e00ff */
[----:B------:R-:W2:Y:S03]  /*67b0*/  LDSM.16.MT88.4 R40, [R216+0xb800] ;  /* 0x00b80000d828783b */ /* 0x000ea60000004200 */
[----:B------:R-:W-:Y:S01]  /*67c0*/  IMAD.MOV.U32 R92, RZ, RZ, R18 ;  /* 0x000000ffff5c7224 */ /* 0x000fe200078e0012 */
[----:B------:R-:W-:Y:S01]  /*67d0*/  LOP3.LUT R0, R9, UR15, R46, 0x96, !PT ;  /* 0x0000000f09007c12 */ /* 0x000fe2000f8e962e */
[----:B------:R-:W-:Y:S01]  /*67e0*/  IMAD.MOV.U32 R51, RZ, RZ, R36 ;  /* 0x000000ffff337224 */ /* 0x000fe200078e0024 */
[----:B------:R-:W-:Y:S01]  /*67f0*/  SHF.R.U32.HI R12, RZ, 0x10, R8 ;  /* 0x00000010ff0c7819 */ /* 0x000fe20000011608 */
[C---:B------:R-:W-:Y:S01]  /*6800*/  HMMA.16816.F32 R116, R4.reuse, R118, R52 ;  /* 0x000000760474723c */ /* 0x040fe20000001834 */
[----:B-1----:R-:W-:Y:S01]  /*6810*/  FFMA.FTZ R3, R149, c[0x0][0x23c], -R20 ;  /* 0x00008f0095037a23 */ /* 0x002fe20000010814 */
[----:B------:R-:W-:Y:S01]  /*6820*/  LOP3.LUT R9, R8, 0xffff, RZ, 0xc0, !PT ;  /* 0x0000ffff08097812 */ /* 0x000fe200078ec0ff */
[----:B------:R-:W-:Y:S01]  /*6830*/  IMAD.MOV.U32 R59, RZ, RZ, R37 ;  /* 0x000000ffff3b7224 */ /* 0x000fe200078e0025 */
[C---:B------:R-:W-:Y:S01]  /*6840*/  LOP3.LUT R10, R0.reuse, 0xffff, RZ, 0xc0, !PT ;  /* 0x0000ffff000a7812 */ /* 0x040fe200078ec0ff */
[----:B------:R1:W-:Y:S01]  /*6850*/  MUFU.EX2 R49, R3 ;  /* 0x0000000300317308 */ /* 0x0003e20000000800 */
[----:B------:R-:W-:Y:S01]  /*6860*/  LOP3.LUT R15, R0, 0xff, RZ, 0xc0, !PT ;  /* 0x000000ff000f7812 */ /* 0x000fe200078ec0ff */
[----:B------:R-:W-:Y:S01]  /*6870*/  LDSM.16.MT88.4 R36, [R218+0xa800] ;  /* 0x00a80000da24783b */ /* 0x000fe20000004200 */
[--C-:B------:R-:W-:Y:S01]  /*6880*/  SHF.R.U32.HI R11, RZ, 0x10, R0.reuse ;  /* 0x00000010ff0b7819 */ /* 0x100fe20000011600 */
[C---:B------:R-:W-:Y:S01]  /*6890*/  HMMA.16816.F32 R60, R4.reuse, R106, R60 ;  /* 0x0000006a043c723c */ /* 0x040fe2000000183c */
[----:B------:R-:W-:Y:S01]  /*68a0*/  SHF.R.U32.HI R14, RZ, 0x18, R0 ;  /* 0x00000018ff0e7819 */ /* 0x000fe20000011600 */
[----:B------:R-:W-:Y:S01]  /*68b0*/  LDSM.16.MT88.4 R52, [R218+0xb800] ;  /* 0x00b80000da34783b */ /* 0x000fe20000004200 */
[----:B------:R-:W-:Y:S01]  /*68c0*/  SHF.R.U32.HI R13, RZ, 0x18, R8 ;  /* 0x00000018ff0d7819 */ /* 0x000fe20000011608 */
[----:B------:R-:W-:Y:S01]  /*68d0*/  IMAD.MOV.U32 R112, RZ, RZ, R104 ;  /* 0x000000ffff707224 */ /* 0x000fe200078e0068 */
[----:B------:R-:W-:Y:S01]  /*68e0*/  LOP3.LUT R0, R12, 0xff, RZ, 0xc0, !PT ;  /* 0x000000ff0c007812 */ /* 0x000fe200078ec0ff */
[----:B------:R-:W-:Y:S01]  /*68f0*/  IMAD.MOV.U32 R87, RZ, RZ, R105 ;  /* 0x000000ffff577224 */ /* 0x000fe200078e0069 */
[----:B------:R-:W-:Y:S01]  /*6900*/  LOP3.LUT R18, R8, 0xff, RZ, 0xc0, !PT ;  /* 0x000000ff08127812 */ /* 0x000fe200078ec0ff */
[----:B------:R-:W-:Y:S01]  /*6910*/  FFMA.FTZ R8, R185, c[0x0][0x23c], -R19 ;  /* 0x00008f00b9087a23 */ /* 0x000fe20000010813 */
[----:B------:R-:W-:Y:S01]  /*6920*/  PRMT R13, R0, 0x5410, R13 ;  /* 0x00005410000d7816 */ /* 0x000fe2000000000d */
[----:B------:R-:W-:Y:S01]  /*6930*/  FFMA.FTZ R0, R160, c[0x0][0x23c], -R19 ;  /* 0x00008f00a0007a23 */ /* 0x000fe20000010813 */
[----:B------:R-:W-:Y:S01]  /*6940*/  SHF.R.U32.HI R10, RZ, 0x8, R10 ;  /* 0x00000008ff0a7819 */ /* 0x000fe2000001160a */
[----:B------:R4:W-:Y:S01]  /*6950*/  MUFU.EX2 R46, R8 ;  /* 0x00000008002e7308 */ /* 0x0009e20000000800 */
[----:B-1----:R-:W-:Y:S01]  /*6960*/  SHF.R.U32.HI R3, RZ, 0x8, R9 ;  /* 0x00000008ff037819 */ /* 0x002fe20000011609 */
[C---:B------:R-:W-:Y:S01]  /*6970*/  HMMA.16816.F32 R68, R4.reuse, R110, R68 ;  /* 0x0000006e0444723c */ /* 0x040fe20000001844 */
[----:B------:R-:W-:Y:S01]  /*6980*/  LOP3.LUT R9, R11, 0xff, RZ, 0xc0, !PT ;  /* 0x000000ff0b097812 */ /* 0x000fe200078ec0ff */
[----:B------:R-:W-:Y:S01]  /*6990*/  IMAD.MOV.U32 R104, RZ, RZ, R92 ;  /* 0x000000ffff687224 */ /* 0x000fe200078e005c */
[----:B------:R-:W-:Y:S01]  /*69a0*/  PRMT R11, R18, 0x5410, R3 ;  /* 0x00005410120b7816 */ /* 0x000fe20000000003 */
[----:B------:R-:W-:Y:S01]  /*69b0*/  FFMA.FTZ R3, R161, c[0x0][0x23c], -R19 ;  /* 0x00008f00a1037a23 */ /* 0x000fe20000010813 */
[----:B------:R-:W-:Y:S01]  /*69c0*/  PRMT R9, R9, 0x5410, R14 ;  /* 0x0000541009097816 */ /* 0x000fe2000000000e */
[----:B------:R-:W-:Y:S01]  /*69d0*/  IMAD.MOV.U32 R105, RZ, RZ, R93 ;  /* 0x000000ffff697224 */ /* 0x000fe200078e005d */
[----:B------:R1:W1:Y:S01]  /*69e0*/  MUFU.EX2 R14, R0 ;  /* 0x00000000000e7308 */ /* 0x0002620000000800 */
[----:B------:R-:W-:Y:S01]  /*69f0*/  HMMA.16816.F32 R76, R4, R126, R72 ;  /* 0x0000007e044c723c */ /* 0x000fe20000001848 */
[----:B------:R-:W-:-:S02]  /*6a00*/  IMAD.MOV.U32 R124, RZ, RZ, R113 ;  /* 0x000000ffff7c7224 */ /* 0x000fc400078e0071 */
[----:B------:R-:W-:Y:S02]  /*6a10*/  IMAD.MOV.U32 R125, RZ, RZ, R134 ;  /* 0x000000ffff7d7224 */ /* 0x000fe400078e0086 */
[----:B------:R-:W-:Y:S01]  /*6a20*/  IMAD.MOV.U32 R113, RZ, RZ, R135 ;  /* 0x000000ffff717224 */ /* 0x000fe200078e0087 */
[----:B----4-:R-:W-:Y:S01]  /*6a30*/  PRMT R8, R15, 0x5410, R10 ;  /* 0x000054100f087816 */ /* 0x010fe2000000000a */
[----:B---3--:R-:W-:Y:S01]  /*6a40*/  IMAD.MOV.U32 R15, RZ, RZ, R35 ;  /* 0x000000ffff0f7224 */ /* 0x008fe200078e0023 */
[----:B------:R3:W4:Y:S01]  /*6a50*/  MUFU.EX2 R12, R3 ;  /* 0x00000003000c7308 */ /* 0x0007220000000800 */
[----:B------:R-:W-:Y:S01]  /*6a60*/  FFMA.FTZ R4, R162, c[0x0][0x23c], -R19 ;  /* 0x00008f00a2047a23 */ /* 0x000fe20000010813 */
[----:B------:R-:W2:Y:S01]  /*6a70*/  LDSM.16.MT88.4 R32, [R216+0xa800] ;  /* 0x00a80000d820783b */ /* 0x000ea20000004200 */
[----:B------:R-:W-:Y:S02]  /*6a80*/  IMAD.MOV.U32 R115, RZ, RZ, R105 ;  /* 0x000000ffff737224 */ /* 0x000fe400078e0069 */
[----:B------:R-:W-:Y:S01]  /*6a90*/  IMAD.MOV.U32 R18, RZ, RZ, R91 ;  /* 0x000000ffff127224 */ /* 0x000fe200078e005b */
[----:B-1----:R-:W-:-:S02]  /*6aa0*/  HSET2.LE.AND R0, R8, R249, PT ;  /* 0x000000f908007233 */ /* 0x002fc40003803000 */
[----:B------:R1:W1:Y:S01]  /*6ab0*/  MUFU.EX2 R10, R4 ;  /* 0x00000004000a7308 */ /* 0x0002620000000800 */
[----:B------:R-:W-:Y:S02]  /*6ac0*/  IMAD.MOV.U32 R8, RZ, RZ, R88 ;  /* 0x000000ffff087224 */ /* 0x000fe400078e0058 */
[----:B------:R-:W-:Y:S02]  /*6ad0*/  IMAD.MOV.U32 R134, RZ, RZ, R94 ;  /* 0x000000ffff867224 */ /* 0x000fe400078e005e */
[----:B------:R-:W-:Y:S01]  /*6ae0*/  IMAD.MOV.U32 R135, RZ, RZ, R95 ;  /* 0x000000ffff877224 */ /* 0x000fe200078e005f */
[----:B---3--:R-:W-:-:S03]  /*6af0*/  F2FP.PACK_AB R3, R15, R114 ;  /* 0x000000720f03723e */ /* 0x008fc600000000ff */
[----:B------:R-:W-:Y:S01]  /*6b00*/  IMAD.MOV.U32 R58, RZ, RZ, R135 ;  /* 0x000000ffff3a7224 */ /* 0x000fe200078e0087 */
[----:B-1----:R-:W-:Y:S01]  /*6b10*/  LOP3.LUT R4, R0, R3, RZ, 0xc0, !PT ;  /* 0x0000000300047212 */ /* 0x002fe200078ec0ff */
[----:B------:R-:W-:Y:S01]  /*6b20*/  HSET2.LE.AND R0, R9, R249, PT ;  /* 0x000000f909007233 */ /* 0x000fe20003803000 */
[----:B------:R-:W-:Y:S01]  /*6b30*/  F2FP.PACK_AB R3, R14, R46 ;  /* 0x0000002e0e03723e */ /* 0x000fe200000000ff */
[----:B------:R-:W-:-:S03]  /*6b40*/  IMAD.MOV.U32 R9, RZ, RZ, R89 ;  /* 0x000000ffff097224 */ /* 0x000fc600078e0059 */
[----:B------:R-:W-:Y:S01]  /*6b50*/  LOP3.LUT R5, R0, R3, RZ, 0xc0, !PT ;  /* 0x0000000300057212 */ /* 0x000fe200078ec0ff */
[----:B------:R-:W-:Y:S01]  /*6b60*/  HSET2.LE.AND R0, R11, R249, PT ;  /* 0x000000f90b007233 */ /* 0x000fe20003803000 */
[----:B------:R-:W-:-:S05]  /*6b70*/  IMAD.MOV.U32 R11, RZ, RZ, R56 ;  /* 0x000000ffff0b7224 */ /* 0x000fca00078e0038 */
[----:B------:R-:W-:-:S04]  /*6b80*/  F2FP.PACK_AB R3, R49, R11 ;  /* 0x0000000b3103723e */ /* 0x000fc800000000ff */
[----:B------:R-:W-:Y:S01]  /*6b90*/  LOP3.LUT R6, R0, R3, RZ, 0xc0, !PT ;  /* 0x0000000300067212 */ /* 0x000fe200078ec0ff */
[----:B------:R-:W-:Y:S01]  /*6ba0*/  HSET2.LE.AND R0, R13, R249, PT ;  /* 0x000000f90d007233 */ /* 0x000fe20003803000 */
[----:B----4-:R-:W-:Y:S02]  /*6bb0*/  IMAD.MOV.U32 R13, RZ, RZ, R12 ;  /* 0x000000ffff0d7224 */ /* 0x010fe400078e000c */
[----:B------:R-:W-:-:S03]  /*6bc0*/  IMAD.MOV.U32 R12, RZ, RZ, R90 ;  /* 0x000000ffff0c7224 */ /* 0x000fc600078e005a */
[----:B------:R-:W-:-:S04]  /*6bd0*/  F2FP.PACK_AB R3, R10, R13 ;  /* 0x0000000d0a03723e */ /* 0x000fc800000000ff */
[----:B------:R-:W-:Y:S02]  /*6be0*/  LOP3.LUT R7, R0, R3, RZ, 0xc0, !PT ;  /* 0x0000000300077212 */ /* 0x000fe400078ec0ff */
[----:B------:R-:W-:Y:S02]  /*6bf0*/  LOP3.LUT R0, R23, UR13, R84, 0x96, !PT ;  /* 0x0000000d17007c12 */ /* 0x000fe4000f8e9654 */
[----:B------:R-:W-:-:S03]  /*6c00*/  LOP3.LUT R3, R45, UR11, R22, 0x96, !PT ;  /* 0x0000000b2d037c12 */ /* 0x000fc6000f8e9616 */
[C---:B------:R-:W-:Y:S07]  /*6c10*/  HMMA.16816.F32 R144, R4.reuse, R28, R212 ;  /* 0x0000001c0490723c */ /* 0x040fee00000018d4 */
[----:B------:R-:W-:Y:S01]  /*6c20*/  IMAD.MOV.U32 R214, RZ, RZ, R49 ;  /* 0x000000ffffd67224 */ /* 0x000fe200078e0031 */
[----:B--2---:R-:W-:Y:S01]  /*6c30*/  HMMA.16816.F32 R160, R4, R40, R196 ;  /* 0x0000002804a0723c */ /* 0x004fe200000018c4 */
        /* <DEDUP_REMOVED lines=10> */
[----:B------:R-:W-:-:S06]  /*6ce0*/  IMAD.MOV.U32 R212, RZ, RZ, R11 ;  /* 0x000000ffffd47224 */ /* 0x000fcc00078e000b */
[----:B------:R-:W-:Y:S01]  /*6cf0*/  IMAD.MOV.U32 R195, RZ, RZ, R124 ;  /* 0x000000ffffc37224 */ /* 0x000fe200078e007c */
[----:B------:R-:W-:Y:S01]  /*6d00*/  HMMA.16816.F32 R104, R4, R34, R168 ;  /* 0x000000220468723c */ /* 0x000fe200000018a8 */
[----:B------:R-:W-:Y:S02]  /*6d10*/  IMAD.MOV.U32 R194, RZ, RZ, R125 ;  /* 0x000000ffffc27224 */ /* 0x000fe400078e007d */
[----:B------:R-:W-:Y:S02]  /*6d20*/  IMAD.MOV.U32 R193, RZ, RZ, R9 ;  /* 0x000000ffffc17224 */ /* 0x000fe400078e0009 */
[----:B------:R-:W-:-:S03]  /*6d30*/  IMAD.MOV.U32 R192, RZ, RZ, R8 ;  /* 0x000000ffffc07224 */ /* 0x000fc600078e0008 */
[C---:B------:R-:W-:Y:S07]  /*6d40*/  HMMA.16816.F32 R72, R4.reuse, R24, R208 ;  /* 0x000000180448723c */ /* 0x040fee00000018d0 */
[----:B------:R-:W-:Y:S01]  /*6d50*/  IMAD.MOV.U32 R209, RZ, RZ, R46 ;  /* 0x000000ffffd17224 */ /* 0x000fe200078e002e */
[----:B------:R-:W-:Y:S01]  /*6d60*/  HMMA.16816.F32 R92, R4, R32, R204 ;  /* 0x00000020045c723c */ /* 0x000fe200000018cc */
        /* <DEDUP_REMOVED lines=12> */
[----:B------:R-:W-:-:S03]  /*6e30*/  IMAD.MOV.U32 R201, RZ, RZ, R112 ;  /* 0x000000ffffc97224 */ /* 0x000fc600078e0070 */
[C---:B------:R-:W-:Y:S08]  /*6e40*/  HMMA.16816.F32 R124, R4.reuse, R38, R164 ;  /* 0x00000026047c723c */ /* 0x040ff000000018a4 */
[C---:B------:R-:W-:Y:S01]  /*6e50*/  HMMA.16816.F32 R168, R4.reuse, R42, R152 ;  /* 0x0000002a04a8723c */ /* 0x040fe20000001898 */
[----:B------:R-:W-:Y:S07]  /*6e60*/  LDSM.16.MT88.4 R152, [R216+0x9c00] ;  /* 0x009c0000d898783b */ /* 0x000fee0000004200 */
[----:B------:R-:W-:Y:S07]  /*6e70*/  HMMA.16816.F32 R180, R4, R54, R140 ;  /* 0x0000003604b4723c */ /* 0x000fee000000188c */
        /* <DEDUP_REMOVED lines=9> */
[----:B------:R-:W-:Y:S02]  /*6f10*/  IMAD.WIDE.U32 R6, R3, -0x2daee0ad, RZ ;  /* 0xd2511f5303067825 */ /* 0x000fe400078e00ff */
[----:B------:R1:W-:Y:S02]  /*6f20*/  MUFU.EX2 R185, R5 ;  /* 0x0000000500b97308 */ /* 0x0003e40000000800 */
[----:B------:R-:W-:Y:S01]  /*6f30*/  IMAD.WIDE.U32 R44, R0, -0x2daee0ad, RZ ;  /* 0xd2511f53002c7825 */ /* 0x000fe200078e00ff */
[----:B------:R-:W-:-:S03]  /*6f40*/  LOP3.LUT R7, R7, UR6, R4, 0x96, !PT ;  /* 0x0000000607077c12 */ /* 0x000fc6000f8e9604 */
[--C-:B------:R-:W-:Y:S01]  /*6f50*/  FFMA.FTZ R3, R223, c[0x0][0x23c], -R17.reuse ;  /* 0x00008f00df037a23 */ /* 0x100fe20000010811 */
[----:B------:R-:W-:Y:S01]  /*6f60*/  LOP3.LUT R0, R45, UR4, R6, 0x96, !PT ;  /* 0x000000042d007c12 */ /* 0x000fe2000f8e9606 */
[----:B------:R-:W-:Y:S02]  /*6f70*/  FFMA.FTZ R6, R186, c[0x0][0x23c], -R17 ;  /* 0x00008f00ba067a23 */ /* 0x000fe40000010811 */
[----:B------:R2:W-:Y:S01]  /*6f80*/  MUFU.EX2 R135, R3 ;  /* 0x0000000300877308 */ /* 0x0005e20000000800 */
[----:B------:R-:W-:-:S04]  /*6f90*/  IMAD.WIDE.U32 R22, R7, -0x326172a9, RZ ;  /* 0xcd9e8d5707167825 */ /* 0x000fc800078e00ff */
[----:B------:R-:W-:Y:S02]  /*6fa0*/  IMAD.MOV.U32 R186, RZ, RZ, R49 ;  /* 0x000000ffffba7224 */ /* 0x000fe400078e0031 */
[----:B-1----:R-:W-:Y:S01]  /*6fb0*/  IMAD.WIDE.U32 R4, R0, -0x326172a9, RZ ;  /* 0xcd9e8d5700047825 */ /* 0x002fe200078e00ff */
[----:B------:R1:W-:Y:S03]  /*6fc0*/  MUFU.EX2 R134, R6 ;  /* 0x0000000600867308 */ /* 0x0003e60000000800 */
[----:B------:R-:W-:Y:S01]  /*6fd0*/  IMAD.MOV.U32 R223, RZ, RZ, R12 ;  /* 0x000000ffffdf7224 */ /* 0x000fe200078e000c */
[----:B------:R-:W-:Y:S01]  /*6fe0*/  LOP3.LUT R0, R4, 0xffff, RZ, 0xc0, !PT ;  /* 0x0000ffff04007812 */ /* 0x000fe200078ec0ff */
[----:B------:R-:W-:Y:S01]  /*6ff0*/  IMAD.MOV.U32 R236, RZ, RZ, R18 ;  /* 0x000000ffffec7224 */ /* 0x000fe200078e0012 */
[----:B------:R-:W-:Y:S01]  /*7000*/  SHF.R.U32.HI R7, RZ, 0x18, R4 ;  /* 0x00000018ff077819 */ /* 0x000fe20000011604 */
[----:B--2---:R-:W-:-:S02]  /*7010*/  FFMA.FTZ R3, R187, c[0x0][0x23c], -R17 ;  /* 0x00008f00bb037a23 */ /* 0x004fc40000010811 */
[----:B------:R-:W-:Y:S02]  /*7020*/  IMAD.MOV.U32 R187, RZ, RZ, R115 ;  /* 0x000000ffffbb7224 */ /* 0x000fe400078e0073 */
[----:B------:R2:W3:Y:S01]  /*7030*/  MUFU.EX2 R139, R3 ;  /* 0x00000003008b7308 */ /* 0x0004e20000000800 */
[----:B------:R-:W-:Y:S01]  /*7040*/  LDSM.16.MT88.4 R112, [R218+0xac00] ;  /* 0x00ac0000da70783b */ /* 0x000fe20000004200 */
[----:B-1----:R-:W-:Y:S02]  /*7050*/  FFMA.FTZ R6, R224, c[0x0][0x23c], -R16 ;  /* 0x00008f00e0067a23 */ /* 0x002fe40000010810 */
[----:B------:R-:W-:-:S04]  /*7060*/  IMAD.MOV.U32 R224, RZ, RZ, R21 ;  /* 0x000000ffffe07224 */ /* 0x000fc800078e0015 */
[----:B------:R1:W-:Y:S01]  /*7070*/  MUFU.EX2 R59, R6 ;  /* 0x00000006003b7308 */ /* 0x0003e20000000800 */
[----:B--2---:R-:W-:Y:S02]  /*7080*/  SHF.R.U32.HI R3, RZ, 0x8, R0 ;  /* 0x00000008ff037819 */ /* 0x004fe40000011600 */
[----:B------:R-:W-:-:S04]  /*7090*/  LOP3.LUT R0, R4, 0xff, RZ, 0xc0, !PT ;  /* 0x000000ff04007812 */ /* 0x000fc800078ec0ff */
[----:B------:R-:W-:Y:S02]  /*70a0*/  PRMT R10, R0, 0x5410, R3 ;  /* 0x00005410000a7816 */ /* 0x000fe40000000003 */
[----:B------:R-:W-:Y:S01]  /*70b0*/  SHF.R.U32.HI R3, RZ, 0x10, R4 ;  /* 0x00000010ff037819 */ /* 0x000fe20000011604 */
[----:B------:R-:W-:Y:S01]  /*70c0*/  FFMA.FTZ R4, R225, c[0x0][0x23c], -R16 ;  /* 0x00008f00e1047a23 */ /* 0x000fe20000010810 */
[----:B------:R-:W-:Y:S01]  /*70d0*/  LOP3.LUT R0, R5, UR15, R22, 0x96, !PT ;  /* 0x0000000f05007c12 */ /* 0x000fe2000f8e9616 */
[----:B------:R-:W-:Y:S01]  /*70e0*/  IMAD.MOV.U32 R225, RZ, RZ, R213 ;  /* 0x000000ffffe17224 */ /* 0x000fe200078e00d5 */
[----:B------:R-:W-:Y:S01]  /*70f0*/  LOP3.LUT R3, R3, 0xff, RZ, 0xc0, !PT ;  /* 0x000000ff03037812 */ /* 0x000fe200078ec0ff */
[----:B------:R2:W4:Y:S01]  /*7100*/  MUFU.EX2 R58, R4 ;  /* 0x00000004003a7308 */ /* 0x0005220000000800 */
[----:B-1----:R-:W-:Y:S01]  /*7110*/  SHF.R.U32.HI R6, RZ, 0x18, R0 ;  /* 0x00000018ff067819 */ /* 0x002fe20000011600 */
[----:B------:R-:W-:Y:S01]  /*7120*/  IMAD.MOV.U32 R213, RZ, RZ, R13 ;  /* 0x000000ffffd57224 */ /* 0x000fe200078e000d */
[----:B------:R-:W-:-:S02]  /*7130*/  PRMT R9, R3, 0x5410, R7 ;  /* 0x0000541003097816 */ /* 0x000fc40000000007 */
[C---:B------:R-:W-:Y:S02]  /*7140*/  LOP3.LUT R3, R0.reuse, 0xffff, RZ, 0xc0, !PT ;  /* 0x0000ffff00037812 */ /* 0x040fe400078ec0ff */
[----:B------:R-:W-:Y:S02]  /*7150*/  LOP3.LUT R7, R0, 0xff, RZ, 0xc0, !PT ;  /* 0x000000ff00077812 */ /* 0x000fe400078ec0ff */
[----:B------:R-:W-:Y:S01]  /*7160*/  SHF.R.U32.HI R5, RZ, 0x8, R3 ;  /* 0x00000008ff057819 */ /* 0x000fe20000011603 */
[----:B------:R-:W-:Y:S02]  /*7170*/  FFMA.FTZ R3, R237, c[0x0][0x23c], -R16 ;  /* 0x00008f00ed037a23 */ /* 0x000fe40000010810 */
[----:B------:R-:W-:Y:S01]  /*7180*/  IMAD.MOV.U32 R237, RZ, RZ, R252 ;  /* 0x000000ffffed7224 */ /* 0x000fe200078e00fc */
[----:B------:R-:W-:Y:S01]  /*7190*/  PRMT R8, R7, 0x5410, R5 ;  /* 0x0000541007087816 */ /* 0x000fe20000000005 */
[----:B------:R3:W-:Y:S01]  /*71a0*/  MUFU.EX2 R57, R3 ;  /* 0x0000000300397308 */ /* 0x0007e20000000800 */
[----:B--2---:R-:W-:-:S04]  /*71b0*/  SHF.R.U32.HI R4, RZ, 0x10, R0 ;  /* 0x00000010ff047819 */ /* 0x004fc80000011600 */
[----:B------:R-:W-:Y:S01]  /*71c0*/  LOP3.LUT R0, R4, 0xff, RZ, 0xc0, !PT ;  /* 0x000000ff04007812 */ /* 0x000fe200078ec0ff */
[----:B------:R-:W-:Y:S02]  /*71d0*/  FFMA.FTZ R4, R226, c[0x0][0x23c], -R16 ;  /* 0x00008f00e2047a23 */ /* 0x000fe40000010810 */
[----:B------:R-:W-:Y:S01]  /*71e0*/  IMAD.MOV.U32 R226, RZ, RZ, R251 ;  /* 0x000000ffffe27224 */ /* 0x000fe200078e00fb */
[----:B------:R-:W-:Y:S01]  /*71f0*/  PRMT R5, R0, 0x5410, R6 ;  /* 0x0000541000057816 */ /* 0x000fe20000000006 */
[----:B------:R-:W-:Y:S01]  /*7200*/  HSET2.LE.AND R0, R10, R249, PT ;  /* 0x000000f90a007233 */ /* 0x000fe20003803000 */
[----:B------:R1:W2:Y:S01]  /*7210*/  MUFU.EX2 R51, R4 ;  /* 0x0000000400337308 */ /* 0x0002a20000000800 */
[----:B------:R-:W-:Y:S01]  /*7220*/  FFMA.FTZ R10, R231, c[0x0][0x23c], -R19 ;  /* 0x00008f00e70a7a23 */ /* 0x000fe20000010813 */
[----:B---3--:R-:W-:-:S04]  /*7230*/  F2FP.PACK_AB R3, R134, R139 ;  /* 0x0000008b8603723e */ /* 0x008fc800000000ff */
        /* <DEDUP_REMOVED lines=18> */
[C---:B------:R-:W-:Y:S01]  /*7360*/  HMMA.16816.F32 R84, R4.reuse, R32, R96 ;  /* 0x000000200454723c */ /* 0x040fe20000001860 */
[----:B------:R-:W-:Y:S05]  /*7370*/  LDSM.16.MT88.4 R96, [R216+0xac00] ;  /* 0x00ac0000d860783b */ /* 0x000fea0000004200 */
[----:B------:R1:W2:Y:S02]  /*7380*/  MUFU.EX2 R46, R0 ;  /* 0x00000000002e7308 */ /* 0x0002a40000000800 */
[C---:B------:R-:W-:Y:S08]  /*7390*/  HMMA.16816.F32 R172, R4.reuse, R24, R172 ;  /* 0x0000001804ac723c */ /* 0x040ff000000018ac */
[----:B------:R-:W-:Y:S01]  /*73a0*/  HMMA.16816.F32 R24, R4, R26, R120 ;  /* 0x0000001a0418723c */ /* 0x000fe20000001878 */
[----:B------:R-:W3:Y:S01]  /*73b0*/  LDSM.16.MT88.4 R120, [R216+0xbc00] ;  /* 0x00bc0000d878783b */ /* 0x000ee20000004200 */
[----:B-1----:R-:W-:-:S06]  /*73c0*/  FFMA.FTZ R0, R229, c[0x0][0x23c], -R20 ;  /* 0x00008f00e5007a23 */ /* 0x002fcc0000010814 */
[C---:B------:R-:W-:Y:S01]  /*73d0*/  HMMA.16816.F32 R140, R4.reuse, R28, R80 ;  /* 0x0000001c048c723c */ /* 0x040fe20000001850 */
[----:B------:R-:W1:Y:S01]  /*73e0*/  LDSM.16.MT88.4 R80, [R218+0x9c00] ;  /* 0x009c0000da50783b */ /* 0x000e620000004200 */
[----:B------:R4:W-:Y:S06]  /*73f0*/  MUFU.EX2 R45, R0 ;  /* 0x00000000002d7308 */ /* 0x0009ec0000000800 */
[C---:B------:R-:W-:Y:S08]  /*7400*/  HMMA.16816.F32 R156, R4.reuse, R40, R156 ;  /* 0x00000028049c723c */ /* 0x040ff0000000189c */
[----:B------:R-:W-:Y:S01]  /*7410*/  HMMA.16816.F32 R164, R4, R52, R176 ;  /* 0x0000003404a4723c */ /* 0x000fe200000018b0 */
[----:B----4-:R-:W-:-:S05]  /*7420*/  LOP3.LUT R0, R47, UR5, R50, 0x96, !PT ;  /* 0x000000052f007c12 */ /* 0x010fca000f8e9632 */
[----:B------:R-:W-:Y:S02]  /*7430*/  IMAD.WIDE.U32 R8, R0, -0x2daee0ad, RZ ;  /* 0xd2511f5300087825 */ /* 0x000fe400078e00ff */
[C---:B------:R-:W-:Y:S02]  /*7440*/  HMMA.16816.F32 R28, R4.reuse, R30, R116 ;  /* 0x0000001e041c723c */ /* 0x040fe40000001874 */
[----:B------:R-:W-:Y:S01]  /*7450*/  FFMA.FTZ R0, R232, c[0x0][0x23c], -R19 ;  /* 0x00008f00e8007a23 */ /* 0x000fe20000010813 */
[C---:B------:R-:W-:Y:S02]  /*7460*/  LOP3.LUT R11, R8.reuse, 0xffff, RZ, 0xc0, !PT ;  /* 0x0000ffff080b7812 */ /* 0x040fe400078ec0ff */
[----:B------:R-:W-:Y:S01]  /*7470*/  LOP3.LUT R15, R8, 0xff, RZ, 0xc0, !PT ;  /* 0x000000ff080f7812 */ /* 0x000fe200078ec0ff */
[----:B------:R4:W1:Y:S01]  /*7480*/  MUFU.EX2 R36, R0 ;  /* 0x0000000000247308 */ /* 0x0008620000000800 */
[--C-:B------:R-:W-:Y:S01]  /*7490*/  SHF.R.U32.HI R12, RZ, 0x10, R8.reuse ;  /* 0x00000010ff0c7819 */ /* 0x100fe20000011608 */
[----:B------:R-:W-:Y:S01]  /*74a0*/  HMMA.16816.F32 R64, R4, R38, R64 ;  /* 0x000000260440723c */ /* 0x000fe20000001840 */
[----:B------:R-:W-:-:S02]  /*74b0*/  SHF.R.U32.HI R14, RZ, 0x18, R8 ;  /* 0x00000018ff0e7819 */ /* 0x000fc40000011608 */
[----:B------:R-:W-:-:S05]  /*74c0*/  SHF.R.U32.HI R11, RZ, 0x8, R11 ;  /* 0x00000008ff0b7819 */ /* 0x000fca000001160b */
[----:B------:R-:W-:Y:S01]  /*74d0*/  HMMA.16816.F32 R40, R4, R42, R68 ;  /* 0x0000002a0428723c */ /* 0x000fe20000001844 */
[----:B----4-:R-:W-:Y:S01]  /*74e0*/  LOP3.LUT R0, R9, UR14, R48, 0x96, !PT ;  /* 0x0000000e09007c12 */ /* 0x010fe2000f8e9630 */
        /* <DEDUP_REMOVED lines=14> */
[----:B----4-:R-:W-:Y:S01]  /*75d0*/  FFMA.FTZ R9, R234, c[0x0][0x23c], -R19 ;  /* 0x00008f00ea097a23 */ /* 0x010fe20000010813 */
[----:B------:R-:W-:Y:S02]  /*75e0*/  LOP3.LUT R128, R0, R3, RZ, 0xc0, !PT ;  /* 0x0000000300807212 */ /* 0x000fe400078ec0ff */
[----:B-1----:R-:W-:Y:S01]  /*75f0*/  F2FP.PACK_AB R3, R35, R36 ;  /* 0x000000242303723e */ /* 0x002fe200000000ff */
[----:B------:R1:W2:Y:S01]  /*7600*/  MUFU.EX2 R33, R9 ;  /* 0x0000000900217308 */ /* 0x0002a20000000800 */
[----:B------:R-:W-:Y:S01]  /*7610*/  HSET2.LE.AND R10, R10, R249, PT ;  /* 0x000000f90a0a7233 */ /* 0x000fe20003803000 */
[----:B-1----:R-:W-:-:S02]  /*7620*/  LOP3.LUT R9, R8, 0xff, RZ, 0xc0, !PT ;  /* 0x000000ff08097812 */ /* 0x002fc400078ec0ff */
[----:B------:R-:W-:Y:S02]  /*7630*/  PRMT R8, R15, 0x5410, R11 ;  /* 0x000054100f087816 */ /* 0x000fe4000000000b */
[----:B------:R-:W-:Y:S02]  /*7640*/  PRMT R9, R9, 0x5410, R13 ;  /* 0x0000541009097816 */ /* 0x000fe4000000000d */
[----:B--2---:R-:W-:Y:S01]  /*7650*/  F2FP.PACK_AB R11, R33, R34 ;  /* 0x00000022210b723e */ /* 0x004fe200000000ff */
        /* <DEDUP_REMOVED lines=10> */
[C---:B---3--:R-:W-:Y:S04]  /*7700*/  HMMA.16816.F32 R116, R128.reuse, R122, R168 ;  /* 0x0000007a8074723c */ /* 0x048fe800000018a8 */
[----:B------:R2:W-:Y:S04]  /*7710*/  MUFU.EX2 R15, R3 ;  /* 0x00000003000f7308 */ /* 0x0005e80000000800 */
[----:B------:R-:W-:Y:S01]  /*7720*/  HMMA.16816.F32 R76, R128, R82, R88 ;  /* 0x00000052804c723c */ /* 0x000fe20000001858 */
[----:B-1----:R-:W-:-:S04]  /*7730*/  FFMA.FTZ R0, R239, c[0x0][0x23c], -R17 ;  /* 0x00008f00ef007a23 */ /* 0x002fc80000010811 */
[----:B------:R1:W3:Y:S03]  /*7740*/  MUFU.EX2 R19, R0 ;  /* 0x0000000000137308 */ /* 0x0002e60000000800 */
[----:B------:R-:W-:Y:S01]  /*7750*/  HMMA.16816.F32 R88, R128, R96, R92 ;  /* 0x000000608058723c */ /* 0x000fe2000000185c */
[----:B--2---:R-:W-:-:S04]  /*7760*/  FFMA.FTZ R3, R242, c[0x0][0x23c], -R16 ;  /* 0x00008f00f2037a23 */ /* 0x004fc80000010810 */
[----:B------:R-:W-:Y:S03]  /*7770*/  MUFU.EX2 R14, R3 ;  /* 0x00000003000e7308 */ /* 0x000fe60000000800 */
        /* <DEDUP_REMOVED lines=17> */
[----:B------:R-:W-:Y:S01]  /*7890*/  LOP3.LUT R6, R4, 0xffff, RZ, 0xc0, !PT ;  /* 0x0000ffff04067812 */ /* 0x000fe200078ec0ff */
        /* <DEDUP_REMOVED lines=24> */
[----:B------:R-:W-:Y:S01]  /*7a20*/  F2FP.PACK_AB R0, R13, R15 ;  /* 0x0000000f0d00723e */ /* 0x000fe200000000ff */
[----:B------:R1:W5:Y:S01]  /*7a30*/  LDL.LU R221, [R1+0x64] ;  /* 0x0000640001dd7983 */ /* 0x0003620000300800 */
[----:B----4-:R-:W-:-:S02]  /*7a40*/  F2FP.PACK_AB R5, R251, R14 ;  /* 0x0000000efb05723e */ /* 0x010fc400000000ff */
[----:B------:R-:W-:Y:S01]  /*7a50*/  LOP3.LUT R169, R8, R0, RZ, 0xc0, !PT ;  /* 0x0000000008a97212 */ /* 0x000fe200078ec0ff */
[----:B------:R-:W-:Y:S01]  /*7a60*/  FADD.FTZ R0, R237, R226 ;  /* 0x000000e2ed007221 */ /* 0x000fe20000010000 */
[----:B------:R-:W-:Y:S01]  /*7a70*/  LOP3.LUT R171, R4, R5, RZ, 0xc0, !PT ;  /* 0x0000000504ab7212 */ /* 0x000fe200078ec0ff */
[----:B------:R-:W-:Y:S01]  /*7a80*/  FADD.FTZ R5, R217, R219 ;  /* 0x000000dbd9057221 */ /* 0x000fe20000010000 */
[----:B------:R-:W-:Y:S01]  /*7a90*/  LOP3.LUT R168, R6, R7, RZ, 0xc0, !PT ;  /* 0x0000000706a87212 */ /* 0x000fe200078ec0ff */
[----:B------:R-:W-:Y:S01]  /*7aa0*/  FADD.FTZ R6, R132, R133 ;  /* 0x0000008584067221 */ /* 0x000fe20000010000 */
[----:B------:R1:W5:Y:S01]  /*7ab0*/  LDL.LU R220, [R1+0x60] ;  /* 0x0000600001dc7983 */ /* 0x0003620000300800 */
[----:B------:R-:W-:Y:S01]  /*7ac0*/  FADD.FTZ R0, R246, R0 ;  /* 0x00000000f6007221 */ /* 0x000fe20000010000 */
[----:B------:R-:W-:Y:S01]  /*7ad0*/  HMMA.16816.F32 R128, R128, R22, R180 ;  /* 0x000000168080723c */ /* 0x000fe200000018b4 */
[----:B------:R-:W-:Y:S01]  /*7ae0*/  FADD.FTZ R3, R225, R3 ;  /* 0x00000003e1037221 */ /* 0x000fe20000010000 */
[----:B------:R1:W5:Y:S01]  /*7af0*/  LDL.LU R219, [R1+0x5c] ;  /* 0x00005c0001db7983 */ /* 0x0003620000300800 */
[----:B------:R-:W-:-:S02]  /*7b00*/  FADD.FTZ R5, R224, R5 ;  /* 0x00000005e0057221 */ /* 0x000fc40000010000 */
[----:B------:R-:W-:Y:S01]  /*7b10*/  FADD.FTZ R6, R186, R6 ;  /* 0x00000006ba067221 */ /* 0x000fe20000010000 */
[----:B------:R1:W5:Y:S01]  /*7b20*/  LDL.LU R217, [R1+0x58] ;  /* 0x0000580001d97983 */ /* 0x0003620000300800 */
[----:B------:R-:W-:Y:S01]  /*7b30*/  FADD.FTZ R0, R187, R0 ;  /* 0x00000000bb007221 */ /* 0x000fe20000010000 */
[C---:B------:R-:W-:Y:S01]  /*7b40*/  HMMA.16816.F32 R140, R168.reuse, R152, R140 ;  /* 0x00000098a88c723c */ /* 0x040fe2000000188c */
[----:B------:R-:W-:Y:S01]  /*7b50*/  FADD.FTZ R3, R223, R3 ;  /* 0x00000003df037221 */ /* 0x000fe20000010000 */
[----:B------:R1:W5:Y:S01]  /*7b60*/  LDL.LU R133, [R1+0x54] ;  /* 0x0000540001857983 */ /* 0x0003620000300800 */
[----:B------:R-:W-:Y:S02]  /*7b70*/  FADD.FTZ R5, R236, R5 ;  /* 0x00000005ec057221 */ /* 0x000fe40000010000 */
[----:B------:R-:W-:Y:S01]  /*7b80*/  FADD.FTZ R6, R192, R6 ;  /* 0x00000006c0067221 */ /* 0x000fe20000010000 */
[----:B------:R1:W5:Y:S01]  /*7b90*/  LDL.LU R132, [R1+0x50] ;  /* 0x0000500001847983 */ /* 0x0003620000300800 */
[----:B------:R-:W-:Y:S01]  /*7ba0*/  FADD.FTZ R4, R193, R0 ;  /* 0x00000000c1047221 */ /* 0x000fe20000010000 */
[----:B------:R-:W2:Y:S01]  /*7bb0*/  LDC.U8 R246, c[0x0][0x2d8] ;  /* 0x0000b600fff67b82 */ /* 0x000ea20000000000 */
        /* <DEDUP_REMOVED lines=20> */
[----:B------:R-:W-:Y:S03]  /*7d00*/  HMMA.16816.F32 R152, R168, R154, R28 ;  /* 0x0000009aa898723c */ /* 0x000fe6000000181c */
[----:B------:R-:W-:-:S04]  /*7d10*/  FADD.FTZ R0, R211, R0 ;  /* 0x00000000d3007221 */ /* 0x000fc80000010000 */
[----:B------:R-:W-:Y:S01]  /*7d20*/  FADD.FTZ R0, R213, R0 ;  /* 0x00000000d5007221 */ /* 0x000fe20000010000 */
[----:B------:R-:W-:Y:S03]  /*7d30*/  HMMA.16816.F32 R80, R168, R82, R24 ;  /* 0x00000052a850723c */ /* 0x000fe60000001818 */
[----:B------:R-:W-:-:S04]  /*7d40*/  FADD.FTZ R0, R215, R0 ;  /* 0x00000000d7007221 */ /* 0x000fc80000010000 */
[----:B------:R-:W-:Y:S01]  /*7d50*/  FADD.FTZ R0, R36, R0 ;  /* 0x0000000024007221 */ /* 0x000fe20000010000 */
[C---:B------:R-:W-:Y:S03]  /*7d60*/  HMMA.16816.F32 R96, R168.reuse, R98, R60 ;  /* 0x00000062a860723c */ /* 0x040fe6000000183c */
        /* <DEDUP_REMOVED lines=10> */
[----:B------:R1:W-:Y:S01]  /*7e10*/  STL [R1], R0 ;  /* 0x0000000001007387 */ /* 0x0003e20000100800 */
        /* <DEDUP_REMOVED lines=18> */
[----:B------:R-:W-:Y:S02]  /*7f40*/  FADD.FTZ R251, R251, R4 ;  /* 0x00000004fbfb7221 */ /* 0x000fe40000010000 */
[----:B------:R-:W-:-:S03]  /*7f50*/  FADD.FTZ R252, R252, R3 ;  /* 0x00000003fcfc7221 */ /* 0x000fc60000010000 */
[----:B------:R-:W-:Y:S01]  /*7f60*/  HMMA.16816.F32 R168, R168, R22, R52 ;  /* 0x00000016a8a8723c */ /* 0x000fe20000001834 */
[----:B------:R-:W-:Y:S07]  /*7f70*/  @!P5 BRA `(.L_x_450) ;  /* 0x000053200000d947 */ /* 0x000fee0003800000 */
[----:B-12---:R-:W2:Y:S01]  /*7f80*/  LDL.LU R214, [R1+0x48] ;  /* 0x0000480001d67983 */ /* 0x006ea20000300800 */
[----:B------:R-:W-:Y:S01]  /*7f90*/  LEA.HI.SX32 R223, R248, 0xfffffffe, 0x1a ;  /* 0xfffffffef8df7811 */ /* 0x000fe200078fd2ff */
[----:B------:R-:W-:Y:S02]  /*7fa0*/  IMAD.MOV.U32 R3, RZ, RZ, R137 ;  /* 0x000000ffff037224 */ /* 0x000fe400078e0089 */
[----:B------:R-:W1:Y:S01]  /*7fb0*/  S2R R215, SR_TID.X ;  /* 0x0000000000d77919 */ /* 0x000e620000002100 */
[----:B------:R-:W-:Y:S02]  /*7fc0*/  IMAD.MOV.U32 R0, RZ, RZ, R138 ;  /* 0x000000ffff007224 */ /* 0x000fe400078e008a */
[----:B------:R-:W-:Y:S01]  /*7fd0*/  IMAD.MOV.U32 R139, RZ, RZ, R2 ;  /* 0x000000ffff8b7224 */ /* 0x000fe200078e0002 */
[----:B------:R-:W3:Y:S01]  /*7fe0*/  LDL.64 R210, [R1+0x18] ;  /* 0x0000180001d27983 */ /* 0x000ee20000100a00 */
[----:B------:R-:W-:-:S03]  /*7ff0*/  IMAD.MOV.U32 R135, RZ, RZ, R136 ;  /* 0x000000ffff877224 */ /* 0x000fc600078e0088 */
[----:B------:R-:W4:Y:S01]  /*8000*/  LDL R212, [R1+0x3c] ;  /* 0x00003c0001d47983 */ /* 0x000f220000100800 */
[----:B-1----:R-:W-:-:S05]  /*8010*/  LOP3.LUT R215, R215, 0x3, RZ, 0xc0, !PT ;  /* 0x00000003d7d77812 */ /* 0x002fca00078ec0ff */
[----:B--2---:R-:W-:Y:S02]  /*8020*/  IMAD R244, R215, -0x2, R214 ;  /* 0xfffffffed7f47824 */ /* 0x004fe400078e02d6 */
[----:B------:R-:W2:Y:S01]  /*8030*/  LDL R214, [R1+0x40] ;  /* 0x0000400001d67983 */ /* 0x000ea20000100800 */
[C---:B------:R-:W-:Y:S01]  /*8040*/  IADD3 R213, R247.reuse, 0x4, RZ ;  /* 0x00000004f7d57810 */ /* 0x040fe20007ffe0ff */
[----:B------:R-:W-:Y:S01]  /*8050*/  IMAD.WIDE.U32 R6, R247, -0x326172a9, RZ ;  /* 0xcd9e8d57f7067825 */ /* 0x000fe200078e00ff */
[----:B------:R-:W-:Y:S01]  /*8060*/  PRMT R245, R246, 0x7054, R246 ;  /* 0x00007054f6f57816 */ /* 0x000fe200000000f6 */
[----:B------:R-:W2:Y:S01]  /*8070*/  LDL.LU R215, [R1+0x4c] ;  /* 0x00004c0001d77983 */ /* 0x000ea20000300800 */
[----:B-----5:R-:W-:Y:S01]  /*8080*/  IADD3 R244, R133, R244, -R235 ;  /* 0x000000f485f47210 */ /* 0x020fe20007ffe8eb */
[----:B------:R-:W-:Y:S02]  /*8090*/  IMAD.WIDE.U32 R4, R213, -0x326172a9, RZ ;  /* 0xcd9e8d57d5047825 */ /* 0x000fe400078e00ff */
[----:B------:R1:W-:Y:S04]  /*80a0*/  STL.64 [R1+0x10], R6 ;  /* 0x0000100601007387 */ /* 0x0003e80000100a00 */
[----:B------:R1:W-:Y:S01]  /*80b0*/  STL.64 [R1+0x8], R4 ;  /* 0x0000080401007387 */ /* 0x0003e20000100a00 */
[----:B------:R-:W-:-:S02]  /*80c0*/  LOP3.LUT R248, R7, R184, RZ, 0x3c, !PT ;  /* 0x000000b807f87212 */ /* 0x000fc400078e3cff */
[----:B------:R-:W-:Y:S02]  /*80d0*/  LOP3.LUT R246, R5, R184, RZ, 0x3c, !PT ;  /* 0x000000b805f67212 */ /* 0x000fe400078e3cff */
[----:B---3--:R-:W-:Y:S01]  /*80e0*/  ISETP.GE.AND P4, PT, R210, c[0x0][0x220], PT ;  /* 0x00008800d2007a0c */ /* 0x008fe20003f86270 */
[----:B------:R-:W-:Y:S01]  /*80f0*/  IMAD.WIDE.U32 R248, R248, -0x2daee0ad, RZ ;  /* 0xd2511f53f8f87825 */ /* 0x000fe200078e00ff */
[----:B----4-:R-:W-:-:S03]  /*8100*/  ISETP.GE.AND P3, PT, R212, c[0x0][0x220], PT ;  /* 0x00008800d4007a0c */ /* 0x010fc60003f66270 */
[----:B------:R-:W-:Y:S01]  /*8110*/  IMAD.WIDE.U32 R246, R246, -0x2daee0ad, RZ ;  /* 0xd2511f53f6f67825 */ /* 0x000fe200078e00ff */
[----:B--2---:R-:W-:-:S03]  /*8120*/  ISETP.GE.AND P2, PT, R214, c[0x0][0x220], PT ;  /* 0x00008800d6007a0c */ /* 0x004fc60003f46270 */
[----:B------:R-:W-:Y:S01]  /*8130*/  IMAD.WIDE.U32 R242, R215, -0x2daee0ad, RZ ;  /* 0xd2511f53d7f27825 */ /* 0x000fe200078e00ff */
[----:B-1----:R-:W-:Y:S05]  /*8140*/  BRA `(.L_x_451) ;  /* 0x000003a000007947 */ /* 0x002fea0003800000 */
.L_x_453:
        /* <DEDUP_REMOVED lines=58> */
.L_x_451:
        /* <DEDUP_REMOVED lines=37> */
[C---:B------:R-:W-:Y:S02]  /*8740*/  @!P2 LEA R8, P0, R4.reuse, c[0x0][0x170], 0x1 ;  /* 0x00005c000408aa11 */ /* 0x040fe400078008ff */
        /* <DEDUP_REMOVED lines=23> */
[----:B-1----:R-:W1:Y:S06]  /*88c0*/  LDSM.16.M88.4 R16, [R217+0x6000] ;  /* 0x00600000d910783b */ /* 0x002e6c0000000200 */
[----:B------:R-:W3:Y:S06]  /*88d0*/  LDSM.16.M88.4 R60, [R220+0x1000] ;  /* 0x00100000dc3c783b */ /* 0x000eec0000000200 */
[----:B------:R-:W4:Y:S06]  /*88e0*/  LDSM.16.M88.4 R32, [R217+0x6400] ;  /* 0x00640000d920783b */ /* 0x000f2c0000000200 */
[----:B------:R-:W0:Y:S06]  /*88f0*/  LDGDEPBAR ;  /* 0x00000000000079af */ /* 0x000e2c0000000000 */
[----:B------:R-:W5:Y:S06]  /*8900*/  LDSM.16.M88.4 R48, [R217+0x6800] ;  /* 0x00680000d930783b */ /* 0x000f6c0000000200 */
[----:B------:R-:W4:Y:S06]  /*8910*/  LDSM.16.M88.4 R172, [R217+0x6c00] ;  /* 0x006c0000d9ac783b */ /* 0x000f2c0000000200 */
[----:B------:R-:W-:Y:S01]  /*8920*/  LDSM.16.M88.4 R176, [R221] ;  /* 0x00000000ddb0783b */ /* 0x000fe20000000200 */
[-C--:B-1----:R-:W-:Y:S05]  /*8930*/  HMMA.16816.F32 R4, R64, R16.reuse, RZ ;  /* 0x000000104004723c */ /* 0x082fea00000018ff */
[----:B------:R-:W1:Y:S03]  /*8940*/  LDSM.16.M88.4 R180, [R219+0x6000] ;  /* 0x00600000dbb4783b */ /* 0x000e660000000200 */
[C---:B---3--:R-:W-:Y:S03]  /*8950*/  HMMA.16816.F32 R8, R60.reuse, R16, RZ ;  /* 0x000000103c08723c */ /* 0x048fe600000018ff */
[----:B------:R-:W3:Y:S06]  /*8960*/  LDSM.16.M88.4 R184, [R221+0x1000] ;  /* 0x00100000ddb8783b */ /* 0x000eec0000000200 */
[----:B------:R-:W1:Y:S01]  /*8970*/  LDSM.16.M88.4 R188, [R219+0x6400] ;  /* 0x00640000dbbc783b */ /* 0x000e620000000200 */
[-C--:B--2---:R-:W-:Y:S05]  /*8980*/  HMMA.16816.F32 R12, R60, R18.reuse, RZ ;  /* 0x000000123c0c723c */ /* 0x084fea00000018ff */
[----:B------:R-:W2:Y:S03]  /*8990*/  LDSM.16.M88.4 R192, [R219+0x6800] ;  /* 0x00680000dbc0783b */ /* 0x000ea60000000200 */
        /* <DEDUP_REMOVED lines=18> */
[----:B------:R-:W4:Y:S07]  /*8ac0*/  LDSM.16.M88.4 R172, [R220+0x2000] ;  /* 0x00200000dcac783b */ /* 0x000f2e0000000200 */
[-C--:B-1----:R-:W-:Y:S08]  /*8ad0*/  HMMA.16816.F32 R4, R176, R180.reuse, R4 ;  /* 0x000000b4b004723c */ /* 0x082ff00000001804 */
[C---:B---3--:R-:W-:Y:S08]  /*8ae0*/  HMMA.16816.F32 R8, R184.reuse, R180, R8 ;  /* 0x000000b4b808723c */ /* 0x048ff00000001808 */
        /* <DEDUP_REMOVED lines=18> */
[----:B------:R-:W3:Y:S06]  /*8c10*/  LDSM.16.M88.4 R176, [R221+0x2000] ;  /* 0x00200000ddb0783b */ /* 0x000eec0000000200 */
[----:B------:R-:W5:Y:S01]  /*8c20*/  LDSM.16.M88.4 R196, [R221+0x3000] ;  /* 0x00300000ddc4783b */ /* 0x000f620000000200 */
        /* <DEDUP_REMOVED lines=22> */
[-C--:B---3--:R-:W-:Y:S08]  /*8d90*/  HMMA.16816.F32 R4, R176, R192.reuse, R4 ;  /* 0x000000c0b004723c */ /* 0x088ff00000001804 */
[C---:B-----5:R-:W-:Y:S08]  /*8da0*/  HMMA.16816.F32 R8, R196.reuse, R192, R8 ;  /* 0x000000c0c408723c */ /* 0x060ff00000001808 */
[-C--:B------:R-:W-:Y:S08]  /*8db0*/  HMMA.16816.F32 R12, R196, R194.reuse, R12 ;  /* 0x000000c2c40c723c */ /* 0x080ff0000000180c */
[C---:B------:R-:W-:Y:S01]  /*8dc0*/  HMMA.16816.F32 R16, R176.reuse, R194, R16 ;  /* 0x000000c2b010723c */ /* 0x040fe20000001810 */
[----:B------:R-:W3:Y:S07]  /*8dd0*/  LDSM.16.M88.4 R192, [R217+0x8800] ;  /* 0x00880000d9c0783b */ /* 0x000eee0000000200 */
[-C--:B----4-:R-:W-:Y:S08]  /*8de0*/  HMMA.16816.F32 R20, R176, R200.reuse, R20 ;  /* 0x000000c8b014723c */ /* 0x090ff00000001814 */
        /* <DEDUP_REMOVED lines=14> */
[----:B------:R-:W5:Y:S06]  /*8ed0*/  LDSM.16.M88.4 R176, [R221+0x4000] ;  /* 0x00400000ddb0783b */ /* 0x000f6c0000000200 */
        /* <DEDUP_REMOVED lines=37> */
.L_x_452:
[----:B------:R-:W-:Y:S01]  /*9130*/  IMAD R133, R223, -0x40, R244 ;  /* 0xffffffc0df857824 */ /* 0x000fe200078e02f4 */
[----:B------:R-:W2:Y:S01]  /*9140*/  LDL.64 R208, [R1+0x8] ;  /* 0x0000080001d07983 */ /* 0x000ea20000100a00 */
[----:B-1----:R-:W-:Y:S03]  /*9150*/  IMAD.MOV.U32 R176, RZ, RZ, -0x40 ;  /* 0xffffffc0ffb07424 */ /* 0x002fe600078e00ff */
[----:B------:R-:W-:Y:S01]  /*9160*/  IADD3 R134, R133, -0x9, RZ ;  /* 0xfffffff785867810 */ /* 0x000fe20007ffe0ff */
[----:B------:R-:W-:Y:S01]  /*9170*/  IMAD R176, R223, R176, 0x40 ;  /* 0x00000040dfb07424 */ /* 0x000fe200078e02b0 */
[C---:B------:R-:W-:Y:S01]  /*9180*/  IADD3 R2, R133.reuse, -0x1, RZ ;  /* 0xffffffff85027810 */ /* 0x040fe20007ffe0ff */
[----:B------:R-:W3:Y:S01]  /*9190*/  LDL.64 R206, [R1+0x10] ;  /* 0x0000100001ce7983 */ /* 0x000ee20000100a00 */
[----:B------:R-:W-:Y:S02]  /*91a0*/  ISETP.GE.AND P6, PT, R134, RZ, PT ;  /* 0x000000ff8600720c */ /* 0x000fe40003fc6270 */
[C---:B------:R-:W-:Y:S02]  /*91b0*/  IADD3 R138, R133.reuse, -0x38, RZ ;  /* 0xffffffc8858a7810 */ /* 0x040fe40007ffe0ff */
[----:B------:R-:W-:Y:S02]  /*91c0*/  ISETP.GE.AND P1, PT, R2, RZ, PT ;  /* 0x000000ff0200720c */ /* 0x000fe40003f26270 */
[C---:B------:R-:W-:Y:S02]  /*91d0*/  IADD3 R137, R133.reuse, -0x10, RZ ;  /* 0xfffffff085897810 */ /* 0x040fe40007ffe0ff */
[C---:B------:R-:W-:Y:S02]  /*91e0*/  IADD3 R174, R133.reuse, -0x19, RZ ;  /* 0xffffffe785ae7810 */ /* 0x040fe40007ffe0ff */
[C---:B------:R-:W-:Y:S02]  /*91f0*/  IADD3 R136, R133.reuse, -0x8, RZ ;  /* 0xfffffff885887810 */ /* 0x040fe40007ffe0ff */
[C---:B------:R-:W-:Y:S02]  /*9200*/  IADD3 R175, R133.reuse, -0x18, RZ ;  /* 0xffffffe885af7810 */ /* 0x040fe40007ffe0ff */
[C---:B------:R-:W-:Y:S02]  /*9210*/  @!P6 IADD3 R134, -R133.reuse, 0x9, RZ ;  /* 0x000000098586e810 */ /* 0x040fe40007ffe1ff */
[----:B------:R-:W-:Y:S02]  /*9220*/  ISETP.GE.AND P6, PT, R138, RZ, PT ;  /* 0x000000ff8a00720c */ /* 0x000fe40003fc6270 */
[----:B------:R-:W-:Y:S01]  /*9230*/  I2F R194, R134 ;  /* 0x0000008600c27306 */ /* 0x000fe20000201400 */
[----:B------:R-:W-:Y:S02]  /*9240*/  @!P1 IADD3 R2, -R133, 0x1, RZ ;  /* 0x0000000185029810 */ /* 0x000fe40007ffe1ff */
[----:B------:R-:W-:Y:S02]  /*9250*/  ISETP.GE.AND P1, PT, R137, RZ, PT ;  /* 0x000000ff8900720c */ /* 0x000fe40003f26270 */
[----:B------:R-:W-:Y:S02]  /*9260*/  ISETP.GE.AND P0, PT, R136, RZ, PT ;  /* 0x000000ff8800720c */ /* 0x000fe40003f06270 */
[C---:B------:R-:W-:Y:S02]  /*9270*/  IADD3 R177, R133.reuse, -0x28, RZ ;  /* 0xffffffd885b17810 */ /* 0x040fe40007ffe0ff */
[C---:B------:R-:W-:Y:S01]  /*9280*/  IADD3 R179, R133.reuse, -0x20, RZ ;  /* 0xffffffe085b37810 */ /* 0x040fe20007ffe0ff */
[----:B------:R1:W-:Y:S01]  /*9290*/  I2F R196, R2 ;  /* 0x0000000200c47306 */ /* 0x0003e20000201400 */
[C---:B------:R-:W-:Y:S02]  /*92a0*/  @!P6 IADD3 R138, -R133.reuse, 0x38, RZ ;  /* 0x00000038858ae810 */ /* 0x040fe40007ffe1ff */
[----:B------:R-:W-:Y:S02]  /*92b0*/  ISETP.GE.AND P6, PT, R174, RZ, PT ;  /* 0x000000ffae00720c */ /* 0x000fe40003fc6270 */
[C---:B------:R-:W-:Y:S02]  /*92c0*/  IADD3 R187, R133.reuse, -0x31, RZ ;  /* 0xffffffcf85bb7810 */ /* 0x040fe40007ffe0ff */
[----:B------:R-:W-:Y:S02]  /*92d0*/  @!P1 IADD3 R137, -R133, 0x10, RZ ;  /* 0x0000001085899810 */ /* 0x000fe40007ffe1ff */
[----:B------:R-:W-:Y:S01]  /*92e0*/  ISETP.GE.AND P1, PT, R175, RZ, PT ;  /* 0x000000ffaf00720c */ /* 0x000fe20003f26270 */
[----:B------:R-:W-:Y:S01]  /*92f0*/  I2F R204, R138 ;  /* 0x0000008a00cc7306 */ /* 0x000fe20000201400 */
[C---:B------:R-:W-:Y:S02]  /*9300*/  @!P0 IADD3 R136, -R133.reuse, 0x8, RZ ;  /* 0x0000000885888810 */ /* 0x040fe40007ffe1ff */
[C---:B------:R-:W-:Y:S02]  /*9310*/  IADD3 R178, R133.reuse, -0x21, RZ ;  /* 0xffffffdf85b27810 */ /* 0x040fe40007ffe0ff */
[C---:B------:R-:W-:Y:S02]  /*9320*/  IADD3 R183, R133.reuse, -0x29, RZ ;  /* 0xffffffd785b77810 */ /* 0x040fe40007ffe0ff */
[----:B------:R-:W-:Y:S02]  /*9330*/  @!P6 IADD3 R174, -R133, 0x19, RZ ;  /* 0x0000001985aee810 */ /* 0x000fe40007ffe1ff */
[----:B------:R-:W-:Y:S01]  /*9340*/  ISETP.GE.AND P6, PT, R177, RZ, PT ;  /* 0x000000ffb100720c */ /* 0x000fe20003fc6270 */
[----:B------:R4:W-:Y:S01]  /*9350*/  I2F R195, R136 ;  /* 0x0000008800c37306 */ /* 0x0009e20000201400 */
[C---:B------:R-:W-:Y:S02]  /*9360*/  IADD3 R172, R133.reuse, -0x11, RZ ;  /* 0xffffffef85ac7810 */ /* 0x040fe40007ffe0ff */
[----:B------:R-:W-:Y:S01]  /*9370*/  @!P1 IADD3 R175, -R133, 0x18, RZ ;  /* 0x0000001885af9810 */ /* 0x000fe20007ffe1ff */
[----:B-1----:R-:W-:Y:S01]  /*9380*/  IMAD.IADD R2, R244, 0x1, R176 ;  /* 0x00000001f4027824 */ /* 0x002fe200078e02b0 */
[----:B------:R-:W-:Y:S02]  /*9390*/  ISETP.GE.AND P1, PT, R179, RZ, PT ;  /* 0x000000ffb300720c */ /* 0x000fe40003f26270 */
[----:B------:R-:W-:Y:S02]  /*93a0*/  ISETP.GE.AND P0, PT, R172, RZ, PT ;  /* 0x000000ffac00720c */ /* 0x000fe40003f06270 */
[C---:B------:R-:W-:Y:S01]  /*93b0*/  IADD3 R188, R133.reuse, 0x37, RZ ;  /* 0x0000003785bc7810 */ /* 0x040fe20007ffe0ff */
[----:B------:R-:W-:Y:S01]  /*93c0*/  I2F R193, R137 ;  /* 0x0000008900c17306 */ /* 0x000fe20000201400 */
[C---:B------:R-:W-:Y:S02]  /*93d0*/  IADD3 R173, R133.reuse, -0x39, RZ ;  /* 0xffffffc785ad7810 */ /* 0x040fe40007ffe0ff */
[----:B------:R-:W-:Y:S02]  /*93e0*/  @!P6 IADD3 R177, -R133, 0x28, RZ ;  /* 0x0000002885b1e810 */ /* 0x000fe40007ffe1ff */
[----:B------:R-:W-:Y:S02]  /*93f0*/  ISETP.GE.AND P6, PT, R187, RZ, PT ;  /* 0x000000ffbb00720c */ /* 0x000fe40003fc6270 */
[C---:B------:R-:W-:Y:S02]  /*9400*/  IADD3 R189, R133.reuse, 0x3f, RZ ;  /* 0x0000003f85bd7810 */ /* 0x040fe40007ffe0ff */
[----:B------:R-:W-:Y:S01]  /*9410*/  @!P1 IADD3 R179, -R133, 0x20, RZ ;  /* 0x0000002085b39810 */ /* 0x000fe20007ffe1ff */
[----:B------:R-:W-:Y:S01]  /*9420*/  I2F R191, R175 ;  /* 0x000000af00bf7306 */ /* 0x000fe20000201400 */
[----:B------:R-:W-:Y:S02]  /*9430*/  ISETP.GE.AND P1, PT, R183, RZ, PT ;  /* 0x000000ffb700720c */ /* 0x000fe40003f26270 */
[----:B------:R-:W-:Y:S02]  /*9440*/  @!P0 IADD3 R172, -R133, 0x11, RZ ;  /* 0x0000001185ac8810 */ /* 0x000fe40007ffe1ff */
[----:B------:R-:W-:Y:S02]  /*9450*/  ISETP.GE.AND P0, PT, R173, RZ, PT ;  /* 0x000000ffad00720c */ /* 0x000fe40003f06270 */
[C---:B----4-:R-:W-:Y:S02]  /*9460*/  IADD3 R136, R133.reuse, 0x8, RZ ;  /* 0x0000000885887810 */ /* 0x050fe40007ffe0ff */
[C---:B------:R-:W-:Y:S01]  /*9470*/  @!P6 IADD3 R187, -R133.reuse, 0x31, RZ ;  /* 0x0000003185bbe810 */ /* 0x040fe20007ffe1ff */
[----:B------:R1:W-:Y:S01]  /*9480*/  I2F R190, R174 ;  /* 0x000000ae00be7306 */ /* 0x0003e20000201400 */
[----:B------:R-:W-:Y:S02]  /*9490*/  ISETP.GE.AND P6, PT, R188, RZ, PT ;  /* 0x000000ffbc00720c */ /* 0x000fe40003fc6270 */
[C---:B------:R-:W-:Y:S02]  /*94a0*/  IADD3 R134, -R133.reuse, -0x8, RZ ;  /* 0xfffffff885867810 */ /* 0x040fe40007ffe1ff */
[----:B------:R-:W-:Y:S02]  /*94b0*/  @!P1 IADD3 R183, -R133, 0x29, RZ ;  /* 0x0000002985b79810 */ /* 0x000fe40007ffe1ff */
[----:B------:R-:W-:Y:S02]  /*94c0*/  ISETP.GE.AND P1, PT, R189, RZ, PT ;  /* 0x000000ffbd00720c */ /* 0x000fe40003f26270 */
[C---:B------:R-:W-:Y:S01]  /*94d0*/  IADD3 R185, R133.reuse, 0x30, RZ ;  /* 0x0000003085b97810 */ /* 0x040fe20007ffe0ff */
[----:B------:R-:W-:Y:S01]  /*94e0*/  I2F R192, R172 ;  /* 0x000000ac00c07306 */ /* 0x000fe20000201400 */
[C---:B------:R-:W-:Y:S02]  /*94f0*/  @!P0 IADD3 R173, -R133.reuse, 0x39, RZ ;  /* 0x0000003985ad8810 */ /* 0x040fe40007ffe1ff */
[----:B------:R-:W-:Y:S02]  /*9500*/  ISETP.GE.AND P0, PT, R178, RZ, PT ;  /* 0x000000ffb200720c */ /* 0x000fe40003f06270 */
[----:B------:R-:W-:Y:S02]  /*9510*/  @!P6 IADD3 R188, -R2, 0x9, RZ ;  /* 0x0000000902bce810 */ /* 0x000fe40007ffe1ff */
[----:B------:R-:W-:Y:S02]  /*9520*/  ISETP.GE.AND P6, PT, R136, RZ, PT ;  /* 0x000000ff8800720c */ /* 0x000fe40003fc6270 */
[C---:B------:R-:W-:Y:S01]  /*9530*/  IADD3 R182, R133.reuse, -0x30, RZ ;  /* 0xffffffd085b67810 */ /* 0x040fe20007ffe0ff */
[----:B------:R-:W-:Y:S01]  /*9540*/  I2F R203, R173 ;  /* 0x000000ad00cb7306 */ /* 0x000fe20000201400 */
[----:B------:R-:W-:Y:S02]  /*9550*/  SEL R134, R134, R136, !P6 ;  /* 0x0000008886867207 */ /* 0x000fe40007000000 */
[C---:B------:R-:W-:Y:S02]  /*9560*/  IADD3 R176, R133.reuse, 0x20, RZ ;  /* 0x0000002085b07810 */ /* 0x040fe40007ffe0ff */
[C---:B-1----:R-:W-:Y:S02]  /*9570*/  IADD3 R174, R133.reuse, 0x18, RZ ;  /* 0x0000001885ae7810 */ /* 0x042fe40007ffe0ff */
[----:B------:R-:W-:Y:S02]  /*9580*/  @!P0 IADD3 R178, -R133, 0x21, RZ ;  /* 0x0000002185b28810 */ /* 0x000fe40007ffe1ff */
[----:B------:R-:W-:Y:S01]  /*9590*/  IABS R138, R2 ;  /* 0x00000002008a7213 */ /* 0x000fe20000000000 */
[----:B------:R1:W-:Y:S01]  /*95a0*/  I2F R201, R134 ;  /* 0x0000008600c97306 */ /* 0x0003e20000201400 */
[----:B------:R-:W-:Y:S02]  /*95b0*/  @!P1 IADD3 R189, -R2, 0x1, RZ ;  /* 0x0000000102bd9810 */ /* 0x000fe40007ffe1ff */
[----:B------:R-:W-:Y:S02]  /*95c0*/  ISETP.GE.AND P1, PT, R185, RZ, PT ;  /* 0x000000ffb900720c */ /* 0x000fe40003f26270 */
[C---:B------:R-:W-:Y:S02]  /*95d0*/  IADD3 R184, R133.reuse, 0x28, RZ ;  /* 0x0000002885b87810 */ /* 0x040fe40007ffe0ff */
[----:B------:R-:W-:Y:S02]  /*95e0*/  ISETP.GE.AND P0, PT, R182, RZ, PT ;  /* 0x000000ffb600720c */ /* 0x000fe40003f06270 */
[C---:B------:R-:W-:Y:S01]  /*95f0*/  IADD3 R186, R133.reuse, 0x38, RZ ;  /* 0x0000003885ba7810 */ /* 0x040fe20007ffe0ff */
[----:B------:R4:W-:Y:S01]  /*9600*/  I2F R197, R138 ;  /* 0x0000008a00c57306 */ /* 0x0009e20000201400 */
[C---:B------:R-:W-:Y:S02]  /*9610*/  IADD3 R137, -R133.reuse, -0x7, RZ ;  /* 0xfffffff985897810 */ /* 0x040fe40007ffe1ff */
[C---:B------:R-:W-:Y:S02]  /*9620*/  IADD3 R181, R133.reuse, 0x2f, RZ ;  /* 0x0000002f85b57810 */ /* 0x040fe40007ffe0ff */
[C---:B------:R-:W-:Y:S02]  /*9630*/  IADD3 R180, R133.reuse, 0x27, RZ ;  /* 0x0000002785b47810 */ /* 0x040fe40007ffe0ff */
[----:B------:R-:W-:Y:S02]  /*9640*/  @!P1 IADD3 R185, -R2, 0x10, RZ ;  /* 0x0000001002b99810 */ /* 0x000fe40007ffe1ff */
[----:B------:R-:W-:Y:S01]  /*9650*/  ISETP.GE.AND P1, PT, R184, RZ, PT ;  /* 0x000000ffb800720c */ /* 0x000fe20003f26270 */
[----:B------:R-:W-:Y:S01]  /*9660*/  I2F R177, R177 ;  /* 0x000000b100b17306 */ /* 0x000fe20000201400 */
[C---:B------:R-:W-:Y:S02]  /*9670*/  @!P0 IADD3 R182, -R133.reuse, 0x30, RZ ;  /* 0x0000003085b68810 */ /* 0x040fe40007ffe1ff */
[----:B------:R-:W-:Y:S02]  /*9680*/  ISETP.GE.AND P0, PT, R186, RZ, PT ;  /* 0x000000ffba00720c */ /* 0x000fe40003f06270 */
[C---:B-1----:R-:W-:Y:S02]  /*9690*/  IADD3 R134, R133.reuse, 0x7, RZ ;  /* 0x0000000785867810 */ /* 0x042fe40007ffe0ff */
[C---:B------:R-:W-:Y:S02]  /*96a0*/  IADD3 R175, R133.reuse, 0x1f, RZ ;  /* 0x0000001f85af7810 */ /* 0x040fe40007ffe0ff */
[----:B------:R-:W-:Y:S01]  /*96b0*/  IADD3 R173, R133, 0x17, RZ ;  /* 0x0000001785ad7810 */ /* 0x000fe20007ffe0ff */
[----:B------:R-:W-:Y:S01]  /*96c0*/  I2F R179, R179 ;  /* 0x000000b300b37306 */ /* 0x000fe20000201400 */
[----:B------:R-:W-:Y:S02]  /*96d0*/  IABS R205, R133 ;  /* 0x0000008500cd7213 */ /* 0x000fe40000000000 */
[----:B------:R-:W-:Y:S02]  /*96e0*/  @!P1 IADD3 R184, -R2, 0x18, RZ ;  /* 0x0000001802b89810 */ /* 0x000fe40007ffe1ff */
[----:B------:R-:W-:Y:S02]  /*96f0*/  ISETP.GE.AND P1, PT, R134, RZ, PT ;  /* 0x000000ff8600720c */ /* 0x000fe40003f26270 */
[C---:B------:R-:W-:Y:S02]  /*9700*/  @!P0 IADD3 R186, -R2.reuse, 0x8, RZ ;  /* 0x0000000802ba8810 */ /* 0x040fe40007ffe1ff */
[----:B------:R-:W-:Y:S01]  /*9710*/  SEL R137, R137, R134, !P1 ;  /* 0x0000008689897207 */ /* 0x000fe20004800000 */
[----:B------:R-:W1:Y:S01]  /*9720*/  I2F R205, R205 ;  /* 0x000000cd00cd7306 */ /* 0x000e620000201400 */
[C---:B----4-:R-:W-:Y:S02]  /*9730*/  IADD3 R138, R133.reuse, 0x47, RZ ;  /* 0x00000047858a7810 */ /* 0x050fe40007ffe0ff */
[C---:B------:R-:W-:Y:S02]  /*9740*/  @!P6 IADD3 R136, -R2.reuse, 0x38, RZ ;  /* 0x000000380288e810 */ /* 0x040fe40007ffe1ff */
[----:B------:R-:W-:Y:S02]  /*9750*/  IADD3 R172, R133, 0x10, RZ ;  /* 0x0000001085ac7810 */ /* 0x000fe40007ffe0ff */
[----:B------:R-:W-:Y:S02]  /*9760*/  ISETP.GE.AND P0, PT, R181, RZ, PT ;  /* 0x000000ffb500720c */ /* 0x000fe40003f06270 */
[C---:B------:R-:W-:Y:S01]  /*9770*/  @!P1 IADD3 R134, -R2.reuse, 0x39, RZ ;  /* 0x0000003902869810 */ /* 0x040fe20007ffe1ff */
[----:B------:R4:W5:Y:S10]  /*9780*/  I2F R202, R137 ;  /* 0x0000008900ca7306 */ /* 0x0009740000201400 */
[----:B------:R-:W-:Y:S01]  /*9790*/  I2F R198, R184 ;  /* 0x000000b800c67306 */ /* 0x000fe20000201400 */
[----:B------:R-:W-:Y:S02]  /*97a0*/  @!P0 IADD3 R181, -R2, 0x11, RZ ;  /* 0x0000001102b58810 */ /* 0x000fe40007ffe1ff */
[----:B------:R-:W-:Y:S07]  /*97b0*/  ISETP.GE.AND P0, PT, R180, RZ, PT ;  /* 0x000000ffb400720c */ /* 0x000fee0003f06270 */
[----:B------:R-:W1:Y:S01]  /*97c0*/  I2F R178, R178 ;  /* 0x000000b200b27306 */ /* 0x000e620000201400 */
[----:B----4-:R-:W-:Y:S05]  /*97d0*/  IADD3 R137, R133, 0x48, RZ ;  /* 0x0000004885897810 */ /* 0x010fea0007ffe0ff */
[C---:B------:R-:W-:Y:S02]  /*97e0*/  @!P0 IADD3 R180, -R2.reuse, 0x19, RZ ;  /* 0x0000001902b48810 */ /* 0x040fe40007ffe1ff */
[----:B------:R-:W-:Y:S02]  /*97f0*/  ISETP.GE.AND P0, PT, R137, RZ, PT ;  /* 0x000000ff8900720c */ /* 0x000fe40003f06270 */
[----:B------:R-:W4:Y:S01]  /*9800*/  I2F R189, R189 ;  /* 0x000000bd00bd7306 */ /* 0x000f220000201400 */
[----:B------:R-:W-:Y:S09]  /*9810*/  IADD3 R133, R133, 0xf, RZ ;  /* 0x0000000f85857810 */ /* 0x000ff20007ffe0ff */
[----:B------:R-:W1:Y:S01]  /*9820*/  I2F R183, R183 ;  /* 0x000000b700b77306 */ /* 0x000e620000201400 */
[----:B------:R-:W-:Y:S02]  /*9830*/  @!P0 IADD3 R137, -R2, -0x8, RZ ;  /* 0xfffffff802898810 */ /* 0x000fe40007ffe1ff */
[----:B------:R-:W-:Y:S07]  /*9840*/  ISETP.GE.AND P0, PT, R176, RZ, PT ;  /* 0x000000ffb000720c */ /* 0x000fee0003f06270 */
[----:B------:R1:W-:Y:S06]  /*9850*/  I2F R184, R137 ;  /* 0x0000008900b87306 */ /* 0x0003ec0000201400 */
[C---:B------:R-:W-:Y:S02]  /*9860*/  @!P0 IADD3 R176, -R2.reuse, 0x20, RZ ;  /* 0x0000002002b08810 */ /* 0x040fe40007ffe1ff */
[----:B------:R-:W-:Y:S02]  /*9870*/  ISETP.GE.AND P0, PT, R175, RZ, PT ;  /* 0x000000ffaf00720c */ /* 0x000fe40003f06270 */
[----:B------:R-:W-:Y:S10]  /*9880*/  I2F R199, R176 ;  /* 0x000000b000c77306 */ /* 0x000ff40000201400 */
[----:B------:R-:W1:Y:S01]  /*9890*/  I2F R182, R182 ;  /* 0x000000b600b67306 */ /* 0x000e620000201400 */
[----:B------:R-:W-:Y:S02]  /*98a0*/  @!P0 IADD3 R175, -R2, 0x21, RZ ;  /* 0x0000002102af8810 */ /* 0x000fe40007ffe1ff */
[----:B------:R-:W-:Y:S07]  /*98b0*/  ISETP.GE.AND P0, PT, R174, RZ, PT ;  /* 0x000000ffae00720c */ /* 0x000fee0003f06270 */
[----:B------:R-:W1:Y:S06]  /*98c0*/  I2F R187, R187 ;  /* 0x000000bb00bb7306 */ /* 0x000e6c0000201400 */
[C---:B------:R-:W-:Y:S02]  /*98d0*/  @!P0 IADD3 R174, -R2.reuse, 0x28, RZ ;  /* 0x0000002802ae8810 */ /* 0x040fe40007ffe1ff */
[----:B------:R-:W-:Y:S02]  /*98e0*/  ISETP.GE.AND P0, PT, R173, RZ, PT ;  /* 0x000000ffad00720c */ /* 0x000fe40003f06270 */
[----:B------:R1:W-:Y:S10]  /*98f0*/  I2F R176, R174 ;  /* 0x000000ae00b07306 */ /* 0x0003f40000201400 */
[----:B------:R-:W2:Y:S01]  /*9900*/  I2F R186, R186 ;  /* 0x000000ba00ba7306 */ /* 0x000ea20000201400 */
[----:B------:R-:W-:Y:S02]  /*9910*/  @!P0 IADD3 R173, -R2, 0x29, RZ ;  /* 0x0000002902ad8810 */ /* 0x000fe40007ffe1ff */
[----:B------:R-:W-:Y:S07]  /*9920*/  ISETP.GE.AND P0, PT, R172, RZ, PT ;  /* 0x000000ffac00720c */ /* 0x000fee0003f06270 */
[----:B------:R-:W-:Y:S06]  /*9930*/  I2F R200, R180 ;  /* 0x000000b400c87306 */ /* 0x000fec0000201400 */
[----:B------:R-:W-:Y:S02]  /*9940*/  @!P0 IADD3 R172, -R2, 0x30, RZ ;  /* 0x0000003002ac8810 */ /* 0x000fe40007ffe1ff */
[----:B------:R-:W-:Y:S02]  /*9950*/  ISETP.GE.AND P0, PT, R138, RZ, PT ;  /* 0x000000ff8a00720c */ /* 0x000fe40003f06270 */
[----:B------:R-:W-:Y:S01]  /*9960*/  I2F R180, R175 ;  /* 0x000000af00b47306 */ /* 0x000fe20000201400 */
[-C--:B-1----:R-:W-:Y:S02]  /*9970*/  FFMA.FTZ R4, R205, -R132.reuse, R4 ;  /* 0x80000084cd047223 */ /* 0x082fe40000010004 */
[-C--:B------:R-:W-:Y:S02]  /*9980*/  FFMA.FTZ R5, R196, -R132.reuse, R5 ;  /* 0x80000084c4057223 */ /* 0x080fe40000010005 */
[----:B------:R-:W-:Y:S01]  /*9990*/  FFMA.FTZ R16, R195, -R132, R16 ;  /* 0x80000084c3107223 */ /* 0x000fe20000010010 */
[----:B------:R-:W-:Y:S01]  /*99a0*/  FMNMX.FTZ R137, R4, R0, !PT ;  /* 0x0000000004897209 */ /* 0x000fe20007810000 */
[-C--:B------:R-:W-:Y:S02]  /*99b0*/  FFMA.FTZ R17, R194, -R132.reuse, R17 ;  /* 0x80000084c2117223 */ /* 0x080fe40000010011 */
[CC--:B------:R-:W-:Y:S01]  /*99c0*/  FFMA.FTZ R48, R177.reuse, -R132.reuse, R48 ;  /* 0x80000084b1307223 */ /* 0x0c0fe20000010030 */
[----:B------:R-:W-:Y:S01]  /*99d0*/  I2F R175, R173 ;  /* 0x000000ad00af7306 */ /* 0x000fe20000201400 */
[-C--:B------:R-:W-:Y:S01]  /*99e0*/  FFMA.FTZ R54, R177, -R132.reuse, R54 ;  /* 0x80000084b1367223 */ /* 0x080fe20000010036 */
[----:B------:R-:W-:Y:S01]  /*99f0*/  @!P0 IADD3 R138, -R2, -0x7, RZ ;  /* 0xfffffff9028a8810 */ /* 0x000fe20007ffe1ff */
[-C--:B------:R-:W-:Y:S01]  /*9a00*/  FFMA.FTZ R20, R193, -R132.reuse, R20 ;  /* 0x80000084c1147223 */ /* 0x080fe20000010014 */
[----:B------:R-:W-:Y:S01]  /*9a10*/  ISETP.GE.AND P0, PT, R133, RZ, PT ;  /* 0x000000ff8500720c */ /* 0x000fe20003f06270 */
[-C--:B------:R-:W-:Y:S01]  /*9a20*/  FFMA.FTZ R21, R192, -R132.reuse, R21 ;  /* 0x80000084c0157223 */ /* 0x080fe20000010015 */
[----:B------:R-:W-:Y:S01]  /*9a30*/  FMNMX.FTZ R137, R5, R137, !PT ;  /* 0x0000008905897209 */ /* 0x000fe20007810000 */
[-C--:B------:R-:W-:Y:S02]  /*9a40*/  FFMA.FTZ R32, R191, -R132.reuse, R32 ;  /* 0x80000084bf207223 */ /* 0x080fe40000010020 */
[-C--:B------:R-:W-:Y:S01]  /*9a50*/  FFMA.FTZ R33, R190, -R132.reuse, R33 ;  /* 0x80000084be217223 */ /* 0x080fe20000010021 */
[----:B------:R-:W-:Y:S01]  /*9a60*/  FMNMX.FTZ R137, R16, R137, !PT ;  /* 0x0000008910897209 */ /* 0x000fe20007810000 */
[----:B------:R1:W-:Y:S01]  /*9a70*/  I2F R177, R138 ;  /* 0x0000008a00b17306 */ /* 0x0003e20000201400 */
[-C--:B------:R-:W-:Y:S02]  /*9a80*/  FFMA.FTZ R6, R201, -R132.reuse, R6 ;  /* 0x80000084c9067223 */ /* 0x080fe40000010006 */
[-C--:B------:R-:W-:Y:S02]  /*9a90*/  FFMA.FTZ R36, R179, -R132.reuse, R36 ;  /* 0x80000084b3247223 */ /* 0x080fe40000010024 */
[-C--:B------:R-:W-:Y:S01]  /*9aa0*/  FFMA.FTZ R8, R197, -R132.reuse, R8 ;  /* 0x80000084c5087223 */ /* 0x080fe20000010008 */
[----:B------:R-:W-:Y:S01]  /*9ab0*/  @!P0 IADD3 R133, -R2, 0x31, RZ ;  /* 0x0000003102858810 */ /* 0x000fe20007ffe1ff */
[-C--:B-----5:R-:W-:Y:S01]  /*9ac0*/  FFMA.FTZ R7, R202, -R132.reuse, R7 ;  /* 0x80000084ca077223 */ /* 0x0a0fe20000010007 */
[----:B------:R-:W-:Y:S01]  /*9ad0*/  FMNMX.FTZ R2, R17, R137, !PT ;  /* 0x0000008911027209 */ /* 0x000fe20007810000 */
[-C--:B------:R-:W-:Y:S01]  /*9ae0*/  FFMA.FTZ R37, R178, -R132.reuse, R37 ;  /* 0x80000084b2257223 */ /* 0x080fe20000010025 */
[----:B------:R-:W5:Y:S01]  /*9af0*/  I2F R188, R188 ;  /* 0x000000bc00bc7306 */ /* 0x000f620000201400 */
[----:B----4-:R-:W-:Y:S01]  /*9b00*/  FFMA.FTZ R9, R189, -R132, R9 ;  /* 0x80000084bd097223 */ /* 0x010fe20000010009 */
[----:B------:R-:W-:Y:S01]  /*9b10*/  FMNMX.FTZ R174, R20, R2, !PT ;  /* 0x0000000214ae7209 */ /* 0x000fe20007810000 */
[-C--:B------:R-:W-:Y:S01]  /*9b20*/  FFMA.FTZ R49, R183, -R132.reuse, R49 ;  /* 0x80000084b7317223 */ /* 0x080fe20000010031 */
[----:B------:R-:W-:Y:S01]  /*9b30*/  FMNMX.FTZ R2, R6, R3, !PT ;  /* 0x0000000306027209 */ /* 0x000fe20007810000 */
[----:B------:R-:W-:Y:S01]  /*9b40*/  FFMA.FTZ R52, R182, -R132, R52 ;  /* 0x80000084b6347223 */ /* 0x000fe20000010034 */
[----:B------:R-:W-:Y:S01]  /*9b50*/  FMNMX.FTZ R174, R21, R174, !PT ;  /* 0x000000ae15ae7209 */ /* 0x000fe20007810000 */
[-C--:B------:R-:W-:Y:S02]  /*9b60*/  FFMA.FTZ R53, R187, -R132.reuse, R53 ;  /* 0x80000084bb357223 */ /* 0x080fe40000010035 */
[----:B------:R-:W-:Y:S01]  /*9b70*/  FFMA.FTZ R18, R205, -R132, R18 ;  /* 0x80000084cd127223 */ /* 0x000fe20000010012 */
[----:B------:R-:W-:Y:S01]  /*9b80*/  FMNMX.FTZ R174, R32, R174, !PT ;  /* 0x000000ae20ae7209 */ /* 0x000fe20007810000 */
[-C--:B------:R-:W-:Y:S01]  /*9b90*/  FFMA.FTZ R64, R204, -R132.reuse, R64 ;  /* 0x80000084cc407223 */ /* 0x080fe20000010040 */
[----:B------:R-:W4:Y:S01]  /*9ba0*/  I2F R185, R185 ;  /* 0x000000b900b97306 */ /* 0x000f220000201400 */
[----:B------:R-:W-:Y:S01]  /*9bb0*/  FFMA.FTZ R19, R196, -R132, R19 ;  /* 0x80000084c4137223 */ /* 0x000fe20000010013 */
[----:B------:R-:W-:Y:S01]  /*9bc0*/  FMNMX.FTZ R174, R33, R174, !PT ;  /* 0x000000ae21ae7209 */ /* 0x000fe20007810000 */
[----:B------:R-:W-:Y:S01]  /*9bd0*/  FFMA.FTZ R65, R203, -R132, R65 ;  /* 0x80000084cb417223 */ /* 0x000fe20000010041 */
[----:B-1----:R-:W-:Y:S01]  /*9be0*/  FMNMX.FTZ R138, R7, R2, !PT ;  /* 0x00000002078a7209 */ /* 0x002fe20007810000 */
[----:B------:R-:W-:Y:S01]  /*9bf0*/  FFMA.FTZ R22, R195, -R132, R22 ;  /* 0x80000084c3167223 */ /* 0x000fe20000010016 */
[----:B------:R-:W-:Y:S01]  /*9c00*/  FMNMX.FTZ R174, R36, R174, !PT ;  /* 0x000000ae24ae7209 */ /* 0x000fe20007810000 */
[-C--:B--2---:R-:W-:Y:S01]  /*9c10*/  FFMA.FTZ R12, R186, -R132.reuse, R12 ;  /* 0x80000084ba0c7223 */ /* 0x084fe2000001000c */
[----:B------:R-:W-:Y:S01]  /*9c20*/  FMNMX.FTZ R2, R8, R135, !PT ;  /* 0x0000008708027209 */ /* 0x000fe20007810000 */
[----:B------:R-:W-:Y:S01]  /*9c30*/  FFMA.FTZ R23, R194, -R132, R23 ;  /* 0x80000084c2177223 */ /* 0x000fe20000010017 */
[----:B------:R-:W-:Y:S01]  /*9c40*/  FMNMX.FTZ R174, R37, R174, !PT ;  /* 0x000000ae25ae7209 */ /* 0x000fe20007810000 */
[----:B------:R-:W1:Y:S01]  /*9c50*/  I2F R181, R181 ;  /* 0x000000b500b57306 */ /* 0x000e620000201400 */
[----:B------:R-:W-:Y:S01]  /*9c60*/  FMNMX.FTZ R137, R9, R2, !PT ;  /* 0x0000000209897209 */ /* 0x000fe20007810000 */
[----:B-----5:R-:W-:Y:S01]  /*9c70*/  FFMA.FTZ R13, R188, -R132, R13 ;  /* 0x80000084bc0d7223 */ /* 0x020fe2000001000d */
[----:B------:R-:W-:Y:S01]  /*9c80*/  FMNMX.FTZ R174, R48, R174, !PT ;  /* 0x000000ae30ae7209 */ /* 0x000fe20007810000 */
[----:B------:R-:W-:Y:S01]  /*9c90*/  FFMA.FTZ R34, R193, -R132, R34 ;  /* 0x80000084c1227223 */ /* 0x000fe20000010022 */
[----:B------:R-:W-:Y:S01]  /*9ca0*/  FMNMX.FTZ R138, R18, R138, !PT ;  /* 0x0000008a128a7209 */ /* 0x000fe20007810000 */
[----:B------:R-:W-:Y:S01]  /*9cb0*/  FFMA.FTZ R35, R192, -R132, R35 ;  /* 0x80000084c0237223 */ /* 0x000fe20000010023 */
[----:B------:R-:W-:Y:S01]  /*9cc0*/  FMNMX.FTZ R174, R49, R174, !PT ;  /* 0x000000ae31ae7209 */ /* 0x000fe20007810000 */
[----:B------:R-:W-:Y:S01]  /*9cd0*/  FFMA.FTZ R38, R191, -R132, R38 ;  /* 0x80000084bf267223 */ /* 0x000fe20000010026 */
[----:B------:R-:W-:Y:S01]  /*9ce0*/  FMNMX.FTZ R173, R19, R138, !PT ;  /* 0x0000008a13ad7209 */ /* 0x000fe20007810000 */
[----:B------:R2:W-:Y:S01]  /*9cf0*/  I2F R2, R133 ;  /* 0x0000008500027306 */ /* 0x0005e20000201400 */
[----:B------:R-:W-:Y:S01]  /*9d00*/  FMNMX.FTZ R174, R52, R174, !PT ;  /* 0x000000ae34ae7209 */ /* 0x000fe20007810000 */
[-C--:B------:R-:W-:Y:S02]  /*9d10*/  FFMA.FTZ R28, R198, -R132.reuse, R28 ;  /* 0x80000084c61c7223 */ /* 0x080fe4000001001c */
[----:B----4-:R-:W-:Y:S01]  /*9d20*/  FFMA.FTZ R24, R185, -R132, R24 ;  /* 0x80000084b9187223 */ /* 0x010fe20000010018 */
[----:B------:R-:W-:Y:S01]  /*9d30*/  FMNMX.FTZ R174, R53, R174, !PT ;  /* 0x000000ae35ae7209 */ /* 0x000fe20007810000 */
[-C--:B------:R-:W-:Y:S02]  /*9d40*/  FFMA.FTZ R39, R190, -R132.reuse, R39 ;  /* 0x80000084be277223 */ /* 0x080fe40000010027 */
[----:B------:R-:W-:Y:S01]  /*9d50*/  FFMA.FTZ R29, R200, -R132, R29 ;  /* 0x80000084c81d7223 */ /* 0x000fe2000001001d */
[----:B------:R-:W-:Y:S01]  /*9d60*/  FMNMX.FTZ R174, R64, R174, !PT ;  /* 0x000000ae40ae7209 */ /* 0x000fe20007810000 */
[----:B------:R-:W4:Y:S01]  /*9d70*/  I2F R172, R172 ;  /* 0x000000ac00ac7306 */ /* 0x000f220000201400 */
[----:B------:R-:W-:Y:S02]  /*9d80*/  FFMA.FTZ R50, R179, -R132, R50 ;  /* 0x80000084b3327223 */ /* 0x000fe40000010032 */
[----:B------:R-:W-:Y:S01]  /*9d90*/  FMNMX.FTZ R138, R65, R174, !PT ;  /* 0x000000ae418a7209 */ /* 0x000fe20007810000 */
[-C--:B-1----:R-:W-:Y:S02]  /*9da0*/  FFMA.FTZ R25, R181, -R132.reuse, R25 ;  /* 0x80000084b5197223 */ /* 0x082fe40000010019 */
[-C--:B------:R-:W-:Y:S02]  /*9db0*/  FFMA.FTZ R40, R199, -R132.reuse, R40 ;  /* 0x80000084c7287223 */ /* 0x080fe40000010028 */
[-C--:B------:R-:W-:Y:S02]  /*9dc0*/  FFMA.FTZ R51, R178, -R132.reuse, R51 ;  /* 0x80000084b2337223 */ /* 0x080fe40000010033 */
[----:B------:R-:W1:Y:S01]  /*9dd0*/  I2F R174, R136 ;  /* 0x0000008800ae7306 */ /* 0x000e620000201400 */
[-C--:B------:R-:W-:Y:S02]  /*9de0*/  FFMA.FTZ R41, R180, -R132.reuse, R41 ;  /* 0x80000084b4297223 */ /* 0x080fe40000010029 */
[-C--:B------:R-:W-:Y:S01]  /*9df0*/  FFMA.FTZ R44, R176, -R132.reuse, R44 ;  /* 0x80000084b02c7223 */ /* 0x080fe2000001002c */
[----:B--2---:R-:W-:Y:S01]  /*9e00*/  FMNMX.FTZ R133, R12, R137, !PT ;  /* 0x000000890c857209 */ /* 0x004fe20007810000 */
[-C--:B------:R-:W-:Y:S01]  /*9e10*/  FFMA.FTZ R55, R183, -R132.reuse, R55 ;  /* 0x80000084b7377223 */ /* 0x080fe20000010037 */
[----:B------:R-:W-:Y:S01]  /*9e20*/  FMNMX.FTZ R137, R22, R173, !PT ;  /* 0x000000ad16897209 */ /* 0x000fe20007810000 */
[-C--:B------:R-:W-:Y:S01]  /*9e30*/  FFMA.FTZ R45, R175, -R132.reuse, R45 ;  /* 0x80000084af2d7223 */ /* 0x080fe2000001002d */
[----:B------:R-:W2:Y:S01]  /*9e40*/  SHFL.BFLY PT, R173, R138, 0x2, 0x1f ;  /* 0x0c401f008aad7f89 */ /* 0x000ea200000e0000 */
[----:B------:R-:W-:Y:S01]  /*9e50*/  FMNMX.FTZ R133, R13, R133, !PT ;  /* 0x000000850d857209 */ /* 0x000fe20007810000 */
[----:B------:R-:W5:Y:S01]  /*9e60*/  I2F R136, R134 ;  /* 0x0000008600887306 */ /* 0x000f620000201400 */
[----:B------:R-:W-:Y:S01]  /*9e70*/  FMNMX.FTZ R137, R23, R137, !PT ;  /* 0x0000008917897209 */ /* 0x000fe20007810000 */
[-C--:B------:R-:W-:Y:S01]  /*9e80*/  FFMA.FTZ R66, R182, -R132.reuse, R66 ;  /* 0x80000084b6427223 */ /* 0x080fe20000010042 */
[----:B------:R-:W-:Y:S01]  /*9e90*/  FMNMX.FTZ R133, R24, R133, !PT ;  /* 0x0000008518857209 */ /* 0x000fe20007810000 */
[-C--:B----4-:R-:W-:Y:S01]  /*9ea0*/  FFMA.FTZ R56, R172, -R132.reuse, R56 ;  /* 0x80000084ac387223 */ /* 0x090fe20000010038 */
        /* <DEDUP_REMOVED lines=9> */
[-C--:B-1----:R-:W-:Y:S01]  /*9f40*/  FFMA.FTZ R60, R174, -R132.reuse, R60 ;  /* 0x80000084ae3c7223 */ /* 0x082fe2000001003c */
[----:B------:R-:W-:Y:S01]  /*9f50*/  FMNMX.FTZ R133, R29, R133, !PT ;  /* 0x000000851d857209 */ /* 0x000fe20007810000 */
[-C--:B------:R-:W-:Y:S01]  /*9f60*/  FFMA.FTZ R14, R197, -R132.reuse, R14 ;  /* 0x80000084c50e7223 */ /* 0x080fe2000001000e */
[----:B------:R-:W-:Y:S01]  /*9f70*/  FMNMX.FTZ R137, R39, R137, !PT ;  /* 0x0000008927897209 */ /* 0x000fe20007810000 */
[-C--:B------:R-:W-:Y:S02]  /*9f80*/  FFMA.FTZ R15, R189, -R132.reuse, R15 ;  /* 0x80000084bd0f7223 */ /* 0x080fe4000001000f */
[-C--:B------:R-:W-:Y:S01]  /*9f90*/  FFMA.FTZ R26, R186, -R132.reuse, R26 ;  /* 0x80000084ba1a7223 */ /* 0x080fe2000001001a */
[----:B------:R-:W-:Y:S01]  /*9fa0*/  FMNMX.FTZ R137, R50, R137, !PT ;  /* 0x0000008932897209 */ /* 0x000fe20007810000 */
[-C--:B------:R-:W-:Y:S01]  /*9fb0*/  FFMA.FTZ R27, R188, -R132.reuse, R27 ;  /* 0x80000084bc1b7223 */ /* 0x080fe2000001001b */
[----:B--2---:R-:W-:Y:S01]  /*9fc0*/  FMNMX.FTZ R138, R138, R173, !PT ;  /* 0x000000ad8a8a7209 */ /* 0x004fe20007810000 */
[-C--:B-----5:R-:W-:Y:S01]  /*9fd0*/  FFMA.FTZ R61, R136, -R132.reuse, R61 ;  /* 0x80000084883d7223 */ /* 0x0a0fe2000001003d */
[----:B------:R-:W-:Y:S01]  /*9fe0*/  FMNMX.FTZ R134, R40, R133, !PT ;  /* 0x0000008528867209 */ /* 0x000fe20007810000 */
[----:B------:R-:W-:Y:S01]  /*9ff0*/  FFMA.FTZ R30, R185, -R132, R30 ;  /* 0x80000084b91e7223 */ /* 0x000fe2000001001e */
[----:B------:R-:W-:Y:S01]  /*a000*/  FMNMX.FTZ R137, R51, R137, !PT ;  /* 0x0000008933897209 */ /* 0x000fe20007810000 */
[----:B------:R-:W1:Y:S01]  /*a010*/  SHFL.BFLY PT, R173, R138, 0x1, 0x1f ;  /* 0x0c201f008aad7f89 */ /* 0x000e6200000e0000 */
        /* <DEDUP_REMOVED lines=19> */
[----:B------:R-:W2:Y:S01]  /*a150*/  SHFL.BFLY PT, R174, R137, 0x2, 0x1f ;  /* 0x0c401f0089ae7f89 */ /* 0x000ea200000e0000 */
[----:B------:R-:W-:Y:S01]  /*a160*/  FMNMX.FTZ R136, R60, R134, !PT ;  /* 0x000000863c887209 */ /* 0x000fe20007810000 */
[----:B------:R-:W-:Y:S01]  /*a170*/  IMAD.SHL.U32 R204, R223, 0x2, RZ ;  /* 0x00000002dfcc7824 */ /* 0x000fe200078e00ff */
[----:B------:R-:W-:Y:S02]  /*a180*/  FMNMX.FTZ R133, R11, R133, !PT ;  /* 0x000000850b857209 */ /* 0x000fe40007810000 */
[----:B-1----:R-:W-:Y:S02]  /*a190*/  FMNMX.FTZ R138, R138, R173, !PT ;  /* 0x000000ad8a8a7209 */ /* 0x002fe40007810000 */
[----:B------:R-:W-:Y:S01]  /*a1a0*/  FMNMX.FTZ R133, R14, R133, !PT ;  /* 0x000000850e857209 */ /* 0x000fe20007810000 */
[----:B------:R-:W-:Y:S01]  /*a1b0*/  LDSM.16.MT88.4 R176, [R216+0x9000] ;  /* 0x00900000d8b0783b */ /* 0x000fe20000004200 */
[C---:B------:R-:W-:Y:S01]  /*a1c0*/  FSETP.NEU.FTZ.AND P0, PT, R138.reuse, -INF , PT ;  /* 0xff8000008a00780b */ /* 0x040fe20003f1d000 */
[C---:B------:R-:W-:Y:S01]  /*a1d0*/  FADD.FTZ R0, -R138.reuse, R0 ;  /* 0x000000008a007221 */ /* 0x040fe20000010100 */
[----:B------:R-:W-:Y:S01]  /*a1e0*/  FMNMX.FTZ R133, R15, R133, !PT ;  /* 0x000000850f857209 */ /* 0x000fe20007810000 */
[----:B------:R-:W-:Y:S01]  /*a1f0*/  FMUL.FTZ R184, R138, c[0x0][0x23c] ;  /* 0x00008f008ab87a20 */ /* 0x000fe20000410000 */
[----:B------:R-:W-:Y:S01]  /*a200*/  FMNMX.FTZ R136, R61, R136, !PT ;  /* 0x000000883d887209 */ /* 0x000fe20007810000 */
[----:B------:R-:W-:Y:S01]  /*a210*/  FMUL.FTZ R0, R0, c[0x0][0x23c] ;  /* 0x00008f0000007a20 */ /* 0x000fe20000410000 */
[----:B------:R-:W-:Y:S02]  /*a220*/  FMNMX.FTZ R133, R26, R133, !PT ;  /* 0x000000851a857209 */ /* 0x000fe40007810000 */
[----:B------:R-:W-:Y:S01]  /*a230*/  FSEL R184, R184, RZ, P0 ;  /* 0x000000ffb8b87208 */ /* 0x000fe20000000000 */
[----:B------:R1:W4:Y:S01]  /*a240*/  MUFU.EX2 R134, R0 ;  /* 0x0000000000867308 */ /* 0x0003220000000800 */
[----:B------:R-:W-:Y:S01]  /*a250*/  FMNMX.FTZ R133, R27, R133, !PT ;  /* 0x000000851b857209 */ /* 0x000fe20007810000 */
[----:B------:R-:W5:Y:S02]  /*a260*/  SHFL.BFLY PT, R173, R136, 0x2, 0x1f ;  /* 0x0c401f0088ad7f89 */ /* 0x000f6400000e0000 */
[--C-:B------:R-:W-:Y:S01]  /*a270*/  FFMA.FTZ R16, R16, c[0x0][0x23c], -R184.reuse ;  /* 0x00008f0010107a23 */ /* 0x100fe200000108b8 */
[----:B------:R-:W-:Y:S01]  /*a280*/  FMNMX.FTZ R133, R30, R133, !PT ;  /* 0x000000851e857209 */ /* 0x000fe20007810000 */
[--C-:B------:R-:W-:Y:S01]  /*a290*/  FFMA.FTZ R4, R4, c[0x0][0x23c], -R184.reuse ;  /* 0x00008f0004047a23 */ /* 0x100fe200000108b8 */
[----:B--2---:R-:W-:Y:S01]  /*a2a0*/  FMNMX.FTZ R137, R137, R174, !PT ;  /* 0x000000ae89897209 */ /* 0x004fe20007810000 */
[--C-:B------:R-:W-:Y:S02]  /*a2b0*/  FFMA.FTZ R5, R5, c[0x0][0x23c], -R184.reuse ;  /* 0x00008f0005057a23 */ /* 0x100fe400000108b8 */
        /* <DEDUP_REMOVED lines=8> */
[----:B------:R-:W-:Y:S01]  /*a340*/  FFMA.FTZ R36, R36, c[0x0][0x23c], -R184 ;  /* 0x00008f0024247a23 */ /* 0x000fe200000108b8 */
[----:B-1----:R-:W-:Y:S01]  /*a350*/  FMNMX.FTZ R0, R31, R133, !PT ;  /* 0x000000851f007209 */ /* 0x002fe20007810000 */
[----:B----4-:R-:W-:Y:S01]  /*a360*/  FMUL.FTZ R68, R134, R68 ;  /* 0x0000004486447220 */ /* 0x010fe20000410000 */
[----:B------:R-:W1:Y:S01]  /*a370*/  SHFL.BFLY PT, R133, R137, 0x1, 0x1f ;  /* 0x0c201f0089857f89 */ /* 0x000e6200000e0000 */
[----:B-----5:R-:W-:Y:S01]  /*a380*/  FMNMX.FTZ R136, R136, R173, !PT ;  /* 0x000000ad88887209 */ /* 0x020fe20007810000 */
[----:B------:R-:W-:Y:S01]  /*a390*/  FMUL.FTZ R69, R134, R69 ;  /* 0x0000004586457220 */ /* 0x000fe20000410000 */
[----:B------:R-:W-:Y:S01]  /*a3a0*/  FMNMX.FTZ R0, R42, R0, !PT ;  /* 0x000000002a007209 */ /* 0x000fe20007810000 */
[----:B------:R4:W-:Y:S01]  /*a3b0*/  MUFU.EX2 R239, R5 ;  /* 0x0000000500ef7308 */ /* 0x0009e20000000800 */
[C---:B------:R-:W-:Y:S02]  /*a3c0*/  FMUL.FTZ R80, R134.reuse, R80 ;  /* 0x0000005086507220 */ /* 0x040fe40000410000 */
[----:B------:R-:W-:Y:S01]  /*a3d0*/  FMNMX.FTZ R0, R43, R0, !PT ;  /* 0x000000002b007209 */ /* 0x000fe20007810000 */
[----:B--2---:R-:W2:Y:S01]  /*a3e0*/  SHFL.BFLY PT, R16, R136, 0x1, 0x1f ;  /* 0x0c201f0088107f89 */ /* 0x004ea200000e0000 */
[----:B------:R-:W-:Y:S02]  /*a3f0*/  FMUL.FTZ R81, R134, R81 ;  /* 0x0000005186517220 */ /* 0x000fe40000410000 */
[----:B------:R-:W-:Y:S01]  /*a400*/  FMNMX.FTZ R0, R46, R0, !PT ;  /* 0x000000002e007209 */ /* 0x000fe20007810000 */
[C---:B------:R-:W-:Y:S02]  /*a410*/  FMUL.FTZ R84, R134.reuse, R84 ;  /* 0x0000005486547220 */ /* 0x040fe40000410000 */
[----:B------:R5:W-:Y:S01]  /*a420*/  MUFU.EX2 R240, R17 ;  /* 0x0000001100f07308 */ /* 0x000be20000000800 */
[----:B------:R-:W-:Y:S01]  /*a430*/  FMNMX.FTZ R0, R47, R0, !PT ;  /* 0x000000002f007209 */ /* 0x000fe20007810000 */
[C---:B------:R-:W-:Y:S01]  /*a440*/  FMUL.FTZ R85, R134.reuse, R85 ;  /* 0x0000005586557220 */ /* 0x040fe20000410000 */
[----:B---3--:R-:W-:Y:S01]  /*a450*/  LOP3.LUT R4, R243, UR21, R204, 0x96, !PT ;  /* 0x00000015f3047c12 */ /* 0x008fe2000f8e96cc */
[----:B------:R-:W-:Y:S01]  /*a460*/  FMUL.FTZ R96, R134, R96 ;  /* 0x0000006086607220 */ /* 0x000fe20000410000 */
[----:B------:R-:W-:Y:S01]  /*a470*/  FMNMX.FTZ R0, R58, R0, !PT ;  /* 0x000000003a007209 */ /* 0x000fe20007810000 */
[C---:B------:R-:W-:Y:S02]  /*a480*/  FMUL.FTZ R97, R134.reuse, R97 ;  /* 0x0000006186617220 */ /* 0x040fe40000410000 */
[C---:B------:R-:W-:Y:S01]  /*a490*/  FMUL.FTZ R112, R134.reuse, R112 ;  /* 0x0000007086707220 */ /* 0x040fe20000410000 */
[----:B------:R-:W-:Y:S01]  /*a4a0*/  FMNMX.FTZ R0, R59, R0, !PT ;  /* 0x000000003b007209 */ /* 0x000fe20007810000 */
[----:B------:R-:W-:Y:S01]  /*a4b0*/  MUFU.EX2 R225, R32 ;  /* 0x0000002000e17308 */ /* 0x000fe20000000800 */
[----:B-1----:R-:W-:Y:S01]  /*a4c0*/  FMNMX.FTZ R137, R137, R133, !PT ;  /* 0x0000008589897209 */ /* 0x002fe20007810000 */
[----:B------:R-:W-:Y:S01]  /*a4d0*/  FMUL.FTZ R113, R134, R113 ;  /* 0x0000007186717220 */ /* 0x000fe20000410000 */
[----:B------:R-:W-:Y:S01]  /*a4e0*/  FMNMX.FTZ R0, R62, R0, !PT ;  /* 0x000000003e007209 */ /* 0x000fe20007810000 */
[----:B----4-:R-:W-:Y:S01]  /*a4f0*/  IMAD.WIDE.U32 R4, R4, -0x326172a9, RZ ;  /* 0xcd9e8d5704047825 */ /* 0x010fe200078e00ff */
[----:B------:R-:W-:Y:S02]  /*a500*/  FSETP.NEU.FTZ.AND P0, PT, R137, -INF , PT ;  /* 0xff8000008900780b */ /* 0x000fe40003f1d000 */
[----:B------:R-:W-:Y:S01]  /*a510*/  FMNMX.FTZ R2, R63, R0, !PT ;  /* 0x000000003f027209 */ /* 0x000fe20007810000 */
[C---:B------:R-:W-:Y:S01]  /*a520*/  FADD.FTZ R0, -R137.reuse, R3 ;  /* 0x0000000389007221 */ /* 0x040fe20000010100 */
[----:B--2---:R-:W-:Y:S01]  /*a530*/  FMNMX.FTZ R136, R136, R16, !PT ;  /* 0x0000001088887209 */ /* 0x004fe20007810000 */
[----:B------:R-:W-:Y:S01]  /*a540*/  FMUL.FTZ R185, R137, c[0x0][0x23c] ;  /* 0x00008f0089b97a20 */ /* 0x000fe20000410000 */
[----:B------:R-:W-:Y:S01]  /*a550*/  LOP3.LUT R16, R249, UR12, R242, 0x96, !PT ;  /* 0x0000000cf9107c12 */ /* 0x000fe2000f8e96f2 */
[----:B------:R-:W-:Y:S01]  /*a560*/  FMUL.FTZ R0, R0, c[0x0][0x23c] ;  /* 0x00008f0000007a20 */ /* 0x000fe20000410000 */
[----:B------:R-:W1:Y:S01]  /*a570*/  SHFL.BFLY PT, R3, R2, 0x2, 0x1f ;  /* 0x0c401f0002037f89 */ /* 0x000e6200000e0000 */
[----:B------:R-:W-:Y:S01]  /*a580*/  FMUL.FTZ R186, R136, c[0x0][0x23c] ;  /* 0x00008f0088ba7a20 */ /* 0x000fe20000410000 */
[----:B------:R-:W-:Y:S01]  /*a590*/  FSEL R185, R185, RZ, P0 ;  /* 0x000000ffb9b97208 */ /* 0x000fe20000000000 */
[----:B------:R2:W3:Y:S01]  /*a5a0*/  MUFU.EX2 R133, R0 ;  /* 0x0000000000857308 */ /* 0x0004e20000000800 */
[----:B------:R-:W-:Y:S01]  /*a5b0*/  IMAD.WIDE.U32 R202, R16, -0x326172a9, RZ ;  /* 0xcd9e8d5710ca7825 */ /* 0x000fe200078e00ff */
[----:B------:R-:W-:Y:S02]  /*a5c0*/  LOP3.LUT R16, R5, UR13, R208, 0x96, !PT ;  /* 0x0000000d05107c12 */ /* 0x000fe4000f8e96d0 */
[----:B------:R-:W-:Y:S01]  /*a5d0*/  FSETP.NEU.FTZ.AND P0, PT, R136, -INF , PT ;  /* 0xff8000008800780b */ /* 0x000fe20003f1d000 */
[--C-:B------:R-:W-:Y:S01]  /*a5e0*/  FFMA.FTZ R18, R18, c[0x0][0x23c], -R185.reuse ;  /* 0x00008f0012127a23 */ /* 0x100fe200000108b9 */
[----:B------:R-:W-:Y:S01]  /*a5f0*/  LOP3.LUT R172, R203, UR11, R4, 0x96, !PT ;  /* 0x0000000bcbac7c12 */ /* 0x000fe2000f8e9604 */
[--C-:B------:R-:W-:Y:S01]  /*a600*/  FFMA.FTZ R19, R19, c[0x0][0x23c], -R185.reuse ;  /* 0x00008f0013137a23 */ /* 0x100fe200000108b9 */
[----:B------:R-:W-:Y:S01]  /*a610*/  FSEL R186, R186, RZ, P0 ;  /* 0x000000ffbaba7208 */ /* 0x000fe20000000000 */
[--C-:B------:R-:W-:Y:S01]  /*a620*/  FFMA.FTZ R6, R6, c[0x0][0x23c], -R185.reuse ;  /* 0x00008f0006067a23 */ /* 0x100fe200000108b9 */
[----:B------:R-:W-:Y:S01]  /*a630*/  MUFU.EX2 R238, R18 ;  /* 0x0000001200ee7308 */ /* 0x000fe20000000800 */
[----:B------:R-:W-:Y:S02]  /*a640*/  FFMA.FTZ R7, R7, c[0x0][0x23c], -R185 ;  /* 0x00008f0007077a23 */ /* 0x000fe400000108b9 */
[----:B-----5:R-:W-:Y:S04]  /*a650*/  IMAD.WIDE.U32 R16, R16, -0x2daee0ad, RZ ;  /* 0xd2511f5310107825 */ /* 0x020fe800078e00ff */
[----:B------:R-:W-:Y:S03]  /*a660*/  IMAD.WIDE.U32 R172, R172, -0x2daee0ad, RZ ;  /* 0xd2511f53acac7825 */ /* 0x000fe600078e00ff */
[----:B------:R-:W4:Y:S01]  /*a670*/  MUFU.EX2 R237, R19 ;  /* 0x0000001300ed7308 */ /* 0x000f220000000800 */
[--C-:B------:R-:W-:Y:S02]  /*a680*/  FFMA.FTZ R12, R12, c[0x0][0x23c], -R186.reuse ;  /* 0x00008f000c0c7a23 */ /* 0x100fe400000108ba */
[--C-:B------:R-:W-:Y:S02]  /*a690*/  FFMA.FTZ R13, R13, c[0x0][0x23c], -R186.reuse ;  /* 0x00008f000d0d7a23 */ /* 0x100fe400000108ba */
[----:B--2---:R-:W-:Y:S02]  /*a6a0*/  FADD.FTZ R0, -R136, R135 ;  /* 0x0000008788007221 */ /* 0x004fe40000010100 */
[--C-:B------:R-:W-:Y:S02]  /*a6b0*/  FFMA.FTZ R8, R8, c[0x0][0x23c], -R186.reuse ;  /* 0x00008f0008087a23 */ /* 0x100fe400000108ba */
[----:B------:R-:W-:Y:S01]  /*a6c0*/  FMUL.FTZ R0, R0, c[0x0][0x23c] ;  /* 0x00008f0000007a20 */ /* 0x000fe20000410000 */
[----:B------:R-:W-:Y:S01]  /*a6d0*/  MUFU.EX2 R230, R6 ;  /* 0x0000000600e67308 */ /* 0x000fe20000000800 */
[--C-:B------:R-:W-:Y:S02]  /*a6e0*/  FFMA.FTZ R9, R9, c[0x0][0x23c], -R186.reuse ;  /* 0x00008f0009097a23 */ /* 0x100fe400000108ba */
[C---:B---3--:R-:W-:Y:S02]  /*a6f0*/  FMUL.FTZ R70, R133.reuse, R70 ;  /* 0x0000004685467220 */ /* 0x048fe40000410000 */
[C---:B------:R-:W-:Y:S02]  /*a700*/  FMUL.FTZ R71, R133.reuse, R71 ;  /* 0x0000004785477220 */ /* 0x040fe40000410000 */
[C---:B------:R-:W-:Y:S02]  /*a710*/  FMUL.FTZ R82, R133.reuse, R82 ;  /* 0x0000005285527220 */ /* 0x040fe40000410000 */
[C---:B------:R-:W-:Y:S01]  /*a720*/  FMUL.FTZ R83, R133.reuse, R83 ;  /* 0x0000005385537220 */ /* 0x040fe20000410000 */
[----:B------:R1:W2:Y:S01]  /*a730*/  MUFU.EX2 R135, R0 ;  /* 0x0000000000877308 */ /* 0x0002a20000000800 */
[C---:B------:R-:W-:Y:S02]  /*a740*/  FMUL.FTZ R86, R133.reuse, R86 ;  /* 0x0000005685567220 */ /* 0x040fe40000410000 */
[----:B------:R-:W-:Y:S01]  /*a750*/  FMUL.FTZ R87, R133, R87 ;  /* 0x0000005785577220 */ /* 0x000fe20000410000 */
[----:B----4-:R-:W-:Y:S01]  /*a760*/  F2FP.PACK_AB R175, R237, R238 ;  /* 0x000000eeedaf723e */ /* 0x010fe200000000ff */
[----:B------:R-:W-:Y:S02]  /*a770*/  FMUL.FTZ R32, R134, R156 ;  /* 0x0000009c86207220 */ /* 0x000fe40000410000 */
[--C-:B------:R-:W-:Y:S02]  /*a780*/  FFMA.FTZ R38, R38, c[0x0][0x23c], -R185.reuse ;  /* 0x00008f0026267a23 */ /* 0x100fe400000108b9 */
[C---:B------:R-:W-:Y:S01]  /*a790*/  FMUL.FTZ R98, R133.reuse, R98 ;  /* 0x0000006285627220 */ /* 0x040fe20000410000 */
[----:B------:R-:W-:Y:S01]  /*a7a0*/  MUFU.EX2 R236, R7 ;  /* 0x0000000700ec7308 */ /* 0x000fe20000000800 */
[----:B------:R-:W-:Y:S02]  /*a7b0*/  FMUL.FTZ R99, R133, R99 ;  /* 0x0000006385637220 */ /* 0x000fe40000410000 */
[--C-:B------:R-:W-:Y:S02]  /*a7c0*/  FFMA.FTZ R34, R34, c[0x0][0x23c], -R185.reuse ;  /* 0x00008f0022227a23 */ /* 0x100fe400000108b9 */
[----:B------:R-:W-:Y:S02]  /*a7d0*/  FFMA.FTZ R35, R35, c[0x0][0x23c], -R185 ;  /* 0x00008f0023237a23 */ /* 0x000fe400000108b9 */
[C---:B------:R-:W-:Y:S02]  /*a7e0*/  FMUL.FTZ R114, R133.reuse, R114 ;  /* 0x0000007285727220 */ /* 0x040fe40000410000 */
[----:B------:R-:W-:Y:S01]  /*a7f0*/  FMUL.FTZ R115, R133, R115 ;  /* 0x0000007385737220 */ /* 0x000fe20000410000 */
[----:B------:R-:W-:Y:S01]  /*a800*/  MUFU.EX2 R235, R12 ;  /* 0x0000000c00eb7308 */ /* 0x000fe20000000800 */
[--C-:B------:R-:W-:Y:S02]  /*a810*/  FFMA.FTZ R45, R45, c[0x0][0x23c], -R186.reuse ;  /* 0x00008f002d2d7a23 */ /* 0x100fe400000108ba */
[----:B------:R-:W-:Y:S01]  /*a820*/  FFMA.FTZ R56, R56, c[0x0][0x23c], -R186 ;  /* 0x00008f0038387a23 */ /* 0x000fe200000108ba */
[----:B-1----:R-:W-:Y:S01]  /*a830*/  FMNMX.FTZ R0, R2, R3, !PT ;  /* 0x0000000302007209 */ /* 0x002fe20007810000 */
[----:B--2---:R-:W-:Y:S01]  /*a840*/  FMUL.FTZ R72, R135, R72 ;  /* 0x0000004887487220 */ /* 0x004fe20000410000 */
[----:B------:R-:W-:Y:S01]  /*a850*/  LOP3.LUT R3, R247, UR12, R242, 0x96, !PT ;  /* 0x0000000cf7037c12 */ /* 0x000fe2000f8e96f2 */
[----:B------:R-:W-:Y:S02]  /*a860*/  FMUL.FTZ R73, R135, R73 ;  /* 0x0000004987497220 */ /* 0x000fe40000410000 */
[----:B------:R-:W1:Y:S01]  /*a870*/  SHFL.BFLY PT, R2, R0, 0x1, 0x1f ;  /* 0x0c201f0000027f89 */ /* 0x000e6200000e0000 */
[----:B------:R-:W2:Y:S01]  /*a880*/  MUFU.EX2 R234, R13 ;  /* 0x0000000d00ea7308 */ /* 0x000ea20000000800 */
[----:B------:R-:W-:Y:S01]  /*a890*/  IMAD.WIDE.U32 R200, R3, -0x326172a9, RZ ;  /* 0xcd9e8d5703c87825 */ /* 0x000fe200078e00ff */
[----:B------:R-:W-:Y:S03]  /*a8a0*/  LOP3.LUT R3, R5, UR13, R206, 0x96, !PT ;  /* 0x0000000d05037c12 */ /* 0x000fe6000f8e96ce */
[----:B------:R-:W-:Y:S01]  /*a8b0*/  FMUL.FTZ R76, R135, R76 ;  /* 0x0000004c874c7220 */ /* 0x000fe20000410000 */
[----:B------:R-:W-:Y:S01]  /*a8c0*/  LOP3.LUT R18, R201, UR11, R4, 0x96, !PT ;  /* 0x0000000bc9127c12 */ /* 0x000fe2000f8e9604 */
[----:B------:R-:W-:Y:S03]  /*a8d0*/  IMAD.WIDE.U32 R4, R3, -0x2daee0ad, RZ ;  /* 0xd2511f5303047825 */ /* 0x000fe600078e00ff */
[----:B------:R-:W-:Y:S01]  /*a8e0*/  MUFU.EX2 R229, R8 ;  /* 0x0000000800e57308 */ /* 0x000fe20000000800 */
[----:B------:R-:W-:Y:S01]  /*a8f0*/  IMAD.WIDE.U32 R18, R18, -0x2daee0ad, RZ ;  /* 0xd2511f5312127825 */ /* 0x000fe200078e00ff */
[----:B------:R-:W-:Y:S02]  /*a900*/  LOP3.LUT R4, R173, UR8, R4, 0x96, !PT ;  /* 0x00000008ad047c12 */ /* 0x000fe4000f8e9604 */
[----:B------:R-:W-:Y:S01]  /*a910*/  LOP3.LUT R6, R5, UR10, R248, 0x96, !PT ;  /* 0x0000000a05067c12 */ /* 0x000fe2000f8e96f8 */
[----:B------:R-:W-:Y:S01]  /*a920*/  FMUL.FTZ R77, R135, R77 ;  /* 0x0000004d874d7220 */ /* 0x000fe20000410000 */
[----:B------:R-:W-:Y:S01]  /*a930*/  LOP3.LUT R16, R19, UR8, R16, 0x96, !PT ;  /* 0x0000000813107c12 */ /* 0x000fe2000f8e9610 */
[----:B------:R-:W-:Y:S01]  /*a940*/  IMAD.WIDE.U32 R194, R4, -0x326172a9, RZ ;  /* 0xcd9e8d5704c27825 */ /* 0x000fe200078e00ff */
[----:B------:R-:W-:Y:S02]  /*a950*/  LOP3.LUT R5, R17, UR10, R246, 0x96, !PT ;  /* 0x0000000a11057c12 */ /* 0x000fe4000f8e96f6 */
[----:B------:R-:W3:Y:S01]  /*a960*/  MUFU.EX2 R228, R9 ;  /* 0x0000000900e47308 */ /* 0x000ee20000000800 */
[----:B------:R-:W-:Y:S01]  /*a970*/  IMAD.WIDE.U32 R192, R16, -0x326172a9, RZ ;  /* 0xcd9e8d5710c07825 */ /* 0x000fe200078e00ff */
[----:B-1----:R-:W-:Y:S03]  /*a980*/  FMNMX.FTZ R2, R0, R2, !PT ;  /* 0x0000000200027209 */ /* 0x002fe60007810000 */
[----:B------:R-:W-:Y:S01]  /*a990*/  IMAD.WIDE.U32 R4, R5, -0x326172a9, RZ ;  /* 0xcd9e8d5705047825 */ /* 0x000fe200078e00ff */
[----:B--2---:R-:W-:Y:S02]  /*a9a0*/  F2FP.PACK_AB R182, R234, R235 ;  /* 0x000000ebeab6723e */ /* 0x004fe400000000ff */
[C---:B------:R-:W-:Y:S01]  /*a9b0*/  FSETP.NEU.FTZ.AND P0, PT, R2.reuse, -INF , PT ;  /* 0xff8000000200780b */ /* 0x040fe20003f1d000 */
[----:B------:R-:W-:Y:S01]  /*a9c0*/  FMUL.FTZ R187, R2, c[0x0][0x23c] ;  /* 0x00008f0002bb7a20 */ /* 0x000fe20000410000 */
[----:B------:R-:W-:Y:S01]  /*a9d0*/  LOP3.LUT R3, R193, UR7, R4, 0x96, !PT ;  /* 0x00000007c1037c12 */ /* 0x000fe2000f8e9604 */
[----:B------:R-:W-:Y:S01]  /*a9e0*/  IMAD.WIDE.U32 R6, R6, -0x326172a9, RZ ;  /* 0xcd9e8d5706067825 */ /* 0x000fe200078e00ff */
[----:B------:R-:W-:Y:S01]  /*a9f0*/  LOP3.LUT R5, R5, UR9, R200, 0x96, !PT ;  /* 0x0000000905057c12 */ /* 0x000fe2000f8e96c8 */
[----:B------:R-:W-:Y:S01]  /*aa00*/  MUFU.EX2 R224, R33 ;  /* 0x0000002100e07308 */ /* 0x000fe20000000800 */
[----:B------:R-:W-:Y:S01]  /*aa10*/  FSEL R187, R187, RZ, P0 ;  /* 0x000000ffbbbb7208 */ /* 0x000fe20000000000 */
[----:B------:R-:W-:Y:S01]  /*aa20*/  IMAD.WIDE.U32 R198, R3, -0x2daee0ad, RZ ;  /* 0xd2511f5303c67825 */ /* 0x000fe200078e00ff */
[----:B------:R-:W-:Y:S02]  /*aa30*/  LOP3.LUT R0, R195, UR7, R6, 0x96, !PT ;  /* 0x00000007c3007c12 */ /* 0x000fe4000f8e9606 */
[----:B------:R-:W-:Y:S01]  /*aa40*/  LOP3.LUT R7, R7, UR9, R202, 0x96, !PT ;  /* 0x0000000907077c12 */ /* 0x000fe2000f8e96ca */
[--C-:B------:R-:W-:Y:S02]  /*aa50*/  FFMA.FTZ R14, R14, c[0x0][0x23c], -R187.reuse ;  /* 0x00008f000e0e7a23 */ /* 0x100fe400000108bb */
[----:B------:R-:W-:Y:S02]  /*aa60*/  FFMA.FTZ R15, R15, c[0x0][0x23c], -R187 ;  /* 0x00008f000f0f7a23 */ /* 0x000fe400000108bb */
[----:B------:R1:W-:Y:S01]  /*aa70*/  MUFU.EX2 R232, R14 ;  /* 0x0000000e00e87308 */ /* 0x0003e20000000800 */
[----:B------:R-:W-:Y:S01]  /*aa80*/  IMAD.WIDE.U32 R4, R5, -0x2daee0ad, RZ ;  /* 0xd2511f5305047825 */ /* 0x000fe200078e00ff */
[----:B---3--:R-:W-:Y:S03]  /*aa90*/  F2FP.PACK_AB R180, R228, R229 ;  /* 0x000000e5e4b4723e */ /* 0x008fe600000000ff */
[----:B------:R-:W-:Y:S01]  /*aaa0*/  IMAD.WIDE.U32 R196, R0, -0x2daee0ad, RZ ;  /* 0xd2511f5300c47825 */ /* 0x000fe200078e00ff */
[----:B------:R-:W-:Y:S02]  /*aab0*/  LOP3.LUT R4, R199, UR4, R4, 0x96, !PT ;  /* 0x00000004c7047c12 */ /* 0x000fe4000f8e9604 */
[----:B------:R-:W-:Y:S01]  /*aac0*/  LOP3.LUT R18, R5, UR6, R18, 0x96, !PT ;  /* 0x0000000605127c12 */ /* 0x000fe2000f8e9612 */
[----:B------:R-:W-:Y:S01]  /*aad0*/  IMAD.WIDE.U32 R6, R7, -0x2daee0ad, RZ ;  /* 0xd2511f5307067825 */ /* 0x000fe200078e00ff */
[----:B------:R2:W3:Y:S03]  /*aae0*/  MUFU.EX2 R231, R15 ;  /* 0x0000000f00e77308 */ /* 0x0004e60000000800 */
[----:B------:R-:W-:Y:S01]  /*aaf0*/  IMAD.WIDE.U32 R4, R4, -0x326172a9, RZ ;  /* 0xcd9e8d5704047825 */ /* 0x000fe200078e00ff */
[----:B------:R-:W-:Y:S02]  /*ab00*/  LOP3.LUT R6, R197, UR4, R6, 0x96, !PT ;  /* 0x00000004c5067c12 */ /* 0x000fe4000f8e9606 */
[----:B------:R-:W-:Y:S01]  /*ab10*/  LOP3.LUT R172, R7, UR6, R172, 0x96, !PT ;  /* 0x0000000607ac7c12 */ /* 0x000fe2000f8e96ac */
[----:B------:R-:W-:Y:S01]  /*ab20*/  IMAD.WIDE.U32 R188, R18, -0x326172a9, RZ ;  /* 0xcd9e8d5712bc7825 */ /* 0x000fe200078e00ff */
[----:B------:R-:W-:Y:S02]  /*ab30*/  LOP3.LUT R3, R4, 0xffff, RZ, 0xc0, !PT ;  /* 0x0000ffff04037812 */ /* 0x000fe400078ec0ff */
[----:B------:R-:W-:Y:S01]  /*ab40*/  SHF.R.U32.HI R13, RZ, 0x10, R4 ;  /* 0x00000010ff0d7819 */ /* 0x000fe20000011604 */
[----:B------:R-:W-:Y:S01]  /*ab50*/  IMAD.WIDE.U32 R190, R172, -0x326172a9, RZ ;  /* 0xcd9e8d57acbe7825 */ /* 0x000fe200078e00ff */
[----:B------:R-:W-:Y:S01]  /*ab60*/  LOP3.LUT R0, R5, UR15, R188, 0x96, !PT ;  /* 0x0000000f05007c12 */ /* 0x000fe2000f8e96bc */
[----:B------:R4:W-:Y:S01]  /*ab70*/  MUFU.EX2 R213, R34 ;  /* 0x0000002200d57308 */ /* 0x0009e20000000800 */
[----:B-1----:R-:W-:Y:S01]  /*ab80*/  LOP3.LUT R14, R4, 0xff, RZ, 0xc0, !PT ;  /* 0x000000ff040e7812 */ /* 0x002fe200078ec0ff */
[----:B------:R-:W-:Y:S01]  /*ab90*/  IMAD.WIDE.U32 R6, R6, -0x326172a9, RZ ;  /* 0xcd9e8d5706067825 */ /* 0x000fe200078e00ff */
[----:B------:R-:W-:Y:S02]  /*aba0*/  SHF.R.U32.HI R3, RZ, 0x8, R3 ;  /* 0x00000008ff037819 */ /* 0x000fe40000011603 */
[----:B------:R-:W-:Y:S01]  /*abb0*/  LOP3.LUT R13, R13, 0xff, RZ, 0xc0, !PT ;  /* 0x000000ff0d0d7812 */ /* 0x000fe200078ec0ff */
[--C-:B------:R-:W-:Y:S01]  /*abc0*/  FFMA.FTZ R10, R10, c[0x0][0x23c], -R187.reuse ;  /* 0x00008f000a0a7a23 */ /* 0x100fe200000108bb */
[--C-:B------:R-:W-:Y:S01]  /*abd0*/  SHF.R.U32.HI R16, RZ, 0x10, R6.reuse ;  /* 0x00000010ff107819 */ /* 0x100fe20000011606 */
[----:B------:R-:W-:Y:S01]  /*abe0*/  FFMA.FTZ R11, R11, c[0x0][0x23c], -R187 ;  /* 0x00008f000b0b7a23 */ /* 0x000fe200000108bb */
[C---:B------:R-:W-:Y:S01]  /*abf0*/  LOP3.LUT R18, R6.reuse, 0xff, RZ, 0xc0, !PT ;  /* 0x000000ff06127812 */ /* 0x040fe200078ec0ff */
[----:B------:R-:W-:Y:S01]  /*ac00*/  MUFU.EX2 R227, R10 ;  /* 0x0000000a00e37308 */ /* 0x000fe20000000800 */
[----:B------:R-:W-:Y:S01]  /*ac10*/  SHF.R.U32.HI R17, RZ, 0x18, R6 ;  /* 0x00000018ff117819 */ /* 0x000fe20000011606 */
[----:B------:R-:W-:Y:S01]  /*ac20*/  FMUL.FTZ R19, R133, R155 ;  /* 0x0000009b85137220 */ /* 0x000fe20000410000 */
[----:B------:R-:W-:Y:S01]  /*ac30*/  LOP3.LUT R12, R6, 0xffff, RZ, 0xc0, !PT ;  /* 0x0000ffff060c7812 */ /* 0x000fe200078ec0ff */
[----:B------:R-:W-:Y:S01]  /*ac40*/  FMUL.FTZ R88, R135, R88 ;  /* 0x0000005887587220 */ /* 0x000fe20000410000 */
[----:B------:R-:W-:Y:S01]  /*ac50*/  LOP3.LUT R6, R7, UR15, R190, 0x96, !PT ;  /* 0x0000000f07067c12 */ /* 0x000fe2000f8e96be */
[C---:B------:R-:W-:Y:S01]  /*ac60*/  FMUL.FTZ R89, R135.reuse, R89 ;  /* 0x0000005987597220 */ /* 0x040fe20000410000 */
[----:B------:R-:W-:Y:S01]  /*ac70*/  LOP3.LUT R5, R16, 0xff, RZ, 0xc0, !PT ;  /* 0x000000ff10057812 */ /* 0x000fe200078ec0ff */
[----:B------:R-:W-:Y:S01]  /*ac80*/  FMUL.FTZ R16, R134, R152 ;  /* 0x0000009886107220 */ /* 0x000fe20000410000 */
[----:B--2---:R-:W-:Y:S01]  /*ac90*/  SHF.R.U32.HI R15, RZ, 0x18, R4 ;  /* 0x00000018ff0f7819 */ /* 0x004fe20000011604 */
[----:B------:R-:W1:Y:S01]  /*aca0*/  MUFU.EX2 R226, R11 ;  /* 0x0000000b00e27308 */ /* 0x000e620000000800 */
[----:B------:R-:W-:Y:S01]  /*acb0*/  PRMT R14, R14, 0x5410, R3 ;  /* 0x000054100e0e7816 */ /* 0x000fe20000000003 */
[C---:B------:R-:W-:Y:S01]  /*acc0*/  FMUL.FTZ R92, R135.reuse, R92 ;  /* 0x0000005c875c7220 */ /* 0x040fe20000410000 */
[----:B------:R-:W-:Y:S01]  /*acd0*/  SHF.R.U32.HI R7, RZ, 0x8, R12 ;  /* 0x00000008ff077819 */ /* 0x000fe2000001160c */
[----:B------:R-:W-:Y:S01]  /*ace0*/  FMUL.FTZ R93, R135, R93 ;  /* 0x0000005d875d7220 */ /* 0x000fe20000410000 */
[----:B------:R-:W-:Y:S01]  /*acf0*/  LOP3.LUT R3, R0, 0xffff, RZ, 0xc0, !PT ;  /* 0x0000ffff00037812 */ /* 0x000fe200078ec0ff */
[----:B------:R-:W-:Y:S01]  /*ad00*/  FMUL.FTZ R33, R134, R157 ;  /* 0x0000009d86217220 */ /* 0x000fe20000410000 */
[----:B------:R-:W-:Y:S01]  /*ad10*/  LOP3.LUT R4, R6, 0xffff, RZ, 0xc0, !PT ;  /* 0x0000ffff06047812 */ /* 0x000fe200078ec0ff */
[----:B----4-:R-:W-:Y:S01]  /*ad20*/  FMUL.FTZ R34, R133, R158 ;  /* 0x0000009e85227220 */ /* 0x010fe20000410000 */
[----:B------:R-:W-:Y:S01]  /*ad30*/  PRMT R18, R18, 0x5410, R7 ;  /* 0x0000541012127816 */ /* 0x000fe20000000007 */
[----:B------:R-:W-:Y:S01]  /*ad40*/  FFMA.FTZ R47, R47, c[0x0][0x23c], -R187 ;  /* 0x00008f002f2f7a23 */ /* 0x000fe200000108bb */
[----:B------:R-:W-:Y:S01]  /*ad50*/  PRMT R17, R5, 0x5410, R17 ;  /* 0x0000541005117816 */ /* 0x000fe20000000011 */
[----:B------:R-:W-:Y:S01]  /*ad60*/  FFMA.FTZ R58, R58, c[0x0][0x23c], -R187 ;  /* 0x00008f003a3a7a23 */ /* 0x000fe200000108bb */
[----:B------:R-:W-:Y:S01]  /*ad70*/  LOP3.LUT R7, R0, 0xff, RZ, 0xc0, !PT ;  /* 0x000000ff00077812 */ /* 0x000fe200078ec0ff */
[--C-:B------:R-:W-:Y:S01]  /*ad80*/  HSET2.LE.AND R174, R18, R245.reuse, PT ;  /* 0x000000f512ae7233 */ /* 0x100fe20003803000 */
[----:B------:R-:W-:Y:S01]  /*ad90*/  SHF.R.U32.HI R3, RZ, 0x8, R3 ;  /* 0x00000008ff037819 */ /* 0x000fe20000011603 */
[----:B------:R-:W-:Y:S01]  /*ada0*/  FMUL.FTZ R18, R133, R154 ;  /* 0x0000009a85127220 */ /* 0x000fe20000410000 */
[--C-:B------:R-:W-:Y:S01]  /*adb0*/  SHF.R.U32.HI R5, RZ, 0x10, R6.reuse ;  /* 0x00000010ff057819 */ /* 0x100fe20000011606 */
[----:B------:R-:W-:Y:S01]  /*adc0*/  FFMA.FTZ R59, R59, c[0x0][0x23c], -R187 ;  /* 0x00008f003b3b7a23 */ /* 0x000fe200000108bb */
[----:B------:R-:W-:Y:S01]  /*add0*/  SHF.R.U32.HI R8, RZ, 0x18, R6 ;  /* 0x00000018ff087819 */ /* 0x000fe20000011606 */
[----:B------:R-:W-:Y:S01]  /*ade0*/  MUFU.EX2 R212, R35 ;  /* 0x0000002300d47308 */ /* 0x000fe20000000800 */
[----:B------:R-:W-:Y:S01]  /*adf0*/  LOP3.LUT R12, R6, 0xff, RZ, 0xc0, !PT ;  /* 0x000000ff060c7812 */ /* 0x000fe200078ec0ff */
[C---:B------:R-:W-:Y:S01]  /*ae00*/  FMUL.FTZ R108, R135.reuse, R108 ;  /* 0x0000006c876c7220 */ /* 0x040fe20000410000 */
[----:B------:R-:W-:Y:S01]  /*ae10*/  SHF.R.U32.HI R6, RZ, 0x8, R4 ;  /* 0x00000008ff067819 */ /* 0x000fe20000011604 */
[----:B------:R-:W-:Y:S01]  /*ae20*/  FMUL.FTZ R109, R135, R109 ;  /* 0x0000006d876d7220 */ /* 0x000fe20000410000 */
[----:B------:R-:W-:Y:S01]  /*ae30*/  PRMT R9, R7, 0x5410, R3 ;  /* 0x0000541007097816 */ /* 0x000fe20000000003 */
[----:B------:R-:W-:Y:S01]  /*ae40*/  FFMA.FTZ R46, R46, c[0x0][0x23c], -R187 ;  /* 0x00008f002e2e7a23 */ /* 0x000fe200000108bb */
[----:B------:R-:W-:Y:S01]  /*ae50*/  PRMT R12, R12, 0x5410, R6 ;  /* 0x000054100c0c7816 */ /* 0x000fe20000000006 */
[----:B------:R-:W-:Y:S01]  /*ae60*/  FFMA.FTZ R57, R57, c[0x0][0x23c], -R186 ;  /* 0x00008f0039397a23 */ /* 0x000fe200000108ba */
[----:B------:R-:W-:Y:S01]  /*ae70*/  SHF.R.U32.HI R6, RZ, 0x18, R0 ;  /* 0x00000018ff067819 */ /* 0x000fe20000011600 */
[----:B------:R-:W-:Y:S01]  /*ae80*/  FFMA.FTZ R60, R60, c[0x0][0x23c], -R186 ;  /* 0x00008f003c3c7a23 */ /* 0x000fe200000108ba */
[----:B------:R-:W-:Y:S01]  /*ae90*/  SHF.R.U32.HI R3, RZ, 0x10, R0 ;  /* 0x00000010ff037819 */ /* 0x000fe20000011600 */
[----:B------:R-:W-:Y:S01]  /*aea0*/  FADD.FTZ R0, -R2, R139 ;  /* 0x0000008b02007221 */ /* 0x000fe20000010100 */
[----:B------:R-:W-:Y:S01]  /*aeb0*/  LOP3.LUT R4, R5, 0xff, RZ, 0xc0, !PT ;  /* 0x000000ff05047812 */ /* 0x000fe200078ec0ff */
[----:B------:R-:W-:Y:S01]  /*aec0*/  FMUL.FTZ R100, R134, R100 ;  /* 0x0000006486647220 */ /* 0x000fe20000410000 */
[----:B------:R-:W-:Y:S01]  /*aed0*/  PRMT R13, R13, 0x5410, R15 ;  /* 0x000054100d0d7816 */ /* 0x000fe2000000000f */
[----:B------:R-:W-:Y:S01]  /*aee0*/  FMUL.FTZ R0, R0, c[0x0][0x23c] ;  /* 0x00008f0000007a20 */ /* 0x000fe20000410000 */
[----:B------:R-:W-:Y:S01]  /*aef0*/  PRMT R8, R4, 0x5410, R8 ;  /* 0x0000541004087816 */ /* 0x000fe20000000008 */
[--C-:B------:R-:W-:Y:S01]  /*af00*/  HSET2.LE.AND R4, R12, R245.reuse, PT ;  /* 0x000000f50c047233 */ /* 0x100fe20003803000 */
[----:B------:R-:W-:Y:S01]  /*af10*/  LOP3.LUT R5, R3, 0xff, RZ, 0xc0, !PT ;  /* 0x000000ff03057812 */ /* 0x000fe200078ec0ff */
[--C-:B------:R-:W-:Y:S01]  /*af20*/  HSET2.LE.AND R183, R13, R245.reuse, PT ;  /* 0x000000f50db77233 */ /* 0x100fe20003803000 */
[----:B------:R-:W-:Y:S01]  /*af30*/  F2FP.PACK_AB R172, R239, R233 ;  /* 0x000000e9efac723e */ /* 0x000fe200000000ff */
[----:B------:R-:W2:Y:S01]  /*af40*/  MUFU.EX2 R0, R0 ;  /* 0x0000000000007308 */ /* 0x000ea20000000800 */
[----:B------:R-:W-:Y:S01]  /*af50*/  F2FP.PACK_AB R3, R240, R241 ;  /* 0x000000f1f003723e */ /* 0x000fe200000000ff */
[--C-:B------:R-:W-:Y:S01]  /*af60*/  HSET2.LE.AND R173, R8, R245.reuse, PT ;  /* 0x000000f508ad7233 */ /* 0x100fe20003803000 */
[----:B------:R-:W-:Y:S01]  /*af70*/  PRMT R7, R5, 0x5410, R6 ;  /* 0x0000541005077816 */ /* 0x000fe20000000006 */
[--C-:B------:R-:W-:Y:S01]  /*af80*/  HSET2.LE.AND R5, R14, R245.reuse, PT ;  /* 0x000000f50e057233 */ /* 0x100fe20003803000 */
[----:B------:R-:W-:Y:S01]  /*af90*/  LOP3.LUT R172, R4, R172, RZ, 0xc0, !PT ;  /* 0x000000ac04ac7212 */ /* 0x000fe200078ec0ff */
[----:B------:R-:W-:Y:S01]  /*afa0*/  FMUL.FTZ R12, R135, R148 ;  /* 0x00000094870c7220 */ /* 0x000fe20000410000 */
[----:B------:R-:W-:Y:S01]  /*afb0*/  F2FP.PACK_AB R4, R236, R230 ;  /* 0x000000e6ec04723e */ /* 0x000fe200000000ff */
[--C-:B------:R-:W-:Y:S01]  /*afc0*/  HSET2.LE.AND R8, R7, R245.reuse, PT ;  /* 0x000000f507087233 */ /* 0x100fe20003803000 */
[----:B---3--:R-:W-:Y:S01]  /*afd0*/  F2FP.PACK_AB R6, R231, R232 ;  /* 0x000000e8e706723e */ /* 0x008fe200000000ff */
[----:B------:R-:W-:Y:S01]  /*afe0*/  FMUL.FTZ R7, R133, R143 ;  /* 0x0000008f85077220 */ /* 0x000fe20000410000 */
[----:B------:R-:W-:Y:S01]  /*aff0*/  LOP3.LUT R174, R174, R3, RZ, 0xc0, !PT ;  /* 0x00000003aeae7212 */ /* 0x000fe200078ec0ff */
[--C-:B------:R-:W-:Y:S01]  /*b000*/  HSET2.LE.AND R3, R17, R245.reuse, PT ;  /* 0x000000f511037233 */ /* 0x100fe20003803000 */
[----:B------:R-:W-:Y:S01]  /*b010*/  LOP3.LUT R173, R173, R4, RZ, 0xc0, !PT ;  /* 0x00000004adad7212 */ /* 0x000fe200078ec0ff */
[C---:B------:R-:W-:Y:S01]  /*b020*/  FMUL.FTZ R4, R134.reuse, R140 ;  /* 0x0000008c86047220 */ /* 0x040fe20000410000 */
[----:B------:R-:W-:Y:S01]  /*b030*/  LOP3.LUT R182, R5, R182, RZ, 0xc0, !PT ;  /* 0x000000b605b67212 */ /* 0x000fe200078ec0ff */
[----:B------:R-:W-:Y:S01]  /*b040*/  FMUL.FTZ R5, R134, R141 ;  /* 0x0000008d86057220 */ /* 0x000fe20000410000 */
[----:B------:R-:W-:Y:S01]  /*b050*/  LOP3.LUT R183, R183, R6, RZ, 0xc0, !PT ;  /* 0x00000006b7b77212 */ /* 0x000fe200078ec0ff */
[----:B------:R-:W-:Y:S01]  /*b060*/  FMUL.FTZ R6, R133, R142 ;  /* 0x0000008e85067220 */ /* 0x000fe20000410000 */
[----:B------:R-:W-:Y:S01]  /*b070*/  LOP3.LUT R175, R3, R175, RZ, 0xc0, !PT ;  /* 0x000000af03af7212 */ /* 0x000fe200078ec0ff */
[----:B------:R-:W3:Y:S01]  /*b080*/  LDSM.16.MT88.4 R140, [R218+0x9000] ;  /* 0x00900000da8c783b */ /* 0x000ee20000004200 */
[--C-:B------:R-:W-:Y:S01]  /*b090*/  HSET2.LE.AND R3, R9, R245.reuse, PT ;  /* 0x000000f509037233 */ /* 0x100fe20003803000 */
[----:B-1----:R-:W-:Y:S01]  /*b0a0*/  F2FP.PACK_AB R181, R226, R227 ;  /* 0x000000e3e2b5723e */ /* 0x002fe200000000ff */
[----:B------:R-:W-:Y:S01]  /*b0b0*/  FMUL.FTZ R9, R135, R145 ;  /* 0x0000009187097220 */ /* 0x000fe20000410000 */
[----:B------:R1:W-:Y:S01]  /*b0c0*/  MUFU.EX2 R215, R20 ;  /* 0x0000001400d77308 */ /* 0x0003e20000000800 */
[C---:B--2---:R-:W-:Y:S01]  /*b0d0*/  FMUL.FTZ R10, R0.reuse, R146 ;  /* 0x00000092000a7220 */ /* 0x044fe20000410000 */
[-C--:B------:R-:W-:Y:S01]  /*b0e0*/  HMMA.16816.F32 R4, R172, R176.reuse, R4 ;  /* 0x000000b0ac04723c */ /* 0x080fe20000001804 */
[C---:B------:R-:W-:Y:S01]  /*b0f0*/  FMUL.FTZ R11, R0.reuse, R147 ;  /* 0x00000093000b7220 */ /* 0x040fe20000410000 */
[----:B------:R-:W-:Y:S01]  /*b100*/  LOP3.LUT R180, R3, R180, RZ, 0xc0, !PT ;  /* 0x000000b403b47212 */ /* 0x000fe200078ec0ff */
[----:B------:R-:W-:Y:S01]  /*b110*/  FMUL.FTZ R14, R0, R150 ;  /* 0x00000096000e7220 */ /* 0x000fe20000410000 */
[----:B------:R-:W-:Y:S01]  /*b120*/  LOP3.LUT R181, R8, R181, RZ, 0xc0, !PT ;  /* 0x000000b508b57212 */ /* 0x000fe200078ec0ff */
[----:B------:R-:W-:Y:S01]  /*b130*/  FMUL.FTZ R8, R135, R144 ;  /* 0x0000009087087220 */ /* 0x000fe20000410000 */
[----:B------:R-:W-:Y:S01]  /*b140*/  LOP3.LUT R148, R189, UR5, R192, 0x96, !PT ;  /* 0x00000005bd947c12 */ /* 0x000fe2000f8e96c0 */
[----:B------:R-:W2:Y:S01]  /*b150*/  LDSM.16.MT88.4 R144, [R216+0xa000] ;  /* 0x00a00000d890783b */ /* 0x000ea20000004200 */
[----:B------:R-:W-:Y:S04]  /*b160*/  FMUL.FTZ R35, R133, R159 ;  /* 0x0000009f85237220 */ /* 0x000fe80000410000 */
[C---:B------:R-:W-:Y:S01]  /*b170*/  HMMA.16816.F32 R8, R180.reuse, R176, R8 ;  /* 0x000000b0b408723c */ /* 0x040fe20000001808 */
[----:B------:R-:W-:Y:S02]  /*b180*/  FMUL.FTZ R15, R0, R151 ;  /* 0x00000097000f7220 */ /* 0x000fe40000410000 */
[C---:B------:R-:W-:Y:S01]  /*b190*/  FMUL.FTZ R13, R135.reuse, R149 ;  /* 0x00000095870d7220 */ /* 0x040fe20000410000 */
[----:B------:R-:W-:Y:S01]  /*b1a0*/  LDSM.16.MT88.4 R156, [R216+0xa400] ;  /* 0x00a40000d89c783b */ /* 0x000fe20000004200 */
[----:B------:R-:W-:Y:S02]  /*b1b0*/  FMUL.FTZ R17, R134, R153 ;  /* 0x0000009986117220 */ /* 0x000fe40000410000 */
[C---:B------:R-:W-:Y:S02]  /*b1c0*/  FMUL.FTZ R74, R0.reuse, R74 ;  /* 0x0000004a004a7220 */ /* 0x040fe40000410000 */
[C---:B------:R-:W-:Y:S01]  /*b1d0*/  FMUL.FTZ R75, R0.reuse, R75 ;  /* 0x0000004b004b7220 */ /* 0x040fe20000410000 */
[-C--:B------:R-:W-:Y:S02]  /*b1e0*/  HMMA.16816.F32 R12, R180, R178.reuse, R12 ;  /* 0x000000b2b40c723c */ /* 0x080fe4000000180c */
[C---:B------:R-:W-:Y:S02]  /*b1f0*/  FMUL.FTZ R78, R0.reuse, R78 ;  /* 0x0000004e004e7220 */ /* 0x040fe40000410000 */
[C---:B------:R-:W-:Y:S02]  /*b200*/  FMUL.FTZ R79, R0.reuse, R79 ;  /* 0x0000004f004f7220 */ /* 0x040fe40000410000 */
[C---:B------:R-:W-:Y:S02]  /*b210*/  FMUL.FTZ R90, R0.reuse, R90 ;  /* 0x0000005a005a7220 */ /* 0x040fe40000410000 */
[C---:B------:R-:W-:Y:S01]  /*b220*/  HMMA.16816.F32 R16, R172.reuse, R178, R16 ;  /* 0x000000b2ac10723c */ /* 0x040fe20000001810 */
[C---:B------:R-:W-:Y:S03]  /*b230*/  FMUL.FTZ R91, R0.reuse, R91 ;  /* 0x0000005b005b7220 */ /* 0x040fe60000410000 */
[C---:B------:R-:W-:Y:S02]  /*b240*/  FMUL.FTZ R94, R0.reuse, R94 ;  /* 0x0000005e005e7220 */ /* 0x040fe40000410000 */
[C---:B------:R-:W-:Y:S02]  /*b250*/  FMUL.FTZ R95, R0.reuse, R95 ;  /* 0x0000005f005f7220 */ /* 0x040fe40000410000 */
[-C--:B---3--:R-:W-:Y:S01]  /*b260*/  HMMA.16816.F32 R68, R172, R140.reuse, R68 ;  /* 0x0000008cac44723c */ /* 0x088fe20000001844 */
[C---:B------:R-:W-:Y:S03]  /*b270*/  FMUL.FTZ R110, R0.reuse, R110 ;  /* 0x0000006e006e7220 */ /* 0x040fe60000410000 */
[----:B------:R-:W-:Y:S02]  /*b280*/  FMUL.FTZ R111, R0, R111 ;  /* 0x0000006f006f7220 */ /* 0x000fe40000410000 */
[----:B-1----:R-:W-:Y:S02]  /*b290*/  FMUL.FTZ R20, R135, R160 ;  /* 0x000000a087147220 */ /* 0x002fe40000410000 */
[C---:B------:R-:W-:Y:S01]  /*b2a0*/  HMMA.16816.F32 R72, R180.reuse, R140, R72 ;  /* 0x0000008cb448723c */ /* 0x040fe20000001848 */
[----:B------:R-:W-:Y:S04]  /*b2b0*/  IMAD.WIDE.U32 R148, R148, -0x2daee0ad, RZ ;  /* 0xd2511f5394947825 */ /* 0x000fe800078e00ff */
[----:B------:R-:W-:Y:S01]  /*b2c0*/  FMUL.FTZ R101, R134, R101 ;  /* 0x0000006586657220 */ /* 0x000fe20000410000 */
[----:B------:R-:W-:Y:S01]  /*b2d0*/  LOP3.LUT R152, R148, 0xff, RZ, 0xc0, !PT ;  /* 0x000000ff94987812 */ /* 0x000fe200078ec0ff */
[C---:B------:R-:W-:Y:S01]  /*b2e0*/  FMUL.FTZ R102, R133.reuse, R102 ;  /* 0x0000006685667220 */ /* 0x040fe20000410000 */
[-C--:B------:R-:W-:Y:S01]  /*b2f0*/  HMMA.16816.F32 R76, R180, R142.reuse, R76 ;  /* 0x0000008eb44c723c */ /* 0x080fe2000000184c */
[----:B------:R-:W-:Y:S03]  /*b300*/  FMUL.FTZ R103, R133, R103 ;  /* 0x0000006785677220 */ /* 0x000fe60000410000 */
[C---:B------:R-:W-:Y:S02]  /*b310*/  FMUL.FTZ R104, R135.reuse, R104 ;  /* 0x0000006887687220 */ /* 0x040fe40000410000 */
[----:B------:R-:W-:Y:S02]  /*b320*/  FMUL.FTZ R105, R135, R105 ;  /* 0x0000006987697220 */ /* 0x000fe40000410000 */
[C---:B------:R-:W-:Y:S01]  /*b330*/  HMMA.16816.F32 R80, R172.reuse, R142, R80 ;  /* 0x0000008eac50723c */ /* 0x040fe20000001850 */
[----:B------:R-:W1:Y:S03]  /*b340*/  LDSM.16.MT88.4 R140, [R218+0xa000] ;  /* 0x00a00000da8c783b */ /* 0x000e660000004200 */
[C---:B------:R-:W-:Y:S02]  /*b350*/  FMUL.FTZ R106, R0.reuse, R106 ;  /* 0x0000006a006a7220 */ /* 0x040fe40000410000 */
[----:B------:R-:W-:Y:S02]  /*b360*/  FMUL.FTZ R107, R0, R107 ;  /* 0x0000006b006b7220 */ /* 0x000fe40000410000 */
[-C--:B--2---:R-:W-:Y:S01]  /*b370*/  HMMA.16816.F32 R84, R172, R144.reuse, R84 ;  /* 0x00000090ac54723c */ /* 0x084fe20000001854 */
[--C-:B------:R-:W-:Y:S03]  /*b380*/  FFMA.FTZ R22, R22, c[0x0][0x23c], -R185.reuse ;  /* 0x00008f0016167a23 */ /* 0x100fe600000108b9 */
[--C-:B------:R-:W-:Y:S01]  /*b390*/  FFMA.FTZ R24, R24, c[0x0][0x23c], -R186.reuse ;  /* 0x00008f0018187a23 */ /* 0x100fe200000108ba */
[----:B------:R2:W-:Y:S01]  /*b3a0*/  MUFU.EX2 R211, R22 ;  /* 0x0000001600d37308 */ /* 0x0005e20000000800 */
[----:B------:R-:W-:Y:S02]  /*b3b0*/  FFMA.FTZ R25, R25, c[0x0][0x23c], -R186 ;  /* 0x00008f0019197a23 */ /* 0x000fe400000108ba */
[C---:B------:R-:W-:Y:S01]  /*b3c0*/  HMMA.16816.F32 R88, R180.reuse, R144, R88 ;  /* 0x00000090b458723c */ /* 0x040fe20000001858 */
[----:B------:R-:W-:Y:S03]  /*b3d0*/  IMAD.MOV.U32 R176, RZ, RZ, R208 ;  /* 0x000000ffffb07224 */ /* 0x000fe600078e00d0 */
[----:B------:R-:W-:Y:S02]  /*b3e0*/  IMAD.MOV.U32 R178, RZ, RZ, R206 ;  /* 0x000000ffffb27224 */ /* 0x000fe400078e00ce */
[----:B------:R-:W-:Y:S01]  /*b3f0*/  FFMA.FTZ R139, R23, c[0x0][0x23c], -R185 ;  /* 0x00008f00178b7a23 */ /* 0x000fe200000108b9 */
[----:B------:R3:W-:Y:S01]  /*b400*/  MUFU.EX2 R208, R25 ;  /* 0x0000001900d07308 */ /* 0x0007e20000000800 */
[-C--:B------:R-:W-:Y:S01]  /*b410*/  HMMA.16816.F32 R92, R180, R146.reuse, R92 ;  /* 0x00000092b45c723c */ /* 0x080fe2000000185c */
[C---:B------:R-:W-:Y:S03]  /*b420*/  FMUL.FTZ R23, R0.reuse, R163 ;  /* 0x000000a300177220 */ /* 0x040fe60000410000 */
[----:B------:R-:W-:Y:S02]  /*b430*/  IMAD.MOV.U32 R179, RZ, RZ, R207 ;  /* 0x000000ffffb37224 */ /* 0x000fe400078e00cf */
[C---:B------:R-:W-:Y:S02]  /*b440*/  FMUL.FTZ R116, R135.reuse, R116 ;  /* 0x0000007487747220 */ /* 0x040fe40000410000 */
[C---:B------:R-:W-:Y:S01]  /*b450*/  HMMA.16816.F32 R96, R172.reuse, R146, R96 ;  /* 0x00000092ac60723c */ /* 0x040fe20000001860 */
[----:B------:R-:W4:Y:S01]  /*b460*/  LDSM.16.MT88.4 R144, [R216+0xb000] ;  /* 0x00b00000d890783b */ /* 0x000f220000004200 */
[----:B------:R-:W-:Y:S02]  /*b470*/  MUFU.EX2 R179, R65 ;  /* 0x0000004100b37308 */ /* 0x000fe40000000800 */
[----:B------:R-:W-:Y:S02]  /*b480*/  FMUL.FTZ R117, R135, R117 ;  /* 0x0000007587757220 */ /* 0x000fe40000410000 */
[C---:B--2---:R-:W-:Y:S02]  /*b490*/  FMUL.FTZ R22, R0.reuse, R162 ;  /* 0x000000a200167220 */ /* 0x044fe40000410000 */
[C---:B------:R-:W-:Y:S01]  /*b4a0*/  FMUL.FTZ R118, R0.reuse, R118 ;  /* 0x0000007600767220 */ /* 0x040fe20000410000 */
[-C--:B-1----:R-:W-:Y:S03]  /*b4b0*/  HMMA.16816.F32 R100, R172, R140.reuse, R100 ;  /* 0x0000008cac64723c */ /* 0x082fe60000001864 */
[----:B------:R-:W-:Y:S01]  /*b4c0*/  FFMA.FTZ R21, R21, c[0x0][0x23c], -R184 ;  /* 0x00008f0015157a23 */ /* 0x000fe200000108b8 */
[----:B------:R-:W-:Y:S01]  /*b4d0*/  MUFU.EX2 R210, R139 ;  /* 0x0000008b00d27308 */ /* 0x000fe20000000800 */
[----:B------:R-:W-:Y:S01]  /*b4e0*/  FMUL.FTZ R119, R0, R119 ;  /* 0x0000007700777220 */ /* 0x000fe20000410000 */
[----:B---3--:R-:W-:Y:S01]  /*b4f0*/  SHF.R.U32.HI R25, RZ, 0x10, R148 ;  /* 0x00000010ff197819 */ /* 0x008fe20000011694 */
[C---:B------:R-:W-:Y:S01]  /*b500*/  FMUL.FTZ R120, R134.reuse, R120 ;  /* 0x0000007886787220 */ /* 0x040fe20000410000 */
[C---:B------:R-:W-:Y:S01]  /*b510*/  HMMA.16816.F32 R104, R180.reuse, R140, R104 ;  /* 0x0000008cb468723c */ /* 0x040fe20000001868 */
[----:B------:R-:W-:Y:S03]  /*b520*/  FMUL.FTZ R121, R134, R121 ;  /* 0x0000007986797220 */ /* 0x000fe60000410000 */
[----:B------:R-:W-:Y:S02]  /*b530*/  FMUL.FTZ R122, R133, R122 ;  /* 0x0000007a857a7220 */ /* 0x000fe40000410000 */
[----:B------:R1:W2:Y:S01]  /*b540*/  MUFU.EX2 R214, R21 ;  /* 0x0000001500d67308 */ /* 0x0002a20000000800 */
[----:B------:R-:W-:Y:S01]  /*b550*/  LOP3.LUT R140, R191, UR5, R194, 0x96, !PT ;  /* 0x00000005bf8c7c12 */ /* 0x000fe2000f8e96c2 */
[-C--:B------:R-:W-:Y:S01]  /*b560*/  HMMA.16816.F32 R108, R180, R142.reuse, R108 ;  /* 0x0000008eb46c723c */ /* 0x080fe2000000186c */
[----:B------:R-:W-:Y:S03]  /*b570*/  FMUL.FTZ R123, R133, R123 ;  /* 0x0000007b857b7220 */ /* 0x000fe60000410000 */
[----:B------:R-:W-:Y:S04]  /*b580*/  IMAD.WIDE.U32 R140, R140, -0x2daee0ad, RZ ;  /* 0xd2511f538c8c7825 */ /* 0x000fe800078e00ff */
[C---:B------:R-:W-:Y:S01]  /*b590*/  HMMA.16816.F32 R112, R172.reuse, R142, R112 ;  /* 0x0000008eac70723c */ /* 0x040fe20000001870 */
[----:B------:R-:W-:Y:S01]  /*b5a0*/  LOP3.LUT R3, R141, UR14, R196, 0x96, !PT ;  /* 0x0000000e8d037c12 */ /* 0x000fe2000f8e96c4 */
[----:B------:R-:W-:Y:S02]  /*b5b0*/  MUFU.EX2 R194, R38 ;  /* 0x0000002600c27308 */ /* 0x000fe40000000800 */
[C---:B------:R-:W-:Y:S01]  /*b5c0*/  LOP3.LUT R150, R140.reuse, 0xffff, RZ, 0xc0, !PT ;  /* 0x0000ffff8c967812 */ /* 0x040fe200078ec0ff */
[----:B------:R-:W-:Y:S01]  /*b5d0*/  IMAD.MOV.U32 R177, RZ, RZ, R209 ;  /* 0x000000ffffb17224 */ /* 0x000fe200078e00d1 */
[----:B------:R-:W-:Y:S01]  /*b5e0*/  LOP3.LUT R151, R140, 0xff, RZ, 0xc0, !PT ;  /* 0x000000ff8c977812 */ /* 0x000fe200078ec0ff */
[--C-:B------:R-:W-:Y:S01]  /*b5f0*/  FFMA.FTZ R27, R27, c[0x0][0x23c], -R187.reuse ;  /* 0x00008f001b1b7a23 */ /* 0x100fe200000108bb */
[-C--:B----4-:R-:W-:Y:S01]  /*b600*/  HMMA.16816.F32 R32, R172, R144.reuse, R32 ;  /* 0x00000090ac20723c */ /* 0x090fe20000001820 */
[--C-:B------:R-:W-:Y:S03]  /*b610*/  SHF.R.U32.HI R153, RZ, 0x10, R140.reuse ;  /* 0x00000010ff997819 */ /* 0x100fe6000001168c */
[----:B------:R-:W-:Y:S01]  /*b620*/  SHF.R.U32.HI R160, RZ, 0x18, R140 ;  /* 0x00000018ffa07819 */ /* 0x000fe2000001168c */
[----:B------:R3:W4:Y:S01]  /*b630*/  MUFU.EX2 R209, R24 ;  /* 0x0000001800d17308 */ /* 0x0007220000000800 */
[----:B------:R-:W5:Y:S01]  /*b640*/  LDSM.16.MT88.4 R140, [R218+0xb000] ;  /* 0x00b00000da8c783b */ /* 0x000f620000004200 */
[----:B-1----:R-:W-:Y:S01]  /*b650*/  FMUL.FTZ R21, R135, R161 ;  /* 0x000000a187157220 */ /* 0x002fe20000410000 */
[----:B------:R-:W-:Y:S01]  /*b660*/  LOP3.LUT R139, R149, UR14, R198, 0x96, !PT ;  /* 0x0000000e958b7c12 */ /* 0x000fe2000f8e96c6 */
[--C-:B------:R-:W-:Y:S03]  /*b670*/  FFMA.FTZ R26, R26, c[0x0][0x23c], -R187.reuse ;  /* 0x00008f001a1a7a23 */ /* 0x100fe600000108bb */
[--C-:B------:R-:W-:Y:S02]  /*b680*/  FFMA.FTZ R29, R29, c[0x0][0x23c], -R186.reuse ;  /* 0x00008f001d1d7a23 */ /* 0x100fe400000108ba */
[C---:B------:R-:W-:Y:S01]  /*b690*/  HMMA.16816.F32 R20, R180.reuse, R144, R20 ;  /* 0x00000090b414723c */ /* 0x040fe20000001814 */
[----:B------:R1:W-:Y:S01]  /*b6a0*/  MUFU.EX2 R206, R27 ;  /* 0x0000001b00ce7308 */ /* 0x0003e20000000800 */
[----:B------:R-:W-:Y:S02]  /*b6b0*/  FFMA.FTZ R28, R28, c[0x0][0x23c], -R186 ;  /* 0x00008f001c1c7a23 */ /* 0x000fe400000108ba */
[----:B------:R-:W-:Y:S02]  /*b6c0*/  FFMA.FTZ R31, R31, c[0x0][0x23c], -R187 ;  /* 0x00008f001f1f7a23 */ /* 0x000fe400000108bb */
[----:B------:R-:W-:Y:S01]  /*b6d0*/  FMUL.FTZ R124, R135, R124 ;  /* 0x0000007c877c7220 */ /* 0x000fe20000410000 */
[----:B------:R-:W-:Y:S01]  /*b6e0*/  SHF.R.U32.HI R144, RZ, 0x8, R150 ;  /* 0x00000008ff907819 */ /* 0x000fe20000011696 */
[-C--:B------:R-:W-:Y:S01]  /*b6f0*/  HMMA.16816.F32 R116, R180, R146.reuse, R116 ;  /* 0x00000092b474723c */ /* 0x080fe20000001874 */
[----:B------:R-:W-:Y:S02]  /*b700*/  SHF.R.U32.HI R150, RZ, 0x18, R148 ;  /* 0x00000018ff967819 */ /* 0x000fe40000011694 */
[----:B------:R2:W2:Y:S01]  /*b710*/  MUFU.EX2 R207, R26 ;  /* 0x0000001a00cf7308 */ /* 0x0004a20000000800 */
[----:B------:R-:W-:Y:S01]  /*b720*/  PRMT R154, R151, 0x5410, R144 ;  /* 0x00005410979a7816 */ /* 0x000fe20000000090 */
[----:B------:R-:W-:Y:S01]  /*b730*/  FMUL.FTZ R125, R135, R125 ;  /* 0x0000007d877d7220 */ /* 0x000fe20000410000 */
[--C-:B------:R-:W-:Y:S01]  /*b740*/  SHF.R.U32.HI R144, RZ, 0x10, R3.reuse ;  /* 0x00000010ff907819 */ /* 0x100fe20000011603 */
[----:B------:R-:W-:Y:S01]  /*b750*/  FMUL.FTZ R126, R0, R126 ;  /* 0x0000007e007e7220 */ /* 0x000fe20000410000 */
[C---:B------:R-:W-:Y:S01]  /*b760*/  HMMA.16816.F32 R120, R172.reuse, R146, R120 ;  /* 0x00000092ac78723c */ /* 0x040fe20000001878 */
[----:B---3--:R-:W-:Y:S03]  /*b770*/  LOP3.LUT R24, R148, 0xffff, RZ, 0xc0, !PT ;  /* 0x0000ffff94187812 */ /* 0x008fe600078ec0ff */
[----:B------:R-:W-:Y:S01]  /*b780*/  SHF.R.U32.HI R145, RZ, 0x18, R3 ;  /* 0x00000018ff917819 */ /* 0x000fe20000011603 */
[----:B------:R3:W-:Y:S01]  /*b790*/  MUFU.EX2 R205, R28 ;  /* 0x0000001c00cd7308 */ /* 0x0007e20000000800 */
[----:B------:R-:W-:Y:S01]  /*b7a0*/  SHF.R.U32.HI R148, RZ, 0x8, R24 ;  /* 0x00000008ff947819 */ /* 0x000fe20000011618 */
[----:B------:R-:W-:Y:S01]  /*b7b0*/  FFMA.FTZ R30, R30, c[0x0][0x23c], -R187 ;  /* 0x00008f001e1e7a23 */ /* 0x000fe200000108bb */
[----:B------:R-:W-:Y:S01]  /*b7c0*/  LOP3.LUT R24, R3, 0xffff, RZ, 0xc0, !PT ;  /* 0x0000ffff03187812 */ /* 0x000fe200078ec0ff */
[----:B-1----:R-:W-:Y:S03]  /*b7d0*/  FMUL.FTZ R27, R133, R167 ;  /* 0x000000a7851b7220 */ /* 0x002fe60000410000 */
[----:B------:R-:W-:Y:S01]  /*b7e0*/  LOP3.LUT R146, R25, 0xff, RZ, 0xc0, !PT ;  /* 0x000000ff19927812 */ /* 0x000fe200078ec0ff */
[C---:B------:R-:W-:Y:S01]  /*b7f0*/  FMUL.FTZ R25, R134.reuse, R165 ;  /* 0x000000a586197220 */ /* 0x040fe20000410000 */
[----:B------:R-:W-:Y:S01]  /*b800*/  LOP3.LUT R147, R3, 0xff, RZ, 0xc0, !PT ;  /* 0x000000ff03937812 */ /* 0x000fe200078ec0ff */
[----:B------:R1:W1:Y:S01]  /*b810*/  MUFU.EX2 R167, R29 ;  /* 0x0000001d00a77308 */ /* 0x0002620000000800 */
[----:B------:R-:W-:Y:S01]  /*b820*/  SHF.R.U32.HI R3, RZ, 0x8, R24 ;  /* 0x00000008ff037819 */ /* 0x000fe20000011618 */
[----:B------:R-:W-:Y:S01]  /*b830*/  FMUL.FTZ R24, R134, R164 ;  /* 0x000000a486187220 */ /* 0x000fe20000410000 */
[----:B------:R-:W-:Y:S01]  /*b840*/  LOP3.LUT R149, R153, 0xff, RZ, 0xc0, !PT ;  /* 0x000000ff99957812 */ /* 0x000fe200078ec0ff */
[----:B--2---:R-:W-:Y:S01]  /*b850*/  FMUL.FTZ R26, R133, R166 ;  /* 0x000000a6851a7220 */ /* 0x004fe20000410000 */
[----:B------:R-:W-:Y:S01]  /*b860*/  PRMT R162, R152, 0x5410, R148 ;  /* 0x0000541098a27816 */ /* 0x000fe20000000094 */
[----:B------:R-:W-:Y:S01]  /*b870*/  FMUL.FTZ R127, R0, R127 ;  /* 0x0000007f007f7220 */ /* 0x000fe20000410000 */
[----:B------:R-:W-:Y:S01]  /*b880*/  PRMT R160, R149, 0x5410, R160 ;  /* 0x0000541095a07816 */ /* 0x000fe200000000a0 */
[----:B------:R-:W-:Y:S01]  /*b890*/  FMUL.FTZ R128, R135, R128 ;  /* 0x0000008087807220 */ /* 0x000fe20000410000 */
[----:B------:R-:W-:Y:S01]  /*b8a0*/  PRMT R163, R146, 0x5410, R150 ;  /* 0x0000541092a37816 */ /* 0x000fe20000000096 */
[----:B------:R-:W-:Y:S01]  /*b8b0*/  MUFU.EX2 R196, R37 ;  /* 0x0000002500c47308 */ /* 0x000fe20000000800 */
[-C--:B-----5:R-:W-:Y:S01]  /*b8c0*/  HMMA.16816.F32 R24, R172, R140.reuse, R24 ;  /* 0x0000008cac18723c */ /* 0x0a0fe20000001818 */
[----:B------:R-:W2:Y:S01]  /*b8d0*/  LDSM.16.MT88.4 R148, [R216+0x9400] ;  /* 0x00940000d894783b */ /* 0x000ea20000004200 */
[----:B------:R-:W-:Y:S01]  /*b8e0*/  PRMT R147, R147, 0x5410, R3 ;  /* 0x0000541093937816 */ /* 0x000fe20000000003 */
[----:B------:R-:W-:Y:S01]  /*b8f0*/  FMUL.FTZ R129, R135, R129 ;  /* 0x0000008187817220 */ /* 0x000fe20000410000 */
[C---:B------:R-:W-:Y:S01]  /*b900*/  LOP3.LUT R3, R139.reuse, 0xffff, RZ, 0xc0, !PT ;  /* 0x0000ffff8b037812 */ /* 0x040fe200078ec0ff */
[----:B------:R-:W-:Y:S01]  /*b910*/  FMUL.FTZ R130, R0, R130 ;  /* 0x0000008200827220 */ /* 0x000fe20000410000 */
[----:B------:R-:W-:Y:S01]  /*b920*/  F2FP.PACK_AB R146, R224, R225 ;  /* 0x000000e1e092723e */ /* 0x000fe200000000ff */
[----:B------:R-:W-:Y:S01]  /*b930*/  FMUL.FTZ R131, R0, R131 ;  /* 0x0000008300837220 */ /* 0x000fe20000410000 */
[C---:B------:R-:W-:Y:S01]  /*b940*/  HMMA.16816.F32 R124, R180.reuse, R140, R124 ;  /* 0x0000008cb47c723c */ /* 0x040fe2000000187c */
[----:B------:R5:W-:Y:S03]  /*b950*/  MUFU.EX2 R166, R30 ;  /* 0x0000001e00a67308 */ /* 0x000be60000000800 */
[----:B---3--:R-:W-:Y:S01]  /*b960*/  SHF.R.U32.HI R28, RZ, 0x10, R139 ;  /* 0x00000010ff1c7819 */ /* 0x008fe2000001168b */
[----:B------:R-:W-:Y:S01]  /*b970*/  FFMA.FTZ R50, R50, c[0x0][0x23c], -R185 ;  /* 0x00008f0032327a23 */ /* 0x000fe200000108b9 */
[----:B-1----:R-:W-:Y:S01]  /*b980*/  SHF.R.U32.HI R29, RZ, 0x8, R3 ;  /* 0x00000008ff1d7819 */ /* 0x002fe20000011603 */
[--C-:B------:R-:W-:Y:S01]  /*b990*/  HSET2.LE.AND R3, R154, R245.reuse, PT ;  /* 0x000000f59a037233 */ /* 0x100fe20003803000 */
[-C--:B------:R-:W-:Y:S01]  /*b9a0*/  HMMA.16816.F32 R128, R180, R142.reuse, R128 ;  /* 0x0000008eb480723c */ /* 0x080fe20000001880 */
[----:B------:R-:W-:Y:S01]  /*b9b0*/  LOP3.LUT R140, R139, 0xff, RZ, 0xc0, !PT ;  /* 0x000000ff8b8c7812 */ /* 0x000fe200078ec0ff */
[----:B------:R-:W1:Y:S01]  /*b9c0*/  LDSM.16.MT88.4 R152, [R218+0x9400] ;  /* 0x00940000da98783b */ /* 0x000e620000004200 */
[----:B------:R3:W1:Y:S01]  /*b9d0*/  MUFU.EX2 R165, R31 ;  /* 0x0000001f00a57308 */ /* 0x0006620000000800 */
[----:B------:R-:W-:Y:S01]  /*b9e0*/  LOP3.LUT R28, R28, 0xff, RZ, 0xc0, !PT ;  /* 0x000000ff1c1c7812 */ /* 0x000fe200078ec0ff */
[----:B------:R-:W-:Y:S01]  /*b9f0*/  FFMA.FTZ R51, R51, c[0x0][0x23c], -R185 ;  /* 0x00008f0033337a23 */ /* 0x000fe200000108b9 */
[----:B------:R-:W-:Y:S01]  /*ba00*/  PRMT R29, R140, 0x5410, R29 ;  /* 0x000054108c1d7816 */ /* 0x000fe2000000001d */
[--C-:B------:R-:W-:Y:S01]  /*ba10*/  FFMA.FTZ R40, R40, c[0x0][0x23c], -R186.reuse ;  /* 0x00008f0028287a23 */ /* 0x100fe200000108ba */
[----:B------:R-:W-:Y:S01]  /*ba20*/  SHF.R.U32.HI R139, RZ, 0x18, R139 ;  /* 0x00000018ff8b7819 */ /* 0x000fe2000001168b */
[--C-:B------:R-:W-:Y:S03]  /*ba30*/  FFMA.FTZ R41, R41, c[0x0][0x23c], -R186.reuse ;  /* 0x00008f0029297a23 */ /* 0x100fe600000108ba */
[----:B------:R-:W-:Y:S01]  /*ba40*/  LOP3.LUT R144, R144, 0xff, RZ, 0xc0, !PT ;  /* 0x000000ff90907812 */ /* 0x000fe200078ec0ff */
[----:B------:R-:W-:Y:S01]  /*ba50*/  MUFU.EX2 R181, R47 ;  /* 0x0000002f00b57308 */ /* 0x000fe20000000800 */
[----:B------:R-:W-:Y:S01]  /*ba60*/  PRMT R161, R28, 0x5410, R139 ;  /* 0x000054101ca17816 */ /* 0x000fe2000000008b */
[C---:B------:R-:W-:Y:S01]  /*ba70*/  FMUL.FTZ R28, R134.reuse, R168 ;  /* 0x000000a8861c7220 */ /* 0x040fe20000410000 */
[--C-:B------:R-:W-:Y:S01]  /*ba80*/  HSET2.LE.AND R139, R160, R245.reuse, PT ;  /* 0x000000f5a08b7233 */ /* 0x100fe20003803000 */
[----:B-----5:R-:W-:Y:S01]  /*ba90*/  FMUL.FTZ R30, R133, R170 ;  /* 0x000000aa851e7220 */ /* 0x020fe20000410000 */
[--C-:B------:R-:W-:Y:S01]  /*baa0*/  HSET2.LE.AND R160, R29, R245.reuse, PT ;  /* 0x000000f51da07233 */ /* 0x100fe20003803000 */
[----:B------:R-:W-:Y:S01]  /*bab0*/  FMUL.FTZ R29, R134, R169 ;  /* 0x000000a9861d7220 */ /* 0x000fe20000410000 */
[----:B------:R-:W-:Y:S01]  /*bac0*/  PRMT R144, R144, 0x5410, R145 ;  /* 0x0000541090907816 */ /* 0x000fe20000000091 */
[----:B------:R-:W-:Y:S01]  /*bad0*/  FFMA.FTZ R42, R42, c[0x0][0x23c], -R187 ;  /* 0x00008f002a2a7a23 */ /* 0x000fe200000108bb */
[----:B------:R-:W-:Y:S01]  /*bae0*/  LOP3.LUT R146, R3, R146, RZ, 0xc0, !PT ;  /* 0x0000009203927212 */ /* 0x000fe200078ec0ff */
[--C-:B------:R-:W-:Y:S01]  /*baf0*/  HSET2.LE.AND R3, R147, R245.reuse, PT ;  /* 0x000000f593037233 */ /* 0x100fe20003803000 */
[----:B------:R-:W-:Y:S01]  /*bb00*/  F2FP.PACK_AB R147, R212, R213 ;  /* 0x000000d5d493723e */ /* 0x000fe200000000ff */
[--C-:B------:R-:W-:Y:S01]  /*bb10*/  HSET2.LE.AND R141, R144, R245.reuse, PT ;  /* 0x000000f5908d7233 */ /* 0x100fe20003803000 */
[----:B------:R-:W-:Y:S01]  /*bb20*/  F2FP.PACK_AB R144, R214, R215 ;  /* 0x000000d7d690723e */ /* 0x000fe200000000ff */
[----:B---3--:R-:W-:Y:S01]  /*bb30*/  FMUL.FTZ R31, R133, R171 ;  /* 0x000000ab851f7220 */ /* 0x008fe20000410000 */
[----:B----4-:R-:W-:Y:S01]  /*bb40*/  F2FP.PACK_AB R140, R208, R209 ;  /* 0x000000d1d08c723e */ /* 0x010fe200000000ff */
[----:B------:R-:W-:Y:S01]  /*bb50*/  MUFU.EX2 R183, R45 ;  /* 0x0000002d00b77308 */ /* 0x000fe20000000800 */
[----:B------:R-:W-:Y:S01]  /*bb60*/  LOP3.LUT R144, R3, R144, RZ, 0xc0, !PT ;  /* 0x0000009003907212 */ /* 0x000fe200078ec0ff */
[--C-:B------:R-:W-:Y:S01]  /*bb70*/  FFMA.FTZ R44, R44, c[0x0][0x23c], -R186.reuse ;  /* 0x00008f002c2c7a23 */ /* 0x100fe200000108ba */
[----:B------:R-:W-:Y:S01]  /*bb80*/  LOP3.LUT R140, R160, R140, RZ, 0xc0, !PT ;  /* 0x0000008ca08c7212 */ /* 0x000fe200078ec0ff */
[----:B------:R-:W-:Y:S01]  /*bb90*/  FFMA.FTZ R186, R61, c[0x0][0x23c], -R186 ;  /* 0x00008f003dba7a23 */ /* 0x000fe200000108ba */
[----:B------:R-:W-:Y:S01]  /*bba0*/  HMMA.16816.F32 R28, R172, R142, R28 ;  /* 0x0000008eac1c723c */ /* 0x000fe2000000181c */
[----:B------:R-:W-:Y:S01]  /*bbb0*/  F2FP.PACK_AB R145, R210, R211 ;  /* 0x000000d3d291723e */ /* 0x000fe200000000ff */
[--C-:B------:R-:W-:Y:S01]  /*bbc0*/  FFMA.FTZ R54, R54, c[0x0][0x23c], -R185.reuse ;  /* 0x00008f0036367a23 */ /* 0x100fe200000108b9 */
[----:B------:R-:W-:Y:S01]  /*bbd0*/  LOP3.LUT R147, R139, R147, RZ, 0xc0, !PT ;  /* 0x000000938b937212 */ /* 0x000fe200078ec0ff */
[--C-:B------:R-:W-:Y:S01]  /*bbe0*/  FFMA.FTZ R52, R52, c[0x0][0x23c], -R184.reuse ;  /* 0x00008f0034347a23 */ /* 0x100fe200000108b8 */
[----:B------:R-:W-:Y:S01]  /*bbf0*/  LOP3.LUT R145, R141, R145, RZ, 0xc0, !PT ;  /* 0x000000918d917212 */ /* 0x000fe200078ec0ff */
[--C-:B------:R-:W-:Y:S01]  /*bc00*/  HSET2.LE.AND R141, R161, R245.reuse, PT ;  /* 0x000000f5a18d7233 */ /* 0x100fe20003803000 */
[----:B------:R-:W-:Y:S01]  /*bc10*/  F2FP.PACK_AB R3, R206, R207 ;  /* 0x000000cfce03723e */ /* 0x000fe200000000ff */
[--C-:B------:R-:W-:Y:S01]  /*bc20*/  HSET2.LE.AND R142, R162, R245.reuse, PT ;  /* 0x000000f5a28e7233 */ /* 0x100fe20003803000 */
[----:B------:R-:W-:Y:S01]  /*bc30*/  F2FP.PACK_AB R139, R167, R205 ;  /* 0x000000cda78b723e */ /* 0x000fe200000000ff */
[----:B------:R-:W-:Y:S02]  /*bc40*/  MUFU.EX2 R172, R58 ;  /* 0x0000003a00ac7308 */ /* 0x000fe40000000800 */
[-C--:B--2---:R-:W-:Y:S01]  /*bc50*/  HMMA.16816.F32 R4, R144, R148.reuse, R4 ;  /* 0x000000949004723c */ /* 0x084fe20000001804 */
[--C-:B------:R-:W-:Y:S01]  /*bc60*/  HSET2.LE.AND R143, R163, R245.reuse, PT ;  /* 0x000000f5a38f7233 */ /* 0x100fe20003803000 */
[----:B-1----:R-:W-:Y:S01]  /*bc70*/  F2FP.PACK_AB R160, R165, R166 ;  /* 0x000000a6a5a0723e */ /* 0x002fe200000000ff */
[--C-:B------:R-:W-:Y:S01]  /*bc80*/  FFMA.FTZ R66, R66, c[0x0][0x23c], -R185.reuse ;  /* 0x00008f0042427a23 */ /* 0x100fe200000108b9 */
[----:B------:R-:W-:Y:S01]  /*bc90*/  LOP3.LUT R141, R141, R3, RZ, 0xc0, !PT ;  /* 0x000000038d8d7212 */ /* 0x000fe200078ec0ff */
[----:B------:R-:W-:Y:S01]  /*bca0*/  FFMA.FTZ R67, R67, c[0x0][0x23c], -R185 ;  /* 0x00008f0043437a23 */ /* 0x000fe200000108b9 */
[----:B------:R-:W-:Y:S01]  /*bcb0*/  LOP3.LUT R142, R142, R139, RZ, 0xc0, !PT ;  /* 0x0000008b8e8e7212 */ /* 0x000fe200078ec0ff */
[--C-:B------:R-:W-:Y:S01]  /*bcc0*/  FFMA.FTZ R48, R48, c[0x0][0x23c], -R184.reuse ;  /* 0x00008f0030307a23 */ /* 0x100fe200000108b8 */
[----:B------:R-:W-:Y:S01]  /*bcd0*/  LOP3.LUT R143, R143, R160, RZ, 0xc0, !PT ;  /* 0x000000a08f8f7212 */ /* 0x000fe200078ec0ff */
[----:B------:R-:W-:Y:S03]  /*bce0*/  MUFU.EX2 R182, R46 ;  /* 0x0000002e00b67308 */ /* 0x000fe60000000800 */
[----:B------:R-:W-:Y:S01]  /*bcf0*/  IADD3 R3, R204, 0x1, RZ ;  /* 0x00000001cc037810 */ /* 0x000fe20007ffe0ff */
[--C-:B------:R-:W-:Y:S01]  /*bd00*/  FFMA.FTZ R49, R49, c[0x0][0x23c], -R184.reuse ;  /* 0x00008f0031317a23 */ /* 0x100fe200000108b8 */
[----:B------:R-:W2:Y:S01]  /*bd10*/  LDL.LU R204, [R1] ;  /* 0x0000000001cc7983 */ /* 0x000ea20000300800 */
[C---:B------:R-:W-:Y:S01]  /*bd20*/  HMMA.16816.F32 R8, R140.reuse, R148, R8 ;  /* 0x000000948c08723c */ /* 0x040fe20000001808 */
[----:B------:R-:W-:Y:S01]  /*bd30*/  LOP3.LUT R3, R243, UR21, R3, 0x96, !PT ;  /* 0x00000015f3037c12 */ /* 0x000fe2000f8e9603 */
[--C-:B------:R-:W-:Y:S02]  /*bd40*/  FFMA.FTZ R43, R43, c[0x0][0x23c], -R187.reuse ;  /* 0x00008f002b2b7a23 */ /* 0x100fe400000108bb */
[----:B------:R-:W-:Y:S01]  /*bd50*/  MUFU.EX2 R174, R56 ;  /* 0x0000003800ae7308 */ /* 0x000fe20000000800 */
[--C-:B------:R-:W-:Y:S02]  /*bd60*/  FFMA.FTZ R64, R64, c[0x0][0x23c], -R184.reuse ;  /* 0x00008f0040407a23 */ /* 0x100fe400000108b8 */
[----:B------:R-:W-:Y:S01]  /*bd70*/  FFMA.FTZ R184, R53, c[0x0][0x23c], -R184 ;  /* 0x00008f0035b87a23 */ /* 0x000fe200000108b8 */
[-C--:B------:R-:W-:Y:S01]  /*bd80*/  HMMA.16816.F32 R12, R140, R150.reuse, R12 ;  /* 0x000000968c0c723c */ /* 0x080fe2000000180c */
[--C-:B------:R-:W-:Y:S03]  /*bd90*/  FFMA.FTZ R62, R62, c[0x0][0x23c], -R187.reuse ;  /* 0x00008f003e3e7a23 */ /* 0x100fe600000108bb */
[----:B------:R-:W-:Y:S02]  /*bda0*/  FFMA.FTZ R187, R63, c[0x0][0x23c], -R187 ;  /* 0x00008f003fbb7a23 */ /* 0x000fe400000108bb */
[----:B------:R-:W-:Y:S01]  /*bdb0*/  MUFU.EX2 R173, R57 ;  /* 0x0000003900ad7308 */ /* 0x000fe20000000800 */
[----:B------:R-:W-:Y:S01]  /*bdc0*/  FFMA.FTZ R133, R133, R251, R230 ;  /* 0x000000fb85857223 */ /* 0x000fe200000100e6 */
[C---:B------:R-:W-:Y:S01]  /*bdd0*/  HMMA.16816.F32 R16, R144.reuse, R150, R16 ;  /* 0x000000969010723c */ /* 0x040fe20000001810 */
[----:B------:R-:W1:Y:S03]  /*bde0*/  LDSM.16.MT88.4 R148, [R218+0xa400] ;  /* 0x00a40000da94783b */ /* 0x000e660000004200 */
[----:B------:R-:W-:Y:S04]  /*bdf0*/  FFMA.FTZ R134, R134, R250, R233 ;  /* 0x000000fa86867223 */ /* 0x000fe800000100e9 */
[-C--:B------:R-:W-:Y:S01]  /*be00*/  HMMA.16816.F32 R68, R144, R152.reuse, R68 ;  /* 0x000000989044723c */ /* 0x080fe20000001844 */
[----:B------:R-:W-:Y:S07]  /*be10*/  MUFU.EX2 R187, R187 ;  /* 0x000000bb00bb7308 */ /* 0x000fee0000000800 */
[C---:B------:R-:W-:Y:S03]  /*be20*/  HMMA.16816.F32 R72, R140.reuse, R152, R72 ;  /* 0x000000988c48723c */ /* 0x040fe60000001848 */
[----:B------:R-:W-:Y:S05]  /*be30*/  MUFU.EX2 R199, R48 ;  /* 0x0000003000c77308 */ /* 0x000fea0000000800 */
[-C--:B------:R-:W-:Y:S05]  /*be40*/  HMMA.16816.F32 R76, R140, R154.reuse, R76 ;  /* 0x0000009a8c4c723c */ /* 0x080fea000000184c */
[----:B------:R3:W4:Y:S03]  /*be50*/  MUFU.EX2 R198, R49 ;  /* 0x0000003100c67308 */ /* 0x0007260000000800 */
[C---:B------:R-:W-:Y:S01]  /*be60*/  HMMA.16816.F32 R80, R144.reuse, R154, R80 ;  /* 0x0000009a9050723c */ /* 0x040fe20000001850 */
[----:B------:R-:W5:Y:S06]  /*be70*/  LDSM.16.MT88.4 R152, [R216+0xb400] ;  /* 0x00b40000d898783b */ /* 0x000f6c0000004200 */
[----:B------:R1:W1:Y:S01]  /*be80*/  MUFU.EX2 R164, R36 ;  /* 0x0000002400a47308 */ /* 0x0002620000000800 */
[-C--:B------:R-:W-:Y:S08]  /*be90*/  HMMA.16816.F32 R84, R144, R156.reuse, R84 ;  /* 0x0000009c9054723c */ /* 0x080ff00000001854 */
[C---:B------:R-:W-:Y:S01]  /*bea0*/  HMMA.16816.F32 R88, R140.reuse, R156, R88 ;  /* 0x0000009c8c58723c */ /* 0x040fe20000001858 */
[----:B------:R4:W-:Y:S03]  /*beb0*/  MUFU.EX2 R197, R50 ;  /* 0x0000003200c57308 */ /* 0x0009e60000000800 */
[----:B---3--:R-:W-:Y:S04]  /*bec0*/  IMAD.WIDE.U32 R48, R3, -0x326172a9, RZ ;  /* 0xcd9e8d5703307825 */ /* 0x008fe800078e00ff */
[-C--:B------:R-:W-:Y:S03]  /*bed0*/  HMMA.16816.F32 R92, R140, R158.reuse, R92 ;  /* 0x0000009e8c5c723c */ /* 0x080fe6000000185c */
[----:B------:R3:W3:Y:S01]  /*bee0*/  MUFU.EX2 R195, R51 ;  /* 0x0000003300c37308 */ /* 0x0006e20000000800 */
[C---:B------:R-:W-:Y:S02]  /*bef0*/  LOP3.LUT R3, R49.reuse, UR13, R178, 0x96, !PT ;  /* 0x0000000d31037c12 */ /* 0x040fe4000f8e96b2 */
[----:B-1----:R-:W-:Y:S02]  /*bf00*/  LOP3.LUT R36, R49, UR13, R176, 0x96, !PT ;  /* 0x0000000d31247c12 */ /* 0x002fe4000f8e96b0 */
[C---:B------:R-:W-:Y:S01]  /*bf10*/  HMMA.16816.F32 R96, R144.reuse, R158, R96 ;  /* 0x0000009e9060723c */ /* 0x040fe20000001860 */
[----:B------:R-:W-:Y:S04]  /*bf20*/  IMAD.WIDE.U32 R156, R3, -0x2daee0ad, RZ ;  /* 0xd2511f53039c7825 */ /* 0x000fe800078e00ff */
[----:B------:R-:W-:Y:S01]  /*bf30*/  IMAD.WIDE.U32 R36, R36, -0x2daee0ad, RZ ;  /* 0xd2511f5324247825 */ /* 0x000fe200078e00ff */
[----:B------:R1:W-:Y:S02]  /*bf40*/  MUFU.EX2 R192, R40 ;  /* 0x0000002800c07308 */ /* 0x0003e40000000800 */
[-C--:B------:R-:W-:Y:S01]  /*bf50*/  HMMA.16816.F32 R100, R144, R148.reuse, R100 ;  /* 0x000000949064723c */ /* 0x080fe20000001864 */
[--C-:B----4-:R-:W-:Y:S03]  /*bf60*/  LOP3.LUT R50, R203, UR11, R48.reuse, 0x96, !PT ;  /* 0x0000000bcb327c12 */ /* 0x110fe6000f8e9630 */
[----:B------:R-:W-:Y:S04]  /*bf70*/  LOP3.LUT R48, R201, UR11, R48, 0x96, !PT ;  /* 0x0000000bc9307c12 */ /* 0x000fe8000f8e9630 */
[C---:B------:R-:W-:Y:S01]  /*bf80*/  HMMA.16816.F32 R104, R140.reuse, R148, R104 ;  /* 0x000000948c68723c */ /* 0x040fe20000001868 */
[----:B------:R-:W-:Y:S01]  /*bf90*/  IMAD.WIDE.U32 R48, R48, -0x2daee0ad, RZ ;  /* 0xd2511f5330307825 */ /* 0x000fe200078e00ff */
[----:B------:R-:W-:Y:S03]  /*bfa0*/  MUFU.EX2 R191, R41 ;  /* 0x0000002900bf7308 */ /* 0x000fe60000000800 */
[----:B---3--:R-:W-:Y:S01]  /*bfb0*/  IMAD.WIDE.U32 R50, R50, -0x2daee0ad, RZ ;  /* 0xd2511f5332327825 */ /* 0x008fe200078e00ff */
[----:B------:R-:W-:Y:S02]  /*bfc0*/  LOP3.LUT R3, R49, UR8, R36, 0x96, !PT ;  /* 0x0000000831037c12 */ /* 0x000fe4000f8e9624 */
[-C--:B------:R-:W-:Y:S01]  /*bfd0*/  HMMA.16816.F32 R108, R140, R150.reuse, R108 ;  /* 0x000000968c6c723c */ /* 0x080fe2000000186c */
[--C-:B------:R-:W-:Y:S03]  /*bfe0*/  FFMA.FTZ R149, R39, c[0x0][0x23c], -R185.reuse ;  /* 0x00008f0027957a23 */ /* 0x100fe600000108b9 */
[----:B------:R-:W-:Y:S01]  /*bff0*/  LOP3.LUT R139, R51, UR8, R156, 0x96, !PT ;  /* 0x00000008338b7c12 */ /* 0x000fe2000f8e969c */
[----:B------:R3:W4:Y:S01]  /*c000*/  MUFU.EX2 R193, R149 ;  /* 0x0000009500c17308 */ /* 0x0007220000000800 */
[----:B------:R-:W-:Y:S01]  /*c010*/  LOP3.LUT R51, R37, UR10, R246, 0x96, !PT ;  /* 0x0000000a25337c12 */ /* 0x000fe2000f8e96f6 */
[----:B------:R-:W-:Y:S01]  /*c020*/  IMAD.WIDE.U32 R160, R3, -0x326172a9, RZ ;  /* 0xcd9e8d5703a07825 */ /* 0x000fe200078e00ff */
[C---:B------:R-:W-:Y:S01]  /*c030*/  HMMA.16816.F32 R112, R144.reuse, R150, R112 ;  /* 0x000000969070723c */ /* 0x040fe20000001870 */
[----:B------:R-:W4:Y:S03]  /*c040*/  LDSM.16.MT88.4 R36, [R218+0xb400] ;  /* 0x00b40000da24783b */ /* 0x000f260000004200 */
[----:B------:R-:W-:Y:S01]  /*c050*/  FFMA.FTZ R185, R55, c[0x0][0x23c], -R185 ;  /* 0x00008f0037b97a23 */ /* 0x000fe200000108b9 */
[----:B------:R-:W-:Y:S01]  /*c060*/  LOP3.LUT R148, R157, UR10, R248, 0x96, !PT ;  /* 0x0000000a9d947c12 */ /* 0x000fe2000f8e96f8 */
[----:B------:R-:W-:Y:S01]  /*c070*/  IMAD.WIDE.U32 R156, R51, -0x326172a9, RZ ;  /* 0xcd9e8d57339c7825 */ /* 0x000fe200078e00ff */
[----:B------:R4:W-:Y:S01]  /*c080*/  MUFU.EX2 R190, R42 ;  /* 0x0000002a00be7308 */ /* 0x0009e20000000800 */
[-C--:B-----5:R-:W-:Y:S04]  /*c090*/  HMMA.16816.F32 R32, R144, R152.reuse, R32 ;  /* 0x000000989020723c */ /* 0x0a0fe80000001820 */
[----:B------:R-:W-:Y:S01]  /*c0a0*/  IMAD.WIDE.U32 R158, R139, -0x326172a9, RZ ;  /* 0xcd9e8d578b9e7825 */ /* 0x000fe200078e00ff */
[----:B-1----:R-:W-:Y:S03]  /*c0b0*/  LOP3.LUT R40, R161, UR7, R156, 0x96, !PT ;  /* 0x00000007a1287c12 */ /* 0x002fe6000f8e969c */
[C---:B------:R-:W-:Y:S01]  /*c0c0*/  HMMA.16816.F32 R20, R140.reuse, R152, R20 ;  /* 0x000000988c14723c */ /* 0x040fe20000001814 */
[----:B------:R1:W5:Y:S03]  /*c0d0*/  MUFU.EX2 R189, R43 ;  /* 0x0000002b00bd7308 */ /* 0x0003660000000800 */
[----:B---3--:R-:W-:Y:S04]  /*c0e0*/  IMAD.WIDE.U32 R148, R148, -0x326172a9, RZ ;  /* 0xcd9e8d5794947825 */ /* 0x008fe800078e00ff */
[-C--:B------:R-:W-:Y:S01]  /*c0f0*/  HMMA.16816.F32 R116, R140, R154.reuse, R116 ;  /* 0x0000009a8c74723c */ /* 0x080fe20000001874 */
[----:B------:R-:W-:Y:S02]  /*c100*/  IMAD.WIDE.U32 R152, R40, -0x2daee0ad, RZ ;  /* 0xd2511f5328987825 */ /* 0x000fe400078e00ff */
[----:B------:R3:W1:Y:S01]  /*c110*/  MUFU.EX2 R188, R44 ;  /* 0x0000002c00bc7308 */ /* 0x0006620000000800 */
[----:B------:R-:W-:Y:S02]  /*c120*/  LOP3.LUT R150, R149, UR9, R202, 0x96, !PT ;  /* 0x0000000995967c12 */ /* 0x000fe4000f8e96ca */
[----:B------:R-:W-:Y:S02]  /*c130*/  LOP3.LUT R3, R159, UR7, R148, 0x96, !PT ;  /* 0x000000079f037c12 */ /* 0x000fe4000f8e9694 */
[C---:B------:R-:W-:Y:S01]  /*c140*/  HMMA.16816.F32 R120, R144.reuse, R154, R120 ;  /* 0x0000009a9078723c */ /* 0x040fe20000001878 */
[----:B------:R-:W-:Y:S03]  /*c150*/  LOP3.LUT R148, R157, UR9, R200, 0x96, !PT ;  /* 0x000000099d947c12 */ /* 0x000fe6000f8e96c8 */
[----:B------:R-:W-:Y:S01]  /*c160*/  IMAD.WIDE.U32 R150, R150, -0x2daee0ad, RZ ;  /* 0xd2511f5396967825 */ /* 0x000fe200078e00ff */
[----:B------:R1:W-:Y:S03]  /*c170*/  MUFU.EX2 R175, R54 ;  /* 0x0000003600af7308 */ /* 0x0003e60000000800 */
[----:B------:R-:W-:Y:S01]  /*c180*/  IMAD.WIDE.U32 R148, R148, -0x2daee0ad, RZ ;  /* 0xd2511f5394947825 */ /* 0x000fe200078e00ff */
[-C--:B----4-:R-:W-:Y:S03]  /*c190*/  HMMA.16816.F32 R24, R144, R36.reuse, R24 ;  /* 0x000000249018723c */ /* 0x090fe60000001818 */
[----:B------:R-:W-:Y:S01]  /*c1a0*/  IMAD.WIDE.U32 R156, R3, -0x2daee0ad, RZ ;  /* 0xd2511f53039c7825 */ /* 0x000fe200078e00ff */
[----:B------:R-:W-:Y:S02]  /*c1b0*/  LOP3.LUT R40, R153, UR4, R148, 0x96, !PT ;  /* 0x0000000499287c12 */ /* 0x000fe4000f8e9694 */
[----:B------:R-:W-:Y:S01]  /*c1c0*/  LOP3.LUT R50, R151, UR6, R50, 0x96, !PT ;  /* 0x0000000697327c12 */ /* 0x000fe2000f8e9632 */
[----:B------:R4:W-:Y:S01]  /*c1d0*/  MUFU.EX2 R178, R52 ;  /* 0x0000003400b27308 */ /* 0x0009e20000000800 */
[C---:B------:R-:W-:Y:S01]  /*c1e0*/  HMMA.16816.F32 R124, R140.reuse, R36, R124 ;  /* 0x000000248c7c723c */ /* 0x040fe2000000187c */
[----:B------:R-:W-:Y:S03]  /*c1f0*/  LOP3.LUT R49, R157, UR4, R150, 0x96, !PT ;  /* 0x000000049d317c12 */ /* 0x000fe6000f8e9696 */
[----:B------:R-:W-:Y:S01]  /*c200*/  LOP3.LUT R139, R149, UR6, R48, 0x96, !PT ;  /* 0x00000006958b7c12 */ /* 0x000fe2000f8e9630 */
[----:B------:R-:W-:Y:S03]  /*c210*/  IMAD.WIDE.U32 R40, R40, -0x326172a9, RZ ;  /* 0xcd9e8d5728287825 */ /* 0x000fe600078e00ff */
[-C--:B------:R-:W-:Y:S01]  /*c220*/  HMMA.16816.F32 R128, R140, R38.reuse, R128 ;  /* 0x000000268c80723c */ /* 0x080fe20000001880 */
[----:B------:R-:W-:Y:S01]  /*c230*/  IMAD.WIDE.U32 R48, R49, -0x326172a9, RZ ;  /* 0xcd9e8d5731307825 */ /* 0x000fe200078e00ff */
[----:B------:R-:W-:Y:S01]  /*c240*/  LDSM.16.MT88.4 R140, [R218+0x9800] ;  /* 0x00980000da8c783b */ /* 0x000fe20000004200 */
[----:B------:R-:W-:Y:S01]  /*c250*/  MUFU.EX2 R177, R66 ;  /* 0x0000004200b17308 */ /* 0x000fe20000000800 */
[----:B------:R-:W-:Y:S01]  /*c260*/  LOP3.LUT R42, R40, 0xffff, RZ, 0xc0, !PT ;  /* 0x0000ffff282a7812 */ /* 0x000fe200078ec0ff */
[----:B------:R-:W-:Y:S01]  /*c270*/  IMAD.WIDE.U32 R154, R139, -0x326172a9, RZ ;  /* 0xcd9e8d578b9a7825 */ /* 0x000fe200078e00ff */
[----:B------:R-:W-:Y:S02]  /*c280*/  LOP3.LUT R51, R48, 0xffff, RZ, 0xc0, !PT ;  /* 0x0000ffff30337812 */ /* 0x000fe400078ec0ff */
[----:B------:R-:W-:Y:S01]  /*c290*/  HMMA.16816.F32 R28, R144, R38, R28 ;  /* 0x00000026901c723c */ /* 0x000fe2000000181c */
[----:B------:R-:W-:Y:S03]  /*c2a0*/  IMAD.WIDE.U32 R162, R50, -0x326172a9, RZ ;  /* 0xcd9e8d5732a27825 */ /* 0x000fe600078e00ff */
[----:B------:R-:W-:Y:S01]  /*c2b0*/  SHF.R.U32.HI R50, RZ, 0x10, R40 ;  /* 0x00000010ff327819 */ /* 0x000fe20000011628 */
[----:B------:R-:W-:Y:S01]  /*c2c0*/  MUFU.EX2 R176, R67 ;  /* 0x0000004300b07308 */ /* 0x000fe20000000800 */
[--C-:B------:R-:W-:Y:S02]  /*c2d0*/  SHF.R.U32.HI R148, RZ, 0x10, R48.reuse ;  /* 0x00000010ff947819 */ /* 0x100fe40000011630 */
[----:B------:R-:W-:Y:S04]  /*c2e0*/  LOP3.LUT R150, R48, 0xff, RZ, 0xc0, !PT ;  /* 0x000000ff30967812 */ /* 0x000fe800078ec0ff */
[----:B------:R-:W-:Y:S02]  /*c2f0*/  SHF.R.U32.HI R149, RZ, 0x18, R48 ;  /* 0x00000018ff957819 */ /* 0x000fe40000011630 */
[----:B------:R-:W-:Y:S01]  /*c300*/  SHF.R.U32.HI R48, RZ, 0x8, R51 ;  /* 0x00000008ff307819 */ /* 0x000fe20000011633 */
[----:B------:R-:W-:Y:S01]  /*c310*/  MUFU.EX2 R67, R60 ;  /* 0x0000003c00437308 */ /* 0x000fe20000000800 */
[----:B------:R-:W-:Y:S02]  /*c320*/  LOP3.LUT R3, R49, UR15, R162, 0x96, !PT ;  /* 0x0000000f31037c12 */ /* 0x000fe4000f8e96a2 */
[----:B------:R-:W-:Y:S02]  /*c330*/  SHF.R.U32.HI R49, RZ, 0x18, R40 ;  /* 0x00000018ff317819 */ /* 0x000fe40000011628 */
[----:B------:R-:W-:Y:S02]  /*c340*/  LOP3.LUT R139, R40, 0xff, RZ, 0xc0, !PT ;  /* 0x000000ff288b7812 */ /* 0x000fe400078ec0ff */
[----:B------:R-:W-:Y:S02]  /*c350*/  LOP3.LUT R40, R41, UR15, R154, 0x96, !PT ;  /* 0x0000000f29287c12 */ /* 0x000fe4000f8e969a */
[----:B------:R-:W-:Y:S01]  /*c360*/  LOP3.LUT R41, R50, 0xff, RZ, 0xc0, !PT ;  /* 0x000000ff32297812 */ /* 0x000fe200078ec0ff */
[----:B------:R-:W-:Y:S01]  /*c370*/  MUFU.EX2 R62, R62 ;  /* 0x0000003e003e7308 */ /* 0x000fe20000000800 */
[----:B------:R-:W-:Y:S02]  /*c380*/  PRMT R150, R150, 0x5410, R48 ;  /* 0x0000541096967816 */ /* 0x000fe40000000030 */
[----:B------:R-:W-:Y:S02]  /*c390*/  PRMT R151, R41, 0x5410, R49 ;  /* 0x0000541029977816 */ /* 0x000fe40000000031 */
[----:B------:R-:W4:Y:S01]  /*c3a0*/  LDSM.16.MT88.4 R48, [R216+0x9800] ;  /* 0x00980000d830783b */ /* 0x000f220000004200 */
[----:B-1----:R-:W-:Y:S02]  /*c3b0*/  LOP3.LUT R43, R148, 0xff, RZ, 0xc0, !PT ;  /* 0x000000ff942b7812 */ /* 0x002fe400078ec0ff */
[C---:B------:R-:W-:Y:S02]  /*c3c0*/  LOP3.LUT R36, R3.reuse, 0xffff, RZ, 0xc0, !PT ;  /* 0x0000ffff03247812 */ /* 0x040fe400078ec0ff */
[----:B---3--:R-:W-:Y:S01]  /*c3d0*/  LOP3.LUT R44, R3, 0xff, RZ, 0xc0, !PT ;  /* 0x000000ff032c7812 */ /* 0x008fe200078ec0ff */
[----:B------:R1:W3:Y:S01]  /*c3e0*/  MUFU.EX2 R180, R64 ;  /* 0x0000004000b47308 */ /* 0x0002e20000000800 */
[----:B------:R-:W-:Y:S02]  /*c3f0*/  SHF.R.U32.HI R42, RZ, 0x8, R42 ;  /* 0x00000008ff2a7819 */ /* 0x000fe4000001162a */
[----:B------:R-:W-:Y:S02]  /*c400*/  PRMT R149, R43, 0x5410, R149 ;  /* 0x000054102b957816 */ /* 0x000fe40000000095 */
[--C-:B------:R-:W-:Y:S02]  /*c410*/  SHF.R.U32.HI R43, RZ, 0x18, R3.reuse ;  /* 0x00000018ff2b7819 */ /* 0x100fe40000011603 */
[----:B------:R-:W-:Y:S02]  /*c420*/  SHF.R.U32.HI R37, RZ, 0x10, R3 ;  /* 0x00000010ff257819 */ /* 0x000fe40000011603 */
[C---:B------:R-:W-:Y:S01]  /*c430*/  LOP3.LUT R3, R40.reuse, 0xffff, RZ, 0xc0, !PT ;  /* 0x0000ffff28037812 */ /* 0x040fe200078ec0ff */
[----:B------:R-:W1:Y:S01]  /*c440*/  MUFU.EX2 R184, R184 ;  /* 0x000000b800b87308 */ /* 0x000e620000000800 */
[----:B------:R-:W-:Y:S02]  /*c450*/  SHF.R.U32.HI R41, RZ, 0x8, R36 ;  /* 0x00000008ff297819 */ /* 0x000fe40000011624 */
[----:B------:R-:W-:Y:S02]  /*c460*/  SHF.R.U32.HI R3, RZ, 0x8, R3 ;  /* 0x00000008ff037819 */ /* 0x000fe40000011603 */
[----:B------:R-:W-:Y:S02]  /*c470*/  PRMT R148, R139, 0x5410, R42 ;  /* 0x000054108b947816 */ /* 0x000fe4000000002a */
[----:B------:R-:W-:Y:S02]  /*c480*/  LOP3.LUT R42, R40, 0xff, RZ, 0xc0, !PT ;  /* 0x000000ff282a7812 */ /* 0x000fe400078ec0ff */
[----:B------:R-:W-:Y:S01]  /*c490*/  PRMT R44, R44, 0x5410, R41 ;  /* 0x000054102c2c7816 */ /* 0x000fe20000000029 */
[----:B------:R-:W1:Y:S01]  /*c4a0*/  MUFU.EX2 R185, R185 ;  /* 0x000000b900b97308 */ /* 0x000e620000000800 */
[----:B------:R-:W-:Y:S02]  /*c4b0*/  LOP3.LUT R36, R37, 0xff, RZ, 0xc0, !PT ;  /* 0x000000ff25247812 */ /* 0x000fe400078ec0ff */
[----:B------:R-:W-:Y:S01]  /*c4c0*/  PRMT R45, R42, 0x5410, R3 ;  /* 0x000054102a2d7816 */ /* 0x000fe20000000003 */
[--C-:B------:R-:W-:Y:S01]  /*c4d0*/  HSET2.LE.AND R42, R150, R245.reuse, PT ;  /* 0x000000f5962a7233 */ /* 0x100fe20003803000 */
[--C-:B------:R-:W-:Y:S02]  /*c4e0*/  SHF.R.U32.HI R3, RZ, 0x10, R40.reuse ;  /* 0x00000010ff037819 */ /* 0x100fe40000011628 */
[----:B------:R-:W-:Y:S01]  /*c4f0*/  PRMT R46, R36, 0x5410, R43 ;  /* 0x00005410242e7816 */ /* 0x000fe2000000002b */
[--C-:B------:R-:W-:Y:S01]  /*c500*/  HSET2.LE.AND R43, R149, R245.reuse, PT ;  /* 0x000000f5952b7233 */ /* 0x100fe20003803000 */
[----:B------:R-:W-:Y:S01]  /*c510*/  SHF.R.U32.HI R41, RZ, 0x18, R40 ;  /* 0x00000018ff297819 */ /* 0x000fe20000011628 */
[--C-:B------:R-:W-:Y:S01]  /*c520*/  HSET2.LE.AND R40, R44, R245.reuse, PT ;  /* 0x000000f52c287233 */ /* 0x100fe20003803000 */
[----:B------:R-:W-:Y:S01]  /*c530*/  LOP3.LUT R37, R3, 0xff, RZ, 0xc0, !PT ;  /* 0x000000ff03257812 */ /* 0x000fe200078ec0ff */
[----:B------:R-:W-:Y:S01]  /*c540*/  MUFU.EX2 R186, R186 ;  /* 0x000000ba00ba7308 */ /* 0x000fe20000000800 */
[----:B------:R-:W-:Y:S02]  /*c550*/  F2FP.PACK_AB R3, R198, R199 ;  /* 0x000000c7c603723e */ /* 0x000fe400000000ff */
[----:B------:R-:W-:Y:S02]  /*c560*/  F2FP.PACK_AB R36, R196, R164 ;  /* 0x000000a4c424723e */ /* 0x000fe400000000ff */
[----:B------:R-:W-:Y:S01]  /*c570*/  PRMT R139, R37, 0x5410, R41 ;  /* 0x00005410258b7816 */ /* 0x000fe20000000029 */
[--C-:B------:R-:W-:Y:S01]  /*c580*/  HSET2.LE.AND R41, R46, R245.reuse, PT ;  /* 0x000000f52e297233 */ /* 0x100fe20003803000 */
[----:B------:R-:W-:Y:S01]  /*c590*/  LOP3.LUT R42, R42, R3, RZ, 0xc0, !PT ;  /* 0x000000032a2a7212 */ /* 0x000fe200078ec0ff */
[--C-:B------:R-:W-:Y:S01]  /*c5a0*/  HSET2.LE.AND R37, R45, R245.reuse, PT ;  /* 0x000000f52d257233 */ /* 0x100fe20003803000 */
[----:B------:R-:W-:Y:S01]  /*c5b0*/  LOP3.LUT R40, R40, R36, RZ, 0xc0, !PT ;  /* 0x0000002428287212 */ /* 0x000fe200078ec0ff */
[----:B------:R-:W1:Y:S01]  /*c5c0*/  LDSM.16.MT88.4 R44, [R216+0xa800] ;  /* 0x00a80000d82c783b */ /* 0x000e620000004200 */
[----:B------:R-:W-:Y:S02]  /*c5d0*/  F2FP.PACK_AB R3, R195, R197 ;  /* 0x000000c5c303723e */ /* 0x000fe400000000ff */
[----:B------:R-:W-:Y:S02]  /*c5e0*/  F2FP.PACK_AB R36, R193, R194 ;  /* 0x000000c2c124723e */ /* 0x000fe400000000ff */
[----:B------:R-:W-:Y:S02]  /*c5f0*/  F2FP.PACK_AB R38, R191, R192 ;  /* 0x000000c0bf26723e */ /* 0x000fe400000000ff */
[----:B------:R-:W-:Y:S02]  /*c600*/  LOP3.LUT R43, R43, R3, RZ, 0xc0, !PT ;  /* 0x000000032b2b7212 */ /* 0x000fe400078ec0ff */
[----:B------:R-:W-:Y:S02]  /*c610*/  LOP3.LUT R41, R41, R36, RZ, 0xc0, !PT ;  /* 0x0000002429297212 */ /* 0x000fe400078ec0ff */
[----:B------:R-:W-:Y:S01]  /*c620*/  LOP3.LUT R36, R37, R38, RZ, 0xc0, !PT ;  /* 0x0000002625247212 */ /* 0x000fe200078ec0ff */
[--C-:B------:R-:W-:Y:S01]  /*c630*/  HSET2.LE.AND R38, R148, R245.reuse, PT ;  /* 0x000000f594267233 */ /* 0x100fe20003803000 */
[----:B-----5:R-:W-:Y:S01]  /*c640*/  F2FP.PACK_AB R3, R189, R190 ;  /* 0x000000bebd03723e */ /* 0x020fe200000000ff */
[--C-:B------:R-:W-:Y:S01]  /*c650*/  HSET2.LE.AND R37, R139, R245.reuse, PT ;  /* 0x000000f58b257233 */ /* 0x100fe20003803000 */
[----:B------:R-:W-:Y:S01]  /*c660*/  F2FP.PACK_AB R39, R183, R188 ;  /* 0x000000bcb727723e */ /* 0x000fe200000000ff */
[-C--:B----4-:R-:W-:Y:S01]  /*c670*/  HMMA.16816.F32 R4, R40, R48.reuse, R4 ;  /* 0x000000302804723c */ /* 0x090fe20000001804 */
[--C-:B------:R-:W-:Y:S01]  /*c680*/  HSET2.LE.AND R139, R151, R245.reuse, PT ;  /* 0x000000f5978b7233 */ /* 0x100fe20003803000 */
[----:B------:R-:W-:Y:S02]  /*c690*/  F2FP.PACK_AB R144, R181, R182 ;  /* 0x000000b6b590723e */ /* 0x000fe400000000ff */
[----:B------:R-:W-:Y:S02]  /*c6a0*/  LOP3.LUT R37, R37, R3, RZ, 0xc0, !PT ;  /* 0x0000000325257212 */ /* 0x000fe400078ec0ff */
[----:B------:R-:W-:Y:S02]  /*c6b0*/  LOP3.LUT R38, R38, R39, RZ, 0xc0, !PT ;  /* 0x0000002726267212 */ /* 0x000fe400078ec0ff */
[----:B------:R-:W-:Y:S02]  /*c6c0*/  LOP3.LUT R39, R139, R144, RZ, 0xc0, !PT ;  /* 0x000000908b277212 */ /* 0x000fe400078ec0ff */
[----:B------:R4:W5:Y:S05]  /*c6d0*/  MUFU.EX2 R139, R59 ;  /* 0x0000003b008b7308 */ /* 0x00096a0000000800 */
[C---:B------:R-:W-:Y:S08]  /*c6e0*/  HMMA.16816.F32 R8, R36.reuse, R48, R8 ;  /* 0x000000302408723c */ /* 0x040ff00000001808 */
[-C--:B------:R-:W-:Y:S01]  /*c6f0*/  HMMA.16816.F32 R12, R36, R50.reuse, R12 ;  /* 0x00000032240c723c */ /* 0x080fe2000000180c */
[----:B--2---:R-:W-:Y:S07]  /*c700*/  FFMA.FTZ R0, R0, R204, R227 ;  /* 0x000000cc00007223 */ /* 0x004fee00000100e3 */
[C---:B------:R-:W-:Y:S01]  /*c710*/  HMMA.16816.F32 R16, R40.reuse, R50, R16 ;  /* 0x000000322810723c */ /* 0x040fe20000001810 */
[----:B------:R-:W2:Y:S03]  /*c720*/  LDSM.16.MT88.4 R48, [R218+0xa800] ;  /* 0x00a80000da30783b */ /* 0x000ea60000004200 */
[----:B------:R-:W-:Y:S04]  /*c730*/  FADD.FTZ R0, R226, R0 ;  /* 0x00000000e2007221 */ /* 0x000fe80000010000 */
        /* <DEDUP_REMOVED lines=11> */
[C---:B------:R-:W-:Y:S07]  /*c7f0*/  HMMA.16816.F32 R104, R36.reuse, R48, R104 ;  /* 0x000000302468723c */ /* 0x040fee0000001868 */
[----:B------:R-:W-:Y:S01]  /*c800*/  LOP3.LUT R48, R163, UR5, R158, 0x96, !PT ;  /* 0x00000005a3307c12 */ /* 0x000fe2000f8e969e */
[-C--:B------:R-:W-:Y:S04]  /*c810*/  HMMA.16816.F32 R108, R36, R50.reuse, R108 ;  /* 0x00000032246c723c */ /* 0x080fe8000000186c */
[----:B------:R-:W-:Y:S04]  /*c820*/  IMAD.WIDE.U32 R48, R48, -0x2daee0ad, RZ ;  /* 0xd2511f5330307825 */ /* 0x000fe800078e00ff */
[C---:B------:R-:W-:Y:S01]  /*c830*/  HMMA.16816.F32 R112, R40.reuse, R50, R112 ;  /* 0x000000322870723c */ /* 0x040fe20000001870 */
[--C-:B------:R-:W-:Y:S03]  /*c840*/  SHF.R.U32.HI R56, RZ, 0x10, R48.reuse ;  /* 0x00000010ff387819 */ /* 0x100fe60000011630 */
[----:B------:R-:W-:Y:S02]  /*c850*/  SHF.R.U32.HI R57, RZ, 0x18, R48 ;  /* 0x00000018ff397819 */ /* 0x000fe40000011630 */
[----:B------:R-:W-:Y:S02]  /*c860*/  LOP3.LUT R54, R48, 0xffff, RZ, 0xc0, !PT ;  /* 0x0000ffff30367812 */ /* 0x000fe400078ec0ff */
[-C--:B---3--:R-:W-:Y:S01]  /*c870*/  HMMA.16816.F32 R32, R40, R140.reuse, R32 ;  /* 0x0000008c2820723c */ /* 0x088fe20000001820 */
[----:B------:R-:W-:Y:S03]  /*c880*/  LOP3.LUT R50, R155, UR5, R160, 0x96, !PT ;  /* 0x000000059b327c12 */ /* 0x000fe6000f8e96a0 */
[----:B------:R-:W-:Y:S02]  /*c890*/  LOP3.LUT R52, R49, UR14, R156, 0x96, !PT ;  /* 0x0000000e31347c12 */ /* 0x000fe4000f8e969c */
[----:B------:R-:W-:Y:S01]  /*c8a0*/  IMAD.WIDE.U32 R50, R50, -0x2daee0ad, RZ ;  /* 0xd2511f5332327825 */ /* 0x000fe200078e00ff */
[----:B------:R-:W-:Y:S01]  /*c8b0*/  LOP3.LUT R64, R48, 0xff, RZ, 0xc0, !PT ;  /* 0x000000ff30407812 */ /* 0x000fe200078ec0ff */
[C---:B------:R-:W-:Y:S04]  /*c8c0*/  HMMA.16816.F32 R20, R36.reuse, R140, R20 ;  /* 0x0000008c2414723c */ /* 0x040fe80000001814 */
[----:B------:R-:W-:Y:S02]  /*c8d0*/  LOP3.LUT R3, R51, UR14, R152, 0x96, !PT ;  /* 0x0000000e33037c12 */ /* 0x000fe4000f8e9698 */
[----:B------:R-:W2:Y:S01]  /*c8e0*/  LDSM.16.MT88.4 R152, [R216+0x9c00] ;  /* 0x009c0000d898783b */ /* 0x000ea20000004200 */
[C---:B------:R-:W-:Y:S01]  /*c8f0*/  LOP3.LUT R55, R50.reuse, 0xff, RZ, 0xc0, !PT ;  /* 0x000000ff32377812 */ /* 0x040fe200078ec0ff */
[-C--:B------:R-:W-:Y:S01]  /*c900*/  HMMA.16816.F32 R116, R36, R142.reuse, R116 ;  /* 0x0000008e2474723c */ /* 0x080fe20000001874 */
[----:B------:R-:W-:Y:S03]  /*c910*/  LOP3.LUT R49, R50, 0xffff, RZ, 0xc0, !PT ;  /* 0x0000ffff32317812 */ /* 0x000fe600078ec0ff */
[--C-:B------:R-:W-:Y:S02]  /*c920*/  SHF.R.U32.HI R48, RZ, 0x10, R50.reuse ;  /* 0x00000010ff307819 */ /* 0x100fe40000011632 */
[----:B------:R-:W-:Y:S02]  /*c930*/  SHF.R.U32.HI R53, RZ, 0x18, R50 ;  /* 0x00000018ff357819 */ /* 0x000fe40000011632 */
[C---:B------:R-:W-:Y:S01]  /*c940*/  HMMA.16816.F32 R120, R40.reuse, R142, R120 ;  /* 0x0000008e2878723c */ /* 0x040fe20000001878 */
[----:B------:R-:W-:Y:S03]  /*c950*/  LOP3.LUT R50, R56, 0xff, RZ, 0xc0, !PT ;  /* 0x000000ff38327812 */ /* 0x000fe600078ec0ff */
[----:B------:R-:W-:Y:S02]  /*c960*/  SHF.R.U32.HI R51, RZ, 0x8, R54 ;  /* 0x00000008ff337819 */ /* 0x000fe40000011636 */
[----:B------:R-:W-:Y:S02]  /*c970*/  PRMT R171, R50, 0x5410, R57 ;  /* 0x0000541032ab7816 */ /* 0x000fe40000000039 */
[-C--:B-1----:R-:W-:Y:S01]  /*c980*/  HMMA.16816.F32 R24, R40, R44.reuse, R24 ;  /* 0x0000002c2818723c */ /* 0x082fe20000001818 */
[----:B------:R-:W-:Y:S01]  /*c990*/  SHF.R.U32.HI R49, RZ, 0x8, R49 ;  /* 0x00000008ff317819 */ /* 0x000fe20000011631 */
[----:B----4-:R-:W-:Y:S02]  /*c9a0*/  LDSM.16.MT88.4 R56, [R218+0xac00] ;  /* 0x00ac0000da38783b */ /* 0x010fe40000004200 */
[----:B------:R-:W-:Y:S01]  /*c9b0*/  LOP3.LUT R54, R52, 0xff, RZ, 0xc0, !PT ;  /* 0x000000ff34367812 */ /* 0x000fe200078ec0ff */
[--C-:B------:R-:W-:Y:S01]  /*c9c0*/  HSET2.LE.AND R171, R171, R245.reuse, PT ;  /* 0x000000f5abab7233 */ /* 0x100fe20003803000 */
[----:B------:R-:W-:Y:S02]  /*c9d0*/  PRMT R65, R55, 0x5410, R49 ;  /* 0x0000541037417816 */ /* 0x000fe40000000031 */
[C---:B------:R-:W-:Y:S01]  /*c9e0*/  HMMA.16816.F32 R124, R36.reuse, R44, R124 ;  /* 0x0000002c247c723c */ /* 0x040fe2000000187c */
[----:B------:R-:W-:Y:S03]  /*c9f0*/  LOP3.LUT R48, R48, 0xff, RZ, 0xc0, !PT ;  /* 0x000000ff30307812 */ /* 0x000fe600078ec0ff */
[----:B------:R-:W-:Y:S02]  /*ca00*/  LOP3.LUT R50, R52, 0xffff, RZ, 0xc0, !PT ;  /* 0x0000ffff34327812 */ /* 0x000fe400078ec0ff */
[----:B------:R-:W-:Y:S02]  /*ca10*/  PRMT R64, R64, 0x5410, R51 ;  /* 0x0000541040407816 */ /* 0x000fe40000000033 */
[-C--:B------:R-:W-:Y:S01]  /*ca20*/  HMMA.16816.F32 R128, R36, R46.reuse, R128 ;  /* 0x0000002e2480723c */ /* 0x080fe20000001880 */
[--C-:B------:R-:W-:Y:S03]  /*ca30*/  SHF.R.U32.HI R51, RZ, 0x10, R52.reuse ;  /* 0x00000010ff337819 */ /* 0x100fe60000011634 */
[----:B------:R-:W-:Y:S01]  /*ca40*/  SHF.R.U32.HI R49, RZ, 0x10, R3 ;  /* 0x00000010ff317819 */ /* 0x000fe20000011603 */
[--C-:B------:R-:W-:Y:S01]  /*ca50*/  HSET2.LE.AND R170, R64, R245.reuse, PT ;  /* 0x000000f540aa7233 */ /* 0x100fe20003803000 */
[----:B------:R-:W-:Y:S02]  /*ca60*/  PRMT R66, R48, 0x5410, R53 ;  /* 0x0000541030427816 */ /* 0x000fe40000000035 */
[----:B------:R-:W-:Y:S01]  /*ca70*/  HMMA.16816.F32 R28, R40, R46, R28 ;  /* 0x0000002e281c723c */ /* 0x000fe2000000181c */
[----:B------:R-:W-:Y:S01]  /*ca80*/  LOP3.LUT R48, R3, 0xffff, RZ, 0xc0, !PT ;  /* 0x0000ffff03307812 */ /* 0x000fe200078ec0ff */
[----:B------:R-:W-:Y:S02]  /*ca90*/  LDSM.16.MT88.4 R40, [R216+0xbc00] ;  /* 0x00bc0000d828783b */ /* 0x000fe40000004200 */
[----:B------:R-:W-:Y:S01]  /*caa0*/  SHF.R.U32.HI R53, RZ, 0x18, R52 ;  /* 0x00000018ff357819 */ /* 0x000fe20000011634 */
[--C-:B------:R-:W-:Y:S01]  /*cab0*/  HSET2.LE.AND R44, R66, R245.reuse, PT ;  /* 0x000000f5422c7233 */ /* 0x100fe20003803000 */
[----:B------:R-:W-:Y:S02]  /*cac0*/  SHF.R.U32.HI R50, RZ, 0x8, R50 ;  /* 0x00000008ff327819 */ /* 0x000fe40000011632 */
[----:B------:R-:W-:Y:S04]  /*cad0*/  LOP3.LUT R51, R51, 0xff, RZ, 0xc0, !PT ;  /* 0x000000ff33337812 */ /* 0x000fe800078ec0ff */
[----:B------:R-:W-:Y:S02]  /*cae0*/  LOP3.LUT R52, R3, 0xff, RZ, 0xc0, !PT ;  /* 0x000000ff03347812 */ /* 0x000fe400078ec0ff */
[----:B------:R-:W-:Y:S02]  /*caf0*/  LOP3.LUT R49, R49, 0xff, RZ, 0xc0, !PT ;  /* 0x000000ff31317812 */ /* 0x000fe400078ec0ff */
[----:B------:R-:W-:Y:S02]  /*cb00*/  SHF.R.U32.HI R3, RZ, 0x18, R3 ;  /* 0x00000018ff037819 */ /* 0x000fe40000011603 */
[----:B------:R-:W-:Y:S02]  /*cb10*/  SHF.R.U32.HI R48, RZ, 0x8, R48 ;  /* 0x00000008ff307819 */ /* 0x000fe40000011630 */
[----:B------:R-:W-:Y:S02]  /*cb20*/  PRMT R168, R54, 0x5410, R50 ;  /* 0x0000541036a87816 */ /* 0x000fe40000000032 */
[----:B------:R-:W-:Y:S02]  /*cb30*/  PRMT R169, R51, 0x5410, R53 ;  /* 0x0000541033a97816 */ /* 0x000fe40000000035 */
[----:B------:R-:W-:Y:S01]  /*cb40*/  PRMT R61, R49, 0x5410, R3 ;  /* 0x00005410313d7816 */ /* 0x000fe20000000003 */
[--C-:B------:R-:W-:Y:S01]  /*cb50*/  HSET2.LE.AND R168, R168, R245.reuse, PT ;  /* 0x000000f5a8a87233 */ /* 0x100fe20003803000 */
[----:B------:R-:W-:Y:S01]  /*cb60*/  F2FP.PACK_AB R3, R179, R180 ;  /* 0x000000b4b303723e */ /* 0x000fe200000000ff */
[--C-:B------:R-:W-:Y:S01]  /*cb70*/  HSET2.LE.AND R169, R169, R245.reuse, PT ;  /* 0x000000f5a9a97233 */ /* 0x100fe20003803000 */
[----:B------:R-:W-:Y:S02]  /*cb80*/  PRMT R60, R52, 0x5410, R48 ;  /* 0x00005410343c7816 */ /* 0x000fe40000000030 */
[----:B------:R-:W-:Y:S01]  /*cb90*/  LOP3.LUT R170, R170, R3, RZ, 0xc0, !PT ;  /* 0x00000003aaaa7212 */ /* 0x000fe200078ec0ff */
[----:B------:R-:W1:Y:S01]  /*cba0*/  LDSM.16.MT88.4 R48, [R218+0x9c00] ;  /* 0x009c0000da30783b */ /* 0x000e620000004200 */
[----:B------:R-:W-:Y:S01]  /*cbb0*/  F2FP.PACK_AB R3, R184, R178 ;  /* 0x000000b2b803723e */ /* 0x000fe200000000ff */
[--C-:B------:R-:W-:Y:S01]  /*cbc0*/  HSET2.LE.AND R38, R60, R245.reuse, PT ;  /* 0x000000f53c267233 */ /* 0x100fe20003803000 */
[----:B------:R-:W-:Y:S02]  /*cbd0*/  F2FP.PACK_AB R36, R176, R177 ;  /* 0x000000b1b024723e */ /* 0x000fe400000000ff */
[----:B------:R-:W-:Y:S02]  /*cbe0*/  F2FP.PACK_AB R37, R185, R175 ;  /* 0x000000afb925723e */ /* 0x000fe400000000ff */
[----:B------:R-:W-:Y:S01]  /*cbf0*/  F2FP.PACK_AB R39, R173, R174 ;  /* 0x000000aead27723e */ /* 0x000fe200000000ff */
[----:B------:R-:W3:Y:S01]  /*cc00*/  LDSM.16.MT88.4 R52, [R216+0xac00] ;  /* 0x00ac0000d834783b */ /* 0x000ee20000004200 */
[----:B------:R-:W-:Y:S02]  /*cc10*/  LOP3.LUT R168, R168, R3, RZ, 0xc0, !PT ;  /* 0x00000003a8a87212 */ /* 0x000fe400078ec0ff */
[----:B------:R-:W-:Y:S02]  /*cc20*/  LOP3.LUT R171, R171, R36, RZ, 0xc0, !PT ;  /* 0x00000024abab7212 */ /* 0x000fe400078ec0ff */
[----:B------:R-:W-:Y:S01]  /*cc30*/  LOP3.LUT R169, R169, R37, RZ, 0xc0, !PT ;  /* 0x00000025a9a97212 */ /* 0x000fe200078ec0ff */
[--C-:B------:R-:W-:Y:S01]  /*cc40*/  HSET2.LE.AND R37, R61, R245.reuse, PT ;  /* 0x000000f53d257233 */ /* 0x100fe20003803000 */
[----:B------:R-:W-:Y:S01]  /*cc50*/  LOP3.LUT R36, R38, R39, RZ, 0xc0, !PT ;  /* 0x0000002726247212 */ /* 0x000fe200078ec0ff */
[----:B------:R-:W-:Y:S01]  /*cc60*/  HSET2.LE.AND R38, R65, R245, PT ;  /* 0x000000f541267233 */ /* 0x000fe20003803000 */
[----:B-----5:R-:W-:Y:S02]  /*cc70*/  F2FP.PACK_AB R3, R139, R172 ;  /* 0x000000ac8b03723e */ /* 0x020fe400000000ff */
[----:B------:R-:W-:Y:S01]  /*cc80*/  F2FP.PACK_AB R39, R186, R67 ;  /* 0x00000043ba27723e */ /* 0x000fe200000000ff */
[-C--:B--2---:R-:W-:Y:S01]  /*cc90*/  HMMA.16816.F32 R140, R168, R152.reuse, R4 ;  /* 0x00000098a88c723c */ /* 0x084fe20000001804 */
[----:B------:R-:W-:Y:S01]  /*cca0*/  F2FP.PACK_AB R45, R187, R62 ;  /* 0x0000003ebb2d723e */ /* 0x000fe200000000ff */
[----:B------:R-:W2:Y:S01]  /*ccb0*/  LDSM.16.MT88.4 R4, [R218+0xbc00] ;  /* 0x00bc0000da04783b */ /* 0x000ea20000004200 */
[----:B------:R-:W-:Y:S01]  /*ccc0*/  LOP3.LUT R37, R37, R3, RZ, 0xc0, !PT ;  /* 0x0000000325257212 */ /* 0x000fe200078ec0ff */
[----:B------:R-:W-:Y:S01]  /*ccd0*/  FFMA.FTZ R3, R135, R252, R229 ;  /* 0x000000fc87037223 */ /* 0x000fe200000100e5 */
[----:B------:R-:W-:Y:S01]  /*cce0*/  LOP3.LUT R38, R38, R39, RZ, 0xc0, !PT ;  /* 0x0000002726267212 */ /* 0x000fe200078ec0ff */
[----:B------:R-:W-:Y:S01]  /*ccf0*/  IMAD.MOV.U32 R135, RZ, RZ, R136 ;  /* 0x000000ffff877224 */ /* 0x000fe200078e0088 */
[----:B------:R-:W-:Y:S01]  /*cd00*/  LOP3.LUT R39, R44, R45, RZ, 0xc0, !PT ;  /* 0x0000002d2c277212 */ /* 0x000fe200078ec0ff */
[----:B------:R-:W-:Y:S06]  /*cd10*/  FADD.FTZ R3, R228, R3 ;  /* 0x00000003e4037221 */ /* 0x000fec0000010000 */
[C---:B------:R-:W-:Y:S07]  /*cd20*/  HMMA.16816.F32 R144, R36.reuse, R152, R8 ;  /* 0x000000982490723c */ /* 0x040fee0000001808 */
[----:B------:R-:W-:Y:S01]  /*cd30*/  FADD.FTZ R8, R236, R133 ;  /* 0x00000085ec087221 */ /* 0x000fe20000010000 */
        /* <DEDUP_REMOVED lines=24> */
[-C--:B---3--:R-:W-:Y:S01]  /*cec0*/  HMMA.16816.F32 R84, R168, R52.reuse, R84 ;  /* 0x00000034a854723c */ /* 0x088fe20000001854 */
[----:B------:R-:W-:Y:S03]  /*ced0*/  FADD.FTZ R3, R167, R3 ;  /* 0x00000003a7037221 */ /* 0x000fe60000010000 */
[----:B------:R-:W-:Y:S02]  /*cee0*/  FADD.FTZ R0, R190, R0 ;  /* 0x00000000be007221 */ /* 0x000fe40000010000 */
[----:B------:R-:W-:Y:S02]  /*cef0*/  FADD.FTZ R3, R192, R3 ;  /* 0x00000003c0037221 */ /* 0x000fe40000010000 */
[C---:B------:R-:W-:Y:S01]  /*cf00*/  HMMA.16816.F32 R88, R36.reuse, R52, R88 ;  /* 0x000000342458723c */ /* 0x040fe20000001858 */
[----:B------:R-:W-:Y:S03]  /*cf10*/  FADD.FTZ R9, R212, R10 ;  /* 0x0000000ad4097221 */ /* 0x000fe60000010000 */
[----:B------:R-:W-:Y:S04]  /*cf20*/  FADD.FTZ R8, R240, R12 ;  /* 0x0000000cf0087221 */ /* 0x000fe80000010000 */
[-C--:B------:R-:W-:Y:S01]  /*cf30*/  HMMA.16816.F32 R92, R36, R54.reuse, R92 ;  /* 0x00000036245c723c */ /* 0x080fe2000000185c */
[----:B------:R-:W-:Y:S04]  /*cf40*/  FADD.FTZ R8, R215, R8 ;  /* 0x00000008d7087221 */ /* 0x000fe80000010000 */
[----:B------:R-:W-:Y:S03]  /*cf50*/  FADD.FTZ R8, R214, R8 ;  /* 0x00000008d6087221 */ /* 0x000fe60000010000 */
[C---:B------:R-:W-:Y:S01]  /*cf60*/  HMMA.16816.F32 R96, R168.reuse, R54, R96 ;  /* 0x00000036a860723c */ /* 0x040fe20000001860 */
[----:B------:R-:W-:Y:S04]  /*cf70*/  FADD.FTZ R8, R225, R8 ;  /* 0x00000008e1087221 */ /* 0x000fe80000010000 */
[----:B------:R-:W-:Y:S03]  /*cf80*/  FADD.FTZ R8, R224, R8 ;  /* 0x00000008e0087221 */ /* 0x000fe60000010000 */
        /* <DEDUP_REMOVED lines=13> */
[----:B------:R-:W-:Y:S07]  /*d060*/  FADD.FTZ R3, R175, R3 ;  /* 0x00000003af037221 */ /* 0x000fee0000010000 */
[-C--:B------:R-:W-:Y:S08]  /*d070*/  HMMA.16816.F32 R156, R168, R40.reuse, R32 ;  /* 0x00000028a89c723c */ /* 0x080ff00000001820 */
[C---:B------:R-:W-:Y:S08]  /*d080*/  HMMA.16816.F32 R160, R36.reuse, R40, R20 ;  /* 0x0000002824a0723c */ /* 0x040ff00000001814 */
[-C--:B------:R-:W-:Y:S08]  /*d090*/  HMMA.16816.F32 R116, R36, R42.reuse, R116 ;  /* 0x0000002a2474723c */ /* 0x080ff00000001874 */
[C---:B------:R-:W-:Y:S08]  /*d0a0*/  HMMA.16816.F32 R120, R168.reuse, R42, R120 ;  /* 0x0000002aa878723c */ /* 0x040ff00000001878 */
[-C--:B--2---:R-:W-:Y:S08]  /*d0b0*/  HMMA.16816.F32 R164, R168, R4.reuse, R24 ;  /* 0x00000004a8a4723c */ /* 0x084ff00000001818 */
        /* <DEDUP_REMOVED lines=22> */
[----:B------:R-:W-:Y:S01]  /*d220*/  FADD.FTZ R251, R176, R6 ;  /* 0x00000006b0fb7221 */ /* 0x000fe20000010000 */
[----:B------:R1:W-:Y:S01]  /*d230*/  STL [R1], R3 ;  /* 0x0000000301007387 */ /* 0x0003e20000100800 */
[----:B------:R-:W-:Y:S02]  /*d240*/  FADD.FTZ R252, R186, R4 ;  /* 0x00000004bafc7221 */ /* 0x000fe40000010000 */
[----:B------:R-:W-:Y:S02]  /*d250*/  IMAD.MOV.U32 R223, RZ, RZ, R0 ;  /* 0x000000ffffdf7224 */ /* 0x000fe400078e0000 */
[----:B------:R-:W-:Y:S02]  /*d260*/  IMAD.MOV.U32 R0, RZ, RZ, R138 ;  /* 0x000000ffff007224 */ /* 0x000fe400078e008a */
[----:B------:R-:W-:Y:S02]  /*d270*/  IMAD.MOV.U32 R139, RZ, RZ, R2 ;  /* 0x000000ffff8b7224 */ /* 0x000fe400078e0002 */
[----:B-1----:R-:W-:Y:S01]  /*d280*/  IMAD.MOV.U32 R3, RZ, RZ, R137 ;  /* 0x000000ffff037224 */ /* 0x002fe200078e0089 */
[----:B------:R-:W-:-:S05]  /*d290*/  @P5 BRA `(.L_x_451) ;  /* 0xffffb25000005947 */ /* 0x000fca000383ffff */
.L_x_450:
[----:B-12---:R-:W2:Y:S04]  /*d2a0*/  LDL.LU R8, [R1] ;  /* 0x0000000001087983 */ /* 0x006ea80000300800 */
[----:B------:R-:W3:Y:S04]  /*d2b0*/  LDL.LU R172, [R1+0x38] ;  /* 0x0000380001ac7983 */ /* 0x000ee80000300800 */
[----:B------:R-:W1:Y:S04]  /*d2c0*/  SHFL.BFLY PT, R0, R251, 0x2, 0x1f ;  /* 0x0c401f00fb007f89 */ /* 0x000e6800000e0000 */
[----:B------:R-:W4:Y:S04]  /*d2d0*/  SHFL.BFLY PT, R3, R250, 0x2, 0x1f ;  /* 0x0c401f00fa037f89 */ /* 0x000f2800000e0000 */
[----:B------:R-:W4:Y:S04]  /*d2e0*/  SHFL.BFLY PT, R7, R252, 0x2, 0x1f ;  /* 0x0c401f00fc077f89 */ /* 0x000f2800000e0000 */
[----:B------:R-:W4:Y:S01]  /*d2f0*/  S2R R139, SR_TID.X ;  /* 0x00000000008b7919 */ /* 0x000f220000002100 */
[----:B-1----:R-:W-:-:S02]  /*d300*/  FADD.FTZ R0, R0, R251 ;  /* 0x000000fb00007221 */ /* 0x002fc40000010000 */
[----:B----4-:R-:W-:-:S03]  /*d310*/  FADD.FTZ R3, R3, R250 ;  /* 0x000000fa03037221 */ /* 0x010fc60000010000 */
[----:B------:R-:W1:Y:S01]  /*d320*/  SHFL.BFLY PT, R5, R0, 0x1, 0x1f ;  /* 0x0c201f0000057f89 */ /* 0x000e6200000e0000 */
[----:B------:R-:W-:-:S03]  /*d330*/  FADD.FTZ R7, R7, R252 ;  /* 0x000000fc07077221 */ /* 0x000fc60000010000 */
[----:B------:R-:W4:Y:S01]  /*d340*/  SHFL.BFLY PT, R4, R3, 0x1, 0x1f ;  /* 0x0c201f0003047f89 */ /* 0x000f2200000e0000 */
[----:B------:R-:W-:-:S04]  /*d350*/  SHF.R.S32.HI R53, RZ, 0x1f, R139 ;  /* 0x0000001fff357819 */ /* 0x000fc8000001148b */
[CC--:B------:R-:W-:Y:S02]  /*d360*/  LEA.HI R14, R53.reuse, R139.reuse, RZ, 0x2 ;  /* 0x0000008b350e7211 */ /* 0x0c0fe400078f10ff */
[----:B------:R-:W-:Y:S02]  /*d370*/  LEA.HI R53, R53, R139, RZ, 0x5 ;  /* 0x0000008b35357211 */ /* 0x000fe400078f28ff */
[----:B------:R-:W-:Y:S01]  /*d380*/  LOP3.LUT R10, R14, 0xfffffffc, RZ, 0xc0, !PT ;  /* 0xfffffffc0e0a7812 */ /* 0x000fe200078ec0ff */
[----:B-1----:R-:W-:Y:S01]  /*d390*/  FADD.FTZ R50, R0, R5 ;  /* 0x0000000500327221 */ /* 0x002fe20000010000 */
[----:B------:R-:W-:Y:S01]  /*d3a0*/  MOV R0, 0x3f800000 ;  /* 0x3f80000000007802 */ /* 0x000fe20000000f00 */
[----:B----4-:R-:W-:-:S03]  /*d3b0*/  FADD.FTZ R51, R3, R4 ;  /* 0x0000000403337221 */ /* 0x010fc60000010000 */
[----:B------:R-:W-:Y:S02]  /*d3c0*/  FSETP.NE.FTZ.AND P5, PT, R50, RZ, PT ;  /* 0x000000ff3200720b */ /* 0x000fe40003fb5000 */
[----:B------:R-:W-:Y:S02]  /*d3d0*/  MOV R3, 0x3f800000 ;  /* 0x3f80000000037802 */ /* 0x000fe40000000f00 */
[----:B------:R-:W-:-:S09]  /*d3e0*/  FSETP.NE.FTZ.AND P6, PT, R51, RZ, PT ;  /* 0x000000ff3300720b */ /* 0x000fd20003fd5000 */
[----:B------:R-:W-:Y:S08]  /*d3f0*/  @P5 MUFU.RCP R3, R50 ;  /* 0x0000003200035308 */ /* 0x000ff00000001000 */
        /* <DEDUP_REMOVED lines=13> */
[C---:B------:R-:W-:Y:S01]  /*d4d0*/  FMUL.FTZ R84, R0.reuse, R84 ;  /* 0x0000005400547220 */ /* 0x040fe20000410000 */
[----:B------:R-:W1:Y:S01]  /*d4e0*/  S2R R68, SR_CTAID.Y ;  /* 0x0000000000447919 */ /* 0x000e620000002600 */
        /* <DEDUP_REMOVED lines=20> */
[----:B------:R-:W-:-:S03]  /*d630*/  FMUL.FTZ R168, R0, R168 ;  /* 0x000000a800a87220 */ /* 0x000fc60000410000 */
[----:B------:R-:W-:Y:S01]  /*d640*/  F2FP.PACK_AB R13, R13, R164 ;  /* 0x000000a40d0d723e */ /* 0x000fe200000000ff */
[----:B--2---:R-:W2:Y:S01]  /*d650*/  SHFL.BFLY PT, R6, R8, 0x2, 0x1f ;  /* 0x0c401f0008067f89 */ /* 0x004ea200000e0000 */
[----:B---3--:R-:W-:-:S13]  /*d660*/  ISETP.NE.AND P0, PT, R172, -0x1, PT ;  /* 0xffffffffac00780c */ /* 0x008fda0003f05270 */
[----:B------:R-:W-:-:S04]  /*d670*/  @P0 IMAD.WIDE.U32 R4, R172, c[0x0][0x1e8], RZ ;  /* 0x00007a00ac040a25 */ /* 0x000fc800078e00ff */
[----:B------:R-:W-:Y:S01]  /*d680*/  @P0 IMAD R135, R172, c[0x0][0x1ec], R5 ;  /* 0x00007b00ac870a24 */ /* 0x000fe200078e0205 */
[----:B------:R-:W-:Y:S01]  /*d690*/  @P0 MOV R134, R4 ;  /* 0x0000000400860202 */ /* 0x000fe20000000f00 */
[----:B------:R-:W-:Y:S01]  /*d6a0*/  FMUL.FTZ R4, R3, c[0x0][0x2dc] ;  /* 0x0000b70003047a20 */ /* 0x000fe20000410000 */
[----:B------:R-:W-:Y:S01]  /*d6b0*/  MOV R3, 0x3f800000 ;  /* 0x3f80000000037802 */ /* 0x000fe20000000f00 */
[----:B--2---:R-:W-:Y:S01]  /*d6c0*/  FADD.FTZ R6, R6, R8 ;  /* 0x0000000806067221 */ /* 0x004fe20000010000 */
[----:B------:R-:W-:Y:S01]  /*d6d0*/  IADD3 R5, -R10, R139, RZ ;  /* 0x0000008b0a057210 */ /* 0x000fe20007ffe1ff */
[----:B------:R-:W2:Y:S01]  /*d6e0*/  SHFL.BFLY PT, R8, R7, 0x1, 0x1f ;  /* 0x0c201f0007087f89 */ /* 0x000ea200000e0000 */
[C---:B------:R-:W-:Y:S02]  /*d6f0*/  FMUL.FTZ R142, R4.reuse, R142 ;  /* 0x0000008e048e7220 */ /* 0x040fe40000410000 */
[C---:B------:R-:W-:Y:S01]  /*d700*/  FMUL.FTZ R46, R4.reuse, R143 ;  /* 0x0000008f042e7220 */ /* 0x040fe20000410000 */
[----:B------:R-:W3:Y:S01]  /*d710*/  SHFL.BFLY PT, R9, R6, 0x1, 0x1f ;  /* 0x0c201f0006097f89 */ /* 0x000ee200000e0000 */
        /* <DEDUP_REMOVED lines=15> */
[----:B--2--5:R-:W-:Y:S01]  /*d810*/  FADD.FTZ R132, R7, R8 ;  /* 0x0000000807847221 */ /* 0x024fe20000010000 */
[----:B------:R-:W-:Y:S01]  /*d820*/  SHF.R.S32.HI R7, RZ, 0x5, R53 ;  /* 0x00000005ff077819 */ /* 0x000fe20000011435 */
[----:B------:R-:W-:Y:S01]  /*d830*/  FMUL.FTZ R102, R4, R102 ;  /* 0x0000006604667220 */ /* 0x000fe20000410000 */
[----:B------:R-:W-:Y:S01]  /*d840*/  F2FP.PACK_AB R32, R32, R98 ;  /* 0x000000622020723e */ /* 0x000fe200000000ff */
[----:B---3--:R-:W-:Y:S01]  /*d850*/  FADD.FTZ R133, R6, R9 ;  /* 0x0000000906857221 */ /* 0x008fe20000010000 */
[----:B------:R-:W-:Y:S01]  /*d860*/  FSETP.NE.FTZ.AND P4, PT, R132, RZ, PT ;  /* 0x000000ff8400720b */ /* 0x000fe20003f95000 */
[----:B------:R-:W-:Y:S01]  /*d870*/  FMUL.FTZ R9, R0, R169 ;  /* 0x000000a900097220 */ /* 0x000fe20000410000 */
[----:B------:R-:W-:Y:S01]  /*d880*/  MOV R0, 0x3f800000 ;  /* 0x3f80000000007802 */ /* 0x000fe20000000f00 */
[C---:B------:R-:W-:Y:S01]  /*d890*/  FMUL.FTZ R28, R4.reuse, R103 ;  /* 0x00000067041c7220 */ /* 0x040fe20000410000 */
[----:B------:R-:W-:Y:S01]  /*d8a0*/  FSETP.NE.FTZ.AND P3, PT, R133, RZ, PT ;  /* 0x000000ff8500720b */ /* 0x000fe20003f75000 */
[C---:B------:R-:W-:Y:S01]  /*d8b0*/  FMUL.FTZ R114, R4.reuse, R114 ;  /* 0x0000007204727220 */ /* 0x040fe20000410000 */
[----:B------:R-:W-:Y:S01]  /*d8c0*/  LEA R52, R7, R5, 0x8 ;  /* 0x0000000507347211 */ /* 0x000fe200078e40ff */
[----:B------:R-:W-:Y:S01]  /*d8d0*/  FMUL.FTZ R24, R4, R115 ;  /* 0x0000007304187220 */ /* 0x000fe20000410000 */
[----:B------:R-:W-:Y:S01]  /*d8e0*/  F2FP.PACK_AB R28, R28, R102 ;  /* 0x000000661c1c723e */ /* 0x000fe200000000ff */
[C---:B------:R-:W-:Y:S01]  /*d8f0*/  FMUL.FTZ R158, R4.reuse, R158 ;  /* 0x0000009e049e7220 */ /* 0x040fe20000410000 */
[----:B------:R-:W-:Y:S01]  /*d900*/  F2FP.PACK_AB R9, R9, R168 ;  /* 0x000000a80909723e */ /* 0x000fe200000000ff */
[----:B------:R-:W-:Y:S01]  /*d910*/  FMUL.FTZ R20, R4, R159 ;  /* 0x0000009f04147220 */ /* 0x000fe20000410000 */
[----:B------:R-:W-:Y:S01]  /*d920*/  F2FP.PACK_AB R24, R24, R114 ;  /* 0x000000721818723e */ /* 0x000fe200000000ff */
[----:B------:R-:W2:Y:S01]  /*d930*/  @P4 MUFU.RCP R3, R132 ;  /* 0x0000008400034308 */ /* 0x000ea20000001000 */
[----:B------:R-:W-:-:S02]  /*d940*/  FMUL.FTZ R122, R4, R122 ;  /* 0x0000007a047a7220 */ /* 0x000fc40000410000 */
[----:B------:R-:W-:Y:S01]  /*d950*/  FMUL.FTZ R16, R4, R123 ;  /* 0x0000007b04107220 */ /* 0x000fe20000410000 */
[----:B------:R-:W-:Y:S01]  /*d960*/  F2FP.PACK_AB R20, R20, R158 ;  /* 0x0000009e1414723e */ /* 0x000fe200000000ff */
[C---:B------:R-:W-:Y:S02]  /*d970*/  FMUL.FTZ R166, R4.reuse, R166 ;  /* 0x000000a604a67220 */ /* 0x040fe40000410000 */
[C---:B------:R-:W-:Y:S01]  /*d980*/  FMUL.FTZ R12, R4.reuse, R167 ;  /* 0x000000a7040c7220 */ /* 0x040fe20000410000 */
[----:B------:R-:W3:Y:S01]  /*d990*/  @P3 MUFU.RCP R0, R133 ;  /* 0x0000008500003308 */ /* 0x000ee20000001000 */
[----:B------:R-:W-:Y:S01]  /*d9a0*/  FMUL.FTZ R170, R4, R170 ;  /* 0x000000aa04aa7220 */ /* 0x000fe20000410000 */
[----:B------:R-:W-:Y:S01]  /*d9b0*/  F2FP.PACK_AB R16, R16, R122 ;  /* 0x0000007a1010723e */ /* 0x000fe200000000ff */
[----:B------:R-:W-:Y:S01]  /*d9c0*/  FMUL.FTZ R8, R4, R171 ;  /* 0x000000ab04087220 */ /* 0x000fe20000410000 */
[----:B------:R-:W-:Y:S01]  /*d9d0*/  F2FP.PACK_AB R12, R12, R166 ;  /* 0x000000a60c0c723e */ /* 0x000fe200000000ff */
[----:B--2---:R-:W-:-:S03]  /*d9e0*/  FMUL.FTZ R3, R3, c[0x0][0x2dc] ;  /* 0x0000b70003037a20 */ /* 0x004fc60000410000 */
[----:B------:R-:W-:Y:S01]  /*d9f0*/  F2FP.PACK_AB R8, R8, R170 ;  /* 0x000000aa0808723e */ /* 0x000fe200000000ff */
[C---:B------:R-:W-:Y:S02]  /*da00*/  FMUL.FTZ R144, R3.reuse, R144 ;  /* 0x0000009003907220 */ /* 0x040fe40000410000 */
[C---:B------:R-:W-:Y:S02]  /*da10*/  FMUL.FTZ R49, R3.reuse, R145 ;  /* 0x0000009103317220 */ /* 0x040fe40000410000 */
        /* <DEDUP_REMOVED lines=33> */
[----:B---3--:R-:W-:Y:S01]  /*dc30*/  FMUL.FTZ R0, R0, c[0x0][0x2dc] ;  /* 0x0000b70000007a20 */ /* 0x008fe20000410000 */
[----:B------:R-:W-:-:S02]  /*dc40*/  F2FP.PACK_AB R11, R11, R124 ;  /* 0x0000007c0b0b723e */ /* 0x000fc400000000ff */
[----:B------:R-:W-:Y:S01]  /*dc50*/  SHF.R.S32.HI R4, RZ, 0x1f, R3 ;  /* 0x0000001fff047819 */ /* 0x000fe20000011403 */
[C---:B------:R-:W-:Y:S01]  /*dc60*/  FMUL.FTZ R146, R0.reuse, R146 ;  /* 0x0000009200927220 */ /* 0x040fe20000410000 */
[----:B------:R-:W-:Y:S01]  /*dc70*/  F2FP.PACK_AB R7, R7, R128 ;  /* 0x000000800707723e */ /* 0x000fe200000000ff */
[----:B------:R-:W-:Y:S01]  /*dc80*/  FMUL.FTZ R147, R0, R147 ;  /* 0x0000009300937220 */ /* 0x000fe20000410000 */
[----:B------:R-:W-:Y:S01]  /*dc90*/  LEA.HI R4, R4, R3, RZ, 0x3 ;  /* 0x0000000304047211 */ /* 0x000fe200078f18ff */
[C---:B------:R-:W-:Y:S02]  /*dca0*/  FMUL.FTZ R150, R0.reuse, R150 ;  /* 0x0000009600967220 */ /* 0x040fe40000410000 */
        /* <DEDUP_REMOVED lines=33> */
[----:B------:R-:W-:Y:S02]  /*dec0*/  LEA.HI R0, R3, R3, RZ, 0x1 ;  /* 0x0000000303007211 */ /* 0x000fe400078f08ff */
[----:B------:R-:W-:Y:S02]  /*ded0*/  F2FP.PACK_AB R10, R10, R126 ;  /* 0x0000007e0a0a723e */ /* 0x000fe400000000ff */
[----:B------:R-:W-:Y:S02]  /*dee0*/  SHF.R.S32.HI R5, RZ, 0x1, R0 ;  /* 0x00000001ff057819 */ /* 0x000fe40000011400 */
[----:B------:R-:W-:-:S02]  /*def0*/  LOP3.LUT R0, R0, 0x3fffffe, RZ, 0xc0, !PT ;  /* 0x03fffffe00007812 */ /* 0x000fc400078ec0ff */
[----:B------:R-:W-:Y:S02]  /*df00*/  SHF.L.U32 R4, R5, 0x6, RZ ;  /* 0x0000000605047819 */ /* 0x000fe400000006ff */
[----:B------:R-:W-:Y:S02]  /*df10*/  IADD3 R0, R3, -R0, RZ ;  /* 0x8000000003007210 */ /* 0x000fe40007ffe0ff */
[----:B------:R-:W-:Y:S02]  /*df20*/  LOP3.LUT R3, R4, 0xc0, RZ, 0xc0, !PT ;  /* 0x000000c004037812 */ /* 0x000fe400078ec0ff */
[----:B------:R-:W-:Y:S02]  /*df30*/  LOP3.LUT R4, R5, 0x1, RZ, 0xc0, !PT ;  /* 0x0000000105047812 */ /* 0x000fe400078ec0ff */
[----:B------:R-:W-:Y:S02]  /*df40*/  LEA R0, R0, R52, 0x4 ;  /* 0x0000003400007211 */ /* 0x000fe400078e20ff */
[----:B------:R-:W-:-:S02]  /*df50*/  LEA.HI R3, R3, R3, RZ, 0x1d ;  /* 0x0000000303037211 */ /* 0x000fc400078fe8ff */
[----:B------:R-:W-:Y:S02]  /*df60*/  ISETP.NE.U32.AND P1, PT, R4, 0x1, PT ;  /* 0x000000010400780c */ /* 0x000fe40003f25070 */
[----:B------:R-:W-:Y:S02]  /*df70*/  LEA R0, R0, R3, 0x1 ;  /* 0x0000000300007211 */ /* 0x000fe400078e08ff */
[----:B------:R-:W-:Y:S02]  /*df80*/  MOV R4, 0x20 ;  /* 0x0000002000047802 */ /* 0x000fe40000000f00 */
[----:B------:R-:W-:Y:S02]  /*df90*/  SHF.L.U32 R0, R0, 0x1, RZ ;  /* 0x0000000100007819 */ /* 0x000fe400000006ff */
[----:B------:R-:W-:Y:S02]  /*dfa0*/  F2FP.PACK_AB R6, R6, R130 ;  /* 0x000000820606723e */ /* 0x000fe400000000ff */
[C---:B------:R-:W-:Y:S01]  /*dfb0*/  IADD3 R3, R0.reuse, -0x10, RZ ;  /* 0xfffffff000037810 */ /* 0x040fe20007ffe0ff */
[----:B------:R-:W-:Y:S02]  /*dfc0*/  STS [R0], R47 ;  /* 0x0000002f00007388 */ /* 0x000fe40000000800 */
[----:B------:R-:W-:-:S02]  /*dfd0*/  @P1 IADD3 R3, R0, 0x10, RZ ;  /* 0x0000001000031810 */ /* 0x000fc40007ffe0ff */
        /* <DEDUP_REMOVED lines=12> */
[----:B--2---:R-:W2:Y:S03]  /*e0a0*/  LDC.U8 R41, c[0x0][0x329] ;  /* 0x0000ca40ff297b82 */ /* 0x004ea60000000000 */
[----:B------:R-:W-:Y:S04]  /*e0b0*/  STS [R5+0x200], R43 ;  /* 0x0002002b05007388 */ /* 0x000fe80000000800 */
[----:B------:R-:W-:Y:S04]  /*e0c0*/  STS [R4], R40 ;  /* 0x0000002804007388 */ /* 0x000fe80000000800 */
[----:B------:R-:W-:Y:S04]  /*e0d0*/  STS [R4+0x200], R39 ;  /* 0x0002002704007388 */ /* 0x000fe80000000800 */
[----:B------:R-:W-:Y:S04]  /*e0e0*/  STS [R5+0x1000], R42 ;  /* 0x0010002a05007388 */ /* 0x000fe80000000800 */
[----:B------:R-:W-:Y:S04]  /*e0f0*/  STS [R5+0x1200], R74 ;  /* 0x0012004a05007388 */ /* 0x000fe80000000800 */
[----:B------:R-:W-:Y:S01]  /*e100*/  STS [R4+0x1000], R38 ;  /* 0x0010002604007388 */ /* 0x000fe20000000800 */
[----:B--2---:R-:W-:-:S03]  /*e110*/  ISETP.NE.AND P2, PT, R41, RZ, PT ;  /* 0x000000ff2900720c */ /* 0x004fc60003f45270 */
        /* <DEDUP_REMOVED lines=22> */
[----:B------:R2:W-:Y:S04]  /*e280*/  STS [R3+0x4200], R16 ;  /* 0x0042001003007388 */ /* 0x0005e80000000800 */
[----:B------:R3:W-:Y:S04]  /*e290*/  STS [R0+0x5000], R19 ;  /* 0x0050001300007388 */ /* 0x0007e80000000800 */
[----:B------:R4:W-:Y:S04]  /*e2a0*/  STS [R0+0x5200], R18 ;  /* 0x0052001200007388 */ /* 0x0009e80000000800 */
[----:B------:R-:W-:Y:S04]  /*e2b0*/  STS [R3+0x5000], R15 ;  /* 0x0050000f03007388 */ /* 0x000fe80000000800 */
[----:B------:R1:W-:Y:S04]  /*e2c0*/  STS [R3+0x5200], R14 ;  /* 0x0052000e03007388 */ /* 0x0003e80000000800 */
[----:B------:R-:W-:Y:S04]  /*e2d0*/  STS [R5+0x4000], R13 ;  /* 0x0040000d05007388 */ /* 0x000fe80000000800 */
[----:B------:R1:W-:Y:S01]  /*e2e0*/  STS [R5+0x4200], R12 ;  /* 0x0042000c05007388 */ /* 0x0003e20000000800 */
[----:B--2---:R-:W-:-:S03]  /*e2f0*/  @P2 MOV R16, c[0x0][0x210] ;  /* 0x0000840000102a02 */ /* 0x004fc60000000f00 */
[----:B------:R-:W-:Y:S04]  /*e300*/  STS [R4+0x4000], R9 ;  /* 0x0040000904007388 */ /* 0x000fe80000000800 */
[----:B---3--:R2:W5:Y:S01]  /*e310*/  LDL R19, [R1+0x44] ;  /* 0x0000440001137983 */ /* 0x0085620000100800 */
[----:B----4-:R-:W-:-:S03]  /*e320*/  @!P2 MOV R0, c[0x0][0x214] ;  /* 0x000085000000aa02 */ /* 0x010fc60000000f00 */
[----:B------:R3:W-:Y:S04]  /*e330*/  STS [R4+0x4200], R8 ;  /* 0x0042000804007388 */ /* 0x0007e80000000800 */
[----:B------:R-:W-:Y:S01]  /*e340*/  STS [R5+0x5000], R11 ;  /* 0x0050000b05007388 */ /* 0x000fe20000000800 */
[----:B-1----:R-:W-:Y:S01]  /*e350*/  @P2 IMAD R14, R16, c[0x0][0x214], RZ ;  /* 0x00008500100e2a24 */ /* 0x002fe200078e02ff */
[----:B------:R-:W-:Y:S02]  /*e360*/  @!P2 SEL R14, R0, c[0x0][0x234], !P1 ;  /* 0x00008d00000eaa07 */ /* 0x000fe40004800000 */
[----:B------:R1:W-:Y:S01]  /*e370*/  STS [R5+0x5200], R10 ;  /* 0x0052000a05007388 */ /* 0x0003e20000000800 */
[----:B------:R-:W-:Y:S02]  /*e380*/  ISETP.NE.AND P1, PT, R32, RZ, PT ;  /* 0x000000ff2000720c */ /* 0x000fe40003f25270 */
[----:B------:R-:W-:Y:S01]  /*e390*/  LOP3.LUT R3, R53, 0xffffffe0, RZ, 0xc0, !PT ;  /* 0xffffffe035037812 */ /* 0x000fe200078ec0ff */
[----:B------:R-:W-:Y:S01]  /*e3a0*/  STS [R4+0x5000], R7 ;  /* 0x0050000704007388 */ /* 0x000fe20000000800 */
[----:B------:R-:W-:Y:S01]  /*e3b0*/  ISETP.EQ.AND P1, PT, R41, RZ, P1 ;  /* 0x000000ff2900720c */ /* 0x000fe20000f22270 */
[----:B------:R-:W-:Y:S01]  /*e3c0*/  @P5 MUFU.LG2 R12, R50 ;  /* 0x00000032000c5308 */ /* 0x000fe20000000c00 */
[----:B------:R-:W-:Y:S01]  /*e3d0*/  @!P0 SHF.R.S32.HI R0, RZ, 0x1f, R68 ;  /* 0x0000001fff008819 */ /* 0x000fe20000011444 */
[----:B------:R4:W-:Y:S04]  /*e3e0*/  STS [R4+0x5200], R6 ;  /* 0x0052000604007388 */ /* 0x0009e80000000800 */
[----:B------:R-:W-:Y:S01]  /*e3f0*/  BAR.SYNC.DEFER_BLOCKING 0x0 ;  /* 0x0000000000007b1d */ /* 0x000fe20000010000 */
[----:B---3--:R-:W-:-:S05]  /*e400*/  IADD3 R8, -R3, R139, RZ ;  /* 0x0000008b03087210 */ /* 0x008fca0007ffe1ff */
[----:B------:R-:W3:Y:S01]  /*e410*/  S2R R13, SR_CTAID.X ;  /* 0x00000000000d7919 */ /* 0x000ee20000002500 */
[----:B------:R2:W2:Y:S03]  /*e420*/  @P6 MUFU.LG2 R9, R51 ;  /* 0x0000003300096308 */ /* 0x0004a60000000c00 */
[----:B------:R-:W2:Y:S01]  /*e430*/  S2R R18, SR_CTAID.Z ;  /* 0x0000000000127919 */ /* 0x000ea20000002700 */
[----:B-1----:R-:W-:-:S04]  /*e440*/  @P1 IMAD R5, R68, c[0x0][0x214], RZ ;  /* 0x0000850044051a24 */ /* 0x002fc800078e02ff */
[----:B------:R-:W1:Y:S01]  /*e450*/  @P3 MUFU.LG2 R10, R133 ;  /* 0x00000085000a3308 */ /* 0x000e620000000c00 */
[----:B------:R-:W-:Y:S01]  /*e460*/  @P1 SEL R3, R5, R172, !P0 ;  /* 0x000000ac05031207 */ /* 0x000fe20004000000 */
[----:B----4-:R-:W-:Y:S01]  /*e470*/  @!P0 IMAD R4, R0, c[0x0][0x1e0], RZ ;  /* 0x0000780000048a24 */ /* 0x010fe200078e02ff */
[----:B------:R-:W-:Y:S01]  /*e480*/  @P2 MOV R0, 0x1 ;  /* 0x0000000100002802 */ /* 0x000fe20000000f00 */
[C---:B------:R-:W-:Y:S01]  /*e490*/  @!P0 IMAD.WIDE.U32 R6, R68.reuse, c[0x0][0x1e0], RZ ;  /* 0x0000780044068a25 */ /* 0x040fe200078e00ff */
[----:B------:R4:W1:Y:S03]  /*e4a0*/  LDS.128 R28, [R222] ;  /* 0x00000000de1c7984 */ /* 0x0008660000000c00 */
[----:B------:R-:W1:Y:S01]  /*e4b0*/  @P4 MUFU.LG2 R11, R132 ;  /* 0x00000084000b4308 */ /* 0x000e620000000c00 */
[----:B------:R-:W-:Y:S01]  /*e4c0*/  @!P0 IMAD R4, R68, c[0x0][0x1e4], R4 ;  /* 0x0000790044048a24 */ /* 0x000fe200078e0204 */
[----:B------:R4:W1:Y:S01]  /*e4d0*/  LDS.128 R40, [R222+0x800] ;  /* 0x00080000de287984 */ /* 0x0008620000000c00 */
[----:B------:R-:W-:Y:S01]  /*e4e0*/  @!P2 IMAD R0, R14, c[0x0][0x1c0], RZ ;  /* 0x000070000e00aa24 */ /* 0x000fe200078e02ff */
[----:B------:R-:W-:-:S02]  /*e4f0*/  @!P0 MOV R134, R6 ;  /* 0x0000000600868202 */ /* 0x000fc40000000f00 */
[----:B------:R4:W1:Y:S01]  /*e500*/  LDS.128 R52, [R222+0x1000] ;  /* 0x00100000de347984 */ /* 0x0008620000000c00 */
[----:B------:R-:W-:-:S03]  /*e510*/  @!P0 IADD3 R135, R7, R4, RZ ;  /* 0x0000000407878210 */ /* 0x000fc60007ffe0ff */
[----:B------:R4:W1:Y:S04]  /*e520*/  LDS.128 R64, [R222+0x1800] ;  /* 0x00180000de407984 */ /* 0x0008680000000c00 */
[----:B------:R4:W1:Y:S04]  /*e530*/  LDS.128 R24, [R222+0x2000] ;  /* 0x00200000de187984 */ /* 0x0008680000000c00 */
[----:B------:R4:W1:Y:S04]  /*e540*/  LDS.128 R36, [R222+0x2800] ;  /* 0x00280000de247984 */ /* 0x0008680000000c00 */
[----:B--2---:R4:W2:Y:S04]  /*e550*/  LDS.128 R48, [R222+0x3000] ;  /* 0x00300000de307984 */ /* 0x0048a80000000c00 */
[----:B------:R4:W2:Y:S04]  /*e560*/  LDS.128 R60, [R222+0x3800] ;  /* 0x00380000de3c7984 */ /* 0x0008a80000000c00 */
[----:B------:R4:W2:Y:S04]  /*e570*/  LDS.128 R20, [R222+0x4000] ;  /* 0x00400000de147984 */ /* 0x0008a80000000c00 */
[----:B------:R4:W2:Y:S04]  /*e580*/  LDS.128 R32, [R222+0x4800] ;  /* 0x00480000de207984 */ /* 0x0008a80000000c00 */
[----:B------:R4:W2:Y:S04]  /*e590*/  LDS.128 R44, [R222+0x5000] ;  /* 0x00500000de2c7984 */ /* 0x0008a80000000c00 */
[----:B------:R4:W2:Y:S01]  /*e5a0*/  LDS.128 R56, [R222+0x5800] ;  /* 0x00580000de387984 */ /* 0x0008a20000000c00 */
[----:B------:R-:W-:Y:S01]  /*e5b0*/  IMAD R0, R68, R0, RZ ;  /* 0x0000000044007224 */ /* 0x000fe200078e02ff */
[----:B------:R-:W-:-:S02]  /*e5c0*/  @P2 MOV R7, c[0x0][0x210] ;  /* 0x0000840000072a02 */ /* 0x000fc40000000f00 */
[----:B------:R-:W-:Y:S01]  /*e5d0*/  @!P2 MOV R7, 0x1 ;  /* 0x000000010007a802 */ /* 0x000fe20000000f00 */
[----:B------:R-:W-:Y:S01]  /*e5e0*/  @!P1 CS2R R4, SRZ ;  /* 0x0000000000049805 */ /* 0x000fe2000001ff00 */
[----:B------:R-:W-:Y:S02]  /*e5f0*/  SEL R0, R0, RZ, !P1 ;  /* 0x000000ff00007207 */ /* 0x000fe40004800000 */
[----:B------:R-:W-:Y:S02]  /*e600*/  @P1 SHF.R.S32.HI R5, RZ, 0x1f, R3 ;  /* 0x0000001fff051819 */ /* 0x000fe40000011403 */
[----:B------:R-:W-:Y:S02]  /*e610*/  LOP3.LUT P0, RZ, R8, 0x3, RZ, 0xc0, !PT ;  /* 0x0000000308ff7812 */ /* 0x000fe4000780c0ff */
[----:B------:R-:W-:Y:S01]  /*e620*/  @P1 MOV R4, R3 ;  /* 0x0000000300041202 */ /* 0x000fe20000000f00 */
[----:B---3--:R-:W-:Y:S02]  /*e630*/  IMAD R3, R13, R7, RZ ;  /* 0x000000070d037224 */ /* 0x008fe400078e02ff */
[----:B------:R-:W-:-:S02]  /*e640*/  @P6 FMUL.FTZ R6, R9, 0.69314718246459960938 ;  /* 0x3f31721809066820 */ /* 0x000fc40000410000 */
[----:B------:R-:W-:Y:S01]  /*e650*/  IMAD R0, R18, R14, R0 ;  /* 0x0000000e12007224 */ /* 0x000fe200078e0200 */
[----:B------:R-:W-:Y:S01]  /*e660*/  SHF.L.U32 R9, R3, 0x7, RZ ;  /* 0x0000000703097819 */ /* 0x000fe200000006ff */
[----:B-1----:R-:W-:Y:S01]  /*e670*/  @P3 FMUL.FTZ R3, R10, 0.69314718246459960938 ;  /* 0x3f3172180a033820 */ /* 0x002fe20000410000 */
[----:B------:R-:W-:Y:S01]  /*e680*/  MOV R17, 0x7f800000 ;  /* 0x7f80000000117802 */ /* 0x000fe20000000f00 */
[----:B------:R-:W-:Y:S01]  /*e690*/  @P6 FFMA.FTZ R17, R138, c[0x0][0x238], R6 ;  /* 0x00008e008a116a23 */ /* 0x000fe20000010006 */
[--C-:B------:R-:W-:Y:S01]  /*e6a0*/  IADD3 R10, P2, P1, R9, R4, R0.reuse ;  /* 0x00000004090a7210 */ /* 0x100fe2000795e000 */
        /* <DEDUP_REMOVED lines=13> */
[----:B----4-:R-:W1:Y:S02]  /*e780*/  S2R R4, SR_TID.X ;  /* 0x0000000000047919 */ /* 0x010e640000002100 */
        /* <DEDUP_REMOVED lines=44> */
.L_x_455:
[----:B----4-:R-:W-:Y:S05]  /*ea50*/  BSYNC B0 ;  /* 0x0000000000007941 */ /* 0x010fea0003800000 */
.L_x_454:
[----:B------:R-:W3:Y:S04]  /*ea60*/  LDL.64 R68, [R1+0x18] ;  /* 0x0000180001447983 */ /* 0x000ee80000100a00 */
[----:B-1----:R1:W5:Y:S04]  /*ea70*/  LDL R16, [R1+0x3c] ;  /* 0x00003c0001107983 */ /* 0x0023680000100800 */
[----:B------:R1:W5:Y:S01]  /*ea80*/  LDL R15, [R1+0x40] ;  /* 0x00004000010f7983 */ /* 0x0003620000100800 */
[----:B------:R-:W-:Y:S01]  /*ea90*/  SHF.R.S32.HI R6, RZ, 0x1f, R18 ;  /* 0x0000001fff067819 */ /* 0x000fe20000011412 */
[----:B------:R-:W-:Y:S02]  /*eaa0*/  BSSY B0, `(.L_x_456) ;  /* 0x000001e000007945 */ /* 0x000fe40003800000 */
[----:B------:R-:W4:Y:S04]  /*eab0*/  S2R R5, SR_TID.X ;  /* 0x0000000000057919 */ /* 0x000f280000002100 */
[----:B------:R-:W2:Y:S01]  /*eac0*/  S2R R10, SR_CTAID.X ;  /* 0x00000000000a7919 */ /* 0x000ea20000002500 */
[----:B----4-:R-:W-:-:S02]  /*ead0*/  SHF.R.S32.HI R4, RZ, 0x1f, R5 ;  /* 0x0000001fff047819 */ /* 0x010fc40000011405 */
[----:B---3--:R-:W-:Y:S02]  /*eae0*/  IADD3 R2, P0, R68, R134, RZ ;  /* 0x0000008644027210 */ /* 0x008fe40007f1e0ff */
[----:B------:R-:W-:-:S05]  /*eaf0*/  SHF.R.S32.HI R0, RZ, 0x1f, R68 ;  /* 0x0000001fff007819 */ /* 0x000fca0000011444 */
[----:B------:R-:W-:Y:S01]  /*eb00*/  IMAD.X R3, R0, 0x1, R135, P0 ;  /* 0x0000000100037824 */ /* 0x000fe200000e0687 */
[----:B------:R-:W-:Y:S01]  /*eb10*/  LEA.HI R0, R4, R5, RZ, 0x2 ;  /* 0x0000000504007211 */ /* 0x000fe200078f10ff */
[----:B------:R-:W-:Y:S02]  /*eb20*/  IMAD R4, R6, c[0x0][0x1f0], RZ ;  /* 0x00007c0006047a24 */ /* 0x000fe400078e02ff */
[----:B------:R-:W-:Y:S01]  /*eb30*/  IMAD.WIDE.U32 R12, R18, c[0x0][0x1f0], R2 ;  /* 0x00007c00120c7a25 */ /* 0x000fe200078e0002 */
[----:B------:R-:W-:-:S03]  /*eb40*/  SHF.R.S32.HI R8, RZ, 0x2, R0 ;  /* 0x00000002ff087819 */ /* 0x000fc60000011400 */
[----:B------:R-:W-:Y:S01]  /*eb50*/  IMAD R0, R18, c[0x0][0x1f4], R4 ;  /* 0x00007d0012007a24 */ /* 0x000fe200078e0204 */
[----:B-----5:R-:W-:Y:S02]  /*eb60*/  ISETP.GE.AND P0, PT, R8, R19, PT ;  /* 0x000000130800720c */ /* 0x020fe40003f06270 */
[----:B------:R-:W-:Y:S01]  /*eb70*/  SHF.R.S32.HI R9, RZ, 0x1f, R8 ;  /* 0x0000001fff097819 */ /* 0x000fe20000011408 */
[----:B------:R-:W-:-:S04]  /*eb80*/  IMAD.IADD R7, R13, 0x1, R0 ;  /* 0x000000010d077824 */ /* 0x000fc800078e0200 */
[----:B--2---:R-:W-:-:S06]  /*eb90*/  IMAD.WIDE R2, R10, 0x80, R8 ;  /* 0x000000800a027825 */ /* 0x004fcc00078e0208 */
[----:B------:R-:W-:Y:S05]  /*eba0*/  @P0 BRA `(.L_x_457) ;  /* 0x000000d000000947 */ /* 0x000fea0003800000 */
[----:B-1----:R-:W-:Y:S01]  /*ebb0*/  IMAD R0, R3, c[0x0][0x1e8], RZ ;  /* 0x00007a0003007a24 */ /* 0x002fe200078e02ff */
        /* <DEDUP_REMOVED lines=12> */
.L_x_457:
[----:B-1----:R-:W-:Y:S05]  /*ec80*/  BSYNC B0 ;  /* 0x0000000000007941 */ /* 0x002fea0003800000 */
.L_x_456:
[----:B------:R-:W-:Y:S01]  /*ec90*/  IADD3 R0, R8, 0x20, RZ ;  /* 0x0000002008007810 */ /* 0x000fe20007ffe0ff */
[----:B------:R-:W-:Y:S03]  /*eca0*/  BSSY B0, `(.L_x_458) ;  /* 0x0000013000007945 */ /* 0x000fe60003800000 */
[----:B------:R-:W-:-:S13]  /*ecb0*/  ISETP.GE.AND P0, PT, R0, R19, PT ;  /* 0x000000130000720c */ /* 0x000fda0003f06270 */
[----:B------:R-:W-:Y:S05]  /*ecc0*/  @P0 BRA `(.L_x_459) ;  /* 0x0000010000000947 */ /* 0x000fea0003800000 */
[----:B------:R-:W-:Y:S02]  /*ecd0*/  IADD3 R0, P0, R2, 0x20, RZ ;  /* 0x0000002002007810 */ /* 0x000fe40007f1e0ff */
[----:B------:R-:W-:Y:S02]  /*ece0*/  MOV R5, R7 ;  /* 0x0000000700057202 */ /* 0x000fe40000000f00 */
[----:B------:R-:W-:Y:S01]  /*ecf0*/  ISETP.GE.AND P2, PT, R68, c[0x0][0x220], PT ;  /* 0x0000880044007a0c */ /* 0x000fe20003f46270 */
[----:B------:R-:W-:Y:S01]  /*ed00*/  IMAD.X R4, RZ, RZ, R3, P0 ;  /* 0x000000ffff047224 */ /* 0x000fe200000e0603 */
[----:B------:R-:W-:Y:S02]  /*ed10*/  ISETP.GE.AND P1, PT, R16, c[0x0][0x220], PT ;  /* 0x0000880010007a0c */ /* 0x000fe40003f26270 */
        /* <DEDUP_REMOVED lines=11> */
.L_x_459:
[----:B------:R-:W-:Y:S05]  /*edd0*/  BSYNC B0 ;  /* 0x0000000000007941 */ /* 0x000fea0003800000 */
.L_x_458:
        /* <DEDUP_REMOVED lines=20> */
.L_x_461:
[----:B------:R-:W-:Y:S05]  /*ef20*/  BSYNC B0 ;  /* 0x0000000000007941 */ /* 0x000fea0003800000 */
.L_x_460:
        /* <DEDUP_REMOVED lines=21> */
.L_x_428:
[----:B------:R-:W3:Y:S01]  /*f080*/  LDL.LU R9, [R1+0x38] ;  /* 0x0000380001097983 */ /* 0x000ee20000300800 */
[----:B------:R-:W4:Y:S01]  /*f090*/  LDC.U8 R3, c[0x0][0x329] ;  /* 0x0000ca40ff037b82 */ /* 0x000f220000000000 */
[----:B-12---:R-:W-:Y:S01]  /*f0a0*/  LEA.HI R10, R13, R193, RZ, 0x2 ;  /* 0x000000c10d0a7211 */ /* 0x006fe200078f10ff */
[----:B------:R-:W-:Y:S01]  /*f0b0*/  BSSY B0, `(.L_x_462) ;  /* 0x0000045000007945 */ /* 0x000fe20003800000 */
[----:B------:R-:W-:-:S02]  /*f0c0*/  IADD3 R16, -R38, R235, RZ ;  /* 0x000000eb26107210 */ /* 0x000fc40007ffe1ff */
[----:B------:R-:W-:Y:S02]  /*f0d0*/  LOP3.LUT R8, R10, 0xfffffffc, RZ, 0xc0, !PT ;  /* 0xfffffffc0a087812 */ /* 0x000fe400078ec0ff */
[----:B------:R-:W-:Y:S01]  /*f0e0*/  SHF.R.S32.HI R10, RZ, 0x2, R10 ;  /* 0x00000002ff0a7819 */ /* 0x000fe2000001140a */
[----:B------:R-:W1:Y:S02]  /*f0f0*/  LDC.U8 R2, c[0x0][0x328] ;  /* 0x0000ca00ff027b82 */ /* 0x000e640000000000 */
[----:B------:R-:W-:Y:S01]  /*f100*/  IMAD.IADD R20, R193, 0x1, -R8 ;  /* 0x00000001c1147824 */ /* 0x000fe200078e0a08 */
[----:B------:R-:W-:-:S03]  /*f110*/  SHF.R.S32.HI R11, RZ, 0x1f, R10 ;  /* 0x0000001fff0b7819 */ /* 0x000fc6000001140a */
[----:B------:R-:W-:-:S05]  /*f120*/  IMAD.SHL.U32 R14, R20, 0x8, RZ ;  /* 0x00000008140e7824 */ /* 0x000fca00078e00ff */
[C---:B------:R-:W-:Y:S02]  /*f130*/  IADD3 R24, R14.reuse, 0x20, RZ ;  /* 0x000000200e187810 */ /* 0x040fe40007ffe0ff */
[----:B------:R-:W-:Y:S02]  /*f140*/  IADD3 R23, R14, 0x40, RZ ;  /* 0x000000400e177810 */ /* 0x000fe40007ffe0ff */
[----:B----4-:R-:W-:Y:S02]  /*f150*/  ISETP.NE.AND P2, PT, R3, RZ, PT ;  /* 0x000000ff0300720c */ /* 0x010fe40003f45270 */
        /* <DEDUP_REMOVED lines=26> */
[----:B------:R-:W-:Y:S01]  /*f300*/  IADD3 R4, P0, R14, R2, RZ ;  /* 0x000000020e047210 */ /* 0x000fe20007f1e0ff */
[----:B------:R-:W-:Y:S01]  /*f310*/  IMAD R6, R18, R0, R3 ;  /* 0x0000000012067224 */ /* 0x000fe200078e0203 */
[----:B------:R-:W-:Y:S01]  /*f320*/  SHF.R.S32.HI R0, RZ, 0x1f, R18 ;  /* 0x0000001fff007819 */ /* 0x000fe20000011412 */
[----:B------:R-:W-:Y:S01]  /*f330*/  @!P1 CS2R R2, SRZ ;  /* 0x0000000000029805 */ /* 0x000fe2000001ff00 */
[----:B------:R-:W-:Y:S02]  /*f340*/  LEA.HI.X.SX32 R5, R14, R7, 0x1, P0 ;  /* 0x000000070e057211 */ /* 0x000fe400000f0eff */
[----:B------:R-:W-:Y:S01]  /*f350*/  @P1 SHF.R.S32.HI R3, RZ, 0x1f, R9 ;  /* 0x0000001fff031819 */ /* 0x000fe20000011409 */
[----:B------:R-:W-:Y:S01]  /*f360*/  IMAD R0, R0, c[0x0][0x1f0], RZ ;  /* 0x00007c0000007a24 */ /* 0x000fe200078e02ff */
[----:B------:R-:W-:Y:S01]  /*f370*/  @P1 MOV R2, R9 ;  /* 0x0000000900021202 */ /* 0x000fe20000000f00 */
[----:B------:R-:W-:-:S04]  /*f380*/  IMAD.WIDE.U32 R12, R18, c[0x0][0x1f0], R4 ;  /* 0x00007c00120c7a25 */ /* 0x000fc800078e0004 */
[----:B------:R-:W-:Y:S02]  /*f390*/  IMAD R8, R18, c[0x0][0x1f4], R0 ;  /* 0x00007d0012087a24 */ /* 0x000fe400078e0200 */
[----:B------:R-:W-:-:S05]  /*f3a0*/  IMAD R0, R38, R19, RZ ;  /* 0x0000001326007224 */ /* 0x000fca00078e02ff */
[----:B------:R-:W-:Y:S02]  /*f3b0*/  SHF.R.S32.HI R4, RZ, 0x1f, R0 ;  /* 0x0000001fff047819 */ /* 0x000fe40000011400 */
[--C-:B------:R-:W-:Y:S01]  /*f3c0*/  IADD3 R22, P1, P0, R0, R2, R6.reuse ;  /* 0x0000000200167210 */ /* 0x100fe2000783e006 */
[----:B-1----:R-:W1:Y:S01]  /*f3d0*/  S2R R9, SR_CTAID.X ;  /* 0x0000000000097919 */ /* 0x002e620000002500 */
[----:B------:R-:W-:-:S04]  /*f3e0*/  SHF.R.S32.HI R0, RZ, 0x1f, R6 ;  /* 0x0000001fff007819 */ /* 0x000fc80000011406 */
[----:B------:R-:W-:Y:S01]  /*f3f0*/  IADD3.X R21, R4, R3, R0, P1, P0 ;  /* 0x0000000304157210 */ /* 0x000fe20000fe0400 */
        /* <DEDUP_REMOVED lines=16> */
.L_x_463:
[----:B------:R-:W-:Y:S05]  /*f500*/  BSYNC B0 ;  /* 0x0000000000007941 */ /* 0x000fea0003800000 */
.L_x_462:
        /* <DEDUP_REMOVED lines=20> */
.L_x_465:
[----:B------:R-:W-:Y:S05]  /*f650*/  BSYNC B0 ;  /* 0x0000000000007941 */ /* 0x000fea0003800000 */
.L_x_464:
        /* <DEDUP_REMOVED lines=20> */
.L_x_467:
[----:B------:R-:W-:Y:S05]  /*f7a0*/  BSYNC B0 ;  /* 0x0000000000007941 */ /* 0x000fea0003800000 */
.L_x_466:
        /* <DEDUP_REMOVED lines=20> */
.L_x_469:
[----:B------:R-:W-:Y:S05]  /*f8f0*/  BSYNC B0 ;  /* 0x0000000000007941 */ /* 0x000fea0003800000 */
.L_x_468:
        /* <DEDUP_REMOVED lines=35> */
.L_x_470:
        /* <DEDUP_REMOVED lines=13> */
.L_x_1038:


//--------------------- .text._ZN5flash16flash_fwd_kernelI23Flash_fwd_kernel_traitsILi96ELi128ELi64ELi4ELb0ELb0EN7cutlass6half_tE19Flash_kernel_traitsILi96ELi128ELi64ELi4ES3_EELb1ELb0ELb0ELb0ELb0ELb0ELb0ELb1EEEvNS_16Flash_fwd_paramsE --------------------------
	.section	.text._ZN5flash16flash_fwd_kernelI23Flash_fwd_kernel_traitsILi96ELi128ELi64ELi4ELb0ELb0EN7cutlass6half_tE19Flash_kernel_traitsILi96ELi128ELi64ELi4ES3_EELb1ELb0ELb0ELb0ELb0ELb0ELb0ELb1EEEvNS_16Flash_fwd_paramsE,"ax",@progbits
	.sectioninfo	@"SHI_REGISTERS=255"
	.align	128
        .global         _ZN5flash16flash_fwd_kernelI23Flash_fwd_kernel_traitsILi96ELi128ELi64ELi4ELb0ELb0EN7cutlass6half_tE19Flash_kernel_traitsILi96ELi128ELi64ELi4ES3_EELb1ELb0ELb0ELb0ELb0ELb0ELb0ELb1EEEvNS_16Flash_fwd_paramsE
        .type           _ZN5flash16flash_fwd_kernelI23Flash_fwd_kernel_traitsILi96ELi128ELi64ELi4ELb0ELb0EN7cutlass6half_tE19Flash_kernel_traitsILi96ELi128ELi64ELi4ES3_EELb1ELb0ELb0ELb0ELb0ELb0ELb0ELb1EEEvNS_16Flash_fwd_paramsE,@function
        .size           _ZN5flash16flash_fwd_kernelI23Flash_fwd_kernel_traitsILi96ELi128ELi64ELi4ELb0ELb0EN7cutlass6half_tE19Flash_kernel_traitsILi96ELi128ELi64ELi4ES3_EELb1ELb0ELb0ELb0ELb0ELb0ELb0ELb1EEEvNS_16Flash_fwd_paramsE,(.L_x_1039 - _ZN5flash16flash_fwd_kernelI23Flash_fwd_kernel_traitsILi96ELi128ELi64ELi4ELb0ELb0EN7cutlass6half_tE19Flash_kernel_traitsILi96ELi128ELi64ELi4ES3_EELb1ELb0ELb0ELb0ELb0ELb0ELb0ELb1EEEvNS_16Flash_fwd_paramsE)
        .other          _ZN5flash16flash_fwd_kernelI23Flash_fwd_kernel_traitsILi96ELi128ELi64ELi4ELb0ELb0EN7cutlass6half_tE19Flash_kernel_traitsILi96ELi128ELi64ELi4ES3_EELb1ELb0ELb0ELb0ELb0ELb0ELb0ELb1EEEvNS_16Flash_fwd_paramsE,@"STO_CUDA_ENTRY STV_DEFAULT"
_ZN5flash16flash_fwd_kernelI23Flash_fwd_kernel_traitsILi96ELi128ELi64ELi4ELb0ELb0EN7cutlass6half_tE19Flash_kernel_traitsILi96ELi128ELi64ELi4ES3_EELb1ELb0ELb0ELb0ELb0ELb0ELb0ELb1EEEvNS_16Flash_fwd_paramsE:
.text._ZN5flash16flash_fwd_kernelI23Flash_fwd_kernel_traitsILi96ELi128ELi64ELi4ELb0ELb0EN7cutlass6half_tE19Flash_kernel_traitsILi96ELi128ELi64ELi4ES3_EELb1ELb0ELb0ELb0ELb0ELb0ELb0ELb1EEEvNS_16Flash_fwd_paramsE:
        /* <DEDUP_REMOVED lines=12> */
[----:B------:R-:W-:-:S03]  /*00c0*/  ULDC.64 UR4, c[0x0][0x240] ;  /* 0x0000900000047ab9 */ /* 0x000fc60000000a00 */
[----:B------:R-:W3:Y:S01]  /*00d0*/  @P2 LDG.E.64 R4, [R4.64] ;  /* 0x0000001004042981 */ /* 0x000ee2000c1e1b00 */
[----:B------:R-:W-:-:S05]  /*00e0*/  @P2 MOV R2, R52 ;  /* 0x0000003400022202 */ /* 0x000fca0000000f00 */
[----:B------:R-:W4:Y:S01]  /*00f0*/  @P2 LDG.E.64 R6, [R2.64] ;  /* 0x0000001002062981 */ /* 0x000f22000c1e1b00 */
[----:B------:R-:W5:Y:S01]  /*0100*/  S2UR UR10, SR_CTAID.Y ;  /* 0x00000000000a79c3 */ /* 0x000f620000002600 */
[----:B------:R-:W-:Y:S02]  /*0110*/  UISETP.NE.U32.AND UP2, UPT, URZ, UR4, UPT ;  /* 0x000000043f00728c */ /* 0x000fe4000bf45070 */
[----:B------:R-:W-:Y:S02]  /*0120*/  UMOV UR12, 0x4 ;  /* 0x00000004000c7882 */ /* 0x000fe40000000000 */
[----:B------:R-:W-:Y:S02]  /*0130*/  UISETP.NE.AND.EX UP2, UPT, URZ, UR5, UPT, UP2 ;  /* 0x000000053f00728c */ /* 0x000fe4000bf45320 */
[----:B------:R-:W-:Y:S01]  /*0140*/  ULDC.64 UR14, c[0x0][0x240] ;  /* 0x00009000000e7ab9 */ /* 0x000fe20000000a00 */
[----:B------:R-:W1:Y:S01]  /*0150*/  S2UR UR9, SR_CTAID.Z ;  /* 0x00000000000979c3 */ /* 0x000e620000002700 */
[----:B------:R-:W-:-:S02]  /*0160*/  ULDC.64 UR4, c[0x0][0x250] ;  /* 0x0000940000047ab9 */ /* 0x000fc40000000a00 */
[----:B------:R-:W-:Y:S01]  /*0170*/  PLOP3.LUT P0, PT, PT, PT, UP2, 0x80, 0x0 ;  /* 0x000000000000781c */ /* 0x000fe20003f0f028 */
[----:B------:R-:W-:Y:S02]  /*0180*/  UISETP.NE.U32.AND UP0, UPT, URZ, UR4, UPT ;  /* 0x000000043f00728c */ /* 0x000fe4000bf05070 */
[----:B------:R-:W-:Y:S02]  /*0190*/  ULDC.U8 UR8, c[0x0][0x312] ;  /* 0x0000c48000087ab9 */ /* 0x000fe40000000000 */
[----:B------:R-:W-:Y:S02]  /*01a0*/  UISETP.NE.AND UP3, UPT, UR8, URZ, UPT ;  /* 0x0000003f0800728c */ /* 0x000fe4000bf65270 */
[----:B------:R-:W-:-:S03]  /*01b0*/  UISETP.NE.AND.EX UP0, UPT, URZ, UR5, UPT, UP0 ;  /* 0x000000053f00728c */ /* 0x000fc6000bf05300 */
[----:B------:R-:W-:Y:S02]  /*01c0*/  ULDC.64 UR4, c[0x0][0x250] ;  /* 0x0000940000047ab9 */ /* 0x000fe40000000a00 */
[----:B-----5:R-:W-:-:S06]  /*01d0*/  UIMAD.WIDE UR14, UR10, UR12, UR14 ;  /* 0x0000000c0a0e72a5 */ /* 0x020fcc000f8e020e */
[----:B------:R-:W-:Y:S01]  /*01e0*/  IMAD.U32 R12, RZ, RZ, UR14 ;  /* 0x0000000eff0c7e24 */ /* 0x000fe2000f8e00ff */
[----:B-1----:R-:W-:Y:S01]  /*01f0*/  ULOP3.LUT UR6, UR9, UR11, UR10, 0xfe, !UPT ;  /* 0x0000000b09067292 */ /* 0x002fe2000f8efe0a */
[----:B------:R-:W-:-:S05]  /*0200*/  IMAD.U32 R13, RZ, RZ, UR15 ;  /* 0x0000000fff0d7e24 */ /* 0x000fca000f8e00ff */
[----:B--2---:R-:W-:Y:S01]  /*0210*/  LOP3.LUT P3, RZ, R53, UR6, RZ, 0xfc, !PT ;  /* 0x0000000635ff7c12 */ /* 0x004fe2000f86fcff */
[----:B------:R-:W-:Y:S02]  /*0220*/  ULDC.64 UR6, c[0x0][0x248] ;  /* 0x0000920000067ab9 */ /* 0x000fe40000000a00 */
[----:B------:R-:W-:-:S04]  /*0230*/  UISETP.EQ.U32.AND UP1, UPT, URZ, UR6, UPT ;  /* 0x000000063f00728c */ /* 0x000fc8000bf22070 */
[----:B------:R-:W-:-:S03]  /*0240*/  UISETP.EQ.OR.EX UP1, UPT, URZ, UR7, !UP3, UP1 ;  /* 0x000000073f00728c */ /* 0x000fc6000df22710 */
[----:B------:R-:W-:-:S03]  /*0250*/  ULDC.64 UR6, c[0x0][0x248] ;  /* 0x0000920000067ab9 */ /* 0x000fc60000000a00 */
[----:B------:R-:W-:Y:S02]  /*0260*/  @!P3 IMAD.MOV.U32 R14, RZ, RZ, c[0x0][0x308] ;  /* 0x0000c200ff0eb624 */ /* 0x000fe400078e00ff */
[----:B------:R-:W-:Y:S01]  /*0270*/  @!P3 IMAD.MOV.U32 R15, RZ, RZ, c[0x0][0x30c] ;  /* 0x0000c300ff0fb624 */ /* 0x000fe200078e00ff */
[----:B------:R-:W-:Y:S02]  /*0280*/  @UP0 UIMAD.WIDE UR4, UR10, UR12, UR4 ;  /* 0x0000000c0a0402a5 */ /* 0x000fe4000f8e0204 */
[----:B------:R-:W-:-:S04]  /*0290*/  UIMAD.WIDE UR6, UR10, UR12, UR6 ;  /* 0x0000000c0a0672a5 */ /* 0x000fc8000f8e0206 */
[----:B------:R-:W-:Y:S02]  /*02a0*/  IMAD.U32 R10, RZ, RZ, UR4 ;  /* 0x00000004ff0a7e24 */ /* 0x000fe4000f8e00ff */
[----:B------:R-:W-:Y:S01]  /*02b0*/  IMAD.U32 R11, RZ, RZ, UR5 ;  /* 0x00000005ff0b7e24 */ /* 0x000fe2000f8e00ff */
[----:B---3--:R-:W1:Y:S01]  /*02c0*/  @P2 R2UR UR20, R4 ;  /* 0x00000000041423c2 */ /* 0x008e6200000e0000 */
[----:B----4-:R-:W-:-:S07]  /*02d0*/  @P2 IADD3 R52, P1, R6, c[0x0][0x300], RZ ;  /* 0x0000c00006342a10 */ /* 0x010fce0007f3e0ff */
[----:B------:R-:W2:Y:S01]  /*02e0*/  @P2 R2UR UR21, R5 ;  /* 0x00000000051523c2 */ /* 0x000ea200000e0000 */
[----:B------:R-:W-:Y:S01]  /*02f0*/  @!P3 MOV R2, R52 ;  /* 0x000000340002b202 */ /* 0x000fe20000000f00 */
[----:B------:R-:W-:-:S05]  /*0300*/  @P2 IMAD.X R3, RZ, RZ, R7, P1 ;  /* 0x000000ffff032224 */ /* 0x000fca00008e0607 */
[----:B------:R-:W-:Y:S01]  /*0310*/  @!P3 STG.E.64 [R14.64+0x8], R2 ;  /* 0x000008020e00b986 */ /* 0x000fe2000c101b10 */
[----:B-1----:R-:W-:Y:S01]  /*0320*/  IMAD.U32 R4, RZ, RZ, UR20 ;  /* 0x00000014ff047e24 */ /* 0x002fe2000f8e00ff */
[----:B--2---:R-:W-:-:S05]  /*0330*/  MOV R5, UR21 ;  /* 0x0000001500057c02 */ /* 0x004fca0008000f00 */
[----:B------:R1:W-:Y:S04]  /*0340*/  @!P3 STG.E.64 [R14.64], R4 ;  /* 0x000000040e00b986 */ /* 0x0003e8000c101b10 */
[----:B------:R2:W3:Y:S04]  /*0350*/  @P0 LDG.E R9, [R12.64] ;  /* 0x000000100c090981 */ /* 0x0004e8000c1e1900 */
[----:B------:R2:W4:Y:S01]  /*0360*/  @P0 LDG.E R0, [R12.64+0x4] ;  /* 0x000004100c000981 */ /* 0x000522000c1e1900 */
[----:B------:R-:W-:Y:S02]  /*0370*/  PLOP3.LUT P1, PT, PT, PT, UP0, 0x80, 0x0 ;  /* 0x000000000000781c */ /* 0x000fe40003f2f008 */
[----:B------:R-:W-:-:S11]  /*0380*/  PLOP3.LUT P2, PT, PT, PT, UP1, 0x80, 0x0 ;  /* 0x000000000000781c */ /* 0x000fd60003f4f018 */
[----:B------:R-:W5:Y:S01]  /*0390*/  @P1 LDG.E R7, [R10.64] ;  /* 0x000000100a071981 */ /* 0x000f62000c1e1900 */
[----:B-1----:R-:W-:Y:S01]  /*03a0*/  IMAD.U32 R4, RZ, RZ, UR6 ;  /* 0x00000006ff047e24 */ /* 0x002fe2000f8e00ff */
[----:B------:R-:W-:-:S05]  /*03b0*/  MOV R5, UR7 ;  /* 0x0000000700057c02 */ /* 0x000fca0008000f00 */
[----:B------:R-:W5:Y:S01]  /*03c0*/  @!P2 LDG.E R8, [R4.64] ;  /* 0x000000100408a981 */ /* 0x000f62000c1e1900 */
[----:B------:R-:W-:Y:S01]  /*03d0*/  UMOV UR8, 0xffffffff ;  /* 0xffffffff00087882 */ /* 0x000fe20000000000 */
[----:B------:R-:W1:Y:S01]  /*03e0*/  LDC.U8 R6, c[0x0][0x2d8] ;  /* 0x0000b600ff067b82 */ /* 0x000e620000000000 */
[----:B--2---:R-:W-:Y:S01]  /*03f0*/  SHF.R.S32.HI R12, RZ, 0x1f, R53 ;  /* 0x0000001fff0c7819 */ /* 0x004fe20000011435 */
[----:B------:R-:W-:-:S03]  /*0400*/  UMOV UR14, URZ ;  /* 0x0000003f000e7c82 */ /* 0x000fc60008000000 */
[----:B------:R-:W-:Y:S01]  /*0410*/  LEA.HI R2, R12, R53, RZ, 0x5 ;  /* 0x000000350c027211 */ /* 0x000fe200078f28ff */
[----:B------:R-:W-:-:S03]  /*0420*/  UMOV UR19, 0xffffffff ;  /* 0xffffffff00137882 */ /* 0x000fc60000000000 */
[----:B------:R-:W-:-:S05]  /*0430*/  LOP3.LUT R128, R2, 0xffffffe0, RZ, 0xc0, !PT ;  /* 0xffffffe002807812 */ /* 0x000fca00078ec0ff */
[----:B------:R-:W-:Y:S01]  /*0440*/  IMAD.IADD R128, R53, 0x1, -R128 ;  /* 0x0000000135807824 */ /* 0x000fe200078e0a80 */
[----:B---3--:R-:W2:Y:S08]  /*0450*/  @P0 R2UR UR8, R9 ;  /* 0x00000000090803c2 */ /* 0x008eb000000e0000 */
[----:B----4-:R-:W2:Y:S01]  /*0460*/  @P0 R2UR UR15, R0 ;  /* 0x00000000000f03c2 */ /* 0x010ea200000e0000 */
[----:B------:R-:W-:-:S04]  /*0470*/  ISETP.NE.U32.AND P0, PT, RZ, c[0x0][0x248], PT ;  /* 0x00009200ff007a0c */ /* 0x000fc80003f05070 */
[----:B------:R-:W-:-:S03]  /*0480*/  ISETP.NE.AND.EX P0, PT, RZ, c[0x0][0x24c], PT, P0 ;  /* 0x00009300ff007a0c */ /* 0x000fc60003f05300 */
[----:B-----5:R3:W4:Y:S01]  /*0490*/  @P1 R2UR UR14, R7 ;  /* 0x00000000070e13c2 */ /* 0x02072200000e0000 */
[----:B--2---:R-:W-:-:S07]  /*04a0*/  @UP2 UIADD3 UR15, UR15, -UR8, URZ ;  /* 0x800000080f0f2290 */ /* 0x004fce000fffe03f */
[----:B------:R3:W2:Y:S01]  /*04b0*/  @!P2 R2UR UR19, R8 ;  /* 0x000000000813a3c2 */ /* 0x0006a200000e0000 */
[----:B------:R-:W-:Y:S01]  /*04c0*/  @!UP2 ULDC UR15, c[0x0][0x214] ;  /* 0x00008500000faab9 */ /* 0x000fe20000000800 */
[----:B--234-:R-:W-:Y:S05]  /*04d0*/  @!P0 BRA `(.L_x_471) ;  /* 0x0000007000008947 */ /* 0x01cfea0003800000 */
[----:B-1----:R-:W-:-:S13]  /*04e0*/  PLOP3.LUT P0, PT, PT, PT, UP3, 0x80, 0x0 ;  /* 0x000000000000781c */ /* 0x002fda0003f0f038 */
[----:B------:R-:W2:Y:S04]  /*04f0*/  @P0 LDG.E R0, [R4.64+0x4] ;  /* 0x0000041004000981 */ /* 0x000ea8000c1e1900 */
[----:B------:R-:W3:Y:S01]  /*0500*/  @!P0 LDG.E R7, [R4.64] ;  /* 0x0000001004078981 */ /* 0x000ee2000c1e1900 */
[----:B--2---:R-:W1:Y:S02]  /*0510*/  @P0 R2UR UR6, R0 ;  /* 0x00000000000603c2 */ /* 0x004e6400000e0000 */
[----:B-1----:R-:W-:-:S11]  /*0520*/  @UP3 UIADD3 UR6, UR6, -UR19, URZ ;  /* 0x8000001306063290 */ /* 0x002fd6000fffe03f */
[----:B---3--:R1:W2:Y:S02]  /*0530*/  @!P0 R2UR UR6, R7 ;  /* 0x00000000070683c2 */ /* 0x0082a400000e0000 */
[----:B-12---:R-:W-:Y:S05]  /*0540*/  BRA `(.L_x_472) ;  /* 0x0000001000007947 */ /* 0x006fea0003800000 */
.L_x_471:
[----:B-1----:R-:W-:Y:S02]  /*0550*/  ULDC UR6, c[0x0][0x218] ;  /* 0x0000860000067ab9 */ /* 0x002fe40000000800 */
.L_x_472:
        /* <DEDUP_REMOVED lines=21> */
[----:B------:R-:W-:Y:S02]  /*06b0*/  UISETP.GE.AND UP0, UPT, UR13, 0x1, UPT ;  /* 0x000000010d00788c */ /* 0x000fe4000bf06270 */
[----:B------:R-:W-:-:S04]  /*06c0*/  UIADD3 UR4, UR13, 0x3f, URZ ;  /* 0x0000003f0d047890 */ /* 0x000fc8000fffe03f */
[----:B------:R-:W-:Y:S01]  /*06d0*/  PLOP3.LUT P0, PT, PT, PT, UP0, 0x80, 0x0 ;  /* 0x000000000000781c */ /* 0x000fe20003f0f008 */
[----:B------:R-:W-:-:S04]  /*06e0*/  USHF.R.S32.HI UR22, URZ, 0x1f, UR4 ;  /* 0x0000001f3f167899 */ /* 0x000fc80008011404 */
[----:B------:R-:W-:-:S08]  /*06f0*/  ULEA.HI UR22, UR22, UR4, URZ, 0x6 ;  /* 0x0000000416167291 */ /* 0x000fd0000f8f303f */
[----:B------:R-:W-:Y:S05]  /*0700*/  @!P0 BRA `(.L_x_473) ;  /* 0x0001148000008947 */ /* 0x000fea0003800000 */
[----:B------:R-:W-:Y:S01]  /*0710*/  UISETP.NE.AND UP1, UPT, UR8, -0x1, UPT ;  /* 0xffffffff0800788c */ /* 0x000fe2000bf25270 */
[----:B------:R-:W-:Y:S01]  /*0720*/  SHF.R.S32.HI R0, RZ, 0x1f, R128 ;  /* 0x0000001fff007819 */ /* 0x000fe20000011480 */
[----:B------:R-:W-:Y:S02]  /*0730*/  UISETP.NE.AND UP0, UPT, UR19, -0x1, UPT ;  /* 0xffffffff1300788c */ /* 0x000fe4000bf05270 */
[----:B------:R-:W-:Y:S02]  /*0740*/  ULDC.64 UR4, c[0x0][0x190] ;  /* 0x0000640000047ab9 */ /* 0x000fe40000000a00 */
[----:B------:R-:W-:Y:S02]  /*0750*/  ULDC.64 UR6, c[0x0][0x178] ;  /* 0x00005e0000067ab9 */ /* 0x000fe40000000a00 */
[----:B------:R-:W-:-:S03]  /*0760*/  PLOP3.LUT P0, PT, PT, PT, UP0, 0x80, 0x0 ;  /* 0x000000000000781c */ /* 0x000fc60003f0f008 */
[----:B------:R-:W-:Y:S02]  /*0770*/  @UP1 UIMAD.WIDE.U32 UR24, UR8, UR4, URZ ;  /* 0x00000004081812a5 */ /* 0x000fe4000f8e003f */
[----:B------:R-:W-:Y:S02]  /*0780*/  @UP0 UIADD3 UR23, UR14, UR19, URZ ;  /* 0x000000130e170290 */ /* 0x000fe4000fffe03f */
[----:B------:R-:W-:Y:S02]  /*0790*/  @UP1 UIMAD UR18, UR8, UR5, UR25 ;  /* 0x00000005081212a4 */ /* 0x000fe4000f8e0219 */
[----:B------:R-:W-:Y:S02]  /*07a0*/  @!UP1 USHF.R.S32.HI UR25, URZ, 0x1f, UR10 ;  /* 0x0000001f3f199899 */ /* 0x000fe4000801140a */
[----:B------:R-:W-:Y:S02]  /*07b0*/  ULDC.64 UR4, c[0x0][0x198] ;  /* 0x0000660000047ab9 */ /* 0x000fe40000000a00 */
[----:B------:R-:W-:-:S02]  /*07c0*/  @!UP1 UIMAD UR25, UR25, UR6, URZ ;  /* 0x00000006191992a4 */ /* 0x000fc4000f8e023f */
[----:B------:R-:W-:Y:S02]  /*07d0*/  @!UP1 UIMAD.WIDE.U32 UR28, UR10, UR6, URZ ;  /* 0x000000060a1c92a5 */ /* 0x000fe4000f8e003f */
[----:B------:R-:W-:Y:S02]  /*07e0*/  @UP0 UIMAD.WIDE.U32 UR26, UR23, UR4, URZ ;  /* 0x00000004171a02a5 */ /* 0x000fe4000f8e003f */
[----:B------:R-:W-:Y:S02]  /*07f0*/  USHF.R.S32.HI UR6, URZ, 0x6, UR22 ;  /* 0x000000063f067899 */ /* 0x000fe40008011416 */
[----:B------:R-:W-:Y:S02]  /*0800*/  @UP0 UIMAD UR23, UR23, UR5, UR27 ;  /* 0x00000005171702a4 */ /* 0x000fe4000f8e021b */
[----:B------:R-:W-:Y:S02]  /*0810*/  ULDC UR22, c[0x0][0x1c0] ;  /* 0x0000700000167ab9 */ /* 0x000fe40000000800 */
[----:B------:R-:W-:-:S02]  /*0820*/  UIMAD UR22, UR10, UR22, UR9 ;  /* 0x000000160a1672a4 */ /* 0x000fc4000f8e0209 */
[----:B------:R-:W-:Y:S02]  /*0830*/  ULDC UR5, c[0x0][0x224] ;  /* 0x0000890000057ab9 */ /* 0x000fe40000000800 */
[----:B------:R-:W-:Y:S02]  /*0840*/  UIMAD UR5, UR22, UR5, UR12 ;  /* 0x00000005160572a4 */ /* 0x000fe4000f8e020c */
[----:B------:R-:W-:Y:S02]  /*0850*/  @!UP1 UIMAD UR4, UR10, UR7, UR25 ;  /* 0x000000070a0492a4 */ /* 0x000fe4000f8e0219 */
[----:B------:R-:W-:Y:S02]  /*0860*/  USHF.L.U32 UR22, UR22, 0x5, URZ ;  /* 0x0000000516167899 */ /* 0x000fe4000800063f */
[----:B------:R-:W-:Y:S02]  /*0870*/  ULDC UR7, c[0x0][0x228] ;  /* 0x00008a0000077ab9 */ /* 0x000fe40000000800 */
[----:B------:R-:W-:-:S02]  /*0880*/  UIMAD UR7, UR5, UR7, URZ ;  /* 0x00000007050772a4 */ /* 0x000fc4000f8e023f */
[----:B------:R-:W-:Y:S01]  /*0890*/  USHF.R.S32.HI UR5, URZ, 0x1f, UR22 ;  /* 0x0000001f3f057899 */ /* 0x000fe20008011416 */
[----:B------:R-:W-:Y:S01]  /*08a0*/  IADD3 R52, P2, P1, R52, UR22, R128 ;  /* 0x0000001634347c10 */ /* 0x000fe2000f95e080 */
[----:B------:R-:W-:Y:S02]  /*08b0*/  @!UP1 UIADD3 UR18, UR29, UR4, URZ ;  /* 0x000000041d129290 */ /* 0x000fe4000fffe03f */
[----:B------:R-:W-:Y:S02]  /*08c0*/  @UP1 UMOV UR22, UR24 ;  /* 0x0000001800161c82 */ /* 0x000fe40008000000 */
[----:B------:R-:W-:Y:S01]  /*08d0*/  IADD3.X R0, R3, UR5, R0, P2, P1 ;  /* 0x0000000503007c10 */ /* 0x000fe200097e2400 */
[----:B------:R-:W-:Y:S01]  /*08e0*/  @!UP1 UMOV UR22, UR28 ;  /* 0x0000001c00169c82 */ /* 0x000fe20008000000 */
[----:B------:R-:W-:Y:S05]  /*08f0*/  @P0 BRA `(.L_x_474) ;  /* 0x000000d000000947 */ /* 0x000fea0003800000 */
[----:B------:R-:W-:Y:S02]  /*0900*/  USHF.R.S32.HI UR24, URZ, 0x1f, UR14 ;  /* 0x0000001f3f187899 */ /* 0x000fe4000801140e */
[----:B------:R-:W-:-:S02]  /*0910*/  ULDC.64 UR4, c[0x0][0x198] ;  /* 0x0000660000047ab9 */ /* 0x000fc40000000a00 */
[----:B------:R-:W-:Y:S02]  /*0920*/  UIMAD UR24, UR24, UR4, URZ ;  /* 0x00000004181872a4 */ /* 0x000fe4000f8e023f */
[----:B------:R-:W-:Y:S02]  /*0930*/  UIMAD.WIDE.U32 UR26, UR14, UR4, URZ ;  /* 0x000000040e1a72a5 */ /* 0x000fe4000f8e003f */
[----:B------:R-:W-:Y:S02]  /*0940*/  UIMAD UR24, UR14, UR5, UR24 ;  /* 0x000000050e1872a4 */ /* 0x000fe4000f8e0218 */
[----:B------:R-:W-:Y:S02]  /*0950*/  USHF.R.S32.HI UR23, URZ, 0x1f, UR10 ;  /* 0x0000001f3f177899 */ /* 0x000fe4000801140a */
[----:B------:R-:W-:Y:S02]  /*0960*/  ULDC.64 UR4, c[0x0][0x180] ;  /* 0x0000600000047ab9 */ /* 0x000fe40000000a00 */
[----:B------:R-:W-:-:S02]  /*0970*/  UIADD3 UR25, UR27, UR24, URZ ;  /* 0x000000181b197290 */ /* 0x000fc4000fffe03f */
[----:B------:R-:W-:Y:S02]  /*0980*/  UIMAD UR23, UR23, UR4, URZ ;  /* 0x00000004171772a4 */ /* 0x000fe4000f8e023f */
[----:B------:R-:W-:Y:S02]  /*0990*/  UMOV UR24, UR26 ;  /* 0x0000001a00187c82 */ /* 0x000fe40008000000 */
[----:B------:R-:W-:Y:S02]  /*09a0*/  UIMAD UR23, UR10, UR5, UR23 ;  /* 0x000000050a1772a4 */ /* 0x000fe4000f8e0217 */
[----:B------:R-:W-:-:S04]  /*09b0*/  UIMAD.WIDE.U32 UR26, UR10, UR4, UR24 ;  /* 0x000000040a1a72a5 */ /* 0x000fc8000f8e0018 */
[----:B------:R-:W-:Y:S02]  /*09c0*/  UIADD3 UR23, UR27, UR23, URZ ;  /* 0x000000171b177290 */ /* 0x000fe4000fffe03f */
.L_x_474:
[----:B------:R-:W-:Y:S01]  /*09d0*/  IABS R5, c[0x0][0x1c8] ;  /* 0x0000720000057a13 */ /* 0x000fe20000000000 */
[----:B------:R-:W1:Y:S01]  /*09e0*/  S2R R3, SR_CTAID.Z ;  /* 0x0000000000037919 */ /* 0x000e620000002700 */
[----:B------:R-:W-:Y:S02]  /*09f0*/  ULDC UR4, c[0x0][0x1c8] ;  /* 0x0000720000047ab9 */ /* 0x000fe40000000800 */
[----:B------:R-:W2:Y:S01]  /*0a00*/  I2F.RP R7, R5 ;  /* 0x0000000500077306 */ /* 0x000ea20000209400 */
[----:B------:R-:W-:Y:S02]  /*0a10*/  ULOP3.LUT UR4, UR9, UR4, URZ, 0x3c, !UPT ;  /* 0x0000000409047292 */ /* 0x000fe4000f8e3c3f */
[----:B------:R-:W-:-:S04]  /*0a20*/  @UP0 UIADD3 UR19, UR14, UR19, URZ ;  /* 0x000000130e130290 */ /* 0x000fc8000fffe03f */
[----:B------:R-:W-:Y:S01]  /*0a30*/  ISETP.LE.AND P1, PT, RZ, UR4, PT ;  /* 0x00000004ff007c0c */ /* 0x000fe2000bf23270 */
[----:B------:R-:W-:Y:S02]  /*0a40*/  ULDC.64 UR4, c[0x0][0x1a0] ;  /* 0x0000680000047ab9 */ /* 0x000fe40000000a00 */
[----:B------:R-:W-:-:S04]  /*0a50*/  @UP0 UIMAD.WIDE.U32 UR28, UR19, UR4, URZ ;  /* 0x00000004131c02a5 */ /* 0x000fc8000f8e003f */
[----:B------:R-:W-:Y:S01]  /*0a60*/  @UP0 UIMAD UR24, UR19, UR5, UR29 ;  /* 0x00000005131802a4 */ /* 0x000fe2000f8e021d */
[----:B--2---:R-:W2:Y:S01]  /*0a70*/  MUFU.RCP R8, R7 ;  /* 0x0000000700087308 */ /* 0x004ea20000001000 */
[----:B------:R-:W-:Y:S02]  /*0a80*/  USHF.R.S32.HI UR19, URZ, 0x1f, UR9 ;  /* 0x0000001f3f137899 */ /* 0x000fe40008011409 */
[----:B------:R-:W-:Y:S01]  /*0a90*/  @UP0 UMOV UR4, UR28 ;  /* 0x0000001c00040c82 */ /* 0x000fe20008000000 */
[----:B-1----:R-:W-:Y:S02]  /*0aa0*/  IABS R3, R3 ;  /* 0x0000000300037213 */ /* 0x002fe40000000000 */
[----:B--2---:R-:W-:-:S04]  /*0ab0*/  IADD3 R8, R8, 0xffffffe, RZ ;  /* 0x0ffffffe08087810 */ /* 0x004fc80007ffe0ff */
[----:B------:R-:W1:Y:S02]  /*0ac0*/  F2I.FTZ.U32.TRUNC.NTZ R9, R8 ;  /* 0x0000000800097305 */ /* 0x000e64000021f000 */
[----:B-1----:R-:W-:Y:S02]  /*0ad0*/  IMAD.MOV R4, RZ, RZ, -R9 ;  /* 0x000000ffff047224 */ /* 0x002fe400078e0a09 */
[----:B------:R-:W-:Y:S02]  /*0ae0*/  IMAD.MOV.U32 R8, RZ, RZ, RZ ;  /* 0x000000ffff087224 */ /* 0x000fe400078e00ff */
[----:B------:R-:W-:-:S04]  /*0af0*/  IMAD R4, R4, R5, RZ ;  /* 0x0000000504047224 */ /* 0x000fc800078e02ff */
[----:B------:R-:W-:-:S06]  /*0b00*/  IMAD.HI.U32 R4, R9, R4, R8 ;  /* 0x0000000409047227 */ /* 0x000fcc00078e0008 */
        /* <DEDUP_REMOVED lines=9> */
[----:B------:R-:W-:-:S04]  /*0ba0*/  IMAD.MOV.U32 R4, RZ, RZ, R7 ;  /* 0x000000ffff047224 */ /* 0x000fc800078e0007 */
        /* <DEDUP_REMOVED lines=11> */
[----:B------:R-:W-:Y:S02]  /*0c60*/  UMOV UR24, UR28 ;  /* 0x0000001c00187c82 */ /* 0x000fe40008000000 */
[----:B------:R-:W-:Y:S02]  /*0c70*/  UIMAD UR14, UR14, UR4, URZ ;  /* 0x000000040e0e72a4 */ /* 0x000fe4000f8e023f */
[----:B------:R-:W-:-:S02]  /*0c80*/  UIMAD.WIDE.U32 UR28, UR10, UR4, UR24 ;  /* 0x000000040a1c72a5 */ /* 0x000fc4000f8e0018 */
[----:B------:R-:W-:-:S04]  /*0c90*/  UIMAD UR5, UR10, UR5, UR14 ;  /* 0x000000050a0572a4 */ /* 0x000fc8000f8e020e */
[----:B------:R-:W-:Y:S02]  /*0ca0*/  UIADD3 UR24, UR29, UR5, URZ ;  /* 0x000000051d187290 */ /* 0x000fe4000fffe03f */
[----:B------:R-:W-:Y:S02]  /*0cb0*/  UMOV UR4, UR28 ;  /* 0x0000001c00047c82 */ /* 0x000fe40008000000 */
.L_x_475:
[CC--:B------:R-:W-:Y:S01]  /*0cc0*/  LEA.HI R3, R12.reuse, R53.reuse, RZ, 0x2 ;  /* 0x000000350c037211 */ /* 0x0c0fe200078f10ff */
[----:B------:R-:W1:Y:S01]  /*0cd0*/  S2R R18, SR_CTAID.Z ;  /* 0x0000000000127919 */ /* 0x000e620000002700 */
[----:B------:R-:W-:Y:S01]  /*0ce0*/  LEA.HI R13, R12, R53, RZ, 0x3 ;  /* 0x000000350c0d7211 */ /* 0x000fe200078f18ff */
[----:B------:R-:W-:Y:S01]  /*0cf0*/  UIADD3 UR12, -UR12, UR15, URZ ;  /* 0x0000000f0c0c7290 */ /* 0x000fe2000fffe13f */
[--C-:B------:R-:W-:Y:S01]  /*0d00*/  SHF.R.S32.HI R7, RZ, 0x5, R2.reuse ;  /* 0x00000005ff077819 */ /* 0x100fe20000011402 */
[----:B------:R-:W-:Y:S01]  /*0d10*/  IMAD.U32 R23, RZ, RZ, UR11 ;  /* 0x0000000bff177e24 */ /* 0x000fe2000f8e00ff */
[----:B------:R-:W-:Y:S01]  /*0d20*/  SHF.R.S32.HI R8, RZ, 0x1f, R2 ;  /* 0x0000001fff087819 */ /* 0x000fe20000011402 */
[----:B------:R-:W-:Y:S01]  /*0d30*/  BSSY B0, `(.L_x_476) ;  /* 0x000006c000007945 */ /* 0x000fe20003800000 */
[----:B------:R-:W-:-:S02]  /*0d40*/  LOP3.LUT R60, R3, 0xfffffffc, RZ, 0xc0, !PT ;  /* 0xfffffffc033c7812 */ /* 0x000fc400078ec0ff */
[----:B------:R-:W-:Y:S02]  /*0d50*/  SHF.R.S32.HI R9, RZ, 0x3, R13 ;  /* 0x00000003ff097819 */ /* 0x000fe4000001140d */
[----:B------:R-:W-:Y:S01]  /*0d60*/  LEA.HI R12, R12, R53, RZ, 0x4 ;  /* 0x000000350c0c7211 */ /* 0x000fe200078f20ff */
[----:B------:R-:W-:Y:S01]  /*0d70*/  IMAD.IADD R60, R53, 0x1, -R60 ;  /* 0x00000001353c7824 */ /* 0x000fe200078e0a3c */
[----:B------:R-:W-:Y:S01]  /*0d80*/  LEA.HI R8, R8, R7, RZ, 0x2 ;  /* 0x0000000708087211 */ /* 0x000fe200078f10ff */
[----:B------:R-:W-:Y:S01]  /*0d90*/  IMAD.SHL.U32 R15, R9, 0x40, RZ ;  /* 0x00000040090f7824 */ /* 0x000fe200078e00ff */
[----:B------:R-:W-:Y:S01]  /*0da0*/  SHF.R.S32.HI R63, RZ, 0x1f, R128 ;  /* 0x0000001fff3f7819 */ /* 0x000fe20000011480 */
[----:B------:R-:W-:Y:S01]  /*0db0*/  IMAD.SHL.U32 R60, R60, 0x8, RZ ;  /* 0x000000083c3c7824 */ /* 0x000fe200078e00ff */
[----:B------:R-:W-:Y:S02]  /*0dc0*/  LOP3.LUT R10, R12, 0xfffffff0, RZ, 0xc0, !PT ;  /* 0xfffffff00c0a7812 */ /* 0x000fe400078ec0ff */
[----:B------:R-:W-:-:S02]  /*0dd0*/  LOP3.LUT R8, R8, 0xffffffc, RZ, 0xc0, !PT ;  /* 0x0ffffffc08087812 */ /* 0x000fc400078ec0ff */
[----:B------:R-:W-:Y:S01]  /*0de0*/  LEA.HI R63, R63, R128, RZ, 0x2 ;  /* 0x000000803f3f7211 */ /* 0x000fe200078f10ff */
[----:B------:R-:W-:Y:S01]  /*0df0*/  IMAD.IADD R10, R53, 0x1, -R10 ;  /* 0x00000001350a7824 */ /* 0x000fe200078e0a0a */
[----:B------:R-:W-:Y:S01]  /*0e00*/  LOP3.LUT R15, R15, 0xc0, RZ, 0xc0, !PT ;  /* 0x000000c00f0f7812 */ /* 0x000fe200078ec0ff */
[----:B------:R-:W-:Y:S01]  /*0e10*/  IMAD.IADD R5, R7, 0x1, -R8 ;  /* 0x0000000107057824 */ /* 0x000fe200078e0a08 */
[----:B------:R-:W-:Y:S02]  /*0e20*/  SHF.R.S32.HI R2, RZ, 0x2, R63 ;  /* 0x00000002ff027819 */ /* 0x000fe4000001143f */
[----:B------:R-:W-:Y:S02]  /*0e30*/  SHF.R.S32.HI R16, RZ, 0x2, R3 ;  /* 0x00000002ff107819 */ /* 0x000fe40000011403 */
[----:B------:R-:W-:Y:S01]  /*0e40*/  LOP3.LUT R8, R15, 0x18, R60, 0xf8, !PT ;  /* 0x000000180f087812 */ /* 0x000fe200078ef83c */
[----:B------:R-:W-:Y:S01]  /*0e50*/  IMAD R2, R5, 0x10, R2 ;  /* 0x0000001005027824 */ /* 0x000fe200078e0202 */
[----:B------:R-:W-:-:S02]  /*0e60*/  SHF.R.U32.HI R15, RZ, 0x3, R15 ;  /* 0x00000003ff0f7819 */ /* 0x000fc4000001160f */
[----:B------:R-:W-:Y:S02]  /*0e70*/  LEA.HI R11, R10, R10, RZ, 0x1 ;  /* 0x0000000a0a0b7211 */ /* 0x000fe400078f08ff */
[----:B------:R-:W-:Y:S02]  /*0e80*/  LEA.HI R3, R3, R16, RZ, 0x1 ;  /* 0x0000001003037211 */ /* 0x000fe400078f08ff */
[----:B------:R-:W-:Y:S02]  /*0e90*/  LOP3.LUT R15, R8, R15, RZ, 0x3c, !PT ;  /* 0x0000000f080f7212 */ /* 0x000fe400078e3cff */
[--C-:B------:R-:W-:Y:S02]  /*0ea0*/  SHF.R.S32.HI R5, RZ, 0x1, R11.reuse ;  /* 0x00000001ff057819 */ /* 0x100fe4000001140b */
[----:B------:R-:W-:Y:S02]  /*0eb0*/  SHF.R.S32.HI R8, RZ, 0x1f, R11 ;  /* 0x0000001fff087819 */ /* 0x000fe4000001140b */
[----:B------:R-:W-:-:S02]  /*0ec0*/  LOP3.LUT R3, R3, 0x7fffffe, RZ, 0xc0, !PT ;  /* 0x07fffffe03037812 */ /* 0x000fc400078ec0ff */
[----:B------:R-:W-:Y:S02]  /*0ed0*/  SHF.R.S32.HI R17, RZ, 0x1f, R16 ;  /* 0x0000001fff117819 */ /* 0x000fe40000011410 */
[--C-:B------:R-:W-:Y:S01]  /*0ee0*/  SHF.R.S32.HI R61, RZ, 0x1f, R60.reuse ;  /* 0x0000001fff3d7819 */ /* 0x100fe2000001143c */
[----:B------:R-:W-:Y:S01]  /*0ef0*/  IMAD.IADD R14, R16, 0x1, -R3 ;  /* 0x00000001100e7824 */ /* 0x000fe200078e0a03 */
[----:B------:R-:W-:Y:S01]  /*0f00*/  IADD3 R24, P0, R60, UR22, RZ ;  /* 0x000000163c187c10 */ /* 0x000fe2000ff1e0ff */
[----:B------:R-:W-:Y:S01]  /*0f10*/  IMAD R3, R17, c[0x0][0x198], RZ ;  /* 0x0000660011037a24 */ /* 0x000fe200078e02ff */
[----:B------:R-:W-:Y:S01]  /*0f20*/  LEA.HI R8, R8, R5, RZ, 0x2 ;  /* 0x0000000508087211 */ /* 0x000fe200078f10ff */
[----:B------:R-:W-:Y:S01]  /*0f30*/  IMAD.WIDE.U32 R20, R16, c[0x0][0x198], R60 ;  /* 0x0000660010147a25 */ /* 0x000fe200078e003c */
[----:B------:R-:W-:Y:S02]  /*0f40*/  IADD3.X R25, R61, UR18, RZ, P0, !PT ;  /* 0x000000123d197c10 */ /* 0x000fe400087fe4ff */
[----:B------:R-:W-:Y:S01]  /*0f50*/  LOP3.LUT R8, R8, 0xfffffffc, RZ, 0xc0, !PT ;  /* 0xfffffffc08087812 */ /* 0x000fe200078ec0ff */
[----:B------:R-:W-:Y:S01]  /*0f60*/  IMAD R3, R16, c[0x0][0x19c], R3 ;  /* 0x0000670010037a24 */ /* 0x000fe200078e0203 */
[----:B------:R-:W-:Y:S01]  /*0f70*/  IADD3 R20, P0, R20, UR26, RZ ;  /* 0x0000001a14147c10 */ /* 0x000fe2000ff1e0ff */
[----:B-1----:R-:W-:Y:S01]  /*0f80*/  IMAD.WIDE.U32 R18, R18, c[0x0][0x1a8], R24 ;  /* 0x00006a0012127a25 */ /* 0x002fe200078e0018 */
[----:B------:R-:W-:-:S02]  /*0f90*/  IADD3 R133, R60, 0x20, RZ ;  /* 0x000000203c857810 */ /* 0x000fc40007ffe0ff */
[----:B------:R-:W-:Y:S01]  /*0fa0*/  IADD3.X R21, R21, UR23, R3, P0, !PT ;  /* 0x0000001715157c10 */ /* 0x000fe200087fe403 */
[----:B------:R-:W-:Y:S01]  /*0fb0*/  IMAD.IADD R8, R5, 0x1, -R8 ;  /* 0x0000000105087824 */ /* 0x000fe200078e0a08 */
[----:B------:R-:W-:Y:S01]  /*0fc0*/  SHF.R.S32.HI R3, RZ, 0x1f, R4 ;  /* 0x0000001fff037819 */ /* 0x000fe20000011404 */
[----:B------:R-:W-:Y:S01]  /*0fd0*/  IMAD R5, R17, c[0x0][0x1a0], RZ ;  /* 0x0000680011057a24 */ /* 0x000fe200078e02ff */
[----:B------:R-:W-:Y:S01]  /*0fe0*/  IADD3 R132, R60, 0x40, RZ ;  /* 0x000000403c847810 */ /* 0x000fe20007ffe0ff */
[----:B------:R-:W-:Y:S01]  /*0ff0*/  IMAD.WIDE.U32 R24, R16, c[0x0][0x1a0], R60 ;  /* 0x0000680010187a25 */ /* 0x000fe200078e003c */
[----:B------:R-:W-:-:S03]  /*1000*/  LOP3.LUT P1, RZ, R8, 0x2, RZ, 0xc0, !PT ;  /* 0x0000000208ff7812 */ /* 0x000fc6000782c0ff */
[----:B------:R-:W-:Y:S01]  /*1010*/  IMAD R14, R7, 0x8, R14 ;  /* 0x00000008070e7824 */ /* 0x000fe200078e020e */
[----:B------:R-:W-:Y:S01]  /*1020*/  IADD3 R24, P0, R24, UR4, RZ ;  /* 0x0000000418187c10 */ /* 0x000fe2000ff1e0ff */
[----:B------:R-:W-:Y:S01]  /*1030*/  IMAD R5, R16, c[0x0][0x1a4], R5 ;  /* 0x0000690010057a24 */ /* 0x000fe200078e0205 */
[----:B------:R-:W-:Y:S01]  /*1040*/  ULDC.64 UR4, c[0x0][0x1a8] ;  /* 0x00006a0000047ab9 */ /* 0x000fe20000000a00 */
[----:B------:R-:W-:Y:S01]  /*1050*/  IMAD.U32 R14, R14, 0x20, R15 ;  /* 0x000000200e0e7824 */ /* 0x000fe200078e000f */
[----:B------:R-:W-:Y:S01]  /*1060*/  UIMAD UR4, UR19, UR4, URZ ;  /* 0x00000004130472a4 */ /* 0x000fe2000f8e023f */
[----:B------:R-:W-:Y:S01]  /*1070*/  IMAD R15, R3, c[0x0][0x1b0], RZ ;  /* 0x00006c00030f7a24 */ /* 0x000fe200078e02ff */
[----:B------:R-:W-:Y:S01]  /*1080*/  IADD3.X R25, R25, UR24, R5, P0, !PT ;  /* 0x0000001819197c10 */ /* 0x000fe200087fe405 */
[----:B------:R-:W-:Y:S01]  /*1090*/  IMAD R3, R3, c[0x0][0x1b8], RZ ;  /* 0x00006e0003037a24 */ /* 0x000fe200078e02ff */
[----:B------:R-:W-:Y:S01]  /*10a0*/  ISETP.GE.AND P0, PT, R16, UR12, PT ;  /* 0x0000000c10007c0c */ /* 0x000fe2000bf06270 */
[----:B------:R-:W-:Y:S01]  /*10b0*/  IMAD.WIDE.U32 R32, R4, c[0x0][0x1b0], R20 ;  /* 0x00006c0004207a25 */ /* 0x000fe200078e0014 */
[----:B------:R-:W-:-:S03]  /*10c0*/  UIMAD UR4, UR9, UR5, UR4 ;  /* 0x00000005090472a4 */ /* 0x000fc6000f8e0204 */
[C---:B------:R-:W-:Y:S01]  /*10d0*/  IMAD R3, R4.reuse, c[0x0][0x1bc], R3 ;  /* 0x00006f0004037a24 */ /* 0x040fe200078e0203 */
[----:B------:R1:W-:Y:S01]  /*10e0*/  STL.64 [R1+0x80], R32 ;  /* 0x0000802001007387 */ /* 0x0003e20000100a00 */
[----:B------:R-:W-:Y:S01]  /*10f0*/  IMAD.WIDE.U32 R30, R4, c[0x0][0x1b8], R24 ;  /* 0x00006e00041e7a25 */ /* 0x000fe200078e0018 */
[----:B------:R-:W-:-:S03]  /*1100*/  IADD3 R21, R19, UR4, RZ ;  /* 0x0000000413157c10 */ /* 0x000fc6000fffe0ff */
[----:B------:R-:W-:Y:S01]  /*1110*/  IMAD R5, R4, c[0x0][0x1b4], R15 ;  /* 0x00006d0004057a24 */ /* 0x000fe200078e020f */
[----:B------:R1:W-:Y:S01]  /*1120*/  STL.64 [R1+0x78], R30 ;  /* 0x0000781e01007387 */ /* 0x0003e20000100a00 */
[----:B------:R-:W-:Y:S02]  /*1130*/  IMAD.SHL.U32 R129, R14, 0x2, RZ ;  /* 0x000000020e817824 */ /* 0x000fe400078e00ff */
[----:B------:R-:W-:Y:S01]  /*1140*/  IMAD.IADD R28, R31, 0x1, R3 ;  /* 0x000000011f1c7824 */ /* 0x000fe200078e0203 */
[----:B------:R1:W-:Y:S01]  /*1150*/  STL [R1+0x70], R133 ;  /* 0x0000708501007387 */ /* 0x0003e20000100800 */
[----:B------:R-:W-:Y:S02]  /*1160*/  IMAD.IADD R35, R33, 0x1, R5 ;  /* 0x0000000121237824 */ /* 0x000fe400078e0205 */
[----:B------:R-:W-:Y:S01]  /*1170*/  IMAD.MOV.U32 R4, RZ, RZ, 0x10 ;  /* 0x00000010ff047424 */ /* 0x000fe200078e00ff */
[----:B------:R1:W-:Y:S01]  /*1180*/  STL [R1+0x6c], R132 ;  /* 0x00006c8401007387 */ /* 0x0003e20000100800 */
[----:B------:R-:W-:-:S03]  /*1190*/  IMAD.WIDE R22, R23, 0x80, R16 ;  /* 0x0000008017167825 */ /* 0x000fc600078e0210 */
[----:B------:R1:W-:Y:S01]  /*11a0*/  STL [R1+0x68], R129 ;  /* 0x0000688101007387 */ /* 0x0003e20000100800 */
[----:B------:R-:W-:-:S03]  /*11b0*/  SEL R4, R4, 0xfffffff0, !P1 ;  /* 0xfffffff004047807 */ /* 0x000fc60004800000 */
[----:B------:R1:W-:Y:S04]  /*11c0*/  STL [R1+0x64], R28 ;  /* 0x0000641c01007387 */ /* 0x0003e80000100800 */
        /* <DEDUP_REMOVED lines=34> */
.L_x_477:
[----:B------:R-:W-:Y:S05]  /*13f0*/  BSYNC B0 ;  /* 0x0000000000007941 */ /* 0x000fea0003800000 */
.L_x_476:
[----:B------:R-:W-:Y:S01]  /*1400*/  IADD3 R3, R16, 0x20, RZ ;  /* 0x0000002010037810 */ /* 0x000fe20007ffe0ff */
[----:B------:R-:W-:Y:S03]  /*1410*/  BSSY B0, `(.L_x_478) ;  /* 0x0000024000007945 */ /* 0x000fe60003800000 */
[----:B------:R-:W-:-:S13]  /*1420*/  ISETP.GE.AND P0, PT, R3, UR12, PT ;  /* 0x0000000c03007c0c */ /* 0x000fda000bf06270 */
        /* <DEDUP_REMOVED lines=34> */
.L_x_479:
[----:B------:R-:W-:Y:S05]  /*1650*/  BSYNC B0 ;  /* 0x0000000000007941 */ /* 0x000fea0003800000 */
.L_x_478:
[----:B------:R-:W-:Y:S01]  /*1660*/  IADD3 R5, R16, 0x40, RZ ;  /* 0x0000004010057810 */ /* 0x000fe20007ffe0ff */
[----:B------:R-:W-:Y:S03]  /*1670*/  BSSY B0, `(.L_x_480) ;  /* 0x0000024000007945 */ /* 0x000fe60003800000 */
[----:B------:R-:W-:-:S13]  /*1680*/  ISETP.GE.AND P0, PT, R5, UR12, PT ;  /* 0x0000000c05007c0c */ /* 0x000fda000bf06270 */
[----:B------:R-:W-:Y:S05]  /*1690*/  @P0 BRA `(.L_x_481) ;  /* 0x0000021000000947 */ /* 0x000fea0003800000 */
[----:B--2---:R-:W-:Y:S01]  /*16a0*/  IADD3 R14, P0, R22, 0x40, RZ ;  /* 0x00000040160e7810 */ /* 0x004fe20007f1e0ff */
        /* <DEDUP_REMOVED lines=32> */
.L_x_481:
[----:B------:R-:W-:Y:S05]  /*18b0*/  BSYNC B0 ;  /* 0x0000000000007941 */ /* 0x000fea0003800000 */
.L_x_480:
        /* <DEDUP_REMOVED lines=12> */
[----:B--2---:R-:W-:Y:S01]  /*1980*/  IMAD.X R14, RZ, RZ, R23, P0 ;  /* 0x000000ffff0e7224 */ /* 0x004fe200000e0617 */
        /* <DEDUP_REMOVED lines=27> */
.L_x_483:
[----:B------:R-:W-:Y:S05]  /*1b40*/  BSYNC B0 ;  /* 0x0000000000007941 */ /* 0x000fea0003800000 */
.L_x_482:
        /* <DEDUP_REMOVED lines=11> */
[----:B--2---:R-:W-:Y:S01]  /*1c00*/  IMAD.WIDE.U32 R20, R5, UR18, R130 ;  /* 0x0000001205147c25 */ /* 0x004fe2000f8e0082 */
        /* <DEDUP_REMOVED lines=30> */
.L_x_485:
[----:B------:R-:W-:Y:S05]  /*1df0*/  BSYNC B0 ;  /* 0x0000000000007941 */ /* 0x000fea0003800000 */
.L_x_484:
[----:B------:R-:W-:Y:S01]  /*1e00*/  ISETP.GE.AND P0, PT, R3, UR10, PT ;  /* 0x0000000a03007c0c */ /* 0x000fe2000bf06270 */
        /* <DEDUP_REMOVED lines=11> */
[C---:B------:R-:W-:Y:S01]  /*1ec0*/  @!P3 LEA R20, P4, R15.reuse, c[0x0][0x168], 0x1 ;  /* 0x00005a000f14ba11 */ /* 0x040fe200078808ff */
[----:B------:R4:W-:Y:S01]  /*1ed0*/  @P3 STS.128 [R129+0x6800], RZ ;  /* 0x006800ff81003388 */ /* 0x0009e20000000c00 */
[C---:B--2---:R-:W-:Y:S02]  /*1ee0*/  @!P2 LEA R18, P1, R15.reuse, c[0x0][0x168], 0x1 ;  /* 0x00005a000f12aa11 */ /* 0x044fe400078208ff */
        /* <DEDUP_REMOVED lines=19> */
.L_x_487:
[----:B------:R-:W-:Y:S05]  /*2020*/  BSYNC B0 ;  /* 0x0000000000007941 */ /* 0x000fea0003800000 */
.L_x_486:
[----:B------:R-:W0:Y:S01]  /*2030*/  LDGDEPBAR ;  /* 0x00000000000079af */ /* 0x000e220000000000 */
[----:B------:R-:W-:Y:S01]  /*2040*/  ISETP.GE.AND P1, PT, R16, UR10, PT ;  /* 0x0000000a10007c0c */ /* 0x000fe2000bf26270 */
[----:B------:R-:W-:Y:S01]  /*2050*/  ULDC.64 UR4, c[0x0][0x1a0] ;  /* 0x0000680000047ab9 */ /* 0x000fe20000000a00 */
[----:B------:R-:W-:Y:S01]  /*2060*/  BSSY B0, `(.L_x_488) ;  /* 0x000002d000007945 */ /* 0x000fe20003800000 */
[----:B------:R-:W-:Y:S02]  /*2070*/  UIMAD.WIDE.U32 UR24, UR18, UR4, URZ ;  /* 0x00000004121872a5 */ /* 0x000fe4000f8e003f */
[----:B------:R-:W-:-:S04]  /*2080*/  UIMAD UR4, UR14, UR4, URZ ;  /* 0x000000040e0472a4 */ /* 0x000fc8000f8e023f */
[----:B------:R-:W-:Y:S01]  /*2090*/  UIMAD UR4, UR18, UR5, UR4 ;  /* 0x00000005120472a4 */ /* 0x000fe2000f8e0204 */
[----:B------:R-:W-:Y:S02]  /*20a0*/  IMAD.U32 R16, RZ, RZ, UR24 ;  /* 0x00000018ff107e24 */ /* 0x000fe4000f8e00ff */
[----:B------:R-:W-:Y:S01]  /*20b0*/  IMAD.U32 R17, RZ, RZ, UR25 ;  /* 0x00000019ff117e24 */ /* 0x000fe2000f8e00ff */
[----:B------:R-:W-:Y:S02]  /*20c0*/  UIADD3 UR4, UR25, UR4, URZ ;  /* 0x0000000419047290 */ /* 0x000fe4000fffe03f */
[----:B------:R-:W-:-:S04]  /*20d0*/  LEA R15, P0, R16, R30, 0x6 ;  /* 0x0000001e100f7211 */ /* 0x000fc800078030ff */
[----:B------:R-:W-:Y:S01]  /*20e0*/  IMAD.U32 R14, RZ, RZ, UR4 ;  /* 0x00000004ff0e7e24 */ /* 0x000fe2000f8e00ff */
[----:B------:R-:W-:-:S04]  /*20f0*/  DEPBAR.LE SB0, 0x0 ;  /* 0x000080000000791a */ /* 0x000fc80000000000 */
[----:B------:R-:W-:Y:S01]  /*2100*/  BAR.SYNC.DEFER_BLOCKING 0x0 ;  /* 0x0000000000007b1d */ /* 0x000fe20000010000 */
[----:B------:R-:W-:-:S05]  /*2110*/  LEA.HI.X R14, R16, R28, R14, 0x6, P0 ;  /* 0x0000001c100e7211 */ /* 0x000fca00000f340e */
        /* <DEDUP_REMOVED lines=9> */
[C---:B--2-4-:R-:W-:Y:S01]  /*21b0*/  @!P3 LEA R18, P4, R15.reuse, c[0x0][0x170], 0x1 ;  /* 0x00005c000f12ba11 */ /* 0x054fe200078808ff */
        /* <DEDUP_REMOVED lines=23> */
.L_x_489:
[----:B------:R-:W-:Y:S05]  /*2330*/  BSYNC B0 ;  /* 0x0000000000007941 */ /* 0x000fea0003800000 */
.L_x_488:
[----:B------:R-:W-:Y:S01]  /*2340*/  ISETP.GE.AND P0, PT, R3, UR10, PT ;  /* 0x0000000a03007c0c */ /* 0x000fe2000bf06270 */
[----:B------:R-:W-:Y:S01]  /*2350*/  BSSY B0, `(.L_x_490) ;  /* 0x0000023000007945 */ /* 0x000fe20003800000 */
[----:B------:R-:W-:-:S11]  /*2360*/  MOV R3, 0x20 ;  /* 0x0000002000037802 */ /* 0x000fd60000000f00 */
[----:B------:R1:W-:Y:S04]  /*2370*/  @P0 STS.128 [R129+0x9800], RZ ;  /* 0x009800ff81000388 */ /* 0x0003e80000000c00 */
[----:B------:R1:W-:Y:S04]  /*2380*/  @P0 STS.128 [R129+0xa800], RZ ;  /* 0x00a800ff81000388 */ /* 0x0003e80000000c00 */
[----:B------:R1:W-:Y:S01]  /*2390*/  @P0 STS.128 [R129+0xb800], RZ ;  /* 0x00b800ff81000388 */ /* 0x0003e20000000c00 */
[----:B------:R-:W-:Y:S05]  /*23a0*/  @P0 BRA `(.L_x_491) ;  /* 0x000001d000000947 */ /* 0x000fea0003800000 */
[----:B------:R-:W-:Y:S01]  /*23b0*/  ISETP.GE.AND P3, PT, R60, c[0x0][0x220], PT ;  /* 0x000088003c007a0c */ /* 0x000fe20003f66270 */
[----:B--2-4-:R-:W-:Y:S01]  /*23c0*/  IMAD.WIDE.U32 R18, R3, c[0x0][0x1a0], RZ ;  /* 0x0000680003127a25 */ /* 0x014fe200078e00ff */
        /* <DEDUP_REMOVED lines=27> */
.L_x_491:
[----:B------:R-:W-:Y:S05]  /*2580*/  BSYNC B0 ;  /* 0x0000000000007941 */ /* 0x000fea0003800000 */
.L_x_490:
[----:B------:R-:W-:Y:S01]  /*2590*/  LOP3.LUT R212, R13, 0xfffffff8, RZ, 0xc0, !PT ;  /* 0xfffffff80dd47812 */ /* 0x000fe200078ec0ff */
[----:B------:R-:W-:Y:S01]  /*25a0*/  IMAD.SHL.U32 R54, R8, 0x40, RZ ;  /* 0x0000004008367824 */ /* 0x000fe200078e00ff */
[----:B------:R-:W-:Y:S01]  /*25b0*/  SHF.R.S32.HI R13, RZ, 0x4, R12 ;  /* 0x00000004ff0d7819 */ /* 0x000fe2000001140c */
[----:B------:R-:W0:Y:S01]  /*25c0*/  LDGDEPBAR ;  /* 0x00000000000079af */ /* 0x000e220000000000 */
[----:B------:R-:W-:Y:S01]  /*25d0*/  LOP3.LUT R55, R11, 0x7fffffe, RZ, 0xc0, !PT ;  /* 0x07fffffe0b377812 */ /* 0x000fe200078ec0ff */
[----:B------:R-:W-:Y:S01]  /*25e0*/  IMAD.IADD R212, R53, 0x1, -R212 ;  /* 0x0000000135d47824 */ /* 0x000fe200078e0ad4 */
[----:B------:R-:W-:Y:S01]  /*25f0*/  LEA.HI R14, R12, R13, RZ, 0x1 ;  /* 0x0000000d0c0e7211 */ /* 0x000fe200078f08ff */
[----:B------:R-:W-:Y:S01]  /*2600*/  UISETP.GE.AND UP0, UPT, UR13, 0x41, UPT ;  /* 0x000000410d00788c */ /* 0x000fe2000bf06270 */
[----:B------:R-:W-:Y:S01]  /*2610*/  SHF.R.S32.HI R11, RZ, 0x1f, R10 ;  /* 0x0000001fff0b7819 */ /* 0x000fe2000001140a */
[----:B------:R-:W-:Y:S01]  /*2620*/  IMAD.IADD R55, R10, 0x1, -R55 ;  /* 0x000000010a377824 */ /* 0x000fe200078e0a37 */
[----:B------:R-:W-:-:S02]  /*2630*/  LEA.HI R12, R212, R212, RZ, 0x1 ;  /* 0x000000d4d40c7211 */ /* 0x000fc400078f08ff */
[----:B------:R-:W-:Y:S02]  /*2640*/  LOP3.LUT R14, R14, 0xfffffffe, RZ, 0xc0, !PT ;  /* 0xfffffffe0e0e7812 */ /* 0x000fe400078ec0ff */
[----:B------:R-:W-:Y:S02]  /*2650*/  SHF.R.S32.HI R8, RZ, 0x1, R12 ;  /* 0x00000001ff087819 */ /* 0x000fe4000001140c */
[----:B------:R-:W-:Y:S01]  /*2660*/  LEA.HI R10, R11, R10, RZ, 0x3 ;  /* 0x0000000a0b0a7211 */ /* 0x000fe200078f18ff */
[----:B------:R-:W-:Y:S01]  /*2670*/  IMAD.IADD R13, R13, 0x1, -R14 ;  /* 0x000000010d0d7824 */ /* 0x000fe200078e0a0e */
[----:B------:R-:W-:Y:S01]  /*2680*/  LOP3.LUT R11, R12, 0x3fffffe, RZ, 0xc0, !PT ;  /* 0x03fffffe0c0b7812 */ /* 0x000fe200078ec0ff */
[----:B------:R-:W-:Y:S01]  /*2690*/  IMAD.SHL.U32 R12, R8, 0x40, RZ ;  /* 0x00000040080c7824 */ /* 0x000fe200078e00ff */
[----:B------:R-:W-:Y:S01]  /*26a0*/  LOP3.LUT R54, R54, 0xc0, RZ, 0xc0, !PT ;  /* 0x000000c036367812 */ /* 0x000fe200078ec0ff */
[----:B------:R-:W-:Y:S01]  /*26b0*/  IMAD.SHL.U32 R62, R10, 0x20, RZ ;  /* 0x000000200a3e7824 */ /* 0x000fe200078e00ff */
[----:B------:R-:W-:Y:S01]  /*26c0*/  LOP3.LUT P0, RZ, R8, 0x2, RZ, 0xc0, !PT ;  /* 0x0000000208ff7812 */ /* 0x000fe2000780c0ff */
[----:B------:R-:W-:-:S02]  /*26d0*/  IMAD.IADD R212, R212, 0x1, -R11 ;  /* 0x00000001d4d47824 */ /* 0x000fc400078e0a0b */
[----:B------:R-:W-:Y:S01]  /*26e0*/  IMAD.SHL.U32 R11, R13, 0x8, RZ ;  /* 0x000000080d0b7824 */ /* 0x000fe200078e00ff */
[----:B------:R-:W-:Y:S01]  /*26f0*/  LOP3.LUT R62, R62, 0xffffff00, RZ, 0xc0, !PT ;  /* 0xffffff003e3e7812 */ /* 0x000fe200078ec0ff */
[----:B------:R-:W-:Y:S01]  /*2700*/  IMAD.SHL.U32 R10, R9, 0x8, RZ ;  /* 0x00000008090a7824 */ /* 0x000fe200078e00ff */
[----:B------:R-:W-:Y:S01]  /*2710*/  LOP3.LUT R9, R12, 0xc0, RZ, 0xc0, !PT ;  /* 0x000000c00c097812 */ /* 0x000fe200078ec0ff */
[----:B------:R-:W-:Y:S01]  /*2720*/  IMAD R212, R13, 0x8, R212 ;  /* 0x000000080dd47824 */ /* 0x000fe200078e02d4 */
[----:B------:R-:W-:Y:S01]  /*2730*/  LOP3.LUT R11, R54, 0x8, R11, 0xf8, !PT ;  /* 0x00000008360b7812 */ /* 0x000fe200078ef80b */
[----:B------:R-:W-:Y:S01]  /*2740*/  IMAD R12, R7, 0x200, R62 ;  /* 0x00000200070c7824 */ /* 0x000fe200078e023e */
[----:B------:R-:W-:Y:S02]  /*2750*/  LOP3.LUT R10, R9, 0x8, R10, 0xf8, !PT ;  /* 0x00000008090a7812 */ /* 0x000fe400078ef80a */
[----:B------:R-:W-:Y:S01]  /*2760*/  SHF.R.U32.HI R54, RZ, 0x3, R54 ;  /* 0x00000003ff367819 */ /* 0x000fe20000011636 */
[----:B------:R-:W-:Y:S01]  /*2770*/  IMAD R213, R55, 0x20, R12 ;  /* 0x0000002037d57824 */ /* 0x000fe200078e020c */
[----:B------:R-:W-:-:S02]  /*2780*/  SHF.R.U32.HI R9, RZ, 0x3, R9 ;  /* 0x00000003ff097819 */ /* 0x000fc40000011609 */
[----:B------:R-:W-:Y:S02]  /*2790*/  LOP3.LUT R54, R11, R54, RZ, 0x3c, !PT ;  /* 0x000000360b367212 */ /* 0x000fe400078e3cff */
[----:B------:R-:W-:Y:S02]  /*27a0*/  LOP3.LUT R9, R10, R9, RZ, 0x3c, !PT ;  /* 0x000000090a097212 */ /* 0x000fe400078e3cff */
[----:B------:R-:W-:Y:S01]  /*27b0*/  SEL R3, R3, 0xffffffe0, !P0 ;  /* 0xffffffe003037807 */ /* 0x000fe20004000000 */
[----:B------:R-:W-:Y:S01]  /*27c0*/  IMAD.IADD R213, R54, 0x1, R213 ;  /* 0x0000000136d57824 */ /* 0x000fe200078e02d5 */
[----:B------:R-:W-:Y:S01]  /*27d0*/  PLOP3.LUT P0, PT, PT, PT, UP0, 0x80, 0x0 ;  /* 0x000000000000781c */ /* 0x000fe20003f0f008 */
[----:B------:R-:W-:Y:S02]  /*27e0*/  IMAD.U32 R212, R212, 0x20, R9 ;  /* 0x00000020d4d47824 */ /* 0x000fe400078e0009 */
[----:B------:R-:W-:Y:S02]  /*27f0*/  IMAD.SHL.U32 R213, R213, 0x2, RZ ;  /* 0x00000002d5d57824 */ /* 0x000fe400078e00ff */
[----:B------:R-:W-:-:S02]  /*2800*/  IMAD.SHL.U32 R212, R212, 0x2, RZ ;  /* 0x00000002d4d47824 */ /* 0x000fc400078e00ff */
[----:B------:R-:W-:Y:S01]  /*2810*/  IMAD R211, R4, 0x2, R213 ;  /* 0x0000000204d37824 */ /* 0x000fe200078e02d5 */
[----:B------:R-:W-:Y:S01]  /*2820*/  LDSM.16.M88.4 R68, [R213] ;  /* 0x00000000d544783b */ /* 0x000fe20000000200 */
[----:B------:R-:W-:-:S03]  /*2830*/  IMAD.IADD R209, R212, 0x1, R3 ;  /* 0x00000001d4d17824 */ /* 0x000fc600078e0203 */
[----:B------:R-:W5:Y:S04]  /*2840*/  LDSM.16.M88.4 R96, [R212+0x6000] ;  /* 0x00600000d460783b */ /* 0x000f680000000200 */
[----:B------:R-:W1:Y:S04]  /*2850*/  LDSM.16.M88.4 R72, [R213+0x1000] ;  /* 0x00100000d548783b */ /* 0x000e680000000200 */
[----:B------:R-:W2:Y:S04]  /*2860*/  LDSM.16.M88.4 R88, [R212+0x6400] ;  /* 0x00640000d458783b */ /* 0x000ea80000000200 */
[----:B------:R-:W3:Y:S04]  /*2870*/  LDSM.16.M88.4 R80, [R212+0x6800] ;  /* 0x00680000d450783b */ /* 0x000ee80000000200 */
[----:B------:R-:W4:Y:S04]  /*2880*/  LDSM.16.M88.4 R104, [R212+0x6c00] ;  /* 0x006c0000d468783b */ /* 0x000f280000000200 */
[----:B------:R-:W-:Y:S04]  /*2890*/  LDSM.16.M88.4 R64, [R211+0x1000] ;  /* 0x00100000d340783b */ /* 0x000fe80000000200 */
[----:B------:R-:W2:Y:S04]  /*28a0*/  LDSM.16.M88.4 R56, [R209+0x6000] ;  /* 0x00600000d138783b */ /* 0x000ea80000000200 */
[----:B------:R-:W3:Y:S04]  /*28b0*/  LDSM.16.M88.4 R48, [R209+0x6400] ;  /* 0x00640000d130783b */ /* 0x000ee80000000200 */
[----:B------:R-:W3:Y:S04]  /*28c0*/  LDSM.16.M88.4 R44, [R209+0x6800] ;  /* 0x00680000d12c783b */ /* 0x000ee80000000200 */
[----:B------:R-:W4:Y:S04]  /*28d0*/  LDSM.16.M88.4 R40, [R209+0x6c00] ;  /* 0x006c0000d128783b */ /* 0x000f280000000200 */
[----:B------:R-:W4:Y:S01]  /*28e0*/  LDSM.16.M88.4 R36, [R211] ;  /* 0x00000000d324783b */ /* 0x000f220000000200 */
[-C--:B-----5:R-:W-:Y:S03]  /*28f0*/  HMMA.16816.F32 R100, R68, R96.reuse, RZ ;  /* 0x000000604464723c */ /* 0x0a0fe600000018ff */
[----:B------:R-:W-:Y:S04]  /*2900*/  LDSM.16.M88.4 R124, [R213+0x3000] ;  /* 0x00300000d57c783b */ /* 0x000fe80000000200 */
[----:B------:R-:W5:Y:S01]  /*2910*/  LDSM.16.M88.4 R120, [R212+0x7000] ;  /* 0x00700000d478783b */ /* 0x000f620000000200 */
[C---:B-1----:R-:W-:Y:S03]  /*2920*/  HMMA.16816.F32 R32, R72.reuse, R96, RZ ;  /* 0x000000604820723c */ /* 0x042fe600000018ff */
[----:B------:R-:W1:Y:S04]  /*2930*/  LDSM.16.M88.4 R116, [R212+0x7400] ;  /* 0x00740000d474783b */ /* 0x000e680000000200 */
[----:B------:R-:W1:Y:S01]  /*2940*/  LDSM.16.M88.4 R112, [R212+0x7800] ;  /* 0x00780000d470783b */ /* 0x000e620000000200 */
[C---:B------:R-:W-:Y:S03]  /*2950*/  HMMA.16816.F32 R28, R72.reuse, R98, RZ ;  /* 0x00000062481c723c */ /* 0x040fe600000018ff */
[----:B------:R-:W1:Y:S05]  /*2960*/  LDSM.16.M88.4 R108, [R212+0x7c00] ;  /* 0x007c0000d46c783b */ /* 0x000e6a0000000200 */
[C---:B--2---:R-:W-:Y:S08]  /*2970*/  HMMA.16816.F32 R24, R72.reuse, R88, RZ ;  /* 0x000000584818723c */ /* 0x044ff000000018ff */
[C---:B---34-:R-:W-:Y:S08]  /*2980*/  HMMA.16816.F32 R16, R72.reuse, R80, RZ ;  /* 0x000000504810723c */ /* 0x058ff000000018ff */
        /* <DEDUP_REMOVED lines=11> */
[----:B------:R-:W2:Y:S07]  /*2a40*/  LDSM.16.M88.4 R104, [R213+0x2000] ;  /* 0x00200000d568783b */ /* 0x000eae0000000200 */
        /* <DEDUP_REMOVED lines=14> */
[----:B------:R-:W3:Y:S07]  /*2b30*/  LDSM.16.M88.4 R56, [R209+0x7000] ;  /* 0x00700000d138783b */ /* 0x000eee0000000200 */
[C---:B------:R-:W-:Y:S01]  /*2b40*/  HMMA.16816.F32 R88, R36.reuse, R50, R88 ;  /* 0x000000322458723c */ /* 0x040fe20000001858 */
[----:B------:R-:W4:Y:S07]  /*2b50*/  LDSM.16.M88.4 R48, [R209+0x7400] ;  /* 0x00740000d130783b */ /* 0x000f2e0000000200 */
[C---:B------:R-:W-:Y:S01]  /*2b60*/  HMMA.16816.F32 R80, R36.reuse, R46, R80 ;  /* 0x0000002e2450723c */ /* 0x040fe20000001850 */
[----:B------:R-:W-:Y:S07]  /*2b70*/  LDSM.16.M88.4 R44, [R209+0x7800] ;  /* 0x00780000d12c783b */ /* 0x000fee0000000200 */
[----:B------:R-:W-:Y:S01]  /*2b80*/  HMMA.16816.F32 R68, R36, R42, R68 ;  /* 0x0000002a2444723c */ /* 0x000fe20000001844 */
[----:B------:R-:W2:Y:S04]  /*2b90*/  LDSM.16.M88.4 R40, [R209+0x7c00] ;  /* 0x007c0000d128783b */ /* 0x000ea80000000200 */
[----:B------:R-:W2:Y:S03]  /*2ba0*/  LDSM.16.M88.4 R36, [R211+0x2000] ;  /* 0x00200000d324783b */ /* 0x000ea60000000200 */
[C---:B-----5:R-:W-:Y:S08]  /*2bb0*/  HMMA.16816.F32 R32, R124.reuse, R120, R32 ;  /* 0x000000787c20723c */ /* 0x060ff00000001820 */
        /* <DEDUP_REMOVED lines=8> */
[C---:B--2---:R-:W-:Y:S08]  /*2c40*/  HMMA.16816.F32 R100, R104.reuse, R120, R100 ;  /* 0x000000786864723c */ /* 0x044ff00000001864 */
[C---:B------:R-:W-:Y:S01]  /*2c50*/  HMMA.16816.F32 R96, R104.reuse, R122, R96 ;  /* 0x0000007a6860723c */ /* 0x040fe20000001860 */
[----:B------:R-:W-:Y:S07]  /*2c60*/  LDSM.16.M88.4 R120, [R213+0x5000] ;  /* 0x00500000d578783b */ /* 0x000fee0000000200 */
[C---:B------:R-:W-:Y:S08]  /*2c70*/  HMMA.16816.F32 R92, R104.reuse, R116, R92 ;  /* 0x00000074685c723c */ /* 0x040ff0000000185c */
[C---:B------:R-:W-:Y:S01]  /*2c80*/  HMMA.16816.F32 R88, R104.reuse, R118, R88 ;  /* 0x000000766858723c */ /* 0x040fe20000001858 */
[----:B------:R-:W1:Y:S07]  /*2c90*/  LDSM.16.M88.4 R116, [R212+0x8000] ;  /* 0x00800000d474783b */ /* 0x000e6e0000000200 */
[C---:B------:R-:W-:Y:S08]  /*2ca0*/  HMMA.16816.F32 R76, R104.reuse, R108, R76 ;  /* 0x0000006c684c723c */ /* 0x040ff0000000184c */
[C---:B------:R-:W-:Y:S08]  /*2cb0*/  HMMA.16816.F32 R84, R104.reuse, R112, R84 ;  /* 0x000000706854723c */ /* 0x040ff00000001854 */
[C---:B------:R-:W-:Y:S01]  /*2cc0*/  HMMA.16816.F32 R80, R104.reuse, R114, R80 ;  /* 0x000000726850723c */ /* 0x040fe20000001850 */
[----:B------:R-:W2:Y:S07]  /*2cd0*/  LDSM.16.M88.4 R112, [R212+0x8400] ;  /* 0x00840000d470783b */ /* 0x000eae0000000200 */
[----:B------:R-:W-:Y:S01]  /*2ce0*/  HMMA.16816.F32 R68, R104, R110, R68 ;  /* 0x0000006e6844723c */ /* 0x000fe20000001844 */
[----:B------:R-:W5:Y:S04]  /*2cf0*/  LDSM.16.M88.4 R108, [R212+0x8800] ;  /* 0x00880000d46c783b */ /* 0x000f680000000200 */
[----:B------:R-:W1:Y:S03]  /*2d00*/  LDSM.16.M88.4 R104, [R212+0x8c00] ;  /* 0x008c0000d468783b */ /* 0x000e660000000200 */
[C---:B---3--:R-:W-:Y:S08]  /*2d10*/  HMMA.16816.F32 R32, R64.reuse, R56, R32 ;  /* 0x000000384020723c */ /* 0x048ff00000001820 */
[C---:B------:R-:W-:Y:S08]  /*2d20*/  HMMA.16816.F32 R28, R64.reuse, R58, R28 ;  /* 0x0000003a401c723c */ /* 0x040ff0000000181c */
[C---:B----4-:R-:W-:Y:S08]  /*2d30*/  HMMA.16816.F32 R24, R64.reuse, R48, R24 ;  /* 0x000000304018723c */ /* 0x050ff00000001818 */
        /* <DEDUP_REMOVED lines=17> */
[----:B------:R-:W3:Y:S04]  /*2e50*/  LDSM.16.M88.4 R40, [R209+0x8800] ;  /* 0x00880000d128783b */ /* 0x000ee80000000200 */
[----:B------:R-:W3:Y:S01]  /*2e60*/  LDSM.16.M88.4 R36, [R209+0x8c00] ;  /* 0x008c0000d124783b */ /* 0x000ee20000000200 */
[----:B------:R-:W-:-:S04]  /*2e70*/  DEPBAR.LE SB0, 0x0 ;  /* 0x000080000000791a */ /* 0x000fc80000000000 */
[C---:B-1----:R-:W-:Y:S08]  /*2e80*/  HMMA.16816.F32 R32, R120.reuse, R116, R32 ;  /* 0x000000747820723c */ /* 0x042ff00000001820 */
[C---:B------:R-:W-:Y:S08]  /*2e90*/  HMMA.16816.F32 R28, R120.reuse, R118, R28 ;  /* 0x00000076781c723c */ /* 0x040ff0000000181c */
[C---:B--2---:R-:W-:Y:S08]  /*2ea0*/  HMMA.16816.F32 R24, R120.reuse, R112, R24 ;  /* 0x000000707818723c */ /* 0x044ff00000001818 */
[C---:B------:R-:W-:Y:S08]  /*2eb0*/  HMMA.16816.F32 R20, R120.reuse, R114, R20 ;  /* 0x000000727814723c */ /* 0x040ff00000001814 */
[C---:B-----5:R-:W-:Y:S08]  /*2ec0*/  HMMA.16816.F32 R16, R120.reuse, R108, R16 ;  /* 0x0000006c7810723c */ /* 0x060ff00000001810 */
        /* <DEDUP_REMOVED lines=11> */
[C---:B---3--:R-:W-:Y:S08]  /*2f80*/  HMMA.16816.F32 R32, R56.reuse, R48, R32 ;  /* 0x000000303820723c */ /* 0x048ff00000001820 */
        /* <DEDUP_REMOVED lines=74> */
.L_x_494:
[----:B------:R-:W-:Y:S05]  /*3430*/  BSYNC B0 ;  /* 0x0000000000007941 */ /* 0x000fea0003800000 */
.L_x_493:
[----:B------:R-:W0:Y:S02]  /*3440*/  LDGDEPBAR ;  /* 0x00000000000079af */ /* 0x000e240000000000 */
.L_x_492:
[----:B------:R-:W-:Y:S01]  /*3450*/  IMAD.SHL.U32 R53, R53, 0x2, RZ ;  /* 0x0000000235357824 */ /* 0x000fe200078e00ff */
[----:B------:R-:W-:Y:S01]  /*3460*/  LOP3.LUT R3, R63, 0x7ffffffc, RZ, 0xc0, !PT ;  /* 0x7ffffffc3f037812 */ /* 0x000fe200078ec0ff */
[----:B-1----:R-:W-:Y:S01]  /*3470*/  IMAD.U32 R43, RZ, RZ, UR18 ;  /* 0x00000012ff2b7e24 */ /* 0x002fe2000f8e00ff */
[----:B------:R-:W-:Y:S01]  /*3480*/  USHF.L.U32 UR5, UR18, 0x1, URZ ;  /* 0x0000000112057899 */ /* 0x000fe2000800063f */
[----:B------:R-:W-:Y:S01]  /*3490*/  IMAD R5, R55, 0x20, R62 ;  /* 0x0000002037057824 */ /* 0x000fe200078e023e */
[----:B------:R-:W-:Y:S01]  /*34a0*/  LOP3.LUT R36, R53, 0x6, RZ, 0xc0, !PT ;  /* 0x0000000635247812 */ /* 0x000fe200078ec0ff */
[----:B------:R-:W-:Y:S01]  /*34b0*/  IMAD.IADD R3, R128, 0x1, -R3 ;  /* 0x0000000180037824 */ /* 0x000fe200078e0a03 */
[----:B------:R-:W-:Y:S01]  /*34c0*/  UIADD3 UR4, UR5, 0x1, URZ ;  /* 0x0000000105047890 */ /* 0x000fe2000fffe03f */
[----:B------:R-:W-:Y:S01]  /*34d0*/  IMAD.IADD R5, R54, 0x1, R5 ;  /* 0x0000000136057824 */ /* 0x000fe200078e0205 */
[----:B------:R-:W-:Y:S01]  /*34e0*/  ULOP3.LUT UR5, UR5, UR21, URZ, 0x3c, !UPT ;  /* 0x0000001505057292 */ /* 0x000fe2000f8e3c3f */
[----:B------:R-:W-:Y:S01]  /*34f0*/  IMAD R43, R43, 0x40, R36 ;  /* 0x000000402b2b7824 */ /* 0x000fe200078e0224 */
[----:B------:R-:W-:Y:S01]  /*3500*/  ULOP3.LUT UR4, UR4, UR21, URZ, 0x3c, !UPT ;  /* 0x0000001504047292 */ /* 0x000fe2000f8e3c3f */
[----:B------:R-:W-:Y:S01]  /*3510*/  IMAD.U32 R36, RZ, RZ, UR11 ;  /* 0x0000000bff247e24 */ /* 0x000fe2000f8e00ff */
[----:B------:R-:W-:Y:S01]  /*3520*/  UIADD3 UR19, UR21, 0x32370b8f, URZ ;  /* 0x32370b8f15137890 */ /* 0x000fe2000fffe03f */
[----:B------:R-:W-:Y:S01]  /*3530*/  IMAD.SHL.U32 R3, R3, 0x2, RZ ;  /* 0x0000000203037824 */ /* 0x000fe200078e00ff */
[C---:B------:R-:W-:Y:S01]  /*3540*/  ISETP.GE.AND P4, PT, R43.reuse, UR13, PT ;  /* 0x0000000d2b007c0c */ /* 0x040fe2000bf86270 */
[----:B------:R-:W-:Y:S01]  /*3550*/  IMAD R54, R36, 0x8, R7 ;  /* 0x0000000824367824 */ /* 0x000fe200078e0207 */
[C---:B------:R-:W-:Y:S01]  /*3560*/  IADD3 R53, R43.reuse, 0x1, RZ ;  /* 0x000000012b357810 */ /* 0x040fe20007ffe0ff */
[----:B------:R-:W-:Y:S01]  /*3570*/  IMAD R36, R2, c[0x0][0x228], R3 ;  /* 0x00008a0002247a24 */ /* 0x000fe200078e0203 */
[C---:B------:R-:W-:Y:S01]  /*3580*/  IADD3 R2, R43.reuse, 0x9, RZ ;  /* 0x000000092b027810 */ /* 0x040fe20007ffe0ff */
[----:B------:R-:W-:Y:S01]  /*3590*/  IMAD.WIDE.U32 R144, R52, -0x2daee0ad, RZ ;  /* 0xd2511f5334907825 */ /* 0x000fe200078e00ff */
[----:B------:R-:W-:Y:S01]  /*35a0*/  FSEL R120, R34, -INF , !P4 ;  /* 0xff80000022787808 */ /* 0x000fe20006000000 */
[----:B------:R-:W-:Y:S01]  /*35b0*/  UIADD3 UR22, UR20, -0x255992d5, URZ ;  /* 0xdaa66d2b14167890 */ /* 0x000fe2000fffe03f */
[----:B------:R-:W-:Y:S01]  /*35c0*/  ISETP.GE.AND P1, PT, R2, UR13, PT ;  /* 0x0000000d02007c0c */ /* 0x000fe2000bf26270 */
[----:B------:R-:W-:Y:S01]  /*35d0*/  UIADD3 UR18, UR20, 0x78dde6e4, URZ ;  /* 0x78dde6e414127890 */ /* 0x000fe2000fffe03f */
[----:B------:R-:W-:Y:S01]  /*35e0*/  IADD3 R2, R43, 0x18, RZ ;  /* 0x000000182b027810 */ /* 0x000fe20007ffe0ff */
[----:B------:R-:W-:Y:S01]  /*35f0*/  UIADD3 UR14, UR21, -0x126145ec, URZ ;  /* 0xed9eba14150e7890 */ /* 0x000fe2000fffe03f */
[----:B------:R-:W-:Y:S01]  /*3600*/  FSEL R137, R32, -INF , !P4 ;  /* 0xff80000020897808 */ /* 0x000fe20006000000 */
[----:B------:R-:W-:Y:S01]  /*3610*/  UIADD3 UR10, UR21, -0x56f99767, URZ ;  /* 0xa9066899150a7890 */ /* 0x000fe2000fffe03f */
[----:B------:R-:W-:Y:S01]  /*3620*/  FSEL R126, R102, -INF , !P4 ;  /* 0xff800000667e7808 */ /* 0x000fe20006000000 */
[----:B------:R-:W-:Y:S01]  /*3630*/  IMAD.SHL.U32 R210, R5, 0x2, RZ ;  /* 0x0000000205d27824 */ /* 0x000fe200078e00ff */
[----:B------:R-:W-:Y:S01]  /*3640*/  FSEL R156, R100, -INF , !P4 ;  /* 0xff800000649c7808 */ /* 0x000fe20006000000 */
[----:B------:R-:W-:Y:S01]  /*3650*/  IMAD R5, R6, 0x10000, R6 ;  /* 0x0001000006057824 */ /* 0x000fe200078e0206 */
[----:B------:R-:W-:Y:S01]  /*3660*/  ISETP.GE.AND P3, PT, R53, UR13, PT ;  /* 0x0000000d35007c0c */ /* 0x000fe2000bf66270 */
[----:B------:R-:W-:Y:S01]  /*3670*/  IMAD R208, R4, 0x2, R210 ;  /* 0x0000000204d07824 */ /* 0x000fe200078e02d2 */
[----:B------:R-:W-:-:S02]  /*3680*/  ISETP.GE.AND P4, PT, R2, UR13, PT ;  /* 0x0000000d02007c0c */ /* 0x000fc4000bf86270 */
[C---:B------:R-:W-:Y:S02]  /*3690*/  IADD3 R67, R43.reuse, 0x8, RZ ;  /* 0x000000082b437810 */ /* 0x040fe40007ffe0ff */
[----:B------:R-:W-:Y:S02]  /*36a0*/  IADD3 R2, R43, 0x19, RZ ;  /* 0x000000192b027810 */ /* 0x000fe40007ffe0ff */
[----:B------:R-:W-:Y:S02]  /*36b0*/  FSEL R111, R35, -INF , !P3 ;  /* 0xff800000236f7808 */ /* 0x000fe40005800000 */
[----:B------:R-:W-:Y:S02]  /*36c0*/  FSEL R118, R33, -INF , !P3 ;  /* 0xff80000021767808 */ /* 0x000fe40005800000 */
[----:B------:R-:W-:Y:S02]  /*36d0*/  FSEL R143, R103, -INF , !P3 ;  /* 0xff800000678f7808 */ /* 0x000fe40005800000 */
[----:B------:R-:W-:-:S02]  /*36e0*/  FSEL R157, R101, -INF , !P3 ;  /* 0xff800000659d7808 */ /* 0x000fc40005800000 */
[----:B------:R-:W-:Y:S02]  /*36f0*/  ISETP.GE.AND P2, PT, R67, UR13, PT ;  /* 0x0000000d43007c0c */ /* 0x000fe4000bf46270 */
[----:B------:R-:W-:Y:S02]  /*3700*/  ISETP.GE.AND P3, PT, R2, UR13, PT ;  /* 0x0000000d02007c0c */ /* 0x000fe4000bf66270 */
[----:B------:R-:W-:Y:S02]  /*3710*/  IADD3 R2, R43, 0x20, RZ ;  /* 0x000000202b027810 */ /* 0x000fe40007ffe0ff */
[----:B------:R-:W-:Y:S02]  /*3720*/  FSEL R121, R30, -INF , !P2 ;  /* 0xff8000001e797808 */ /* 0x000fe40005000000 */
[----:B------:R-:W-:Y:S02]  /*3730*/  FSEL R110, R28, -INF , !P2 ;  /* 0xff8000001c6e7808 */ /* 0x000fe40005000000 */
[----:B------:R-:W-:-:S02]  /*3740*/  FSEL R127, R98, -INF , !P2 ;  /* 0xff800000627f7808 */ /* 0x000fc40005000000 */
[----:B------:R-:W-:Y:S02]  /*3750*/  FSEL R141, R96, -INF , !P2 ;  /* 0xff800000608d7808 */ /* 0x000fe40005000000 */
[----:B------:R-:W-:Y:S02]  /*3760*/  ISETP.GE.AND P2, PT, R2, UR13, PT ;  /* 0x0000000d02007c0c */ /* 0x000fe4000bf46270 */
[C---:B------:R-:W-:Y:S02]  /*3770*/  IADD3 R53, R43.reuse, 0x10, RZ ;  /* 0x000000102b357810 */ /* 0x040fe40007ffe0ff */
[----:B------:R-:W-:Y:S02]  /*3780*/  IADD3 R2, R43, 0x21, RZ ;  /* 0x000000212b027810 */ /* 0x000fe40007ffe0ff */
[----:B------:R-:W-:Y:S02]  /*3790*/  FSEL R119, R31, -INF , !P1 ;  /* 0xff8000001f777808 */ /* 0x000fe40004800000 */
[----:B------:R-:W-:-:S02]  /*37a0*/  FSEL R134, R29, -INF , !P1 ;  /* 0xff8000001d867808 */ /* 0x000fc40004800000 */
[----:B------:R-:W-:Y:S02]  /*37b0*/  FSEL R99, R99, -INF , !P1 ;  /* 0xff80000063637808 */ /* 0x000fe40004800000 */
[----:B------:R-:W-:Y:S02]  /*37c0*/  FSEL R97, R97, -INF , !P1 ;  /* 0xff80000061617808 */ /* 0x000fe40004800000 */
[----:B------:R-:W-:Y:S02]  /*37d0*/  ISETP.GE.AND P6, PT, R53, UR13, PT ;  /* 0x0000000d35007c0c */ /* 0x000fe4000bfc6270 */
[----:B------:R-:W-:Y:S02]  /*37e0*/  ISETP.GE.AND P1, PT, R2, UR13, PT ;  /* 0x0000000d02007c0c */ /* 0x000fe4000bf26270 */
[C---:B------:R-:W-:Y:S02]  /*37f0*/  IADD3 R3, R43.reuse, 0x11, RZ ;  /* 0x000000112b037810 */ /* 0x040fe40007ffe0ff */
[----:B------:R-:W-:-:S02]  /*3800*/  IADD3 R2, R43, 0x28, RZ ;  /* 0x000000282b027810 */ /* 0x000fc40007ffe0ff */
[----:B------:R-:W-:Y:S02]  /*3810*/  FSEL R115, R26, -INF , !P6 ;  /* 0xff8000001a737808 */ /* 0x000fe40007000000 */
[----:B------:R-:W-:Y:S02]  /*3820*/  FSEL R130, R24, -INF , !P6 ;  /* 0xff80000018827808 */ /* 0x000fe40007000000 */
[----:B------:R-:W-:Y:S02]  /*3830*/  FSEL R100, R94, -INF , !P6 ;  /* 0xff8000005e647808 */ /* 0x000fe40007000000 */
[----:B------:R-:W-:Y:S02]  /*3840*/  FSEL R133, R92, -INF , !P6 ;  /* 0xff8000005c857808 */ /* 0x000fe40007000000 */
[----:B------:R-:W-:Y:S02]  /*3850*/  ISETP.GE.AND P5, PT, R3, UR13, PT ;  /* 0x0000000d03007c0c */ /* 0x000fe4000bfa6270 */
[----:B------:R-:W-:-:S02]  /*3860*/  ISETP.GE.AND P6, PT, R2, UR13, PT ;  /* 0x0000000d02007c0c */ /* 0x000fc4000bfc6270 */
[----:B------:R-:W-:Y:S02]  /*3870*/  IADD3 R2, R43, 0x29, RZ ;  /* 0x000000292b027810 */ /* 0x000fe40007ffe0ff */
[----:B------:R-:W-:Y:S02]  /*3880*/  FSEL R113, R27, -INF , !P5 ;  /* 0xff8000001b717808 */ /* 0x000fe40006800000 */
[----:B------:R-:W-:Y:S02]  /*3890*/  FSEL R128, R25, -INF , !P5 ;  /* 0xff80000019807808 */ /* 0x000fe40006800000 */
[----:B------:R-:W-:Y:S02]  /*38a0*/  FSEL R116, R95, -INF , !P5 ;  /* 0xff8000005f747808 */ /* 0x000fe40006800000 */
[----:B------:R-:W-:Y:S01]  /*38b0*/  FSEL R102, R93, -INF , !P5 ;  /* 0xff8000005d667808 */ /* 0x000fe20006800000 */
[----:B------:R-:W-:Y:S01]  /*38c0*/  IMAD.WIDE.U32 R92, R54, -0x326172a9, RZ ;  /* 0xcd9e8d57365c7825 */ /* 0x000fe200078e00ff */
[----:B------:R-:W-:-:S02]  /*38d0*/  ISETP.GE.AND P5, PT, R2, UR13, PT ;  /* 0x0000000d02007c0c */ /* 0x000fc4000bfa6270 */
[----:B------:R-:W-:Y:S02]  /*38e0*/  IADD3 R2, R43, 0x30, RZ ;  /* 0x000000302b027810 */ /* 0x000fe40007ffe0ff */
[----:B------:R-:W-:Y:S02]  /*38f0*/  FSEL R67, R22, -INF , !P4 ;  /* 0xff80000016437808 */ /* 0x000fe40006000000 */
[----:B------:R-:W-:Y:S02]  /*3900*/  FSEL R114, R20, -INF , !P4 ;  /* 0xff80000014727808 */ /* 0x000fe40006000000 */
[----:B------:R-:W-:Y:S02]  /*3910*/  FSEL R90, R90, -INF , !P4 ;  /* 0xff8000005a5a7808 */ /* 0x000fe40006000000 */
[----:B------:R-:W-:Y:S02]  /*3920*/  FSEL R117, R88, -INF , !P4 ;  /* 0xff80000058757808 */ /* 0x000fe40006000000 */
        /* <DEDUP_REMOVED lines=8> */
[----:B------:R-:W-:Y:S02]  /*39b0*/  FSEL R101, R18, -INF , !P2 ;  /* 0xff80000012657808 */ /* 0x000fe40005000000 */
[----:B------:R-:W-:Y:S02]  /*39c0*/  FSEL R122, R16, -INF , !P2 ;  /* 0xff800000107a7808 */ /* 0x000fe40005000000 */
[----:B------:R-:W-:Y:S02]  /*39d0*/  FSEL R2, R86, -INF , !P2 ;  /* 0xff80000056027808 */ /* 0x000fe40005000000 */
[----:B------:R-:W-:Y:S02]  /*39e0*/  FSEL R3, R84, -INF , !P2 ;  /* 0xff80000054037808 */ /* 0x000fe40005000000 */
[----:B------:R-:W-:-:S02]  /*39f0*/  ISETP.GE.AND P2, PT, R32, UR13, PT ;  /* 0x0000000d20007c0c */ /* 0x000fc4000bf46270 */
[----:B------:R-:W-:Y:S02]  /*3a00*/  IADD3 R32, R54, 0x4, RZ ;  /* 0x0000000436207810 */ /* 0x000fe40007ffe0ff */
[----:B------:R-:W-:Y:S02]  /*3a10*/  LOP3.LUT R53, R0, UR20, RZ, 0x3c, !PT ;  /* 0x0000001400357c12 */ /* 0x000fe4000f8e3cff */
[----:B------:R-:W-:Y:S01]  /*3a20*/  IADD3 R43, R43, 0x39, RZ ;  /* 0x000000392b2b7810 */ /* 0x000fe20007ffe0ff */
[C---:B------:R-:W-:Y:S01]  /*3a30*/  IMAD.WIDE.U32 R94, R32.reuse, -0x326172a9, RZ ;  /* 0xcd9e8d57205e7825 */ /* 0x040fe200078e00ff */
[----:B------:R-:W-:Y:S02]  /*3a40*/  LOP3.LUT R125, R93, R53, RZ, 0x3c, !PT ;  /* 0x000000355d7d7212 */ /* 0x000fe400078e3cff */
[----:B------:R-:W-:Y:S01]  /*3a50*/  FSEL R103, R19, -INF , !P1 ;  /* 0xff80000013677808 */ /* 0x000fe20004800000 */
[----:B------:R-:W-:Y:S01]  /*3a60*/  IMAD.WIDE.U32 R32, R32, -0x326172a9, RZ ;  /* 0xcd9e8d5720207825 */ /* 0x000fe200078e00ff */
[----:B------:R-:W-:-:S02]  /*3a70*/  FSEL R106, R17, -INF , !P1 ;  /* 0xff800000116a7808 */ /* 0x000fc40004800000 */
[----:B------:R-:W-:Y:S01]  /*3a80*/  FSEL R34, R87, -INF , !P1 ;  /* 0xff80000057227808 */ /* 0x000fe20004800000 */
[----:B------:R-:W-:Y:S01]  /*3a90*/  IMAD.WIDE.U32 R186, R125, -0x2daee0ad, RZ ;  /* 0xd2511f537dba7825 */ /* 0x000fe200078e00ff */
[----:B------:R-:W-:Y:S02]  /*3aa0*/  FSEL R161, R85, -INF , !P1 ;  /* 0xff80000055a17808 */ /* 0x000fe40004800000 */
[----:B------:R-:W-:Y:S01]  /*3ab0*/  ISETP.GE.AND P1, PT, R43, UR13, PT ;  /* 0x0000000d2b007c0c */ /* 0x000fe2000bf26270 */
[----:B------:R-:W-:Y:S01]  /*3ac0*/  UIADD3 UR13, UR20, 0x1715609d, URZ ;  /* 0x1715609d140d7890 */ /* 0x000fe2000fffe03f */
[C---:B------:R-:W-:Y:S02]  /*3ad0*/  LOP3.LUT R148, R145.reuse, UR4, RZ, 0x3c, !PT ;  /* 0x0000000491947c12 */ /* 0x040fe4000f8e3cff */
[----:B------:R-:W-:Y:S01]  /*3ae0*/  LOP3.LUT R146, R145, UR4, RZ, 0x3c, !PT ;  /* 0x0000000491927c12 */ /* 0x000fe2000f8e3cff */
[----:B------:R-:W-:Y:S01]  /*3af0*/  UIADD3 UR4, UR21, -0x4498517b, URZ ;  /* 0xbb67ae8515047890 */ /* 0x000fe2000fffe03f */
[-C--:B------:R-:W-:Y:S01]  /*3b00*/  LOP3.LUT R107, R95, R53.reuse, RZ, 0x3c, !PT ;  /* 0x000000355f6b7212 */ /* 0x080fe200078e3cff */
[----:B------:R-:W-:Y:S01]  /*3b10*/  IMAD.WIDE.U32 R148, R148, -0x326172a9, RZ ;  /* 0xcd9e8d5794947825 */ /* 0x000fe200078e00ff */
[----:B------:R-:W-:-:S02]  /*3b20*/  LOP3.LUT R43, R33, R53, RZ, 0x3c, !PT ;  /* 0x00000035212b7212 */ /* 0x000fc400078e3cff */
[----:B------:R-:W-:Y:S01]  /*3b30*/  FSEL R184, R82, -INF , !P6 ;  /* 0xff80000052b87808 */ /* 0x000fe20007000000 */
[----:B------:R-:W-:Y:S01]  /*3b40*/  IMAD.WIDE.U32 R170, R107, -0x2daee0ad, RZ ;  /* 0xd2511f536baa7825 */ /* 0x000fe200078e00ff */
[----:B------:R-:W-:Y:S02]  /*3b50*/  FSEL R108, R83, -INF , !P5 ;  /* 0xff800000536c7808 */ /* 0x000fe40006800000 */
[----:B------:R-:W-:Y:S01]  /*3b60*/  LOP3.LUT R150, R145, UR5, RZ, 0x3c, !PT ;  /* 0x0000000591967c12 */ /* 0x000fe2000f8e3cff */
[----:B------:R-:W-:Y:S01]  /*3b70*/  IMAD.WIDE.U32 R82, R43, -0x2daee0ad, RZ ;  /* 0xd2511f532b527825 */ /* 0x000fe200078e00ff */
[--C-:B------:R-:W-:Y:S01]  /*3b80*/  LOP3.LUT R192, R187, UR4, R144.reuse, 0x96, !PT ;  /* 0x00000004bbc07c12 */ /* 0x100fe2000f8e9690 */
[----:B------:R-:W-:Y:S01]  /*3b90*/  UIADD3 UR5, UR20, -0x61c88647, URZ ;  /* 0x9e3779b914057890 */ /* 0x000fe2000fffe03f */
[--C-:B------:R-:W-:Y:S01]  /*3ba0*/  LOP3.LUT R43, R171, UR4, R144.reuse, 0x96, !PT ;  /* 0x00000004ab2b7c12 */ /* 0x100fe2000f8e9690 */
[----:B------:R-:W-:Y:S01]  /*3bb0*/  IMAD.WIDE.U32 R150, R150, -0x326172a9, RZ ;  /* 0xcd9e8d5796967825 */ /* 0x000fe200078e00ff */
[----:B------:R-:W-:Y:S01]  /*3bc0*/  LOP3.LUT R166, R83, UR4, R144, 0x96, !PT ;  /* 0x0000000453a67c12 */ /* 0x000fe2000f8e9690 */
[----:B------:R-:W-:Y:S01]  /*3bd0*/  UIADD3 UR4, UR20, 0x3c6ef372, URZ ;  /* 0x3c6ef37214047890 */ /* 0x000fe2000fffe03f */
[----:B------:R-:W-:Y:S01]  /*3be0*/  FSEL R109, R81, -INF , !P5 ;  /* 0xff800000516d7808 */ /* 0x000fe20006800000 */
[----:B------:R-:W-:Y:S01]  /*3bf0*/  IMAD.WIDE.U32 R192, R192, -0x326172a9, RZ ;  /* 0xcd9e8d57c0c07825 */ /* 0x000fe200078e00ff */
[----:B------:R-:W-:-:S02]  /*3c00*/  LOP3.LUT R124, R151, UR5, R92, 0x96, !PT ;  /* 0x00000005977c7c12 */ /* 0x000fc4000f8e965c */
[----:B------:R-:W-:Y:S01]  /*3c10*/  LOP3.LUT R0, R151, UR5, R32, 0x96, !PT ;  /* 0x0000000597007c12 */ /* 0x000fe2000f8e9620 */
[----:B------:R-:W-:Y:S01]  /*3c20*/  IMAD.WIDE.U32 R146, R146, -0x326172a9, RZ ;  /* 0xcd9e8d5792927825 */ /* 0x000fe200078e00ff */
[----:B------:R-:W-:Y:S02]  /*3c30*/  LOP3.LUT R168, R193, UR4, R150, 0x96, !PT ;  /* 0x00000004c1a87c12 */ /* 0x000fe4000f8e9696 */
[----:B------:R-:W-:Y:S01]  /*3c40*/  LOP3.LUT R123, R149, UR5, R92, 0x96, !PT ;  /* 0x00000005957b7c12 */ /* 0x000fe2000f8e965c */
[----:B------:R-:W-:Y:S01]  /*3c50*/  IMAD.WIDE.U32 R198, R43, -0x326172a9, RZ ;  /* 0xcd9e8d572bc67825 */ /* 0x000fe200078e00ff */
[--C-:B------:R-:W-:Y:S02]  /*3c60*/  LOP3.LUT R104, R151, UR5, R94.reuse, 0x96, !PT ;  /* 0x0000000597687c12 */ /* 0x100fe4000f8e965e */
[----:B------:R-:W-:Y:S01]  /*3c70*/  LOP3.LUT R91, R149, UR5, R94, 0x96, !PT ;  /* 0x00000005955b7c12 */ /* 0x000fe2000f8e965e */
[----:B------:R-:W-:Y:S01]  /*3c80*/  IMAD.WIDE.U32 R194, R124, -0x2daee0ad, RZ ;  /* 0xd2511f537cc27825 */ /* 0x000fe200078e00ff */
[----:B------:R-:W-:-:S02]  /*3c90*/  LOP3.LUT R88, R147, UR5, R92, 0x96, !PT ;  /* 0x0000000593587c12 */ /* 0x000fc4000f8e965c */
[----:B------:R-:W-:Y:S01]  /*3ca0*/  LOP3.LUT R138, R147, UR5, R32, 0x96, !PT ;  /* 0x00000005938a7c12 */ /* 0x000fe2000f8e9620 */
[----:B------:R-:W-:Y:S01]  /*3cb0*/  UIADD3 UR5, UR21, 0x76cf5d0a, URZ ;  /* 0x76cf5d0a15057890 */ /* 0x000fe2000fffe03f */
[----:B------:R-:W-:Y:S01]  /*3cc0*/  IMAD.WIDE.U32 R154, R0, -0x2daee0ad, RZ ;  /* 0xd2511f53009a7825 */ /* 0x000fe200078e00ff */
[----:B------:R-:W-:Y:S02]  /*3cd0*/  LOP3.LUT R0, R199, UR4, R150, 0x96, !PT ;  /* 0x00000004c7007c12 */ /* 0x000fe4000f8e9696 */
[----:B------:R-:W-:Y:S01]  /*3ce0*/  LOP3.LUT R150, R193, UR4, R146, 0x96, !PT ;  /* 0x00000004c1967c12 */ /* 0x000fe2000f8e9692 */
[----:B------:R-:W-:Y:S01]  /*3cf0*/  IMAD.WIDE.U32 R168, R168, -0x2daee0ad, RZ ;  /* 0xd2511f53a8a87825 */ /* 0x000fe200078e00ff */
[----:B------:R-:W-:Y:S02]  /*3d00*/  LOP3.LUT R196, R195, UR5, R186, 0x96, !PT ;  /* 0x00000005c3c47c12 */ /* 0x000fe4000f8e96ba */
[----:B------:R-:W-:Y:S01]  /*3d10*/  LOP3.LUT R188, R193, UR4, R148, 0x96, !PT ;  /* 0x00000004c1bc7c12 */ /* 0x000fe2000f8e9694 */
[----:B------:R-:W-:Y:S01]  /*3d20*/  IMAD.WIDE.U32 R144, R123, -0x2daee0ad, RZ ;  /* 0xd2511f537b907825 */ /* 0x000fe200078e00ff */
[----:B------:R-:W-:-:S02]  /*3d30*/  LOP3.LUT R194, R169, UR19, R194, 0x96, !PT ;  /* 0x00000013a9c27c12 */ /* 0x000fc4000f8e96c2 */
[----:B------:R-:W-:Y:S01]  /*3d40*/  LOP3.LUT R149, R199, UR4, R148, 0x96, !PT ;  /* 0x00000004c7957c12 */ /* 0x000fe2000f8e9694 */
[----:B------:R-:W-:Y:S01]  /*3d50*/  IMAD.WIDE.U32 R152, R104, -0x2daee0ad, RZ ;  /* 0xd2511f5368987825 */ /* 0x000fe200078e00ff */
[----:B------:R-:W-:Y:S02]  /*3d60*/  LOP3.LUT R190, R145, UR5, R186, 0x96, !PT ;  /* 0x0000000591be7c12 */ /* 0x000fe4000f8e96ba */
[----:B------:R-:W-:Y:S01]  /*3d70*/  FMNMX.FTZ R142, R126, R143, !PT ;  /* 0x0000008f7e8e7209 */ /* 0x000fe20007810000 */
[----:B------:R-:W-:Y:S01]  /*3d80*/  IMAD.WIDE.U32 R202, R0, -0x2daee0ad, RZ ;  /* 0xd2511f5300ca7825 */ /* 0x000fe200078e00ff */
[----:B------:R-:W-:Y:S02]  /*3d90*/  LOP3.LUT R125, R153, UR5, R170, 0x96, !PT ;  /* 0x00000005997d7c12 */ /* 0x000fe4000f8e96aa */
[----:B------:R-:W-:Y:S01]  /*3da0*/  FSEL R35, R80, -INF , !P6 ;  /* 0xff80000050237808 */ /* 0x000fe20007000000 */
[----:B------:R-:W-:Y:S01]  /*3db0*/  IMAD.WIDE.U32 R196, R196, -0x326172a9, RZ ;  /* 0xcd9e8d57c4c47825 */ /* 0x000fe200078e00ff */
[----:B------:R-:W-:-:S02]  /*3dc0*/  LOP3.LUT R81, R203, UR19, R152, 0x96, !PT ;  /* 0x00000013cb517c12 */ /* 0x000fc4000f8e9698 */
[----:B------:R-:W-:Y:S01]  /*3dd0*/  FMNMX.FTZ R135, R137, R118, !PT ;  /* 0x0000007689877209 */ /* 0x000fe20007810000 */
[----:B------:R-:W-:Y:S01]  /*3de0*/  IMAD.WIDE.U32 R194, R194, -0x326172a9, RZ ;  /* 0xcd9e8d57c2c27825 */ /* 0x000fe200078e00ff */
[C-C-:B------:R-:W-:Y:S02]  /*3df0*/  LOP3.LUT R200, R197.reuse, UR22, R192.reuse, 0x96, !PT ;  /* 0x00000016c5c87c12 */ /* 0x140fe4000f8e96c0 */
[----:B------:R-:W-:Y:S01]  /*3e00*/  LOP3.LUT R129, R197, UR22, R192, 0x96, !PT ;  /* 0x00000016c5817c12 */ /* 0x000fe2000f8e96c0 */
[----:B------:R-:W-:Y:S01]  /*3e10*/  IMAD.WIDE.U32 R164, R88, -0x2daee0ad, RZ ;  /* 0xd2511f5358a47825 */ /* 0x000fe200078e00ff */
[C-C-:B------:R-:W-:Y:S02]  /*3e20*/  LOP3.LUT R104, R195.reuse, UR18, R196.reuse, 0x96, !PT ;  /* 0x00000012c3687c12 */ /* 0x140fe4000f8e96c4 */
[----:B------:R-:W-:Y:S01]  /*3e30*/  LOP3.LUT R107, R195, UR18, R196, 0x96, !PT ;  /* 0x00000012c36b7c12 */ /* 0x000fe2000f8e96c4 */
[----:B------:R-:W-:Y:S01]  /*3e40*/  IMAD.WIDE.U32 R150, R150, -0x2daee0ad, RZ ;  /* 0xd2511f5396967825 */ /* 0x000fe200078e00ff */
[----:B------:R-:W-:-:S02]  /*3e50*/  LOP3.LUT R186, R165, UR5, R186, 0x96, !PT ;  /* 0x00000005a5ba7c12 */ /* 0x000fc4000f8e96ba */
[----:B------:R-:W-:Y:S01]  /*3e60*/  FSEL R185, R76, -INF , !P4 ;  /* 0xff8000004cb97808 */ /* 0x000fe20006000000 */
        /* <DEDUP_REMOVED lines=10> */
[----:B------:R-:W-:Y:S02]  /*3f10*/  LOP3.LUT R158, R125, UR22, R198, 0x96, !PT ;  /* 0x000000167d9e7c12 */ /* 0x000fe4000f8e96c6 */
[----:B------:R-:W-:Y:S01]  /*3f20*/  LOP3.LUT R172, R155, UR5, R82, 0x96, !PT ;  /* 0x000000059bac7c12 */ /* 0x000fe2000f8e9652 */
[----:B------:R-:W-:Y:S01]  /*3f30*/  IMAD.WIDE.U32 R164, R164, -0x2daee0ad, RZ ;  /* 0xd2511f53a4a47825 */ /* 0x000fe200078e00ff */
[----:B------:R-:W-:Y:S02]  /*3f40*/  LOP3.LUT R88, R197, UR18, R124, 0x96, !PT ;  /* 0x00000012c5587c12 */ /* 0x000fe4000f8e967c */
[----:B------:R-:W-:Y:S01]  /*3f50*/  FMNMX.FTZ R124, R156, R157, !PT ;  /* 0x0000009d9c7c7209 */ /* 0x000fe20007810000 */
[----:B------:R-:W-:Y:S01]  /*3f60*/  IMAD.WIDE.U32 R144, R144, -0x326172a9, RZ ;  /* 0xcd9e8d5790907825 */ /* 0x000fe200078e00ff */
[----:B------:R-:W-:-:S02]  /*3f70*/  LOP3.LUT R188, R165, UR14, R188, 0x96, !PT ;  /* 0x0000000ea5bc7c12 */ /* 0x000fc4000f8e96bc */
[----:B------:R-:W-:Y:S01]  /*3f80*/  FMNMX.FTZ R124, R141, R124, !PT ;  /* 0x0000007c8d7c7209 */ /* 0x000fe20007810000 */
[----:B------:R-:W-:Y:S01]  /*3f90*/  IMAD.WIDE.U32 R162, R91, -0x2daee0ad, RZ ;  /* 0xd2511f535ba27825 */ /* 0x000fe200078e00ff */
[----:B------:R-:W-:Y:S02]  /*3fa0*/  LOP3.LUT R190, R145, UR18, R190, 0x96, !PT ;  /* 0x0000001291be7c12 */ /* 0x000fe4000f8e96be */
        /* <DEDUP_REMOVED lines=11> */
[----:B------:R-:W-:Y:S02]  /*4060*/  FMNMX.FTZ R104, R127, R142, !PT ;  /* 0x0000008e7f687209 */ /* 0x000fe40007810000 */
[----:B------:R-:W-:Y:S01]  /*4070*/  FMNMX.FTZ R144, R89, R144, !PT ;  /* 0x0000009059907209 */ /* 0x000fe20007810000 */
[----:B------:R-:W-:Y:S01]  /*4080*/  IMAD.WIDE.U32 R166, R166, -0x326172a9, RZ ;  /* 0xcd9e8d57a6a67825 */ /* 0x000fe200078e00ff */
[----:B------:R-:W-:-:S02]  /*4090*/  FMNMX.FTZ R125, R99, R104, !PT ;  /* 0x00000068637d7209 */ /* 0x000fc40007810000 */
[----:B------:R-:W-:Y:S01]  /*40a0*/  FMNMX.FTZ R144, R3, R144, !PT ;  /* 0x0000009003907209 */ /* 0x000fe20007810000 */
[----:B------:R-:W-:Y:S01]  /*40b0*/  IMAD.WIDE.U32 R170, R170, -0x326172a9, RZ ;  /* 0xcd9e8d57aaaa7825 */ /* 0x000fe200078e00ff */
[----:B------:R-:W-:Y:S02]  /*40c0*/  FMNMX.FTZ R125, R100, R125, !PT ;  /* 0x0000007d647d7209 */ /* 0x000fe40007810000 */
        /* <DEDUP_REMOVED lines=12> */
[----:B------:R-:W-:Y:S02]  /*4190*/  FMNMX.FTZ R125, R2, R125, !PT ;  /* 0x0000007d027d7209 */ /* 0x000fe40007810000 */
[----:B------:R-:W-:-:S02]  /*41a0*/  FMNMX.FTZ R104, R121, R104, !PT ;  /* 0x0000006879687209 */ /* 0x000fc40007810000 */
[----:B------:R-:W-:Y:S02]  /*41b0*/  FSEL R181, R68, -INF , !P2 ;  /* 0xff80000044b57808 */ /* 0x000fe40005000000 */
[----:B------:R-:W-:Y:S02]  /*41c0*/  FMNMX.FTZ R144, R183, R144, !PT ;  /* 0x00000090b7907209 */ /* 0x000fe40007810000 */
[----:B------:R-:W-:Y:S02]  /*41d0*/  FMNMX.FTZ R125, R34, R125, !PT ;  /* 0x0000007d227d7209 */ /* 0x000fe40007810000 */
[----:B------:R-:W-:Y:S01]  /*41e0*/  LOP3.LUT R82, R139, UR5, R82, 0x96, !PT ;  /* 0x000000058b527c12 */ /* 0x000fe2000f8e9652 */
[----:B------:R-:W-:Y:S01]  /*41f0*/  UIADD3 UR5, UR20, -0x4ab325aa, URZ ;  /* 0xb54cda5614057890 */ /* 0x000fe2000fffe03f */
[----:B------:R-:W-:Y:S02]  /*4200*/  FMNMX.FTZ R135, R130, R135, !PT ;  /* 0x0000008782877209 */ /* 0x000fe40007810000 */
[----:B------:R-:W-:Y:S01]  /*4210*/  FMNMX.FTZ R104, R119, R104, !PT ;  /* 0x0000006877687209 */ /* 0x000fe20007810000 */
[----:B------:R-:W-:Y:S01]  /*4220*/  IMAD.WIDE.U32 R82, R82, -0x326172a9, RZ ;  /* 0xcd9e8d5752527825 */ /* 0x000fe200078e00ff */
[----:B------:R-:W-:-:S02]  /*4230*/  FSEL R179, R69, -INF , !P1 ;  /* 0xff80000045b37808 */ /* 0x000fc40004800000 */
[----:B------:R-:W-:Y:S02]  /*4240*/  FMNMX.FTZ R144, R181, R144, !PT ;  /* 0x00000090b5907209 */ /* 0x000fe40007810000 */
[----:B------:R-:W-:Y:S02]  /*4250*/  FMNMX.FTZ R125, R184, R125, !PT ;  /* 0x0000007db87d7209 */ /* 0x000fe40007810000 */
[----:B------:R-:W-:Y:S02]  /*4260*/  FMNMX.FTZ R135, R128, R135, !PT ;  /* 0x0000008780877209 */ /* 0x000fe40007810000 */
[----:B------:R-:W-:Y:S01]  /*4270*/  LOP3.LUT R132, R167, UR4, R146, 0x96, !PT ;  /* 0x00000004a7847c12 */ /* 0x000fe2000f8e9692 */
[----:B------:R-:W-:Y:S01]  /*4280*/  UIADD3 UR4, UR21, 0x646e171e, URZ ;  /* 0x646e171e15047890 */ /* 0x000fe2000fffe03f */
[----:B------:R-:W-:Y:S02]  /*4290*/  FMNMX.FTZ R104, R115, R104, !PT ;  /* 0x0000006873687209 */ /* 0x000fe40007810000 */
[----:B------:R-:W-:Y:S01]  /*42a0*/  LOP3.LUT R146, R171, UR22, R198, 0x96, !PT ;  /* 0x00000016ab927c12 */ /* 0x000fe2000f8e96c6 */
[----:B------:R-:W-:Y:S01]  /*42b0*/  IMAD.WIDE.U32 R198, R149, -0x2daee0ad, RZ ;  /* 0xd2511f5395c67825 */ /* 0x000fe200078e00ff */
[----:B------:R-:W-:-:S02]  /*42c0*/  FSEL R182, R78, -INF , !P4 ;  /* 0xff8000004eb67808 */ /* 0x000fc40006000000 */
[----:B------:R-:W-:Y:S01]  /*42d0*/  LOP3.LUT R136, R187, UR22, R192, 0x96, !PT ;  /* 0x00000016bb887c12 */ /* 0x000fe2000f8e96c0 */
[----:B------:R-:W-:Y:S01]  /*42e0*/  IMAD.WIDE.U32 R148, R148, -0x326172a9, RZ ;  /* 0xcd9e8d5794947825 */ /* 0x000fe200078e00ff */
[----:B------:R-:W-:Y:S02]  /*42f0*/  LOP3.LUT R168, R201, UR14, R168, 0x96, !PT ;  /* 0x0000000ec9a87c12 */ /* 0x000fe4000f8e96a8 */
[----:B------:R-:W-:Y:S01]  /*4300*/  FMNMX.FTZ R144, R179, R144, !PT ;  /* 0x00000090b3907209 */ /* 0x000fe20007810000 */
[----:B------:R-:W-:Y:S01]  /*4310*/  IMAD.WIDE.U32 R146, R146, -0x2daee0ad, RZ ;  /* 0xd2511f5392927825 */ /* 0x000fe200078e00ff */
[----:B------:R-:W-:Y:S02]  /*4320*/  FMNMX.FTZ R125, R108, R125, !PT ;  /* 0x0000007d6c7d7209 */ /* 0x000fe40007810000 */
[----:B------:R-:W-:Y:S01]  /*4330*/  LOP3.LUT R192, R173, UR22, R166, 0x96, !PT ;  /* 0x00000016adc07c12 */ /* 0x000fe2000f8e96a6 */
[----:B------:R-:W-:Y:S01]  /*4340*/  IMAD.WIDE.U32 R168, R168, -0x326172a9, RZ ;  /* 0xcd9e8d57a8a87825 */ /* 0x000fe200078e00ff */
[----:B------:R-:W-:-:S02]  /*4350*/  FMNMX.FTZ R135, R114, R135, !PT ;  /* 0x0000008772877209 */ /* 0x000fc40007810000 */
[----:B------:R-:W-:Y:S01]  /*4360*/  FMNMX.FTZ R104, R113, R104, !PT ;  /* 0x0000006871687209 */ /* 0x000fe20007810000 */
[----:B------:R-:W-:Y:S01]  /*4370*/  IMAD.WIDE.U32 R192, R192, -0x2daee0ad, RZ ;  /* 0xd2511f53c0c07825 */ /* 0x000fe200078e00ff */
[----:B------:R-:W-:Y:S02]  /*4380*/  LOP3.LUT R43, R83, UR22, R166, 0x96, !PT ;  /* 0x00000016532b7c12 */ /* 0x000fe4000f8e96a6 */
[----:B------:R-:W-:Y:S02]  /*4390*/  FSEL R178, R79, -INF , !P3 ;  /* 0xff8000004fb27808 */ /* 0x000fe40005800000 */
[----:B------:R-:W-:Y:S02]  /*43a0*/  LOP3.LUT R0, R203, UR19, R154, 0x96, !PT ;  /* 0x00000013cb007c12 */ /* 0x000fe4000f8e969a */
[----:B------:R-:W-:Y:S02]  /*43b0*/  LOP3.LUT R166, R159, UR14, R202, 0x96, !PT ;  /* 0x0000000e9fa67c12 */ /* 0x000fe4000f8e96ca */
[----:B------:R-:W-:Y:S01]  /*43c0*/  FMNMX.FTZ R125, R182, R125, !PT ;  /* 0x0000007db67d7209 */ /* 0x000fe20007810000 */
[----:B------:R-:W1:Y:S01]  /*43d0*/  SHFL.BFLY PT, R159, R144, 0x2, 0x1f ;  /* 0x0c401f00909f7f89 */ /* 0x000e6200000e0000 */
[----:B------:R-:W-:Y:S01]  /*43e0*/  FMNMX.FTZ R135, R112, R135, !PT ;  /* 0x0000008770877209 */ /* 0x000fe20007810000 */
[----:B------:R-:W-:Y:S01]  /*43f0*/  IMAD.WIDE.U32 R166, R166, -0x326172a9, RZ ;  /* 0xcd9e8d57a6a67825 */ /* 0x000fe200078e00ff */
[----:B------:R-:W-:-:S02]  /*4400*/  FMNMX.FTZ R104, R67, R104, !PT ;  /* 0x0000006843687209 */ /* 0x000fc40007810000 */
[----:B------:R-:W-:Y:S02]  /*4410*/  FSEL R176, R70, -INF , !P2 ;  /* 0xff80000046b07808 */ /* 0x000fe40005000000 */
[----:B------:R-:W-:Y:S02]  /*4420*/  LOP3.LUT R162, R199, UR19, R162, 0x96, !PT ;  /* 0x00000013c7a27c12 */ /* 0x000fe4000f8e96a2 */
[----:B------:R-:W-:Y:S01]  /*4430*/  LOP3.LUT R81, R149, UR18, R186, 0x96, !PT ;  /* 0x0000001295517c12 */ /* 0x000fe2000f8e96ba */
[----:B------:R-:W-:Y:S01]  /*4440*/  IMAD.WIDE.U32 R186, R0, -0x326172a9, RZ ;  /* 0xcd9e8d5700ba7825 */ /* 0x000fe200078e00ff */
[----:B------:R-:W-:Y:S02]  /*4450*/  FMNMX.FTZ R125, R178, R125, !PT ;  /* 0x0000007db27d7209 */ /* 0x000fe40007810000 */
[----:B------:R-:W-:Y:S01]  /*4460*/  LOP3.LUT R154, R147, UR14, R198, 0x96, !PT ;  /* 0x0000000e939a7c12 */ /* 0x000fe2000f8e96c6 */
[----:B------:R-:W-:Y:S01]  /*4470*/  IMAD.WIDE.U32 R162, R162, -0x326172a9, RZ ;  /* 0xcd9e8d57a2a27825 */ /* 0x000fe200078e00ff */
[----:B------:R-:W-:-:S02]  /*4480*/  FMNMX.FTZ R135, R122, R135, !PT ;  /* 0x000000877a877209 */ /* 0x000fc40007810000 */
[----:B------:R-:W-:Y:S01]  /*4490*/  LOP3.LUT R91, R169, UR13, R194, 0x96, !PT ;  /* 0x0000000da95b7c12 */ /* 0x000fe2000f8e96c2 */
[----:B------:R-:W-:Y:S01]  /*44a0*/  IMAD.WIDE.U32 R154, R154, -0x326172a9, RZ ;  /* 0xcd9e8d579a9a7825 */ /* 0x000fe200078e00ff */
[----:B------:R-:W-:Y:S02]  /*44b0*/  FMNMX.FTZ R104, R105, R104, !PT ;  /* 0x0000006869687209 */ /* 0x000fe40007810000 */
[----:B------:R-:W-:Y:S01]  /*44c0*/  LOP3.LUT R152, R193, UR14, R202, 0x96, !PT ;  /* 0x0000000ec1987c12 */ /* 0x000fe2000f8e96ca */
[----:B------:R-:W-:Y:S01]  /*44d0*/  IMAD.WIDE.U32 R202, R88, -0x2daee0ad, RZ ;  /* 0xd2511f5358ca7825 */ /* 0x000fe200078e00ff */
[----:B------:R-:W-:Y:S02]  /*44e0*/  FSEL R174, R71, -INF , !P1 ;  /* 0xff80000047ae7808 */ /* 0x000fe40004800000 */
[----:B------:R-:W-:Y:S01]  /*44f0*/  FMNMX.FTZ R125, R176, R125, !PT ;  /* 0x0000007db07d7209 */ /* 0x000fe20007810000 */
[----:B------:R-:W-:Y:S01]  /*4500*/  IMAD.WIDE.U32 R152, R152, -0x326172a9, RZ ;  /* 0xcd9e8d5798987825 */ /* 0x000fe200078e00ff */
[----:B------:R-:W-:-:S02]  /*4510*/  FSEL R96, R12, -INF , !P6 ;  /* 0xff8000000c607808 */ /* 0x000fc40007000000 */
[----:B------:R-:W-:Y:S02]  /*4520*/  FMNMX.FTZ R135, R106, R135, !PT ;  /* 0x000000876a877209 */ /* 0x000fe40007810000 */
[----:B------:R-:W-:Y:S01]  /*4530*/  LOP3.LUT R0, R187, UR18, R172, 0x96, !PT ;  /* 0x00000012bb007c12 */ /* 0x000fe2000f8e96ac */
[----:B------:R-:W-:Y:S01]  /*4540*/  IMAD.WIDE.U32 R172, R91, -0x2daee0ad, RZ ;  /* 0xd2511f535bac7825 */ /* 0x000fe200078e00ff */
[----:B------:R-:W-:Y:S02]  /*4550*/  FMNMX.FTZ R104, R101, R104, !PT ;  /* 0x0000006865687209 */ /* 0x000fe40007810000 */
[----:B------:R-:W-:Y:S02]  /*4560*/  FMNMX.FTZ R125, R174, R125, !PT ;  /* 0x0000007dae7d7209 */ /* 0x000fe40007810000 */
[----:B------:R-:W-:Y:S02]  /*4570*/  FSEL R98, R13, -INF , !P5 ;  /* 0xff8000000d627808 */ /* 0x000fe40006800000 */
[----:B------:R-:W-:-:S02]  /*4580*/  FMNMX.FTZ R135, R96, R135, !PT ;  /* 0x0000008760877209 */ /* 0x000fc40007810000 */
[----:B------:R-:W-:Y:S02]  /*4590*/  FSEL R95, R14, -INF , !P6 ;  /* 0xff8000000e5f7808 */ /* 0x000fe40007000000 */
[----:B------:R-:W-:Y:S02]  /*45a0*/  LOP3.LUT R83, R167, UR13, R196, 0x96, !PT ;  /* 0x0000000da7537c12 */ /* 0x000fe4000f8e96c4 */
[----:B------:R-:W-:Y:S02]  /*45b0*/  LOP3.LUT R170, R163, UR18, R170, 0x96, !PT ;  /* 0x00000012a3aa7c12 */ /* 0x000fe4000f8e96aa */
[----:B------:R-:W-:Y:S02]  /*45c0*/  FMNMX.FTZ R104, R103, R104, !PT ;  /* 0x0000006867687209 */ /* 0x000fe40007810000 */
[----:B------:R-:W-:Y:S01]  /*45d0*/  LOP3.LUT R163, R155, UR13, R162, 0x96, !PT ;  /* 0x0000000d9ba37c12 */ /* 0x000fe2000f8e96a2 */
[----:B------:R-:W-:Y:S01]  /*45e0*/  IMAD R155, R129, -0x2daee0ad, RZ ;  /* 0xd2511f53819b7824 */ /* 0x000fe200078e02ff */
[----:B------:R-:W-:Y:S01]  /*45f0*/  LOP3.LUT R199, R172, 0xff, RZ, 0xc0, !PT ;  /* 0x000000ffacc77812 */ /* 0x000fe200078ec0ff */
[----:B------:R-:W-:Y:S01]  /*4600*/  IMAD.WIDE.U32 R170, R170, -0x2daee0ad, RZ ;  /* 0xd2511f53aaaa7825 */ /* 0x000fe200078e00ff */
[----:B------:R-:W-:-:S02]  /*4610*/  LOP3.LUT R142, R172, 0xffff, RZ, 0xc0, !PT ;  /* 0x0000ffffac8e7812 */ /* 0x000fc400078ec0ff */
[--C-:B------:R-:W-:Y:S02]  /*4620*/  SHF.R.U32.HI R162, RZ, 0x10, R172.reuse ;  /* 0x00000010ffa27819 */ /* 0x100fe400000116ac */
[----:B------:R-:W-:Y:S02]  /*4630*/  SHF.R.U32.HI R197, RZ, 0x18, R172 ;  /* 0x00000018ffc57819 */ /* 0x000fe400000116ac */
[----:B------:R-:W-:Y:S01]  /*4640*/  FSEL R94, R8, -INF , !P4 ;  /* 0xff800000085e7808 */ /* 0x000fe20006000000 */
[----:B------:R-:W2:Y:S01]  /*4650*/  SHFL.BFLY PT, R172, R125, 0x2, 0x1f ;  /* 0x0c401f007dac7f89 */ /* 0x000ea200000e0000 */
[----:B------:R-:W-:Y:S02]  /*4660*/  LOP3.LUT R186, R153, UR13, R186, 0x96, !PT ;  /* 0x0000000d99ba7c12 */ /* 0x000fe4000f8e96ba */
[----:B------:R-:W-:Y:S02]  /*4670*/  FMNMX.FTZ R135, R98, R135, !PT ;  /* 0x0000008762877209 */ /* 0x000fe40007810000 */
[----:B------:R-:W-:Y:S01]  /*4680*/  FSEL R93, R15, -INF , !P5 ;  /* 0xff8000000f5d7808 */ /* 0x000fe20006800000 */
[----:B------:R-:W-:Y:S01]  /*4690*/  IMAD.WIDE.U32 R186, R186, -0x2daee0ad, RZ ;  /* 0xd2511f53baba7825 */ /* 0x000fe200078e00ff */
[----:B------:R-:W-:-:S02]  /*46a0*/  LOP3.LUT R200, R165, UR10, R200, 0x96, !PT ;  /* 0x0000000aa5c87c12 */ /* 0x000fc4000f8e96c8 */
[----:B------:R-:W-:Y:S01]  /*46b0*/  LOP3.LUT R153, R173, UR4, R164, 0x96, !PT ;  /* 0x00000004ad997c12 */ /* 0x000fe2000f8e96a4 */
[----:B------:R-:W-:Y:S01]  /*46c0*/  IMAD.WIDE.U32 R164, R83, -0x2daee0ad, RZ ;  /* 0xd2511f5353a47825 */ /* 0x000fe200078e00ff */
[----:B------:R-:W-:Y:S02]  /*46d0*/  FMNMX.FTZ R104, R95, R104, !PT ;  /* 0x000000685f687209 */ /* 0x000fe40007810000 */
[----:B------:R-:W-:Y:S01]  /*46e0*/  FSEL R92, R9, -INF , !P3 ;  /* 0xff800000095c7808 */ /* 0x000fe20005800000 */
[----:B------:R-:W-:Y:S01]  /*46f0*/  IMAD.WIDE.U32 R200, R200, -0x326172a9, RZ ;  /* 0xcd9e8d57c8c87825 */ /* 0x000fe200078e00ff */
[----:B------:R-:W-:Y:S02]  /*4700*/  FMNMX.FTZ R135, R94, R135, !PT ;  /* 0x000000875e877209 */ /* 0x000fe40007810000 */
[----:B------:R-:W-:Y:S02]  /*4710*/  FSEL R32, R10, -INF , !P4 ;  /* 0xff8000000a207808 */ /* 0x000fe40006000000 */
[----:B------:R-:W-:-:S02]  /*4720*/  FMNMX.FTZ R129, R93, R104, !PT ;  /* 0x000000685d817209 */ /* 0x000fc40007810000 */
[----:B------:R-:W-:Y:S02]  /*4730*/  LOP3.LUT R158, R203, UR10, R158, 0x96, !PT ;  /* 0x0000000acb9e7c12 */ /* 0x000fe4000f8e969e */
[----:B------:R-:W-:Y:S01]  /*4740*/  LOP3.LUT R151, R165, UR4, R202, 0x96, !PT ;  /* 0x00000004a5977c12 */ /* 0x000fe2000f8e96ca */
[----:B------:R-:W-:Y:S01]  /*4750*/  IMAD.WIDE.U32 R202, R0, -0x2daee0ad, RZ ;  /* 0xd2511f5300ca7825 */ /* 0x000fe200078e00ff */
[----:B------:R-:W-:Y:S02]  /*4760*/  FSEL R72, R72, -INF , !P2 ;  /* 0xff80000048487808 */ /* 0x000fe40005000000 */
[----:B-1----:R-:W-:Y:S02]  /*4770*/  FMNMX.FTZ R159, R144, R159, !PT ;  /* 0x0000009f909f7209 */ /* 0x002fe40007810000 */
[----:B------:R-:W-:Y:S02]  /*4780*/  FMNMX.FTZ R135, R92, R135, !PT ;  /* 0x000000875c877209 */ /* 0x000fe40007810000 */
[----:B------:R-:W-:-:S02]  /*4790*/  FSEL R33, R11, -INF , !P3 ;  /* 0xff8000000b217808 */ /* 0x000fc40005800000 */
[----:B------:R-:W-:Y:S02]  /*47a0*/  FMNMX.FTZ R0, R32, R129, !PT ;  /* 0x0000008120007209 */ /* 0x000fe40007810000 */
[----:B------:R-:W-:Y:S02]  /*47b0*/  FSEL R73, R73, -INF , !P1 ;  /* 0xff80000049497808 */ /* 0x000fe40004800000 */
[C---:B------:R-:W-:Y:S02]  /*47c0*/  LOP3.LUT R91, R164.reuse, 0xff, RZ, 0xc0, !PT ;  /* 0x000000ffa45b7812 */ /* 0x040fe400078ec0ff */
[----:B------:R-:W-:Y:S02]  /*47d0*/  LOP3.LUT R131, R164, 0xffff, RZ, 0xc0, !PT ;  /* 0x0000ffffa4837812 */ /* 0x000fe400078ec0ff */
[--C-:B------:R-:W-:Y:S02]  /*47e0*/  SHF.R.U32.HI R149, RZ, 0x10, R164.reuse ;  /* 0x00000010ff957819 */ /* 0x100fe400000116a4 */
[----:B------:R-:W-:-:S02]  /*47f0*/  SHF.R.U32.HI R83, RZ, 0x18, R164 ;  /* 0x00000018ff537819 */ /* 0x000fc400000116a4 */
[----:B------:R-:W-:Y:S01]  /*4800*/  FMNMX.FTZ R104, R72, R135, !PT ;  /* 0x0000008748687209 */ /* 0x000fe20007810000 */
[----:B------:R-:W1:Y:S01]  /*4810*/  SHFL.BFLY PT, R164, R159, 0x1, 0x1f ;  /* 0x0c201f009fa47f89 */ /* 0x000e6200000e0000 */
[----:B------:R-:W-:Y:S02]  /*4820*/  FSEL R74, R74, -INF , !P2 ;  /* 0xff8000004a4a7808 */ /* 0x000fe40005000000 */
[----:B------:R-:W-:Y:S02]  /*4830*/  FMNMX.FTZ R129, R33, R0, !PT ;  /* 0x0000000021817209 */ /* 0x000fe40007810000 */
[----:B------:R-:W-:Y:S02]  /*4840*/  LOP3.LUT R194, R169, UR13, R194, 0x96, !PT ;  /* 0x0000000da9c27c12 */ /* 0x000fe4000f8e96c2 */
[----:B------:R-:W-:Y:S02]  /*4850*/  FMNMX.FTZ R169, R73, R104, !PT ;  /* 0x0000006849a97209 */ /* 0x000fe40007810000 */
[----:B------:R-:W-:Y:S01]  /*4860*/  FSEL R75, R75, -INF , !P1 ;  /* 0xff8000004b4b7808 */ /* 0x000fe20004800000 */
[----:B------:R-:W-:Y:S01]  /*4870*/  IMAD.WIDE.U32 R194, R194, -0x2daee0ad, RZ ;  /* 0xd2511f53c2c27825 */ /* 0x000fe200078e00ff */
[----:B------:R-:W-:-:S02]  /*4880*/  FMNMX.FTZ R0, R74, R129, !PT ;  /* 0x000000814a007209 */ /* 0x000fc40007810000 */
[----:B------:R-:W-:Y:S02]  /*4890*/  LOP3.LUT R145, R203, UR10, R192, 0x96, !PT ;  /* 0x0000000acb917c12 */ /* 0x000fe4000f8e96c0 */
[----:B------:R-:W-:Y:S01]  /*48a0*/  FMNMX.FTZ R167, R75, R0, !PT ;  /* 0x000000004ba77209 */ /* 0x000fe20007810000 */
[----:B------:R-:W3:Y:S01]  /*48b0*/  SHFL.BFLY PT, R192, R169, 0x2, 0x1f ;  /* 0x0c401f00a9c07f89 */ /* 0x000ee200000e0000 */
[----:B--2---:R-:W-:Y:S02]  /*48c0*/  FMNMX.FTZ R172, R125, R172, !PT ;  /* 0x000000ac7dac7209 */ /* 0x004fe40007810000 */
[----:B------:R-:W-:Y:S01]  /*48d0*/  LOP3.LUT R88, R171, UR10, R146, 0x96, !PT ;  /* 0x0000000aab587c12 */ /* 0x000fe2000f8e9692 */
[----:B------:R-:W2:Y:S01]  /*48e0*/  SHFL.BFLY PT, R0, R167, 0x2, 0x1f ;  /* 0x0c401f00a7007f89 */ /* 0x000ea200000e0000 */
[----:B------:R-:W-:Y:S01]  /*48f0*/  IMAD.WIDE.U32 R146, R107, -0x2daee0ad, RZ ;  /* 0xd2511f536b927825 */ /* 0x000fe200078e00ff */
[----:B------:R-:W-:Y:S02]  /*4900*/  LOP3.LUT R144, R194, 0xff, RZ, 0xc0, !PT ;  /* 0x000000ffc2907812 */ /* 0x000fe400078ec0ff */
[----:B------:R-:W4:Y:S01]  /*4910*/  SHFL.BFLY PT, R165, R172, 0x1, 0x1f ;  /* 0x0c201f00aca57f89 */ /* 0x000f2200000e0000 */
[----:B-1----:R-:W-:-:S02]  /*4920*/  FMNMX.FTZ R164, R159, R164, !PT ;  /* 0x000000a49fa47209 */ /* 0x002fc40007810000 */
[----:B------:R-:W-:Y:S02]  /*4930*/  LOP3.LUT R155, R147, UR10, R155, 0x96, !PT ;  /* 0x0000000a939b7c12 */ /* 0x000fe4000f8e969b */
[----:B------:R-:W-:Y:S01]  /*4940*/  LOP3.LUT R107, R195, UR4, R146, 0x96, !PT ;  /* 0x00000004c36b7c12 */ /* 0x000fe2000f8e9692 */
[----:B------:R-:W-:Y:S01]  /*4950*/  FMUL.FTZ R160, R164, c[0x0][0x23c] ;  /* 0x00008f00a4a07a20 */ /* 0x000fe20000410000 */
[----:B------:R-:W-:Y:S02]  /*4960*/  LOP3.LUT R146, R194, 0xffff, RZ, 0xc0, !PT ;  /* 0x0000ffffc2927812 */ /* 0x000fe400078ec0ff */
[--C-:B------:R-:W-:Y:S02]  /*4970*/  SHF.R.U32.HI R147, RZ, 0x10, R194.reuse ;  /* 0x00000010ff937819 */ /* 0x100fe400000116c2 */
[----:B------:R-:W-:Y:S01]  /*4980*/  SHF.R.U32.HI R139, RZ, 0x18, R194 ;  /* 0x00000018ff8b7819 */ /* 0x000fe200000116c2 */
[----:B------:R-:W-:Y:S01]  /*4990*/  IMAD.WIDE.U32 R194, R124, -0x2daee0ad, RZ ;  /* 0xd2511f537cc27825 */ /* 0x000fe200078e00ff */
[----:B------:R-:W-:-:S02]  /*49a0*/  FSETP.NEU.FTZ.AND P1, PT, R164, -INF , PT ;  /* 0xff800000a400780b */ /* 0x000fc40003f3d000 */
[----:B------:R-:W-:Y:S01]  /*49b0*/  LOP3.LUT R104, R187, UR4, R202, 0x96, !PT ;  /* 0x00000004bb687c12 */ /* 0x000fe2000f8e96ca */
[----:B------:R-:W-:Y:S01]  /*49c0*/  IMAD.WIDE.U32 R202, R123, -0x326172a9, RZ ;  /* 0xcd9e8d577bca7825 */ /* 0x000fe200078e00ff */
[----:B---3--:R-:W-:Y:S02]  /*49d0*/  FMNMX.FTZ R192, R169, R192, !PT ;  /* 0x000000c0a9c07209 */ /* 0x008fe40007810000 */
[----:B------:R-:W-:Y:S02]  /*49e0*/  FSEL R160, R160, RZ, P1 ;  /* 0x000000ffa0a07208 */ /* 0x000fe40000800000 */
[----:B------:R-:W-:Y:S02]  /*49f0*/  LOP3.LUT R180, R195, UR4, R190, 0x96, !PT ;  /* 0x00000004c3b47c12 */ /* 0x000fe4000f8e96be */
[----:B------:R-:W-:Y:S01]  /*4a00*/  LOP3.LUT R177, R194, 0xffff, RZ, 0xc0, !PT ;  /* 0x0000ffffc2b17812 */ /* 0x000fe200078ec0ff */
[--C-:B------:R-:W-:Y:S01]  /*4a10*/  FFMA.FTZ R124, R3, c[0x0][0x23c], -R160.reuse ;  /* 0x00008f00037c7a23 */ /* 0x100fe200000108a0 */
[----:B--2---:R-:W-:Y:S01]  /*4a20*/  FMNMX.FTZ R0, R167, R0, !PT ;  /* 0x00000000a7007209 */ /* 0x004fe20007810000 */
[----:B------:R-:W1:Y:S01]  /*4a30*/  SHFL.BFLY PT, R195, R192, 0x1, 0x1f ;  /* 0x0c201f00c0c37f89 */ /* 0x000e6200000e0000 */
[----:B----4-:R-:W-:Y:S01]  /*4a40*/  FMNMX.FTZ R3, R172, R165, !PT ;  /* 0x000000a5ac037209 */ /* 0x010fe20007810000 */
[----:B------:R-:W-:Y:S01]  /*4a50*/  FFMA.FTZ R229, R161, c[0x0][0x23c], -R160 ;  /* 0x00008f00a1e57a23 */ /* 0x000fe200000108a0 */
[----:B------:R-:W-:Y:S01]  /*4a60*/  LOP3.LUT R188, R203, UR5, R188, 0x96, !PT ;  /* 0x00000005cbbc7c12 */ /* 0x000fe2000f8e96bc */
[----:B------:R-:W2:Y:S01]  /*4a70*/  SHFL.BFLY PT, R189, R0, 0x1, 0x1f ;  /* 0x0c201f0000bd7f89 */ /* 0x000ea200000e0000 */
[C---:B------:R-:W-:Y:S01]  /*4a80*/  FSETP.NEU.FTZ.AND P1, PT, R3.reuse, -INF , PT ;  /* 0xff8000000300780b */ /* 0x040fe20003f3d000 */
[----:B------:R-:W-:Y:S01]  /*4a90*/  FMUL.FTZ R167, R3, c[0x0][0x23c] ;  /* 0x00008f0003a77a20 */ /* 0x000fe20000410000 */
[----:B------:R-:W-:Y:S01]  /*4aa0*/  MUFU.EX2 R124, R124 ;  /* 0x0000007c007c7308 */ /* 0x000fe20000000800 */
[----:B------:R-:W-:Y:S01]  /*4ab0*/  LOP3.LUT R172, R201, UR5, R168, 0x96, !PT ;  /* 0x00000005c9ac7c12 */ /* 0x000fe2000f8e96a8 */
[--C-:B------:R-:W-:Y:S01]  /*4ac0*/  FFMA.FTZ R228, R35, c[0x0][0x23c], -R160.reuse ;  /* 0x00008f0023e47a23 */ /* 0x100fe200000108a0 */
[----:B------:R-:W-:Y:S01]  /*4ad0*/  LOP3.LUT R171, R200, 0xffff, RZ, 0xc0, !PT ;  /* 0x0000ffffc8ab7812 */ /* 0x000fe200078ec0ff */
[--C-:B------:R-:W-:Y:S01]  /*4ae0*/  FFMA.FTZ R227, R109, c[0x0][0x23c], -R160.reuse ;  /* 0x00008f006de37a23 */ /* 0x100fe200000108a0 */
[----:B------:R-:W-:Y:S01]  /*4af0*/  FSEL R161, R167, RZ, P1 ;  /* 0x000000ffa7a17208 */ /* 0x000fe20000800000 */
[----:B------:R-:W-:Y:S01]  /*4b00*/  FFMA.FTZ R226, R185, c[0x0][0x23c], -R160 ;  /* 0x00008f00b9e27a23 */ /* 0x000fe200000108a0 */
[C---:B------:R-:W-:Y:S01]  /*4b10*/  LOP3.LUT R201, R188.reuse, 0xff, RZ, 0xc0, !PT ;  /* 0x000000ffbcc97812 */ /* 0x040fe200078ec0ff */
[----:B------:R-:W3:Y:S01]  /*4b20*/  MUFU.EX2 R229, R229 ;  /* 0x000000e500e57308 */ /* 0x000ee20000000800 */
[----:B------:R-:W-:Y:S01]  /*4b30*/  LOP3.LUT R190, R188, 0xffff, RZ, 0xc0, !PT ;  /* 0x0000ffffbcbe7812 */ /* 0x000fe200078ec0ff */
[--C-:B------:R-:W-:Y:S01]  /*4b40*/  FFMA.FTZ R236, R2, c[0x0][0x23c], -R161.reuse ;  /* 0x00008f0002ec7a23 */ /* 0x100fe200000108a1 */
[----:B------:R-:W-:Y:S01]  /*4b50*/  ISETP.GE.U32.AND P2, PT, R6, R201, PT ;  /* 0x000000c90600720c */ /* 0x000fe20003f46070 */
[--C-:B------:R-:W-:Y:S01]  /*4b60*/  FFMA.FTZ R221, R34, c[0x0][0x23c], -R161.reuse ;  /* 0x00008f0022dd7a23 */ /* 0x100fe200000108a1 */
[----:B------:R-:W-:Y:S01]  /*4b70*/  SHF.R.U32.HI R190, RZ, 0x8, R190 ;  /* 0x00000008ffbe7819 */ /* 0x000fe200000116be */
[--C-:B------:R-:W-:Y:S01]  /*4b80*/  FFMA.FTZ R222, R184, c[0x0][0x23c], -R161.reuse ;  /* 0x00008f00b8de7a23 */ /* 0x100fe200000108a1 */
[----:B------:R-:W-:Y:S01]  /*4b90*/  ISETP.GE.U32.AND P4, PT, R6, R199, PT ;  /* 0x000000c70600720c */ /* 0x000fe20003f86070 */
[----:B------:R-:W-:Y:S01]  /*4ba0*/  MUFU.EX2 R236, R236 ;  /* 0x000000ec00ec7308 */ /* 0x000fe20000000800 */
[----:B-1----:R-:W-:Y:S01]  /*4bb0*/  FMNMX.FTZ R2, R192, R195, !PT ;  /* 0x000000c3c0027209 */ /* 0x002fe20007810000 */
[--C-:B------:R-:W-:Y:S01]  /*4bc0*/  FFMA.FTZ R219, R108, c[0x0][0x23c], -R161.reuse ;  /* 0x00008f006cdb7a23 */ /* 0x100fe200000108a1 */
[----:B------:R-:W-:Y:S01]  /*4bd0*/  ISETP.GE.U32.AND P6, PT, R6, R197, PT ;  /* 0x000000c50600720c */ /* 0x000fe20003fc6070 */
[--C-:B------:R-:W-:Y:S01]  /*4be0*/  FFMA.FTZ R220, R182, c[0x0][0x23c], -R161.reuse ;  /* 0x00008f00b6dc7a23 */ /* 0x100fe200000108a1 */
[----:B--2---:R-:W-:Y:S01]  /*4bf0*/  FMNMX.FTZ R0, R0, R189, !PT ;  /* 0x000000bd00007209 */ /* 0x004fe20007810000 */
[C---:B------:R-:W-:Y:S01]  /*4c00*/  FMUL.FTZ R35, R2.reuse, c[0x0][0x23c] ;  /* 0x00008f0002237a20 */ /* 0x040fe20000410000 */
[----:B------:R-:W-:Y:S01]  /*4c10*/  FSETP.NEU.FTZ.AND P5, PT, R2, -INF , PT ;  /* 0xff8000000200780b */ /* 0x000fe20003fbd000 */
[----:B------:R-:W1:Y:S01]  /*4c20*/  MUFU.EX2 R221, R221 ;  /* 0x000000dd00dd7308 */ /* 0x000e620000000800 */
[----:B------:R-:W-:Y:S01]  /*4c30*/  SHF.R.U32.HI R199, RZ, 0x18, R188 ;  /* 0x00000018ffc77819 */ /* 0x000fe200000116bc */
[----:B------:R-:W-:Y:S01]  /*4c40*/  FMUL.FTZ R34, R0, c[0x0][0x23c] ;  /* 0x00008f0000227a20 */ /* 0x000fe20000410000 */
[----:B------:R-:W-:Y:S01]  /*4c50*/  LOP3.LUT R197, R190, 0xffff, RZ, 0xc0, !PT ;  /* 0x0000ffffbec57812 */ /* 0x000fe200078ec0ff */
[----:B------:R-:W-:Y:S01]  /*4c60*/  FFMA.FTZ R217, R178, c[0x0][0x23c], -R161 ;  /* 0x00008f00b2d97a23 */ /* 0x000fe200000108a1 */
[----:B---3--:R-:W-:Y:S01]  /*4c70*/  F2FP.PACK_AB R190, R229, R124 ;  /* 0x0000007ce5be723e */ /* 0x008fe200000000ff */
[----:B------:R-:W-:Y:S01]  /*4c80*/  FFMA.FTZ R225, R183, c[0x0][0x23c], -R160 ;  /* 0x00008f00b7e17a23 */ /* 0x000fe200000108a0 */
[----:B------:R-:W-:Y:S01]  /*4c90*/  SHF.R.U32.HI R188, RZ, 0x10, R188 ;  /* 0x00000010ffbc7819 */ /* 0x000fe200000116bc */
[----:B------:R-:W-:Y:S01]  /*4ca0*/  MUFU.EX2 R228, R228 ;  /* 0x000000e400e47308 */ /* 0x000fe20000000800 */
[----:B------:R-:W-:Y:S01]  /*4cb0*/  FSEL R35, R35, RZ, P5 ;  /* 0x000000ff23237208 */ /* 0x000fe20002800000 */
[----:B------:R-:W-:Y:S01]  /*4cc0*/  @!P2 HADD2 R87, -R190.H0_H0, -RZ.H0_H0 ;  /* 0xa00000ffbe57a230 */ /* 0x000fe20000000900 */
[----:B------:R-:W-:Y:S01]  /*4cd0*/  FSETP.NEU.FTZ.AND P5, PT, R0, -INF , PT ;  /* 0xff8000000000780b */ /* 0x000fe20003fbd000 */
[--C-:B------:R-:W-:Y:S01]  /*4ce0*/  FFMA.FTZ R224, R181, c[0x0][0x23c], -R160.reuse ;  /* 0x00008f00b5e07a23 */ /* 0x100fe200000108a0 */
[----:B------:R-:W-:Y:S01]  /*4cf0*/  ISETP.GE.U32.AND P1, PT, R6, R199, PT ;  /* 0x000000c70600720c */ /* 0x000fe20003f26070 */
[--C-:B------:R-:W-:Y:S01]  /*4d00*/  FFMA.FTZ R223, R179, c[0x0][0x23c], -R160.reuse ;  /* 0x00008f00b3df7a23 */ /* 0x100fe200000108a0 */
[----:B------:R-:W-:Y:S01]  /*4d10*/  LOP3.LUT R109, R188, 0xff, RZ, 0xc0, !PT ;  /* 0x000000ffbc6d7812 */ /* 0x000fe200078ec0ff */
[----:B------:R-:W2:Y:S01]  /*4d20*/  MUFU.EX2 R227, R227 ;  /* 0x000000e300e37308 */ /* 0x000ea20000000800 */
[----:B------:R-:W-:Y:S01]  /*4d30*/  PRMT R189, R190, 0x7632, R189 ;  /* 0x00007632bebd7816 */ /* 0x000fe200000000bd */
[--C-:B------:R-:W-:Y:S01]  /*4d40*/  FFMA.FTZ R218, R176, c[0x0][0x23c], -R161.reuse ;  /* 0x00008f00b0da7a23 */ /* 0x100fe200000108a1 */
[----:B------:R-:W-:Y:S01]  /*4d50*/  LOP3.LUT R191, R202, 0xff, RZ, 0xc0, !PT ;  /* 0x000000ffcabf7812 */ /* 0x000fe200078ec0ff */
[--C-:B------:R-:W-:Y:S01]  /*4d60*/  FFMA.FTZ R248, R156, c[0x0][0x23c], -R160.reuse ;  /* 0x00008f009cf87a23 */ /* 0x100fe200000108a0 */
[----:B------:R-:W-:Y:S01]  /*4d70*/  FSEL R34, R34, RZ, P5 ;  /* 0x000000ff22227208 */ /* 0x000fe20002800000 */
[--C-:B------:R-:W-:Y:S01]  /*4d80*/  FFMA.FTZ R157, R157, c[0x0][0x23c], -R160.reuse ;  /* 0x00008f009d9d7a23 */ /* 0x100fe200000108a0 */
[----:B------:R-:W-:Y:S01]  /*4d90*/  ISETP.GE.U32.AND P5, PT, R6, R109, PT ;  /* 0x0000006d0600720c */ /* 0x000fe20003fa6070 */
[----:B------:R-:W-:Y:S01]  /*4da0*/  MUFU.EX2 R222, R222 ;  /* 0x000000de00de7308 */ /* 0x000fe20000000800 */
[----:B-1----:R-:W-:Y:S01]  /*4db0*/  F2FP.PACK_AB R192, R221, R236 ;  /* 0x000000ecddc0723e */ /* 0x002fe200000000ff */
[----:B------:R-:W-:Y:S01]  /*4dc0*/  FFMA.FTZ R246, R126, c[0x0][0x23c], -R161 ;  /* 0x00008f007ef67a23 */ /* 0x000fe200000108a1 */
[----:B------:R-:W-:Y:S01]  /*4dd0*/  ISETP.GE.U32.AND P3, PT, R6, R197, PT ;  /* 0x000000c50600720c */ /* 0x000fe20003f66070 */
[----:B------:R-:W-:Y:S01]  /*4de0*/  FFMA.FTZ R244, R141, c[0x0][0x23c], -R160 ;  /* 0x00008f008df47a23 */ /* 0x000fe200000108a0 */
[----:B------:R-:W-:Y:S01]  /*4df0*/  PRMT R109, R190, 0x5410, R189 ;  /* 0x00005410be6d7816 */ /* 0x000fe200000000bd */
[--C-:B------:R-:W-:Y:S01]  /*4e00*/  FFMA.FTZ R242, R127, c[0x0][0x23c], -R161.reuse ;  /* 0x00008f007ff27a23 */ /* 0x100fe200000108a1 */
[C---:B------:R-:W-:Y:S01]  /*4e10*/  LOP3.LUT R135, R186.reuse, 0xffff, RZ, 0xc0, !PT ;  /* 0x0000ffffba877812 */ /* 0x040fe200078ec0ff */
[----:B------:R-:W1:Y:S01]  /*4e20*/  MUFU.EX2 R219, R219 ;  /* 0x000000db00db7308 */ /* 0x000e620000000800 */
[----:B------:R-:W-:Y:S01]  /*4e30*/  LOP3.LUT R125, R186, 0xff, RZ, 0xc0, !PT ;  /* 0x000000ffba7d7812 */ /* 0x000fe200078ec0ff */
[----:B------:R-:W-:Y:S01]  /*4e40*/  FFMA.FTZ R141, R99, c[0x0][0x23c], -R161 ;  /* 0x00008f00638d7a23 */ /* 0x000fe200000108a1 */
[--C-:B------:R-:W-:Y:S01]  /*4e50*/  SHF.R.U32.HI R129, RZ, 0x10, R186.reuse ;  /* 0x00000010ff817819 */ /* 0x100fe200000116ba */
[----:B------:R-:W-:Y:S01]  /*4e60*/  @!P5 HADD2 R79, -R192.H0_H0, -RZ.H0_H0 ;  /* 0xa00000ffc04fd230 */ /* 0x000fe20000000900 */
[----:B------:R-:W-:Y:S01]  /*4e70*/  SHF.R.U32.HI R123, RZ, 0x18, R186 ;  /* 0x00000018ff7b7819 */ /* 0x000fe200000116ba */
[--C-:B------:R-:W-:Y:S01]  /*4e80*/  FFMA.FTZ R156, R133, c[0x0][0x23c], -R160.reuse ;  /* 0x00008f00859c7a23 */ /* 0x100fe200000108a0 */
[----:B------:R-:W-:Y:S01]  /*4e90*/  @!P2 PRMT R190, R87, 0x5410, RZ ;  /* 0x0000541057bea816 */ /* 0x000fe200000000ff */
[----:B------:R-:W-:Y:S01]  /*4ea0*/  @!P3 HADD2 R86, -R189.H0_H0, -RZ.H0_H0 ;  /* 0xa00000ffbd56b230 */ /* 0x000fe20000000900 */
[----:B------:R-:W-:Y:S01]  /*4eb0*/  LOP3.LUT R186, R202, 0xffff, RZ, 0xc0, !PT ;  /* 0x0000ffffcaba7812 */ /* 0x000fe200078ec0ff */
[----:B------:R-:W-:Y:S01]  /*4ec0*/  MUFU.EX2 R220, R220 ;  /* 0x000000dc00dc7308 */ /* 0x000fe20000000800 */
[----:B------:R-:W-:Y:S01]  /*4ed0*/  ISETP.GE.U32.AND P2, PT, R6, R191, PT ;  /* 0x000000bf0600720c */ /* 0x000fe20003f46070 */
[----:B------:R-:W-:Y:S01]  /*4ee0*/  FFMA.FTZ R102, R102, c[0x0][0x23c], -R160 ;  /* 0x00008f0066667a23 */ /* 0x000fe200000108a0 */
[----:B------:R-:W-:Y:S01]  /*4ef0*/  PRMT R191, R192, 0x7632, R191 ;  /* 0x00007632c0bf7816 */ /* 0x000fe200000000bf */
[--C-:B------:R-:W-:Y:S01]  /*4f00*/  FFMA.FTZ R90, R90, c[0x0][0x23c], -R161.reuse ;  /* 0x00008f005a5a7a23 */ /* 0x100fe200000108a1 */
[----:B------:R-:W-:Y:S01]  /*4f10*/  SHF.R.U32.HI R87, RZ, 0x8, R186 ;  /* 0x00000008ff577819 */ /* 0x000fe200000116ba */
[----:B------:R-:W-:Y:S01]  /*4f20*/  FFMA.FTZ R247, R140, c[0x0][0x23c], -R161 ;  /* 0x00008f008cf77a23 */ /* 0x000fe200000108a1 */
[----:B------:R-:W-:Y:S01]  /*4f30*/  PRMT R108, R192, 0x5410, R191 ;  /* 0x00005410c06c7816 */ /* 0x000fe200000000bf */
[----:B------:R-:W-:Y:S01]  /*4f40*/  @!P1 HADD2 R85, -R191.H0_H0, -RZ.H0_H0 ;  /* 0xa00000ffbf559230 */ /* 0x000fe20000000900 */
[----:B------:R-:W-:Y:S01]  /*4f50*/  LOP3.LUT R87, R87, 0xffff, RZ, 0xc0, !PT ;  /* 0x0000ffff57577812 */ /* 0x000fe200078ec0ff */
[----:B------:R-:W3:Y:S01]  /*4f60*/  MUFU.EX2 R217, R217 ;  /* 0x000000d900d97308 */ /* 0x000ee20000000800 */
[----:B------:R-:W-:Y:S01]  /*4f70*/  SHF.R.U32.HI R193, RZ, 0x18, R202 ;  /* 0x00000018ffc17819 */ /* 0x000fe200000116ca */
[--C-:B------:R-:W-:Y:S01]  /*4f80*/  FFMA.FTZ R240, R110, c[0x0][0x23c], -R35.reuse ;  /* 0x00008f006ef07a23 */ /* 0x100fe20000010823 */
[----:B------:R-:W-:Y:S01]  /*4f90*/  @!P1 PRMT R191, R85, 0x5410, RZ ;  /* 0x0000541055bf9816 */ /* 0x000fe200000000ff */
[--C-:B------:R-:W-:Y:S01]  /*4fa0*/  FFMA.FTZ R128, R128, c[0x0][0x23c], -R35.reuse ;  /* 0x00008f0080807a23 */ /* 0x100fe20000010823 */
[----:B------:R-:W-:Y:S01]  /*4fb0*/  ISETP.GE.U32.AND P1, PT, R6, R87, PT ;  /* 0x000000570600720c */ /* 0x000fe20003f26070 */
[----:B------:R-:W-:Y:S01]  /*4fc0*/  FFMA.FTZ R140, R115, c[0x0][0x23c], -R34 ;  /* 0x00008f00738c7a23 */ /* 0x000fe20000010822 */
[----:B--2---:R-:W-:Y:S01]  /*4fd0*/  F2FP.PACK_AB R186, R227, R228 ;  /* 0x000000e4e3ba723e */ /* 0x004fe200000000ff */
[----:B------:R-:W-:Y:S01]  /*4fe0*/  MUFU.EX2 R226, R226 ;  /* 0x000000e200e27308 */ /* 0x000fe20000000800 */
[----:B------:R-:W-:Y:S01]  /*4ff0*/  SHF.R.U32.HI R187, RZ, 0x10, R202 ;  /* 0x00000010ffbb7819 */ /* 0x000fe200000116ca */
[--C-:B------:R-:W-:Y:S01]  /*5000*/  FFMA.FTZ R251, R112, c[0x0][0x23c], -R35.reuse ;  /* 0x00008f0070fb7a23 */ /* 0x100fe20000010823 */
[----:B------:R-:W-:Y:S01]  /*5010*/  @!P3 PRMT R189, R86, 0x5410, RZ ;  /* 0x0000541056bdb816 */ /* 0x000fe200000000ff */
[----:B------:R-:W-:Y:S01]  /*5020*/  @!P2 HADD2 R84, -R186.H0_H0, -RZ.H0_H0 ;  /* 0xa00000ffba54a230 */ /* 0x000fe20000000900 */
[----:B------:R-:W-:Y:S01]  /*5030*/  ISETP.GE.U32.AND P3, PT, R6, R193, PT ;  /* 0x000000c10600720c */ /* 0x000fe20003f66070 */
[----:B------:R-:W-:Y:S01]  /*5040*/  FFMA.FTZ R216, R122, c[0x0][0x23c], -R35 ;  /* 0x00008f007ad87a23 */ /* 0x000fe20000010823 */
[----:B------:R-:W-:Y:S01]  /*5050*/  PRMT R185, R186, 0x7632, R185 ;  /* 0x00007632bab97816 */ /* 0x000fe200000000b9 */
[----:B------:R-:W2:Y:S01]  /*5060*/  MUFU.EX2 R225, R225 ;  /* 0x000000e100e17308 */ /* 0x000ea20000000800 */
[----:B------:R-:W-:Y:S01]  /*5070*/  LOP3.LUT R187, R187, 0xff, RZ, 0xc0, !PT ;  /* 0x000000ffbbbb7812 */ /* 0x000fe200078ec0ff */
[--C-:B------:R-:W-:Y:S01]  /*5080*/  FFMA.FTZ R105, R105, c[0x0][0x23c], -R34.reuse ;  /* 0x00008f0069697a23 */ /* 0x100fe20000010822 */
[----:B------:R-:W-:Y:S01]  /*5090*/  @!P5 PRMT R192, R79, 0x5410, RZ ;  /* 0x000054104fc0d816 */ /* 0x000fe200000000ff */
[----:B------:R-:W-:Y:S01]  /*50a0*/  @!P1 HADD2 R15, -R185.H0_H0, -RZ.H0_H0 ;  /* 0xa00000ffb90f9230 */ /* 0x000fe20000000900 */
[----:B-1----:R-:W-:Y:S01]  /*50b0*/  F2FP.PACK_AB R188, R219, R222 ;  /* 0x000000dedbbc723e */ /* 0x002fe200000000ff */
[----:B------:R-:W-:Y:S01]  /*50c0*/  FFMA.FTZ R215, R106, c[0x0][0x23c], -R35 ;  /* 0x00008f006ad77a23 */ /* 0x000fe20000010823 */
[----:B------:R-:W-:Y:S01]  /*50d0*/  LOP3.LUT R85, R180, 0xff, RZ, 0xc0, !PT ;  /* 0x000000ffb4557812 */ /* 0x000fe200078ec0ff */
[----:B------:R-:W-:Y:S01]  /*50e0*/  MUFU.EX2 R224, R224 ;  /* 0x000000e000e07308 */ /* 0x000fe20000000800 */
[----:B------:R-:W-:Y:S01]  /*50f0*/  PRMT R79, R186, 0x5410, R185 ;  /* 0x00005410ba4f7816 */ /* 0x000fe200000000b9 */
[--C-:B------:R-:W-:Y:S01]  /*5100*/  FFMA.FTZ R206, R101, c[0x0][0x23c], -R34.reuse ;  /* 0x00008f0065ce7a23 */ /* 0x100fe20000010822 */
[----:B------:R-:W-:Y:S01]  /*5110*/  @!P2 PRMT R186, R84, 0x5410, RZ ;  /* 0x0000541054baa816 */ /* 0x000fe200000000ff */
[--C-:B------:R-:W-:Y:S01]  /*5120*/  FFMA.FTZ R205, R103, c[0x0][0x23c], -R34.reuse ;  /* 0x00008f0067cd7a23 */ /* 0x100fe20000010822 */
[----:B------:R-:W-:Y:S01]  /*5130*/  ISETP.GE.U32.AND P5, PT, R6, R187, PT ;  /* 0x000000bb0600720c */ /* 0x000fe20003fa6070 */
[----:B------:R-:W-:Y:S01]  /*5140*/  FFMA.FTZ R214, R96, c[0x0][0x23c], -R35 ;  /* 0x00008f0060d67a23 */ /* 0x000fe20000010823 */
[----:B------:R-:W-:Y:S01]  /*5150*/  LOP3.LUT R84, R180, 0xffff, RZ, 0xc0, !PT ;  /* 0x0000ffffb4547812 */ /* 0x000fe200078ec0ff */
[----:B------:R-:W1:Y:S01]  /*5160*/  MUFU.EX2 R223, R223 ;  /* 0x000000df00df7308 */ /* 0x000e620000000800 */
[----:B------:R-:W-:Y:S01]  /*5170*/  PRMT R187, R188, 0x7632, R187 ;  /* 0x00007632bcbb7816 */ /* 0x000fe200000000bb */
[----:B------:R-:W-:Y:S01]  /*5180*/  FFMA.FTZ R207, R98, c[0x0][0x23c], -R35 ;  /* 0x00008f0062cf7a23 */ /* 0x000fe20000010823 */
[C---:B------:R-:W-:Y:S01]  /*5190*/  ISETP.GE.U32.AND P2, PT, R6.reuse, R85, PT ;  /* 0x000000550600720c */ /* 0x040fe20003f46070 */
[----:B------:R-:W-:Y:S01]  /*51a0*/  FFMA.FTZ R232, R95, c[0x0][0x23c], -R34 ;  /* 0x00008f005fe87a23 */ /* 0x000fe20000010822 */
[----:B------:R-:W-:Y:S01]  /*51b0*/  SHF.R.U32.HI R85, RZ, 0x18, R180 ;  /* 0x00000018ff557819 */ /* 0x000fe200000116b4 */
[----:B------:R-:W-:Y:S01]  /*51c0*/  @!P3 HADD2 R80, -R187.H0_H0, -RZ.H0_H0 ;  /* 0xa00000ffbb50b230 */ /* 0x000fe20000000900 */
[----:B------:R-:W-:Y:S01]  /*51d0*/  SHF.R.U32.HI R84, RZ, 0x8, R84 ;  /* 0x00000008ff547819 */ /* 0x000fe20000011654 */
[----:B------:R-:W-:Y:S01]  /*51e0*/  MUFU.EX2 R218, R218 ;  /* 0x000000da00da7308 */ /* 0x000fe20000000800 */
[----:B------:R-:W-:Y:S01]  /*51f0*/  @!P1 PRMT R185, R15, 0x5410, RZ ;  /* 0x000054100fb99816 */ /* 0x000fe200000000ff */
[----:B------:R-:W-:Y:S01]  /*5200*/  @!P5 HADD2 R78, -R188.H0_H0, -RZ.H0_H0 ;  /* 0xa00000ffbc4ed230 */ /* 0x000fe20000000900 */
[----:B------:R-:W-:Y:S01]  /*5210*/  ISETP.GE.U32.AND P1, PT, R6, R85, PT ;  /* 0x000000550600720c */ /* 0x000fe20003f26070 */
[----:B------:R-:W-:Y:S01]  /*5220*/  FFMA.FTZ R233, R93, c[0x0][0x23c], -R34 ;  /* 0x00008f005de97a23 */ /* 0x000fe20000010822 */
[----:B------:R-:W-:Y:S01]  /*5230*/  LOP3.LUT R85, R84, 0xffff, RZ, 0xc0, !PT ;  /* 0x0000ffff54557812 */ /* 0x000fe200078ec0ff */
[----:B------:R-:W-:Y:S01]  /*5240*/  FFMA.FTZ R84, R89, c[0x0][0x23c], -R160 ;  /* 0x00008f0059547a23 */ /* 0x000fe200000108a0 */
[----:B------:R-:W-:Y:S01]  /*5250*/  PRMT R15, R188, 0x5410, R187 ;  /* 0x00005410bc0f7816 */ /* 0x000fe200000000bb */
[----:B------:R-:W-:Y:S01]  /*5260*/  MUFU.EX2 R248, R248 ;  /* 0x000000f800f87308 */ /* 0x000fe20000000800 */
[----:B------:R-:W-:Y:S01]  /*5270*/  @!P3 PRMT R187, R80, 0x5410, RZ ;  /* 0x0000541050bbb816 */ /* 0x000fe200000000ff */
[--C-:B------:R-:W-:Y:S01]  /*5280*/  FFMA.FTZ R234, R94, c[0x0][0x23c], -R35.reuse ;  /* 0x00008f005eea7a23 */ /* 0x100fe20000010823 */
[----:B------:R-:W-:Y:S01]  /*5290*/  ISETP.GE.U32.AND P3, PT, R6, R85, PT ;  /* 0x000000550600720c */ /* 0x000fe20003f66070 */
[----:B------:R-:W-:Y:S01]  /*52a0*/  FFMA.FTZ R237, R92, c[0x0][0x23c], -R35 ;  /* 0x00008f005ced7a23 */ /* 0x000fe20000010823 */
[----:B---3--:R-:W-:-:S02]  /*52b0*/  F2FP.PACK_AB R184, R217, R220 ;  /* 0x000000dcd9b8723e */ /* 0x008fc400000000ff */
[----:B--2---:R-:W-:Y:S01]  /*52c0*/  F2FP.PACK_AB R182, R225, R226 ;  /* 0x000000e2e1b6723e */ /* 0x004fe200000000ff */
[----:B------:R-:W-:Y:S01]  /*52d0*/  MUFU.EX2 R246, R246 ;  /* 0x000000f600f67308 */ /* 0x000fe20000000800 */
[----:B------:R-:W-:Y:S02]  /*52e0*/  SHF.R.U32.HI R85, RZ, 0x10, R180 ;  /* 0x00000010ff557819 */ /* 0x000fe400000116b4 */
[----:B------:R-:W-:Y:S01]  /*52f0*/  PRMT R183, R184, 0x7632, R183 ;  /* 0x00007632b8b77816 */ /* 0x000fe200000000b7 */
[----:B------:R-:W-:Y:S01]  /*5300*/  @!P2 HADD2 R77, -R182.H0_H0, -RZ.H0_H0 ;  /* 0xa00000ffb64da230 */ /* 0x000fe20000000900 */
[----:B------:R-:W-:Y:S02]  /*5310*/  LOP3.LUT R85, R85, 0xff, RZ, 0xc0, !PT ;  /* 0x000000ff55557812 */ /* 0x000fe400078ec0ff */
[----:B------:R-:W-:Y:S01]  /*5320*/  PRMT R181, R182, 0x7632, R181 ;  /* 0x00007632b6b57816 */ /* 0x000fe200000000b5 */
[----:B------:R-:W-:Y:S01]  /*5330*/  @!P1 HADD2 R55, -R183.H0_H0, -RZ.H0_H0 ;  /* 0xa00000ffb7379230 */ /* 0x000fe20000000900 */
[----:B------:R-:W-:Y:S01]  /*5340*/  @!P5 PRMT R188, R78, 0x5410, RZ ;  /* 0x000054104ebcd816 */ /* 0x000fe200000000ff */
[----:B------:R-:W-:Y:S01]  /*5350*/  MUFU.EX2 R244, R244 ;  /* 0x000000f400f47308 */ /* 0x000fe20000000800 */
[----:B------:R-:W-:Y:S01]  /*5360*/  SHF.R.U32.HI R177, RZ, 0x8, R177 ;  /* 0x00000008ffb17819 */ /* 0x000fe200000116b1 */
[----:B------:R-:W-:Y:S01]  /*5370*/  @!P3 HADD2 R76, -R181.H0_H0, -RZ.H0_H0 ;  /* 0xa00000ffb54cb230 */ /* 0x000fe20000000900 */
[----:B------:R-:W-:-:S02]  /*5380*/  ISETP.GE.U32.AND P5, PT, R6, R85, PT ;  /* 0x000000550600720c */ /* 0x000fc40003fa6070 */
[----:B------:R-:W-:Y:S02]  /*5390*/  LOP3.LUT R175, R194, 0xff, RZ, 0xc0, !PT ;  /* 0x000000ffc2af7812 */ /* 0x000fe400078ec0ff */
[----:B------:R-:W-:Y:S01]  /*53a0*/  PRMT R78, R182, 0x5410, R181 ;  /* 0x00005410b64e7816 */ /* 0x000fe200000000b5 */
[----:B------:R-:W-:Y:S01]  /*53b0*/  MUFU.EX2 R242, R242 ;  /* 0x000000f200f27308 */ /* 0x000fe20000000800 */
[----:B------:R-:W-:Y:S02]  /*53c0*/  @!P2 PRMT R182, R77, 0x5410, RZ ;  /* 0x000054104db6a816 */ /* 0x000fe400000000ff */
[----:B------:R-:W-:Y:S02]  /*53d0*/  LOP3.LUT R177, R177, 0xffff, RZ, 0xc0, !PT ;  /* 0x0000ffffb1b17812 */ /* 0x000fe400078ec0ff */
[----:B------:R-:W-:Y:S02]  /*53e0*/  PRMT R77, R184, 0x5410, R183 ;  /* 0x00005410b84d7816 */ /* 0x000fe400000000b7 */
[----:B------:R-:W-:Y:S01]  /*53f0*/  @!P1 PRMT R183, R55, 0x5410, RZ ;  /* 0x0000541037b79816 */ /* 0x000fe200000000ff */
[----:B------:R-:W-:Y:S01]  /*5400*/  FFMA.FTZ R55, R174, c[0x0][0x23c], -R161 ;  /* 0x00008f00ae377a23 */ /* 0x000fe200000108a1 */
[----:B------:R-:W-:Y:S01]  /*5410*/  ISETP.GE.U32.AND P2, PT, R6, R175, PT ;  /* 0x000000af0600720c */ /* 0x000fe20003f46070 */
[----:B------:R-:W-:Y:S01]  /*5420*/  @!P5 HADD2 R71, -R184.H0_H0, -RZ.H0_H0 ;  /* 0xa00000ffb847d230 */ /* 0x000fe20000000900 */
[----:B------:R-:W-:Y:S01]  /*5430*/  @!P3 PRMT R181, R76, 0x5410, RZ ;  /* 0x000054104cb5b816 */ /* 0x000fe200000000ff */
[----:B------:R-:W-:Y:S01]  /*5440*/  MUFU.EX2 R141, R141 ;  /* 0x0000008d008d7308 */ /* 0x000fe20000000800 */
[----:B------:R-:W-:-:S02]  /*5450*/  ISETP.GE.U32.AND P3, PT, R6, R177, PT ;  /* 0x000000b10600720c */ /* 0x000fc40003f66070 */
[--C-:B------:R-:W-:Y:S02]  /*5460*/  SHF.R.U32.HI R159, RZ, 0x10, R194.reuse ;  /* 0x00000010ff9f7819 */ /* 0x100fe400000116c2 */
[----:B-1----:R-:W-:Y:S02]  /*5470*/  F2FP.PACK_AB R178, R223, R224 ;  /* 0x000000e0dfb2723e */ /* 0x002fe400000000ff */
[----:B------:R-:W-:Y:S01]  /*5480*/  LOP3.LUT R159, R159, 0xff, RZ, 0xc0, !PT ;  /* 0x000000ff9f9f7812 */ /* 0x000fe200078ec0ff */
[----:B------:R-:W1:Y:S01]  /*5490*/  MUFU.EX2 R55, R55 ;  /* 0x0000003700377308 */ /* 0x000e620000000800 */
[----:B------:R-:W-:Y:S01]  /*54a0*/  PRMT R177, R178, 0x7632, R177 ;  /* 0x00007632b2b17816 */ /* 0x000fe200000000b1 */
[----:B------:R-:W-:Y:S01]  /*54b0*/  @!P2 HADD2 R70, -R178.H0_H0, -RZ.H0_H0 ;  /* 0xa00000ffb246a230 */ /* 0x000fe20000000900 */
[----:B------:R-:W-:Y:S02]  /*54c0*/  @!P5 PRMT R184, R71, 0x5410, RZ ;  /* 0x0000541047b8d816 */ /* 0x000fe400000000ff */
[----:B------:R-:W-:Y:S01]  /*54d0*/  SHF.R.U32.HI R173, RZ, 0x18, R194 ;  /* 0x00000018ffad7819 */ /* 0x000fe200000116c2 */
[----:B------:R-:W-:Y:S01]  /*54e0*/  @!P3 HADD2 R31, -R177.H0_H0, -RZ.H0_H0 ;  /* 0xa00000ffb11fb230 */ /* 0x000fe20000000900 */
[----:B------:R-:W-:Y:S01]  /*54f0*/  ISETP.GE.U32.AND P5, PT, R6, R159, PT ;  /* 0x0000009f0600720c */ /* 0x000fe20003fa6070 */
[----:B------:R-:W-:Y:S01]  /*5500*/  MUFU.EX2 R156, R156 ;  /* 0x0000009c009c7308 */ /* 0x000fe20000000800 */
[----:B------:R-:W-:-:S02]  /*5510*/  LOP3.LUT R71, R172, 0xff, RZ, 0xc0, !PT ;  /* 0x000000ffac477812 */ /* 0x000fc400078ec0ff */
[----:B------:R-:W-:Y:S02]  /*5520*/  PRMT R76, R178, 0x5410, R177 ;  /* 0x00005410b24c7816 */ /* 0x000fe400000000b1 */
[----:B------:R-:W-:Y:S02]  /*5530*/  ISETP.GE.U32.AND P1, PT, R6, R173, PT ;  /* 0x000000ad0600720c */ /* 0x000fe40003f26070 */
[----:B------:R-:W-:Y:S01]  /*5540*/  @!P2 PRMT R178, R70, 0x5410, RZ ;  /* 0x0000541046b2a816 */ /* 0x000fe200000000ff */
[----:B------:R2:W3:Y:S01]  /*5550*/  MUFU.EX2 R159, R157 ;  /* 0x0000009d009f7308 */ /* 0x0004e20000000800 */
[----:B------:R-:W-:Y:S02]  /*5560*/  ISETP.GE.U32.AND P2, PT, R6, R71, PT ;  /* 0x000000470600720c */ /* 0x000fe40003f46070 */
[----:B------:R-:W-:Y:S02]  /*5570*/  @!P3 PRMT R177, R31, 0x5410, RZ ;  /* 0x000054101fb1b816 */ /* 0x000fe400000000ff */
[----:B------:R-:W-:-:S02]  /*5580*/  SHF.R.U32.HI R71, RZ, 0x10, R172 ;  /* 0x00000010ff477819 */ /* 0x000fc400000116ac */
[----:B------:R-:W-:Y:S01]  /*5590*/  LOP3.LUT R31, R172, 0xffff, RZ, 0xc0, !PT ;  /* 0x0000ffffac1f7812 */ /* 0x000fe200078ec0ff */
[----:B------:R-:W-:Y:S01]  /*55a0*/  MUFU.EX2 R84, R84 ;  /* 0x0000005400547308 */ /* 0x000fe20000000800 */
[----:B-1----:R-:W-:Y:S02]  /*55b0*/  F2FP.PACK_AB R180, R55, R218 ;  /* 0x000000da37b4723e */ /* 0x002fe400000000ff */
[----:B------:R-:W-:Y:S02]  /*55c0*/  LOP3.LUT R71, R71, 0xff, RZ, 0xc0, !PT ;  /* 0x000000ff47477812 */ /* 0x000fe400078ec0ff */
[----:B------:R-:W-:Y:S01]  /*55d0*/  SHF.R.U32.HI R31, RZ, 0x8, R31 ;  /* 0x00000008ff1f7819 */ /* 0x000fe2000001161f */
[----:B------:R-:W-:Y:S01]  /*55e0*/  @!P5 HADD2 R69, -R180.H0_H0, -RZ.H0_H0 ;  /* 0xa00000ffb445d230 */ /* 0x000fe20000000900 */
[----:B------:R-:W-:Y:S01]  /*55f0*/  PRMT R179, R180, 0x7632, R179 ;  /* 0x00007632b4b37816 */ /* 0x000fe200000000b3 */
[----:B--2---:R-:W-:Y:S01]  /*5600*/  FFMA.FTZ R157, R143, c[0x0][0x23c], -R161 ;  /* 0x00008f008f9d7a23 */ /* 0x004fe200000108a1 */
[----:B------:R-:W-:Y:S01]  /*5610*/  ISETP.GE.U32.AND P3, PT, R6, R71, PT ;  /* 0x000000470600720c */ /* 0x000fe20003f66070 */
[----:B------:R-:W-:Y:S01]  /*5620*/  FFMA.FTZ R143, R97, c[0x0][0x23c], -R160 ;  /* 0x00008f00618f7a23 */ /* 0x000fe200000108a0 */
[----:B------:R-:W-:Y:S01]  /*5630*/  LOP3.LUT R71, R31, 0xffff, RZ, 0xc0, !PT ;  /* 0x0000ffff1f477812 */ /* 0x000fe200078ec0ff */
[----:B------:R-:W-:Y:S01]  /*5640*/  @!P1 HADD2 R68, -R179.H0_H0, -RZ.H0_H0 ;  /* 0xa00000ffb3449230 */ /* 0x000fe20000000900 */
[----:B------:R-:W-:Y:S01]  /*5650*/  PRMT R31, R180, 0x5410, R179 ;  /* 0x00005410b41f7816 */ /* 0x000fe200000000b3 */
[----:B------:R-:W1:Y:S01]  /*5660*/  MUFU.EX2 R157, R157 ;  /* 0x0000009d009d7308 */ /* 0x000e620000000800 */
[----:B------:R-:W-:-:S02]  /*5670*/  @!P5 PRMT R180, R69, 0x5410, RZ ;  /* 0x0000541045b4d816 */ /* 0x000fc400000000ff */
[----:B------:R-:W-:Y:S01]  /*5680*/  ISETP.GE.U32.AND P5, PT, R6, R71, PT ;  /* 0x000000470600720c */ /* 0x000fe20003fa6070 */
[----:B------:R-:W-:Y:S01]  /*5690*/  IMAD.WIDE.U32 R70, R163, -0x2daee0ad, RZ ;  /* 0xd2511f53a3467825 */ /* 0x000fe200078e00ff */
[----:B------:R-:W-:Y:S02]  /*56a0*/  SHF.R.U32.HI R69, RZ, 0x18, R172 ;  /* 0x00000018ff457819 */ /* 0x000fe400000116ac */
[----:B---3--:R-:W-:Y:S01]  /*56b0*/  F2FP.PACK_AB R86, R159, R248 ;  /* 0x000000f89f56723e */ /* 0x008fe200000000ff */
[----:B------:R-:W2:Y:S01]  /*56c0*/  MUFU.EX2 R143, R143 ;  /* 0x0000008f008f7308 */ /* 0x000ea20000000800 */
[----:B------:R-:W-:Y:S01]  /*56d0*/  @!P1 PRMT R179, R68, 0x5410, RZ ;  /* 0x0000541044b39816 */ /* 0x000fe200000000ff */
[----:B------:R-:W-:Y:S01]  /*56e0*/  FADD.FTZ R159, R248, R159 ;  /* 0x0000009ff89f7221 */ /* 0x000fe20000010000 */
[----:B------:R-:W-:Y:S01]  /*56f0*/  ISETP.GE.U32.AND P1, PT, R6, R69, PT ;  /* 0x000000450600720c */ /* 0x000fe20003f26070 */
[----:B------:R-:W-:Y:S01]  /*5700*/  @!P2 HADD2 R66, -R86.H0_H0, -RZ.H0_H0 ;  /* 0xa00000ff5642a230 */ /* 0x000fe20000000900 */
[----:B------:R-:W-:Y:S01]  /*5710*/  PRMT R85, R86, 0x7632, R85 ;  /* 0x0000763256557816 */ /* 0x000fe20000000055 */
[----:B------:R-:W-:Y:S01]  /*5720*/  IMAD.WIDE.U32 R68, R155, -0x326172a9, RZ ;  /* 0xcd9e8d579b447825 */ /* 0x000fe200078e00ff */
[----:B------:R-:W-:Y:S01]  /*5730*/  LOP3.LUT R169, R200, 0xff, RZ, 0xc0, !PT ;  /* 0x000000ffc8a97812 */ /* 0x000fe200078ec0ff */
[----:B------:R-:W-:Y:S01]  /*5740*/  MUFU.EX2 R90, R90 ;  /* 0x0000005a005a7308 */ /* 0x000fe20000000800 */
[----:B-1----:R-:W-:Y:S01]  /*5750*/  F2FP.PACK_AB R126, R157, R246 ;  /* 0x000000f69d7e723e */ /* 0x002fe200000000ff */
[----:B------:R-:W-:Y:S01]  /*5760*/  @!P5 HADD2 R65, -R85.H0_H0, -RZ.H0_H0 ;  /* 0xa00000ff5541d230 */ /* 0x000fe20000000900 */
[----:B------:R-:W-:-:S02]  /*5770*/  SHF.R.U32.HI R171, RZ, 0x8, R171 ;  /* 0x00000008ffab7819 */ /* 0x000fc400000116ab */
[----:B------:R-:W-:Y:S01]  /*5780*/  PRMT R97, R86, 0x5410, R85 ;  /* 0x0000541056617816 */ /* 0x000fe20000000055 */
[----:B------:R-:W-:Y:S01]  /*5790*/  @!P3 HADD2 R64, -R126.H0_H0, -RZ.H0_H0 ;  /* 0xa00000ff7e40b230 */ /* 0x000fe20000000900 */
[----:B------:R-:W-:Y:S01]  /*57a0*/  PRMT R127, R126, 0x7632, R127 ;  /* 0x000076327e7f7816 */ /* 0x000fe2000000007f */
[----:B------:R-:W-:Y:S01]  /*57b0*/  MUFU.EX2 R247, R247 ;  /* 0x000000f700f77308 */ /* 0x000fe20000000800 */
[----:B------:R-:W-:Y:S02]  /*57c0*/  @!P2 PRMT R86, R66, 0x5410, RZ ;  /* 0x000054104256a816 */ /* 0x000fe400000000ff */
[----:B------:R-:W-:Y:S01]  /*57d0*/  ISETP.GE.U32.AND P2, PT, R6, R169, PT ;  /* 0x000000a90600720c */ /* 0x000fe20003f46070 */
[----:B------:R-:W-:Y:S01]  /*57e0*/  @!P1 HADD2 R39, -R127.H0_H0, -RZ.H0_H0 ;  /* 0xa00000ff7f279230 */ /* 0x000fe20000000900 */
[----:B------:R-:W-:Y:S02]  /*57f0*/  SHF.R.U32.HI R165, RZ, 0x10, R200 ;  /* 0x00000010ffa57819 */ /* 0x000fe400000116c8 */
[----:B------:R-:W-:Y:S01]  /*5800*/  LOP3.LUT R171, R171, 0xffff, RZ, 0xc0, !PT ;  /* 0x0000ffffabab7812 */ /* 0x000fe200078ec0ff */
[----:B------:R-:W-:Y:S01]  /*5810*/  MUFU.EX2 R240, R240 ;  /* 0x000000f000f07308 */ /* 0x000fe20000000800 */
[----:B------:R-:W-:-:S02]  /*5820*/  @!P5 PRMT R85, R65, 0x5410, RZ ;  /* 0x000054104155d816 */ /* 0x000fc400000000ff */
[----:B------:R-:W-:Y:S02]  /*5830*/  ISETP.GE.U32.AND P5, PT, R6, R171, PT ;  /* 0x000000ab0600720c */ /* 0x000fe40003fa6070 */
[----:B------:R-:W-:Y:S02]  /*5840*/  LOP3.LUT R165, R165, 0xff, RZ, 0xc0, !PT ;  /* 0x000000ffa5a57812 */ /* 0x000fe400078ec0ff */
[----:B------:R-:W-:Y:S01]  /*5850*/  PRMT R99, R126, 0x5410, R127 ;  /* 0x000054107e637816 */ /* 0x000fe2000000007f */
[----:B------:R-:W-:Y:S01]  /*5860*/  MUFU.EX2 R140, R140 ;  /* 0x0000008c008c7308 */ /* 0x000fe20000000800 */
[----:B--2---:R-:W-:Y:S01]  /*5870*/  F2FP.PACK_AB R202, R143, R244 ;  /* 0x000000f48fca723e */ /* 0x004fe200000000ff */
[----:B------:R-:W-:Y:S01]  /*5880*/  FADD.FTZ R244, R244, R159 ;  /* 0x0000009ff4f47221 */ /* 0x000fe20000010000 */
[----:B------:R-:W-:Y:S02]  /*5890*/  @!P1 PRMT R127, R39, 0x5410, RZ ;  /* 0x00005410277f9816 */ /* 0x000fe400000000ff */
[----:B------:R-:W-:Y:S01]  /*58a0*/  ISETP.GE.U32.AND P1, PT, R6, R165, PT ;  /* 0x000000a50600720c */ /* 0x000fe20003f26070 */
[----:B------:R-:W-:Y:S01]  /*58b0*/  @!P2 HADD2 R63, -R202.H0_H0, -RZ.H0_H0 ;  /* 0xa00000ffca3fa230 */ /* 0x000fe20000000900 */
[----:B------:R-:W-:Y:S01]  /*58c0*/  PRMT R201, R202, 0x7632, R201 ;  /* 0x00007632cac97816 */ /* 0x000fe200000000c9 */
[----:B------:R1:W2:Y:S01]  /*58d0*/  MUFU.EX2 R39, R102 ;  /* 0x0000006600277308 */ /* 0x0002a20000000800 */
[----:B------:R-:W-:Y:S01]  /*58e0*/  SHF.R.U32.HI R167, RZ, 0x18, R200 ;  /* 0x00000018ffa77819 */ /* 0x000fe200000116c8 */
[----:B------:R-:W-:Y:S01]  /*58f0*/  FADD.FTZ R143, R143, R244 ;  /* 0x000000f48f8f7221 */ /* 0x000fe20000010000 */
[----:B------:R-:W-:Y:S01]  /*5900*/  F2FP.PACK_AB R204, R141, R242 ;  /* 0x000000f28dcc723e */ /* 0x000fe200000000ff */
[----:B------:R-:W-:Y:S01]  /*5910*/  @!P5 HADD2 R62, -R201.H0_H0, -RZ.H0_H0 ;  /* 0xa00000ffc93ed230 */ /* 0x000fe20000000900 */
[----:B------:R-:W-:-:S02]  /*5920*/  @!P3 PRMT R126, R64, 0x5410, RZ ;  /* 0x00005410407eb816 */ /* 0x000fc400000000ff */
[----:B------:R-:W-:Y:S01]  /*5930*/  ISETP.GE.U32.AND P3, PT, R6, R167, PT ;  /* 0x000000a70600720c */ /* 0x000fe20003f66070 */
[----:B------:R-:W-:Y:S01]  /*5940*/  MUFU.EX2 R251, R251 ;  /* 0x000000fb00fb7308 */ /* 0x000fe20000000800 */
[----:B------:R-:W-:Y:S01]  /*5950*/  LOP3.LUT R65, R153, 0xff, RZ, 0xc0, !PT ;  /* 0x000000ff99417812 */ /* 0x000fe200078ec0ff */
[----:B------:R-:W-:Y:S01]  /*5960*/  @!P1 HADD2 R38, -R204.H0_H0, -RZ.H0_H0 ;  /* 0xa00000ffcc269230 */ /* 0x000fe20000000900 */
[----:B------:R-:W-:Y:S02]  /*5970*/  PRMT R203, R204, 0x7632, R203 ;  /* 0x00007632cccb7816 */ /* 0x000fe400000000cb */
[----:B------:R-:W-:Y:S02]  /*5980*/  LOP3.LUT R80, R70, 0xffff, RZ, 0xc0, !PT ;  /* 0x0000ffff46507812 */ /* 0x000fe400078ec0ff */
[----:B------:R-:W-:Y:S01]  /*5990*/  SHF.R.U32.HI R133, RZ, 0x10, R70 ;  /* 0x00000010ff857819 */ /* 0x000fe20000011646 */
[----:B------:R-:W-:Y:S01]  /*59a0*/  MUFU.EX2 R216, R216 ;  /* 0x000000d800d87308 */ /* 0x000fe20000000800 */
[----:B-1----:R-:W-:-:S02]  /*59b0*/  PRMT R102, R202, 0x5410, R201 ;  /* 0x00005410ca667816 */ /* 0x002fc400000000c9 */
[----:B------:R-:W-:Y:S01]  /*59c0*/  @!P2 PRMT R202, R63, 0x5410, RZ ;  /* 0x000054103fcaa816 */ /* 0x000fe200000000ff */
[----:B------:R-:W-:Y:S01]  /*59d0*/  @!P3 HADD2 R59, -R203.H0_H0, -RZ.H0_H0 ;  /* 0xa00000ffcb3bb230 */ /* 0x000fe20000000900 */
[----:B------:R-:W-:Y:S02]  /*59e0*/  LOP3.LUT R63, R153, 0xffff, RZ, 0xc0, !PT ;  /* 0x0000ffff993f7812 */ /* 0x000fe400078ec0ff */
[----:B------:R-:W-:Y:S01]  /*59f0*/  ISETP.GE.U32.AND P2, PT, R6, R65, PT ;  /* 0x000000410600720c */ /* 0x000fe20003f46070 */
[----:B------:R-:W-:Y:S01]  /*5a00*/  MUFU.EX2 R215, R215 ;  /* 0x000000d700d77308 */ /* 0x000fe20000000800 */
[----:B------:R-:W-:Y:S02]  /*5a10*/  @!P5 PRMT R201, R62, 0x5410, RZ ;  /* 0x000054103ec9d816 */ /* 0x000fe400000000ff */
[----:B------:R-:W-:Y:S02]  /*5a20*/  SHF.R.U32.HI R63, RZ, 0x8, R63 ;  /* 0x00000008ff3f7819 */ /* 0x000fe4000001163f */
[----:B------:R-:W-:Y:S01]  /*5a30*/  ISETP.GE.U32.AND P5, PT, R6, R91, PT ;  /* 0x0000005b0600720c */ /* 0x000fe20003fa6070 */
[----:B------:R-:W-:Y:S01]  /*5a40*/  FFMA.FTZ R91, R100, c[0x0][0x23c], -R161 ;  /* 0x00008f00645b7a23 */ /* 0x000fe200000108a1 */
[----:B------:R-:W-:Y:S01]  /*5a50*/  PRMT R100, R204, 0x5410, R203 ;  /* 0x00005410cc647816 */ /* 0x000fe200000000cb */
[----:B------:R-:W-:Y:S01]  /*5a60*/  MUFU.EX2 R206, R206 ;  /* 0x000000ce00ce7308 */ /* 0x000fe20000000800 */
[----:B------:R-:W-:-:S02]  /*5a70*/  LOP3.LUT R63, R63, 0xffff, RZ, 0xc0, !PT ;  /* 0x0000ffff3f3f7812 */ /* 0x000fc400078ec0ff */
[----:B------:R-:W-:Y:S01]  /*5a80*/  @!P1 PRMT R204, R38, 0x5410, RZ ;  /* 0x0000541026cc9816 */ /* 0x000fe200000000ff */
[----:B------:R-:W-:Y:S01]  /*5a90*/  FFMA.FTZ R38, R116, c[0x0][0x23c], -R161 ;  /* 0x00008f0074267a23 */ /* 0x000fe200000108a1 */
[C---:B--2---:R-:W-:Y:S01]  /*5aa0*/  F2FP.PACK_AB R198, R39.reuse, R156 ;  /* 0x0000009c27c6723e */ /* 0x044fe200000000ff */
[----:B------:R-:W-:Y:S01]  /*5ab0*/  FADD.FTZ R156, R156, R143 ;  /* 0x0000008f9c9c7221 */ /* 0x000fe20000010000 */
[----:B------:R-:W-:Y:S01]  /*5ac0*/  ISETP.GE.U32.AND P1, PT, R6, R63, PT ;  /* 0x0000003f0600720c */ /* 0x000fe20003f26070 */
[----:B------:R-:W-:Y:S01]  /*5ad0*/  MUFU.EX2 R91, R91 ;  /* 0x0000005b005b7308 */ /* 0x000fe20000000800 */
[----:B------:R-:W-:Y:S01]  /*5ae0*/  SHF.R.U32.HI R62, RZ, 0x10, R153 ;  /* 0x00000010ff3e7819 */ /* 0x000fe20000011699 */
[----:B------:R-:W-:Y:S01]  /*5af0*/  @!P2 HADD2 R23, -R198.H0_H0, -RZ.H0_H0 ;  /* 0xa00000ffc617a230 */ /* 0x000fe20000000900 */
[----:B------:R-:W-:Y:S01]  /*5b00*/  PRMT R197, R198, 0x7632, R197 ;  /* 0x00007632c6c57816 */ /* 0x000fe200000000c5 */
[----:B------:R-:W-:Y:S01]  /*5b10*/  FADD.FTZ R156, R39, R156 ;  /* 0x0000009c279c7221 */ /* 0x000fe20000010000 */
[----:B------:R-:W-:-:S02]  /*5b20*/  @!P3 PRMT R203, R59, 0x5410, RZ ;  /* 0x000054103bcbb816 */ /* 0x000fc400000000ff */
[----:B------:R-:W-:Y:S01]  /*5b30*/  LOP3.LUT R59, R62, 0xff, RZ, 0xc0, !PT ;  /* 0x000000ff3e3b7812 */ /* 0x000fe200078ec0ff */
[----:B------:R-:W1:Y:S01]  /*5b40*/  MUFU.EX2 R38, R38 ;  /* 0x0000002600267308 */ /* 0x000e620000000800 */
[----:B------:R-:W-:Y:S02]  /*5b50*/  PRMT R116, R198, 0x5410, R197 ;  /* 0x00005410c6747816 */ /* 0x000fe400000000c5 */
[----:B------:R-:W-:Y:S01]  /*5b60*/  @!P2 PRMT R198, R23, 0x5410, RZ ;  /* 0x0000541017c6a816 */ /* 0x000fe200000000ff */
[----:B------:R-:W-:Y:S01]  /*5b70*/  FFMA.FTZ R23, R117, c[0x0][0x23c], -R160 ;  /* 0x00008f0075177a23 */ /* 0x000fe200000108a0 */
[----:B------:R-:W-:Y:S01]  /*5b80*/  ISETP.GE.U32.AND P2, PT, R6, R59, PT ;  /* 0x0000003b0600720c */ /* 0x000fe20003f46070 */
[----:B------:R-:W-:Y:S01]  /*5b90*/  @!P1 HADD2 R58, -R197.H0_H0, -RZ.H0_H0 ;  /* 0xa00000ffc53a9230 */ /* 0x000fe20000000900 */
[----:B------:R-:W-:Y:S01]  /*5ba0*/  SHF.R.U32.HI R153, RZ, 0x18, R153 ;  /* 0x00000018ff997819 */ /* 0x000fe20000011699 */
[----:B------:R-:W-:Y:S01]  /*5bb0*/  MUFU.EX2 R205, R205 ;  /* 0x000000cd00cd7308 */ /* 0x000fe20000000800 */
[----:B------:R-:W-:-:S02]  /*5bc0*/  LOP3.LUT R59, R69, UR5, R168, 0x96, !PT ;  /* 0x00000005453b7c12 */ /* 0x000fc4000f8e96a8 */
[----:B------:R-:W-:Y:S02]  /*5bd0*/  @!P1 PRMT R197, R58, 0x5410, RZ ;  /* 0x000054103ac59816 */ /* 0x000fe400000000ff */
[----:B------:R-:W-:Y:S02]  /*5be0*/  ISETP.GE.U32.AND P1, PT, R6, R153, PT ;  /* 0x000000990600720c */ /* 0x000fe40003f26070 */
[----:B------:R-:W-:Y:S01]  /*5bf0*/  LOP3.LUT R160, R68, 0xffff, RZ, 0xc0, !PT ;  /* 0x0000ffff44a07812 */ /* 0x000fe200078ec0ff */
[----:B------:R-:W2:Y:S01]  /*5c00*/  MUFU.EX2 R23, R23 ;  /* 0x0000001700177308 */ /* 0x000ea20000000800 */
[----:B-1----:R-:W-:Y:S02]  /*5c10*/  F2FP.PACK_AB R200, R38, R91 ;  /* 0x0000005b26c8723e */ /* 0x002fe400000000ff */
[----:B------:R-:W-:Y:S02]  /*5c20*/  LOP3.LUT R69, R162, 0xff, RZ, 0xc0, !PT ;  /* 0x000000ffa2457812 */ /* 0x000fe400078ec0ff */
[----:B------:R-:W-:Y:S01]  /*5c30*/  PRMT R199, R200, 0x7632, R199 ;  /* 0x00007632c8c77816 */ /* 0x000fe200000000c7 */
[----:B------:R-:W-:Y:S01]  /*5c40*/  @!P2 HADD2 R57, -R200.H0_H0, -RZ.H0_H0 ;  /* 0xa00000ffc839a230 */ /* 0x000fe20000000900 */
[----:B------:R-:W-:Y:S01]  /*5c50*/  ISETP.GE.U32.AND P3, PT, R6, R83, PT ;  /* 0x000000530600720c */ /* 0x000fe20003f66070 */
[----:B------:R-:W-:Y:S01]  /*5c60*/  MUFU.EX2 R214, R214 ;  /* 0x000000d600d67308 */ /* 0x000fe20000000800 */
[----:B------:R-:W-:Y:S01]  /*5c70*/  PRMT R117, R200, 0x5410, R199 ;  /* 0x00005410c8757816 */ /* 0x000fe200000000c7 */
[----:B------:R-:W-:Y:S01]  /*5c80*/  @!P1 HADD2 R56, -R199.H0_H0, -RZ.H0_H0 ;  /* 0xa00000ffc7389230 */ /* 0x000fe20000000900 */
[----:B------:R-:W-:-:S02]  /*5c90*/  @!P2 PRMT R200, R57, 0x5410, RZ ;  /* 0x0000541039c8a816 */ /* 0x000fc400000000ff */
[----:B------:R-:W-:Y:S01]  /*5ca0*/  SHF.R.U32.HI R57, RZ, 0x8, R142 ;  /* 0x00000008ff397819 */ /* 0x000fe2000001168e */
[--C-:B------:R-:W-:Y:S01]  /*5cb0*/  FFMA.FTZ R142, R130, c[0x0][0x23c], -R35.reuse ;  /* 0x00008f00828e7a23 */ /* 0x100fe20000010823 */
[----:B------:R-:W-:Y:S01]  /*5cc0*/  LOP3.LUT R83, R71, UR4, R170, 0x96, !PT ;  /* 0x0000000447537c12 */ /* 0x000fe2000f8e96aa */
[--C-:B------:R-:W-:Y:S01]  /*5cd0*/  FFMA.FTZ R71, R137, c[0x0][0x23c], -R35.reuse ;  /* 0x00008f0089477a23 */ /* 0x100fe20000010823 */
[----:B------:R-:W-:Y:S01]  /*5ce0*/  LOP3.LUT R65, R70, 0xff, RZ, 0xc0, !PT ;  /* 0x000000ff46417812 */ /* 0x000fe200078ec0ff */
[----:B------:R-:W-:Y:S01]  /*5cf0*/  MUFU.EX2 R207, R207 ;  /* 0x000000cf00cf7308 */ /* 0x000fe20000000800 */
[----:B------:R-:W-:Y:S01]  /*5d00*/  SHF.R.U32.HI R63, RZ, 0x18, R70 ;  /* 0x00000018ff3f7819 */ /* 0x000fe20000011646 */
[----:B------:R-:W-:Y:S01]  /*5d10*/  FFMA.FTZ R70, R118, c[0x0][0x23c], -R35 ;  /* 0x00008f0076467a23 */ /* 0x000fe20000010823 */
[----:B------:R-:W-:Y:S02]  /*5d20*/  LOP3.LUT R155, R68, 0xff, RZ, 0xc0, !PT ;  /* 0x000000ff449b7812 */ /* 0x000fe400078ec0ff */
[----:B------:R-:W-:-:S02]  /*5d30*/  SHF.R.U32.HI R153, RZ, 0x10, R68 ;  /* 0x00000010ff997819 */ /* 0x000fc40000011644 */
[----:B------:R-:W-:Y:S01]  /*5d40*/  SHF.R.U32.HI R58, RZ, 0x18, R68 ;  /* 0x00000018ff3a7819 */ /* 0x000fe20000011644 */
[----:B------:R-:W-:Y:S01]  /*5d50*/  MUFU.EX2 R71, R71 ;  /* 0x0000004700477308 */ /* 0x000fe20000000800 */
[----:B------:R-:W-:Y:S01]  /*5d60*/  ISETP.GE.U32.AND P2, PT, R6, R69, PT ;  /* 0x000000450600720c */ /* 0x000fe20003f46070 */
[----:B------:R-:W-:Y:S01]  /*5d70*/  IMAD.WIDE.U32 R68, R158, -0x326172a9, RZ ;  /* 0xcd9e8d579e447825 */ /* 0x000fe200078e00ff */
[----:B--2---:R-:W-:Y:S02]  /*5d80*/  F2FP.PACK_AB R194, R84, R23 ;  /* 0x0000001754c2723e */ /* 0x004fe400000000ff */
[----:B------:R-:W-:Y:S01]  /*5d90*/  LOP3.LUT R57, R57, 0xffff, RZ, 0xc0, !PT ;  /* 0x0000ffff39397812 */ /* 0x000fe200078ec0ff */
[----:B------:R-:W-:Y:S01]  /*5da0*/  FFMA.FTZ R158, R121, c[0x0][0x23c], -R34 ;  /* 0x00008f00799e7a23 */ /* 0x000fe20000010822 */
[----:B------:R-:W-:Y:S01]  /*5db0*/  @!P1 PRMT R199, R56, 0x5410, RZ ;  /* 0x0000541038c79816 */ /* 0x000fe200000000ff */
[----:B------:R-:W-:Y:S01]  /*5dc0*/  @!P4 HADD2 R51, -R194.H0_H0, -RZ.H0_H0 ;  /* 0xa00000ffc233c230 */ /* 0x000fe20000000900 */
[----:B------:R-:W-:Y:S01]  /*5dd0*/  ISETP.GE.U32.AND P1, PT, R6, R57, PT ;  /* 0x000000390600720c */ /* 0x000fe20003f26070 */
[----:B------:R-:W1:Y:S01]  /*5de0*/  MUFU.EX2 R70, R70 ;  /* 0x0000004600467308 */ /* 0x000e620000000800 */
[----:B------:R-:W-:-:S02]  /*5df0*/  PRMT R193, R194, 0x7632, R193 ;  /* 0x00007632c2c17816 */ /* 0x000fc400000000c1 */
[----:B------:R-:W-:Y:S02]  /*5e00*/  LOP3.LUT R166, R69, UR5, R166, 0x96, !PT ;  /* 0x0000000545a67c12 */ /* 0x000fe4000f8e96a6 */
[----:B------:R-:W-:Y:S02]  /*5e10*/  PRMT R118, R194, 0x5410, R193 ;  /* 0x00005410c2767816 */ /* 0x000fe400000000c1 */
[----:B------:R-:W-:Y:S01]  /*5e20*/  @!P4 PRMT R194, R51, 0x5410, RZ ;  /* 0x0000541033c2c816 */ /* 0x000fe200000000ff */
[----:B------:R-:W-:Y:S01]  /*5e30*/  MUFU.EX2 R158, R158 ;  /* 0x0000009e009e7308 */ /* 0x000fe20000000800 */
[C---:B------:R-:W-:Y:S02]  /*5e40*/  LOP3.LUT R89, R166.reuse, 0xff, RZ, 0xc0, !PT ;  /* 0x000000ffa6597812 */ /* 0x040fe400078ec0ff */
[----:B------:R-:W-:Y:S01]  /*5e50*/  LOP3.LUT R51, R166, 0xffff, RZ, 0xc0, !PT ;  /* 0x0000ffffa6337812 */ /* 0x000fe200078ec0ff */
[----:B------:R-:W-:Y:S01]  /*5e60*/  @!P1 HADD2 R50, -R193.H0_H0, -RZ.H0_H0 ;  /* 0xa00000ffc1329230 */ /* 0x000fe20000000900 */
[----:B------:R-:W-:Y:S01]  /*5e70*/  ISETP.GE.U32.AND P4, PT, R6, R89, PT ;  /* 0x000000590600720c */ /* 0x000fe20003f86070 */
[----:B------:R-:W-:Y:S01]  /*5e80*/  FFMA.FTZ R89, R134, c[0x0][0x23c], -R35 ;  /* 0x00008f0086597a23 */ /* 0x000fe20000010823 */
[----:B------:R-:W-:Y:S01]  /*5e90*/  SHF.R.U32.HI R51, RZ, 0x8, R51 ;  /* 0x00000008ff337819 */ /* 0x000fe20000011633 */
[----:B------:R-:W-:Y:S01]  /*5ea0*/  MUFU.EX2 R142, R142 ;  /* 0x0000008e008e7308 */ /* 0x000fe20000000800 */
[----:B------:R-:W-:-:S02]  /*5eb0*/  F2FP.PACK_AB R196, R247, R90 ;  /* 0x0000005af7c4723e */ /* 0x000fc400000000ff */
[----:B------:R-:W-:Y:S02]  /*5ec0*/  LOP3.LUT R51, R51, 0xffff, RZ, 0xc0, !PT ;  /* 0x0000ffff33337812 */ /* 0x000fe400078ec0ff */
[C---:B------:R-:W-:Y:S01]  /*5ed0*/  LOP3.LUT R87, R68.reuse, 0xff, RZ, 0xc0, !PT ;  /* 0x000000ff44577812 */ /* 0x040fe200078ec0ff */
[----:B------:R-:W-:Y:S01]  /*5ee0*/  @!P2 HADD2 R49, -R196.H0_H0, -RZ.H0_H0 ;  /* 0xa00000ffc431a230 */ /* 0x000fe20000000900 */
[----:B------:R-:W-:Y:S01]  /*5ef0*/  LOP3.LUT R62, R68, 0xffff, RZ, 0xc0, !PT ;  /* 0x0000ffff443e7812 */ /* 0x000fe200078ec0ff */
[----:B------:R-:W-:Y:S01]  /*5f00*/  FFMA.FTZ R69, R120, c[0x0][0x23c], -R34 ;  /* 0x00008f0078457a23 */ /* 0x000fe20000010822 */
[--C-:B------:R-:W-:Y:S01]  /*5f10*/  SHF.R.U32.HI R56, RZ, 0x10, R68.reuse ;  /* 0x00000010ff387819 */ /* 0x100fe20000011644 */
[----:B------:R-:W-:Y:S01]  /*5f20*/  MUFU.EX2 R89, R89 ;  /* 0x0000005900597308 */ /* 0x000fe20000000800 */
[----:B------:R-:W-:Y:S01]  /*5f30*/  SHF.R.U32.HI R57, RZ, 0x18, R68 ;  /* 0x00000018ff397819 */ /* 0x000fe20000011644 */
[----:B------:R-:W-:Y:S01]  /*5f40*/  FFMA.FTZ R68, R111, c[0x0][0x23c], -R34 ;  /* 0x00008f006f447a23 */ /* 0x000fe20000010822 */
[----:B------:R-:W-:-:S02]  /*5f50*/  PRMT R195, R196, 0x7632, R195 ;  /* 0x00007632c4c37816 */ /* 0x000fc400000000c3 */
[----:B------:R-:W-:Y:S02]  /*5f60*/  @!P1 PRMT R193, R50, 0x5410, RZ ;  /* 0x0000541032c19816 */ /* 0x000fe400000000ff */
[----:B-1----:R-:W-:Y:S01]  /*5f70*/  F2FP.PACK_AB R111, R70, R71 ;  /* 0x00000047466f723e */ /* 0x002fe200000000ff */
[----:B------:R-:W-:Y:S01]  /*5f80*/  @!P6 HADD2 R48, -R195.H0_H0, -RZ.H0_H0 ;  /* 0xa00000ffc330e230 */ /* 0x000fe20000000900 */
[----:B------:R-:W-:Y:S01]  /*5f90*/  ISETP.GE.U32.AND P1, PT, R6, R51, PT ;  /* 0x000000330600720c */ /* 0x000fe20003f26070 */
[----:B------:R-:W-:Y:S01]  /*5fa0*/  MUFU.EX2 R69, R69 ;  /* 0x0000004500457308 */ /* 0x000fe20000000800 */
[----:B------:R-:W-:Y:S01]  /*5fb0*/  PRMT R120, R196, 0x5410, R195 ;  /* 0x00005410c4787816 */ /* 0x000fe200000000c3 */
[----:B------:R-:W-:Y:S01]  /*5fc0*/  @!P4 HADD2 R47, -R111.H0_H0, -RZ.H0_H0 ;  /* 0xa00000ff6f2fc230 */ /* 0x000fe20000000900 */
[----:B------:R-:W-:Y:S02]  /*5fd0*/  @!P2 PRMT R196, R49, 0x5410, RZ ;  /* 0x0000541031c4a816 */ /* 0x000fe400000000ff */
[----:B------:R-:W-:-:S02]  /*5fe0*/  SHF.R.U32.HI R49, RZ, 0x10, R166 ;  /* 0x00000010ff317819 */ /* 0x000fc400000116a6 */
[----:B------:R-:W-:Y:S01]  /*5ff0*/  PRMT R110, R111, 0x7632, R110 ;  /* 0x000076326f6e7816 */ /* 0x000fe2000000006e */
[----:B------:R-:W1:Y:S01]  /*6000*/  MUFU.EX2 R68, R68 ;  /* 0x0000004400447308 */ /* 0x000e620000000800 */
[----:B------:R-:W-:Y:S02]  /*6010*/  @!P6 PRMT R195, R48, 0x5410, RZ ;  /* 0x0000541030c3e816 */ /* 0x000fe400000000ff */
[----:B------:R-:W-:Y:S01]  /*6020*/  LOP3.LUT R49, R49, 0xff, RZ, 0xc0, !PT ;  /* 0x000000ff31317812 */ /* 0x000fe200078ec0ff */
[----:B------:R-:W-:Y:S01]  /*6030*/  @!P1 HADD2 R46, -R110.H0_H0, -RZ.H0_H0 ;  /* 0xa00000ff6e2e9230 */ /* 0x000fe20000000900 */
[----:B------:R-:W-:Y:S02]  /*6040*/  PRMT R48, R111, 0x5410, R110 ;  /* 0x000054106f307816 */ /* 0x000fe4000000006e */
[----:B------:R-:W-:Y:S01]  /*6050*/  @!P4 PRMT R111, R47, 0x5410, RZ ;  /* 0x000054102f6fc816 */ /* 0x000fe200000000ff */
[----:B------:R-:W-:Y:S01]  /*6060*/  MUFU.EX2 R232, R232 ;  /* 0x000000e800e87308 */ /* 0x000fe20000000800 */
[----:B------:R-:W-:-:S02]  /*6070*/  SHF.R.U32.HI R47, RZ, 0x18, R166 ;  /* 0x00000018ff2f7819 */ /* 0x000fc400000116a6 */
[----:B------:R-:W-:Y:S02]  /*6080*/  SHF.R.U32.HI R62, RZ, 0x8, R62 ;  /* 0x00000008ff3e7819 */ /* 0x000fe4000001163e */
[C---:B------:R-:W-:Y:S02]  /*6090*/  ISETP.GE.U32.AND P6, PT, R6.reuse, R49, PT ;  /* 0x000000310600720c */ /* 0x040fe40003fc6070 */
[----:B------:R-:W-:Y:S01]  /*60a0*/  ISETP.GE.U32.AND P4, PT, R6, R47, PT ;  /* 0x0000002f0600720c */ /* 0x000fe20003f86070 */
[----:B------:R-:W-:Y:S01]  /*60b0*/  MUFU.EX2 R233, R233 ;  /* 0x000000e900e97308 */ /* 0x000fe20000000800 */
[----:B------:R-:W-:Y:S02]  /*60c0*/  LOP3.LUT R47, R62, 0xffff, RZ, 0xc0, !PT ;  /* 0x0000ffff3e2f7812 */ /* 0x000fe400078ec0ff */
[----:B------:R-:W-:Y:S02]  /*60d0*/  @!P1 PRMT R110, R46, 0x5410, RZ ;  /* 0x000054102e6e9816 */ /* 0x000fe400000000ff */
[----:B------:R-:W-:-:S02]  /*60e0*/  ISETP.GE.U32.AND P1, PT, R6, R47, PT ;  /* 0x0000002f0600720c */ /* 0x000fc40003f26070 */
[----:B-1----:R-:W-:Y:S01]  /*60f0*/  F2FP.PACK_AB R176, R68, R69 ;  /* 0x0000004544b0723e */ /* 0x002fe200000000ff */
[----:B------:R-:W-:Y:S01]  /*6100*/  MUFU.EX2 R234, R234 ;  /* 0x000000ea00ea7308 */ /* 0x000fe20000000800 */
[----:B------:R-:W-:Y:S01]  /*6110*/  ISETP.GE.U32.AND P2, PT, R6, R87, PT ;  /* 0x000000570600720c */ /* 0x000fe20003f46070 */
[----:B------:R-:W-:Y:S01]  /*6120*/  FFMA.FTZ R87, R119, c[0x0][0x23c], -R34 ;  /* 0x00008f0077577a23 */ /* 0x000fe20000010822 */
[----:B------:R-:W-:Y:S01]  /*6130*/  F2FP.PACK_AB R172, R89, R240 ;  /* 0x000000f059ac723e */ /* 0x000fe200000000ff */
[----:B------:R-:W-:Y:S01]  /*6140*/  @!P6 HADD2 R45, -R176.H0_H0, -RZ.H0_H0 ;  /* 0xa00000ffb02de230 */ /* 0x000fe20000000900 */
[----:B------:R-:W-:Y:S02]  /*6150*/  PRMT R175, R176, 0x7632, R175 ;  /* 0x00007632b0af7816 */ /* 0x000fe400000000af */
[----:B------:R-:W-:Y:S01]  /*6160*/  PRMT R171, R172, 0x7632, R171 ;  /* 0x00007632acab7816 */ /* 0x000fe200000000ab */
[----:B------:R-:W1:Y:S01]  /*6170*/  MUFU.EX2 R87, R87 ;  /* 0x0000005700577308 */ /* 0x000e620000000800 */
[----:B------:R-:W-:Y:S01]  /*6180*/  PRMT R46, R176, 0x5410, R175 ;  /* 0x00005410b02e7816 */ /* 0x000fe200000000af */
[----:B------:R-:W-:Y:S01]  /*6190*/  @!P4 HADD2 R37, -R175.H0_H0, -RZ.H0_H0 ;  /* 0xa00000ffaf25c230 */ /* 0x000fe20000000900 */
[----:B------:R-:W-:Y:S01]  /*61a0*/  @!P6 PRMT R176, R45, 0x5410, RZ ;  /* 0x000054102db0e816 */ /* 0x000fe200000000ff */
[----:B------:R-:W-:Y:S01]  /*61b0*/  @!P1 HADD2 R21, -R171.H0_H0, -RZ.H0_H0 ;  /* 0xa00000ffab159230 */ /* 0x000fe20000000900 */
[----:B------:R-:W-:Y:S01]  /*61c0*/  LOP3.LUT R45, R56, 0xff, RZ, 0xc0, !PT ;  /* 0x000000ff382d7812 */ /* 0x000fe200078ec0ff */
[----:B------:R-:W-:Y:S01]  /*61d0*/  @!P2 HADD2 R44, -R172.H0_H0, -RZ.H0_H0 ;  /* 0xa00000ffac2ca230 */ /* 0x000fe20000000900 */
[----:B------:R-:W-:Y:S01]  /*61e0*/  @!P4 PRMT R175, R37, 0x5410, RZ ;  /* 0x0000541025afc816 */ /* 0x000fe200000000ff */
[----:B------:R-:W-:Y:S01]  /*61f0*/  MUFU.EX2 R237, R237 ;  /* 0x000000ed00ed7308 */ /* 0x000fe20000000800 */
[----:B------:R-:W-:-:S02]  /*6200*/  ISETP.GE.U32.AND P4, PT, R6, R45, PT ;  /* 0x0000002d0600720c */ /* 0x000fc40003f86070 */
[----:B------:R-:W-:Y:S02]  /*6210*/  PRMT R45, R172, 0x5410, R171 ;  /* 0x00005410ac2d7816 */ /* 0x000fe400000000ab */
[----:B------:R-:W-:Y:S01]  /*6220*/  @!P1 PRMT R171, R21, 0x5410, RZ ;  /* 0x0000541015ab9816 */ /* 0x000fe200000000ff */
[----:B------:R-:W-:Y:S01]  /*6230*/  FFMA.FTZ R21, R113, c[0x0][0x23c], -R34 ;  /* 0x00008f0071157a23 */ /* 0x000fe20000010822 */
[----:B------:R-:W-:Y:S01]  /*6240*/  @!P2 PRMT R172, R44, 0x5410, RZ ;  /* 0x000054102caca816 */ /* 0x000fe200000000ff */
[----:B------:R-:W2:Y:S01]  /*6250*/  MUFU.EX2 R37, R128 ;  /* 0x0000008000257308 */ /* 0x000ea20000000800 */
[----:B------:R-:W-:Y:S01]  /*6260*/  ISETP.GE.U32.AND P2, PT, R6, R57, PT ;  /* 0x000000390600720c */ /* 0x000fe20003f46070 */
[----:B------:R-:W-:Y:S01]  /*6270*/  IMAD.WIDE.U32 R56, R88, -0x326172a9, RZ ;  /* 0xcd9e8d5758387825 */ /* 0x000fe200078e00ff */
[----:B-1----:R-:W-:Y:S02]  /*6280*/  F2FP.PACK_AB R174, R87, R158 ;  /* 0x0000009e57ae723e */ /* 0x002fe400000000ff */
[----:B------:R-:W-:Y:S01]  /*6290*/  SHF.R.U32.HI R49, RZ, 0x10, R151 ;  /* 0x00000010ff317819 */ /* 0x000fe20000011697 */
[----:B------:R-:W-:Y:S01]  /*62a0*/  FFMA.FTZ R88, R114, c[0x0][0x23c], -R35 ;  /* 0x00008f0072587a23 */ /* 0x000fe20000010823 */
[----:B------:R-:W-:Y:S01]  /*62b0*/  LOP3.LUT R47, R151, 0xff, RZ, 0xc0, !PT ;  /* 0x000000ff972f7812 */ /* 0x000fe200078ec0ff */
[----:B------:R-:W1:Y:S01]  /*62c0*/  MUFU.EX2 R21, R21 ;  /* 0x0000001500157308 */ /* 0x000e620000000800 */
[----:B------:R-:W-:Y:S01]  /*62d0*/  PRMT R173, R174, 0x7632, R173 ;  /* 0x00007632aead7816 */ /* 0x000fe200000000ad */
[----:B------:R-:W-:Y:S01]  /*62e0*/  @!P4 HADD2 R42, -R174.H0_H0, -RZ.H0_H0 ;  /* 0xa00000ffae2ac230 */ /* 0x000fe20000000900 */
[----:B------:R-:W-:-:S02]  /*62f0*/  LOP3.LUT R49, R49, 0xff, RZ, 0xc0, !PT ;  /* 0x000000ff31317812 */ /* 0x000fc400078ec0ff */
[C---:B------:R-:W-:Y:S01]  /*6300*/  ISETP.GE.U32.AND P6, PT, R6.reuse, R47, PT ;  /* 0x0000002f0600720c */ /* 0x040fe20003fc6070 */
[----:B------:R-:W-:Y:S01]  /*6310*/  @!P2 HADD2 R41, -R173.H0_H0, -RZ.H0_H0 ;  /* 0xa00000ffad29a230 */ /* 0x000fe20000000900 */
[----:B------:R-:W-:Y:S01]  /*6320*/  ISETP.GE.U32.AND P1, PT, R6, R49, PT ;  /* 0x000000310600720c */ /* 0x000fe20003f26070 */
[----:B------:R-:W3:Y:S01]  /*6330*/  MUFU.EX2 R88, R88 ;  /* 0x0000005800587308 */ /* 0x000ee20000000800 */
[----:B------:R-:W-:Y:S02]  /*6340*/  LOP3.LUT R47, R151, 0xffff, RZ, 0xc0, !PT ;  /* 0x0000ffff972f7812 */ /* 0x000fe400078ec0ff */
[----:B------:R-:W-:Y:S02]  /*6350*/  SHF.R.U32.HI R151, RZ, 0x18, R151 ;  /* 0x00000018ff977819 */ /* 0x000fe40000011697 */
[----:B------:R-:W-:Y:S02]  /*6360*/  PRMT R44, R174, 0x5410, R173 ;  /* 0x00005410ae2c7816 */ /* 0x000fe400000000ad */
[----:B--2---:R-:W-:-:S02]  /*6370*/  F2FP.PACK_AB R168, R37, R142 ;  /* 0x0000008e25a8723e */ /* 0x004fc400000000ff */
[----:B------:R-:W-:Y:S02]  /*6380*/  @!P2 PRMT R173, R41, 0x5410, RZ ;  /* 0x0000541029ada816 */ /* 0x000fe400000000ff */
[----:B------:R-:W-:Y:S01]  /*6390*/  ISETP.GE.U32.AND P2, PT, R6, R151, PT ;  /* 0x000000970600720c */ /* 0x000fe20003f46070 */
[----:B------:R-:W-:Y:S01]  /*63a0*/  @!P6 HADD2 R40, -R168.H0_H0, -RZ.H0_H0 ;  /* 0xa00000ffa828e230 */ /* 0x000fe20000000900 */
[----:B-1----:R-:W-:Y:S02]  /*63b0*/  F2FP.PACK_AB R170, R21, R140 ;  /* 0x0000008c15aa723e */ /* 0x002fe400000000ff */
[----:B------:R-:W-:Y:S02]  /*63c0*/  SHF.R.U32.HI R47, RZ, 0x8, R47 ;  /* 0x00000008ff2f7819 */ /* 0x000fe4000001162f */
[----:B------:R-:W-:Y:S01]  /*63d0*/  PRMT R167, R168, 0x7632, R167 ;  /* 0x00007632a8a77816 */ /* 0x000fe200000000a7 */
[----:B------:R-:W-:Y:S01]  /*63e0*/  @!P1 HADD2 R22, -R170.H0_H0, -RZ.H0_H0 ;  /* 0xa00000ffaa169230 */ /* 0x000fe20000000900 */
[----:B------:R-:W-:-:S02]  /*63f0*/  LOP3.LUT R47, R47, 0xffff, RZ, 0xc0, !PT ;  /* 0x0000ffff2f2f7812 */ /* 0x000fc400078ec0ff */
[----:B------:R-:W-:Y:S02]  /*6400*/  PRMT R169, R170, 0x7632, R169 ;  /* 0x00007632aaa97816 */ /* 0x000fe400000000a9 */
[----:B------:R-:W-:Y:S02]  /*6410*/  PRMT R41, R168, 0x5410, R167 ;  /* 0x00005410a8297816 */ /* 0x000fe400000000a7 */
[----:B------:R-:W-:Y:S01]  /*6420*/  @!P4 PRMT R174, R42, 0x5410, RZ ;  /* 0x000054102aaec816 */ /* 0x000fe200000000ff */
[----:B------:R-:W-:Y:S01]  /*6430*/  @!P2 HADD2 R29, -R169.H0_H0, -RZ.H0_H0 ;  /* 0xa00000ffa91da230 */ /* 0x000fe20000000900 */
[----:B------:R-:W-:Y:S02]  /*6440*/  @!P6 PRMT R168, R40, 0x5410, RZ ;  /* 0x0000541028a8e816 */ /* 0x000fe400000000ff */
[----:B------:R-:W-:Y:S02]  /*6450*/  ISETP.GE.U32.AND P4, PT, R6, R47, PT ;  /* 0x0000002f0600720c */ /* 0x000fe40003f86070 */
[----:B------:R-:W-:-:S02]  /*6460*/  PRMT R40, R170, 0x5410, R169 ;  /* 0x00005410aa287816 */ /* 0x000fc400000000a9 */
[----:B------:R-:W-:Y:S02]  /*6470*/  @!P1 PRMT R170, R22, 0x5410, RZ ;  /* 0x0000541016aa9816 */ /* 0x000fe400000000ff */
[----:B------:R-:W-:Y:S02]  /*6480*/  SHF.R.U32.HI R47, RZ, 0x8, R146 ;  /* 0x00000008ff2f7819 */ /* 0x000fe40000011692 */
[----:B------:R-:W-:Y:S02]  /*6490*/  LOP3.LUT R22, R147, 0xff, RZ, 0xc0, !PT ;  /* 0x000000ff93167812 */ /* 0x000fe400078ec0ff */
[----:B------:R-:W-:Y:S02]  /*64a0*/  PRMT R146, R144, 0x5410, R47 ;  /* 0x0000541090927816 */ /* 0x000fe4000000002f */
[----:B------:R-:W-:Y:S01]  /*64b0*/  PRMT R144, R22, 0x5410, R139 ;  /* 0x0000541016907816 */ /* 0x000fe2000000008b */
[----:B------:R-:W-:Y:S01]  /*64c0*/  FFMA.FTZ R22, R67, c[0x0][0x23c], -R34 ;  /* 0x00008f0043167a23 */ /* 0x000fe20000010822 */
[----:B------:R-:W-:Y:S01]  /*64d0*/  SHF.R.U32.HI R122, RZ, 0x8, R135 ;  /* 0x00000008ff7a7819 */ /* 0x000fe20000011687 */
[----:B------:R-:W-:Y:S01]  /*64e0*/  @!P4 HADD2 R30, -R167.H0_H0, -RZ.H0_H0 ;  /* 0xa00000ffa71ec230 */ /* 0x000fe20000000900 */
[----:B------:R-:W-:-:S02]  /*64f0*/  @!P2 PRMT R169, R29, 0x5410, RZ ;  /* 0x000054101da9a816 */ /* 0x000fc400000000ff */
[----:B------:R-:W-:Y:S01]  /*6500*/  SHF.R.U32.HI R29, RZ, 0x8, R131 ;  /* 0x00000008ff1d7819 */ /* 0x000fe20000011683 */
[----:B------:R-:W-:Y:S01]  /*6510*/  MUFU.EX2 R22, R22 ;  /* 0x0000001600167308 */ /* 0x000fe20000000800 */
[----:B------:R-:W-:Y:S02]  /*6520*/  PRMT R122, R125, 0x5410, R122 ;  /* 0x000054107d7a7816 */ /* 0x000fe4000000007a */
[----:B---3--:R-:W-:Y:S02]  /*6530*/  F2FP.PACK_AB R67, R251, R88 ;  /* 0x00000058fb43723e */ /* 0x008fe400000000ff */
[----:B------:R-:W-:Y:S02]  /*6540*/  LOP3.LUT R29, R29, 0xffff, RZ, 0xc0, !PT ;  /* 0x0000ffff1d1d7812 */ /* 0x000fe400078ec0ff */
[----:B------:R-:W-:Y:S01]  /*6550*/  LOP3.LUT R149, R149, 0xff, RZ, 0xc0, !PT ;  /* 0x000000ff95957812 */ /* 0x000fe200078ec0ff */
[----:B------:R-:W1:Y:S01]  /*6560*/  MUFU.EX2 R125, R105 ;  /* 0x00000069007d7308 */ /* 0x000e620000000800 */
[----:B------:R-:W-:Y:S01]  /*6570*/  PRMT R66, R67, 0x7632, R66 ;  /* 0x0000763243427816 */ /* 0x000fe20000000042 */
[----:B------:R-:W-:Y:S01]  /*6580*/  @!P5 HADD2 R28, -R67.H0_H0, -RZ.H0_H0 ;  /* 0xa00000ff431cd230 */ /* 0x000fe20000000900 */
[----:B------:R-:W-:-:S02]  /*6590*/  ISETP.GE.U32.AND P2, PT, R6, R29, PT ;  /* 0x0000001d0600720c */ /* 0x000fc40003f46070 */
[----:B------:R-:W-:Y:S02]  /*65a0*/  LOP3.LUT R154, R57, UR5, R154, 0x96, !PT ;  /* 0x00000005399a7c12 */ /* 0x000fe4000f8e969a */
[----:B------:R-:W-:Y:S02]  /*65b0*/  ISETP.GE.U32.AND P6, PT, R6, R149, PT ;  /* 0x000000950600720c */ /* 0x000fe40003fc6070 */
[----:B------:R-:W-:Y:S02]  /*65c0*/  PRMT R42, R67, 0x5410, R66 ;  /* 0x00005410432a7816 */ /* 0x000fe40000000042 */
[----:B------:R-:W-:Y:S02]  /*65d0*/  @!P5 PRMT R67, R28, 0x5410, RZ ;  /* 0x000054101c43d816 */ /* 0x000fe400000000ff */
[C---:B------:R-:W-:Y:S02]  /*65e0*/  LOP3.LUT R28, R154.reuse, 0xffff, RZ, 0xc0, !PT ;  /* 0x0000ffff9a1c7812 */ /* 0x040fe400078ec0ff */
[----:B------:R-:W-:Y:S01]  /*65f0*/  LOP3.LUT R29, R154, 0xff, RZ, 0xc0, !PT ;  /* 0x000000ff9a1d7812 */ /* 0x000fe200078ec0ff */
[----:B------:R-:W-:Y:S01]  /*6600*/  @!P2 HADD2 R27, -R66.H0_H0, -RZ.H0_H0 ;  /* 0xa00000ff421ba230 */ /* 0x000fe20000000900 */
[----:B------:R-:W-:-:S02]  /*6610*/  SHF.R.U32.HI R28, RZ, 0x8, R28 ;  /* 0x00000008ff1c7819 */ /* 0x000fc4000001161c */
[----:B-1----:R-:W-:Y:S02]  /*6620*/  F2FP.PACK_AB R166, R125, R22 ;  /* 0x000000167da6723e */ /* 0x002fe400000000ff */
[----:B------:R-:W-:Y:S02]  /*6630*/  ISETP.GE.U32.AND P5, PT, R6, R29, PT ;  /* 0x0000001d0600720c */ /* 0x000fe40003fa6070 */
[----:B------:R-:W-:Y:S01]  /*6640*/  LOP3.LUT R29, R28, 0xffff, RZ, 0xc0, !PT ;  /* 0x0000ffff1c1d7812 */ /* 0x000fe200078ec0ff */
[----:B------:R-:W-:Y:S01]  /*6650*/  @!P6 HADD2 R26, -R166.H0_H0, -RZ.H0_H0 ;  /* 0xa00000ffa61ae230 */ /* 0x000fe20000000900 */
[----:B------:R-:W-:Y:S02]  /*6660*/  SHF.R.U32.HI R28, RZ, 0x10, R154 ;  /* 0x00000010ff1c7819 */ /* 0x000fe4000001169a */
[----:B------:R-:W-:Y:S02]  /*6670*/  PRMT R165, R166, 0x7632, R165 ;  /* 0x00007632a6a57816 */ /* 0x000fe400000000a5 */
[----:B------:R-:W-:-:S02]  /*6680*/  @!P2 PRMT R66, R27, 0x5410, RZ ;  /* 0x000054101b42a816 */ /* 0x000fc400000000ff */
[----:B------:R-:W-:Y:S01]  /*6690*/  ISETP.GE.U32.AND P2, PT, R6, R29, PT ;  /* 0x0000001d0600720c */ /* 0x000fe20003f46070 */
[----:B------:R-:W-:Y:S01]  /*66a0*/  @!P3 HADD2 R25, -R165.H0_H0, -RZ.H0_H0 ;  /* 0xa00000ffa519b230 */ /* 0x000fe20000000900 */
[----:B------:R-:W-:Y:S02]  /*66b0*/  LOP3.LUT R27, R28, 0xff, RZ, 0xc0, !PT ;  /* 0x000000ff1c1b7812 */ /* 0x000fe400078ec0ff */
[----:B------:R-:W-:Y:S02]  /*66c0*/  PRMT R47, R166, 0x5410, R165 ;  /* 0x00005410a62f7816 */ /* 0x000fe400000000a5 */
[----:B------:R-:W-:Y:S02]  /*66d0*/  ISETP.GE.U32.AND P1, PT, R6, R63, PT ;  /* 0x0000003f0600720c */ /* 0x000fe40003f26070 */
[----:B------:R-:W-:Y:S02]  /*66e0*/  @!P6 PRMT R166, R26, 0x5410, RZ ;  /* 0x000054101aa6e816 */ /* 0x000fe400000000ff */
[----:B------:R-:W-:-:S02]  /*66f0*/  @!P4 PRMT R167, R30, 0x5410, RZ ;  /* 0x000054101ea7c816 */ /* 0x000fc400000000ff */
[----:B------:R-:W-:Y:S02]  /*6700*/  F2FP.PACK_AB R63, R215, R216 ;  /* 0x000000d8d73f723e */ /* 0x000fe400000000ff */
[C---:B------:R-:W-:Y:S02]  /*6710*/  ISETP.GE.U32.AND P6, PT, R6.reuse, R27, PT ;  /* 0x0000001b0600720c */ /* 0x040fe40003fc6070 */
[----:B------:R-:W-:Y:S01]  /*6720*/  ISETP.GE.U32.AND P4, PT, R6, R65, PT ;  /* 0x000000410600720c */ /* 0x000fe20003f86070 */
[----:B------:R-:W-:Y:S01]  /*6730*/  IMAD.WIDE.U32 R64, R145, -0x326172a9, RZ ;  /* 0xcd9e8d5791407825 */ /* 0x000fe200078e00ff */
[----:B------:R-:W-:Y:S01]  /*6740*/  PRMT R62, R63, 0x7632, R62 ;  /* 0x000076323f3e7816 */ /* 0x000fe2000000003e */
[----:B------:R-:W-:Y:S01]  /*6750*/  @!P5 HADD2 R24, -R63.H0_H0, -RZ.H0_H0 ;  /* 0xa00000ff3f18d230 */ /* 0x000fe20000000900 */
[----:B------:R-:W-:Y:S02]  /*6760*/  SHF.R.U32.HI R27, RZ, 0x18, R154 ;  /* 0x00000018ff1b7819 */ /* 0x000fe4000001169a */
[----:B------:R-:W-:Y:S01]  /*6770*/  LOP3.LUT R152, R65, UR5, R152, 0x96, !PT ;  /* 0x0000000541987c12 */ /* 0x000fe2000f8e9698 */
[----:B------:R-:W-:Y:S01]  /*6780*/  @!P2 HADD2 R19, -R62.H0_H0, -RZ.H0_H0 ;  /* 0xa00000ff3e13a230 */ /* 0x000fe20000000900 */
[----:B------:R-:W-:-:S02]  /*6790*/  LOP3.LUT R119, R64, 0xffff, RZ, 0xc0, !PT ;  /* 0x0000ffff40777812 */ /* 0x000fc400078ec0ff */
[----:B------:R-:W-:Y:S02]  /*67a0*/  F2FP.PACK_AB R65, R205, R206 ;  /* 0x000000cecd41723e */ /* 0x000fe400000000ff */
[----:B------:R-:W-:Y:S02]  /*67b0*/  @!P3 PRMT R165, R25, 0x5410, RZ ;  /* 0x0000541019a5b816 */ /* 0x000fe400000000ff */
[----:B------:R-:W-:Y:S01]  /*67c0*/  ISETP.GE.U32.AND P3, PT, R6, R27, PT ;  /* 0x0000001b0600720c */ /* 0x000fe20003f66070 */
[----:B------:R-:W-:Y:S01]  /*67d0*/  @!P6 HADD2 R18, -R65.H0_H0, -RZ.H0_H0 ;  /* 0xa00000ff4112e230 */ /* 0x000fe20000000900 */
[C---:B------:R-:W-:Y:S02]  /*67e0*/  LOP3.LUT R49, R56.reuse, 0xffff, RZ, 0xc0, !PT ;  /* 0x0000ffff38317812 */ /* 0x040fe400078ec0ff */
[----:B------:R-:W-:Y:S02]  /*67f0*/  LOP3.LUT R113, R56, 0xff, RZ, 0xc0, !PT ;  /* 0x000000ff38717812 */ /* 0x000fe400078ec0ff */
[----:B------:R-:W-:-:S02]  /*6800*/  SHF.R.U32.HI R50, RZ, 0x10, R56 ;  /* 0x00000010ff327819 */ /* 0x000fc40000011638 */
[----:B------:R-:W-:Y:S02]  /*6810*/  SHF.R.U32.HI R57, RZ, 0x18, R56 ;  /* 0x00000018ff397819 */ /* 0x000fe40000011638 */
[----:B------:R-:W-:Y:S02]  /*6820*/  LOP3.LUT R56, R64, 0xff, RZ, 0xc0, !PT ;  /* 0x000000ff40387812 */ /* 0x000fe400078ec0ff */
[--C-:B------:R-:W-:Y:S02]  /*6830*/  SHF.R.U32.HI R121, RZ, 0x10, R64.reuse ;  /* 0x00000010ff797819 */ /* 0x100fe40000011640 */
[----:B------:R-:W-:Y:S02]  /*6840*/  SHF.R.U32.HI R51, RZ, 0x18, R64 ;  /* 0x00000018ff337819 */ /* 0x000fe40000011640 */
[----:B------:R-:W-:Y:S02]  /*6850*/  PRMT R30, R63, 0x5410, R62 ;  /* 0x000054103f1e7816 */ /* 0x000fe4000000003e */
[----:B------:R-:W-:-:S02]  /*6860*/  PRMT R64, R65, 0x7632, R64 ;  /* 0x0000763241407816 */ /* 0x000fc40000000040 */
[----:B------:R-:W-:Y:S02]  /*6870*/  @!P2 PRMT R62, R19, 0x5410, RZ ;  /* 0x00005410133ea816 */ /* 0x000fe400000000ff */
[----:B------:R-:W-:Y:S01]  /*6880*/  LOP3.LUT R19, R83, 0xff, RZ, 0xc0, !PT ;  /* 0x000000ff53137812 */ /* 0x000fe200078ec0ff */
[----:B------:R-:W-:Y:S01]  /*6890*/  @!P3 HADD2 R17, -R64.H0_H0, -RZ.H0_H0 ;  /* 0xa00000ff4011b230 */ /* 0x000fe20000000900 */
[----:B------:R-:W-:Y:S02]  /*68a0*/  LOP3.LUT R27, R104, 0xffff, RZ, 0xc0, !PT ;  /* 0x0000ffff681b7812 */ /* 0x000fe400078ec0ff */
[----:B------:R-:W-:Y:S02]  /*68b0*/  @!P5 PRMT R63, R24, 0x5410, RZ ;  /* 0x00005410183fd816 */ /* 0x000fe400000000ff */
[----:B------:R-:W-:Y:S02]  /*68c0*/  LOP3.LUT R25, R107, 0xffff, RZ, 0xc0, !PT ;  /* 0x0000ffff6b197812 */ /* 0x000fe400078ec0ff */
[----:B------:R-:W-:-:S02]  /*68d0*/  ISETP.GE.U32.AND P5, PT, R6, R113, PT ;  /* 0x000000710600720c */ /* 0x000fc40003fa6070 */
[----:B------:R-:W-:Y:S01]  /*68e0*/  PRMT R28, R65, 0x5410, R64 ;  /* 0x00005410411c7816 */ /* 0x000fe20000000040 */
[----:B------:R-:W1:Y:S01]  /*68f0*/  LDSM.16.MT88.4 R112, [R210+0x9000] ;  /* 0x00900000d270783b */ /* 0x000e620000004200 */
[----:B------:R-:W-:Y:S02]  /*6900*/  SHF.R.U32.HI R24, RZ, 0x8, R160 ;  /* 0x00000008ff187819 */ /* 0x000fe400000116a0 */
[----:B------:R-:W-:Y:S02]  /*6910*/  @!P6 PRMT R65, R18, 0x5410, RZ ;  /* 0x000054101241e816 */ /* 0x000fe400000000ff */
[----:B------:R-:W-:Y:S02]  /*6920*/  SHF.R.U32.HI R26, RZ, 0x10, R107 ;  /* 0x00000010ff1a7819 */ /* 0x000fe4000001166b */
[----:B------:R-:W-:Y:S02]  /*6930*/  ISETP.GE.U32.AND P6, PT, R6, R19, PT ;  /* 0x000000130600720c */ /* 0x000fe40003fc6070 */
[----:B------:R-:W-:-:S02]  /*6940*/  LOP3.LUT R160, R104, 0xff, RZ, 0xc0, !PT ;  /* 0x000000ff68a07812 */ /* 0x000fc400078ec0ff */
[--C-:B------:R-:W-:Y:S02]  /*6950*/  SHF.R.U32.HI R29, RZ, 0x10, R104.reuse ;  /* 0x00000010ff1d7819 */ /* 0x100fe40000011668 */
[----:B------:R-:W-:Y:S02]  /*6960*/  SHF.R.U32.HI R154, RZ, 0x18, R104 ;  /* 0x00000018ff9a7819 */ /* 0x000fe40000011668 */
[----:B------:R-:W-:Y:S02]  /*6970*/  SHF.R.U32.HI R27, RZ, 0x8, R27 ;  /* 0x00000008ff1b7819 */ /* 0x000fe4000001161b */
[----:B------:R-:W-:Y:S02]  /*6980*/  LOP3.LUT R19, R107, 0xff, RZ, 0xc0, !PT ;  /* 0x000000ff6b137812 */ /* 0x000fe400078ec0ff */
[----:B------:R-:W-:Y:S02]  /*6990*/  SHF.R.U32.HI R104, RZ, 0x8, R25 ;  /* 0x00000008ff687819 */ /* 0x000fe40000011619 */
[----:B------:R-:W-:-:S02]  /*69a0*/  SHF.R.U32.HI R18, RZ, 0x18, R107 ;  /* 0x00000018ff127819 */ /* 0x000fc4000001166b */
[----:B------:R-:W-:Y:S02]  /*69b0*/  LOP3.LUT R25, R26, 0xff, RZ, 0xc0, !PT ;  /* 0x000000ff1a197812 */ /* 0x000fe400078ec0ff */
[----:B------:R-:W-:Y:S02]  /*69c0*/  PRMT R160, R160, 0x5410, R27 ;  /* 0x00005410a0a07816 */ /* 0x000fe4000000001b */
[----:B------:R-:W-:Y:S02]  /*69d0*/  PRMT R104, R19, 0x5410, R104 ;  /* 0x0000541013687816 */ /* 0x000fe40000000068 */
[----:B------:R-:W-:Y:S01]  /*69e0*/  LOP3.LUT R27, R59, 0xffff, RZ, 0xc0, !PT ;  /* 0x0000ffff3b1b7812 */ /* 0x000fe200078ec0ff */
[----:B------:R-:W-:Y:S01]  /*69f0*/  HSET2.LE.AND R160, R160, R5, PT ;  /* 0x00000005a0a07233 */ /* 0x000fe20003803000 */
[----:B------:R-:W-:Y:S02]  /*6a00*/  SHF.R.U32.HI R19, RZ, 0x10, R59 ;  /* 0x00000010ff137819 */ /* 0x000fe4000001163b */
[----:B------:R-:W-:-:S02]  /*6a10*/  F2FP.PACK_AB R231, R207, R214 ;  /* 0x000000d6cfe7723e */ /* 0x000fc400000000ff */
[----:B------:R-:W-:Y:S02]  /*6a20*/  PRMT R18, R25, 0x5410, R18 ;  /* 0x0000541019127816 */ /* 0x000fe40000000012 */
[----:B------:R-:W-:Y:S01]  /*6a30*/  @!P3 PRMT R64, R17, 0x5410, RZ ;  /* 0x000054101140b816 */ /* 0x000fe200000000ff */
[----:B------:R-:W-:Y:S01]  /*6a40*/  @!P5 HADD2 R16, -R231.H0_H0, -RZ.H0_H0 ;  /* 0xa00000ffe710d230 */ /* 0x000fe20000000900 */
[----:B------:R-:W-:Y:S01]  /*6a50*/  LOP3.LUT R25, R50, 0xff, RZ, 0xc0, !PT ;  /* 0x000000ff32197812 */ /* 0x000fe200078ec0ff */
[----:B------:R-:W-:Y:S01]  /*6a60*/  HSET2.LE.AND R18, R18, R5, PT ;  /* 0x0000000512127233 */ /* 0x000fe20003803000 */
[----:B------:R-:W-:Y:S02]  /*6a70*/  LOP3.LUT R17, R59, 0xff, RZ, 0xc0, !PT ;  /* 0x000000ff3b117812 */ /* 0x000fe400078ec0ff */
[----:B------:R-:W-:Y:S02]  /*6a80*/  SHF.R.U32.HI R50, RZ, 0x8, R27 ;  /* 0x00000008ff327819 */ /* 0x000fe4000001161b */
[----:B------:R-:W-:-:S02]  /*6a90*/  LOP3.LUT R29, R29, 0xff, RZ, 0xc0, !PT ;  /* 0x000000ff1d1d7812 */ /* 0x000fc400078ec0ff */
[----:B------:R-:W-:Y:S02]  /*6aa0*/  SHF.R.U32.HI R26, RZ, 0x18, R59 ;  /* 0x00000018ff1a7819 */ /* 0x000fe4000001163b */
[----:B------:R-:W-:Y:S02]  /*6ab0*/  LOP3.LUT R19, R19, 0xff, RZ, 0xc0, !PT ;  /* 0x000000ff13137812 */ /* 0x000fe400078ec0ff */
[----:B------:R-:W-:Y:S02]  /*6ac0*/  LOP3.LUT R134, R129, 0xff, RZ, 0xc0, !PT ;  /* 0x000000ff81867812 */ /* 0x000fe400078ec0ff */
[----:B------:R-:W-:Y:S01]  /*6ad0*/  PRMT R230, R231, 0x7632, R230 ;  /* 0x00007632e7e67816 */ /* 0x000fe200000000e6 */
[----:B------:R-:W2:Y:S01]  /*6ae0*/  LDSM.16.MT88.4 R128, [R208+0x9000] ;  /* 0x00900000d080783b */ /* 0x000ea20000004200 */
[----:B------:R-:W-:Y:S02]  /*6af0*/  PRMT R50, R17, 0x5410, R50 ;  /* 0x0000541011327816 */ /* 0x000fe40000000032 */
[----:B------:R-:W-:-:S02]  /*6b00*/  PRMT R154, R29, 0x5410, R154 ;  /* 0x000054101d9a7816 */ /* 0x000fc4000000009a */
[----:B------:R-:W-:Y:S01]  /*6b10*/  PRMT R26, R19, 0x5410, R26 ;  /* 0x00005410131a7816 */ /* 0x000fe2000000001a */
[--C-:B------:R-:W-:Y:S01]  /*6b20*/  HSET2.LE.AND R98, R50, R5.reuse, PT ;  /* 0x0000000532627233 */ /* 0x100fe20003803000 */
[----:B------:R-:W-:Y:S01]  /*6b30*/  LOP3.LUT R96, R152, 0xffff, RZ, 0xc0, !PT ;  /* 0x0000ffff98607812 */ /* 0x000fe200078ec0ff */
[--C-:B------:R-:W-:Y:S01]  /*6b40*/  HSET2.LE.AND R93, R154, R5.reuse, PT ;  /* 0x000000059a5d7233 */ /* 0x100fe20003803000 */
[----:B------:R-:W-:Y:S01]  /*6b50*/  PRMT R29, R231, 0x5410, R230 ;  /* 0x00005410e71d7816 */ /* 0x000fe200000000e6 */
[----:B------:R-:W-:Y:S01]  /*6b60*/  HSET2.LE.AND R50, R26, R5, PT ;  /* 0x000000051a327233 */ /* 0x000fe20003803000 */
[----:B------:R-:W-:Y:S02]  /*6b70*/  LOP3.LUT R153, R153, 0xff, RZ, 0xc0, !PT ;  /* 0x000000ff99997812 */ /* 0x000fe400078ec0ff */
[----:B------:R-:W-:Y:S02]  /*6b80*/  SHF.R.U32.HI R119, RZ, 0x8, R119 ;  /* 0x00000008ff777819 */ /* 0x000fe40000011677 */
[----:B------:R-:W-:-:S02]  /*6b90*/  @!P5 PRMT R231, R16, 0x5410, RZ ;  /* 0x0000541010e7d816 */ /* 0x000fc400000000ff */
[----:B------:R-:W-:Y:S02]  /*6ba0*/  SHF.R.U32.HI R16, RZ, 0x10, R152 ;  /* 0x00000010ff107819 */ /* 0x000fe40000011698 */
[----:B------:R-:W-:Y:S02]  /*6bb0*/  LOP3.LUT R19, R152, 0xff, RZ, 0xc0, !PT ;  /* 0x000000ff98137812 */ /* 0x000fe400078ec0ff */
[----:B------:R-:W-:Y:S02]  /*6bc0*/  SHF.R.U32.HI R96, RZ, 0x8, R96 ;  /* 0x00000008ff607819 */ /* 0x000fe40000011660 */
[----:B------:R-:W-:Y:S02]  /*6bd0*/  PRMT R24, R155, 0x5410, R24 ;  /* 0x000054109b187816 */ /* 0x000fe40000000018 */
[----:B------:R-:W-:Y:S02]  /*6be0*/  PRMT R58, R153, 0x5410, R58 ;  /* 0x00005410993a7816 */ /* 0x000fe4000000003a */
[----:B------:R-:W-:-:S02]  /*6bf0*/  PRMT R56, R56, 0x5410, R119 ;  /* 0x0000541038387816 */ /* 0x000fc40000000077 */
[----:B------:R-:W-:Y:S02]  /*6c00*/  LOP3.LUT R106, R121, 0xff, RZ, 0xc0, !PT ;  /* 0x000000ff796a7812 */ /* 0x000fe400078ec0ff */
[----:B------:R-:W-:Y:S02]  /*6c10*/  SHF.R.U32.HI R17, RZ, 0x18, R152 ;  /* 0x00000018ff117819 */ /* 0x000fe40000011698 */
[----:B------:R-:W-:Y:S02]  /*6c20*/  LOP3.LUT R16, R16, 0xff, RZ, 0xc0, !PT ;  /* 0x000000ff10107812 */ /* 0x000fe400078ec0ff */
[----:B------:R-:W-:Y:S01]  /*6c30*/  PRMT R26, R19, 0x5410, R96 ;  /* 0x00005410131a7816 */ /* 0x000fe20000000060 */
[--C-:B------:R-:W-:Y:S01]  /*6c40*/  HSET2.LE.AND R19, R24, R5.reuse, PT ;  /* 0x0000000518137233 */ /* 0x100fe20003803000 */
[----:B------:R-:W-:Y:S01]  /*6c50*/  LOP3.LUT R96, R98, R97, RZ, 0xc0, !PT ;  /* 0x0000006162607212 */ /* 0x000fe200078ec0ff */
[----:B------:R-:W-:Y:S01]  /*6c60*/  HSET2.LE.AND R24, R56, R5, PT ;  /* 0x0000000538187233 */ /* 0x000fe20003803000 */
[----:B------:R-:W-:-:S02]  /*6c70*/  SHF.R.U32.HI R49, RZ, 0x8, R49 ;  /* 0x00000008ff317819 */ /* 0x000fc40000011631 */
[----:B------:R-:W-:Y:S01]  /*6c80*/  LOP3.LUT R97, R50, R99, RZ, 0xc0, !PT ;  /* 0x0000006332617212 */ /* 0x000fe200078ec0ff */
[--C-:B------:R-:W-:Y:S01]  /*6c90*/  HSET2.LE.AND R99, R58, R5.reuse, PT ;  /* 0x000000053a637233 */ /* 0x100fe20003803000 */
[----:B------:R-:W-:Y:S02]  /*6ca0*/  ISETP.GE.U32.AND P2, PT, R6, R57, PT ;  /* 0x000000390600720c */ /* 0x000fe40003f46070 */
[----:B------:R-:W-:Y:S01]  /*6cb0*/  PRMT R106, R106, 0x5410, R51 ;  /* 0x000054106a6a7816 */ /* 0x000fe20000000033 */
[----:B------:R-:W3:Y:S01]  /*6cc0*/  LDSM.16.MT88.4 R56, [R210+0x9400] ;  /* 0x00940000d238783b */ /* 0x000ee20000004200 */
[----:B------:R-:W-:Y:S01]  /*6cd0*/  PRMT R16, R16, 0x5410, R17 ;  /* 0x0000541010107816 */ /* 0x000fe20000000011 */
[--C-:B------:R-:W-:Y:S01]  /*6ce0*/  HSET2.LE.AND R17, R26, R5.reuse, PT ;  /* 0x000000051a117233 */ /* 0x100fe20003803000 */
[----:B------:R-:W-:Y:S01]  /*6cf0*/  LOP3.LUT R49, R49, 0xffff, RZ, 0xc0, !PT ;  /* 0x0000ffff31317812 */ /* 0x000fe200078ec0ff */
[--C-:B------:R-:W-:Y:S01]  /*6d00*/  HSET2.LE.AND R27, R106, R5.reuse, PT ;  /* 0x000000056a1b7233 */ /* 0x100fe20003803000 */
[C---:B------:R-:W-:Y:S01]  /*6d10*/  ISETP.GE.U32.AND P3, PT, R6.reuse, R25, PT ;  /* 0x000000190600720c */ /* 0x040fe20003f66070 */
[----:B------:R-:W-:Y:S01]  /*6d20*/  HSET2.LE.AND R25, R16, R5, PT ;  /* 0x0000000510197233 */ /* 0x000fe20003803000 */
[----:B------:R-:W-:-:S02]  /*6d30*/  ISETP.GE.U32.AND P5, PT, R6, R49, PT ;  /* 0x000000310600720c */ /* 0x000fc40003fa6070 */
[----:B------:R-:W-:Y:S01]  /*6d40*/  LOP3.LUT R26, R24, R45, RZ, 0xc0, !PT ;  /* 0x0000002d181a7212 */ /* 0x000fe200078ec0ff */
[--C-:B------:R-:W-:Y:S01]  /*6d50*/  HSET2.LE.AND R45, R146, R5.reuse, PT ;  /* 0x00000005922d7233 */ /* 0x100fe20003803000 */
[----:B------:R-:W-:Y:S01]  /*6d60*/  LOP3.LUT R98, R19, R102, RZ, 0xc0, !PT ;  /* 0x0000006613627212 */ /* 0x000fe200078ec0ff */
[--C-:B------:R-:W-:Y:S01]  /*6d70*/  HSET2.LE.AND R19, R144, R5.reuse, PT ;  /* 0x0000000590137233 */ /* 0x100fe20003803000 */
[----:B------:R-:W-:Y:S01]  /*6d80*/  LOP3.LUT R99, R99, R100, RZ, 0xc0, !PT ;  /* 0x0000006463637212 */ /* 0x000fe200078ec0ff */
[----:B------:R-:W-:Y:S01]  /*6d90*/  LDSM.16.MT88.4 R144, [R210+0xa000] ;  /* 0x00a00000d290783b */ /* 0x000fe20000004200 */
[----:B------:R-:W-:Y:S02]  /*6da0*/  LOP3.LUT R27, R27, R44, RZ, 0xc0, !PT ;  /* 0x0000002c1b1b7212 */ /* 0x000fe400078ec0ff */
[----:B------:R-:W-:Y:S01]  /*6db0*/  LOP3.LUT R24, R17, R48, RZ, 0xc0, !PT ;  /* 0x0000003011187212 */ /* 0x000fe200078ec0ff */
[----:B------:R-:W-:Y:S01]  /*6dc0*/  HSET2.LE.AND R17, R104, R5, PT ;  /* 0x0000000568117233 */ /* 0x000fe20003803000 */
[----:B------:R-:W-:Y:S01]  /*6dd0*/  LOP3.LUT R25, R25, R46, RZ, 0xc0, !PT ;  /* 0x0000002e19197212 */ /* 0x000fe200078ec0ff */
[----:B------:R-:W4:Y:S01]  /*6de0*/  LDSM.16.MT88.4 R48, [R208+0x9400] ;  /* 0x00940000d030783b */ /* 0x000f220000004200 */
[----:B-1----:R-:W-:Y:S01]  /*6df0*/  HMMA.16816.F32 R100, R96, R112, RZ ;  /* 0x000000706064723c */ /* 0x002fe200000018ff */
[----:B------:R-:W-:Y:S01]  /*6e00*/  @!P5 HADD2 R20, -R230.H0_H0, -RZ.H0_H0 ;  /* 0xa00000ffe614d230 */ /* 0x000fe20000000900 */
[----:B------:R-:W-:-:S02]  /*6e10*/  LOP3.LUT R16, R17, R116, RZ, 0xc0, !PT ;  /* 0x0000007411107212 */ /* 0x000fc400078ec0ff */
[----:B------:R-:W-:Y:S02]  /*6e20*/  PRMT R134, R134, 0x5410, R123 ;  /* 0x0000541086867816 */ /* 0x000fe4000000007b */
[----:B------:R-:W-:Y:S02]  /*6e30*/  LOP3.LUT R17, R18, R117, RZ, 0xc0, !PT ;  /* 0x0000007512117212 */ /* 0x000fe400078ec0ff */
[----:B------:R-:W-:Y:S01]  /*6e40*/  HMMA.16816.F32 R104, R24, R112, RZ ;  /* 0x000000701868723c */ /* 0x000fe200000018ff */
[----:B------:R-:W-:Y:S01]  /*6e50*/  LOP3.LUT R18, R45, R118, RZ, 0xc0, !PT ;  /* 0x000000762d127212 */ /* 0x000fe200078ec0ff */
[--C-:B------:R-:W-:Y:S01]  /*6e60*/  HSET2.LE.AND R45, R122, R5.reuse, PT ;  /* 0x000000057a2d7233 */ /* 0x100fe20003803000 */
[----:B------:R-:W-:Y:S01]  /*6e70*/  @!P5 PRMT R230, R20, 0x5410, RZ ;  /* 0x0000541014e6d816 */ /* 0x000fe200000000ff */
[----:B------:R-:W-:Y:S01]  /*6e80*/  HSET2.LE.AND R134, R134, R5, PT ;  /* 0x0000000586867233 */ /* 0x000fe20003803000 */
[----:B------:R-:W-:Y:S02]  /*6e90*/  LOP3.LUT R19, R19, R120, RZ, 0xc0, !PT ;  /* 0x0000007813137212 */ /* 0x000fe400078ec0ff */
[----:B------:R-:W-:Y:S01]  /*6ea0*/  LOP3.LUT R20, R83, 0xffff, RZ, 0xc0, !PT ;  /* 0x0000ffff53147812 */ /* 0x000fe200078ec0ff */
[----:B--2---:R-:W-:Y:S01]  /*6eb0*/  HMMA.16816.F32 R116, R96, R128, RZ ;  /* 0x000000806074723c */ /* 0x004fe200000018ff */
[----:B------:R-:W-:-:S02]  /*6ec0*/  F2FP.PACK_AB R238, R233, R232 ;  /* 0x000000e8e9ee723e */ /* 0x000fc400000000ff */
[----:B------:R-:W-:Y:S02]  /*6ed0*/  LOP3.LUT R92, R160, R41, RZ, 0xc0, !PT ;  /* 0x00000029a05c7212 */ /* 0x000fe400078ec0ff */
[----:B------:R-:W-:Y:S01]  /*6ee0*/  SHF.R.U32.HI R41, RZ, 0x18, R83 ;  /* 0x00000018ff297819 */ /* 0x000fe20000011653 */
[----:B------:R-:W-:Y:S01]  /*6ef0*/  @!P3 HADD2 R14, -R238.H0_H0, -RZ.H0_H0 ;  /* 0xa00000ffee0eb230 */ /* 0x000fe20000000900 */
[----:B------:R-:W-:Y:S01]  /*6f00*/  SHF.R.U32.HI R20, RZ, 0x8, R20 ;  /* 0x00000008ff147819 */ /* 0x000fe20000011614 */
[----:B------:R-:W-:Y:S01]  /*6f10*/  HMMA.16816.F32 R120, R24, R128, RZ ;  /* 0x000000801878723c */ /* 0x000fe200000018ff */
[----:B------:R-:W-:Y:S01]  /*6f20*/  PRMT R235, R238, 0x7632, R235 ;  /* 0x00007632eeeb7816 */ /* 0x000fe200000000eb */
[----:B------:R-:W1:Y:S01]  /*6f30*/  LDSM.16.MT88.4 R160, [R208+0xa000] ;  /* 0x00a00000d0a0783b */ /* 0x000e620000004200 */
[----:B------:R-:W-:Y:S02]  /*6f40*/  ISETP.GE.U32.AND P5, PT, R6, R41, PT ;  /* 0x000000290600720c */ /* 0x000fe40003fa6070 */
[----:B------:R-:W-:Y:S01]  /*6f50*/  LOP3.LUT R93, R93, R40, RZ, 0xc0, !PT ;  /* 0x000000285d5d7212 */ /* 0x000fe200078ec0ff */
[----:B------:R-:W-:Y:S01]  /*6f60*/  @!P2 HADD2 R13, -R235.H0_H0, -RZ.H0_H0 ;  /* 0xa00000ffeb0da230 */ /* 0x000fe20000000900 */
[----:B------:R-:W-:Y:S01]  /*6f70*/  LOP3.LUT R94, R45, R42, RZ, 0xc0, !PT ;  /* 0x0000002a2d5e7212 */ /* 0x000fe200078ec0ff */
[----:B---3--:R-:W-:Y:S01]  /*6f80*/  HMMA.16816.F32 R100, R16, R56, R100 ;  /* 0x000000381064723c */ /* 0x008fe20000001864 */
[----:B------:R-:W-:Y:S01]  /*6f90*/  LOP3.LUT R95, R134, R47, RZ, 0xc0, !PT ;  /* 0x0000002f865f7212 */ /* 0x000fe200078ec0ff */
[----:B------:R-:W-:Y:S01]  /*6fa0*/  IMAD.WIDE.U32 R128, R132, -0x2daee0ad, RZ ;  /* 0xd2511f5384807825 */ /* 0x000fe200078e00ff */
[----:B------:R-:W-:Y:S01]  /*6fb0*/  LOP3.LUT R41, R20, 0xffff, RZ, 0xc0, !PT ;  /* 0x0000ffff14297812 */ /* 0x000fe200078ec0ff */
[----:B------:R-:W2:Y:S01]  /*6fc0*/  LDSM.16.MT88.4 R44, [R210+0xa400] ;  /* 0x00a40000d22c783b */ /* 0x000ea20000004200 */
[----:B------:R-:W-:-:S02]  /*6fd0*/  PRMT R112, R238, 0x5410, R235 ;  /* 0x00005410ee707816 */ /* 0x000fc400000000eb */
[----:B------:R-:W-:Y:S01]  /*6fe0*/  @!P3 PRMT R238, R14, 0x5410, RZ ;  /* 0x000054100eeeb816 */ /* 0x000fe200000000ff */
[----:B------:R-:W-:Y:S01]  /*6ff0*/  HMMA.16816.F32 R104, R92, R56, R104 ;  /* 0x000000385c68723c */ /* 0x000fe20000001868 */
[----:B------:R-:W-:Y:S01]  /*7000*/  ISETP.GE.U32.AND P3, PT, R6, R41, PT ;  /* 0x000000290600720c */ /* 0x000fe20003f66070 */
[----:B------:R-:W-:Y:S01]  /*7010*/  IMAD.WIDE.U32 R40, R136, -0x2daee0ad, RZ ;  /* 0xd2511f5388287825 */ /* 0x000fe200078e00ff */
[----:B------:R-:W-:Y:S02]  /*7020*/  LOP3.LUT R133, R133, 0xff, RZ, 0xc0, !PT ;  /* 0x000000ff85857812 */ /* 0x000fe400078ec0ff */
[----:B------:R-:W-:Y:S02]  /*7030*/  @!P2 PRMT R235, R13, 0x5410, RZ ;  /* 0x000054100deba816 */ /* 0x000fe400000000ff */
[----:B------:R-:W-:Y:S01]  /*7040*/  F2FP.PACK_AB R56, R237, R234 ;  /* 0x000000eaed38723e */ /* 0x000fe200000000ff */
[----:B----4-:R-:W-:Y:S01]  /*7050*/  HMMA.16816.F32 R116, R16, R48, R116 ;  /* 0x000000301074723c */ /* 0x010fe20000001874 */
[----:B------:R-:W-:-:S02]  /*7060*/  ISETP.GE.U32.AND P2, PT, R6, R133, PT ;  /* 0x000000850600720c */ /* 0x000fc40003f46070 */
[C---:B------:R-:W-:Y:S01]  /*7070*/  PRMT R57, R56.reuse, 0x7632, R57 ;  /* 0x0000763238397816 */ /* 0x040fe20000000039 */
[----:B------:R-:W-:Y:S01]  /*7080*/  @!P6 HADD2 R12, -R56.H0_H0, -RZ.H0_H0 ;  /* 0xa00000ff380ce230 */ /* 0x000fe20000000900 */
[----:B------:R-:W-:Y:S02]  /*7090*/  LOP3.LUT R150, R41, UR14, R150, 0x96, !PT ;  /* 0x0000000e29967c12 */ /* 0x000fe4000f8e9696 */
[----:B------:R-:W-:Y:S01]  /*70a0*/  PRMT R113, R56, 0x5410, R57 ;  /* 0x0000541038717816 */ /* 0x000fe20000000039 */
[----:B------:R-:W-:Y:S01]  /*70b0*/  HMMA.16816.F32 R120, R92, R48, R120 ;  /* 0x000000305c78723c */ /* 0x000fe20000001878 */
[----:B------:R-:W-:Y:S01]  /*70c0*/  @!P3 HADD2 R11, -R57.H0_H0, -RZ.H0_H0 ;  /* 0xa00000ff390bb230 */ /* 0x000fe20000000900 */
[----:B------:R-:W-:Y:S01]  /*70d0*/  @!P6 PRMT R56, R12, 0x5410, RZ ;  /* 0x000054100c38e816 */ /* 0x000fe200000000ff */
[----:B------:R-:W-:Y:S01]  /*70e0*/  IMAD.WIDE.U32 R150, R150, -0x326172a9, RZ ;  /* 0xcd9e8d5796967825 */ /* 0x000fe200078e00ff */
[----:B------:R-:W-:Y:S02]  /*70f0*/  LOP3.LUT R12, R129, UR19, R138, 0x96, !PT ;  /* 0x00000013810c7c12 */ /* 0x000fe4000f8e968a */
[----:B------:R-:W-:Y:S01]  /*7100*/  @!P3 PRMT R57, R11, 0x5410, RZ ;  /* 0x000054100b39b816 */ /* 0x000fe200000000ff */
[----:B------:R-:W-:Y:S01]  /*7110*/  IMAD.WIDE.U32 R48, R81, -0x2daee0ad, RZ ;  /* 0xd2511f5351307825 */ /* 0x000fe200078e00ff */
[----:B------:R-:W-:Y:S01]  /*7120*/  HMMA.16816.F32 R132, R96, R144, RZ ;  /* 0x000000906084723c */ /* 0x000fe200000018ff */
[----:B------:R-:W-:-:S02]  /*7130*/  SHF.R.U32.HI R13, RZ, 0x8, R80 ;  /* 0x00000008ff0d7819 */ /* 0x000fc40000011650 */
[----:B------:R-:W-:Y:S02]  /*7140*/  LOP3.LUT R148, R151, UR13, R148, 0x96, !PT ;  /* 0x0000000d97947c12 */ /* 0x000fe4000f8e9694 */
[----:B------:R-:W-:Y:S01]  /*7150*/  LOP3.LUT R11, R49, UR10, R40, 0x96, !PT ;  /* 0x0000000a310b7c12 */ /* 0x000fe2000f8e9628 */
[----:B------:R-:W-:Y:S01]  /*7160*/  IMAD.WIDE.U32 R40, R43, -0x2daee0ad, RZ ;  /* 0xd2511f532b287825 */ /* 0x000fe200078e00ff */
[----:B------:R-:W-:Y:S01]  /*7170*/  SHF.R.U32.HI R83, RZ, 0x10, R83 ;  /* 0x00000010ff537819 */ /* 0x000fe20000011653 */
[C---:B------:R-:W-:Y:S01]  /*7180*/  HMMA.16816.F32 R136, R24.reuse, R144, RZ ;  /* 0x000000901888723c */ /* 0x040fe200000018ff */
[----:B------:R-:W-:Y:S01]  /*7190*/  LOP3.LUT R13, R13, 0xffff, RZ, 0xc0, !PT ;  /* 0x0000ffff0d0d7812 */ /* 0x000fe200078ec0ff */
[----:B------:R-:W-:Y:S01]  /*71a0*/  IMAD.WIDE.U32 R80, R11, -0x326172a9, RZ ;  /* 0xcd9e8d570b507825 */ /* 0x000fe200078e00ff */
[----:B------:R-:W-:Y:S02]  /*71b0*/  LOP3.LUT R20, R41, UR14, R128, 0x96, !PT ;  /* 0x0000000e29147c12 */ /* 0x000fe4000f8e9680 */
[----:B------:R-:W-:Y:S01]  /*71c0*/  LOP3.LUT R83, R83, 0xff, RZ, 0xc0, !PT ;  /* 0x000000ff53537812 */ /* 0x000fe200078ec0ff */
[----:B------:R-:W-:Y:S01]  /*71d0*/  IMAD.WIDE.U32 R42, R12, -0x326172a9, RZ ;  /* 0xcd9e8d570c2a7825 */ /* 0x000fe200078e00ff */
[----:B------:R-:W-:Y:S01]  /*71e0*/  LOP3.LUT R11, R81, UR5, R150, 0x96, !PT ;  /* 0x00000005510b7c12 */ /* 0x000fe2000f8e9696 */
[----:B-1----:R-:W-:Y:S01]  /*71f0*/  HMMA.16816.F32 R152, R24, R160, RZ ;  /* 0x000000a01898723c */ /* 0x002fe200000018ff */
[----:B------:R-:W-:Y:S01]  /*7200*/  ISETP.GE.U32.AND P6, PT, R6, R83, PT ;  /* 0x000000530600720c */ /* 0x000fe20003fc6070 */
[----:B------:R-:W-:Y:S01]  /*7210*/  IMAD.WIDE.U32 R150, R20, -0x326172a9, RZ ;  /* 0xcd9e8d5714967825 */ /* 0x000fe200078e00ff */
[----:B------:R-:W-:-:S02]  /*7220*/  LOP3.LUT R82, R43, UR18, R82, 0x96, !PT ;  /* 0x000000122b527c12 */ /* 0x000fc4000f8e9652 */
[----:B------:R-:W-:Y:S01]  /*7230*/  ISETP.GE.U32.AND P3, PT, R6, R13, PT ;  /* 0x0000000d0600720c */ /* 0x000fe20003f66070 */
[----:B------:R-:W-:Y:S01]  /*7240*/  IMAD.WIDE.U32 R148, R148, -0x2daee0ad, RZ ;  /* 0xd2511f5394947825 */ /* 0x000fe200078e00ff */
[----:B------:R-:W-:Y:S01]  /*7250*/  LOP3.LUT R20, R151, UR13, R42, 0x96, !PT ;  /* 0x0000000d97147c12 */ /* 0x000fe2000f8e962a */
[-C--:B--2---:R-:W-:Y:S01]  /*7260*/  HMMA.16816.F32 R132, R16, R44.reuse, R132 ;  /* 0x0000002c1084723c */ /* 0x084fe20000001884 */
[----:B------:R-:W-:Y:S01]  /*7270*/  LOP3.LUT R13, R80, 0xffff, RZ, 0xc0, !PT ;  /* 0x0000ffff500d7812 */ /* 0x000fe200078ec0ff */
[----:B------:R-:W-:Y:S01]  /*7280*/  IMAD.WIDE.U32 R42, R82, -0x2daee0ad, RZ ;  /* 0xd2511f53522a7825 */ /* 0x000fe200078e00ff */
[----:B------:R-:W-:Y:S02]  /*7290*/  LOP3.LUT R81, R80, 0xff, RZ, 0xc0, !PT ;  /* 0x000000ff50517812 */ /* 0x000fe400078ec0ff */
[--C-:B------:R-:W-:Y:S01]  /*72a0*/  SHF.R.U32.HI R14, RZ, 0x10, R80.reuse ;  /* 0x00000010ff0e7819 */ /* 0x100fe20000011650 */
[----:B------:R-:W-:Y:S01]  /*72b0*/  IMAD.WIDE.U32 R82, R20, -0x2daee0ad, RZ ;  /* 0xd2511f5314527825 */ /* 0x000fe200078e00ff */
[----:B------:R-:W-:Y:S01]  /*72c0*/  SHF.R.U32.HI R12, RZ, 0x18, R80 ;  /* 0x00000018ff0c7819 */ /* 0x000fe20000011650 */
[----:B------:R-:W-:Y:S01]  /*72d0*/  HMMA.16816.F32 R136, R92, R44, R136 ;  /* 0x0000002c5c88723c */ /* 0x000fe20000001888 */
[----:B------:R-:W-:-:S02]  /*72e0*/  LOP3.LUT R80, R149, UR4, R48, 0x96, !PT ;  /* 0x0000000495507c12 */ /* 0x000fc4000f8e9630 */
[----:B------:R-:W-:Y:S01]  /*72f0*/  LOP3.LUT R20, R83, UR4, R42, 0x96, !PT ;  /* 0x0000000453147c12 */ /* 0x000fe2000f8e962a */
[----:B------:R-:W-:Y:S01]  /*7300*/  ULEA UR4, UR6, UR7, 0x6 ;  /* 0x0000000706047291 */ /* 0x000fe2000f8e303f */
[C---:B------:R-:W-:Y:S02]  /*7310*/  LOP3.LUT R145, R148.reuse, 0xffff, RZ, 0xc0, !PT ;  /* 0x0000ffff94917812 */ /* 0x040fe400078ec0ff */
[----:B------:R-:W-:Y:S01]  /*7320*/  LOP3.LUT R44, R43, UR10, R40, 0x96, !PT ;  /* 0x0000000a2b2c7c12 */ /* 0x000fe2000f8e9628 */
[----:B------:R-:W-:Y:S01]  /*7330*/  UIADD3 UR4, UR4, -0x40, URZ ;  /* 0xffffffc004047890 */ /* 0x000fe2000fffe03f */
[----:B------:R-:W1:Y:S01]  /*7340*/  LDSM.16.MT88.4 R40, [R208+0xa400] ;  /* 0x00a40000d028783b */ /* 0x000e620000004200 */
[----:B------:R-:W-:Y:S02]  /*7350*/  LOP3.LUT R241, R148, 0xff, RZ, 0xc0, !PT ;  /* 0x000000ff94f17812 */ /* 0x000fe400078ec0ff */
[--C-:B------:R-:W-:Y:S02]  /*7360*/  SHF.R.U32.HI R239, RZ, 0x10, R148.reuse ;  /* 0x00000010ffef7819 */ /* 0x100fe40000011694 */
[----:B------:R-:W-:Y:S01]  /*7370*/  SHF.R.U32.HI R144, RZ, 0x18, R148 ;  /* 0x00000018ff907819 */ /* 0x000fe20000011694 */
[----:B------:R-:W-:Y:S01]  /*7380*/  IMAD.WIDE.U32 R148, R44, -0x326172a9, RZ ;  /* 0xcd9e8d572c947825 */ /* 0x000fe200078e00ff */
[----:B------:R-:W-:-:S02]  /*7390*/  LOP3.LUT R129, R82, 0xffff, RZ, 0xc0, !PT ;  /* 0x0000ffff52817812 */ /* 0x000fc400078ec0ff */
[----:B------:R-:W-:Y:S02]  /*73a0*/  LOP3.LUT R128, R82, 0xff, RZ, 0xc0, !PT ;  /* 0x000000ff52807812 */ /* 0x000fe400078ec0ff */
[----:B------:R-:W-:Y:S02]  /*73b0*/  LOP3.LUT R44, R149, UR5, R150, 0x96, !PT ;  /* 0x00000005952c7c12 */ /* 0x000fe4000f8e9696 */
[C---:B------:R-:W-:Y:S02]  /*73c0*/  LOP3.LUT R48, R148.reuse, 0xffff, RZ, 0xc0, !PT ;  /* 0x0000ffff94307812 */ /* 0x040fe400078ec0ff */
[----:B------:R-:W-:Y:S02]  /*73d0*/  LOP3.LUT R250, R148, 0xff, RZ, 0xc0, !PT ;  /* 0x000000ff94fa7812 */ /* 0x000fe400078ec0ff */
[--C-:B------:R-:W-:Y:S02]  /*73e0*/  SHF.R.U32.HI R49, RZ, 0x10, R148.reuse ;  /* 0x00000010ff317819 */ /* 0x100fe40000011694 */
[----:B------:R-:W-:-:S02]  /*73f0*/  SHF.R.U32.HI R45, RZ, 0x18, R148 ;  /* 0x00000018ff2d7819 */ /* 0x000fc40000011694 */
[----:B------:R-:W-:Y:S01]  /*7400*/  HMMA.16816.F32 R148, R96, R160, RZ ;  /* 0x000000a06094723c */ /* 0x000fe200000018ff */
[--C-:B------:R-:W-:Y:S02]  /*7410*/  SHF.R.U32.HI R83, RZ, 0x10, R82.reuse ;  /* 0x00000010ff537819 */ /* 0x100fe40000011652 */
[----:B------:R-:W-:Y:S02]  /*7420*/  SHF.R.U32.HI R82, RZ, 0x18, R82 ;  /* 0x00000018ff527819 */ /* 0x000fe40000011652 */
[----:B------:R-:W-:Y:S02]  /*7430*/  LOP3.LUT R83, R83, 0xff, RZ, 0xc0, !PT ;  /* 0x000000ff53537812 */ /* 0x000fe400078ec0ff */
[----:B------:R-:W-:Y:S02]  /*7440*/  LOP3.LUT R161, R80, 0xff, RZ, 0xc0, !PT ;  /* 0x000000ff50a17812 */ /* 0x000fe400078ec0ff */
[----:B------:R-:W-:-:S04]  /*7450*/  LOP3.LUT R160, R49, 0xff, RZ, 0xc0, !PT ;  /* 0x000000ff31a07812 */ /* 0x000fc800078ec0ff */
[----:B------:R-:W-:Y:S01]  /*7460*/  PRMT R160, R160, 0x5410, R45 ;  /* 0x00005410a0a07816 */ /* 0x000fe2000000002d */
[-C--:B-1----:R-:W-:Y:S10]  /*7470*/  HMMA.16816.F32 R152, R92, R40.reuse, R152 ;  /* 0x000000285c98723c */ /* 0x082ff40000001898 */
[----:B------:R-:W-:Y:S07]  /*7480*/  HMMA.16816.F32 R148, R16, R40, R148 ;  /* 0x000000281094723c */ /* 0x000fee0000001894 */
[----:B------:R-:W-:-:S02]  /*7490*/  SHF.R.U32.HI R40, RZ, 0x8, R13 ;  /* 0x00000008ff287819 */ /* 0x000fc4000001160d */
[----:B------:R-:W-:Y:S02]  /*74a0*/  LOP3.LUT R13, R14, 0xff, RZ, 0xc0, !PT ;  /* 0x000000ff0e0d7812 */ /* 0x000fe400078ec0ff */
[----:B------:R-:W-:Y:S02]  /*74b0*/  SHF.R.U32.HI R41, RZ, 0x8, R129 ;  /* 0x00000008ff297819 */ /* 0x000fe40000011681 */
[----:B------:R-:W-:Y:S02]  /*74c0*/  PRMT R249, R13, 0x5410, R12 ;  /* 0x000054100df97816 */ /* 0x000fe4000000000c */
[----:B------:R-:W-:Y:S02]  /*74d0*/  SHF.R.U32.HI R12, RZ, 0x8, R145 ;  /* 0x00000008ff0c7819 */ /* 0x000fe40000011691 */
[----:B------:R-:W-:Y:S02]  /*74e0*/  PRMT R14, R128, 0x5410, R41 ;  /* 0x00005410800e7816 */ /* 0x000fe40000000029 */
[----:B------:R-:W-:-:S02]  /*74f0*/  SHF.R.U32.HI R41, RZ, 0x10, R11 ;  /* 0x00000010ff297819 */ /* 0x000fc4000001160b */
[----:B------:R-:W-:Y:S02]  /*7500*/  PRMT R245, R81, 0x5410, R40 ;  /* 0x0000541051f57816 */ /* 0x000fe40000000028 */
[----:B------:R-:W-:Y:S02]  /*7510*/  PRMT R129, R241, 0x5410, R12 ;  /* 0x00005410f1817816 */ /* 0x000fe4000000000c */
[C---:B------:R-:W-:Y:S01]  /*7520*/  LOP3.LUT R12, R11.reuse, 0xffff, RZ, 0xc0, !PT ;  /* 0x0000ffff0b0c7812 */ /* 0x040fe200078ec0ff */
[----:B------:R-:W-:Y:S01]  /*7530*/  IMAD.MOV.U32 R143, RZ, RZ, R245 ;  /* 0x000000ffff8f7224 */ /* 0x000fe200078e00f5 */
[----:B------:R-:W-:Y:S01]  /*7540*/  LOP3.LUT R40, R11, 0xff, RZ, 0xc0, !PT ;  /* 0x000000ff0b287812 */ /* 0x000fe200078ec0ff */
[----:B------:R-:W-:Y:S01]  /*7550*/  IMAD.MOV.U32 R245, RZ, RZ, c[0x0][0x228] ;  /* 0x00008a00fff57624 */ /* 0x000fe200078e00ff */
[----:B------:R-:W-:Y:S01]  /*7560*/  SHF.R.U32.HI R11, RZ, 0x18, R11 ;  /* 0x00000018ff0b7819 */ /* 0x000fe2000001160b */
[----:B------:R-:W-:Y:S01]  /*7570*/  HSET2.LE.AND R129, R129, R5, PT ;  /* 0x0000000581817233 */ /* 0x000fe20003803000 */
[----:B------:R-:W-:-:S02]  /*7580*/  LOP3.LUT R128, R41, 0xff, RZ, 0xc0, !PT ;  /* 0x000000ff29807812 */ /* 0x000fc400078ec0ff */
[----:B------:R-:W-:Y:S02]  /*7590*/  SHF.R.U32.HI R81, RZ, 0x8, R12 ;  /* 0x00000008ff517819 */ /* 0x000fe4000001160c */
[----:B------:R-:W-:Y:S02]  /*75a0*/  PRMT R252, R128, 0x5410, R11 ;  /* 0x0000541080fc7816 */ /* 0x000fe4000000000b */
[----:B------:R-:W-:Y:S01]  /*75b0*/  SHF.R.U32.HI R11, RZ, 0x8, R48 ;  /* 0x00000008ff0b7819 */ /* 0x000fe20000011630 */
[----:B------:R-:W-:Y:S01]  /*75c0*/  FFMA.FTZ R48, R73, c[0x0][0x23c], -R35 ;  /* 0x00008f0049307a23 */ /* 0x000fe20000010823 */
[----:B------:R-:W-:Y:S01]  /*75d0*/  SHF.R.U32.HI R145, RZ, 0x10, R80 ;  /* 0x00000010ff917819 */ /* 0x000fe20000011650 */
[----:B------:R-:W-:Y:S01]  /*75e0*/  IMAD.MOV.U32 R49, RZ, RZ, R252 ;  /* 0x000000ffff317224 */ /* 0x000fe200078e00fc */
[----:B------:R-:W-:Y:S01]  /*75f0*/  PRMT R243, R40, 0x5410, R81 ;  /* 0x0000541028f37816 */ /* 0x000fe20000000051 */
[----:B------:R-:W-:Y:S01]  /*7600*/  FADD.FTZ R73, R246, R157 ;  /* 0x0000009df6497221 */ /* 0x000fe20000010000 */
[----:B------:R-:W-:Y:S01]  /*7610*/  LOP3.LUT R40, R80, 0xffff, RZ, 0xc0, !PT ;  /* 0x0000ffff50287812 */ /* 0x000fe200078ec0ff */
[----:B------:R-:W-:Y:S01]  /*7620*/  MUFU.EX2 R48, R48 ;  /* 0x0000003000307308 */ /* 0x000fe20000000800 */
[----:B------:R-:W-:Y:S01]  /*7630*/  LOP3.LUT R13, R239, 0xff, RZ, 0xc0, !PT ;  /* 0x000000ffef0d7812 */ /* 0x000fe200078ec0ff */
[----:B------:R-:W-:Y:S01]  /*7640*/  IMAD.MOV.U32 R246, RZ, RZ, R49 ;  /* 0x000000fffff67224 */ /* 0x000fe200078e0031 */
[----:B------:R-:W-:Y:S01]  /*7650*/  SHF.R.U32.HI R80, RZ, 0x18, R80 ;  /* 0x00000018ff507819 */ /* 0x000fe20000011650 */
[----:B------:R-:W-:Y:S01]  /*7660*/  FADD.FTZ R49, R71, R70 ;  /* 0x0000004647317221 */ /* 0x000fe20000010000 */
[----:B------:R-:W-:Y:S01]  /*7670*/  PRMT R250, R250, 0x5410, R11 ;  /* 0x00005410fafa7816 */ /* 0x000fe2000000000b */
[----:B------:R-:W-:Y:S01]  /*7680*/  FADD.FTZ R242, R242, R73 ;  /* 0x00000049f2f27221 */ /* 0x000fe20000010000 */
[----:B------:R-:W-:Y:S01]  /*7690*/  LOP3.LUT R145, R145, 0xff, RZ, 0xc0, !PT ;  /* 0x000000ff91917812 */ /* 0x000fe200078ec0ff */
[----:B------:R-:W-:Y:S01]  /*76a0*/  FADD.FTZ R240, R240, R49 ;  /* 0x00000031f0f07221 */ /* 0x000fe20000010000 */
[C---:B------:R-:W-:Y:S01]  /*76b0*/  LOP3.LUT R11, R20.reuse, 0xffff, RZ, 0xc0, !PT ;  /* 0x0000ffff140b7812 */ /* 0x040fe200078ec0ff */
[----:B------:R-:W-:Y:S01]  /*76c0*/  FADD.FTZ R242, R141, R242 ;  /* 0x000000f28df27221 */ /* 0x000fe20000010000 */
[----:B------:R-:W-:Y:S01]  /*76d0*/  PRMT R13, R13, 0x5410, R144 ;  /* 0x000054100d0d7816 */ /* 0x000fe20000000090 */
[----:B------:R-:W-:Y:S01]  /*76e0*/  FADD.FTZ R89, R89, R240 ;  /* 0x000000f059597221 */ /* 0x000fe20000010000 */
[----:B------:R-:W-:Y:S01]  /*76f0*/  PRMT R12, R83, 0x5410, R82 ;  /* 0x00005410530c7816 */ /* 0x000fe20000000052 */
[----:B------:R-:W-:Y:S01]  /*7700*/  FADD.FTZ R91, R91, R242 ;  /* 0x000000f25b5b7221 */ /* 0x000fe20000010000 */
[----:B------:R-:W-:Y:S01]  /*7710*/  PRMT R145, R145, 0x5410, R80 ;  /* 0x0000541091917816 */ /* 0x000fe20000000050 */
[----:B------:R-:W-:Y:S01]  /*7720*/  FADD.FTZ R157, R69, R68 ;  /* 0x00000044459d7221 */ /* 0x000fe20000010000 */
[----:B------:R-:W-:Y:S01]  /*7730*/  SHF.R.U32.HI R11, RZ, 0x8, R11 ;  /* 0x00000008ff0b7819 */ /* 0x000fe2000001160b */
[----:B------:R-:W1:Y:S01]  /*7740*/  LDSM.16.MT88.4 R80, [R210+0xb000] ;  /* 0x00b00000d250783b */ /* 0x000e620000004200 */
[----:B------:R-:W-:Y:S01]  /*7750*/  LOP3.LUT R144, R20, 0xff, RZ, 0xc0, !PT ;  /* 0x000000ff14907812 */ /* 0x000fe200078ec0ff */
[----:B------:R-:W-:Y:S01]  /*7760*/  FADD.FTZ R158, R158, R157 ;  /* 0x0000009d9e9e7221 */ /* 0x000fe20000010000 */
[----:B------:R-:W-:Y:S01]  /*7770*/  SHF.R.U32.HI R40, RZ, 0x8, R40 ;  /* 0x00000008ff287819 */ /* 0x000fe20000011628 */
[----:B------:R-:W-:Y:S01]  /*7780*/  FADD.FTZ R142, R142, R89 ;  /* 0x000000598e8e7221 */ /* 0x000fe20000010000 */
[----:B------:R-:W-:Y:S01]  /*7790*/  PRMT R144, R144, 0x5410, R11 ;  /* 0x0000541090907816 */ /* 0x000fe2000000000b */
[----:B------:R-:W-:Y:S01]  /*77a0*/  FADD.FTZ R87, R87, R158 ;  /* 0x0000009e57577221 */ /* 0x000fe20000010000 */
[----:B------:R-:W-:Y:S01]  /*77b0*/  PRMT R161, R161, 0x5410, R40 ;  /* 0x00005410a1a17816 */ /* 0x000fe20000000028 */
[----:B------:R-:W-:Y:S01]  /*77c0*/  FADD.FTZ R91, R38, R91 ;  /* 0x0000005b265b7221 */ /* 0x000fe20000010000 */
[----:B------:R-:W-:Y:S01]  /*77d0*/  SHF.R.U32.HI R11, RZ, 0x10, R20 ;  /* 0x00000010ff0b7819 */ /* 0x000fe20000011614 */
[----:B------:R-:W-:Y:S01]  /*77e0*/  IMAD.MOV.U32 R141, RZ, RZ, R249 ;  /* 0x000000ffff8d7224 */ /* 0x000fe200078e00f9 */
[----:B------:R-:W-:Y:S01]  /*77f0*/  LOP3.LUT R40, R44, 0xffff, RZ, 0xc0, !PT ;  /* 0x0000ffff2c287812 */ /* 0x000fe200078ec0ff */
[----:B------:R-:W-:Y:S01]  /*7800*/  FADD.FTZ R90, R90, R91 ;  /* 0x0000005b5a5a7221 */ /* 0x000fe20000010000 */
[----:B------:R-:W-:Y:S01]  /*7810*/  SHF.R.U32.HI R41, RZ, 0x10, R44 ;  /* 0x00000010ff297819 */ /* 0x000fe2000001162c */
[----:B------:R-:W-:Y:S01]  /*7820*/  IMAD.SHL.U32 R249, R245, 0x8, RZ ;  /* 0x00000008f5f97824 */ /* 0x000fe200078e00ff */
[----:B------:R-:W-:Y:S01]  /*7830*/  SHF.R.U32.HI R128, RZ, 0x18, R20 ;  /* 0x00000018ff807819 */ /* 0x000fe20000011614 */
[----:B------:R-:W-:Y:S01]  /*7840*/  FADD.FTZ R247, R247, R90 ;  /* 0x0000005af7f77221 */ /* 0x000fe20000010000 */
[----:B------:R-:W-:Y:S01]  /*7850*/  LOP3.LUT R11, R11, 0xff, RZ, 0xc0, !PT ;  /* 0x000000ff0b0b7812 */ /* 0x000fe200078ec0ff */
[--C-:B------:R-:W-:Y:S01]  /*7860*/  HSET2.LE.AND R144, R144, R5.reuse, PT ;  /* 0x0000000590907233 */ /* 0x100fe20003803000 */
[----:B------:R-:W-:Y:S01]  /*7870*/  LOP3.LUT R20, R44, 0xff, RZ, 0xc0, !PT ;  /* 0x000000ff2c147812 */ /* 0x000fe200078ec0ff */
[----:B------:R-:W-:Y:S01]  /*7880*/  HSET2.LE.AND R161, R161, R5, PT ;  /* 0x00000005a1a17233 */ /* 0x000fe20003803000 */
[----:B------:R-:W-:Y:S01]  /*7890*/  SHF.R.U32.HI R45, RZ, 0x8, R40 ;  /* 0x00000008ff2d7819 */ /* 0x000fe20000011628 */
[----:B------:R-:W-:Y:S01]  /*78a0*/  FFMA.FTZ R40, R32, c[0x0][0x23c], -R34 ;  /* 0x00008f0020287a23 */ /* 0x000fe20000010822 */
[----:B------:R-:W-:Y:S01]  /*78b0*/  SHF.R.U32.HI R252, RZ, 0x18, R44 ;  /* 0x00000018fffc7819 */ /* 0x000fe2000001162c */
[----:B------:R-:W-:Y:S01]  /*78c0*/  FFMA.FTZ R44, R75, c[0x0][0x23c], -R34 ;  /* 0x00008f004b2c7a23 */ /* 0x000fe20000010822 */
[----:B------:R-:W-:Y:S01]  /*78d0*/  LOP3.LUT R41, R41, 0xff, RZ, 0xc0, !PT ;  /* 0x000000ff29297812 */ /* 0x000fe200078ec0ff */
[----:B------:R-:W-:Y:S01]  /*78e0*/  FADD.FTZ R236, R236, R247 ;  /* 0x000000f7ecec7221 */ /* 0x000fe20000010000 */
[----:B------:R-:W-:Y:S01]  /*78f0*/  PRMT R128, R11, 0x5410, R128 ;  /* 0x000054100b807816 */ /* 0x000fe20000000080 */
[----:B------:R-:W-:Y:S01]  /*7900*/  MUFU.EX2 R40, R40 ;  /* 0x0000002800287308 */ /* 0x000fe20000000800 */
[----:B------:R-:W-:Y:S01]  /*7910*/  PRMT R11, R20, 0x5410, R45 ;  /* 0x00005410140b7816 */ /* 0x000fe2000000002d */
[----:B------:R-:W-:Y:S01]  /*7920*/  IMAD.MOV.U32 R20, RZ, RZ, R243 ;  /* 0x000000ffff147224 */ /* 0x000fe200078e00f3 */
[----:B------:R-:W-:Y:S01]  /*7930*/  PRMT R252, R41, 0x5410, R252 ;  /* 0x0000541029fc7816 */ /* 0x000fe200000000fc */
[----:B------:R-:W-:-:S02]  /*7940*/  FFMA.FTZ R41, R72, c[0x0][0x23c], -R35 ;  /* 0x00008f0048297a23 */ /* 0x000fc40000010823 */
[--C-:B------:R-:W-:Y:S01]  /*7950*/  FFMA.FTZ R45, R33, c[0x0][0x23c], -R34.reuse ;  /* 0x00008f00212d7a23 */ /* 0x100fe20000010822 */
[----:B------:R-:W-:Y:S01]  /*7960*/  HSET2.LE.AND R11, R11, R5, PT ;  /* 0x000000050b0b7233 */ /* 0x000fe20003803000 */
[----:B------:R-:W-:Y:S01]  /*7970*/  FFMA.FTZ R243, R74, c[0x0][0x23c], -R34 ;  /* 0x00008f004af37a23 */ /* 0x000fe20000010822 */
[----:B------:R-:W-:Y:S01]  /*7980*/  MUFU.EX2 R44, R44 ;  /* 0x0000002c002c7308 */ /* 0x000fe20000000800 */
[----:B------:R-:W2:Y:S01]  /*7990*/  LDSM.16.MT88.4 R32, [R210+0xb400] ;  /* 0x00b40000d220783b */ /* 0x000ea20000004200 */
[----:B------:R-:W-:Y:S01]  /*79a0*/  IMAD.MOV.U32 R157, RZ, RZ, R20 ;  /* 0x000000ffff9d7224 */ /* 0x000fe200078e0014 */
[----:B-1----:R-:W-:Y:S01]  /*79b0*/  HMMA.16816.F32 R68, R96, R80, RZ ;  /* 0x000000506044723c */ /* 0x002fe200000018ff */
[----:B------:R-:W-:Y:S02]  /*79c0*/  FADD.FTZ R20, R140, R87 ;  /* 0x000000578c147221 */ /* 0x000fe40000010000 */
[----:B------:R-:W-:Y:S02]  /*79d0*/  FADD.FTZ R221, R221, R236 ;  /* 0x000000ecdddd7221 */ /* 0x000fe40000010000 */
[----:B------:R-:W1:Y:S01]  /*79e0*/  MUFU.EX2 R41, R41 ;  /* 0x0000002900297308 */ /* 0x000e620000000800 */
[----:B------:R-:W-:-:S02]  /*79f0*/  FADD.FTZ R21, R21, R20 ;  /* 0x0000001415157221 */ /* 0x000fc40000010000 */
[----:B------:R-:W-:Y:S01]  /*7a00*/  HMMA.16816.F32 R72, R24, R80, RZ ;  /* 0x000000501848723c */ /* 0x000fe200000018ff */
[----:B------:R-:W-:-:S04]  /*7a10*/  FADD.FTZ R222, R222, R221 ;  /* 0x000000dddede7221 */ /* 0x000fc80000010000 */
[----:B------:R-:W3:Y:S01]  /*7a20*/  MUFU.EX2 R45, R45 ;  /* 0x0000002d002d7308 */ /* 0x000ee20000000800 */
[----:B------:R-:W-:-:S04]  /*7a30*/  FADD.FTZ R219, R219, R222 ;  /* 0x000000dedbdb7221 */ /* 0x000fc80000010000 */
[----:B------:R-:W-:-:S03]  /*7a40*/  FADD.FTZ R220, R220, R219 ;  /* 0x000000dbdcdc7221 */ /* 0x000fc60000010000 */
[----:B------:R-:W4:Y:S01]  /*7a50*/  MUFU.EX2 R243, R243 ;  /* 0x000000f300f37308 */ /* 0x000f220000000800 */
[----:B-1----:R-:W-:Y:S01]  /*7a60*/  F2FP.PACK_AB R240, R48, R41 ;  /* 0x0000002930f0723e */ /* 0x002fe200000000ff */
[----:B------:R-:W-:-:S03]  /*7a70*/  FADD.FTZ R217, R217, R220 ;  /* 0x000000dcd9d97221 */ /* 0x000fc60000010000 */
[----:B------:R-:W-:Y:S01]  /*7a80*/  PRMT R49, R240, 0x7632, R49 ;  /* 0x00007632f0317816 */ /* 0x000fe20000000031 */
[----:B------:R-:W-:Y:S01]  /*7a90*/  @!P4 HADD2 R8, -R240.H0_H0, -RZ.H0_H0 ;  /* 0xa00000fff008c230 */ /* 0x000fe20000000900 */
[----:B------:R-:W-:Y:S01]  /*7aa0*/  FADD.FTZ R218, R218, R217 ;  /* 0x000000d9dada7221 */ /* 0x000fe20000010000 */
[----:B---3--:R-:W-:Y:S02]  /*7ab0*/  F2FP.PACK_AB R244, R45, R40 ;  /* 0x000000282df4723e */ /* 0x008fe400000000ff */
[----:B------:R-:W-:Y:S01]  /*7ac0*/  @!P3 HADD2 R7, -R49.H0_H0, -RZ.H0_H0 ;  /* 0xa00000ff3107b230 */ /* 0x000fe20000000900 */
[----:B------:R-:W-:Y:S02]  /*7ad0*/  PRMT R81, R240, 0x5410, R49 ;  /* 0x00005410f0517816 */ /* 0x000fe40000000031 */
[----:B------:R-:W-:Y:S01]  /*7ae0*/  PRMT R241, R244, 0x7632, R241 ;  /* 0x00007632f4f17816 */ /* 0x000fe200000000f1 */
[----:B------:R-:W-:Y:S01]  /*7af0*/  @!P6 HADD2 R10, -R244.H0_H0, -RZ.H0_H0 ;  /* 0xa00000fff40ae230 */ /* 0x000fe20000000900 */
[----:B------:R-:W-:-:S02]  /*7b00*/  @!P3 PRMT R49, R7, 0x5410, RZ ;  /* 0x000054100731b816 */ /* 0x000fc400000000ff */
[----:B----4-:R-:W-:Y:S01]  /*7b10*/  F2FP.PACK_AB R242, R44, R243 ;  /* 0x000000f32cf2723e */ /* 0x010fe200000000ff */
[----:B------:R-:W-:Y:S01]  /*7b20*/  @!P5 HADD2 R9, -R241.H0_H0, -RZ.H0_H0 ;  /* 0xa00000fff109d230 */ /* 0x000fe20000000900 */
[----:B------:R-:W-:Y:S01]  /*7b30*/  PRMT R80, R244, 0x5410, R241 ;  /* 0x00005410f4507816 */ /* 0x000fe200000000f1 */
[-C--:B--2---:R-:W-:Y:S01]  /*7b40*/  HMMA.16816.F32 R68, R16, R32.reuse, R68 ;  /* 0x000000201044723c */ /* 0x084fe20000001844 */
[C---:B------:R-:W-:Y:S01]  /*7b50*/  PRMT R239, R242.reuse, 0x7632, R239 ;  /* 0x00007632f2ef7816 */ /* 0x040fe200000000ef */
[----:B------:R-:W-:Y:S01]  /*7b60*/  @!P2 HADD2 R6, -R242.H0_H0, -RZ.H0_H0 ;  /* 0xa00000fff206a230 */ /* 0x000fe20000000900 */
[----:B------:R-:W-:Y:S01]  /*7b70*/  @!P5 PRMT R241, R9, 0x5410, RZ ;  /* 0x0000541009f1d816 */ /* 0x000fe200000000ff */
[----:B------:R-:W-:Y:S01]  /*7b80*/  FADD.FTZ R9, R37, R142 ;  /* 0x0000008e25097221 */ /* 0x000fe20000010000 */
[----:B------:R-:W-:Y:S01]  /*7b90*/  PRMT R140, R242, 0x5410, R239 ;  /* 0x00005410f28c7816 */ /* 0x000fe200000000ef */
[----:B------:R-:W-:Y:S01]  /*7ba0*/  @!P1 HADD2 R4, -R239.H0_H0, -RZ.H0_H0 ;  /* 0xa00000ffef049230 */ /* 0x000fe20000000900 */
[----:B------:R-:W-:Y:S01]  /*7bb0*/  @!P2 PRMT R242, R6, 0x5410, RZ ;  /* 0x0000541006f2a816 */ /* 0x000fe200000000ff */
[----:B------:R-:W-:Y:S01]  /*7bc0*/  HMMA.16816.F32 R72, R92, R32, R72 ;  /* 0x000000205c48723c */ /* 0x000fe20000001848 */
[----:B------:R-:W-:Y:S01]  /*7bd0*/  FADD.FTZ R6, R88, R9 ;  /* 0x0000000958067221 */ /* 0x000fe20000010000 */
[----:B------:R-:W-:Y:S01]  /*7be0*/  @!P6 PRMT R244, R10, 0x5410, RZ ;  /* 0x000054100af4e816 */ /* 0x000fe200000000ff */
[----:B------:R-:W-:Y:S01]  /*7bf0*/  IMAD.SHL.U32 R9, R245, 0x40, RZ ;  /* 0x00000040f5097824 */ /* 0x000fe200078e00ff */
[----:B------:R-:W-:Y:S01]  /*7c00*/  @!P1 PRMT R239, R4, 0x5410, RZ ;  /* 0x0000541004ef9816 */ /* 0x000fe200000000ff */
[--C-:B------:R-:W-:Y:S01]  /*7c10*/  HSET2.LE.AND R10, R250, R5.reuse, PT ;  /* 0x00000005fa0a7233 */ /* 0x100fe20003803000 */
[----:B------:R-:W-:Y:S01]  /*7c20*/  SHF.R.S32.HI R4, RZ, 0x1f, R36 ;  /* 0x0000001fff047819 */ /* 0x000fe20000011424 */
[----:B------:R-:W-:Y:S01]  /*7c30*/  IMAD.U32 R33, RZ, RZ, UR4 ;  /* 0x00000004ff217e24 */ /* 0x000fe2000f8e00ff */
[----:B------:R-:W-:Y:S01]  /*7c40*/  IADD3 R7, P1, R36, UR4, RZ ;  /* 0x0000000424077c10 */ /* 0x000fe2000ff3e0ff */
[----:B------:R-:W-:Y:S01]  /*7c50*/  FADD.FTZ R251, R251, R6 ;  /* 0x00000006fbfb7221 */ /* 0x000fe20000010000 */
[----:B------:R-:W1:Y:S01]  /*7c60*/  LDSM.16.MT88.4 R36, [R208+0xb000] ;  /* 0x00b00000d024783b */ /* 0x000e620000004200 */
[----:B------:R-:W-:Y:S01]  /*7c70*/  @!P4 PRMT R240, R8, 0x5410, RZ ;  /* 0x0000541008f0c816 */ /* 0x000fe200000000ff */
[--C-:B------:R-:W-:Y:S01]  /*7c80*/  HSET2.LE.AND R8, R13, R5.reuse, PT ;  /* 0x000000050d087233 */ /* 0x100fe20003803000 */
[----:B------:R-:W-:Y:S01]  /*7c90*/  LEA.HI.X.SX32 R4, R33, R4, 0x1, P1 ;  /* 0x0000000421047211 */ /* 0x000fe200008f0eff */
[--C-:B------:R-:W-:Y:S01]  /*7ca0*/  HSET2.LE.AND R13, R246, R5.reuse, PT ;  /* 0x00000005f60d7233 */ /* 0x100fe20003803000 */
[----:B------:R-:W-:Y:S01]  /*7cb0*/  LEA R32, P1, R7, c[0x0][0x1f8], 0x1 ;  /* 0x00007e0007207a11 */ /* 0x000fe200078208ff */
[----:B------:R-:W-:Y:S01]  /*7cc0*/  HSET2.LE.AND R6, R143, R5, PT ;  /* 0x000000058f067233 */ /* 0x000fe20003803000 */
[----:B------:R-:W-:Y:S01]  /*7cd0*/  LOP3.LUT R10, R10, R29, RZ, 0xc0, !PT ;  /* 0x0000001d0a0a7212 */ /* 0x000fe200078ec0ff */
[----:B------:R-:W-:Y:S01]  /*7ce0*/  IMAD R245, R245, 0x48, RZ ;  /* 0x00000048f5f57824 */ /* 0x000fe200078e02ff */
[----:B------:R-:W-:Y:S01]  /*7cf0*/  LEA.HI.X R33, R7, c[0x0][0x1fc], R4, 0x1, P1 ;  /* 0x00007f0007217a11 */ /* 0x000fe200008f0c04 */
[----:B------:R-:W-:Y:S01]  /*7d00*/  FADD.FTZ R7, R23, R156 ;  /* 0x0000009c17077221 */ /* 0x000fe20000010000 */
[----:B------:R-:W-:Y:S01]  /*7d10*/  LOP3.LUT R13, R13, R108, RZ, 0xc0, !PT ;  /* 0x0000006c0d0d7212 */ /* 0x000fe200078ec0ff */
[----:B------:R-:W-:-:S02]  /*7d20*/  FADD.FTZ R4, R22, R21 ;  /* 0x0000001516047221 */ /* 0x000fc40000010000 */
[----:B------:R-:W2:Y:S01]  /*7d30*/  LDSM.16.MT88.4 R20, [R208+0xb400] ;  /* 0x00b40000d014783b */ /* 0x000ea20000004200 */
[----:B------:R-:W-:Y:S02]  /*7d40*/  FADD.FTZ R7, R84, R7 ;  /* 0x0000000754077221 */ /* 0x000fe40000010000 */
[--C-:B------:R-:W-:Y:S01]  /*7d50*/  IMAD.WIDE R248, R249, 0x2, R32.reuse ;  /* 0x00000002f9f87825 */ /* 0x100fe200078e0220 */
[----:B------:R-:W-:Y:S03]  /*7d60*/  STG.E.U16 [R32.64], R86 ;  /* 0x0000005620007986 */ /* 0x000fe6000c101510 */
[----:B------:R-:W-:Y:S01]  /*7d70*/  IMAD.WIDE R158, R9, 0x2, R32 ;  /* 0x00000002099e7825 */ /* 0x000fe200078e0220 */
[----:B------:R3:W-:Y:S01]  /*7d80*/  STG.E.U16 [R32.64+0x2], R85 ;  /* 0x0000025520007986 */ /* 0x0007e2000c101510 */
[----:B------:R-:W-:Y:S02]  /*7d90*/  HSET2.LE.AND R9, R252, R5, PT ;  /* 0x00000005fc097233 */ /* 0x000fe40003803000 */
[----:B------:R-:W-:Y:S01]  /*7da0*/  FADD.FTZ R216, R216, R251 ;  /* 0x000000fbd8d87221 */ /* 0x000fe20000010000 */
[----:B------:R4:W-:Y:S02]  /*7db0*/  STG.E.U16 [R248.64], R126 ;  /* 0x0000007ef8007986 */ /* 0x0009e4000c101510 */
[----:B------:R-:W-:Y:S01]  /*7dc0*/  LOP3.LUT R9, R9, R28, RZ, 0xc0, !PT ;  /* 0x0000001c09097212 */ /* 0x000fe200078ec0ff */
[----:B------:R-:W-:Y:S01]  /*7dd0*/  FADD.FTZ R215, R215, R216 ;  /* 0x000000d8d7d77221 */ /* 0x000fe20000010000 */
[----:B------:R-:W-:Y:S01]  /*7de0*/  STG.E.U16 [R248.64+0x2], R127 ;  /* 0x0000027ff8007986 */ /* 0x000fe2000c101510 */
[----:B------:R-:W-:-:S02]  /*7df0*/  LOP3.LUT R28, R144, R113, RZ, 0xc0, !PT ;  /* 0x00000071901c7212 */ /* 0x000fc400078ec0ff */
[----:B------:R-:W-:Y:S01]  /*7e00*/  FADD.FTZ R214, R214, R215 ;  /* 0x000000d7d6d67221 */ /* 0x000fe20000010000 */
[----:B------:R5:W-:Y:S03]  /*7e10*/  STG.E.U16 [R158.64], R111 ;  /* 0x0000006f9e007986 */ /* 0x000be6000c101510 */
[----:B------:R-:W-:Y:S01]  /*7e20*/  FADD.FTZ R207, R207, R214 ;  /* 0x000000d6cfcf7221 */ /* 0x000fe20000010000 */
[----:B------:R2:W-:Y:S01]  /*7e30*/  STG.E.U16 [R158.64+0x2], R110 ;  /* 0x0000026e9e007986 */ /* 0x0005e2000c101510 */
[----:B-1----:R-:W-:Y:S02]  /*7e40*/  HMMA.16816.F32 R88, R24, R36, RZ ;  /* 0x000000241858723c */ /* 0x002fe400000018ff */
[----:B------:R-:W-:-:S04]  /*7e50*/  FADD.FTZ R234, R234, R207 ;  /* 0x000000cfeaea7221 */ /* 0x000fc80000010000 */
[----:B------:R-:W-:Y:S02]  /*7e60*/  FADD.FTZ R234, R237, R234 ;  /* 0x000000eaedea7221 */ /* 0x000fe40000010000 */
[----:B---3--:R-:W-:Y:S02]  /*7e70*/  HMMA.16816.F32 R84, R96, R36, RZ ;  /* 0x000000246054723c */ /* 0x008fe400000018ff */
[----:B------:R-:W-:Y:S01]  /*7e80*/  FADD.FTZ R41, R41, R234 ;  /* 0x000000ea29297221 */ /* 0x000fe20000010000 */
[----:B----4-:R-:W-:-:S04]  /*7e90*/  HSET2.LE.AND R126, R145, R5, PT ;  /* 0x00000005917e7233 */ /* 0x010fc80003803000 */
[----:B------:R-:W-:Y:S01]  /*7ea0*/  FADD.FTZ R37, R125, R4 ;  /* 0x000000047d257221 */ /* 0x000fe20000010000 */
[--C-:B------:R-:W-:Y:S01]  /*7eb0*/  HSET2.LE.AND R125, R160, R5.reuse, PT ;  /* 0x00000005a07d7233 */ /* 0x100fe20003803000 */
[----:B------:R-:W-:Y:S01]  /*7ec0*/  FADD.FTZ R36, R124, R7 ;  /* 0x000000077c247221 */ /* 0x000fe20000010000 */
[----:B------:R-:W-:Y:S01]  /*7ed0*/  LOP3.LUT R7, R8, R31, RZ, 0xc0, !PT ;  /* 0x0000001f08077212 */ /* 0x000fe200078ec0ff */
[--C-:B------:R-:W-:Y:S01]  /*7ee0*/  HSET2.LE.AND R4, R141, R5.reuse, PT ;  /* 0x000000058d047233 */ /* 0x100fe20003803000 */
[----:B------:R-:W-:Y:S01]  /*7ef0*/  LOP3.LUT R8, R11, R30, RZ, 0xc0, !PT ;  /* 0x0000001e0b087212 */ /* 0x000fe200078ec0ff */
[----:B-----5:R-:W-:Y:S01]  /*7f00*/  HSET2.LE.AND R111, R128, R5, PT ;  /* 0x00000005806f7233 */ /* 0x020fe20003803000 */
[----:B------:R-:W-:Y:S02]  /*7f10*/  LOP3.LUT R11, R125, R112, RZ, 0xc0, !PT ;  /* 0x000000707d0b7212 */ /* 0x000fe400078ec0ff */
[----:B--2---:R-:W-:Y:S01]  /*7f20*/  HMMA.16816.F32 R88, R92, R20, R88 ;  /* 0x000000145c58723c */ /* 0x004fe20000001858 */
[----:B------:R-:W-:Y:S01]  /*7f30*/  LOP3.LUT R15, R4, R15, RZ, 0xc0, !PT ;  /* 0x0000000f040f7212 */ /* 0x000fe200078ec0ff */
[----:B------:R-:W-:Y:S01]  /*7f40*/  IMAD.MOV.U32 R160, RZ, RZ, R158 ;  /* 0x000000ffffa07224 */ /* 0x000fe200078e009e */
[----:B------:R-:W-:Y:S01]  /*7f50*/  LOP3.LUT R29, R111, R80, RZ, 0xc0, !PT ;  /* 0x000000506f1d7212 */ /* 0x000fe200078ec0ff */
[----:B------:R-:W-:Y:S01]  /*7f60*/  FADD.FTZ R229, R229, R36 ;  /* 0x00000024e5e57221 */ /* 0x000fe20000010000 */
[----:B------:R-:W-:Y:S01]  /*7f70*/  LOP3.LUT R4, R161, R78, RZ, 0xc0, !PT ;  /* 0x0000004ea1047212 */ /* 0x000fe200078ec0ff */
[----:B------:R-:W-:-:S02]  /*7f80*/  IMAD.MOV.U32 R161, RZ, RZ, R159 ;  /* 0x000000ffffa17224 */ /* 0x000fc400078e009f */
[----:B------:R-:W-:Y:S01]  /*7f90*/  FADD.FTZ R206, R206, R37 ;  /* 0x00000025cece7221 */ /* 0x000fe20000010000 */
[----:B------:R-:W-:Y:S01]  /*7fa0*/  HMMA.16816.F32 R84, R16, R20, R84 ;  /* 0x000000141054723c */ /* 0x000fe20000001854 */
[----:B------:R-:W-:Y:S02]  /*7fb0*/  FADD.FTZ R228, R228, R229 ;  /* 0x000000e5e4e47221 */ /* 0x000fe40000010000 */
[----:B------:R-:W-:Y:S02]  /*7fc0*/  FADD.FTZ R205, R205, R206 ;  /* 0x000000cecdcd7221 */ /* 0x000fe40000010000 */
[----:B------:R-:W-:Y:S02]  /*7fd0*/  FADD.FTZ R227, R227, R228 ;  /* 0x000000e4e3e37221 */ /* 0x000fe40000010000 */
[--C-:B------:R-:W-:Y:S01]  /*7fe0*/  HSET2.LE.AND R21, R12, R5.reuse, PT ;  /* 0x000000050c157233 */ /* 0x100fe20003803000 */
[----:B------:R-:W-:Y:S01]  /*7ff0*/  FADD.FTZ R232, R232, R205 ;  /* 0x000000cde8e87221 */ /* 0x000fe20000010000 */
[--C-:B------:R-:W-:Y:S01]  /*8000*/  HSET2.LE.AND R12, R157, R5.reuse, PT ;  /* 0x000000059d0c7233 */ /* 0x100fe20003803000 */
[----:B------:R-:W-:Y:S01]  /*8010*/  FADD.FTZ R226, R226, R227 ;  /* 0x000000e3e2e27221 */ /* 0x000fe20000010000 */
[----:B------:R-:W-:Y:S01]  /*8020*/  HSET2.LE.AND R20, R14, R5, PT ;  /* 0x000000050e147233 */ /* 0x000fe20003803000 */
[----:B------:R-:W-:Y:S01]  /*8030*/  LOP3.LUT R14, R6, R79, RZ, 0xc0, !PT ;  /* 0x0000004f060e7212 */ /* 0x000fe200078ec0ff */
[C---:B------:R-:W-:Y:S01]  /*8040*/  HMMA.16816.F32 R156, R24.reuse, R162, RZ ;  /* 0x000000a2189c723c */ /* 0x040fe200000018ff */
[----:B------:R-:W-:Y:S01]  /*8050*/  LOP3.LUT R12, R12, R109, RZ, 0xc0, !PT ;  /* 0x0000006d0c0c7212 */ /* 0x000fe200078ec0ff */
[----:B------:R-:W-:Y:S01]  /*8060*/  FADD.FTZ R233, R233, R232 ;  /* 0x000000e8e9e97221 */ /* 0x000fe20000010000 */
[----:B------:R-:W-:Y:S01]  /*8070*/  LOP3.LUT R5, R126, R77, RZ, 0xc0, !PT ;  /* 0x0000004d7e057212 */ /* 0x000fe200078ec0ff */
[----:B------:R-:W-:Y:S01]  /*8080*/  FADD.FTZ R225, R225, R226 ;  /* 0x000000e2e1e17221 */ /* 0x000fe20000010000 */
[----:B------:R-:W-:Y:S01]  /*8090*/  LOP3.LUT R6, R129, R76, RZ, 0xc0, !PT ;  /* 0x0000004c81067212 */ /* 0x000fe200078ec0ff */
[----:B------:R-:W-:Y:S01]  /*80a0*/  FADD.FTZ R40, R40, R233 ;  /* 0x000000e928287221 */ /* 0x000fe20000010000 */
[----:B------:R-:W-:Y:S01]  /*80b0*/  LOP3.LUT R31, R21, R140, RZ, 0xc0, !PT ;  /* 0x0000008c151f7212 */ /* 0x000fe200078ec0ff */
[----:B------:R-:W-:Y:S01]  /*80c0*/  HMMA.16816.F32 R108, R24, R114, RZ ;  /* 0x00000072186c723c */ /* 0x000fe200000018ff */
[----:B------:R-:W-:Y:S01]  /*80d0*/  LOP3.LUT R30, R20, R81, RZ, 0xc0, !PT ;  /* 0x00000051141e7212 */ /* 0x000fe200078ec0ff */
[----:B------:R-:W-:-:S02]  /*80e0*/  FADD.FTZ R224, R224, R225 ;  /* 0x000000e1e0e07221 */ /* 0x000fc40000010000 */
[----:B------:R-:W-:-:S04]  /*80f0*/  FADD.FTZ R40, R45, R40 ;  /* 0x000000282d287221 */ /* 0x000fc80000010000 */
[----:B------:R-:W-:Y:S01]  /*8100*/  HMMA.16816.F32 R112, R96, R114, RZ ;  /* 0x000000726070723c */ /* 0x000fe200000018ff */
[----:B------:R-:W-:-:S07]  /*8110*/  FADD.FTZ R243, R243, R40 ;  /* 0x00000028f3f37221 */ /* 0x000fce0000010000 */
[----:B------:R-:W-:Y:S08]  /*8120*/  HMMA.16816.F32 R124, R24, R130, RZ ;  /* 0x00000082187c723c */ /* 0x000ff000000018ff */
[-C--:B------:R-:W-:Y:S08]  /*8130*/  HMMA.16816.F32 R108, R92, R58.reuse, R108 ;  /* 0x0000003a5c6c723c */ /* 0x080ff0000000186c */
[----:B------:R-:W-:Y:S07]  /*8140*/  HMMA.16816.F32 R112, R16, R58, R112 ;  /* 0x0000003a1070723c */ /* 0x000fee0000001870 */
[----:B------:R-:W-:Y:S01]  /*8150*/  IMAD.MOV.U32 R58, RZ, RZ, R160 ;  /* 0x000000ffff3a7224 */ /* 0x000fe200078e00a0 */
[----:B------:R-:W-:Y:S01]  /*8160*/  HMMA.16816.F32 R140, R24, R146, RZ ;  /* 0x00000092188c723c */ /* 0x000fe200000018ff */
[----:B------:R-:W-:-:S07]  /*8170*/  IMAD.MOV.U32 R59, RZ, RZ, R161 ;  /* 0x000000ffff3b7224 */ /* 0x000fce00078e00a1 */
[----:B------:R-:W-:Y:S08]  /*8180*/  HMMA.16816.F32 R76, R24, R82, RZ ;  /* 0x00000052184c723c */ /* 0x000ff000000018ff */
[C---:B------:R-:W-:Y:S08]  /*8190*/  HMMA.16816.F32 R128, R96.reuse, R130, RZ ;  /* 0x000000826080723c */ /* 0x040ff000000018ff */
[C---:B------:R-:W-:Y:S08]  /*81a0*/  HMMA.16816.F32 R144, R96.reuse, R146, RZ ;  /* 0x000000926090723c */ /* 0x040ff000000018ff */
[C---:B------:R-:W-:Y:S08]  /*81b0*/  HMMA.16816.F32 R160, R96.reuse, R162, RZ ;  /* 0x000000a260a0723c */ /* 0x040ff000000018ff */
[----:B------:R-:W-:Y:S08]  /*81c0*/  HMMA.16816.F32 R80, R96, R82, RZ ;  /* 0x000000526050723c */ /* 0x000ff000000018ff */
[-C--:B------:R-:W-:Y:S08]  /*81d0*/  HMMA.16816.F32 R24, R24, R38.reuse, RZ ;  /* 0x000000261818723c */ /* 0x080ff000000018ff */
[----:B------:R-:W-:Y:S08]  /*81e0*/  HMMA.16816.F32 R96, R96, R38, RZ ;  /* 0x000000266060723c */ /* 0x000ff000000018ff */
[C---:B------:R-:W-:Y:S08]  /*81f0*/  HMMA.16816.F32 R124, R92.reuse, R50, R124 ;  /* 0x000000325c7c723c */ /* 0x040ff0000000187c */
[C---:B------:R-:W-:Y:S08]  /*8200*/  HMMA.16816.F32 R140, R92.reuse, R46, R140 ;  /* 0x0000002e5c8c723c */ /* 0x040ff0000000188c */
[C---:B------:R-:W-:Y:S08]  /*8210*/  HMMA.16816.F32 R156, R92.reuse, R42, R156 ;  /* 0x0000002a5c9c723c */ /* 0x040ff0000000189c */
[C---:B------:R-:W-:Y:S08]  /*8220*/  HMMA.16816.F32 R76, R92.reuse, R34, R76 ;  /* 0x000000225c4c723c */ /* 0x040ff0000000184c */
[----:B------:R-:W-:Y:S01]  /*8230*/  HMMA.16816.F32 R92, R92, R22, R24 ;  /* 0x000000165c5c723c */ /* 0x000fe20000001818 */
[----:B------:R-:W1:Y:S07]  /*8240*/  LDSM.16.MT88.4 R24, [R210+0x9800] ;  /* 0x00980000d218783b */ /* 0x000e6e0000004200 */
[C---:B------:R-:W-:Y:S08]  /*8250*/  HMMA.16816.F32 R128, R16.reuse, R50, R128 ;  /* 0x000000321080723c */ /* 0x040ff00000001880 */
[C---:B------:R-:W-:Y:S08]  /*8260*/  HMMA.16816.F32 R144, R16.reuse, R46, R144 ;  /* 0x0000002e1090723c */ /* 0x040ff00000001890 */
[C---:B------:R-:W-:Y:S08]  /*8270*/  HMMA.16816.F32 R160, R16.reuse, R42, R160 ;  /* 0x0000002a10a0723c */ /* 0x040ff000000018a0 */
[C---:B------:R-:W-:Y:S08]  /*8280*/  HMMA.16816.F32 R80, R16.reuse, R34, R80 ;  /* 0x000000221050723c */ /* 0x040ff00000001850 */
[----:B------:R-:W-:Y:S01]  /*8290*/  HMMA.16816.F32 R96, R16, R22, R96 ;  /* 0x000000161060723c */ /* 0x000fe20000001860 */
[----:B------:R-:W2:Y:S04]  /*82a0*/  LDSM.16.MT88.4 R20, [R208+0x9800] ;  /* 0x00980000d014783b */ /* 0x000ea80000004200 */
[----:B------:R-:W3:Y:S03]  /*82b0*/  LDSM.16.MT88.4 R16, [R210+0xa800] ;  /* 0x00a80000d210783b */ /* 0x000ee60000004200 */
        /* <DEDUP_REMOVED lines=8> */
[C---:B------:R-:W-:Y:S01]  /*8340*/  HMMA.16816.F32 R128, R12.reuse, R22, R128 ;  /* 0x000000160c80723c */ /* 0x040fe20000001880 */
[----:B------:R-:W2:Y:S07]  /*8350*/  LDSM.16.MT88.4 R20, [R210+0xb800] ;  /* 0x00b80000d214783b */ /* 0x000eae0000004200 */
[-C--:B---3--:R-:W-:Y:S08]  /*8360*/  HMMA.16816.F32 R132, R12, R16.reuse, R132 ;  /* 0x000000100c84723c */ /* 0x088ff00000001884 */
[C---:B------:R-:W-:Y:S08]  /*8370*/  HMMA.16816.F32 R136, R8.reuse, R16, R136 ;  /* 0x000000100888723c */ /* 0x040ff00000001888 */
[-C--:B------:R-:W-:Y:S08]  /*8380*/  HMMA.16816.F32 R140, R8, R18.reuse, R140 ;  /* 0x00000012088c723c */ /* 0x080ff0000000188c */
[----:B------:R-:W-:Y:S01]  /*8390*/  HMMA.16816.F32 R144, R12, R18, R144 ;  /* 0x000000120c90723c */ /* 0x000fe20000001890 */
[----:B------:R-:W3:Y:S07]  /*83a0*/  LDSM.16.MT88.4 R16, [R208+0xb800] ;  /* 0x00b80000d010783b */ /* 0x000eee0000004200 */
[C---:B-1----:R-:W-:Y:S08]  /*83b0*/  HMMA.16816.F32 R152, R8.reuse, R24, R152 ;  /* 0x000000180898723c */ /* 0x042ff00000001898 */
[C---:B--2---:R-:W-:Y:S08]  /*83c0*/  HMMA.16816.F32 R72, R8.reuse, R20, R72 ;  /* 0x000000140848723c */ /* 0x044ff00000001848 */
[C---:B------:R-:W-:Y:S08]  /*83d0*/  HMMA.16816.F32 R156, R8.reuse, R26, R156 ;  /* 0x0000001a089c723c */ /* 0x040ff0000000189c */
[----:B------:R-:W-:Y:S08]  /*83e0*/  HMMA.16816.F32 R76, R8, R22, R76 ;  /* 0x00000016084c723c */ /* 0x000ff0000000184c */
[----:B------:R-:W-:Y:S08]  /*83f0*/  HMMA.16816.F32 R148, R12, R24, R148 ;  /* 0x000000180c94723c */ /* 0x000ff00000001894 */
[C---:B---3--:R-:W-:Y:S08]  /*8400*/  HMMA.16816.F32 R88, R8.reuse, R16, R88 ;  /* 0x000000100858723c */ /* 0x048ff00000001858 */
[----:B------:R-:W-:Y:S01]  /*8410*/  HMMA.16816.F32 R92, R8, R18, R92 ;  /* 0x00000012085c723c */ /* 0x000fe2000000185c */
[----:B------:R-:W1:Y:S07]  /*8420*/  LDSM.16.MT88.4 R8, [R210+0x9c00] ;  /* 0x009c0000d208783b */ /* 0x000e6e0000004200 */
[C---:B------:R-:W-:Y:S08]  /*8430*/  HMMA.16816.F32 R84, R12.reuse, R16, R84 ;  /* 0x000000100c54723c */ /* 0x040ff00000001854 */
[C---:B------:R-:W-:Y:S01]  /*8440*/  HMMA.16816.F32 R160, R12.reuse, R26, R160 ;  /* 0x0000001a0ca0723c */ /* 0x040fe200000018a0 */
[----:B------:R-:W2:Y:S07]  /*8450*/  LDSM.16.MT88.4 R24, [R208+0x9c00] ;  /* 0x009c0000d018783b */ /* 0x000eae0000004200 */
[C---:B------:R-:W-:Y:S08]  /*8460*/  HMMA.16816.F32 R68, R12.reuse, R20, R68 ;  /* 0x000000140c44723c */ /* 0x040ff00000001844 */
[C---:B------:R-:W-:Y:S01]  /*8470*/  HMMA.16816.F32 R80, R12.reuse, R22, R80 ;  /* 0x000000160c50723c */ /* 0x040fe20000001850 */
[----:B------:R-:W3:Y:S07]  /*8480*/  LDSM.16.MT88.4 R20, [R210+0xac00] ;  /* 0x00ac0000d214783b */ /* 0x000eee0000004200 */
[----:B------:R-:W-:Y:S01]  /*8490*/  HMMA.16816.F32 R96, R12, R18, R96 ;  /* 0x000000120c60723c */ /* 0x000fe20000001860 */
[----:B------:R-:W4:Y:S04]  /*84a0*/  LDSM.16.MT88.4 R16, [R208+0xac00] ;  /* 0x00ac0000d010783b */ /* 0x000f280000004200 */
[----:B------:R-:W-:Y:S03]  /*84b0*/  LDSM.16.MT88.4 R12, [R210+0xbc00] ;  /* 0x00bc0000d20c783b */ /* 0x000fe60000004200 */
[-C--:B-1----:R-:W-:Y:S08]  /*84c0*/  HMMA.16816.F32 R100, R4, R8.reuse, R100 ;  /* 0x000000080464723c */ /* 0x082ff00000001864 */
[C---:B------:R-:W-:Y:S08]  /*84d0*/  HMMA.16816.F32 R104, R28.reuse, R8, R104 ;  /* 0x000000081c68723c */ /* 0x040ff00000001868 */
[-C--:B------:R-:W-:Y:S08]  /*84e0*/  HMMA.16816.F32 R108, R28, R10.reuse, R108 ;  /* 0x0000000a1c6c723c */ /* 0x080ff0000000186c */
[C---:B------:R-:W-:Y:S01]  /*84f0*/  HMMA.16816.F32 R112, R4.reuse, R10, R112 ;  /* 0x0000000a0470723c */ /* 0x040fe20000001870 */
[----:B------:R-:W1:Y:S07]  /*8500*/  LDSM.16.MT88.4 R8, [R208+0xbc00] ;  /* 0x00bc0000d008783b */ /* 0x000e6e0000004200 */
[C---:B--2---:R-:W-:Y:S08]  /*8510*/  HMMA.16816.F32 R116, R4.reuse, R24, R116 ;  /* 0x000000180474723c */ /* 0x044ff00000001874 */
[C---:B------:R-:W-:Y:S08]  /*8520*/  HMMA.16816.F32 R128, R4.reuse, R26, R128 ;  /* 0x0000001a0480723c */ /* 0x040ff00000001880 */
[C---:B---3--:R-:W-:Y:S08]  /*8530*/  HMMA.16816.F32 R132, R4.reuse, R20, R132 ;  /* 0x000000140484723c */ /* 0x048ff00000001884 */
[C---:B------:R-:W-:Y:S08]  /*8540*/  HMMA.16816.F32 R144, R4.reuse, R22, R144 ;  /* 0x000000160490723c */ /* 0x040ff00000001890 */
[----:B----4-:R-:W-:Y:S08]  /*8550*/  HMMA.16816.F32 R148, R4, R16, R148 ;  /* 0x000000100494723c */ /* 0x010ff00000001894 */
[-C--:B-1----:R-:W-:Y:S08]  /*8560*/  HMMA.16816.F32 R88, R28, R8.reuse, R88 ;  /* 0x000000081c58723c */ /* 0x082ff00000001858 */
[C---:B------:R-:W-:Y:S07]  /*8570*/  HMMA.16816.F32 R84, R4.reuse, R8, R84 ;  /* 0x000000080454723c */ /* 0x040fee0000001854 */
[----:B------:R-:W-:Y:S01]  /*8580*/  IMAD.WIDE R8, R245, 0x2, R32 ;  /* 0x00000002f5087825 */ /* 0x000fe200078e0220 */
[C---:B------:R-:W-:Y:S04]  /*8590*/  HMMA.16816.F32 R160, R4.reuse, R18, R160 ;  /* 0x0000001204a0723c */ /* 0x040fe800000018a0 */
[----:B------:R-:W-:Y:S04]  /*85a0*/  STG.E.U16 [R8.64], R176 ;  /* 0x000000b008007986 */ /* 0x000fe8000c101510 */
[----:B------:R-:W-:Y:S01]  /*85b0*/  STG.E.U16 [R8.64+0x2], R175 ;  /* 0x000002af08007986 */ /* 0x000fe2000c101510 */
[C---:B------:R-:W-:Y:S03]  /*85c0*/  HMMA.16816.F32 R68, R4.reuse, R12, R68 ;  /* 0x0000000c0444723c */ /* 0x040fe60000001844 */
[----:B------:R-:W-:Y:S04]  /*85d0*/  STG.E.U16 [R32.64+0x10], R202 ;  /* 0x000010ca20007986 */ /* 0x000fe8000c101510 */
[----:B------:R-:W-:Y:S01]  /*85e0*/  STG.E.U16 [R32.64+0x12], R201 ;  /* 0x000012c920007986 */ /* 0x000fe2000c101510 */
[C---:B------:R-:W-:Y:S03]  /*85f0*/  HMMA.16816.F32 R80, R4.reuse, R14, R80 ;  /* 0x0000000e0450723c */ /* 0x040fe60000001850 */
[----:B------:R-:W-:Y:S04]  /*8600*/  STG.E.U16 [R248.64+0x10], R204 ;  /* 0x000010ccf8007986 */ /* 0x000fe8000c101510 */
[----:B------:R-:W-:Y:S01]  /*8610*/  STG.E.U16 [R248.64+0x12], R203 ;  /* 0x000012cbf8007986 */ /* 0x000fe2000c101510 */
[----:B------:R-:W-:Y:S03]  /*8620*/  HMMA.16816.F32 R96, R4, R10, R96 ;  /* 0x0000000a0460723c */ /* 0x000fe60000001860 */
[----:B------:R-:W-:Y:S04]  /*8630*/  STG.E.U16 [R58.64+0x10], R172 ;  /* 0x000010ac3a007986 */ /* 0x000fe8000c101510 */
[----:B------:R-:W-:Y:S01]  /*8640*/  STG.E.U16 [R58.64+0x12], R171 ;  /* 0x000012ab3a007986 */ /* 0x000fe2000c101510 */
[----:B------:R-:W-:Y:S01]  /*8650*/  FADD.FTZ R4, R223, R224 ;  /* 0x000000e0df047221 */ /* 0x000fe20000010000 */
[----:B------:R-:W-:Y:S01]  /*8660*/  HMMA.16816.F32 R120, R28, R24, R120 ;  /* 0x000000181c78723c */ /* 0x000fe20000001878 */
[----:B------:R-:W-:Y:S01]  /*8670*/  FADD.FTZ R6, R55, R218 ;  /* 0x000000da37067221 */ /* 0x000fe20000010000 */
[----:B------:R-:W-:Y:S01]  /*8680*/  STG.E.U16 [R8.64+0x10], R174 ;  /* 0x000010ae08007986 */ /* 0x000fe2000c101510 */
[----:B------:R-:W-:-:S03]  /*8690*/  FADD.FTZ R5, R48, R41 ;  /* 0x0000002930057221 */ /* 0x000fc60000010000 */
[----:B------:R-:W-:Y:S02]  /*86a0*/  STG.E.U16 [R8.64+0x12], R173 ;  /* 0x000012ad08007986 */ /* 0x000fe4000c101510 */
[C---:B------:R-:W-:Y:S02]  /*86b0*/  HMMA.16816.F32 R124, R28.reuse, R26, R124 ;  /* 0x0000001a1c7c723c */ /* 0x040fe4000000187c */
[----:B------:R-:W-:Y:S04]  /*86c0*/  STG.E.U16 [R32.64+0x20], R198 ;  /* 0x000020c620007986 */ /* 0x000fe8000c101510 */
        /* <DEDUP_REMOVED lines=19> */
[----:B------:R-:W-:Y:S02]  /*8800*/  HMMA.16816.F32 R92, R28, R10, R92 ;  /* 0x0000000a1c5c723c */ /* 0x000fe4000000185c */
[----:B------:R-:W-:Y:S04]  /*8810*/  STG.E.U16 [R8.64+0x30], R166 ;  /* 0x000030a608007986 */ /* 0x000fe8000c101510 */
        /* <DEDUP_REMOVED lines=22> */
[----:B------:R1:W-:Y:S04]  /*8980*/  STL [R1+0xc4], R4 ;  /* 0x0000c40401007387 */ /* 0x0003e80000100800 */
[----:B------:R2:W-:Y:S04]  /*8990*/  STG.E.U16 [R58.64+0x62], R57 ;  /* 0x000062393a007986 */ /* 0x0005e8000c101510 */
[----:B------:R2:W-:Y:S04]  /*89a0*/  STG.E.U16 [R8.64+0x60], R244 ;  /* 0x000060f408007986 */ /* 0x0005e8000c101510 */
[----:B------:R2:W-:Y:S04]  /*89b0*/  STG.E.U16 [R8.64+0x62], R241 ;  /* 0x000062f108007986 */ /* 0x0005e8000c101510 */
[----:B------:R2:W-:Y:S04]  /*89c0*/  STG.E.U16 [R32.64+0x70], R178 ;  /* 0x000070b220007986 */ /* 0x0005e8000c101510 */
[----:B------:R2:W-:Y:S04]  /*89d0*/  STG.E.U16 [R32.64+0x72], R177 ;  /* 0x000072b120007986 */ /* 0x0005e8000c101510 */
[----:B------:R2:W-:Y:S01]  /*89e0*/  STG.E.U16 [R248.64+0x70], R180 ;  /* 0x000070b4f8007986 */ /* 0x0005e2000c101510 */
[----:B-1----:R-:W-:-:S03]  /*89f0*/  FADD.FTZ R4, R44, R243 ;  /* 0x000000f32c047221 */ /* 0x002fc60000010000 */
[----:B------:R2:W-:Y:S04]  /*8a00*/  STG.E.U16 [R248.64+0x72], R179 ;  /* 0x000072b3f8007986 */ /* 0x0005e8000c101510 */
[----:B------:R2:W-:Y:S04]  /*8a10*/  STG.E.U16 [R58.64+0x70], R240 ;  /* 0x000070f03a007986 */ /* 0x0005e8000c101510 */
[----:B------:R2:W-:Y:S04]  /*8a20*/  STL [R1+0xc0], R6 ;  /* 0x0000c00601007387 */ /* 0x0005e80000100800 */
[----:B------:R2:W-:Y:S04]  /*8a30*/  STG.E.U16 [R58.64+0x72], R49 ;  /* 0x000072313a007986 */ /* 0x0005e8000c101510 */
[----:B------:R2:W-:Y:S04]  /*8a40*/  STL [R1+0xc8], R4 ;  /* 0x0000c80401007387 */ /* 0x0005e80000100800 */
[----:B------:R2:W-:Y:S04]  /*8a50*/  STG.E.U16 [R8.64+0x70], R242 ;  /* 0x000070f208007986 */ /* 0x0005e8000c101510 */
[----:B------:R2:W-:Y:S04]  /*8a60*/  STG.E.U16 [R8.64+0x72], R239 ;  /* 0x000072ef08007986 */ /* 0x0005e8000c101510 */
[----:B------:R2:W-:Y:S01]  /*8a70*/  STL [R1+0x94], R5 ;  /* 0x0000940501007387 */ /* 0x0005e20000100800 */
[----:B------:R-:W-:Y:S05]  /*8a80*/  @!P0 BRA `(.L_x_495) ;  /* 0x000072b000008947 */ /* 0x000fea0003800000 */
[----:B------:R-:W3:Y:S01]  /*8a90*/  LDL R250, [R1+0x70] ;  /* 0x0000700001fa7983 */ /* 0x000ee20000100800 */
[----:B------:R-:W-:Y:S01]  /*8aa0*/  IMAD.MOV.U32 R167, RZ, RZ, R0 ;  /* 0x000000ffffa77224 */ /* 0x000fe200078e0000 */
[----:B------:R-:W-:Y:S01]  /*8ab0*/  MOV R165, R2 ;  /* 0x0000000200a57202 */ /* 0x000fe20000000f00 */
[----:B------:R-:W-:Y:S01]  /*8ac0*/  IMAD.MOV.U32 R166, RZ, RZ, R3 ;  /* 0x000000ffffa67224 */ /* 0x000fe200078e0003 */
[----:B------:R-:W4:Y:S01]  /*8ad0*/  LDL R246, [R1+0x6c] ;  /* 0x00006c0001f67983 */ /* 0x000f220000100800 */
[----:B------:R-:W1:Y:S01]  /*8ae0*/  LDC.U8 R0, c[0x0][0x2d8] ;  /* 0x0000b600ff007b82 */ /* 0x000e620000000000 */
[----:B--2---:R-:W-:Y:S01]  /*8af0*/  IMAD.MOV.U32 R6, RZ, RZ, c[0x0][0x228] ;  /* 0x00008a00ff067624 */ /* 0x004fe200078e00ff */
[C---:B------:R-:W-:Y:S01]  /*8b00*/  IADD3 R2, R54.reuse, 0x4, RZ ;  /* 0x0000000436027810 */ /* 0x040fe20007ffe0ff */
[----:B------:R-:W-:Y:S01]  /*8b10*/  IMAD.WIDE.U32 R8, R54, -0x326172a9, RZ ;  /* 0xcd9e8d5736087825 */ /* 0x000fe200078e00ff */
[----:B------:R-:W-:Y:S01]  /*8b20*/  IADD3 R168, P0, R32, -0x80, RZ ;  /* 0xffffff8020a87810 */ /* 0x000fe20007f1e0ff */
[----:B------:R-:W-:Y:S01]  /*8b30*/  UIADD3 UR24, UR6, -0x2, URZ ;  /* 0xfffffffe06187890 */ /* 0x000fe2000fffe03f */
[----:B------:R-:W-:Y:S01]  /*8b40*/  SHF.L.U32 R7, R6, 0x3, RZ ;  /* 0x0000000306077819 */ /* 0x000fe200000006ff */
[----:B------:R-:W-:Y:S01]  /*8b50*/  IMAD.WIDE.U32 R4, R2, -0x326172a9, RZ ;  /* 0xcd9e8d5702047825 */ /* 0x000fe200078e00ff */
[-C--:B------:R-:W-:Y:S01]  /*8b60*/  LOP3.LUT R3, R9, R53.reuse, RZ, 0x3c, !PT ;  /* 0x0000003509037212 */ /* 0x080fe200078e3cff */
[----:B------:R-:W-:Y:S01]  /*8b70*/  STL.64 [R1+0xb0], R8 ;  /* 0x0000b00801007387 */ /* 0x000fe20000100a00 */
[----:B------:R-:W-:Y:S01]  /*8b80*/  IADD3.X R171, R33, -0x1, RZ, P0, !PT ;  /* 0xffffffff21ab7810 */ /* 0x000fe200007fe4ff */
[----:B------:R-:W-:Y:S01]  /*8b90*/  IMAD R2, R6, 0x38, R7 ;  /* 0x0000003806027824 */ /* 0x000fe200078e0207 */
[----:B------:R-:W-:Y:S01]  /*8ba0*/  LOP3.LUT R53, R5, R53, RZ, 0x3c, !PT ;  /* 0x0000003505357212 */ /* 0x000fe200078e3cff */
[----:B------:R-:W-:Y:S01]  /*8bb0*/  IMAD.WIDE.U32 R10, R52, -0x2daee0ad, RZ ;  /* 0xd2511f53340a7825 */ /* 0x000fe200078e00ff */
[----:B------:R2:W-:Y:S01]  /*8bc0*/  STL.64 [R1+0xa0], R4 ;  /* 0x0000a00401007387 */ /* 0x0005e20000100a00 */
[----:B------:R-:W-:-:S02]  /*8bd0*/  ULDC.U8 UR23, c[0x0][0x2d8] ;  /* 0x0000b60000177ab9 */ /* 0x000fc40000000000 */
[----:B------:R-:W-:Y:S01]  /*8be0*/  IMAD.MOV.U32 R169, RZ, RZ, R164 ;  /* 0x000000ffffa97224 */ /* 0x000fe200078e00a4 */
[----:B------:R3:W-:Y:S01]  /*8bf0*/  STL.64 [R1+0xb8], R10 ;  /* 0x0000b80a01007387 */ /* 0x0007e20000100a00 */
[----:B------:R-:W-:Y:S01]  /*8c00*/  ULDC.64 UR4, c[0x0][0x1a0] ;  /* 0x0000680000047ab9 */ /* 0x000fe20000000a00 */
[----:B-1----:R-:W-:Y:S02]  /*8c10*/  PRMT R6, R0, 0x7054, R0 ;  /* 0x0000705400067816 */ /* 0x002fe40000000000 */
[----:B------:R-:W-:Y:S01]  /*8c20*/  IADD3 R0, R2, 0x1, RZ ;  /* 0x0000000102007810 */ /* 0x000fe20007ffe0ff */
[----:B--2---:R-:W-:-:S04]  /*8c30*/  IMAD.WIDE.U32 R4, R3, -0x2daee0ad, RZ ;  /* 0xd2511f5303047825 */ /* 0x004fc800078e00ff */
[----:B------:R-:W-:Y:S01]  /*8c40*/  IMAD.WIDE.U32 R2, R53, -0x2daee0ad, RZ ;  /* 0xd2511f5335027825 */ /* 0x000fe200078e00ff */
[----:B------:R1:W-:Y:S04]  /*8c50*/  STL.64 [R1+0xa8], R4 ;  /* 0x0000a80401007387 */ /* 0x0003e80000100a00 */
[----:B------:R1:W-:Y:S01]  /*8c60*/  STL.64 [R1+0x98], R2 ;  /* 0x0000980201007387 */ /* 0x0003e20000100a00 */
[----:B------:R-:W-:Y:S02]  /*8c70*/  ISETP.GE.AND P3, PT, R60, c[0x0][0x220], PT ;  /* 0x000088003c007a0c */ /* 0x000fe40003f66270 */
[----:B---3--:R-:W-:Y:S02]  /*8c80*/  ISETP.GE.AND P2, PT, R250, c[0x0][0x220], PT ;  /* 0x00008800fa007a0c */ /* 0x008fe40003f46270 */
[----:B----4-:R-:W-:Y:S01]  /*8c90*/  ISETP.GE.AND P1, PT, R246, c[0x0][0x220], PT ;  /* 0x00008800f6007a0c */ /* 0x010fe20003f26270 */
[----:B-1----:R-:W-:Y:S05]  /*8ca0*/  BRA `(.L_x_496) ;  /* 0x0000040000007947 */ /* 0x002fea0003800000 */
.L_x_498:
[----:B------:R-:W2:Y:S01]  /*8cb0*/  LDL.64 R192, [R1+0x80] ;  /* 0x0000800001c07983 */ /* 0x000ea20000100a00 */
[----:B------:R-:W-:Y:S01]  /*8cc0*/  ULDC.64 UR6, c[0x0][0x198] ;  /* 0x0000660000067ab9 */ /* 0x000fe20000000a00 */
[----:B------:R-:W-:Y:S01]  /*8cd0*/  IMAD.MOV.U32 R189, RZ, RZ, R170 ;  /* 0x000000ffffbd7224 */ /* 0x000fe200078e00aa */
[----:B------:R-:W-:Y:S01]  /*8ce0*/  UIADD3 UR26, UR24, -0x1, URZ ;  /* 0xffffffff181a7890 */ /* 0x000fe2000fffe03f */
[----:B------:R-:W3:Y:S03]  /*8cf0*/  LDL.64 R190, [R1+0x88] ;  /* 0x0000880001be7983 */ /* 0x000ee60000100a00 */
[----:B------:R-:W-:Y:S01]  /*8d00*/  USHF.R.S32.HI UR25, URZ, 0x1f, UR26 ;  /* 0x0000001f3f197899 */ /* 0x000fe2000801141a */
[----:B------:R1:W-:Y:S01]  /*8d10*/  @P3 STS [R189+0x6000], RZ ;  /* 0x006000ffbd003388 */ /* 0x0003e20000000800 */
[----:B------:R-:W-:Y:S02]  /*8d20*/  UIMAD.WIDE.U32 UR28, UR26, UR6, URZ ;  /* 0x000000061a1c72a5 */ /* 0x000fe4000f8e003f */
[----:B------:R-:W-:Y:S01]  /*8d30*/  UIMAD UR25, UR25, UR6, URZ ;  /* 0x00000006191972a4 */ /* 0x000fe2000f8e023f */
[----:B------:R1:W-:Y:S01]  /*8d40*/  @P3 STS [R189+0x6004], RZ ;  /* 0x006004ffbd003388 */ /* 0x0003e20000000800 */
[----:B------:R-:W-:Y:S02]  /*8d50*/  USHF.L.U32 UR6, UR6, 0x5, URZ ;  /* 0x0000000506067899 */ /* 0x000fe4000800063f */
[----:B------:R-:W-:Y:S01]  /*8d60*/  UIMAD UR25, UR26, UR7, UR25 ;  /* 0x000000071a1972a4 */ /* 0x000fe2000f8e0219 */
[----:B------:R1:W-:Y:S01]  /*8d70*/  @P3 STS.64 [R189+0x6008], RZ ;  /* 0x006008ffbd003388 */ /* 0x0003e20000000a00 */
[----:B------:R-:W-:Y:S02]  /*8d80*/  IMAD.U32 R164, RZ, RZ, UR28 ;  /* 0x0000001cffa47e24 */ /* 0x000fe4000f8e00ff */
[----:B------:R-:W-:Y:S01]  /*8d90*/  UIADD3 UR25, UR29, UR25, URZ ;  /* 0x000000191d197290 */ /* 0x000fe2000fffe03f */
[----:B------:R-:W-:Y:S05]  /*8da0*/  IMAD.U32 R3, RZ, RZ, UR28 ;  /* 0x0000001cff037e24 */ /* 0x000fea000f8e00ff */
[----:B------:R-:W-:Y:S01]  /*8db0*/  IMAD.U32 R0, RZ, RZ, UR25 ;  /* 0x00000019ff007e24 */ /* 0x000fe2000f8e00ff */
[----:B--2---:R-:W-:Y:S04]  /*8dc0*/  LEA R164, P0, R164, R192, 0x6 ;  /* 0x000000c0a4a47211 */ /* 0x004fe800078030ff */
[C---:B------:R-:W-:Y:S02]  /*8dd0*/  @!P3 LEA R180, P4, R164.reuse, c[0x0][0x168], 0x1 ;  /* 0x00005a00a4b4ba11 */ /* 0x040fe400078808ff */
        /* <DEDUP_REMOVED lines=45> */
.L_x_496:
[----:B------:R-:W2:Y:S01]  /*90b0*/  LDL R170, [R1+0x68] ;  /* 0x0000680001aa7983 */ /* 0x000ea20000100800 */
[----:B------:R-:W-:Y:S04]  /*90c0*/  DEPBAR.LE SB0, 0x0 ;  /* 0x000080000000791a */ /* 0x000fe80000000000 */
[----:B------:R-:W-:Y:S01]  /*90d0*/  USHF.R.S32.HI UR6, URZ, 0x1f, UR24 ;  /* 0x0000001f3f067899 */ /* 0x000fe20008011418 */
[----:B------:R-:W3:Y:S01]  /*90e0*/  LDL.64 R2, [R1+0x78] ;  /* 0x0000780001027983 */ /* 0x000ee20000100a00 */
[----:B------:R-:W-:Y:S01]  /*90f0*/  UIMAD.WIDE.U32 UR26, UR24, UR4, URZ ;  /* 0x00000004181a72a5 */ /* 0x000fe2000f8e003f */
[----:B------:R-:W-:Y:S01]  /*9100*/  IMAD.MOV.U32 R0, RZ, RZ, c[0x0][0x1a0] ;  /* 0x00006800ff007624 */ /* 0x000fe200078e00ff */
[----:B------:R-:W-:Y:S02]  /*9110*/  UIMAD UR6, UR6, UR4, URZ ;  /* 0x00000004060672a4 */ /* 0x000fe4000f8e023f */
[----:B------:R-:W-:Y:S01]  /*9120*/  UISETP.GE.AND UP0, UPT, UR24, 0x1, UPT ;  /* 0x000000011800788c */ /* 0x000fe2000bf06270 */
[----:B------:R-:W4:Y:S01]  /*9130*/  LDL R4, [R1+0x64] ;  /* 0x0000640001047983 */ /* 0x000f220000100800 */
[----:B------:R-:W-:Y:S01]  /*9140*/  UIMAD UR6, UR24, UR5, UR6 ;  /* 0x00000005180672a4 */ /* 0x000fe2000f8e0206 */
[----:B------:R-:W-:Y:S02]  /*9150*/  IMAD.U32 R18, RZ, RZ, UR26 ;  /* 0x0000001aff127e24 */ /* 0x000fe4000f8e00ff */
[----:B------:R-:W-:Y:S01]  /*9160*/  IMAD.U32 R19, RZ, RZ, UR27 ;  /* 0x0000001bff137e24 */ /* 0x000fe2000f8e00ff */
[----:B------:R-:W-:Y:S01]  /*9170*/  UIADD3 UR6, UR27, UR6, URZ ;  /* 0x000000061b067290 */ /* 0x000fe2000fffe03f */
[----:B------:R-:W-:Y:S06]  /*9180*/  BAR.SYNC.DEFER_BLOCKING 0x0 ;  /* 0x0000000000007b1d */ /* 0x000fec0000010000 */
[----:B--2---:R-:W-:Y:S01]  /*9190*/  @P3 STS [R170+0x9000], RZ ;  /* 0x009000ffaa003388 */ /* 0x004fe20000000800 */
[----:B---3--:R-:W-:Y:S01]  /*91a0*/  LEA R164, P0, R18, R2, 0x6 ;  /* 0x0000000212a47211 */ /* 0x008fe200078030ff */
[----:B------:R-:W-:Y:S04]  /*91b0*/  IMAD.U32 R2, RZ, RZ, UR6 ;  /* 0x00000006ff027e24 */ /* 0x000fe8000f8e00ff */
[----:B------:R-:W-:Y:S01]  /*91c0*/  @P3 STS [R170+0x9004], RZ ;  /* 0x009004ffaa003388 */ /* 0x000fe20000000800 */
[----:B------:R-:W-:Y:S02]  /*91d0*/  @!P3 LEA R38, P4, R164, c[0x0][0x170], 0x1 ;  /* 0x00005c00a426ba11 */ /* 0x000fe400078808ff */
[----:B----4-:R-:W-:Y:S01]  /*91e0*/  LEA.HI.X R2, R18, R4, R2, 0x6, P0 ;  /* 0x0000000412027211 */ /* 0x010fe200000f3402 */
[----:B------:R-:W-:Y:S02]  /*91f0*/  IMAD.MOV.U32 R4, RZ, RZ, c[0x0][0x1a4] ;  /* 0x00006900ff047624 */ /* 0x000fe400078e00ff */
[----:B------:R-:W-:Y:S01]  /*9200*/  @P3 STS.64 [R170+0x9008], RZ ;  /* 0x009008ffaa003388 */ /* 0x000fe20000000a00 */
        /* <DEDUP_REMOVED lines=44> */
[----:B------:R-:W1:Y:S06]  /*94d0*/  LDSM.16.M88.4 R176, [R212+0x6000] ;  /* 0x00600000d4b0783b */ /* 0x000e6c0000000200 */
[----:B------:R-:W2:Y:S06]  /*94e0*/  LDSM.16.M88.4 R180, [R213+0x1000] ;  /* 0x00100000d5b4783b */ /* 0x000eac0000000200 */
[----:B------:R-:W5:Y:S06]  /*94f0*/  LDSM.16.M88.4 R184, [R212+0x6400] ;  /* 0x00640000d4b8783b */ /* 0x000f6c0000000200 */
[----:B------:R-:W0:Y:S06]  /*9500*/  LDGDEPBAR ;  /* 0x00000000000079af */ /* 0x000e2c0000000000 */
[----:B------:R-:W3:Y:S06]  /*9510*/  LDSM.16.M88.4 R188, [R212+0x6800] ;  /* 0x00680000d4bc783b */ /* 0x000eec0000000200 */
[----:B------:R-:W3:Y:S06]  /*9520*/  LDSM.16.M88.4 R192, [R212+0x6c00] ;  /* 0x006c0000d4c0783b */ /* 0x000eec0000000200 */
[----:B------:R-:W-:Y:S01]  /*9530*/  LDSM.16.M88.4 R196, [R211] ;  /* 0x00000000d3c4783b */ /* 0x000fe20000000200 */
[-C--:B-1----:R-:W-:Y:S05]  /*9540*/  HMMA.16816.F32 R4, R172, R176.reuse, RZ ;  /* 0x000000b0ac04723c */ /* 0x082fea00000018ff */
[----:B------:R-:W1:Y:S03]  /*9550*/  LDSM.16.M88.4 R200, [R209+0x6000] ;  /* 0x00600000d1c8783b */ /* 0x000e660000000200 */
[C---:B--2---:R-:W-:Y:S03]  /*9560*/  HMMA.16816.F32 R8, R180.reuse, R176, RZ ;  /* 0x000000b0b408723c */ /* 0x044fe600000018ff */
[----:B------:R-:W2:Y:S05]  /*9570*/  LDSM.16.M88.4 R204, [R211+0x1000] ;  /* 0x00100000d3cc783b */ /* 0x000eaa0000000200 */
[-C--:B------:R-:W-:Y:S08]  /*9580*/  HMMA.16816.F32 R12, R180, R178.reuse, RZ ;  /* 0x000000b2b40c723c */ /* 0x080ff000000018ff */
[C---:B------:R-:W-:Y:S01]  /*9590*/  HMMA.16816.F32 R16, R172.reuse, R178, RZ ;  /* 0x000000b2ac10723c */ /* 0x040fe200000018ff */
[----:B------:R-:W-:Y:S07]  /*95a0*/  LDSM.16.M88.4 R176, [R209+0x6800] ;  /* 0x00680000d1b0783b */ /* 0x000fee0000000200 */
[-C--:B-----5:R-:W-:Y:S08]  /*95b0*/  HMMA.16816.F32 R20, R172, R184.reuse, RZ ;  /* 0x000000b8ac14723c */ /* 0x0a0ff000000018ff */
[C---:B---3--:R-:W-:Y:S08]  /*95c0*/  HMMA.16816.F32 R24, R180.reuse, R184, RZ ;  /* 0x000000b8b418723c */ /* 0x048ff000000018ff */
[-C--:B------:R-:W-:Y:S08]  /*95d0*/  HMMA.16816.F32 R28, R180, R186.reuse, RZ ;  /* 0x000000bab41c723c */ /* 0x080ff000000018ff */
[C---:B----4-:R-:W-:Y:S01]  /*95e0*/  HMMA.16816.F32 R32, R172.reuse, R186, RZ ;  /* 0x000000baac20723c */ /* 0x050fe200000018ff */
[----:B------:R-:W-:Y:S07]  /*95f0*/  LDSM.16.M88.4 R184, [R212+0x7400] ;  /* 0x00740000d4b8783b */ /* 0x000fee0000000200 */
[-C--:B------:R-:W-:Y:S08]  /*9600*/  HMMA.16816.F32 R36, R172, R188.reuse, RZ ;  /* 0x000000bcac24723c */ /* 0x080ff000000018ff */
[C---:B------:R-:W-:Y:S08]  /*9610*/  HMMA.16816.F32 R40, R180.reuse, R188, RZ ;  /* 0x000000bcb428723c */ /* 0x040ff000000018ff */
[-C--:B------:R-:W-:Y:S08]  /*9620*/  HMMA.16816.F32 R44, R180, R190.reuse, RZ ;  /* 0x000000beb42c723c */ /* 0x080ff000000018ff */
[C---:B------:R-:W-:Y:S08]  /*9630*/  HMMA.16816.F32 R48, R172.reuse, R190, RZ ;  /* 0x000000beac30723c */ /* 0x040ff000000018ff */
[-C--:B------:R-:W-:Y:S08]  /*9640*/  HMMA.16816.F32 R52, R172, R192.reuse, RZ ;  /* 0x000000c0ac34723c */ /* 0x080ff000000018ff */
[C---:B------:R-:W-:Y:S08]  /*9650*/  HMMA.16816.F32 R56, R180.reuse, R192, RZ ;  /* 0x000000c0b438723c */ /* 0x040ff000000018ff */
[-C--:B------:R-:W-:Y:S01]  /*9660*/  HMMA.16816.F32 R60, R180, R194.reuse, RZ ;  /* 0x000000c2b43c723c */ /* 0x080fe200000018ff */
[----:B------:R-:W-:Y:S07]  /*9670*/  LDSM.16.M88.4 R180, [R212+0x7000] ;  /* 0x00700000d4b4783b */ /* 0x000fee0000000200 */
[----:B------:R-:W-:Y:S01]  /*9680*/  HMMA.16816.F32 R64, R172, R194, RZ ;  /* 0x000000c2ac40723c */ /* 0x000fe200000018ff */
[----:B------:R-:W3:Y:S07]  /*9690*/  LDSM.16.M88.4 R172, [R209+0x6400] ;  /* 0x00640000d1ac783b */ /* 0x000eee0000000200 */
[-C--:B-1----:R-:W-:Y:S08]  /*96a0*/  HMMA.16816.F32 R4, R196, R200.reuse, R4 ;  /* 0x000000c8c404723c */ /* 0x082ff00000001804 */
[C---:B--2---:R-:W-:Y:S08]  /*96b0*/  HMMA.16816.F32 R8, R204.reuse, R200, R8 ;  /* 0x000000c8cc08723c */ /* 0x044ff00000001808 */
[-C--:B------:R-:W-:Y:S08]  /*96c0*/  HMMA.16816.F32 R12, R204, R202.reuse, R12 ;  /* 0x000000cacc0c723c */ /* 0x080ff0000000180c */
[C---:B------:R-:W-:Y:S07]  /*96d0*/  HMMA.16816.F32 R16, R196.reuse, R202, R16 ;  /* 0x000000cac410723c */ /* 0x040fee0000001810 */
[----:B------:R-:W-:Y:S01]  /*96e0*/  IMAD.MOV.U32 R202, RZ, RZ, R168 ;  /* 0x000000ffffca7224 */ /* 0x000fe200078e00a8 */
[-C--:B---3--:R-:W-:Y:S04]  /*96f0*/  HMMA.16816.F32 R20, R196, R172.reuse, R20 ;  /* 0x000000acc414723c */ /* 0x088fe80000001814 */
[----:B------:R-:W-:Y:S04]  /*9700*/  IMAD.MOV.U32 R203, RZ, RZ, R171 ;  /* 0x000000ffffcb7224 */ /* 0x000fe800078e00ab */
        /* <DEDUP_REMOVED lines=8> */
[----:B------:R-:W2:Y:S07]  /*9790*/  LDSM.16.M88.4 R176, [R213+0x2000] ;  /* 0x00200000d5b0783b */ /* 0x000eae0000000200 */
[-C--:B-1----:R-:W-:Y:S08]  /*97a0*/  HMMA.16816.F32 R52, R196, R172.reuse, R52 ;  /* 0x000000acc434723c */ /* 0x082ff00000001834 */
[C---:B------:R-:W-:Y:S08]  /*97b0*/  HMMA.16816.F32 R56, R204.reuse, R172, R56 ;  /* 0x000000accc38723c */ /* 0x040ff00000001838 */
[-C--:B------:R-:W-:Y:S08]  /*97c0*/  HMMA.16816.F32 R60, R204, R174.reuse, R60 ;  /* 0x000000aecc3c723c */ /* 0x080ff0000000183c */
[----:B------:R-:W-:Y:S01]  /*97d0*/  HMMA.16816.F32 R64, R196, R174, R64 ;  /* 0x000000aec440723c */ /* 0x000fe20000001840 */
[----:B------:R-:W1:Y:S07]  /*97e0*/  LDSM.16.M88.4 R172, [R213+0x3000] ;  /* 0x00300000d5ac783b */ /* 0x000e6e0000000200 */
[-C--:B--2---:R-:W-:Y:S08]  /*97f0*/  HMMA.16816.F32 R4, R176, R180.reuse, R4 ;  /* 0x000000b4b004723c */ /* 0x084ff00000001804 */
[C---:B-1----:R-:W-:Y:S08]  /*9800*/  HMMA.16816.F32 R8, R172.reuse, R180, R8 ;  /* 0x000000b4ac08723c */ /* 0x042ff00000001808 */
        /* <DEDUP_REMOVED lines=11> */
[C---:B------:R-:W-:Y:S01]  /*98c0*/  HMMA.16816.F32 R48, R176.reuse, R182, R48 ;  /* 0x000000b6b030723c */ /* 0x040fe20000001830 */
[----:B------:R-:W-:Y:S07]  /*98d0*/  LDSM.16.M88.4 R180, [R209+0x7000] ;  /* 0x00700000d1b4783b */ /* 0x000fee0000000200 */
[-C--:B--2---:R-:W-:Y:S08]  /*98e0*/  HMMA.16816.F32 R52, R176, R184.reuse, R52 ;  /* 0x000000b8b034723c */ /* 0x084ff00000001834 */
[C---:B------:R-:W-:Y:S08]  /*98f0*/  HMMA.16816.F32 R56, R172.reuse, R184, R56 ;  /* 0x000000b8ac38723c */ /* 0x040ff00000001838 */
[-C--:B------:R-:W-:Y:S01]  /*9900*/  HMMA.16816.F32 R60, R172, R186.reuse, R60 ;  /* 0x000000baac3c723c */ /* 0x080fe2000000183c */
[----:B------:R-:W1:Y:S07]  /*9910*/  LDSM.16.M88.4 R172, [R211+0x2000] ;  /* 0x00200000d3ac783b */ /* 0x000e6e0000000200 */
[----:B------:R-:W-:Y:S01]  /*9920*/  HMMA.16816.F32 R64, R176, R186, R64 ;  /* 0x000000bab040723c */ /* 0x000fe20000001840 */
[----:B------:R-:W2:Y:S06]  /*9930*/  LDSM.16.M88.4 R176, [R211+0x3000] ;  /* 0x00300000d3b0783b */ /* 0x000eac0000000200 */
[----:B------:R-:W3:Y:S01]  /*9940*/  LDSM.16.M88.4 R184, [R209+0x7400] ;  /* 0x00740000d1b8783b */ /* 0x000ee20000000200 */
[-C--:B-1----:R-:W-:Y:S08]  /*9950*/  HMMA.16816.F32 R4, R172, R180.reuse, R4 ;  /* 0x000000b4ac04723c */ /* 0x082ff00000001804 */
[C---:B--2---:R-:W-:Y:S08]  /*9960*/  HMMA.16816.F32 R8, R176.reuse, R180, R8 ;  /* 0x000000b4b008723c */ /* 0x044ff00000001808 */
[-C--:B------:R-:W-:Y:S08]  /*9970*/  HMMA.16816.F32 R12, R176, R182.reuse, R12 ;  /* 0x000000b6b00c723c */ /* 0x080ff0000000180c */
[C---:B------:R-:W-:Y:S01]  /*9980*/  HMMA.16816.F32 R16, R172.reuse, R182, R16 ;  /* 0x000000b6ac10723c */ /* 0x040fe20000001810 */
[----:B------:R-:W1:Y:S07]  /*9990*/  LDSM.16.M88.4 R180, [R209+0x7800] ;  /* 0x00780000d1b4783b */ /* 0x000e6e0000000200 */
[-C--:B---3--:R-:W-:Y:S08]  /*99a0*/  HMMA.16816.F32 R20, R172, R184.reuse, R20 ;  /* 0x000000b8ac14723c */ /* 0x088ff00000001814 */
        /* <DEDUP_REMOVED lines=47> */
[----:B------:R-:W2:Y:S01]  /*9ca0*/  LDSM.16.M88.4 R184, [R209+0x8c00] ;  /* 0x008c0000d1b8783b */ /* 0x000ea20000000200 */
[----:B------:R-:W-:Y:S05]  /*9cb0*/  DEPBAR.LE SB0, 0x0 ;  /* 0x000080000000791a */ /* 0x000fea0000000000 */
[----:B------:R-:W-:Y:S01]  /*9cc0*/  BAR.SYNC.DEFER_BLOCKING 0x0 ;  /* 0x0000000000007b1d */ /* 0x000fe20000010000 */
[-C--:B-1----:R-:W-:Y:S08]  /*9cd0*/  HMMA.16816.F32 R36, R172, R180.reuse, R36 ;  /* 0x000000b4ac24723c */ /* 0x082ff00000001824 */
        /* <DEDUP_REMOVED lines=8> */
.L_x_497:
[----:B------:R-:W-:Y:S01]  /*9d60*/  FMNMX.FTZ R0, R4, R169, !PT ;  /* 0x000000a904007209 */ /* 0x000fe20007810000 */
[----:B------:R-:W-:Y:S01]  /*9d70*/  STL [R1+0x108], R221 ;  /* 0x000108dd01007387 */ /* 0x000fe20000100800 */
[----:B------:R-:W-:Y:S01]  /*9d80*/  FMNMX.FTZ R168, R6, R166, !PT ;  /* 0x000000a606a87209 */ /* 0x000fe20007810000 */
[----:B------:R-:W-:Y:S01]  /*9d90*/  UIADD3 UR6, UR21, -0x4498517b, URZ ;  /* 0xbb67ae8515067890 */ /* 0x000fe2000fffe03f */
[----:B------:R-:W-:Y:S01]  /*9da0*/  FMNMX.FTZ R3, R5, R0, !PT ;  /* 0x0000000005037209 */ /* 0x000fe20007810000 */
[----:B------:R-:W-:Y:S01]  /*9db0*/  STL [R1+0x104], R220 ;  /* 0x000104dc01007387 */ /* 0x000fe20000100800 */
[----:B------:R-:W-:Y:S01]  /*9dc0*/  FMNMX.FTZ R164, R8, R165, !PT ;  /* 0x000000a508a47209 */ /* 0x000fe20007810000 */
[----:B------:R-:W-:Y:S01]  /*9dd0*/  UIADD3 UR25, UR20, -0x61c88647, URZ ;  /* 0x9e3779b914197890 */ /* 0x000fe2000fffe03f */
[----:B------:R-:W-:Y:S01]  /*9de0*/  FMNMX.FTZ R0, R16, R3, !PT ;  /* 0x0000000310007209 */ /* 0x000fe20007810000 */
[----:B------:R-:W-:Y:S01]  /*9df0*/  STL [R1+0x100], R219 ;  /* 0x000100db01007387 */ /* 0x000fe20000100800 */
[----:B-1----:R-:W-:Y:S01]  /*9e00*/  FMNMX.FTZ R175, R7, R168, !PT ;  /* 0x000000a807af7209 */ /* 0x002fe20007810000 */
[----:B------:R-:W-:Y:S01]  /*9e10*/  UIADD3 UR27, UR21, 0x76cf5d0a, URZ ;  /* 0x76cf5d0a151b7890 */ /* 0x000fe2000fffe03f */
[----:B------:R-:W-:Y:S01]  /*9e20*/  FMNMX.FTZ R3, R17, R0, !PT ;  /* 0x0000000011037209 */ /* 0x000fe20007810000 */
[----:B------:R-:W-:Y:S01]  /*9e30*/  STL [R1+0xfc], R218 ;  /* 0x0000fcda01007387 */ /* 0x000fe20000100800 */
[----:B------:R-:W-:Y:S01]  /*9e40*/  FMNMX.FTZ R0, R10, R167, !PT ;  /* 0x000000a70a007209 */ /* 0x000fe20007810000 */
[----:B------:R-:W-:Y:S01]  /*9e50*/  UIADD3 UR26, UR20, -0x4ab325aa, URZ ;  /* 0xb54cda56141a7890 */ /* 0x000fe2000fffe03f */
[----:B------:R-:W-:Y:S01]  /*9e60*/  FMNMX.FTZ R2, R20, R3, !PT ;  /* 0x0000000314027209 */ /* 0x000fe20007810000 */
[----:B------:R1:W-:Y:S01]  /*9e70*/  STL [R1+0xf8], R208 ;  /* 0x0000f8d001007387 */ /* 0x0003e20000100800 */
[----:B------:R-:W-:Y:S01]  /*9e80*/  FMNMX.FTZ R171, R9, R164, !PT ;  /* 0x000000a409ab7209 */ /* 0x000fe20007810000 */
[----:B------:R-:W-:Y:S01]  /*9e90*/  IMAD.MOV.U32 R196, RZ, RZ, c[0x0][0x228] ;  /* 0x00008a00ffc47624 */ /* 0x000fe200078e00ff */
[----:B------:R-:W-:Y:S01]  /*9ea0*/  FMNMX.FTZ R173, R21, R2, !PT ;  /* 0x0000000215ad7209 */ /* 0x000fe20007810000 */
[----:B------:R2:W-:Y:S01]  /*9eb0*/  STL.64 [R1+0xf0], R216 ;  /* 0x0000f0d801007387 */ /* 0x0005e20000100a00 */
[----:B------:R-:W-:Y:S01]  /*9ec0*/  FMNMX.FTZ R3, R11, R0, !PT ;  /* 0x000000000b037209 */ /* 0x000fe20007810000 */
[----:B------:R-:W-:Y:S01]  /*9ed0*/  USHF.L.U32 UR28, UR24, 0x1, URZ ;  /* 0x00000001181c7899 */ /* 0x000fe2000800063f */
[----:B------:R-:W-:Y:S02]  /*9ee0*/  FMNMX.FTZ R168, R18, R175, !PT ;  /* 0x000000af12a87209 */ /* 0x000fe40007810000 */
[----:B------:R-:W-:Y:S01]  /*9ef0*/  FMNMX.FTZ R164, R32, R173, !PT ;  /* 0x000000ad20a47209 */ /* 0x000fe20007810000 */
[----:B------:R-:W-:Y:S01]  /*9f00*/  ULOP3.LUT UR7, UR28, UR21, URZ, 0x3c, !UPT ;  /* 0x000000151c077292 */ /* 0x000fe2000f8e3c3f */
[----:B------:R-:W-:Y:S01]  /*9f10*/  FMNMX.FTZ R2, R12, R171, !PT ;  /* 0x000000ab0c027209 */ /* 0x000fe20007810000 */
[----:B------:R-:W-:Y:S01]  /*9f20*/  UIADD3 UR28, UR28, 0x1, URZ ;  /* 0x000000011c1c7890 */ /* 0x000fe2000fffe03f */
[----:B------:R-:W-:Y:S02]  /*9f30*/  FMNMX.FTZ R0, R14, R3, !PT ;  /* 0x000000030e007209 */ /* 0x000fe40007810000 */
[----:B------:R-:W-:Y:S01]  /*9f40*/  FMNMX.FTZ R175, R19, R168, !PT ;  /* 0x000000a813af7209 */ /* 0x000fe20007810000 */
[----:B------:R-:W-:Y:S01]  /*9f50*/  ULOP3.LUT UR28, UR28, UR21, URZ, 0x3c, !UPT ;  /* 0x000000151c1c7292 */ /* 0x000fe2000f8e3c3f */
[----:B------:R-:W-:Y:S02]  /*9f60*/  FMNMX.FTZ R173, R33, R164, !PT ;  /* 0x000000a421ad7209 */ /* 0x000fe40007810000 */
[----:B------:R-:W-:Y:S02]  /*9f70*/  FMNMX.FTZ R171, R13, R2, !PT ;  /* 0x000000020dab7209 */ /* 0x000fe40007810000 */
[----:B------:R-:W-:Y:S02]  /*9f80*/  FMNMX.FTZ R3, R15, R0, !PT ;  /* 0x000000000f037209 */ /* 0x000fe40007810000 */
[----:B------:R-:W-:Y:S02]  /*9f90*/  FMNMX.FTZ R168, R22, R175, !PT ;  /* 0x000000af16a87209 */ /* 0x000fe40007810000 */
[----:B------:R-:W-:Y:S01]  /*9fa0*/  FMNMX.FTZ R164, R36, R173, !PT ;  /* 0x000000ad24a47209 */ /* 0x000fe20007810000 */
[----:B-1----:R-:W-:Y:S01]  /*9fb0*/  IMAD.SHL.U32 R208, R196, 0x8, RZ ;  /* 0x00000008c4d07824 */ /* 0x002fe200078e00ff */
[----:B------:R-:W-:Y:S02]  /*9fc0*/  FMNMX.FTZ R2, R24, R171, !PT ;  /* 0x000000ab18027209 */ /* 0x000fe40007810000 */
[----:B------:R-:W-:Y:S02]  /*9fd0*/  FMNMX.FTZ R0, R26, R3, !PT ;  /* 0x000000031a007209 */ /* 0x000fe40007810000 */
[----:B------:R-:W-:Y:S01]  /*9fe0*/  FMNMX.FTZ R175, R23, R168, !PT ;  /* 0x000000a817af7209 */ /* 0x000fe20007810000 */
[----:B--2---:R-:W2:Y:S01]  /*9ff0*/  LDL.64 R216, [R1+0xb8] ;  /* 0x0000b80001d87983 */ /* 0x004ea20000100a00 */
[----:B------:R-:W-:Y:S02]  /*a000*/  FMNMX.FTZ R173, R37, R164, !PT ;  /* 0x000000a425ad7209 */ /* 0x000fe40007810000 */
[----:B------:R-:W-:Y:S02]  /*a010*/  FMNMX.FTZ R171, R25, R2, !PT ;  /* 0x0000000219ab7209 */ /* 0x000fe40007810000 */
[----:B------:R-:W-:Y:S01]  /*a020*/  FMNMX.FTZ R3, R27, R0, !PT ;  /* 0x000000001b037209 */ /* 0x000fe20007810000 */
[----:B------:R1:W-:Y:S01]  /*a030*/  STL.64 [R1+0xe8], R214 ;  /* 0x0000e8d601007387 */ /* 0x0003e20000100a00 */
        /* <DEDUP_REMOVED lines=14> */
[----:B-1----:R-:W3:Y:S01]  /*a120*/  LDL.64 R214, [R1+0xb0] ;  /* 0x0000b00001d67983 */ /* 0x002ee20000100a00 */
[----:B------:R-:W-:Y:S02]  /*a130*/  FMNMX.FTZ R171, R41, R2, !PT ;  /* 0x0000000229ab7209 */ /* 0x000fe40007810000 */
[----:B------:R-:W-:Y:S02]  /*a140*/  FMNMX.FTZ R3, R43, R0, !PT ;  /* 0x000000002b037209 */ /* 0x000fe40007810000 */
[----:B------:R-:W-:Y:S01]  /*a150*/  FMNMX.FTZ R170, R50, R175, !PT ;  /* 0x000000af32aa7209 */ /* 0x000fe20007810000 */
[----:B------:R-:W-:Y:S01]  /*a160*/  STL.64 [R1+0xe0], R210 ;  /* 0x0000e0d201007387 */ /* 0x000fe20000100a00 */
[----:B------:R-:W-:Y:S02]  /*a170*/  FMNMX.FTZ R168, R64, R173, !PT ;  /* 0x000000ad40a87209 */ /* 0x000fe40007810000 */
[----:B------:R-:W-:Y:S02]  /*a180*/  FMNMX.FTZ R164, R44, R171, !PT ;  /* 0x000000ab2ca47209 */ /* 0x000fe40007810000 */
[----:B------:R-:W-:Y:S01]  /*a190*/  FMNMX.FTZ R2, R46, R3, !PT ;  /* 0x000000032e027209 */ /* 0x000fe20007810000 */
[----:B------:R1:W-:Y:S01]  /*a1a0*/  STL.64 [R1+0xd8], R224 ;  /* 0x0000d8e001007387 */ /* 0x0003e20000100a00 */
[----:B------:R-:W-:Y:S02]  /*a1b0*/  FMNMX.FTZ R3, R51, R170, !PT ;  /* 0x000000aa33037209 */ /* 0x000fe40007810000 */
[----:B------:R-:W-:Y:S02]  /*a1c0*/  FMNMX.FTZ R0, R65, R168, !PT ;  /* 0x000000a841007209 */ /* 0x000fe40007810000 */
[----:B------:R-:W-:Y:S02]  /*a1d0*/  FMNMX.FTZ R171, R45, R164, !PT ;  /* 0x000000a42dab7209 */ /* 0x000fe40007810000 */
[----:B------:R-:W-:Y:S01]  /*a1e0*/  FMNMX.FTZ R164, R54, R3, !PT ;  /* 0x0000000336a47209 */ /* 0x000fe20007810000 */
[----:B------:R-:W4:Y:S01]  /*a1f0*/  SHFL.BFLY PT, R175, R0, 0x2, 0x1f ;  /* 0x0c401f0000af7f89 */ /* 0x000f2200000e0000 */
        /* <DEDUP_REMOVED lines=13> */
[----:B----4-:R-:W-:Y:S01]  /*a2d0*/  FMNMX.FTZ R175, R0, R175, !PT ;  /* 0x000000af00af7209 */ /* 0x010fe20007810000 */
[----:B------:R-:W-:Y:S06]  /*a2e0*/  STL.64 [R1+0xd0], R212 ;  /* 0x0000d0d401007387 */ /* 0x000fec0000100a00 */
[----:B------:R-:W-:Y:S04]  /*a2f0*/  STL [R1+0xcc], R209 ;  /* 0x0000ccd101007387 */ /* 0x000fe80000100800 */
[----:B------:R-:W1:Y:S08]  /*a300*/  SHFL.BFLY PT, R168, R177, 0x2, 0x1f ;  /* 0x0c401f00b1a87f89 */ /* 0x000e7000000e0000 */
[----:B------:R-:W4:Y:S08]  /*a310*/  SHFL.BFLY PT, R171, R2, 0x2, 0x1f ;  /* 0x0c401f0002ab7f89 */ /* 0x000f3000000e0000 */
[----:B------:R-:W4:Y:S01]  /*a320*/  SHFL.BFLY PT, R164, R175, 0x1, 0x1f ;  /* 0x0c201f00afa47f89 */ /* 0x000f2200000e0000 */
[----:B-1----:R-:W-:Y:S07]  /*a330*/  FMNMX.FTZ R168, R177, R168, !PT ;  /* 0x000000a8b1a87209 */ /* 0x002fee0007810000 */
[----:B------:R-:W3:Y:S04]  /*a340*/  LDL.LU R209, [R1+0x90] ;  /* 0x0000900001d17983 */ /* 0x000ee80000300800 */
[----:B------:R-:W3:Y:S01]  /*a350*/  LDL.64 R212, [R1+0x98] ;  /* 0x0000980001d47983 */ /* 0x000ee20000100a00 */
[----:B----4-:R-:W-:Y:S05]  /*a360*/  FMNMX.FTZ R171, R2, R171, !PT ;  /* 0x000000ab02ab7209 */ /* 0x010fea0007810000 */
[----:B------:R-:W1:Y:S01]  /*a370*/  SHFL.BFLY PT, R181, R170, 0x2, 0x1f ;  /* 0x0c401f00aab57f89 */ /* 0x000e6200000e0000 */
[----:B------:R-:W-:Y:S04]  /*a380*/  FMNMX.FTZ R164, R175, R164, !PT ;  /* 0x000000a4afa47209 */ /* 0x000fe80007810000 */
[----:B------:R-:W-:Y:S02]  /*a390*/  FSETP.NEU.FTZ.AND P0, PT, R164, -INF , PT ;  /* 0xff800000a400780b */ /* 0x000fe40003f1d000 */
[----:B-1----:R-:W-:Y:S01]  /*a3a0*/  FMNMX.FTZ R181, R170, R181, !PT ;  /* 0x000000b5aab57209 */ /* 0x002fe20007810000 */
[----:B------:R-:W-:Y:S04]  /*a3b0*/  FMUL.FTZ R170, R164, c[0x0][0x23c] ;  /* 0x00008f00a4aa7a20 */ /* 0x000fe80000410000 */
[----:B------:R-:W1:Y:S01]  /*a3c0*/  SHFL.BFLY PT, R2, R181, 0x1, 0x1f ;  /* 0x0c201f00b5027f89 */ /* 0x000e6200000e0000 */
[----:B------:R-:W-:Y:S05]  /*a3d0*/  FSEL R170, R170, RZ, P0 ;  /* 0x000000ffaaaa7208 */ /* 0x000fea0000000000 */
[--C-:B------:R-:W-:Y:S02]  /*a3e0*/  FFMA.FTZ R201, R5, c[0x0][0x23c], -R170.reuse ;  /* 0x00008f0005c97a23 */ /* 0x100fe400000108aa */
[--C-:B------:R-:W-:Y:S02]  /*a3f0*/  FFMA.FTZ R211, R36, c[0x0][0x23c], -R170.reuse ;  /* 0x00008f0024d37a23 */ /* 0x100fe400000108aa */
[--C-:B------:R-:W-:Y:S02]  /*a400*/  FFMA.FTZ R218, R32, c[0x0][0x23c], -R170.reuse ;  /* 0x00008f0020da7a23 */ /* 0x100fe400000108aa */
[--C-:B------:R-:W-:Y:S02]  /*a410*/  FFMA.FTZ R219, R33, c[0x0][0x23c], -R170.reuse ;  /* 0x00008f0021db7a23 */ /* 0x100fe400000108aa */
[--C-:B------:R-:W-:Y:S02]  /*a420*/  FFMA.FTZ R192, R21, c[0x0][0x23c], -R170.reuse ;  /* 0x00008f0015c07a23 */ /* 0x100fe400000108aa */
[--C-:B------:R-:W-:Y:S02]  /*a430*/  FFMA.FTZ R200, R16, c[0x0][0x23c], -R170.reuse ;  /* 0x00008f0010c87a23 */ /* 0x100fe400000108aa */
[--C-:B------:R-:W-:Y:S02]  /*a440*/  FFMA.FTZ R195, R17, c[0x0][0x23c], -R170.reuse ;  /* 0x00008f0011c37a23 */ /* 0x100fe400000108aa */
[--C-:B------:R-:W-:Y:S02]  /*a450*/  FFMA.FTZ R186, R20, c[0x0][0x23c], -R170.reuse ;  /* 0x00008f0014ba7a23 */ /* 0x100fe400000108aa */
[----:B------:R-:W-:Y:S01]  /*a460*/  MUFU.EX2 R200, R200 ;  /* 0x000000c800c87308 */ /* 0x000fe20000000800 */
[--C-:B------:R-:W-:Y:S01]  /*a470*/  FFMA.FTZ R207, R37, c[0x0][0x23c], -R170.reuse ;  /* 0x00008f0025cf7a23 */ /* 0x100fe200000108aa */
[----:B-1----:R-:W-:Y:S01]  /*a480*/  FMNMX.FTZ R2, R181, R2, !PT ;  /* 0x00000002b5027209 */ /* 0x002fe20007810000 */
[--C-:B------:R-:W-:Y:S02]  /*a490*/  FFMA.FTZ R188, R48, c[0x0][0x23c], -R170.reuse ;  /* 0x00008f0030bc7a23 */ /* 0x100fe400000108aa */
[--C-:B------:R-:W-:Y:S02]  /*a4a0*/  FFMA.FTZ R187, R49, c[0x0][0x23c], -R170.reuse ;  /* 0x00008f0031bb7a23 */ /* 0x100fe400000108aa */
[--C-:B------:R-:W-:Y:S02]  /*a4b0*/  FFMA.FTZ R180, R53, c[0x0][0x23c], -R170.reuse ;  /* 0x00008f0035b47a23 */ /* 0x100fe400000108aa */
[----:B------:R-:W-:Y:S01]  /*a4c0*/  FFMA.FTZ R204, R4, c[0x0][0x23c], -R170 ;  /* 0x00008f0004cc7a23 */ /* 0x000fe200000108aa */
[----:B------:R-:W-:Y:S10]  /*a4d0*/  MUFU.EX2 R207, R207 ;  /* 0x000000cf00cf7308 */ /* 0x000ff40000000800 */
[----:B------:R-:W-:Y:S01]  /*a4e0*/  MUFU.EX2 R180, R180 ;  /* 0x000000b400b47308 */ /* 0x000fe20000000800 */
[----:B--2---:R-:W-:Y:S01]  /*a4f0*/  LOP3.LUT R198, R217, UR7, RZ, 0x3c, !PT ;  /* 0x00000007d9c67c12 */ /* 0x004fe2000f8e3cff */
[----:B------:R-:W-:Y:S04]  /*a500*/  UIADD3 UR7, UR20, 0x3c6ef372, URZ ;  /* 0x3c6ef37214077890 */ /* 0x000fe8000fffe03f */
[----:B------:R-:W-:Y:S05]  /*a510*/  IMAD.WIDE.U32 R198, R198, -0x326172a9, RZ ;  /* 0xcd9e8d57c6c67825 */ /* 0x000fea00078e00ff */
[----:B---3--:R-:W-:Y:S05]  /*a520*/  LOP3.LUT R3, R199, UR25, R214, 0x96, !PT ;  /* 0x00000019c7037c12 */ /* 0x008fea000f8e96d6 */
[----:B------:R-:W-:Y:S01]  /*a530*/  IMAD.WIDE.U32 R182, R3, -0x2daee0ad, RZ ;  /* 0xd2511f5303b67825 */ /* 0x000fe200078e00ff */
[----:B------:R-:W-:Y:S04]  /*a540*/  LOP3.LUT R172, R225, UR6, R216, 0x96, !PT ;  /* 0x00000006e1ac7c12 */ /* 0x000fe8000f8e96d8 */
[----:B------:R-:W-:Y:S01]  /*a550*/  LOP3.LUT R0, R183, UR27, R224, 0x96, !PT ;  /* 0x0000001bb7007c12 */ /* 0x000fe2000f8e96e0 */
[----:B------:R-:W-:Y:S04]  /*a560*/  IMAD.WIDE.U32 R172, R172, -0x326172a9, RZ ;  /* 0xcd9e8d57acac7825 */ /* 0x000fe800078e00ff */
[----:B------:R-:W-:Y:S01]  /*a570*/  IMAD.WIDE.U32 R184, R0, -0x326172a9, RZ ;  /* 0xcd9e8d5700b87825 */ /* 0x000fe200078e00ff */
[----:B------:R-:W-:Y:S05]  /*a580*/  LOP3.LUT R3, R173, UR7, R198, 0x96, !PT ;  /* 0x00000007ad037c12 */ /* 0x000fea000f8e96c6 */
[----:B------:R-:W-:Y:S01]  /*a590*/  IMAD.WIDE.U32 R178, R3, -0x2daee0ad, RZ ;  /* 0xd2511f5303b27825 */ /* 0x000fe200078e00ff */
[----:B------:R-:W-:Y:S04]  /*a5a0*/  LOP3.LUT R3, R185, UR22, R172, 0x96, !PT ;  /* 0x00000016b9037c12 */ /* 0x000fe8000f8e96ac */
[----:B------:R-:W-:Y:S01]  /*a5b0*/  LOP3.LUT R0, R179, UR19, R182, 0x96, !PT ;  /* 0x00000013b3007c12 */ /* 0x000fe2000f8e96b6 */
[----:B------:R-:W-:Y:S02]  /*a5c0*/  IMAD.WIDE.U32 R176, R3, -0x2daee0ad, RZ ;  /* 0xd2511f5303b07825 */ /* 0x000fe400078e00ff */
[----:B------:R-:W1:Y:S02]  /*a5d0*/  SHFL.BFLY PT, R3, R168, 0x1, 0x1f ;  /* 0x0c201f00a8037f89 */ /* 0x000e6400000e0000 */
[----:B------:R-:W-:Y:S01]  /*a5e0*/  IMAD.WIDE.U32 R182, R0, -0x326172a9, RZ ;  /* 0xcd9e8d5700b67825 */ /* 0x000fe200078e00ff */
[----:B------:R-:W-:Y:S04]  /*a5f0*/  LOP3.LUT R178, R177, UR14, R178, 0x96, !PT ;  /* 0x0000000eb1b27c12 */ /* 0x000fe8000f8e96b2 */
[----:B------:R-:W-:Y:S01]  /*a600*/  LOP3.LUT R174, R183, UR18, R184, 0x96, !PT ;  /* 0x00000012b7ae7c12 */ /* 0x000fe2000f8e96b8 */
[----:B------:R-:W2:Y:S01]  /*a610*/  SHFL.BFLY PT, R0, R171, 0x1, 0x1f ;  /* 0x0c201f00ab007f89 */ /* 0x000ea200000e0000 */
[----:B------:R-:W-:Y:S04]  /*a620*/  IMAD.WIDE.U32 R178, R178, -0x326172a9, RZ ;  /* 0xcd9e8d57b2b27825 */ /* 0x000fe800078e00ff */
[----:B------:R-:W-:Y:S01]  /*a630*/  IMAD.WIDE.U32 R174, R174, -0x2daee0ad, RZ ;  /* 0xd2511f53aeae7825 */ /* 0x000fe200078e00ff */
[----:B------:R-:W-:Y:S03]  /*a640*/  LOP3.LUT R189, R179, UR13, R182, 0x96, !PT ;  /* 0x0000000db3bd7c12 */ /* 0x000fe6000f8e96b6 */
[----:B------:R-:W-:Y:S01]  /*a650*/  FFMA.FTZ R182, R52, c[0x0][0x23c], -R170 ;  /* 0x00008f0034b67a23 */ /* 0x000fe200000108aa */
[----:B------:R-:W-:Y:S02]  /*a660*/  LOP3.LUT R176, R175, UR10, R176, 0x96, !PT ;  /* 0x0000000aafb07c12 */ /* 0x000fe4000f8e96b0 */
[----:B------:R-:W-:Y:S03]  /*a670*/  LOP3.LUT R209, R209, 0xffffff7f, RZ, 0xc0, !PT ;  /* 0xffffff7fd1d17812 */ /* 0x000fe600078ec0ff */
[----:B------:R-:W-:Y:S01]  /*a680*/  IMAD.WIDE.U32 R176, R176, -0x326172a9, RZ ;  /* 0xcd9e8d57b0b07825 */ /* 0x000fe200078e00ff */
[----:B-1----:R-:W-:Y:S02]  /*a690*/  FMNMX.FTZ R3, R168, R3, !PT ;  /* 0x00000003a8037209 */ /* 0x002fe40007810000 */
[----:B------:R-:W-:Y:S02]  /*a6a0*/  @P3 LOP3.LUT R209, R209, 0x80, RZ, 0xfc, !PT ;  /* 0x00000080d1d13812 */ /* 0x000fe400078efcff */
[----:B------:R-:W-:Y:S02]  /*a6b0*/  LOP3.LUT R179, R177, UR26, R178, 0x96, !PT ;  /* 0x0000001ab1b37c12 */ /* 0x000fe4000f8e96b2 */
[----:B------:R-:W-:Y:S02]  /*a6c0*/  FSETP.NEU.FTZ.AND P0, PT, R3, -INF , PT ;  /* 0xff8000000300780b */ /* 0x000fe40003f1d000 */
[----:B--2---:R-:W-:Y:S02]  /*a6d0*/  FMNMX.FTZ R0, R171, R0, !PT ;  /* 0x00000000ab007209 */ /* 0x004fe40007810000 */
[C---:B------:R-:W-:Y:S02]  /*a6e0*/  LOP3.LUT R171, R179.reuse, 0xffff, RZ, 0xc0, !PT ;  /* 0x0000ffffb3ab7812 */ /* 0x040fe400078ec0ff */
[----:B------:R-:W-:Y:S02]  /*a6f0*/  LOP3.LUT R168, R179, 0xff, RZ, 0xc0, !PT ;  /* 0x000000ffb3a87812 */ /* 0x000fe400078ec0ff */
[----:B------:R-:W-:Y:S01]  /*a700*/  SHF.R.U32.HI R4, RZ, 0x8, R171 ;  /* 0x00000008ff047819 */ /* 0x000fe200000116ab */
[----:B------:R-:W-:Y:S01]  /*a710*/  FMUL.FTZ R171, R3, c[0x0][0x23c] ;  /* 0x00008f0003ab7a20 */ /* 0x000fe20000410000 */
[--C-:B------:R-:W-:Y:S02]  /*a720*/  SHF.R.U32.HI R5, RZ, 0x10, R179.reuse ;  /* 0x00000010ff057819 */ /* 0x100fe400000116b3 */
[----:B------:R-:W-:Y:S02]  /*a730*/  LOP3.LUT R4, R4, 0xffff, RZ, 0xc0, !PT ;  /* 0x0000ffff04047812 */ /* 0x000fe400078ec0ff */
[----:B------:R-:W-:Y:S02]  /*a740*/  FSEL R171, R171, RZ, P0 ;  /* 0x000000ffabab7208 */ /* 0x000fe40000000000 */
[----:B------:R-:W-:Y:S02]  /*a750*/  ISETP.LE.U32.AND P6, PT, R4, UR23, PT ;  /* 0x0000001704007c0c */ /* 0x000fe4000bfc3070 */
[----:B------:R-:W-:Y:S01]  /*a760*/  SHF.R.U32.HI R4, RZ, 0x18, R179 ;  /* 0x00000018ff047819 */ /* 0x000fe200000116b3 */
[--C-:B------:R-:W-:Y:S01]  /*a770*/  FFMA.FTZ R183, R55, c[0x0][0x23c], -R171.reuse ;  /* 0x00008f0037b77a23 */ /* 0x100fe200000108ab */
[----:B------:R-:W-:Y:S01]  /*a780*/  FSETP.NEU.FTZ.AND P0, PT, R2, -INF , PT ;  /* 0xff8000000200780b */ /* 0x000fe20003f1d000 */
[----:B------:R1:W-:Y:S01]  /*a790*/  MUFU.EX2 R55, R201 ;  /* 0x000000c900377308 */ /* 0x0003e20000000800 */
[----:B------:R-:W-:Y:S01]  /*a7a0*/  ISETP.LE.U32.AND P4, PT, R4, UR23, PT ;  /* 0x0000001704007c0c */ /* 0x000fe2000bf83070 */
[----:B------:R-:W-:Y:S01]  /*a7b0*/  FMUL.FTZ R179, R2, c[0x0][0x23c] ;  /* 0x00008f0002b37a20 */ /* 0x000fe20000410000 */
[----:B------:R-:W-:Y:S01]  /*a7c0*/  LOP3.LUT R4, R5, 0xff, RZ, 0xc0, !PT ;  /* 0x000000ff05047812 */ /* 0x000fe200078ec0ff */
[--C-:B------:R-:W-:Y:S01]  /*a7d0*/  FFMA.FTZ R220, R34, c[0x0][0x23c], -R171.reuse ;  /* 0x00008f0022dc7a23 */ /* 0x100fe200000108ab */
[----:B------:R-:W-:Y:S01]  /*a7e0*/  ISETP.LE.U32.AND P3, PT, R168, UR23, PT ;  /* 0x00000017a8007c0c */ /* 0x000fe2000bf63070 */
[--C-:B------:R-:W-:Y:S01]  /*a7f0*/  FFMA.FTZ R221, R39, c[0x0][0x23c], -R171.reuse ;  /* 0x00008f0027dd7a23 */ /* 0x100fe200000108ab */
[----:B------:R-:W-:Y:S01]  /*a800*/  FSEL R179, R179, RZ, P0 ;  /* 0x000000ffb3b37208 */ /* 0x000fe20000000000 */
[----:B------:R-:W-:Y:S01]  /*a810*/  FFMA.FTZ R168, R64, c[0x0][0x23c], -R170 ;  /* 0x00008f0040a87a23 */ /* 0x000fe200000108aa */
[----:B------:R-:W-:Y:S01]  /*a820*/  ISETP.LE.U32.AND P5, PT, R4, UR23, PT ;  /* 0x0000001704007c0c */ /* 0x000fe2000bfa3070 */
[----:B------:R-:W-:Y:S01]  /*a830*/  FFMA.FTZ R17, R6, c[0x0][0x23c], -R171 ;  /* 0x00008f0006117a23 */ /* 0x000fe200000108ab */
[----:B------:R-:W-:Y:S01]  /*a840*/  LEA R196, P0, R208, R202, 0x1 ;  /* 0x000000cad0c47211 */ /* 0x000fe200078008ff */
[----:B------:R-:W-:Y:S01]  /*a850*/  FFMA.FTZ R4, R24, c[0x0][0x23c], -R179 ;  /* 0x00008f0018047a23 */ /* 0x000fe200000108b3 */
[----:B------:R-:W-:Y:S01]  /*a860*/  LOP3.LUT R209, R209, 0xffffffbf, RZ, 0xc0, !PT ;  /* 0xffffffbfd1d17812 */ /* 0x000fe200078ec0ff */
[--C-:B------:R-:W-:Y:S01]  /*a870*/  FFMA.FTZ R16, R7, c[0x0][0x23c], -R171.reuse ;  /* 0x00008f0007107a23 */ /* 0x100fe200000108ab */
[----:B------:R-:W-:Y:S01]  /*a880*/  LEA.HI.X.SX32 R197, R208, R203, 0x1, P0 ;  /* 0x000000cbd0c57211 */ /* 0x000fe200000f0eff */
[--C-:B------:R-:W-:Y:S01]  /*a890*/  FFMA.FTZ R194, R18, c[0x0][0x23c], -R171.reuse ;  /* 0x00008f0012c27a23 */ /* 0x100fe200000108ab */
[----:B------:R-:W-:Y:S01]  /*a8a0*/  FSETP.NEU.FTZ.AND P0, PT, R0, -INF , PT ;  /* 0xff8000000000780b */ /* 0x000fe20003f1d000 */
[--C-:B------:R-:W-:Y:S01]  /*a8b0*/  FFMA.FTZ R19, R19, c[0x0][0x23c], -R171.reuse ;  /* 0x00008f0013137a23 */ /* 0x100fe200000108ab */
[----:B------:R-:W-:Y:S01]  /*a8c0*/  @P2 LOP3.LUT R209, R209, 0x40, RZ, 0xfc, !PT ;  /* 0x00000040d1d12812 */ /* 0x000fe200078efcff */
[--C-:B------:R-:W-:Y:S01]  /*a8d0*/  FFMA.FTZ R193, R22, c[0x0][0x23c], -R171.reuse ;  /* 0x00008f0016c17a23 */ /* 0x100fe200000108ab */
[----:B------:R-:W-:Y:S01]  /*a8e0*/  MUFU.EX2 R18, R17 ;  /* 0x0000001100127308 */ /* 0x000fe20000000800 */
[--C-:B------:R-:W-:Y:S01]  /*a8f0*/  FFMA.FTZ R206, R35, c[0x0][0x23c], -R171.reuse ;  /* 0x00008f0023ce7a23 */ /* 0x100fe200000108ab */
[----:B------:R-:W-:Y:S01]  /*a900*/  LOP3.LUT R209, R209, 0xffffffdf, RZ, 0xc0, !PT ;  /* 0xffffffdfd1d17812 */ /* 0x000fe200078ec0ff */
[----:B-1----:R-:W2:Y:S01]  /*a910*/  LDL.LU R201, [R1+0xc4] ;  /* 0x0000c40001c97983 */ /* 0x002ea20000300800 */
[--C-:B------:R-:W-:Y:S02]  /*a920*/  FFMA.FTZ R205, R38, c[0x0][0x23c], -R171.reuse ;  /* 0x00008f0026cd7a23 */ /* 0x100fe400000108ab */
[----:B------:R-:W-:Y:S01]  /*a930*/  @P1 LOP3.LUT R209, R209, 0x20, RZ, 0xfc, !PT ;  /* 0x00000020d1d11812 */ /* 0x000fe200078efcff */
[--C-:B------:R-:W-:Y:S02]  /*a940*/  FFMA.FTZ R190, R50, c[0x0][0x23c], -R171.reuse ;  /* 0x00008f0032be7a23 */ /* 0x100fe400000108ab */
[--C-:B------:R-:W-:Y:S01]  /*a950*/  FFMA.FTZ R184, R54, c[0x0][0x23c], -R171.reuse ;  /* 0x00008f0036b87a23 */ /* 0x100fe200000108ab */
[----:B------:R-:W-:Y:S01]  /*a960*/  LOP3.LUT R209, R209, 0xfffffeff, RZ, 0xc0, !PT ;  /* 0xfffffeffd1d17812 */ /* 0x000fe200078ec0ff */
[--C-:B------:R-:W-:Y:S01]  /*a970*/  FFMA.FTZ R175, R66, c[0x0][0x23c], -R171.reuse ;  /* 0x00008f0042af7a23 */ /* 0x100fe200000108ab */
[----:B------:R1:W-:Y:S01]  /*a980*/  MUFU.EX2 R22, R204 ;  /* 0x000000cc00167308 */ /* 0x0003e20000000800 */
[--C-:B------:R-:W-:Y:S02]  /*a990*/  FFMA.FTZ R23, R23, c[0x0][0x23c], -R171.reuse ;  /* 0x00008f0017177a23 */ /* 0x100fe400000108ab */
[--C-:B------:R-:W-:Y:S02]  /*a9a0*/  FFMA.FTZ R191, R51, c[0x0][0x23c], -R171.reuse ;  /* 0x00008f0033bf7a23 */ /* 0x100fe400000108ab */
[----:B------:R-:W-:Y:S02]  /*a9b0*/  FFMA.FTZ R171, R67, c[0x0][0x23c], -R171 ;  /* 0x00008f0043ab7a23 */ /* 0x000fe400000108ab */
[--C-:B------:R-:W-:Y:S02]  /*a9c0*/  FFMA.FTZ R67, R9, c[0x0][0x23c], -R179.reuse ;  /* 0x00008f0009437a23 */ /* 0x100fe400000108b3 */
[--C-:B------:R-:W-:Y:S01]  /*a9d0*/  FFMA.FTZ R9, R29, c[0x0][0x23c], -R179.reuse ;  /* 0x00008f001d097a23 */ /* 0x100fe200000108b3 */
[----:B------:R-:W-:Y:S01]  /*a9e0*/  MUFU.EX2 R51, R16 ;  /* 0x0000001000337308 */ /* 0x000fe20000000800 */
[----:B------:R-:W-:Y:S02]  /*a9f0*/  IMAD.MOV.U32 R29, RZ, RZ, R192 ;  /* 0x000000ffff1d7224 */ /* 0x000fe400078e00c0 */
[----:B------:R-:W-:Y:S02]  /*aa00*/  FFMA.FTZ R192, R45, c[0x0][0x23c], -R179 ;  /* 0x00008f002dc07a23 */ /* 0x000fe400000108b3 */
[----:B------:R-:W-:Y:S02]  /*aa10*/  IMAD.MOV.U32 R45, RZ, RZ, R4 ;  /* 0x000000ffff2d7224 */ /* 0x000fe400078e0004 */
[----:B------:R-:W-:Y:S02]  /*aa20*/  FADD.FTZ R4, -R164, R169 ;  /* 0x000000a9a4047221 */ /* 0x000fe40000010100 */
[----:B------:R-:W-:Y:S01]  /*aa30*/  FFMA.FTZ R54, R8, c[0x0][0x23c], -R179 ;  /* 0x00008f0008367a23 */ /* 0x000fe200000108b3 */
[----:B------:R-:W-:Y:S01]  /*aa40*/  MUFU.EX2 R67, R67 ;  /* 0x0000004300437308 */ /* 0x000fe20000000800 */
[----:B------:R-:W-:Y:S02]  /*aa50*/  FMUL.FTZ R8, R4, c[0x0][0x23c] ;  /* 0x00008f0004087a20 */ /* 0x000fe40000410000 */
[----:B------:R-:W-:Y:S02]  /*aa60*/  FADD.FTZ R4, -R2, R165 ;  /* 0x000000a502047221 */ /* 0x000fe40000010100 */
[----:B------:R-:W-:Y:S02]  /*aa70*/  FMUL.FTZ R5, R0, c[0x0][0x23c] ;  /* 0x00008f0000057a20 */ /* 0x000fe40000410000 */
[----:B------:R-:W-:Y:S02]  /*aa80*/  FMUL.FTZ R7, R4, c[0x0][0x23c] ;  /* 0x00008f0004077a20 */ /* 0x000fe40000410000 */
[--C-:B------:R-:W-:Y:S01]  /*aa90*/  FFMA.FTZ R34, R12, c[0x0][0x23c], -R179.reuse ;  /* 0x00008f000c227a23 */ /* 0x100fe200000108b3 */
[----:B------:R-:W-:Y:S01]  /*aaa0*/  FSEL R5, R5, RZ, P0 ;  /* 0x000000ff05057208 */ /* 0x000fe20000000000 */
[----:B------:R-:W3:Y:S01]  /*aab0*/  MUFU.EX2 R8, R8 ;  /* 0x0000000800087308 */ /* 0x000ee20000000800 */
[----:B------:R-:W-:Y:S02]  /*aac0*/  FFMA.FTZ R12, R28, c[0x0][0x23c], -R179 ;  /* 0x00008f001c0c7a23 */ /* 0x000fe400000108b3 */
[----:B------:R-:W-:Y:S02]  /*aad0*/  FADD.FTZ R4, -R0, R167 ;  /* 0x000000a700047221 */ /* 0x000fe40000010100 */
[--C-:B------:R-:W-:Y:S02]  /*aae0*/  FFMA.FTZ R210, R31, c[0x0][0x23c], -R5.reuse ;  /* 0x00008f001fd27a23 */ /* 0x100fe40000010805 */
[----:B------:R-:W-:Y:S02]  /*aaf0*/  FFMA.FTZ R208, R47, c[0x0][0x23c], -R5 ;  /* 0x00008f002fd07a23 */ /* 0x000fe40000010805 */
[----:B------:R-:W-:Y:S01]  /*ab00*/  FFMA.FTZ R35, R13, c[0x0][0x23c], -R179 ;  /* 0x00008f000d237a23 */ /* 0x000fe200000108b3 */
[----:B------:R-:W4:Y:S01]  /*ab10*/  MUFU.EX2 R7, R7 ;  /* 0x0000000700077308 */ /* 0x000f220000000800 */
[----:B------:R-:W-:Y:S02]  /*ab20*/  IMAD.MOV.U32 R13, RZ, RZ, R221 ;  /* 0x000000ffff0d7224 */ /* 0x000fe400078e00dd */
[--C-:B------:R-:W-:Y:S02]  /*ab30*/  FFMA.FTZ R221, R41, c[0x0][0x23c], -R179.reuse ;  /* 0x00008f0029dd7a23 */ /* 0x100fe400000108b3 */
[--C-:B------:R-:W-:Y:S02]  /*ab40*/  FFMA.FTZ R25, R25, c[0x0][0x23c], -R179.reuse ;  /* 0x00008f0019197a23 */ /* 0x100fe400000108b3 */
[--C-:B------:R-:W-:Y:S02]  /*ab50*/  FFMA.FTZ R40, R40, c[0x0][0x23c], -R179.reuse ;  /* 0x00008f0028287a23 */ /* 0x100fe400000108b3 */
[----:B------:R-:W-:Y:S01]  /*ab60*/  FFMA.FTZ R185, R57, c[0x0][0x23c], -R179 ;  /* 0x00008f0039b97a23 */ /* 0x000fe200000108b3 */
[----:B------:R-:W-:Y:S01]  /*ab70*/  MUFU.EX2 R54, R54 ;  /* 0x0000003600367308 */ /* 0x000fe20000000800 */
[----:B------:R-:W-:Y:S02]  /*ab80*/  IMAD.MOV.U32 R57, RZ, RZ, R219 ;  /* 0x000000ffff397224 */ /* 0x000fe400078e00db */
[----:B------:R-:W-:Y:S02]  /*ab90*/  FFMA.FTZ R219, R43, c[0x0][0x23c], -R5 ;  /* 0x00008f002bdb7a23 */ /* 0x000fe40000010805 */
[----:B------:R-:W-:Y:S02]  /*aba0*/  FFMA.FTZ R181, R60, c[0x0][0x23c], -R179 ;  /* 0x00008f003cb57a23 */ /* 0x000fe400000108b3 */
[----:B------:R-:W-:Y:S02]  /*abb0*/  IMAD.MOV.U32 R60, RZ, RZ, R220 ;  /* 0x000000ffff3c7224 */ /* 0x000fe400078e00dc */
[--C-:B------:R-:W-:Y:S01]  /*abc0*/  FFMA.FTZ R220, R42, c[0x0][0x23c], -R5.reuse ;  /* 0x00008f002adc7a23 */ /* 0x100fe20000010805 */
[----:B------:R-:W-:Y:S01]  /*abd0*/  MUFU.EX2 R23, R23 ;  /* 0x0000001700177308 */ /* 0x000fe20000000800 */
[--C-:B------:R-:W-:Y:S02]  /*abe0*/  FFMA.FTZ R39, R10, c[0x0][0x23c], -R5.reuse ;  /* 0x00008f000a277a23 */ /* 0x100fe40000010805 */
[--C-:B------:R-:W-:Y:S02]  /*abf0*/  FFMA.FTZ R66, R11, c[0x0][0x23c], -R5.reuse ;  /* 0x00008f000b427a23 */ /* 0x100fe40000010805 */
[--C-:B------:R-:W-:Y:S02]  /*ac00*/  FFMA.FTZ R50, R14, c[0x0][0x23c], -R5.reuse ;  /* 0x00008f000e327a23 */ /* 0x100fe40000010805 */
[--C-:B------:R-:W-:Y:S02]  /*ac10*/  FFMA.FTZ R38, R15, c[0x0][0x23c], -R5.reuse ;  /* 0x00008f000f267a23 */ /* 0x100fe40000010805 */
[--C-:B------:R-:W-:Y:S01]  /*ac20*/  FFMA.FTZ R24, R26, c[0x0][0x23c], -R5.reuse ;  /* 0x00008f001a187a23 */ /* 0x100fe20000010805 */
[----:B------:R-:W-:Y:S01]  /*ac30*/  MUFU.EX2 R39, R39 ;  /* 0x0000002700277308 */ /* 0x000fe20000000800 */
[--C-:B------:R-:W-:Y:S02]  /*ac40*/  FFMA.FTZ R169, R59, c[0x0][0x23c], -R5.reuse ;  /* 0x00008f003ba97a23 */ /* 0x100fe40000010805 */
[----:B------:R-:W-:Y:S02]  /*ac50*/  FFMA.FTZ R167, R63, c[0x0][0x23c], -R5 ;  /* 0x00008f003fa77a23 */ /* 0x000fe40000010805 */
[----:B------:R-:W-:Y:S02]  /*ac60*/  IMAD.MOV.U32 R28, RZ, RZ, R193 ;  /* 0x000000ffff1c7224 */ /* 0x000fe400078e00c1 */
[----:B------:R-:W-:Y:S02]  /*ac70*/  FFMA.FTZ R193, R44, c[0x0][0x23c], -R179 ;  /* 0x00008f002cc17a23 */ /* 0x000fe400000108b3 */
[----:B------:R-:W-:Y:S01]  /*ac80*/  FFMA.FTZ R44, R30, c[0x0][0x23c], -R5 ;  /* 0x00008f001e2c7a23 */ /* 0x000fe20000010805 */
[----:B------:R-:W-:Y:S01]  /*ac90*/  MUFU.EX2 R66, R66 ;  /* 0x0000004200427308 */ /* 0x000fe20000000800 */
[----:B------:R-:W-:Y:S02]  /*aca0*/  IMAD.MOV.U32 R41, RZ, RZ, R186 ;  /* 0x000000ffff297224 */ /* 0x000fe400078e00ba */
[--C-:B------:R-:W-:Y:S02]  /*acb0*/  FFMA.FTZ R186, R56, c[0x0][0x23c], -R179.reuse ;  /* 0x00008f0038ba7a23 */ /* 0x100fe400000108b3 */
[----:B------:R-:W-:Y:S02]  /*acc0*/  FFMA.FTZ R179, R61, c[0x0][0x23c], -R179 ;  /* 0x00008f003db37a23 */ /* 0x000fe400000108b3 */
[----:B------:R-:W-:Y:S02]  /*acd0*/  IMAD.MOV.U32 R56, RZ, RZ, R218 ;  /* 0x000000ffff387224 */ /* 0x000fe400078e00da */
[--C-:B------:R-:W-:Y:S01]  /*ace0*/  FFMA.FTZ R218, R46, c[0x0][0x23c], -R5.reuse ;  /* 0x00008f002eda7a23 */ /* 0x100fe20000010805 */
[----:B------:R-:W-:Y:S01]  /*acf0*/  MUFU.EX2 R50, R50 ;  /* 0x0000003200327308 */ /* 0x000fe20000000800 */
[----:B------:R-:W-:Y:S02]  /*ad00*/  IMAD.MOV.U32 R61, RZ, RZ, R206 ;  /* 0x000000ffff3d7224 */ /* 0x000fe400078e00ce */
[--C-:B------:R-:W-:Y:S02]  /*ad10*/  FFMA.FTZ R206, R58, c[0x0][0x23c], -R5.reuse ;  /* 0x00008f003ace7a23 */ /* 0x100fe40000010805 */
[----:B------:R-:W-:Y:S02]  /*ad20*/  FMUL.FTZ R6, R4, c[0x0][0x23c] ;  /* 0x00008f0004067a20 */ /* 0x000fe40000410000 */
[----:B------:R-:W-:Y:S02]  /*ad30*/  FADD.FTZ R4, -R3, R166 ;  /* 0x000000a603047221 */ /* 0x000fe40000010100 */
[--C-:B------:R-:W-:Y:S01]  /*ad40*/  FFMA.FTZ R166, R62, c[0x0][0x23c], -R5.reuse ;  /* 0x00008f003ea67a23 */ /* 0x100fe20000010805 */
[----:B------:R-:W-:Y:S01]  /*ad50*/  MUFU.EX2 R190, R190 ;  /* 0x000000be00be7308 */ /* 0x000fe20000000800 */
[----:B-1----:R-:W-:Y:S02]  /*ad60*/  IMAD.MOV.U32 R204, RZ, RZ, R12 ;  /* 0x000000ffffcc7224 */ /* 0x002fe400078e000c */
[----:B------:R-:W-:Y:S02]  /*ad70*/  FFMA.FTZ R12, R27, c[0x0][0x23c], -R5 ;  /* 0x00008f001b0c7a23 */ /* 0x000fe40000010805 */
[----:B---3--:R-:W-:Y:S02]  /*ad80*/  FMUL.FTZ R5, R8, R101 ;  /* 0x0000006508057220 */ /* 0x008fe40000410000 */
[----:B------:R-:W3:Y:S01]  /*ad90*/  LDL.LU R101, [R1+0x94] ;  /* 0x0000940001657983 */ /* 0x000ee20000300800 */
[----:B------:R-:W-:Y:S02]  /*ada0*/  IMAD.MOV.U32 R63, RZ, RZ, R210 ;  /* 0x000000ffff3f7224 */ /* 0x000fe400078e00d2 */
[----:B------:R-:W-:Y:S01]  /*adb0*/  FMUL.FTZ R165, R4, c[0x0][0x23c] ;  /* 0x00008f0004a57a20 */ /* 0x000fe20000410000 */
[----:B------:R-:W1:Y:S01]  /*adc0*/  MUFU.EX2 R6, R6 ;  /* 0x0000000600067308 */ /* 0x000e620000000800 */
[C---:B------:R-:W-:Y:S02]  /*add0*/  FMUL.FTZ R4, R8.reuse, R100 ;  /* 0x0000006408047220 */ /* 0x040fe40000410000 */
[----:B------:R-:W-:Y:S01]  /*ade0*/  IMAD.MOV.U32 R10, RZ, RZ, R9 ;  /* 0x000000ffff0a7224 */ /* 0x000fe200078e0009 */
[----:B------:R-:W-:Y:S01]  /*adf0*/  LOP3.LUT R9, R213, UR6, R216, 0x96, !PT ;  /* 0x00000006d5097c12 */ /* 0x000fe2000f8e96d8 */
[C---:B------:R-:W-:Y:S01]  /*ae00*/  FMUL.FTZ R64, R8.reuse, R160 ;  /* 0x000000a008407220 */ /* 0x040fe20000410000 */
[----:B------:R-:W-:Y:S01]  /*ae10*/  UIADD3 UR6, UR21, 0x646e171e, URZ ;  /* 0x646e171e15067890 */ /* 0x000fe2000fffe03f */
[----:B------:R-:W-:Y:S02]  /*ae20*/  FFMA.FTZ R170, R65, c[0x0][0x23c], -R170 ;  /* 0x00008f0041aa7a23 */ /* 0x000fe400000108aa */
[C---:B------:R-:W-:Y:S01]  /*ae30*/  FMUL.FTZ R65, R8.reuse, R161 ;  /* 0x000000a108417220 */ /* 0x040fe20000410000 */
[----:B------:R-:W2:Y:S01]  /*ae40*/  MUFU.EX2 R165, R165 ;  /* 0x000000a500a57308 */ /* 0x000ea20000000800 */
[----:B------:R-:W-:Y:S04]  /*ae50*/  IMAD.WIDE.U32 R160, R9, -0x326172a9, RZ ;  /* 0xcd9e8d5709a07825 */ /* 0x000fe800078e00ff */
[----:B----4-:R-:W-:Y:S01]  /*ae60*/  FMUL.FTZ R9, R7, R105 ;  /* 0x0000006907097220 */ /* 0x010fe20000410000 */
[----:B------:R-:W-:Y:S01]  /*ae70*/  LOP3.LUT R198, R161, UR7, R198, 0x96, !PT ;  /* 0x00000007a1c67c12 */ /* 0x000fe2000f8e96c6 */
[----:B------:R-:W-:Y:S02]  /*ae80*/  IMAD.MOV.U32 R15, RZ, RZ, R60 ;  /* 0x000000ffff0f7224 */ /* 0x000fe400078e003c */
[C---:B------:R-:W-:Y:S01]  /*ae90*/  FMUL.FTZ R60, R7.reuse, R156 ;  /* 0x0000009c073c7220 */ /* 0x040fe20000410000 */
[----:B------:R-:W-:Y:S01]  /*aea0*/  MUFU.EX2 R191, R191 ;  /* 0x000000bf00bf7308 */ /* 0x000fe20000000800 */
[----:B------:R-:W-:Y:S02]  /*aeb0*/  IMAD.MOV.U32 R58, RZ, RZ, R40 ;  /* 0x000000ffff3a7224 */ /* 0x000fe400078e0028 */
[----:B------:R-:W-:Y:S02]  /*aec0*/  FMUL.FTZ R52, R8, R148 ;  /* 0x0000009408347220 */ /* 0x000fe40000410000 */
[----:B------:R-:W-:Y:S02]  /*aed0*/  IMAD.MOV.U32 R148, RZ, RZ, R58 ;  /* 0x000000ffff947224 */ /* 0x000fe400078e003a */
[----:B-1----:R-:W-:Y:S02]  /*aee0*/  FMUL.FTZ R58, R6, R154 ;  /* 0x0000009a063a7220 */ /* 0x002fe40000410000 */
[C---:B------:R-:W-:Y:S01]  /*aef0*/  FMUL.FTZ R16, R8.reuse, R112 ;  /* 0x0000007008107220 */ /* 0x040fe20000410000 */
[----:B------:R-:W-:Y:S01]  /*af00*/  MUFU.EX2 R170, R170 ;  /* 0x000000aa00aa7308 */ /* 0x000fe20000000800 */
[C---:B------:R-:W-:Y:S02]  /*af10*/  FMUL.FTZ R17, R8.reuse, R113 ;  /* 0x0000007108117220 */ /* 0x040fe40000410000 */
[C---:B------:R-:W-:Y:S02]  /*af20*/  FMUL.FTZ R20, R8.reuse, R116 ;  /* 0x0000007408147220 */ /* 0x040fe40000410000 */
[C---:B------:R-:W-:Y:S02]  /*af30*/  FMUL.FTZ R21, R8.reuse, R117 ;  /* 0x0000007508157220 */ /* 0x040fe40000410000 */
[C---:B------:R-:W-:Y:S02]  /*af40*/  FMUL.FTZ R32, R8.reuse, R128 ;  /* 0x0000008008207220 */ /* 0x040fe40000410000 */
        /* <DEDUP_REMOVED lines=16> */
[----:B------:R-:W-:Y:S02]  /*b050*/  FMUL.FTZ R85, R8, R85 ;  /* 0x0000005508557220 */ /* 0x000fe40000410000 */
[----:B------:R-:W-:Y:S02]  /*b060*/  IMAD.MOV.U32 R11, RZ, RZ, R204 ;  /* 0x000000ffff0b7224 */ /* 0x000fe400078e00cc */
[----:B------:R-:W-:Y:S01]  /*b070*/  IMAD.MOV.U32 R26, RZ, RZ, R57 ;  /* 0x000000ffff1a7224 */ /* 0x000fe200078e0039 */
[----:B------:R-:W-:Y:S01]  /*b080*/  MUFU.EX2 R167, R167 ;  /* 0x000000a700a77308 */ /* 0x000fe20000000800 */
[C---:B------:R-:W-:Y:S02]  /*b090*/  FMUL.FTZ R57, R7.reuse, R153 ;  /* 0x0000009907397220 */ /* 0x040fe40000410000 */
[----:B------:R-:W-:Y:S02]  /*b0a0*/  IMAD.MOV.U32 R27, RZ, RZ, R56 ;  /* 0x000000ffff1b7224 */ /* 0x000fe400078e0038 */
[C---:B------:R-:W-:Y:S02]  /*b0b0*/  FMUL.FTZ R56, R7.reuse, R152 ;  /* 0x0000009807387220 */ /* 0x040fe40000410000 */
[----:B------:R-:W-:Y:S02]  /*b0c0*/  IMAD.MOV.U32 R152, RZ, RZ, R11 ;  /* 0x000000ffff987224 */ /* 0x000fe400078e000b */
[C---:B------:R-:W-:Y:S01]  /*b0d0*/  FMUL.FTZ R11, R6.reuse, R107 ;  /* 0x0000006b060b7220 */ /* 0x040fe20000410000 */
[----:B------:R-:W-:Y:S01]  /*b0e0*/  MUFU.EX2 R175, R175 ;  /* 0x000000af00af7308 */ /* 0x000fe20000000800 */
[----:B------:R-:W-:Y:S02]  /*b0f0*/  IMAD.MOV.U32 R153, RZ, RZ, R10 ;  /* 0x000000ffff997224 */ /* 0x000fe400078e000a */
[C---:B------:R-:W-:Y:S02]  /*b100*/  FMUL.FTZ R10, R6.reuse, R106 ;  /* 0x0000006a060a7220 */ /* 0x040fe40000410000 */
[----:B------:R-:W-:Y:S02]  /*b110*/  IMAD.MOV.U32 R31, RZ, RZ, R44 ;  /* 0x000000ffff1f7224 */ /* 0x000fe400078e002c */
[----:B------:R-:W-:Y:S02]  /*b120*/  IMAD.MOV.U32 R59, RZ, RZ, R13 ;  /* 0x000000ffff3b7224 */ /* 0x000fe400078e000d */
[----:B------:R-:W-:Y:S01]  /*b130*/  IMAD.MOV.U32 R14, RZ, RZ, R61 ;  /* 0x000000ffff0e7224 */ /* 0x000fe200078e003d */
[----:B------:R-:W-:Y:S01]  /*b140*/  MUFU.EX2 R166, R166 ;  /* 0x000000a600a67308 */ /* 0x000fe20000000800 */
[----:B------:R-:W-:Y:S02]  /*b150*/  IMAD.MOV.U32 R30, RZ, RZ, R45 ;  /* 0x000000ffff1e7224 */ /* 0x000fe400078e002d */
[----:B------:R-:W-:Y:S02]  /*b160*/  IMAD.MOV.U32 R42, RZ, RZ, R41 ;  /* 0x000000ffff2a7224 */ /* 0x000fe400078e0029 */
[----:B------:R-:W-:Y:S02]  /*b170*/  IMAD.MOV.U32 R43, RZ, RZ, R29 ;  /* 0x000000ffff2b7224 */ /* 0x000fe400078e001d */
[----:B------:R-:W-:Y:S02]  /*b180*/  IMAD.MOV.U32 R46, RZ, RZ, R28 ;  /* 0x000000ffff2e7224 */ /* 0x000fe400078e001c */
[----:B------:R-:W-:Y:S02]  /*b190*/  IMAD.MOV.U32 R47, RZ, RZ, R24 ;  /* 0x000000ffff2f7224 */ /* 0x000fe400078e0018 */
        /* <DEDUP_REMOVED lines=19> */
[----:B------:R-:W-:Y:S02]  /*b2d0*/  IMAD.MOV.U32 R204, RZ, RZ, R25 ;  /* 0x000000ffffcc7224 */ /* 0x000fe400078e0019 */
[----:B------:R-:W-:Y:S02]  /*b2e0*/  FMUL.FTZ R25, R7, R121 ;  /* 0x0000007907197220 */ /* 0x000fe40000410000 */
        /* <DEDUP_REMOVED lines=18> */
[----:B--2---:R-:W-:Y:S01]  /*b410*/  FFMA.FTZ R100, R8, R201, R22 ;  /* 0x000000c908647223 */ /* 0x004fe20000010016 */
[----:B------:R-:W-:Y:S01]  /*b420*/  F2FP.PACK_AB R22, R55, R22 ;  /* 0x000000163716723e */ /* 0x000fe200000000ff */
[----:B------:R-:W-:Y:S02]  /*b430*/  IMAD.MOV.U32 R201, RZ, RZ, R211 ;  /* 0x000000ffffc97224 */ /* 0x000fe400078e00d3 */
[----:B------:R-:W2:Y:S01]  /*b440*/  LDL.64 R210, [R1+0xa0] ;  /* 0x0000a00001d27983 */ /* 0x000ea20000100a00 */
[----:B------:R-:W-:Y:S02]  /*b450*/  FMUL.FTZ R8, R7, R104 ;  /* 0x0000006807087220 */ /* 0x000fe40000410000 */
[C---:B------:R-:W-:Y:S02]  /*b460*/  FMUL.FTZ R94, R6.reuse, R94 ;  /* 0x0000005e065e7220 */ /* 0x040fe40000410000 */
[C---:B------:R-:W-:Y:S01]  /*b470*/  FMUL.FTZ R95, R6.reuse, R95 ;  /* 0x0000005f065f7220 */ /* 0x040fe20000410000 */
[----:B------:R-:W4:Y:S01]  /*b480*/  LDL.LU R105, [R1+0xc8] ;  /* 0x0000c80001697983 */ /* 0x000f220000300800 */
[----:B------:R-:W-:Y:S02]  /*b490*/  IMAD.MOV.U32 R128, RZ, RZ, R62 ;  /* 0x000000ffff807224 */ /* 0x000fe400078e003e */
[C---:B------:R-:W-:Y:S01]  /*b4a0*/  FMUL.FTZ R62, R6.reuse, R158 ;  /* 0x0000009e063e7220 */ /* 0x040fe20000410000 */
[----:B------:R-:W4:Y:S01]  /*b4b0*/  LDL.LU R156, [R1+0xc0] ;  /* 0x0000c000019c7983 */ /* 0x000f220000300800 */
[----:B------:R-:W-:Y:S02]  /*b4c0*/  IMAD.MOV.U32 R145, RZ, RZ, R46 ;  /* 0x000000ffff917224 */ /* 0x000fe400078e002e */
[C---:B------:R-:W-:Y:S01]  /*b4d0*/  FMUL.FTZ R46, R6.reuse, R142 ;  /* 0x0000008e062e7220 */ /* 0x040fe20000410000 */
[----:B------:R1:W4:Y:S01]  /*b4e0*/  LDL.S16 R154, [R1+0x60] ;  /* 0x00006000019a7983 */ /* 0x0003220000100600 */
[----:B------:R-:W-:Y:S02]  /*b4f0*/  IMAD.MOV.U32 R112, RZ, RZ, R43 ;  /* 0x000000ffff707224 */ /* 0x000fe400078e002b */
[C---:B------:R-:W-:Y:S01]  /*b500*/  FMUL.FTZ R43, R6.reuse, R139 ;  /* 0x0000008b062b7220 */ /* 0x040fe20000410000 */
[----:B------:R-:W-:Y:S01]  /*b510*/  MUFU.EX2 R145, R145 ;  /* 0x0000009100917308 */ /* 0x000fe20000000800 */
[----:B------:R-:W-:Y:S02]  /*b520*/  IMAD.MOV.U32 R116, RZ, RZ, R42 ;  /* 0x000000ffff747224 */ /* 0x000fe400078e002a */
[C---:B------:R-:W-:Y:S02]  /*b530*/  FMUL.FTZ R42, R6.reuse, R138 ;  /* 0x0000008a062a7220 */ /* 0x040fe40000410000 */
[----:B------:R-:W-:Y:S02]  /*b540*/  IMAD.MOV.U32 R124, RZ, RZ, R26 ;  /* 0x000000ffff7c7224 */ /* 0x000fe400078e001a */
[C---:B------:R-:W-:Y:S02]  /*b550*/  FMUL.FTZ R26, R6.reuse, R122 ;  /* 0x0000007a061a7220 */ /* 0x040fe40000410000 */
[----:B------:R-:W-:Y:S01]  /*b560*/  IMAD.MOV.U32 R125, RZ, RZ, R15 ;  /* 0x000000ffff7d7224 */ /* 0x000fe200078e000f */
[----:B------:R-:W-:Y:S01]  /*b570*/  MUFU.EX2 R116, R116 ;  /* 0x0000007400747308 */ /* 0x000fe20000000800 */
[C---:B------:R-:W-:Y:S02]  /*b580*/  FMUL.FTZ R15, R6.reuse, R111 ;  /* 0x0000006f060f7220 */ /* 0x040fe40000410000 */
[----:B------:R-:W-:Y:S02]  /*b590*/  IMAD.MOV.U32 R141, RZ, RZ, R14 ;  /* 0x000000ffff8d7224 */ /* 0x000fe400078e000e */
[----:B------:R-:W-:Y:S02]  /*b5a0*/  FMUL.FTZ R14, R6, R110 ;  /* 0x0000006e060e7220 */ /* 0x000fe40000410000 */
[----:B------:R-:W-:Y:S02]  /*b5b0*/  IMAD.MOV.U32 R142, RZ, RZ, R152 ;  /* 0x000000ffff8e7224 */ /* 0x000fe400078e0098 */
[----:B------:R-:W-:Y:S01]  /*b5c0*/  IMAD.MOV.U32 R111, RZ, RZ, R121 ;  /* 0x000000ffff6f7224 */ /* 0x000fe200078e0079 */
[----:B------:R-:W-:Y:S01]  /*b5d0*/  MUFU.EX2 R110, R35 ;  /* 0x00000023006e7308 */ /* 0x000fe20000000800 */
[----:B------:R-:W-:Y:S02]  /*b5e0*/  IMAD.MOV.U32 R121, RZ, RZ, R201 ;  /* 0x000000ffff797224 */ /* 0x000fe400078e00c9 */
[----:B------:R-:W-:Y:S02]  /*b5f0*/  IMAD.MOV.U32 R201, RZ, RZ, R205 ;  /* 0x000000ffffc97224 */ /* 0x000fe400078e00cd */
[----:B------:R-:W-:Y:S02]  /*b600*/  IMAD.MOV.U32 R152, RZ, RZ, R128 ;  /* 0x000000ffff987224 */ /* 0x000fe400078e0080 */
[----:B------:R-:W-:Y:S02]  /*b610*/  IMAD.MOV.U32 R128, RZ, RZ, R204 ;  /* 0x000000ffff807224 */ /* 0x000fe400078e00cc */
[----:B------:R-:W-:Y:S01]  /*b620*/  IMAD.MOV.U32 R143, RZ, RZ, R125 ;  /* 0x000000ffff8f7224 */ /* 0x000fe200078e007d */
[----:B------:R-:W-:Y:S01]  /*b630*/  MUFU.EX2 R112, R112 ;  /* 0x0000007000707308 */ /* 0x000fe20000000800 */
[----:B------:R-:W-:Y:S02]  /*b640*/  IMAD.MOV.U32 R122, RZ, RZ, R108 ;  /* 0x000000ffff7a7224 */ /* 0x000fe400078e006c */
[----:B------:R-:W-:Y:S02]  /*b650*/  FADD.FTZ R55, R55, R100 ;  /* 0x0000006437377221 */ /* 0x000fe40000010000 */
[----:B------:R-:W-:Y:S02]  /*b660*/  IMAD.MOV.U32 R123, RZ, RZ, R141 ;  /* 0x000000ffff7b7224 */ /* 0x000fe400078e008d */
[----:B------:R-:W-:Y:S02]  /*b670*/  IMAD.MOV.U32 R141, RZ, RZ, R109 ;  /* 0x000000ffff8d7224 */ /* 0x000fe400078e006d */
[----:B------:R-:W-:Y:S01]  /*b680*/  IMAD.MOV.U32 R139, RZ, RZ, R124 ;  /* 0x000000ffff8b7224 */ /* 0x000fe200078e007c */
[----:B------:R1:W1:Y:S01]  /*b690*/  MUFU.EX2 R125, R34 ;  /* 0x00000022007d7308 */ /* 0x0002620000000800 */
[----:B------:R-:W-:Y:S02]  /*b6a0*/  IMAD.MOV.U32 R124, RZ, RZ, R117 ;  /* 0x000000ffff7c7224 */ /* 0x000fe400078e0075 */
[----:B------:R-:W-:Y:S02]  /*b6b0*/  IMAD.MOV.U32 R155, RZ, RZ, c[0x0][0x228] ;  /* 0x00008a00ff9b7624 */ /* 0x000fe400078e00ff */
[----:B------:R-:W-:Y:S02]  /*b6c0*/  FMUL.FTZ R98, R165, R98 ;  /* 0x00000062a5627220 */ /* 0x000fe40000410000 */
[----:B------:R-:W-:Y:S02]  /*b6d0*/  IMAD.SHL.U32 R155, R155, 0x8, RZ ;  /* 0x000000089b9b7824 */ /* 0x000fe400078e00ff */
[C---:B------:R-:W-:Y:S01]  /*b6e0*/  FMUL.FTZ R99, R165.reuse, R99 ;  /* 0x00000063a5637220 */ /* 0x040fe20000410000 */
[----:B------:R1:W-:Y:S01]  /*b6f0*/  MUFU.EX2 R100, R19 ;  /* 0x0000001300647308 */ /* 0x0003e20000000800 */
[C---:B------:R-:W-:Y:S02]  /*b700*/  FMUL.FTZ R70, R165.reuse, R70 ;  /* 0x00000046a5467220 */ /* 0x040fe40000410000 */
[C---:B------:R-:W-:Y:S02]  /*b710*/  FMUL.FTZ R71, R165.reuse, R71 ;  /* 0x00000047a5477220 */ /* 0x040fe40000410000 */
[C---:B------:R-:W-:Y:S02]  /*b720*/  FMUL.FTZ R82, R165.reuse, R82 ;  /* 0x00000052a5527220 */ /* 0x040fe40000410000 */
[C---:B------:R-:W-:Y:S02]  /*b730*/  FMUL.FTZ R83, R165.reuse, R83 ;  /* 0x00000053a5537220 */ /* 0x040fe40000410000 */
[C---:B------:R-:W-:Y:S01]  /*b740*/  FMUL.FTZ R86, R165.reuse, R86 ;  /* 0x00000056a5567220 */ /* 0x040fe20000410000 */
[----:B------:R-:W-:Y:S01]  /*b750*/  MUFU.EX2 R123, R123 ;  /* 0x0000007b007b7308 */ /* 0x000fe20000000800 */
[----:B------:R-:W-:Y:S02]  /*b760*/  FMUL.FTZ R87, R165, R87 ;  /* 0x00000057a5577220 */ /* 0x000fe40000410000 */
[----:B-1----:R-:W-:Y:S07]  /*b770*/  FADD.FTZ R34, R200, R55 ;  /* 0x00000037c8227221 */ /* 0x002fee0000010000 */
[----:B------:R-:W-:Y:S01]  /*b780*/  MUFU.EX2 R141, R141 ;  /* 0x0000008d008d7308 */ /* 0x000fe20000000800 */
[----:B------:R-:W-:Y:S01]  /*b790*/  PRMT R19, R22, 0x7632, R19 ;  /* 0x0000763216137816 */ /* 0x000fe20000000013 */
[----:B---3--:R-:W-:Y:S08]  /*b7a0*/  FFMA.FTZ R104, R7, R101, R54 ;  /* 0x0000006507687223 */ /* 0x008ff00000010036 */
[----:B------:R-:W1:Y:S01]  /*b7b0*/  MUFU.EX2 R7, R195 ;  /* 0x000000c300077308 */ /* 0x000e620000000800 */
[----:B------:R-:W-:Y:S04]  /*b7c0*/  FADD.FTZ R104, R67, R104 ;  /* 0x0000006843687221 */ /* 0x000fe80000010000 */
[----:B------:R-:W-:Y:S01]  /*b7d0*/  FADD.FTZ R55, R125, R104 ;  /* 0x000000687d377221 */ /* 0x000fe20000010000 */
[C---:B------:R-:W-:Y:S03]  /*b7e0*/  F2FP.PACK_AB R125, R110.reuse, R125 ;  /* 0x0000007d6e7d723e */ /* 0x040fe600000000ff */
[----:B------:R-:W-:Y:S01]  /*b7f0*/  FADD.FTZ R110, R110, R55 ;  /* 0x000000376e6e7221 */ /* 0x000fe20000010000 */
[C---:B-1----:R-:W-:Y:S01]  /*b800*/  F2FP.PACK_AB R127, R7.reuse, R200 ;  /* 0x000000c8077f723e */ /* 0x042fe200000000ff */
[----:B------:R-:W-:Y:S03]  /*b810*/  FADD.FTZ R35, R7, R34 ;  /* 0x0000002207237221 */ /* 0x000fe60000010000 */
[----:B------:R-:W-:Y:S01]  /*b820*/  PRMT R120, R127, 0x7632, R120 ;  /* 0x000076327f787816 */ /* 0x000fe20000000078 */
[----:B------:R-:W-:Y:S01]  /*b830*/  FADD.FTZ R35, R116, R35 ;  /* 0x0000002374237221 */ /* 0x000fe20000010000 */
[C---:B------:R-:W-:Y:S03]  /*b840*/  F2FP.PACK_AB R116, R112.reuse, R116 ;  /* 0x000000747074723e */ /* 0x040fe600000000ff */
[----:B------:R-:W-:Y:S02]  /*b850*/  FADD.FTZ R112, R112, R35 ;  /* 0x0000002370707221 */ /* 0x000fe40000010000 */
[----:B------:R-:W-:Y:S02]  /*b860*/  FMUL.FTZ R35, R165, R131 ;  /* 0x00000083a5237220 */ /* 0x000fe40000410000 */
[----:B------:R-:W-:Y:S01]  /*b870*/  MUFU.EX2 R131, R142 ;  /* 0x0000008e00837308 */ /* 0x000fe20000000800 */
[----:B--2---:R-:W-:Y:S01]  /*b880*/  LOP3.LUT R101, R199, UR25, R210, 0x96, !PT ;  /* 0x00000019c7657c12 */ /* 0x004fe2000f8e96d2 */
[----:B------:R-:W-:Y:S04]  /*b890*/  IMAD.WIDE.U32 R198, R198, -0x2daee0ad, RZ ;  /* 0xd2511f53c6c67825 */ /* 0x000fe800078e00ff */
[----:B------:R-:W-:Y:S04]  /*b8a0*/  IMAD.WIDE.U32 R106, R101, -0x2daee0ad, RZ ;  /* 0xd2511f53656a7825 */ /* 0x000fe800078e00ff */
[----:B----4-:R-:W-:Y:S01]  /*b8b0*/  FFMA.FTZ R105, R6, R105, R39 ;  /* 0x0000006906697223 */ /* 0x010fe20000010027 */
[----:B------:R-:W-:Y:S02]  /*b8c0*/  LOP3.LUT R6, R107, UR27, R212, 0x96, !PT ;  /* 0x0000001b6b067c12 */ /* 0x000fe4000f8e96d4 */
[----:B------:R-:W-:Y:S01]  /*b8d0*/  LOP3.LUT R101, R199, UR19, R106, 0x96, !PT ;  /* 0x00000013c7657c12 */ /* 0x000fe2000f8e966a */
[----:B------:R-:W-:Y:S01]  /*b8e0*/  FFMA.FTZ R106, R165, R156, R18 ;  /* 0x0000009ca56a7223 */ /* 0x000fe20000010012 */
[----:B------:R-:W-:Y:S01]  /*b8f0*/  F2FP.PACK_AB R18, R51, R18 ;  /* 0x000000123312723e */ /* 0x000fe200000000ff */
[----:B------:R-:W-:Y:S01]  /*b900*/  IMAD.WIDE.U32 R156, R6, -0x326172a9, RZ ;  /* 0xcd9e8d57069c7825 */ /* 0x000fe200078e00ff */
[C---:B------:R-:W-:Y:S01]  /*b910*/  F2FP.PACK_AB R107, R66.reuse, R39 ;  /* 0x00000027426b723e */ /* 0x040fe200000000ff */
[----:B------:R-:W-:Y:S01]  /*b920*/  @!P3 HADD2 R154, -R22.H0_H0, -RZ.H0_H0 ;  /* 0xa00000ff169ab230 */ /* 0x000fe20000000900 */
[----:B------:R-:W-:Y:S01]  /*b930*/  F2FP.PACK_AB R6, R67, R54 ;  /* 0x000000364306723e */ /* 0x000fe200000000ff */
[----:B------:R-:W-:Y:S01]  /*b940*/  FADD.FTZ R106, R51, R106 ;  /* 0x0000006a336a7221 */ /* 0x000fe20000010000 */
[----:B------:R-:W-:Y:S01]  /*b950*/  LOP3.LUT R51, R157, UR22, R160, 0x96, !PT ;  /* 0x000000169d337c12 */ /* 0x000fe2000f8e96a0 */
[----:B------:R-:W-:Y:S01]  /*b960*/  IMAD.WIDE.U32 R108, R101, -0x326172a9, RZ ;  /* 0xcd9e8d57656c7825 */ /* 0x000fe200078e00ff */
[----:B------:R-:W-:Y:S01]  /*b970*/  PRMT R104, R107, 0x7632, R104 ;  /* 0x000076326b687816 */ /* 0x000fe20000000068 */
[----:B------:R1:W-:Y:S01]  /*b980*/  @!P3 STL.S16 [R1+0x60], R154 ;  /* 0x0000609a0100b387 */ /* 0x0003e20000100600 */
[----:B------:R-:W2:Y:S01]  /*b990*/  MUFU.EX2 R67, R38 ;  /* 0x0000002600437308 */ /* 0x000ea20000000800 */
[----:B------:R-:W-:Y:S01]  /*b9a0*/  IMAD.WIDE.U32 R204, R51, -0x2daee0ad, RZ ;  /* 0xd2511f5333cc7825 */ /* 0x000fe200078e00ff */
[----:B------:R-:W-:Y:S01]  /*b9b0*/  LOP3.LUT R156, R109, UR18, R156, 0x96, !PT ;  /* 0x000000126d9c7c12 */ /* 0x000fe2000f8e969c */
[----:B------:R3:W4:Y:S02]  /*b9c0*/  LDL.S16 R101, [R1+0x4c] ;  /* 0x00004c0001657983 */ /* 0x0007240000100600 */
[--C-:B------:R-:W-:Y:S01]  /*b9d0*/  FADD.FTZ R51, R66, R105.reuse ;  /* 0x0000006942337221 */ /* 0x100fe20000010000 */
[----:B------:R-:W-:Y:S01]  /*b9e0*/  LOP3.LUT R194, R205, UR14, R198, 0x96, !PT ;  /* 0x0000000ecdc27c12 */ /* 0x000fe2000f8e96c6 */
[----:B------:R3:W3:Y:S01]  /*b9f0*/  LDL.S16 R109, [R1+0x54] ;  /* 0x00005400016d7983 */ /* 0x0006e20000100600 */
[----:B------:R-:W-:Y:S01]  /*ba00*/  PRMT R66, R154, 0x7610, R66 ;  /* 0x000076109a427816 */ /* 0x000fe20000000042 */
[----:B------:R-:W-:Y:S01]  /*ba10*/  FADD.FTZ R7, R113, R106 ;  /* 0x0000006a71077221 */ /* 0x000fe20000010000 */
[----:B------:R-:W-:Y:S01]  /*ba20*/  F2FP.PACK_AB R113, R100, R113 ;  /* 0x000000716471723e */ /* 0x000fe200000000ff */
[----:B------:R-:W-:Y:S01]  /*ba30*/  IMAD.WIDE.U32 R194, R194, -0x326172a9, RZ ;  /* 0xcd9e8d57c2c27825 */ /* 0x000fe200078e00ff */
[----:B------:R-:W-:Y:S03]  /*ba40*/  PRMT R105, R6, 0x7632, R105 ;  /* 0x0000763206697816 */ /* 0x000fe60000000069 */
[----:B------:R-:W-:Y:S01]  /*ba50*/  IMAD.WIDE.U32 R156, R156, -0x2daee0ad, RZ ;  /* 0xd2511f539c9c7825 */ /* 0x000fe200078e00ff */
[----:B------:R-:W-:Y:S02]  /*ba60*/  LOP3.LUT R117, R195, UR13, R108, 0x96, !PT ;  /* 0x0000000dc3757c12 */ /* 0x000fe4000f8e966c */
[----:B------:R3:W3:Y:S01]  /*ba70*/  LDL.S16 R108, [R1+0x50] ;  /* 0x00005000016c7983 */ /* 0x0006e20000100600 */
[----:B------:R-:W-:Y:S01]  /*ba80*/  FADD.FTZ R34, R100, R7 ;  /* 0x0000000764227221 */ /* 0x000fe20000010000 */
[----:B------:R-:W-:Y:S01]  /*ba90*/  PRMT R100, R22, 0x5410, R19 ;  /* 0x0000541016647816 */ /* 0x000fe20000000013 */
[----:B------:R-:W-:Y:S01]  /*baa0*/  FADD.FTZ R106, R50, R51 ;  /* 0x00000033326a7221 */ /* 0x000fe20000010000 */
[----:B------:R-:W-:Y:S01]  /*bab0*/  @!P3 PRMT R22, R66, 0x5410, RZ ;  /* 0x000054104216b816 */ /* 0x000fe200000000ff */
[----:B------:R-:W-:Y:S01]  /*bac0*/  FADD.FTZ R34, R145, R34 ;  /* 0x0000002291227221 */ /* 0x000fe20000010000 */
[----:B------:R-:W-:Y:S01]  /*bad0*/  LOP3.LUT R204, R157, UR10, R204, 0x96, !PT ;  /* 0x0000000a9dcc7c12 */ /* 0x000fe2000f8e96cc */
[----:B------:R3:W3:Y:S01]  /*bae0*/  LDL.S16 R66, [R1+0x48] ;  /* 0x0000480001427983 */ /* 0x0006e20000100600 */
[----:B--2---:R-:W-:Y:S01]  /*baf0*/  F2FP.PACK_AB R149, R67, R50 ;  /* 0x000000324395723e */ /* 0x004fe200000000ff */
[----:B-1----:R-:W-:Y:S01]  /*bb00*/  IMAD.MOV.U32 R154, RZ, RZ, R143 ;  /* 0x000000ffff9a7224 */ /* 0x002fe200078e008f */
[----:B------:R-:W-:Y:S01]  /*bb10*/  F2FP.PACK_AB R145, R23, R145 ;  /* 0x000000911791723e */ /* 0x000fe200000000ff */
[----:B------:R-:W-:Y:S01]  /*bb20*/  IMAD.WIDE.U32 R204, R204, -0x326172a9, RZ ;  /* 0xcd9e8d57cccc7825 */ /* 0x000fe200078e00ff */
[----:B------:R1:W-:Y:S01]  /*bb30*/  STG.E.U16 [R202.64], R22 ;  /* 0x00000016ca007986 */ /* 0x0003e2000c101510 */
[----:B------:R2:W-:Y:S02]  /*bb40*/  MUFU.EX2 R157, R168 ;  /* 0x000000a8009d7308 */ /* 0x0005e40000000800 */
[----:B------:R-:W-:Y:S01]  /*bb50*/  IMAD.MOV.U32 R143, RZ, RZ, R152 ;  /* 0x000000ffff8f7224 */ /* 0x000fe200078e0098 */
[----:B------:R-:W-:Y:S01]  /*bb60*/  LOP3.LUT R39, R205, UR26, R194, 0x96, !PT ;  /* 0x0000001acd277c12 */ /* 0x000fe2000f8e96c2 */
[----:B------:R-:W-:Y:S02]  /*bb70*/  IMAD.MOV.U32 R152, RZ, RZ, R124 ;  /* 0x000000ffff987224 */ /* 0x000fe400078e007c */
[----:B------:R-:W-:Y:S01]  /*bb80*/  IMAD.MOV.U32 R124, RZ, RZ, R128 ;  /* 0x000000ffff7c7224 */ /* 0x000fe200078e0080 */
[----:B------:R-:W-:Y:S01]  /*bb90*/  LOP3.LUT R7, R39, 0xff, RZ, 0xc0, !PT ;  /* 0x000000ff27077812 */ /* 0x000fe200078ec0ff */
[----:B------:R-:W-:Y:S02]  /*bba0*/  IMAD.MOV.U32 R128, RZ, RZ, R201 ;  /* 0x000000ffff807224 */ /* 0x000fe400078e00c9 */
[----:B------:R-:W-:Y:S01]  /*bbb0*/  IMAD.MOV.U32 R201, RZ, RZ, c[0x0][0x228] ;  /* 0x00008a00ffc97624 */ /* 0x000fe200078e00ff */
[----:B------:R-:W-:Y:S01]  /*bbc0*/  ISETP.LE.U32.AND P0, PT, R7, UR23, PT ;  /* 0x0000001707007c0c */ /* 0x000fe2000bf03070 */
[----:B------:R-:W-:Y:S01]  /*bbd0*/  IMAD.MOV.U32 R158, RZ, RZ, R143 ;  /* 0x000000ffff9e7224 */ /* 0x000fe200078e008f */
[----:B------:R-:W-:Y:S01]  /*bbe0*/  PRMT R7, R18, 0x7632, R7 ;  /* 0x0000763212077816 */ /* 0x000fe20000000007 */
[----:B------:R-:W-:Y:S01]  /*bbf0*/  IMAD.MOV.U32 R143, RZ, RZ, R122 ;  /* 0x000000ffff8f7224 */ /* 0x000fe200078e007a */
[----:B------:R-:W-:Y:S01]  /*bc00*/  MUFU.EX2 R124, R124 ;  /* 0x0000007c007c7308 */ /* 0x000fe20000000800 */
[----:B------:R-:W-:Y:S02]  /*bc10*/  FADD.FTZ R106, R67, R106 ;  /* 0x0000006a436a7221 */ /* 0x000fe40000010000 */
[----:B------:R-:W-:Y:S02]  /*bc20*/  FMUL.FTZ R67, R165, R163 ;  /* 0x000000a3a5437220 */ /* 0x000fe40000410000 */
[----:B--2---:R-:W-:Y:S05]  /*bc30*/  IMAD.MOV.U32 R168, RZ, RZ, R212 ;  /* 0x000000ffffa87224 */ /* 0x004fea00078e00d4 */
[----:B------:R-:W-:Y:S01]  /*bc40*/  MUFU.EX2 R143, R143 ;  /* 0x0000008f008f7308 */ /* 0x000fe20000000800 */
[----:B-1----:R-:W-:Y:S01]  /*bc50*/  LOP3.LUT R22, R39, 0xffff, RZ, 0xc0, !PT ;  /* 0x0000ffff27167812 */ /* 0x002fe200078ec0ff */
[----:B----4-:R-:W-:Y:S02]  /*bc60*/  @!P4 HADD2 R101, -R7.H0_H0, -RZ.H0_H0 ;  /* 0xa00000ff0765c230 */ /* 0x010fe40000000900 */
[----:B---3--:R-:W-:Y:S03]  /*bc70*/  @!P6 HADD2 R109, -R19.H0_H0, -RZ.H0_H0 ;  /* 0xa00000ff136de230 */ /* 0x008fe60000000900 */
[----:B------:R-:W-:Y:S02]  /*bc80*/  PRMT R55, R101, 0x7610, R55 ;  /* 0x0000761065377816 */ /* 0x000fe40000000037 */
[----:B------:R-:W-:Y:S01]  /*bc90*/  PRMT R38, R109, 0x7610, R38 ;  /* 0x000076106d267816 */ /* 0x000fe20000000026 */
[----:B------:R1:W-:Y:S03]  /*bca0*/  @!P6 STL.S16 [R1+0x54], R109 ;  /* 0x0000546d0100e387 */ /* 0x0003e60000100600 */
[----:B------:R-:W-:Y:S01]  /*bcb0*/  @!P6 PRMT R19, R38, 0x5410, RZ ;  /* 0x000054102613e816 */ /* 0x000fe200000000ff */
[----:B------:R-:W-:Y:S01]  /*bcc0*/  IMAD.MOV.U32 R38, RZ, RZ, c[0x0][0x228] ;  /* 0x00008a00ff267624 */ /* 0x000fe200078e00ff */
[----:B------:R-:W-:Y:S03]  /*bcd0*/  @!P5 HADD2 R108, -R18.H0_H0, -RZ.H0_H0 ;  /* 0xa00000ff126cd230 */ /* 0x000fe60000000900 */
[----:B------:R2:W-:Y:S02]  /*bce0*/  STG.E.U16 [R202.64+0x2], R19 ;  /* 0x00000213ca007986 */ /* 0x0005e4000c101510 */
[----:B------:R-:W-:Y:S02]  /*bcf0*/  PRMT R50, R108, 0x7610, R50 ;  /* 0x000076106c327816 */ /* 0x000fe40000000032 */
[----:B------:R3:W-:Y:S01]  /*bd00*/  @!P5 STL.S16 [R1+0x50], R108 ;  /* 0x0000506c0100d387 */ /* 0x0007e20000100600 */
[----:B------:R-:W-:Y:S03]  /*bd10*/  @!P0 HADD2 R66, -R6.H0_H0, -RZ.H0_H0 ;  /* 0xa00000ff06428230 */ /* 0x000fe60000000900 */
[----:B------:R4:W-:Y:S02]  /*bd20*/  @!P4 STL.S16 [R1+0x4c], R101 ;  /* 0x00004c650100c387 */ /* 0x0009e40000100600 */
[----:B------:R-:W-:Y:S02]  /*bd30*/  PRMT R54, R66, 0x7610, R54 ;  /* 0x0000761042367816 */ /* 0x000fe40000000036 */
[----:B------:R4:W-:Y:S01]  /*bd40*/  @!P0 STL.S16 [R1+0x48], R66 ;  /* 0x0000484201008387 */ /* 0x0009e20000100600 */
[----:B-1----:R-:W-:Y:S02]  /*bd50*/  PRMT R109, R107, 0x5410, R104 ;  /* 0x000054106b6d7816 */ /* 0x002fe40000000068 */
[----:B--2---:R-:W-:Y:S01]  /*bd60*/  SHF.R.U32.HI R19, RZ, 0x8, R22 ;  /* 0x00000008ff137819 */ /* 0x004fe20000011616 */
[----:B------:R-:W-:Y:S01]  /*bd70*/  FMUL.FTZ R22, R165, R118 ;  /* 0x00000076a5167220 */ /* 0x000fe20000410000 */
[----:B---3--:R-:W-:Y:S01]  /*bd80*/  PRMT R108, R6, 0x5410, R105 ;  /* 0x00005410066c7816 */ /* 0x008fe20000000069 */
[----:B------:R-:W1:Y:S01]  /*bd90*/  MUFU.EX2 R118, R154 ;  /* 0x0000009a00767308 */ /* 0x000e620000000800 */
[----:B------:R-:W-:Y:S02]  /*bda0*/  @!P0 PRMT R6, R54, 0x5410, RZ ;  /* 0x0000541036068816 */ /* 0x000fe400000000ff */
[----:B------:R-:W-:Y:S01]  /*bdb0*/  LOP3.LUT R19, R19, 0xffff, RZ, 0xc0, !PT ;  /* 0x0000ffff13137812 */ /* 0x000fe200078ec0ff */
[----:B------:R2:W3:Y:S01]  /*bdc0*/  LDL.S16 R54, [R1+0x5c] ;  /* 0x00005c0001367983 */ /* 0x0004e20000100600 */
[----:B----4-:R-:W-:Y:S02]  /*bdd0*/  PRMT R101, R18, 0x5410, R7 ;  /* 0x0000541012657816 */ /* 0x010fe40000000007 */
[----:B------:R-:W-:Y:S01]  /*bde0*/  ISETP.LE.U32.AND P6, PT, R19, UR23, PT ;  /* 0x0000001713007c0c */ /* 0x000fe2000bfc3070 */
[----:B------:R-:W-:Y:S01]  /*bdf0*/  FMUL.FTZ R66, R165, R162 ;  /* 0x000000a2a5427220 */ /* 0x000fe20000410000 */
[----:B------:R-:W-:Y:S01]  /*be00*/  @!P5 PRMT R18, R50, 0x5410, RZ ;  /* 0x000054103212d816 */ /* 0x000fe200000000ff */
[----:B------:R-:W-:Y:S01]  /*be10*/  IMAD.WIDE R50, R38, 0x70, R196 ;  /* 0x0000007026327825 */ /* 0x000fe200078e02c4 */
[----:B------:R-:W-:Y:S02]  /*be20*/  LOP3.LUT R19, R176, 0xff, RZ, 0xc0, !PT ;  /* 0x000000ffb0137812 */ /* 0x000fe400078ec0ff */
[----:B------:R-:W-:Y:S01]  /*be30*/  @!P4 PRMT R7, R55, 0x5410, RZ ;  /* 0x000054103707c816 */ /* 0x000fe200000000ff */
[----:B------:R4:W-:Y:S01]  /*be40*/  STG.E.U16 [R196.64], R18 ;  /* 0x00000012c4007986 */ /* 0x0009e2000c101510 */
[----:B------:R-:W-:Y:S01]  /*be50*/  ISETP.LE.U32.AND P2, PT, R19, UR23, PT ;  /* 0x0000001713007c0c */ /* 0x000fe2000bf43070 */
[----:B------:R-:W-:Y:S02]  /*be60*/  IMAD.WIDE.U32 R162, R117, -0x2daee0ad, RZ ;  /* 0xd2511f5375a27825 */ /* 0x000fe400078e00ff */
[----:B------:R2:W-:Y:S02]  /*be70*/  STG.E.U16 [R196.64+0x2], R7 ;  /* 0x00000207c4007986 */ /* 0x0005e4000c101510 */
[----:B------:R-:W-:Y:S02]  /*be80*/  IMAD R55, R201, 0x38, R155 ;  /* 0x00000038c9377824 */ /* 0x000fe400078e029b */
[----:B------:R2:W-:Y:S01]  /*be90*/  STG.E.U16 [R50.64], R6 ;  /* 0x0000000632007986 */ /* 0x0005e2000c101510 */
[----:B------:R-:W-:Y:S01]  /*bea0*/  IMAD R38, R38, 0x48, RZ ;  /* 0x0000004826267824 */ /* 0x000fe200078e02ff */
[----:B-1----:R-:W-:Y:S01]  /*beb0*/  F2FP.PACK_AB R137, R123, R118 ;  /* 0x000000767b89723e */ /* 0x002fe200000000ff */
[----:B------:R-:W-:Y:S01]  /*bec0*/  IMAD.MOV.U32 R155, RZ, RZ, R139 ;  /* 0x000000ffff9b7224 */ /* 0x000fe200078e008b */
[----:B------:R-:W-:Y:S01]  /*bed0*/  IADD3 R55, R55, 0x1, RZ ;  /* 0x0000000137377810 */ /* 0x000fe20007ffe0ff */
[----:B------:R-:W-:Y:S02]  /*bee0*/  IMAD.MOV.U32 R139, RZ, RZ, R111 ;  /* 0x000000ffff8b7224 */ /* 0x000fe400078e006f */
[----:B------:R-:W-:Y:S01]  /*bef0*/  FADD.FTZ R111, R23, R34 ;  /* 0x00000022176f7221 */ /* 0x000fe20000010000 */
[----:B------:R-:W-:Y:S01]  /*bf00*/  LEA R198, P0, R55, R202, 0x1 ;  /* 0x000000ca37c67211 */ /* 0x000fe200078008ff */
[C---:B------:R-:W-:Y:S02]  /*bf10*/  FMUL.FTZ R34, R165.reuse, R130 ;  /* 0x00000082a5227220 */ /* 0x040fe40000410000 */
[----:B------:R-:W-:Y:S01]  /*bf20*/  FMUL.FTZ R23, R165, R119 ;  /* 0x00000077a5177220 */ /* 0x000fe20000410000 */
[----:B------:R-:W-:Y:S01]  /*bf30*/  LEA.HI.X.SX32 R199, R55, R203, 0x1, P0 ;  /* 0x000000cb37c77211 */ /* 0x000fe200000f0eff */
[C---:B------:R-:W-:Y:S01]  /*bf40*/  FMUL.FTZ R55, R165.reuse, R151 ;  /* 0x00000097a5377220 */ /* 0x040fe20000410000 */
[C---:B------:R-:W-:Y:S01]  /*bf50*/  LEA R200, P0, R38.reuse, R202, 0x1 ;  /* 0x000000ca26c87211 */ /* 0x040fe200078008ff */
[----:B------:R-:W-:Y:S03]  /*bf60*/  MUFU.EX2 R151, R218 ;  /* 0x000000da00977308 */ /* 0x000fe60000000800 */
[----:B------:R-:W-:Y:S01]  /*bf70*/  LEA.HI.X.SX32 R201, R38, R203, 0x1, P0 ;  /* 0x000000cb26c97211 */ /* 0x000fe200000f0eff */
[C---:B------:R-:W-:Y:S01]  /*bf80*/  FMUL.FTZ R38, R165.reuse, R134 ;  /* 0x00000086a5267220 */ /* 0x040fe20000410000 */
[----:B----4-:R-:W-:Y:S02]  /*bf90*/  SHF.R.U32.HI R18, RZ, 0x18, R176 ;  /* 0x00000018ff127819 */ /* 0x010fe400000116b0 */
[--C-:B--2---:R-:W-:Y:S02]  /*bfa0*/  SHF.R.U32.HI R7, RZ, 0x18, R39.reuse ;  /* 0x00000018ff077819 */ /* 0x104fe40000011627 */
[----:B------:R-:W-:Y:S01]  /*bfb0*/  ISETP.LE.U32.AND P1, PT, R18, UR23, PT ;  /* 0x0000001712007c0c */ /* 0x000fe2000bf23070 */
[----:B------:R-:W1:Y:S01]  /*bfc0*/  MUFU.EX2 R139, R139 ;  /* 0x0000008b008b7308 */ /* 0x000e620000000800 */
[----:B------:R-:W-:Y:S01]  /*bfd0*/  SHF.R.U32.HI R6, RZ, 0x10, R39 ;  /* 0x00000010ff067819 */ /* 0x000fe20000011627 */
[----:B------:R-:W-:Y:S01]  /*bfe0*/  FMUL.FTZ R39, R165, R135 ;  /* 0x00000087a5277220 */ /* 0x000fe20000410000 */
[----:B------:R-:W-:Y:S01]  /*bff0*/  ISETP.LE.U32.AND P4, PT, R7, UR23, PT ;  /* 0x0000001707007c0c */ /* 0x000fe2000bf83070 */
[C---:B------:R-:W-:Y:S01]  /*c000*/  FMUL.FTZ R51, R165.reuse, R147 ;  /* 0x00000093a5337220 */ /* 0x040fe20000410000 */
[----:B------:R-:W-:Y:S01]  /*c010*/  LOP3.LUT R6, R6, 0xff, RZ, 0xc0, !PT ;  /* 0x000000ff06067812 */ /* 0x000fe200078ec0ff */
[----:B------:R-:W-:Y:S01]  /*c020*/  FMUL.FTZ R50, R165, R146 ;  /* 0x00000092a5327220 */ /* 0x000fe20000410000 */
[----:B------:R-:W-:Y:S02]  /*c030*/  PRMT R147, R116, 0x7610, R147 ;  /* 0x0000761074937816 */ /* 0x000fe40000000093 */
[----:B------:R-:W-:Y:S01]  /*c040*/  ISETP.LE.U32.AND P5, PT, R6, UR23, PT ;  /* 0x0000001706007c0c */ /* 0x000fe2000bfa3070 */
[----:B------:R-:W-:Y:S01]  /*c050*/  MUFU.EX2 R135, R129 ;  /* 0x0000008100877308 */ /* 0x000fe20000000800 */
[----:B------:R-:W-:Y:S02]  /*c060*/  LOP3.LUT R6, R176, 0xffff, RZ, 0xc0, !PT ;  /* 0x0000ffffb0067812 */ /* 0x000fe400078ec0ff */
[----:B------:R-:W-:Y:S02]  /*c070*/  PRMT R116, R116, 0x7632, R116 ;  /* 0x0000763274747816 */ /* 0x000fe40000000074 */
[----:B------:R-:W-:Y:S04]  /*c080*/  SHF.R.U32.HI R6, RZ, 0x8, R6 ;  /* 0x00000008ff067819 */ /* 0x000fe80000011606 */
[----:B------:R-:W-:Y:S01]  /*c090*/  LOP3.LUT R6, R6, 0xffff, RZ, 0xc0, !PT ;  /* 0x0000ffff06067812 */ /* 0x000fe200078ec0ff */
[----:B------:R-:W2:Y:S01]  /*c0a0*/  MUFU.EX2 R119, R155 ;  /* 0x0000009b00777308 */ /* 0x000ea20000000800 */
[----:B-1----:R-:W-:Y:S01]  /*c0b0*/  FADD.FTZ R112, R139, R112 ;  /* 0x000000708b707221 */ /* 0x002fe20000010000 */
[C---:B--2---:R-:W-:Y:S03]  /*c0c0*/  F2FP.PACK_AB R139, R119.reuse, R139 ;  /* 0x0000008b778b723e */ /* 0x044fe600000000ff */
[--C-:B------:R-:W-:Y:S01]  /*c0d0*/  FADD.FTZ R119, R119, R112.reuse ;  /* 0x0000007077777221 */ /* 0x100fe20000010000 */
[----:B------:R-:W-:Y:S01]  /*c0e0*/  PRMT R112, R113, 0x7632, R112 ;  /* 0x0000763271707816 */ /* 0x000fe20000000070 */
[----:B---3--:R-:W-:Y:S05]  /*c0f0*/  @!P6 HADD2 R54, -R105.H0_H0, -RZ.H0_H0 ;  /* 0xa00000ff6936e230 */ /* 0x008fea0000000900 */
[----:B------:R-:W-:Y:S01]  /*c100*/  PRMT R7, R54, 0x7610, R7 ;  /* 0x0000761036077816 */ /* 0x000fe20000000007 */
[----:B------:R1:W-:Y:S03]  /*c110*/  @!P6 STL.S16 [R1+0x5c], R54 ;  /* 0x00005c360100e387 */ /* 0x0003e60000100600 */
[----:B------:R-:W-:Y:S01]  /*c120*/  @!P6 PRMT R105, R7, 0x5410, RZ ;  /* 0x000054100769e816 */ /* 0x000fe200000000ff */
[----:B------:R2:W3:Y:S01]  /*c130*/  LDL.S16 R19, [R1+0x58] ;  /* 0x0000580001137983 */ /* 0x0004e20000100600 */
[----:B------:R-:W-:Y:S02]  /*c140*/  SHF.R.U32.HI R7, RZ, 0x10, R176 ;  /* 0x00000010ff077819 */ /* 0x000fe400000116b0 */
[----:B------:R-:W-:Y:S01]  /*c150*/  ISETP.LE.U32.AND P6, PT, R6, UR23, PT ;  /* 0x0000001706007c0c */ /* 0x000fe2000bfc3070 */
[----:B------:R2:W4:Y:S01]  /*c160*/  LDL.S16 R18, [R1+0x44] ;  /* 0x0000440001127983 */ /* 0x0005220000100600 */
[----:B------:R-:W-:Y:S03]  /*c170*/  LOP3.LUT R7, R7, 0xff, RZ, 0xc0, !PT ;  /* 0x000000ff07077812 */ /* 0x000fe600078ec0ff */
[----:B------:R-:W-:Y:S01]  /*c180*/  STG.E.U16 [R198.64], R105 ;  /* 0x00000069c6007986 */ /* 0x000fe2000c101510 */
[----:B------:R-:W-:Y:S01]  /*c190*/  ISETP.LE.U32.AND P0, PT, R7, UR23, PT ;  /* 0x0000001707007c0c */ /* 0x000fe2000bf03070 */
[----:B-1----:R-:W-:Y:S01]  /*c1a0*/  FMUL.FTZ R54, R165, R150 ;  /* 0x00000096a5367220 */ /* 0x002fe20000410000 */
[----:B---3--:R-:W-:Y:S02]  /*c1b0*/  @!P5 HADD2 R19, -R107.H0_H0, -RZ.H0_H0 ;  /* 0xa00000ff6b13d230 */ /* 0x008fe40000000900 */
[----:B----4-:R-:W-:Y:S03]  /*c1c0*/  @!P4 HADD2 R18, -R104.H0_H0, -RZ.H0_H0 ;  /* 0xa00000ff6812c230 */ /* 0x010fe60000000900 */
[----:B------:R-:W-:Y:S01]  /*c1d0*/  PRMT R7, R19, 0x7610, R7 ;  /* 0x0000761013077816 */ /* 0x000fe20000000007 */
[----:B------:R1:W-:Y:S01]  /*c1e0*/  @!P5 STL.S16 [R1+0x58], R19 ;  /* 0x000058130100d387 */ /* 0x0003e20000100600 */
[----:B------:R-:W-:Y:S03]  /*c1f0*/  PRMT R6, R18, 0x7610, R6 ;  /* 0x0000761012067816 */ /* 0x000fe60000000006 */
[----:B------:R3:W-:Y:S01]  /*c200*/  @!P4 STL.S16 [R1+0x44], R18 ;  /* 0x000044120100c387 */ /* 0x0007e20000100600 */
[----:B------:R-:W-:Y:S01]  /*c210*/  @!P5 PRMT R107, R7, 0x5410, RZ ;  /* 0x00005410076bd816 */ /* 0x000fe200000000ff */
[C---:B------:R-:W-:Y:S01]  /*c220*/  FMUL.FTZ R7, R165.reuse, R103 ;  /* 0x00000067a5077220 */ /* 0x040fe20000410000 */
[----:B------:R-:W-:Y:S01]  /*c230*/  @!P4 PRMT R104, R6, 0x5410, RZ ;  /* 0x000054100668c816 */ /* 0x000fe200000000ff */
[----:B------:R2:W4:Y:S01]  /*c240*/  LDL.S16 R122, [R1+0x3c] ;  /* 0x00003c00017a7983 */ /* 0x0005220000100600 */
[----:B------:R-:W-:Y:S02]  /*c250*/  FMUL.FTZ R6, R165, R102 ;  /* 0x00000066a5067220 */ /* 0x000fe40000410000 */
[----:B------:R2:W2:Y:S01]  /*c260*/  MUFU.EX2 R102, R158 ;  /* 0x0000009e00667308 */ /* 0x0004a20000000800 */
[----:B------:R2:W4:Y:S01]  /*c270*/  LDL.S16 R129, [R1+0x38] ;  /* 0x0000380001817983 */ /* 0x0005220000100600 */
[----:B------:R-:W-:Y:S01]  /*c280*/  FADD.FTZ R103, R141, R110 ;  /* 0x0000006e8d677221 */ /* 0x000fe20000010000 */
[C---:B------:R-:W-:Y:S02]  /*c290*/  F2FP.PACK_AB R141, R124.reuse, R141 ;  /* 0x0000008d7c8d723e */ /* 0x040fe400000000ff */
[----:B------:R-:W-:Y:S01]  /*c2a0*/  STG.E.U16 [R200.64+0x2], R104 ;  /* 0x00000268c8007986 */ /* 0x000fe2000c101510 */
[----:B------:R-:W-:Y:S01]  /*c2b0*/  FADD.FTZ R124, R124, R103 ;  /* 0x000000677c7c7221 */ /* 0x000fe20000010000 */
[C---:B------:R-:W-:Y:S02]  /*c2c0*/  LOP3.LUT R103, R204.reuse, 0xff, RZ, 0xc0, !PT ;  /* 0x000000ffcc677812 */ /* 0x040fe400078ec0ff */
[----:B------:R-:W-:Y:S01]  /*c2d0*/  STG.E.U16 [R200.64], R107 ;  /* 0x0000006bc8007986 */ /* 0x000fe2000c101510 */
[----:B------:R-:W-:Y:S01]  /*c2e0*/  MUFU.EX2 R110, R152 ;  /* 0x00000098006e7308 */ /* 0x000fe20000000800 */
[----:B------:R-:W-:Y:S02]  /*c2f0*/  ISETP.LE.U32.AND P4, PT, R103, UR23, PT ;  /* 0x0000001767007c0c */ /* 0x000fe4000bf83070 */
[----:B------:R-:W-:Y:S01]  /*c300*/  LOP3.LUT R103, R204, 0xffff, RZ, 0xc0, !PT ;  /* 0x0000ffffcc677812 */ /* 0x000fe200078ec0ff */
[C---:B-1----:R-:W-:Y:S02]  /*c310*/  FMUL.FTZ R19, R165.reuse, R115 ;  /* 0x00000073a5137220 */ /* 0x042fe40000410000 */
[----:B------:R1:W4:Y:S01]  /*c320*/  LDL.S16 R115, [R1+0x40] ;  /* 0x0000400001737983 */ /* 0x0003220000100600 */
[----:B------:R-:W-:Y:S01]  /*c330*/  SHF.R.U32.HI R103, RZ, 0x8, R103 ;  /* 0x00000008ff677819 */ /* 0x000fe20000011667 */
[----:B---3--:R-:W-:Y:S01]  /*c340*/  FMUL.FTZ R18, R165, R114 ;  /* 0x00000072a5127220 */ /* 0x008fe20000410000 */
[----:B------:R-:W-:Y:S01]  /*c350*/  F2FP.PACK_AB R165, R167, R166 ;  /* 0x000000a6a7a5723e */ /* 0x000fe200000000ff */
[----:B------:R-:W3:Y:S01]  /*c360*/  MUFU.EX2 R114, R153 ;  /* 0x0000009900727308 */ /* 0x000ee20000000800 */
[----:B------:R-:W-:Y:S01]  /*c370*/  LOP3.LUT R103, R103, 0xffff, RZ, 0xc0, !PT ;  /* 0x0000ffff67677812 */ /* 0x000fe200078ec0ff */
[----:B--2---:R-:W-:Y:S03]  /*c380*/  IMAD.WIDE.U32 R158, R189, -0x2daee0ad, RZ ;  /* 0xd2511f53bd9e7825 */ /* 0x004fe600078e00ff */
[----:B------:R-:W-:Y:S02]  /*c390*/  ISETP.LE.U32.AND P5, PT, R103, UR23, PT ;  /* 0x0000001767007c0c */ /* 0x000fe4000bfa3070 */
[----:B------:R-:W-:Y:S03]  /*c3a0*/  SHF.R.U32.HI R103, RZ, 0x10, R204 ;  /* 0x00000010ff677819 */ /* 0x000fe600000116cc */
[----:B------:R2:W-:Y:S02]  /*c3b0*/  MUFU.EX2 R189, R186 ;  /* 0x000000ba00bd7308 */ /* 0x0005e40000000800 */
[----:B--2---:R-:W-:Y:S01]  /*c3c0*/  F2FP.PACK_AB R186, R170, R157 ;  /* 0x0000009daaba723e */ /* 0x004fe200000000ff */
[----:B----4-:R-:W-:Y:S02]  /*c3d0*/  @!P6 HADD2 R122, -R120.H0_H0, -RZ.H0_H0 ;  /* 0xa00000ff787ae230 */ /* 0x010fe40000000900 */
[----:B------:R-:W-:Y:S02]  /*c3e0*/  @!P0 HADD2 R129, -R113.H0_H0, -RZ.H0_H0 ;  /* 0xa00000ff71818230 */ /* 0x000fe40000000900 */
[----:B------:R-:W-:Y:S05]  /*c3f0*/  @!P2 HADD2 R115, -R127.H0_H0, -RZ.H0_H0 ;  /* 0xa00000ff7f73a230 */ /* 0x000fea0000000900 */
[----:B------:R-:W-:Y:S01]  /*c400*/  PRMT R126, R115, 0x7610, R126 ;  /* 0x00007610737e7816 */ /* 0x000fe2000000007e */
[----:B------:R2:W-:Y:S04]  /*c410*/  @!P2 STL.S16 [R1+0x40], R115 ;  /* 0x000040730100a387 */ /* 0x0005e80000100600 */
[----:B------:R1:W4:Y:S04]  /*c420*/  LDL.S16 R130, [R1+0x34] ;  /* 0x0000340001827983 */ /* 0x0003280000100600 */
[----:B------:R1:W-:Y:S01]  /*c430*/  @!P6 STL.S16 [R1+0x3c], R122 ;  /* 0x00003c7a0100e387 */ /* 0x0003e20000100600 */
[----:B--2---:R-:W-:Y:S01]  /*c440*/  FADD.FTZ R115, R143, R106 ;  /* 0x0000006a8f737221 */ /* 0x004fe20000010000 */
[C---:B------:R-:W-:Y:S03]  /*c450*/  F2FP.PACK_AB R143, R102.reuse, R143 ;  /* 0x0000008f668f723e */ /* 0x040fe600000000ff */
[--C-:B------:R-:W-:Y:S01]  /*c460*/  FADD.FTZ R106, R102, R115.reuse ;  /* 0x00000073666a7221 */ /* 0x100fe20000010000 */
[----:B------:R-:W-:Y:S02]  /*c470*/  PRMT R115, R122, 0x7610, R115 ;  /* 0x000076107a737816 */ /* 0x000fe40000000073 */
[----:B------:R-:W-:Y:S01]  /*c480*/  PRMT R102, R127, 0x5410, R120 ;  /* 0x000054107f667816 */ /* 0x000fe20000000078 */
[----:B-1----:R1:W-:Y:S01]  /*c490*/  MUFU.EX2 R122, R121 ;  /* 0x00000079007a7308 */ /* 0x0023e20000000800 */
[----:B------:R-:W-:Y:S01]  /*c4a0*/  @!P2 PRMT R127, R126, 0x5410, RZ ;  /* 0x000054107e7fa816 */ /* 0x000fe200000000ff */
[--C-:B------:R-:W-:Y:S01]  /*c4b0*/  FADD.FTZ R126, R118, R111.reuse ;  /* 0x0000006f767e7221 */ /* 0x100fe20000010000 */
[----:B------:R-:W-:Y:S02]  /*c4c0*/  PRMT R111, R129, 0x7610, R111 ;  /* 0x00007610816f7816 */ /* 0x000fe4000000006f */
[----:B------:R-:W-:Y:S01]  /*c4d0*/  @!P6 PRMT R120, R115, 0x5410, RZ ;  /* 0x000054107378e816 */ /* 0x000fe200000000ff */
[----:B------:R-:W-:Y:S01]  /*c4e0*/  FADD.FTZ R123, R123, R126 ;  /* 0x0000007e7b7b7221 */ /* 0x000fe20000010000 */
[----:B------:R-:W-:Y:S01]  /*c4f0*/  LOP3.LUT R115, R103, 0xff, RZ, 0xc0, !PT ;  /* 0x000000ff67737812 */ /* 0x000fe200078ec0ff */
[----:B------:R-:W-:Y:S01]  /*c500*/  STG.E.U16 [R202.64+0x10], R127 ;  /* 0x0000107fca007986 */ /* 0x000fe2000c101510 */
[----:B------:R-:W-:Y:S01]  /*c510*/  PRMT R103, R113, 0x5410, R112 ;  /* 0x0000541071677816 */ /* 0x000fe20000000070 */
[----:B------:R-:W-:Y:S01]  /*c520*/  MUFU.EX2 R126, R132 ;  /* 0x00000084007e7308 */ /* 0x000fe20000000800 */
[----:B------:R-:W-:Y:S01]  /*c530*/  @!P0 PRMT R113, R111, 0x5410, RZ ;  /* 0x000054106f718816 */ /* 0x000fe200000000ff */
[--C-:B------:R-:W-:Y:S01]  /*c540*/  FADD.FTZ R111, R131, R124.reuse ;  /* 0x0000007c836f7221 */ /* 0x100fe20000010000 */
[C---:B---3--:R-:W-:Y:S01]  /*c550*/  F2FP.PACK_AB R131, R114.reuse, R131 ;  /* 0x000000837283723e */ /* 0x048fe200000000ff */
[----:B------:R-:W-:Y:S01]  /*c560*/  STG.E.U16 [R202.64+0x12], R120 ;  /* 0x00001278ca007986 */ /* 0x000fe2000c101510 */
[----:B------:R-:W-:Y:S01]  /*c570*/  PRMT R124, R149, 0x7632, R124 ;  /* 0x00007632957c7816 */ /* 0x000fe2000000007c */
[----:B------:R-:W-:Y:S01]  /*c580*/  FADD.FTZ R114, R114, R111 ;  /* 0x0000006f72727221 */ /* 0x000fe20000010000 */
[----:B------:R-:W-:Y:S01]  /*c590*/  SHF.R.U32.HI R111, RZ, 0x18, R204 ;  /* 0x00000018ff6f7819 */ /* 0x000fe200000116cc */
[----:B------:R-:W-:Y:S02]  /*c5a0*/  STG.E.U16 [R196.64+0x10], R113 ;  /* 0x00001071c4007986 */ /* 0x000fe4000c101510 */
[----:B------:R-:W-:Y:S01]  /*c5b0*/  MUFU.EX2 R118, R221 ;  /* 0x000000dd00767308 */ /* 0x000fe20000000800 */
[----:B------:R-:W-:Y:S01]  /*c5c0*/  ISETP.LE.U32.AND P6, PT, R111, UR23, PT ;  /* 0x000000176f007c0c */ /* 0x000fe2000bfc3070 */
[----:B-1----:R1:W2:Y:S04]  /*c5d0*/  LDL.S16 R121, [R1+0x30] ;  /* 0x0000300001797983 */ /* 0x0022a80000100600 */
[----:B------:R3:W-:Y:S01]  /*c5e0*/  @!P0 STL.S16 [R1+0x38], R129 ;  /* 0x0000388101008387 */ /* 0x0007e20000100600 */
[----:B------:R-:W-:Y:S03]  /*c5f0*/  ISETP.LE.U32.AND P0, PT, R115, UR23, PT ;  /* 0x0000001773007c0c */ /* 0x000fe6000bf03070 */
[----:B---3--:R3:W-:Y:S02]  /*c600*/  MUFU.EX2 R129, R128 ;  /* 0x0000008000817308 */ /* 0x0087e40000000800 */
[----:B---3--:R1:W2:Y:S01]  /*c610*/  LDL.S16 R128, [R1+0x2c] ;  /* 0x00002c0001807983 */ /* 0x0082a20000100600 */
[----:B----4-:R-:W-:Y:S05]  /*c620*/  @!P1 HADD2 R130, -R112.H0_H0, -RZ.H0_H0 ;  /* 0xa00000ff70829230 */ /* 0x010fea0000000900 */
[----:B------:R-:W-:Y:S01]  /*c630*/  PRMT R115, R130, 0x7610, R115 ;  /* 0x0000761082737816 */ /* 0x000fe20000000073 */
[----:B------:R4:W-:Y:S03]  /*c640*/  @!P1 STL.S16 [R1+0x34], R130 ;  /* 0x0000348201009387 */ /* 0x0009e60000100600 */
[----:B------:R-:W-:Y:S01]  /*c650*/  @!P1 PRMT R112, R115, 0x5410, RZ ;  /* 0x0000541073709816 */ /* 0x000fe200000000ff */
[----:B------:R1:W3:Y:S01]  /*c660*/  LDL.S16 R132, [R1+0x28] ;  /* 0x0000280001847983 */ /* 0x0002e20000100600 */
[--C-:B------:R-:W-:Y:S01]  /*c670*/  FADD.FTZ R115, R135, R106.reuse ;  /* 0x0000006a87737221 */ /* 0x100fe20000010000 */
[C---:B------:R-:W-:Y:S02]  /*c680*/  PRMT R106, R125.reuse, 0x7632, R106 ;  /* 0x000076327d6a7816 */ /* 0x040fe4000000006a */
[C---:B------:R-:W-:Y:S01]  /*c690*/  F2FP.PACK_AB R135, R110.reuse, R135 ;  /* 0x000000876e87723e */ /* 0x040fe200000000ff */
[----:B------:R-:W-:Y:S01]  /*c6a0*/  FADD.FTZ R115, R110, R115 ;  /* 0x000000736e737221 */ /* 0x000fe20000010000 */
[----:B------:R-:W-:Y:S01]  /*c6b0*/  PRMT R110, R125, 0x5410, R106 ;  /* 0x000054107d6e7816 */ /* 0x000fe2000000006a */
[----:B------:R1:W-:Y:S01]  /*c6c0*/  STG.E.U16 [R196.64+0x12], R112 ;  /* 0x00001270c4007986 */ /* 0x0003e2000c101510 */
[----:B----4-:R-:W-:Y:S04]  /*c6d0*/  LOP3.LUT R130, R159, UR6, R174, 0x96, !PT ;  /* 0x000000069f827c12 */ /* 0x010fe8000f8e96ae */
[C---:B------:R-:W-:Y:S04]  /*c6e0*/  LOP3.LUT R111, R130.reuse, 0xff, RZ, 0xc0, !PT ;  /* 0x000000ff826f7812 */ /* 0x040fe800078ec0ff */
[----:B------:R-:W-:Y:S02]  /*c6f0*/  ISETP.LE.U32.AND P1, PT, R111, UR23, PT ;  /* 0x000000176f007c0c */ /* 0x000fe4000bf23070 */
[----:B------:R-:W-:Y:S02]  /*c700*/  LOP3.LUT R111, R130, 0xffff, RZ, 0xc0, !PT ;  /* 0x0000ffff826f7812 */ /* 0x000fe400078ec0ff */
[----:B-1----:R-:W-:Y:S02]  /*c710*/  SHF.R.U32.HI R112, RZ, 0x10, R158 ;  /* 0x00000010ff707819 */ /* 0x002fe4000001169e */
[----:B------:R-:W-:Y:S02]  /*c720*/  SHF.R.U32.HI R111, RZ, 0x8, R111 ;  /* 0x00000008ff6f7819 */ /* 0x000fe4000001166f */
[----:B------:R-:W-:Y:S02]  /*c730*/  LOP3.LUT R112, R112, 0xff, RZ, 0xc0, !PT ;  /* 0x000000ff70707812 */ /* 0x000fe400078ec0ff */
[----:B------:R-:W-:Y:S01]  /*c740*/  LOP3.LUT R111, R111, 0xffff, RZ, 0xc0, !PT ;  /* 0x0000ffff6f6f7812 */ /* 0x000fe200078ec0ff */
[----:B--2---:R-:W-:Y:S05]  /*c750*/  @!P4 HADD2 R121, -R125.H0_H0, -RZ.H0_H0 ;  /* 0xa00000ff7d79c230 */ /* 0x004fea0000000900 */
[----:B------:R-:W-:Y:S01]  /*c760*/  PRMT R133, R121, 0x7610, R133 ;  /* 0x0000761079857816 */ /* 0x000fe20000000085 */
[----:B------:R1:W-:Y:S03]  /*c770*/  @!P4 STL.S16 [R1+0x30], R121 ;  /* 0x000030790100c387 */ /* 0x0003e60000100600 */
[----:B------:R-:W-:Y:S01]  /*c780*/  @!P4 PRMT R125, R133, 0x5410, RZ ;  /* 0x00005410857dc816 */ /* 0x000fe200000000ff */
[----:B------:R4:W4:Y:S01]  /*c790*/  LDL.S16 R142, [R1+0x24] ;  /* 0x00002400018e7983 */ /* 0x0009220000100600 */
[----:B------:R-:W-:Y:S03]  /*c7a0*/  MUFU.EX2 R133, R219 ;  /* 0x000000db00857308 */ /* 0x000fe60000000800 */
[----:B------:R4:W4:Y:S04]  /*c7b0*/  LDL.LU R221, [R1+0x108] ;  /* 0x0001080001dd7983 */ /* 0x0009280000300800 */
[----:B------:R-:W-:Y:S03]  /*c7c0*/  STG.E.U16 [R198.64+0xe], R125 ;  /* 0x00000e7dc6007986 */ /* 0x000fe6000c101510 */
[----:B-1----:R-:W1:Y:S01]  /*c7d0*/  MUFU.EX2 R121, R148 ;  /* 0x0000009400797308 */ /* 0x002e620000000800 */
[----:B------:R-:W-:Y:S01]  /*c7e0*/  @!P5 HADD2 R128, -R106.H0_H0, -RZ.H0_H0 ;  /* 0xa00000ff6a80d230 */ /* 0x000fe20000000900 */
[----:B-1----:R-:W-:Y:S04]  /*c7f0*/  F2FP.PACK_AB R117, R118, R121 ;  /* 0x000000797675723e */ /* 0x002fe800000000ff */
[----:B------:R-:W-:Y:S01]  /*c800*/  PRMT R105, R128, 0x7610, R105 ;  /* 0x0000761080697816 */ /* 0x000fe20000000069 */
[----:B------:R1:W-:Y:S03]  /*c810*/  @!P5 STL.S16 [R1+0x2c], R128 ;  /* 0x00002c800100d387 */ /* 0x0003e60000100600 */
[----:B------:R-:W-:Y:S02]  /*c820*/  @!P5 PRMT R106, R105, 0x5410, RZ ;  /* 0x00005410696ad816 */ /* 0x000fe400000000ff */
[----:B------:R-:W-:Y:S02]  /*c830*/  SHF.R.U32.HI R105, RZ, 0x18, R130 ;  /* 0x00000018ff697819 */ /* 0x000fe40000011682 */
[----:B------:R-:W-:Y:S01]  /*c840*/  ISETP.LE.U32.AND P5, PT, R111, UR23, PT ;  /* 0x000000176f007c0c */ /* 0x000fe2000bfa3070 */
[----:B------:R-:W-:Y:S01]  /*c850*/  STG.E.U16 [R198.64+0x10], R106 ;  /* 0x0000106ac6007986 */ /* 0x000fe2000c101510 */
[----:B------:R-:W-:Y:S02]  /*c860*/  ISETP.LE.U32.AND P4, PT, R105, UR23, PT ;  /* 0x0000001769007c0c */ /* 0x000fe4000bf83070 */
[----:B------:R-:W-:Y:S02]  /*c870*/  PRMT R111, R149, 0x5410, R124 ;  /* 0x00005410956f7816 */ /* 0x000fe4000000007c */
[----:B------:R-:W-:Y:S04]  /*c880*/  SHF.R.U32.HI R130, RZ, 0x10, R130 ;  /* 0x00000010ff827819 */ /* 0x000fe80000011682 */
[----:B------:R-:W-:Y:S01]  /*c890*/  LOP3.LUT R130, R130, 0xff, RZ, 0xc0, !PT ;  /* 0x000000ff82827812 */ /* 0x000fe200078ec0ff */
[----:B-1----:R1:W-:Y:S02]  /*c8a0*/  MUFU.EX2 R128, R220 ;  /* 0x000000dc00807308 */ /* 0x0023e40000000800 */
[----:B-1----:R1:W4:Y:S04]  /*c8b0*/  LDL.LU R220, [R1+0x104] ;  /* 0x0001040001dc7983 */ /* 0x0023280000300800 */
[----:B------:R1:W4:Y:S01]  /*c8c0*/  LDL.S16 R104, [R1+0x20] ;  /* 0x0000200001687983 */ /* 0x0003220000100600 */
[----:B---3--:R-:W-:Y:S05]  /*c8d0*/  @!P0 HADD2 R132, -R149.H0_H0, -RZ.H0_H0 ;  /* 0xa00000ff95848230 */ /* 0x008fea0000000900 */
[----:B------:R-:W-:Y:S01]  /*c8e0*/  PRMT R107, R132, 0x7610, R107 ;  /* 0x00007610846b7816 */ /* 0x000fe2000000006b */
[----:B------:R3:W-:Y:S03]  /*c8f0*/  @!P0 STL.S16 [R1+0x28], R132 ;  /* 0x0000288401008387 */ /* 0x0007e60000100600 */
[----:B------:R-:W-:Y:S01]  /*c900*/  @!P0 PRMT R149, R107, 0x5410, RZ ;  /* 0x000054106b958816 */ /* 0x000fe200000000ff */
[----:B------:R1:W2:Y:S01]  /*c910*/  LDL.LU R219, [R1+0x100] ;  /* 0x0001000001db7983 */ /* 0x0002a20000300800 */
[----:B------:R-:W-:Y:S01]  /*c920*/  FADD.FTZ R107, R129, R123 ;  /* 0x0000007b816b7221 */ /* 0x000fe20000010000 */
[C---:B------:R-:W-:Y:S02]  /*c930*/  F2FP.PACK_AB R123, R126.reuse, R129 ;  /* 0x000000817e7b723e */ /* 0x040fe400000000ff */
[----:B------:R1:W1:Y:S01]  /*c940*/  MUFU.EX2 R129, R188 ;  /* 0x000000bc00817308 */ /* 0x0002620000000800 */
[----:B------:R-:W-:Y:S01]  /*c950*/  FADD.FTZ R107, R126, R107 ;  /* 0x0000006b7e6b7221 */ /* 0x000fe20000010000 */
[----:B------:R-:W-:Y:S08]  /*c960*/  STG.E.U16 [R200.64+0x10], R149 ;  /* 0x00001095c8007986 */ /* 0x000ff0000c101510 */
[----:B------:R4:W2:Y:S01]  /*c970*/  MUFU.EX2 R126, R187 ;  /* 0x000000bb007e7308 */ /* 0x0008a20000000800 */
[----:B---3--:R-:W-:Y:S01]  /*c980*/  FADD.FTZ R132, R122, R119 ;  /* 0x000000777a847221 */ /* 0x008fe20000010000 */
[C---:B------:R-:W-:Y:S03]  /*c990*/  F2FP.PACK_AB R119, R207.reuse, R122 ;  /* 0x0000007acf77723e */ /* 0x040fe600000000ff */
[----:B------:R-:W-:Y:S02]  /*c9a0*/  FADD.FTZ R122, R207, R132 ;  /* 0x00000084cf7a7221 */ /* 0x000fe40000010000 */
[----:B------:R3:W2:Y:S01]  /*c9b0*/  LDL.S16 R132, [R1+0x1c] ;  /* 0x00001c0001847983 */ /* 0x0006a20000100600 */
[----:B-1----:R-:W-:Y:S01]  /*c9c0*/  F2FP.PACK_AB R188, R171, R175 ;  /* 0x000000afabbc723e */ /* 0x002fe200000000ff */
[--C-:B------:R-:W-:Y:S01]  /*c9d0*/  FADD.FTZ R153, R129, R122.reuse ;  /* 0x0000007a81997221 */ /* 0x100fe20000010000 */
[----:B------:R-:W-:Y:S01]  /*c9e0*/  PRMT R122, R139, 0x7632, R122 ;  /* 0x000076328b7a7816 */ /* 0x000fe2000000007a */
[----:B------:R-:W-:Y:S01]  /*c9f0*/  IMAD.MOV.U32 R207, RZ, RZ, R211 ;  /* 0x000000ffffcf7224 */ /* 0x000fe200078e00d3 */
[----:B----4-:R-:W-:Y:S01]  /*ca00*/  PRMT R187, R188, 0x7632, R187 ;  /* 0x00007632bcbb7816 */ /* 0x010fe200000000bb */
[----:B------:R-:W-:Y:S05]  /*ca10*/  @!P6 HADD2 R142, -R124.H0_H0, -RZ.H0_H0 ;  /* 0xa00000ff7c8ee230 */ /* 0x000fea0000000900 */
[----:B------:R-:W-:Y:S01]  /*ca20*/  PRMT R105, R142, 0x7610, R105 ;  /* 0x000076108e697816 */ /* 0x000fe20000000069 */
[----:B------:R1:W-:Y:S03]  /*ca30*/  @!P6 STL.S16 [R1+0x24], R142 ;  /* 0x0000248e0100e387 */ /* 0x0003e60000100600 */
[----:B------:R-:W-:Y:S01]  /*ca40*/  @!P6 PRMT R124, R105, 0x5410, RZ ;  /* 0x00005410697ce816 */ /* 0x000fe200000000ff */
[----:B------:R3:W4:Y:S01]  /*ca50*/  LDL.S16 R150, [R1+0x14] ;  /* 0x0000140001967983 */ /* 0x0007220000100600 */
[----:B------:R-:W-:Y:S01]  /*ca60*/  ISETP.LE.U32.AND P6, PT, R130, UR23, PT ;  /* 0x0000001782007c0c */ /* 0x000fe2000bfc3070 */
[----:B------:R-:W-:Y:S01]  /*ca70*/  FADD.FTZ R105, R121, R114 ;  /* 0x0000007279697221 */ /* 0x000fe20000010000 */
[----:B------:R-:W-:Y:S01]  /*ca80*/  PRMT R121, R147, 0x5410, R116 ;  /* 0x0000541093797816 */ /* 0x000fe20000000074 */
[----:B------:R-:W-:Y:S01]  /*ca90*/  FADD.FTZ R130, R128, R115 ;  /* 0x0000007380827221 */ /* 0x000fe20000010000 */
[----:B------:R-:W-:Y:S01]  /*caa0*/  F2FP.PACK_AB R115, R133, R128 ;  /* 0x000000808573723e */ /* 0x000fe200000000ff */
[----:B------:R-:W-:Y:S01]  /*cab0*/  FADD.FTZ R105, R118, R105 ;  /* 0x0000006976697221 */ /* 0x000fe20000010000 */
[----:B------:R-:W-:Y:S01]  /*cac0*/  PRMT R118, R145, 0x7632, R118 ;  /* 0x0000763291767816 */ /* 0x000fe20000000076 */
[----:B------:R-:W-:Y:S01]  /*cad0*/  FADD.FTZ R128, R133, R130 ;  /* 0x0000008285807221 */ /* 0x000fe20000010000 */
[----:B------:R-:W-:Y:S01]  /*cae0*/  STG.E.U16 [R200.64+0x12], R124 ;  /* 0x0000127cc8007986 */ /* 0x000fe2000c101510 */
[----:B------:R-:W-:Y:S01]  /*caf0*/  MUFU.EX2 R133, R192 ;  /* 0x000000c000857308 */ /* 0x000fe20000000800 */
[----:B------:R-:W-:Y:S01]  /*cb00*/  PRMT R120, R145, 0x5410, R118 ;  /* 0x0000541091787816 */ /* 0x000fe20000000076 */
[----:B------:R-:W-:Y:S01]  /*cb10*/  FADD.FTZ R155, R151, R128 ;  /* 0x00000080979b7221 */ /* 0x000fe20000010000 */
[----:B-1----:R3:W3:Y:S01]  /*cb20*/  LDL.S16 R142, [R1+0x18] ;  /* 0x00001800018e7983 */ /* 0x0026e20000100600 */
[----:B------:R-:W-:Y:S05]  /*cb30*/  @!P1 HADD2 R104, -R147.H0_H0, -RZ.H0_H0 ;  /* 0xa00000ff93689230 */ /* 0x000fea0000000900 */
[----:B------:R-:W-:Y:S01]  /*cb40*/  PRMT R146, R104, 0x7610, R146 ;  /* 0x0000761068927816 */ /* 0x000fe20000000092 */
[----:B------:R1:W-:Y:S03]  /*cb50*/  @!P1 STL.S16 [R1+0x20], R104 ;  /* 0x0000206801009387 */ /* 0x0003e60000100600 */
[----:B------:R-:W-:Y:S01]  /*cb60*/  @!P1 PRMT R147, R146, 0x5410, RZ ;  /* 0x0000541092939816 */ /* 0x000fe200000000ff */
[----:B------:R2:W3:Y:S04]  /*cb70*/  LDL.S16 R148, [R1+0x10] ;  /* 0x0000100001947983 */ /* 0x0004e80000100600 */
[----:B------:R2:W3:Y:S04]  /*cb80*/  LDL.S16 R146, [R1+0xc] ;  /* 0x00000c0001927983 */ /* 0x0004e80000100600 */
[----:B------:R-:W-:Y:S01]  /*cb90*/  STG.E.U16 [R202.64+0x20], R147 ;  /* 0x00002093ca007986 */ /* 0x000fe2000c101510 */
[----:B-1----:R-:W-:Y:S04]  /*cba0*/  LOP3.LUT R104, R163, UR6, R156, 0x96, !PT ;  /* 0x00000006a3687c12 */ /* 0x002fe8000f8e969c */
[----:B------:R-:W-:Y:S04]  /*cbb0*/  LOP3.LUT R114, R104, 0xff, RZ, 0xc0, !PT ;  /* 0x000000ff68727812 */ /* 0x000fe800078ec0ff */
[----:B------:R-:W-:Y:S02]  /*cbc0*/  ISETP.LE.U32.AND P0, PT, R114, UR23, PT ;  /* 0x0000001772007c0c */ /* 0x000fe4000bf03070 */
[----:B------:R-:W-:Y:S04]  /*cbd0*/  LOP3.LUT R114, R104, 0xffff, RZ, 0xc0, !PT ;  /* 0x0000ffff68727812 */ /* 0x000fe800078ec0ff */
[----:B------:R-:W-:Y:S04]  /*cbe0*/  SHF.R.U32.HI R114, RZ, 0x8, R114 ;  /* 0x00000008ff727819 */ /* 0x000fe80000011672 */
[----:B------:R-:W-:Y:S01]  /*cbf0*/  LOP3.LUT R114, R114, 0xffff, RZ, 0xc0, !PT ;  /* 0x0000ffff72727812 */ /* 0x000fe200078ec0ff */
[----:B--2---:R-:W-:Y:S05]  /*cc00*/  @!P5 HADD2 R132, -R116.H0_H0, -RZ.H0_H0 ;  /* 0xa00000ff7484d230 */ /* 0x004fea0000000900 */
[----:B------:R-:W-:Y:S01]  /*cc10*/  PRMT R130, R132, 0x7610, R130 ;  /* 0x0000761084827816 */ /* 0x000fe20000000082 */
[----:B------:R1:W-:Y:S03]  /*cc20*/  @!P5 STL.S16 [R1+0x1c], R132 ;  /* 0x00001c840100d387 */ /* 0x0003e60000100600 */
[----:B------:R-:W-:Y:S02]  /*cc30*/  @!P5 PRMT R116, R130, 0x5410, RZ ;  /* 0x000054108274d816 */ /* 0x000fe400000000ff */
[----:B------:R-:W-:Y:S01]  /*cc40*/  ISETP.LE.U32.AND P5, PT, R114, UR23, PT ;  /* 0x0000001772007c0c */ /* 0x000fe2000bfa3070 */
[----:B------:R-:W-:Y:S01]  /*cc50*/  MUFU.EX2 R130, R193 ;  /* 0x000000c100827308 */ /* 0x000fe20000000800 */
[--C-:B------:R-:W-:Y:S01]  /*cc60*/  SHF.R.U32.HI R114, RZ, 0x10, R104.reuse ;  /* 0x00000010ff727819 */ /* 0x100fe20000011668 */
[----:B------:R2:W-:Y:S01]  /*cc70*/  STG.E.U16 [R202.64+0x22], R116 ;  /* 0x00002274ca007986 */ /* 0x0005e2000c101510 */
[----:B------:R-:W-:Y:S02]  /*cc80*/  SHF.R.U32.HI R104, RZ, 0x18, R104 ;  /* 0x00000018ff687819 */ /* 0x000fe40000011668 */
[----:B------:R-:W-:Y:S05]  /*cc90*/  LOP3.LUT R114, R114, 0xff, RZ, 0xc0, !PT ;  /* 0x000000ff72727812 */ /* 0x000fea00078ec0ff */
[----:B------:R-:W-:Y:S01]  /*cca0*/  MUFU.EX2 R193, R184 ;  /* 0x000000b800c17308 */ /* 0x000fe20000000800 */
[----:B----4-:R-:W-:Y:S05]  /*ccb0*/  @!P4 HADD2 R150, -R118.H0_H0, -RZ.H0_H0 ;  /* 0xa00000ff7696c230 */ /* 0x010fea0000000900 */
[----:B------:R-:W-:Y:S01]  /*ccc0*/  PRMT R134, R150, 0x7610, R134 ;  /* 0x0000761096867816 */ /* 0x000fe20000000086 */
[----:B-1----:R1:W4:Y:S03]  /*ccd0*/  LDL.S16 R132, [R1+0x8] ;  /* 0x0000080001847983 */ /* 0x0023260000100600 */
[----:B------:R-:W-:Y:S05]  /*cce0*/  @!P4 PRMT R118, R134, 0x5410, RZ ;  /* 0x000054108676c816 */ /* 0x000fea00000000ff */
[----:B------:R-:W-:Y:S01]  /*ccf0*/  STG.E.U16 [R196.64+0x22], R118 ;  /* 0x00002276c4007986 */ /* 0x000fe2000c101510 */
[----:B--2---:R-:W-:Y:S01]  /*cd00*/  PRMT R116, R135, 0x7632, R116 ;  /* 0x0000763287747816 */ /* 0x004fe20000000074 */
[----:B---3--:R-:W-:Y:S05]  /*cd10*/  @!P6 HADD2 R142, -R145.H0_H0, -RZ.H0_H0 ;  /* 0xa00000ff918ee230 */ /* 0x008fea0000000900 */
[----:B------:R-:W-:Y:S01]  /*cd20*/  PRMT R127, R142, 0x7610, R127 ;  /* 0x000076108e7f7816 */ /* 0x000fe2000000007f */
[----:B------:R2:W-:Y:S03]  /*cd30*/  @!P6 STL.S16 [R1+0x18], R142 ;  /* 0x0000188e0100e387 */ /* 0x0005e60000100600 */
[----:B------:R-:W-:Y:S02]  /*cd40*/  @!P6 PRMT R145, R127, 0x5410, RZ ;  /* 0x000054107f91e816 */ /* 0x000fe400000000ff */
[----:B------:R-:W-:Y:S02]  /*cd50*/  ISETP.LE.U32.AND P6, PT, R114, UR23, PT ;  /* 0x0000001772007c0c */ /* 0x000fe4000bfc3070 */
[----:B------:R-:W-:Y:S01]  /*cd60*/  PRMT R114, R141, 0x7632, R114 ;  /* 0x000076328d727816 */ /* 0x000fe20000000072 */
[----:B------:R-:W-:Y:S01]  /*cd70*/  STG.E.U16 [R196.64+0x20], R145 ;  /* 0x00002091c4007986 */ /* 0x000fe2000c101510 */
[C---:B------:R-:W-:Y:S03]  /*cd80*/  LOP3.LUT R127, R158.reuse, 0xff, RZ, 0xc0, !PT ;  /* 0x000000ff9e7f7812 */ /* 0x040fe600078ec0ff */
[----:B--2---:R1:W2:Y:S04]  /*cd90*/  LDL.S16 R142, [R1+0x4] ;  /* 0x00000400018e7983 */ /* 0x0042a80000100600 */
[----:B------:R3:W-:Y:S01]  /*cda0*/  @!P4 STL.S16 [R1+0x14], R150 ;  /* 0x000014960100c387 */ /* 0x0007e20000100600 */
[----:B------:R-:W-:Y:S02]  /*cdb0*/  ISETP.LE.U32.AND P4, PT, R127, UR23, PT ;  /* 0x000000177f007c0c */ /* 0x000fe4000bf83070 */
[----:B------:R-:W-:Y:S01]  /*cdc0*/  LOP3.LUT R127, R158, 0xffff, RZ, 0xc0, !PT ;  /* 0x0000ffff9e7f7812 */ /* 0x000fe200078ec0ff */
[----:B------:R1:W2:Y:S03]  /*cdd0*/  LDL.S16 R134, [R1] ;  /* 0x0000000001867983 */ /* 0x0002a60000100600 */
[----:B------:R-:W-:Y:S02]  /*cde0*/  SHF.R.U32.HI R113, RZ, 0x8, R127 ;  /* 0x00000008ff717819 */ /* 0x000fe4000001167f */
[----:B------:R-:W-:Y:S02]  /*cdf0*/  PRMT R127, R141, 0x5410, R114 ;  /* 0x000054108d7f7816 */ /* 0x000fe40000000072 */
[----:B------:R-:W-:Y:S01]  /*ce00*/  LOP3.LUT R113, R113, 0xffff, RZ, 0xc0, !PT ;  /* 0x0000ffff71717812 */ /* 0x000fe200078ec0ff */
[----:B---3--:R-:W-:Y:S01]  /*ce10*/  IMAD.MOV.U32 R150, RZ, RZ, R216 ;  /* 0x000000ffff967224 */ /* 0x008fe200078e00d8 */
[----:B------:R-:W-:Y:S02]  /*ce20*/  @!P0 HADD2 R148, -R141.H0_H0, -RZ.H0_H0 ;  /* 0xa00000ff8d948230 */ /* 0x000fe40000000900 */
[----:B------:R-:W-:Y:S03]  /*ce30*/  @!P5 HADD2 R146, -R114.H0_H0, -RZ.H0_H0 ;  /* 0xa00000ff7292d230 */ /* 0x000fe60000000900 */
[----:B------:R-:W-:Y:S01]  /*ce40*/  PRMT R144, R148, 0x7610, R144 ;  /* 0x0000761094907816 */ /* 0x000fe20000000090 */
[----:B------:R3:W-:Y:S01]  /*ce50*/  @!P0 STL.S16 [R1+0x10], R148 ;  /* 0x0000109401008387 */ /* 0x0007e20000100600 */
[----:B------:R-:W-:Y:S03]  /*ce60*/  PRMT R136, R146, 0x7610, R136 ;  /* 0x0000761092887816 */ /* 0x000fe60000000088 */
[----:B------:R-:W-:Y:S01]  /*ce70*/  @!P5 STL.S16 [R1+0xc], R146 ;  /* 0x00000c920100d387 */ /* 0x000fe20000100600 */
[----:B------:R-:W-:Y:S02]  /*ce80*/  @!P0 PRMT R141, R144, 0x5410, RZ ;  /* 0x00005410908d8816 */ /* 0x000fe400000000ff */
[----:B------:R-:W-:Y:S01]  /*ce90*/  @!P5 PRMT R114, R136, 0x5410, RZ ;  /* 0x000054108872d816 */ /* 0x000fe200000000ff */
[----:B------:R1:W2:Y:S01]  /*cea0*/  LDL.LU R218, [R1+0xfc] ;  /* 0x0000fc0001da7983 */ /* 0x0002a20000300800 */
[----:B------:R-:W-:Y:S01]  /*ceb0*/  ISETP.LE.U32.AND P0, PT, R104, UR23, PT ;  /* 0x0000001768007c0c */ /* 0x000fe2000bf03070 */
[----:B------:R1:W-:Y:S01]  /*cec0*/  MUFU.EX2 R136, R208 ;  /* 0x000000d000887308 */ /* 0x0003e20000000800 */
[----:B------:R-:W-:Y:S01]  /*ced0*/  PRMT R104, R143, 0x7632, R104 ;  /* 0x000076328f687816 */ /* 0x000fe20000000068 */
[----:B------:R-:W-:Y:S01]  /*cee0*/  STG.E.U16 [R198.64+0x20], R114 ;  /* 0x00002072c6007986 */ /* 0x000fe2000c101510 */
[----:B------:R-:W-:Y:S02]  /*cef0*/  ISETP.LE.U32.AND P5, PT, R113, UR23, PT ;  /* 0x0000001771007c0c */ /* 0x000fe4000bfa3070 */
[----:B------:R-:W-:Y:S01]  /*cf00*/  F2FP.PACK_AB R113, R126, R129 ;  /* 0x000000817e71723e */ /* 0x000fe200000000ff */
[----:B------:R-:W-:Y:S01]  /*cf10*/  STG.E.U16 [R198.64+0x1e], R141 ;  /* 0x00001e8dc6007986 */ /* 0x000fe2000c101510 */
[----:B---3--:R-:W-:Y:S09]  /*cf20*/  IMAD.MOV.U32 R148, RZ, RZ, R150 ;  /* 0x000000ffff947224 */ /* 0x008ff200078e0096 */
[----:B------:R-:W-:Y:S01]  /*cf30*/  @!P5 HADD2 R251, -R122.H0_H0, -RZ.H0_H0 ;  /* 0xa00000ff7afbd230 */ /* 0x000fe20000000900 */
[----:B------:R-:W-:Y:S01]  /*cf40*/  IMAD.MOV.U32 R150, RZ, RZ, R148 ;  /* 0x000000ffff967224 */ /* 0x000fe200078e0094 */
[----:B----4-:R-:W-:Y:S05]  /*cf50*/  @!P6 HADD2 R132, -R143.H0_H0, -RZ.H0_H0 ;  /* 0xa00000ff8f84e230 */ /* 0x010fea0000000900 */
[----:B------:R-:W-:Y:S01]  /*cf60*/  PRMT R138, R132, 0x7610, R138 ;  /* 0x00007610848a7816 */ /* 0x000fe2000000008a */
[----:B------:R3:W-:Y:S04]  /*cf70*/  @!P6 STL.S16 [R1+0x8], R132 ;  /* 0x000008840100e387 */ /* 0x0007e80000100600 */
[----:B-1----:R-:W4:Y:S01]  /*cf80*/  LDL.LU R208, [R1+0xf8] ;  /* 0x0000f80001d07983 */ /* 0x002f220000300800 */
[----:B---3--:R-:W-:Y:S01]  /*cf90*/  FADD.FTZ R132, R126, R153 ;  /* 0x000000997e847221 */ /* 0x008fe20000010000 */
[----:B------:R-:W-:Y:S01]  /*cfa0*/  PRMT R126, R143, 0x5410, R104 ;  /* 0x000054108f7e7816 */ /* 0x000fe20000000068 */
[----:B------:R-:W1:Y:S01]  /*cfb0*/  MUFU.EX2 R153, R182 ;  /* 0x000000b600997308 */ /* 0x000e620000000800 */
[----:B------:R-:W-:Y:S01]  /*cfc0*/  @!P6 PRMT R143, R138, 0x5410, RZ ;  /* 0x000054108a8fe816 */ /* 0x000fe200000000ff */
[----:B------:R-:W-:Y:S01]  /*cfd0*/  FADD.FTZ R138, R190, R107 ;  /* 0x0000006bbe8a7221 */ /* 0x000fe20000010000 */
[----:B------:R-:W-:Y:S02]  /*cfe0*/  ISETP.LE.U32.AND P6, PT, R112, UR23, PT ;  /* 0x0000001770007c0c */ /* 0x000fe4000bfc3070 */
[----:B------:R-:W-:Y:S01]  /*cff0*/  SHF.R.U32.HI R112, RZ, 0x18, R158 ;  /* 0x00000018ff707819 */ /* 0x000fe2000001169e */
[C---:B------:R-:W-:Y:S01]  /*d000*/  FADD.FTZ R138, R191.reuse, R138 ;  /* 0x0000008abf8a7221 */ /* 0x040fe20000010000 */
[----:B------:R-:W-:Y:S01]  /*d010*/  F2FP.PACK_AB R107, R191, R190 ;  /* 0x000000bebf6b723e */ /* 0x000fe200000000ff */
[----:B------:R-:W-:Y:S01]  /*d020*/  STG.E.U16 [R200.64+0x20], R143 ;  /* 0x0000208fc8007986 */ /* 0x000fe2000c101510 */
[----:B--2---:R-:W-:Y:S07]  /*d030*/  @!P0 HADD2 R142, -R104.H0_H0, -RZ.H0_H0 ;  /* 0xa00000ff688e8230 */ /* 0x004fee0000000900 */
[----:B------:R-:W-:Y:S01]  /*d040*/  @!P6 HADD2 R243, -R137.H0_H0, -RZ.H0_H0 ;  /* 0xa00000ff89f3e230 */ /* 0x000fe20000000900 */
[----:B------:R-:W-:Y:S01]  /*d050*/  PRMT R129, R142, 0x7610, R129 ;  /* 0x000076108e817816 */ /* 0x000fe20000000081 */
[----:B------:R2:W-:Y:S01]  /*d060*/  @!P0 STL.S16 [R1+0x4], R142 ;  /* 0x0000048e01008387 */ /* 0x0005e20000100600 */
[----:B------:R-:W-:Y:S02]  /*d070*/  @!P4 HADD2 R134, -R139.H0_H0, -RZ.H0_H0 ;  /* 0xa00000ff8b86c230 */ /* 0x000fe40000000900 */
[----:B------:R-:W-:Y:S02]  /*d080*/  @!P0 PRMT R104, R129, 0x5410, RZ ;  /* 0x0000541081688816 */ /* 0x000fe400000000ff */
[----:B------:R-:W-:Y:S02]  /*d090*/  PRMT R129, R139, 0x5410, R122 ;  /* 0x000054108b817816 */ /* 0x000fe4000000007a */
[----:B------:R-:W-:Y:S01]  /*d0a0*/  PRMT R140, R134, 0x7610, R140 ;  /* 0x00007610868c7816 */ /* 0x000fe2000000008c */
[----:B------:R3:W-:Y:S01]  /*d0b0*/  @!P4 STL.S16 [R1], R134 ;  /* 0x000000860100c387 */ /* 0x0007e20000100600 */
[----:B------:R-:W-:Y:S02]  /*d0c0*/  ISETP.LE.U32.AND P0, PT, R112, UR23, PT ;  /* 0x0000001770007c0c */ /* 0x000fe4000bf03070 */
[----:B------:R-:W-:Y:S01]  /*d0d0*/  @!P4 PRMT R139, R140, 0x5410, RZ ;  /* 0x000054108c8bc816 */ /* 0x000fe200000000ff */
[----:B------:R2:W-:Y:S01]  /*d0e0*/  STG.E.U16 [R200.64+0x22], R104 ;  /* 0x00002268c8007986 */ /* 0x0005e2000c101510 */
[----:B------:R-:W-:Y:S01]  /*d0f0*/  LOP3.LUT R112, R162, 0xff, RZ, 0xc0, !PT ;  /* 0x000000ffa2707812 */ /* 0x000fe200078ec0ff */
[----:B------:R-:W-:Y:S01]  /*d100*/  MUFU.EX2 R140, R185 ;  /* 0x000000b9008c7308 */ /* 0x000fe20000000800 */
[----:B------:R-:W-:Y:S01]  /*d110*/  @!P5 PRMT R122, R251, 0x5410, RZ ;  /* 0x00005410fb7ad816 */ /* 0x000fe200000000ff */
[----:B------:R-:W-:Y:S01]  /*d120*/  STG.E.U16 [R202.64+0x30], R139 ;  /* 0x0000308bca007986 */ /* 0x000fe2000c101510 */
[----:B------:R-:W-:Y:S02]  /*d130*/  ISETP.LE.U32.AND P4, PT, R112, UR23, PT ;  /* 0x0000001770007c0c */ /* 0x000fe4000bf83070 */
[----:B------:R-:W-:Y:S01]  /*d140*/  LOP3.LUT R112, R162, 0xffff, RZ, 0xc0, !PT ;  /* 0x0000ffffa2707812 */ /* 0x000fe200078ec0ff */
[----:B------:R-:W-:Y:S01]  /*d150*/  STG.E.U16 [R202.64+0x32], R122 ;  /* 0x0000327aca007986 */ /* 0x000fe2000c101510 */
[----:B-1----:R-:W-:Y:S02]  /*d160*/  F2FP.PACK_AB R191, R180, R153 ;  /* 0x00000099b4bf723e */ /* 0x002fe400000000ff */
[--C-:B------:R-:W-:Y:S02]  /*d170*/  SHF.R.U32.HI R128, RZ, 0x8, R112.reuse ;  /* 0x00000008ff807819 */ /* 0x100fe40000011670 */
[----:B------:R-:W-:Y:S01]  /*d180*/  PRMT R112, R137, 0x7632, R112 ;  /* 0x0000763289707816 */ /* 0x000fe20000000070 */
[----:B--2---:R-:W1:Y:S01]  /*d190*/  MUFU.EX2 R142, R183 ;  /* 0x000000b7008e7308 */ /* 0x004e620000000800 */
[----:B------:R-:W-:Y:S02]  /*d1a0*/  LOP3.LUT R128, R128, 0xffff, RZ, 0xc0, !PT ;  /* 0x0000ffff80807812 */ /* 0x000fe400078ec0ff */
[----:B------:R-:W-:Y:S01]  /*d1b0*/  PRMT R190, R191, 0x7632, R190 ;  /* 0x00007632bfbe7816 */ /* 0x000fe200000000be */
[----:B------:R-:W-:Y:S01]  /*d1c0*/  @!P0 HADD2 R242, -R112.H0_H0, -RZ.H0_H0 ;  /* 0xa00000ff70f28230 */ /* 0x000fe20000000900 */
[----:B------:R-:W-:Y:S01]  /*d1d0*/  ISETP.LE.U32.AND P5, PT, R128, UR23, PT ;  /* 0x0000001780007c0c */ /* 0x000fe2000bfa3070 */
[----:B------:R-:W-:Y:S01]  /*d1e0*/  @!P4 HADD2 R247, -R131.H0_H0, -RZ.H0_H0 ;  /* 0xa00000ff83f7c230 */ /* 0x000fe20000000900 */
[----:B---3--:R-:W-:Y:S01]  /*d1f0*/  FADD.FTZ R134, R130, R105 ;  /* 0x0000006982867221 */ /* 0x008fe20000010000 */
[----:B------:R-:W-:Y:S02]  /*d200*/  F2FP.PACK_AB R105, R133, R130 ;  /* 0x000000828569723e */ /* 0x000fe400000000ff */
[----:B------:R-:W-:Y:S01]  /*d210*/  PRMT R128, R137, 0x5410, R112 ;  /* 0x0000541089807816 */ /* 0x000fe20000000070 */
[----:B------:R-:W-:Y:S01]  /*d220*/  FADD.FTZ R130, R133, R134 ;  /* 0x0000008685827221 */ /* 0x000fe20000010000 */
[C---:B------:R-:W-:Y:S01]  /*d230*/  F2FP.PACK_AB R133, R136.reuse, R151 ;  /* 0x000000978885723e */ /* 0x040fe200000000ff */
[----:B------:R-:W-:Y:S01]  /*d240*/  IMAD.MOV.U32 R151, RZ, RZ, R217 ;  /* 0x000000ffff977224 */ /* 0x000fe200078e00d9 */
[----:B------:R-:W-:Y:S01]  /*d250*/  SHF.R.U32.HI R134, RZ, 0x10, R162 ;  /* 0x00000010ff867819 */ /* 0x000fe200000116a2 */
[----:B------:R-:W-:Y:S01]  /*d260*/  FADD.FTZ R136, R136, R155 ;  /* 0x0000009b88887221 */ /* 0x000fe20000010000 */
[----:B------:R-:W-:Y:S01]  /*d270*/  @!P6 PRMT R137, R243, 0x5410, RZ ;  /* 0x00005410f389e816 */ /* 0x000fe200000000ff */
[----:B------:R-:W-:Y:S01]  /*d280*/  IMAD.MOV.U32 R149, RZ, RZ, R151 ;  /* 0x000000ffff957224 */ /* 0x000fe200078e0097 */
[----:B------:R-:W-:Y:S01]  /*d290*/  LOP3.LUT R154, R151, UR28, RZ, 0x3c, !PT ;  /* 0x0000001c979a7c12 */ /* 0x000fe2000f8e3cff */
[----:B------:R-:W-:Y:S01]  /*d2a0*/  FADD.FTZ R151, R153, R132 ;  /* 0x0000008499977221 */ /* 0x000fe20000010000 */
[----:B------:R-:W-:Y:S01]  /*d2b0*/  LOP3.LUT R134, R134, 0xff, RZ, 0xc0, !PT ;  /* 0x000000ff86867812 */ /* 0x000fe200078ec0ff */
[----:B------:R-:W-:Y:S01]  /*d2c0*/  FADD.FTZ R153, R193, R138 ;  /* 0x0000008ac1997221 */ /* 0x000fe20000010000 */
[----:B------:R-:W-:Y:S01]  /*d2d0*/  @!P0 PRMT R112, R242, 0x5410, RZ ;  /* 0x00005410f2708816 */ /* 0x000fe200000000ff */
[----:B------:R-:W-:Y:S01]  /*d2e0*/  IMAD.WIDE.U32 R154, R154, -0x326172a9, RZ ;  /* 0xcd9e8d579a9a7825 */ /* 0x000fe200078e00ff */
[----:B------:R-:W-:Y:S01]  /*d2f0*/  ISETP.LE.U32.AND P6, PT, R134, UR23, PT ;  /* 0x0000001786007c0c */ /* 0x000fe2000bfc3070 */
[----:B------:R2:W3:Y:S01]  /*d300*/  LDL.LU.64 R216, [R1+0xf0] ;  /* 0x0000f00001d87983 */ /* 0x0004e20000300a00 */
[----:B------:R-:W-:Y:S01]  /*d310*/  SHF.R.U32.HI R134, RZ, 0x18, R162 ;  /* 0x00000018ff867819 */ /* 0x000fe200000116a2 */
[----:B-1----:R-:W-:Y:S01]  /*d320*/  FADD.FTZ R132, R142, R153 ;  /* 0x000000998e847221 */ /* 0x002fe20000010000 */
[----:B------:R-:W-:Y:S02]  /*d330*/  LOP3.LUT R125, R155, UR25, R214, 0x96, !PT ;  /* 0x000000199b7d7c12 */ /* 0x000fe4000f8e96d6 */
[----:B------:R-:W-:Y:S01]  /*d340*/  ISETP.LE.U32.AND P0, PT, R134, UR23, PT ;  /* 0x0000001786007c0c */ /* 0x000fe2000bf03070 */
[----:B------:R-:W-:Y:S01]  /*d350*/  FADD.FTZ R134, R180, R151 ;  /* 0x00000097b4867221 */ /* 0x000fe20000010000 */
[----:B------:R-:W-:Y:S01]  /*d360*/  LOP3.LUT R124, R173, UR7, R154, 0x96, !PT ;  /* 0x00000007ad7c7c12 */ /* 0x000fe2000f8e969a */
[----:B------:R-:W-:Y:S01]  /*d370*/  IMAD.WIDE.U32 R182, R125, -0x2daee0ad, RZ ;  /* 0xd2511f537db67825 */ /* 0x000fe200078e00ff */
[----:B------:R2:W2:Y:S01]  /*d380*/  LDL.LU.64 R214, [R1+0xe8] ;  /* 0x0000e80001d67983 */ /* 0x0004a20000300a00 */
[----:B------:R1:W-:Y:S01]  /*d390*/  MUFU.EX2 R125, R206 ;  /* 0x000000ce007d7308 */ /* 0x0003e20000000800 */
[----:B------:R-:W-:Y:S01]  /*d3a0*/  F2FP.PACK_AB R193, R142, R193 ;  /* 0x000000c18ec1723e */ /* 0x000fe200000000ff */
[----:B------:R-:W-:Y:S01]  /*d3b0*/  FADD.FTZ R151, R189, R130 ;  /* 0x00000082bd977221 */ /* 0x000fe20000010000 */
[----:B------:R-:W-:Y:S01]  /*d3c0*/  LOP3.LUT R106, R183, UR27, R224, 0x96, !PT ;  /* 0x0000001bb76a7c12 */ /* 0x000fe2000f8e96e0 */
[----:B------:R-:W-:Y:S01]  /*d3d0*/  IMAD.WIDE.U32 R152, R124, -0x2daee0ad, RZ ;  /* 0xd2511f537c987825 */ /* 0x000fe200078e00ff */
[----:B------:R-:W-:Y:S01]  /*d3e0*/  @!P6 HADD2 R246, -R135.H0_H0, -RZ.H0_H0 ;  /* 0xa00000ff87f6e230 */ /* 0x000fe20000000900 */
[----:B------:R-:W-:Y:S01]  /*d3f0*/  STG.E.U16 [R196.64+0x30], R137 ;  /* 0x00003089c4007986 */ /* 0x000fe2000c101510 */
[----:B------:R-:W-:Y:S01]  /*d400*/  PRMT R104, R123, 0x7632, R104 ;  /* 0x000076327b687816 */ /* 0x000fe20000000068 */
[----:B------:R-:W-:Y:S01]  /*d410*/  FADD.FTZ R130, R140, R151 ;  /* 0x000000978c827221 */ /* 0x000fe20000010000 */
[----:B------:R-:W-:Y:S01]  /*d420*/  LOP3.LUT R124, R153, UR19, R182, 0x96, !PT ;  /* 0x00000013997c7c12 */ /* 0x000fe2000f8e96b6 */
[----:B------:R-:W-:Y:S01]  /*d430*/  IMAD.MOV.U32 R151, RZ, RZ, R149 ;  /* 0x000000ffff977224 */ /* 0x000fe200078e0095 */
[----:B------:R-:W-:Y:S01]  /*d440*/  @!P0 HADD2 R245, -R116.H0_H0, -RZ.H0_H0 ;  /* 0xa00000ff74f58230 */ /* 0x000fe20000000900 */
[----:B------:R-:W-:Y:S01]  /*d450*/  IMAD.WIDE.U32 R148, R106, -0x326172a9, RZ ;  /* 0xcd9e8d576a947825 */ /* 0x000fe200078e00ff */
[----:B------:R1:W-:Y:S01]  /*d460*/  STG.E.U16 [R196.64+0x32], R112 ;  /* 0x00003270c4007986 */ /* 0x0003e2000c101510 */
[----:B------:R1:W1:Y:S01]  /*d470*/  MUFU.EX2 R106, R169 ;  /* 0x000000a9006a7308 */ /* 0x0002620000000800 */
[----:B------:R-:W-:Y:S01]  /*d480*/  PRMT R141, R123, 0x5410, R104 ;  /* 0x000054107b8d7816 */ /* 0x000fe20000000068 */
[----:B------:R-:W-:Y:S01]  /*d490*/  IMAD.MOV.U32 R182, RZ, RZ, R168 ;  /* 0x000000ffffb67224 */ /* 0x000fe200078e00a8 */
[----:B------:R-:W-:Y:S01]  /*d4a0*/  LOP3.LUT R172, R149, UR22, R172, 0x96, !PT ;  /* 0x0000001695ac7c12 */ /* 0x000fe2000f8e96ac */
[----:B------:R-:W-:Y:S01]  /*d4b0*/  IMAD.MOV.U32 R168, RZ, RZ, R150 ;  /* 0x000000ffffa87224 */ /* 0x000fe200078e0096 */
[----:B------:R-:W-:Y:S01]  /*d4c0*/  F2FP.PACK_AB R189, R140, R189 ;  /* 0x000000bd8cbd723e */ /* 0x000fe200000000ff */
[----:B------:R-:W-:Y:S01]  /*d4d0*/  FADD.FTZ R145, R157, R134 ;  /* 0x000000869d917221 */ /* 0x000fe20000010000 */
[----:B------:R-:W-:Y:S01]  /*d4e0*/  PRMT R192, R193, 0x7632, R192 ;  /* 0x00007632c1c07816 */ /* 0x000fe200000000c0 */
[----:B------:R-:W-:Y:S01]  /*d4f0*/  FADD.FTZ R132, R175, R132 ;  /* 0x00000084af847221 */ /* 0x000fe20000010000 */
[----:B------:R-:W-:Y:S01]  /*d500*/  PRMT R185, R186, 0x7632, R185 ;  /* 0x00007632bab97816 */ /* 0x000fe200000000b9 */
[----:B-1----:R-:W-:Y:S02]  /*d510*/  IMAD.MOV.U32 R206, RZ, RZ, R210 ;  /* 0x000000ffffce7224 */ /* 0x002fe400078e00d2 */
[----:B------:R-:W2:Y:S02]  /*d520*/  LDL.LU.64 R210, [R1+0xe0] ;  /* 0x0000e00001d27983 */ /* 0x000ea40000300a00 */
[----:B------:R-:W-:Y:S04]  /*d530*/  IMAD.MOV.U32 R180, RZ, RZ, R206 ;  /* 0x000000ffffb47224 */ /* 0x000fe800078e00ce */
[----:B------:R1:W2:Y:S01]  /*d540*/  LDL.LU.64 R224, [R1+0xd8] ;  /* 0x0000d80001e07983 */ /* 0x0002a20000300a00 */
[----:B------:R-:W-:Y:S01]  /*d550*/  IMAD.MOV.U32 R169, RZ, RZ, R213 ;  /* 0x000000ffffa97224 */ /* 0x000fe200078e00d5 */
[----:B------:R-:W-:Y:S04]  /*d560*/  F2FP.PACK_AB R184, R106, R125 ;  /* 0x0000007d6ab8723e */ /* 0x000fe800000000ff */
[----:B------:R1:W5:Y:S01]  /*d570*/  LDL.LU.64 R212, [R1+0xd0] ;  /* 0x0000d00001d47983 */ /* 0x0003620000300a00 */
[C---:B------:R-:W-:Y:S01]  /*d580*/  PRMT R112, R115.reuse, 0x7632, R112 ;  /* 0x0000763273707816 */ /* 0x040fe20000000070 */
[----:B------:R-:W-:Y:S02]  /*d590*/  IMAD.MOV.U32 R183, RZ, RZ, R169 ;  /* 0x000000ffffb77224 */ /* 0x000fe400078e00a9 */
[----:B------:R-:W-:Y:S01]  /*d5a0*/  IMAD.MOV.U32 R169, RZ, RZ, R151 ;  /* 0x000000ffffa97224 */ /* 0x000fe200078e0097 */
[----:B------:R-:W-:Y:S01]  /*d5b0*/  PRMT R137, R115, 0x5410, R112 ;  /* 0x0000541073897816 */ /* 0x000fe20000000070 */
[----:B------:R-:W-:Y:S04]  /*d5c0*/  IMAD.WIDE.U32 R150, R172, -0x2daee0ad, RZ ;  /* 0xd2511f53ac967825 */ /* 0x000fe800078e00ff */
[----:B------:R-:W-:Y:S01]  /*d5d0*/  IMAD.WIDE.U32 R172, R124, -0x326172a9, RZ ;  /* 0xcd9e8d577cac7825 */ /* 0x000fe200078e00ff */
[----:B------:R-:W-:Y:S03]  /*d5e0*/  LOP3.LUT R152, R151, UR14, R152, 0x96, !PT ;  /* 0x0000000e97987c12 */ /* 0x000fe6000f8e9698 */
[----:B------:R-:W-:Y:S01]  /*d5f0*/  FADD.FTZ R151, R125, R136 ;  /* 0x000000887d977221 */ /* 0x000fe20000010000 */
[----:B------:R-:W-:Y:S01]  /*d600*/  LOP3.LUT R148, R173, UR18, R148, 0x96, !PT ;  /* 0x00000012ad947c12 */ /* 0x000fe2000f8e9694 */
[----:B------:R-:W-:Y:S04]  /*d610*/  IMAD.WIDE.U32 R152, R152, -0x326172a9, RZ ;  /* 0xcd9e8d5798987825 */ /* 0x000fe800078e00ff */
[----:B------:R-:W-:Y:S01]  /*d620*/  IMAD.WIDE.U32 R148, R148, -0x2daee0ad, RZ ;  /* 0xd2511f5394947825 */ /* 0x000fe200078e00ff */
[----:B------:R-:W-:Y:S04]  /*d630*/  LOP3.LUT R144, R153, UR13, R172, 0x96, !PT ;  /* 0x0000000d99907c12 */ /* 0x000fe8000f8e96ac */
[----:B------:R-:W-:Y:S01]  /*d640*/  LOP3.LUT R150, R149, UR10, R150, 0x96, !PT ;  /* 0x0000000a95967c12 */ /* 0x000fe2000f8e9696 */
[----:B------:R-:W-:Y:S01]  /*d650*/  FADD.FTZ R149, R106, R151 ;  /* 0x000000976a957221 */ /* 0x000fe20000010000 */
[C---:B------:R-:W-:Y:S03]  /*d660*/  PRMT R106, R131.reuse, 0x7632, R106 ;  /* 0x00007632836a7816 */ /* 0x040fe6000000006a */
[----:B------:R-:W-:Y:S01]  /*d670*/  IMAD.WIDE.U32 R150, R150, -0x326172a9, RZ ;  /* 0xcd9e8d5796967825 */ /* 0x000fe200078e00ff */
[----:B------:R-:W-:Y:S01]  /*d680*/  PRMT R125, R131, 0x5410, R106 ;  /* 0x00005410837d7816 */ /* 0x000fe2000000006a */
[----:B------:R-:W-:Y:S01]  /*d690*/  @!P5 HADD2 R252, -R106.H0_H0, -RZ.H0_H0 ;  /* 0xa00000ff6afcd230 */ /* 0x000fe20000000900 */
[----:B------:R-:W-:Y:S02]  /*d6a0*/  @!P4 PRMT R131, R247, 0x5410, RZ ;  /* 0x00005410f783c816 */ /* 0x000fe400000000ff */
[----:B------:R-:W-:Y:S02]  /*d6b0*/  LOP3.LUT R124, R151, UR26, R152, 0x96, !PT ;  /* 0x0000001a977c7c12 */ /* 0x000fe4000f8e9698 */
[----:B------:R-:W-:Y:S01]  /*d6c0*/  @!P5 PRMT R106, R252, 0x5410, RZ ;  /* 0x00005410fc6ad816 */ /* 0x000fe200000000ff */
[----:B------:R-:W-:Y:S01]  /*d6d0*/  STG.E.U16 [R198.64+0x2e], R131 ;  /* 0x00002e83c6007986 */ /* 0x000fe2000c101510 */
[----:B------:R-:W-:Y:S02]  /*d6e0*/  LOP3.LUT R136, R124, 0xff, RZ, 0xc0, !PT ;  /* 0x000000ff7c887812 */ /* 0x000fe400078ec0ff */
[--C-:B------:R-:W-:Y:S01]  /*d6f0*/  SHF.R.U32.HI R118, RZ, 0x18, R124.reuse ;  /* 0x00000018ff767819 */ /* 0x100fe2000001167c */
[----:B------:R1:W-:Y:S01]  /*d700*/  STG.E.U16 [R198.64+0x30], R106 ;  /* 0x0000306ac6007986 */ /* 0x0003e2000c101510 */
[----:B------:R-:W-:Y:S02]  /*d710*/  ISETP.LE.U32.AND P4, PT, R136, UR23, PT ;  /* 0x0000001788007c0c */ /* 0x000fe4000bf83070 */
[----:B------:R-:W-:Y:S02]  /*d720*/  LOP3.LUT R136, R124, 0xffff, RZ, 0xc0, !PT ;  /* 0x0000ffff7c887812 */ /* 0x000fe400078ec0ff */
[----:B------:R-:W-:Y:S02]  /*d730*/  SHF.R.U32.HI R134, RZ, 0x10, R124 ;  /* 0x00000010ff867819 */ /* 0x000fe4000001167c */
[----:B------:R-:W-:Y:S02]  /*d740*/  SHF.R.U32.HI R136, RZ, 0x8, R136 ;  /* 0x00000008ff887819 */ /* 0x000fe40000011688 */
[----:B------:R-:W-:Y:S02]  /*d750*/  PRMT R124, R135, 0x5410, R116 ;  /* 0x00005410877c7816 */ /* 0x000fe40000000074 */
[----:B------:R-:W-:Y:S02]  /*d760*/  LOP3.LUT R138, R136, 0xffff, RZ, 0xc0, !PT ;  /* 0x0000ffff888a7812 */ /* 0x000fe400078ec0ff */
[----:B------:R-:W1:Y:S01]  /*d770*/  MUFU.EX2 R136, R179 ;  /* 0x000000b300887308 */ /* 0x000e620000000800 */
[----:B------:R-:W-:Y:S01]  /*d780*/  @!P6 PRMT R135, R246, 0x5410, RZ ;  /* 0x00005410f687e816 */ /* 0x000fe200000000ff */
[----:B------:R-:W-:Y:S01]  /*d790*/  @!P4 HADD2 R250, -R119.H0_H0, -RZ.H0_H0 ;  /* 0xa00000ff77fac230 */ /* 0x000fe20000000900 */
[----:B------:R-:W-:Y:S02]  /*d7a0*/  ISETP.LE.U32.AND P6, PT, R118, UR23, PT ;  /* 0x0000001776007c0c */ /* 0x000fe4000bfc3070 */
[----:B------:R-:W-:Y:S01]  /*d7b0*/  LOP3.LUT R118, R169, UR28, RZ, 0x3c, !PT ;  /* 0x0000001ca9767c12 */ /* 0x000fe2000f8e3cff */
[----:B------:R-:W-:Y:S01]  /*d7c0*/  STG.E.U16 [R200.64+0x30], R135 ;  /* 0x00003087c8007986 */ /* 0x000fe2000c101510 */
[----:B------:R-:W-:Y:S02]  /*d7d0*/  LOP3.LUT R134, R134, 0xff, RZ, 0xc0, !PT ;  /* 0x000000ff86867812 */ /* 0x000fe400078ec0ff */
[----:B------:R-:W-:Y:S01]  /*d7e0*/  ISETP.LE.U32.AND P5, PT, R138, UR23, PT ;  /* 0x000000178a007c0c */ /* 0x000fe2000bfa3070 */
[----:B------:R-:W-:Y:S01]  /*d7f0*/  IMAD.WIDE.U32 R146, R118, -0x326172a9, RZ ;  /* 0xcd9e8d5776927825 */ /* 0x000fe200078e00ff */
[----:B------:R-:W-:Y:S02]  /*d800*/  @!P0 PRMT R116, R245, 0x5410, RZ ;  /* 0x00005410f5748816 */ /* 0x000fe400000000ff */
[----:B------:R-:W-:Y:S01]  /*d810*/  ISETP.LE.U32.AND P0, PT, R134, UR23, PT ;  /* 0x0000001786007c0c */ /* 0x000fe2000bf03070 */
[----:B------:R-:W-:Y:S01]  /*d820*/  FADD.FTZ R138, R170, R145 ;  /* 0x00000091aa8a7221 */ /* 0x000fe20000010000 */
[----:B------:R-:W-:Y:S01]  /*d830*/  LOP3.LUT R118, R161, UR7, R146, 0x96, !PT ;  /* 0x00000007a1767c12 */ /* 0x000fe2000f8e9692 */
[----:B------:R-:W-:Y:S01]  /*d840*/  FADD.FTZ R134, R171, R132 ;  /* 0x00000084ab867221 */ /* 0x000fe20000010000 */
[----:B------:R-:W-:Y:S01]  /*d850*/  LOP3.LUT R132, R147, UR25, R206, 0x96, !PT ;  /* 0x0000001993847c12 */ /* 0x000fe2000f8e96ce */
[----:B------:R-:W-:Y:S01]  /*d860*/  FADD.FTZ R145, R181, R130 ;  /* 0x00000082b5917221 */ /* 0x000fe20000010000 */
[----:B------:R-:W-:Y:S01]  /*d870*/  STL [R1+0xc4], R138 ;  /* 0x0000c48a01007387 */ /* 0x000fe20000100800 */
[----:B------:R-:W-:Y:S01]  /*d880*/  FADD.FTZ R130, R166, R149 ;  /* 0x00000095a6827221 */ /* 0x000fe20000010000 */
[----:B-1----:R-:W-:Y:S01]  /*d890*/  LOP3.LUT R106, R150, 0xffff, RZ, 0xc0, !PT ;  /* 0x0000ffff966a7812 */ /* 0x002fe200078ec0ff */
[----:B------:R-:W-:Y:S01]  /*d8a0*/  IMAD.WIDE.U32 R146, R132, -0x2daee0ad, RZ ;  /* 0xd2511f5384927825 */ /* 0x000fe200078e00ff */
[----:B------:R-:W-:Y:S01]  /*d8b0*/  STL [R1+0xc0], R134 ;  /* 0x0000c08601007387 */ /* 0x000fe20000100800 */
[----:B------:R-:W-:Y:S01]  /*d8c0*/  @!P6 HADD2 R244, -R104.H0_H0, -RZ.H0_H0 ;  /* 0xa00000ff68f4e230 */ /* 0x000fe20000000900 */
[----:B------:R-:W-:Y:S01]  /*d8d0*/  SHF.R.U32.HI R106, RZ, 0x8, R106 ;  /* 0x00000008ff6a7819 */ /* 0x000fe2000001166a */
[----:B------:R-:W-:Y:S01]  /*d8e0*/  FADD.FTZ R132, R136, R145 ;  /* 0x0000009188847221 */ /* 0x000fe20000010000 */
[----:B------:R-:W-:Y:S01]  /*d8f0*/  @!P0 HADD2 R248, -R123.H0_H0, -RZ.H0_H0 ;  /* 0xa00000ff7bf88230 */ /* 0x000fe20000000900 */
[----:B------:R-:W-:Y:S01]  /*d900*/  FADD.FTZ R130, R167, R130 ;  /* 0x00000082a7827221 */ /* 0x000fe20000010000 */
[----:B------:R-:W-:Y:S01]  /*d910*/  STG.E.U16 [R200.64+0x32], R116 ;  /* 0x00003274c8007986 */ /* 0x000fe2000c101510 */
[----:B------:R-:W-:Y:S01]  /*d920*/  IMAD.WIDE.U32 R166, R118, -0x2daee0ad, RZ ;  /* 0xd2511f5376a67825 */ /* 0x000fe200078e00ff */
[----:B------:R-:W-:Y:S01]  /*d930*/  LOP3.LUT R118, R147, UR27, R182, 0x96, !PT ;  /* 0x0000001b93767c12 */ /* 0x000fe2000f8e96b6 */
[----:B------:R-:W1:Y:S01]  /*d940*/  LDC.U8 R206, c[0x0][0x2d8] ;  /* 0x0000b600ffce7b82 */ /* 0x000e620000000000 */
[----:B------:R-:W-:Y:S01]  /*d950*/  STL [R1+0x94], R132 ;  /* 0x0000948401007387 */ /* 0x000fe20000100800 */
[----:B------:R-:W-:Y:S01]  /*d960*/  @!P0 PRMT R123, R248, 0x5410, RZ ;  /* 0x00005410f87b8816 */ /* 0x000fe200000000ff */
[----:B------:R-:W-:Y:S01]  /*d970*/  IMAD.WIDE.U32 R144, R144, -0x2daee0ad, RZ ;  /* 0xd2511f5390907825 */ /* 0x000fe200078e00ff */
[----:B------:R-:W-:Y:S01]  /*d980*/  LOP3.LUT R131, R106, 0xffff, RZ, 0xc0, !PT ;  /* 0x0000ffff6a837812 */ /* 0x000fe200078ec0ff */
[----:B------:R1:W-:Y:S01]  /*d990*/  STL [R1+0xc8], R130 ;  /* 0x0000c88201007387 */ /* 0x0003e20000100800 */
[----:B------:R-:W-:Y:S01]  /*d9a0*/  @!P6 PRMT R104, R244, 0x5410, RZ ;  /* 0x00005410f468e816 */ /* 0x000fe200000000ff */
[----:B------:R-:W-:Y:S01]  /*d9b0*/  UIADD3 UR7, UR21, 0x646e171e, URZ ;  /* 0x646e171e15077890 */ /* 0x000fe2000fffe03f */
[C---:B------:R-:W-:Y:S01]  /*d9c0*/  PRMT R106, R113.reuse, 0x7632, R106 ;  /* 0x00007632716a7816 */ /* 0x040fe2000000006a */
[----:B------:R-:W-:Y:S01]  /*d9d0*/  UIADD3 UR25, UR20, 0x3c6ef372, URZ ;  /* 0x3c6ef37214197890 */ /* 0x000fe2000fffe03f */
[----:B------:R-:W-:Y:S01]  /*d9e0*/  F2FP.PACK_AB R195, R136, R181 ;  /* 0x000000b588c3723e */ /* 0x000fe200000000ff */
[----:B------:R-:W-:Y:S01]  /*d9f0*/  IMAD.MOV.U32 R181, RZ, RZ, R207 ;  /* 0x000000ffffb57224 */ /* 0x000fe200078e00cf */
[----:B------:R-:W-:Y:S01]  /*da00*/  PRMT R140, R113, 0x5410, R106 ;  /* 0x00005410718c7816 */ /* 0x000fe2000000006a */
[----:B------:R-:W1:Y:S01]  /*da10*/  LDC.U8 R207, c[0x0][0x2d8] ;  /* 0x0000b600ffcf7b82 */ /* 0x000e620000000000 */
[----:B------:R-:W-:Y:S02]  /*da20*/  LOP3.LUT R156, R163, UR7, R156, 0x96, !PT ;  /* 0x00000007a39c7c12 */ /* 0x000fe4000f8e969c */
[----:B------:R-:W-:Y:S01]  /*da30*/  LOP3.LUT R154, R161, UR25, R154, 0x96, !PT ;  /* 0x00000019a19a7c12 */ /* 0x000fe2000f8e969a */
[----:B------:R-:W-:Y:S01]  /*da40*/  UIADD3 UR25, UR21, 0x76cf5d0a, URZ ;  /* 0x76cf5d0a15197890 */ /* 0x000fe2000fffe03f */
[----:B------:R-:W-:Y:S02]  /*da50*/  LOP3.LUT R174, R159, UR7, R174, 0x96, !PT ;  /* 0x000000079fae7c12 */ /* 0x000fe4000f8e96ae */
[----:B-1----:R-:W-:Y:S01]  /*da60*/  LOP3.LUT R130, R167, UR19, R146, 0x96, !PT ;  /* 0x00000013a7827c12 */ /* 0x002fe2000f8e9692 */
[----:B------:R-:W-:Y:S04]  /*da70*/  IMAD.WIDE.U32 R146, R118, -0x326172a9, RZ ;  /* 0xcd9e8d5776927825 */ /* 0x000fe800078e00ff */
[----:B------:R-:W-:Y:S01]  /*da80*/  IMAD.WIDE.U32 R170, R130, -0x326172a9, RZ ;  /* 0xcd9e8d5782aa7825 */ /* 0x000fe200078e00ff */
[----:B------:R-:W-:Y:S02]  /*da90*/  LOP3.LUT R118, R147, UR22, R160, 0x96, !PT ;  /* 0x0000001693767c12 */ /* 0x000fe4000f8e96a0 */
[----:B------:R-:W-:Y:S02]  /*daa0*/  PRMT R206, R206, 0x7054, R207 ;  /* 0x00007054cece7816 */ /* 0x000fe400000000cf */
[----:B------:R-:W-:Y:S01]  /*dab0*/  LOP3.LUT R146, R171, UR18, R146, 0x96, !PT ;  /* 0x00000012ab927c12 */ /* 0x000fe2000f8e9692 */
[----:B------:R-:W-:Y:S01]  /*dac0*/  IMAD.WIDE.U32 R168, R118, -0x2daee0ad, RZ ;  /* 0xd2511f5376a87825 */ /* 0x000fe200078e00ff */
[----:B------:R-:W-:Y:S03]  /*dad0*/  PRMT R171, R188, 0x5410, R187 ;  /* 0x00005410bcab7816 */ /* 0x000fe600000000bb */
[----:B------:R-:W-:Y:S01]  /*dae0*/  IMAD.WIDE.U32 R146, R146, -0x2daee0ad, RZ ;  /* 0xd2511f5392927825 */ /* 0x000fe200078e00ff */
[----:B------:R-:W-:Y:S04]  /*daf0*/  LOP3.LUT R118, R169, UR14, R166, 0x96, !PT ;  /* 0x0000000ea9767c12 */ /* 0x000fe8000f8e96a6 */
[----:B------:R-:W-:Y:S01]  /*db00*/  LOP3.LUT R166, R147, UR10, R168, 0x96, !PT ;  /* 0x0000000a93a67c12 */ /* 0x000fe2000f8e96a8 */
[----:B------:R-:W-:Y:S01]  /*db10*/  IMAD.WIDE.U32 R168, R118, -0x326172a9, RZ ;  /* 0xcd9e8d5776a87825 */ /* 0x000fe200078e00ff */
[C---:B------:R-:W-:Y:S03]  /*db20*/  PRMT R118, R119.reuse, 0x7632, R118 ;  /* 0x0000763277767816 */ /* 0x040fe60000000076 */
[----:B------:R-:W-:Y:S01]  /*db30*/  IMAD.WIDE.U32 R166, R166, -0x326172a9, RZ ;  /* 0xcd9e8d57a6a67825 */ /* 0x000fe200078e00ff */
[----:B------:R-:W-:Y:S01]  /*db40*/  PRMT R142, R119, 0x5410, R118 ;  /* 0x00005410778e7816 */ /* 0x000fe20000000076 */
[----:B------:R-:W-:Y:S01]  /*db50*/  @!P5 HADD2 R249, -R118.H0_H0, -RZ.H0_H0 ;  /* 0xa00000ff76f9d230 */ /* 0x000fe20000000900 */
[----:B------:R-:W-:Y:S02]  /*db60*/  @!P4 PRMT R119, R250, 0x5410, RZ ;  /* 0x00005410fa77c816 */ /* 0x000fe400000000ff */
[----:B------:R-:W-:Y:S01]  /*db70*/  LOP3.LUT R132, R167, UR26, R168, 0x96, !PT ;  /* 0x0000001aa7847c12 */ /* 0x000fe2000f8e96a8 */
[----:B------:R-:W-:Y:S01]  /*db80*/  UIADD3 UR26, UR20, -0x61c88647, URZ ;  /* 0x9e3779b9141a7890 */ /* 0x000fe2000fffe03f */
[----:B------:R-:W-:Y:S01]  /*db90*/  @!P5 PRMT R118, R249, 0x5410, RZ ;  /* 0x00005410f976d816 */ /* 0x000fe200000000ff */
[----:B------:R-:W-:Y:S01]  /*dba0*/  STG.E.U16 [R202.64+0x40], R119 ;  /* 0x00004077ca007986 */ /* 0x000fe2000c101510 */
[----:B------:R-:W-:Y:S02]  /*dbb0*/  LOP3.LUT R114, R132, 0xff, RZ, 0xc0, !PT ;  /* 0x000000ff84727812 */ /* 0x000fe400078ec0ff */
[----:B------:R-:W-:Y:S01]  /*dbc0*/  LOP3.LUT R134, R166, 0xff, RZ, 0xc0, !PT ;  /* 0x000000ffa6867812 */ /* 0x000fe200078ec0ff */
[----:B------:R1:W-:Y:S01]  /*dbd0*/  STG.E.U16 [R202.64+0x42], R118 ;  /* 0x00004276ca007986 */ /* 0x0003e2000c101510 */
[----:B------:R-:W-:Y:S02]  /*dbe0*/  ISETP.LE.U32.AND P4, PT, R114, UR23, PT ;  /* 0x0000001772007c0c */ /* 0x000fe4000bf83070 */
[----:B------:R-:W-:Y:S01]  /*dbf0*/  LOP3.LUT R114, R132, 0xffff, RZ, 0xc0, !PT ;  /* 0x0000ffff84727812 */ /* 0x000fe200078ec0ff */
[----:B------:R-:W-:Y:S01]  /*dc00*/  STG.E.U16 [R196.64+0x40], R123 ;  /* 0x0000407bc4007986 */ /* 0x000fe2000c101510 */
[----:B------:R-:W-:Y:S02]  /*dc10*/  ISETP.LE.U32.AND P6, PT, R134, UR23, PT ;  /* 0x0000001786007c0c */ /* 0x000fe4000bfc3070 */
[----:B------:R-:W-:Y:S01]  /*dc20*/  SHF.R.U32.HI R114, RZ, 0x8, R114 ;  /* 0x00000008ff727819 */ /* 0x000fe20000011672 */
[----:B------:R1:W-:Y:S01]  /*dc30*/  STG.E.U16 [R196.64+0x42], R104 ;  /* 0x00004268c4007986 */ /* 0x0003e2000c101510 */
[----:B------:R-:W-:Y:S02]  /*dc40*/  LOP3.LUT R134, R150, 0xff, RZ, 0xc0, !PT ;  /* 0x000000ff96867812 */ /* 0x000fe400078ec0ff */
[----:B------:R-:W-:Y:S02]  /*dc50*/  LOP3.LUT R114, R114, 0xffff, RZ, 0xc0, !PT ;  /* 0x0000ffff72727812 */ /* 0x000fe400078ec0ff */
[----:B------:R-:W-:Y:S01]  /*dc60*/  ISETP.LE.U32.AND P1, PT, R134, UR23, PT ;  /* 0x0000001786007c0c */ /* 0x000fe2000bf23070 */
[----:B------:R-:W-:Y:S01]  /*dc70*/  @!P4 HADD2 R241, -R117.H0_H0, -RZ.H0_H0 ;  /* 0xa00000ff75f1c230 */ /* 0x000fe20000000900 */
[----:B------:R-:W-:Y:S02]  /*dc80*/  ISETP.LE.U32.AND P5, PT, R114, UR23, PT ;  /* 0x0000001772007c0c */ /* 0x000fe4000bfa3070 */
[--C-:B------:R-:W-:Y:S01]  /*dc90*/  SHF.R.U32.HI R114, RZ, 0x10, R132.reuse ;  /* 0x00000010ff727819 */ /* 0x100fe20000011684 */
[----:B------:R-:W-:Y:S01]  /*dca0*/  @!P6 HADD2 R231, -R105.H0_H0, -RZ.H0_H0 ;  /* 0xa00000ff69e7e230 */ /* 0x000fe20000000900 */
[----:B------:R-:W-:Y:S02]  /*dcb0*/  SHF.R.U32.HI R132, RZ, 0x18, R132 ;  /* 0x00000018ff847819 */ /* 0x000fe40000011684 */
[----:B------:R-:W-:Y:S02]  /*dcc0*/  LOP3.LUT R114, R114, 0xff, RZ, 0xc0, !PT ;  /* 0x000000ff72727812 */ /* 0x000fe400078ec0ff */
[----:B------:R-:W-:Y:S02]  /*dcd0*/  LOP3.LUT R130, R169, UR13, R170, 0x96, !PT ;  /* 0x0000000da9827c12 */ /* 0x000fe4000f8e96aa */
[----:B------:R-:W-:Y:S01]  /*dce0*/  ISETP.LE.U32.AND P0, PT, R114, UR23, PT ;  /* 0x0000001772007c0c */ /* 0x000fe2000bf03070 */
[----:B------:R-:W-:Y:S01]  /*dcf0*/  @!P1 HADD2 R239, -R113.H0_H0, -RZ.H0_H0 ;  /* 0xa00000ff71ef9230 */ /* 0x000fe20000000900 */
[----:B------:R-:W-:Y:S02]  /*dd00*/  PRMT R114, R117, 0x7632, R114 ;  /* 0x0000763275727816 */ /* 0x000fe40000000072 */
[----:B------:R-:W-:Y:S02]  /*dd10*/  PRMT R134, R105, 0x7632, R134 ;  /* 0x0000763269867816 */ /* 0x000fe40000000086 */
[----:B------:R-:W-:Y:S01]  /*dd20*/  @!P1 PRMT R113, R239, 0x5410, RZ ;  /* 0x00005410ef719816 */ /* 0x000fe200000000ff */
[----:B------:R-:W-:Y:S01]  /*dd30*/  @!P5 HADD2 R240, -R114.H0_H0, -RZ.H0_H0 ;  /* 0xa00000ff72f0d230 */ /* 0x000fe20000000900 */
[----:B------:R-:W-:Y:S02]  /*dd40*/  PRMT R138, R117, 0x5410, R114 ;  /* 0x00005410758a7816 */ /* 0x000fe40000000072 */
[----:B------:R-:W-:Y:S02]  /*dd50*/  @!P4 PRMT R117, R241, 0x5410, RZ ;  /* 0x00005410f175c816 */ /* 0x000fe400000000ff */
[----:B------:R-:W-:Y:S01]  /*dd60*/  ISETP.LE.U32.AND P4, PT, R132, UR23, PT ;  /* 0x0000001784007c0c */ /* 0x000fe2000bf83070 */
[----:B------:R-:W-:Y:S01]  /*dd70*/  @!P0 HADD2 R237, -R115.H0_H0, -RZ.H0_H0 ;  /* 0xa00000ff73ed8230 */ /* 0x000fe20000000900 */
[----:B------:R-:W-:Y:S01]  /*dd80*/  @!P5 PRMT R114, R240, 0x5410, RZ ;  /* 0x00005410f072d816 */ /* 0x000fe200000000ff */
[----:B------:R1:W-:Y:S01]  /*dd90*/  STG.E.U16 [R198.64+0x3e], R117 ;  /* 0x00003e75c6007986 */ /* 0x0003e2000c101510 */
[----:B------:R-:W-:Y:S02]  /*dda0*/  SHF.R.U32.HI R136, RZ, 0x18, R166 ;  /* 0x00000018ff887819 */ /* 0x000fe400000116a6 */
[----:B------:R-:W-:Y:S01]  /*ddb0*/  @!P0 PRMT R115, R237, 0x5410, RZ ;  /* 0x00005410ed738816 */ /* 0x000fe200000000ff */
[----:B------:R3:W-:Y:S01]  /*ddc0*/  STG.E.U16 [R198.64+0x40], R114 ;  /* 0x00004072c6007986 */ /* 0x0007e2000c101510 */
[----:B------:R-:W-:Y:S02]  /*ddd0*/  ISETP.LE.U32.AND P0, PT, R131, UR23, PT ;  /* 0x0000001783007c0c */ /* 0x000fe4000bf03070 */
[----:B------:R-:W-:Y:S01]  /*dde0*/  SHF.R.U32.HI R131, RZ, 0x10, R150 ;  /* 0x00000010ff837819 */ /* 0x000fe20000011696 */
[----:B------:R-:W-:Y:S01]  /*ddf0*/  STG.E.U16 [R200.64+0x40], R115 ;  /* 0x00004073c8007986 */ /* 0x000fe2000c101510 */
[----:B------:R-:W-:Y:S01]  /*de00*/  LOP3.LUT R122, R166, 0xffff, RZ, 0xc0, !PT ;  /* 0x0000ffffa67a7812 */ /* 0x000fe200078ec0ff */
[----:B------:R-:W-:Y:S01]  /*de10*/  @!P4 HADD2 R236, -R112.H0_H0, -RZ.H0_H0 ;  /* 0xa00000ff70ecc230 */ /* 0x000fe20000000900 */
[----:B------:R-:W-:Y:S02]  /*de20*/  LOP3.LUT R131, R131, 0xff, RZ, 0xc0, !PT ;  /* 0x000000ff83837812 */ /* 0x000fe400078ec0ff */
[----:B------:R-:W-:Y:S01]  /*de30*/  SHF.R.U32.HI R132, RZ, 0x10, R166 ;  /* 0x00000010ff847819 */ /* 0x000fe200000116a6 */
[----:B------:R-:W-:Y:S01]  /*de40*/  IMAD.WIDE.U32 R166, R130, -0x2daee0ad, RZ ;  /* 0xd2511f5382a67825 */ /* 0x000fe200078e00ff */
[----:B------:R-:W-:Y:S02]  /*de50*/  ISETP.LE.U32.AND P3, PT, R131, UR23, PT ;  /* 0x0000001783007c0c */ /* 0x000fe4000bf63070 */
[----:B------:R-:W-:Y:S01]  /*de60*/  LOP3.LUT R131, R145, UR6, R148, 0x96, !PT ;  /* 0x0000000691837c12 */ /* 0x000fe2000f8e9694 */
[----:B------:R-:W-:Y:S01]  /*de70*/  @!P0 HADD2 R238, -R106.H0_H0, -RZ.H0_H0 ;  /* 0xa00000ff6aee8230 */ /* 0x000fe20000000900 */
[----:B------:R-:W-:Y:S02]  /*de80*/  @!P4 PRMT R112, R236, 0x5410, RZ ;  /* 0x00005410ec70c816 */ /* 0x000fe400000000ff */
[C---:B------:R-:W-:Y:S02]  /*de90*/  LOP3.LUT R135, R131.reuse, 0xffff, RZ, 0xc0, !PT ;  /* 0x0000ffff83877812 */ /* 0x040fe400078ec0ff */
[----:B------:R-:W-:Y:S01]  /*dea0*/  LOP3.LUT R116, R131, 0xff, RZ, 0xc0, !PT ;  /* 0x000000ff83747812 */ /* 0x000fe200078ec0ff */
[----:B------:R3:W-:Y:S01]  /*deb0*/  STG.E.U16 [R200.64+0x42], R112 ;  /* 0x00004270c8007986 */ /* 0x0007e2000c101510 */
[----:B------:R-:W-:Y:S02]  /*dec0*/  SHF.R.U32.HI R135, RZ, 0x8, R135 ;  /* 0x00000008ff877819 */ /* 0x000fe40000011687 */
[----:B------:R-:W-:Y:S01]  /*ded0*/  @!P0 PRMT R106, R238, 0x5410, RZ ;  /* 0x00005410ee6a8816 */ /* 0x000fe200000000ff */
[----:B------:R-:W-:Y:S01]  /*dee0*/  @!P3 HADD2 R235, -R107.H0_H0, -RZ.H0_H0 ;  /* 0xa00000ff6bebb230 */ /* 0x000fe20000000900 */
[----:B-1----:R-:W-:Y:S01]  /*def0*/  LOP3.LUT R118, R135, 0xffff, RZ, 0xc0, !PT ;  /* 0x0000ffff87767812 */ /* 0x002fe200078ec0ff */
[----:B------:R-:W-:Y:S01]  /*df00*/  STG.E.U16 [R202.64+0x50], R113 ;  /* 0x00005071ca007986 */ /* 0x000fe2000c101510 */
[----:B------:R-:W-:Y:S02]  /*df10*/  ISETP.LE.U32.AND P0, PT, R136, UR23, PT ;  /* 0x0000001788007c0c */ /* 0x000fe4000bf03070 */
[C---:B------:R-:W-:Y:S01]  /*df20*/  ISETP.LE.U32.AND P1, PT, R118.reuse, UR23, PT ;  /* 0x0000001776007c0c */ /* 0x040fe2000bf23070 */
[----:B------:R1:W-:Y:S01]  /*df30*/  STG.E.U16 [R202.64+0x52], R106 ;  /* 0x0000526aca007986 */ /* 0x0003e2000c101510 */
[----:B------:R-:W-:Y:S02]  /*df40*/  PRMT R136, R105, 0x5410, R134 ;  /* 0x0000541069887816 */ /* 0x000fe40000000086 */
[----:B------:R-:W-:Y:S02]  /*df50*/  @!P6 PRMT R105, R231, 0x5410, RZ ;  /* 0x00005410e769e816 */ /* 0x000fe400000000ff */
[----:B------:R-:W-:Y:S02]  /*df60*/  ISETP.LE.U32.AND P6, PT, R118, UR23, PT ;  /* 0x0000001776007c0c */ /* 0x000fe4000bfc3070 */
[--C-:B------:R-:W-:Y:S02]  /*df70*/  SHF.R.U32.HI R119, RZ, 0x10, R131.reuse ;  /* 0x00000010ff777819 */ /* 0x100fe40000011683 */
[----:B------:R-:W-:Y:S01]  /*df80*/  LOP3.LUT R143, R167, UR6, R146, 0x96, !PT ;  /* 0x00000006a78f7c12 */ /* 0x000fe2000f8e9692 */
[----:B------:R-:W-:Y:S01]  /*df90*/  UIADD3 UR6, UR20, -0x4ab325aa, URZ ;  /* 0xb54cda5614067890 */ /* 0x000fe2000fffe03f */
[----:B------:R-:W-:Y:S02]  /*dfa0*/  LOP3.LUT R104, R119, 0xff, RZ, 0xc0, !PT ;  /* 0x000000ff77687812 */ /* 0x000fe400078ec0ff */
[----:B------:R-:W-:Y:S02]  /*dfb0*/  @P1 LOP3.LUT R209, R209, 0x100, RZ, 0xfc, !PT ;  /* 0x00000100d1d11812 */ /* 0x000fe400078efcff */
[----:B------:R-:W-:Y:S02]  /*dfc0*/  ISETP.LE.U32.AND P1, PT, R116, UR23, PT ;  /* 0x0000001774007c0c */ /* 0x000fe4000bf23070 */
[----:B------:R-:W-:Y:S01]  /*dfd0*/  ISETP.LE.U32.AND P2, PT, R104, UR23, PT ;  /* 0x0000001768007c0c */ /* 0x000fe2000bf43070 */
[----:B------:R-:W-:Y:S01]  /*dfe0*/  STL [R1+0x90], R209 ;  /* 0x000090d101007387 */ /* 0x000fe20000100800 */
[----:B------:R-:W-:Y:S02]  /*dff0*/  PRMT R104, R107, 0x7632, R104 ;  /* 0x000076326b687816 */ /* 0x000fe40000000068 */
[----:B------:R-:W-:Y:S02]  /*e000*/  SHF.R.U32.HI R117, RZ, 0x18, R150 ;  /* 0x00000018ff757819 */ /* 0x000fe40000011696 */
[----:B---3--:R-:W-:Y:S02]  /*e010*/  LOP3.LUT R114, R143, 0xff, RZ, 0xc0, !PT ;  /* 0x000000ff8f727812 */ /* 0x008fe400078ec0ff */
[----:B------:R-:W-:Y:S02]  /*e020*/  PRMT R139, R107, 0x5410, R104 ;  /* 0x000054106b8b7816 */ /* 0x000fe40000000068 */
[----:B------:R-:W-:Y:S01]  /*e030*/  @!P3 PRMT R107, R235, 0x5410, RZ ;  /* 0x00005410eb6bb816 */ /* 0x000fe200000000ff */
[----:B------:R-:W-:Y:S01]  /*e040*/  @!P1 HADD2 R234, -R191.H0_H0, -RZ.H0_H0 ;  /* 0xa00000ffbfea9230 */ /* 0x000fe20000000900 */
[----:B------:R-:W-:Y:S01]  /*e050*/  LOP3.LUT P1, RZ, R209, 0x100, RZ, 0xc0, !PT ;  /* 0x00000100d1ff7812 */ /* 0x000fe2000782c0ff */
[----:B------:R-:W-:Y:S01]  /*e060*/  @!P2 HADD2 R232, -R193.H0_H0, -RZ.H0_H0 ;  /* 0xa00000ffc1e8a230 */ /* 0x000fe20000000900 */
[----:B------:R-:W-:Y:S01]  /*e070*/  ISETP.LE.U32.AND P3, PT, R117, UR23, PT ;  /* 0x0000001775007c0c */ /* 0x000fe2000bf63070 */
[----:B------:R-:W-:Y:S01]  /*e080*/  STG.E.U16 [R196.64+0x50], R107 ;  /* 0x0000506bc4007986 */ /* 0x000fe2000c101510 */
[----:B------:R-:W-:Y:S02]  /*e090*/  PRMT R168, R191, 0x5410, R190 ;  /* 0x00005410bfa87816 */ /* 0x000fe400000000be */
[----:B------:R-:W-:Y:S02]  /*e0a0*/  SHF.R.U32.HI R131, RZ, 0x18, R131 ;  /* 0x00000018ff837819 */ /* 0x000fe40000011683 */
[----:B------:R-:W-:Y:S02]  /*e0b0*/  SHF.R.U32.HI R122, RZ, 0x8, R122 ;  /* 0x00000008ff7a7819 */ /* 0x000fe4000001167a */
[----:B------:R-:W-:Y:S02]  /*e0c0*/  SHF.R.U32.HI R112, RZ, 0x10, R143 ;  /* 0x00000010ff707819 */ /* 0x000fe4000001168f */
[----:B------:R-:W-:Y:S01]  /*e0d0*/  LOP3.LUT R122, R122, 0xffff, RZ, 0xc0, !PT ;  /* 0x0000ffff7a7a7812 */ /* 0x000fe200078ec0ff */
[----:B------:R-:W-:Y:S01]  /*e0e0*/  @!P1 HADD2 R233, -R190.H0_H0, -RZ.H0_H0 ;  /* 0xa00000ffbee99230 */ /* 0x000fe20000000900 */
[----:B------:R-:W-:Y:S01]  /*e0f0*/  ISETP.LE.U32.AND P1, PT, R131, UR23, PT ;  /* 0x0000001783007c0c */ /* 0x000fe2000bf23070 */
[----:B------:R-:W-:Y:S01]  /*e100*/  @!P3 HADD2 R226, -R104.H0_H0, -RZ.H0_H0 ;  /* 0xa00000ff68e2b230 */ /* 0x000fe20000000900 */
[----:B-1----:R-:W-:Y:S02]  /*e110*/  LOP3.LUT R106, R144, 0xff, RZ, 0xc0, !PT ;  /* 0x000000ff906a7812 */ /* 0x002fe400078ec0ff */
[----:B------:R-:W-:Y:S02]  /*e120*/  @!P6 PRMT R190, R233, 0x5410, RZ ;  /* 0x00005410e9bee816 */ /* 0x000fe400000000ff */
[----:B------:R-:W-:Y:S02]  /*e130*/  ISETP.LE.U32.AND P6, PT, R114, UR23, PT ;  /* 0x0000001772007c0c */ /* 0x000fe4000bfc3070 */
[----:B------:R-:W-:Y:S02]  /*e140*/  ISETP.LE.U32.AND P5, PT, R122, UR23, PT ;  /* 0x000000177a007c0c */ /* 0x000fe4000bfa3070 */
[C---:B------:R-:W-:Y:S02]  /*e150*/  LOP3.LUT R130, R166.reuse, 0xff, RZ, 0xc0, !PT ;  /* 0x000000ffa6827812 */ /* 0x040fe400078ec0ff */
[----:B------:R-:W-:Y:S01]  /*e160*/  LOP3.LUT R122, R166, 0xffff, RZ, 0xc0, !PT ;  /* 0x0000ffffa67a7812 */ /* 0x000fe200078ec0ff */
[----:B------:R-:W-:Y:S01]  /*e170*/  @!P1 HADD2 R227, -R192.H0_H0, -RZ.H0_H0 ;  /* 0xa00000ffc0e39230 */ /* 0x000fe20000000900 */
[--C-:B------:R-:W-:Y:S02]  /*e180*/  SHF.R.U32.HI R147, RZ, 0x10, R166.reuse ;  /* 0x00000010ff937819 */ /* 0x100fe400000116a6 */
[--C-:B------:R-:W-:Y:S02]  /*e190*/  SHF.R.U32.HI R146, RZ, 0x18, R166.reuse ;  /* 0x00000018ff927819 */ /* 0x100fe400000116a6 */
[----:B------:R-:W-:Y:S01]  /*e1a0*/  PRMT R166, R189, 0x7632, R166 ;  /* 0x00007632bda67816 */ /* 0x000fe200000000a6 */
[----:B------:R-:W-:Y:S01]  /*e1b0*/  @!P6 HADD2 R223, -R189.H0_H0, -RZ.H0_H0 ;  /* 0xa00000ffbddfe230 */ /* 0x000fe20000000900 */
[----:B------:R-:W-:Y:S01]  /*e1c0*/  LOP3.LUT R112, R112, 0xff, RZ, 0xc0, !PT ;  /* 0x000000ff70707812 */ /* 0x000fe200078ec0ff */
[----:B------:R-:W-:Y:S01]  /*e1d0*/  @!P5 HADD2 R230, -R134.H0_H0, -RZ.H0_H0 ;  /* 0xa00000ff86e6d230 */ /* 0x000fe20000000900 */
[----:B------:R-:W-:Y:S02]  /*e1e0*/  PRMT R169, R193, 0x5410, R192 ;  /* 0x00005410c1a97816 */ /* 0x000fe400000000c0 */
[----:B------:R-:W-:Y:S02]  /*e1f0*/  @!P2 PRMT R193, R232, 0x5410, RZ ;  /* 0x00005410e8c1a816 */ /* 0x000fe400000000ff */
[----:B------:R-:W-:Y:S02]  /*e200*/  ISETP.LE.U32.AND P2, PT, R106, UR23, PT ;  /* 0x000000176a007c0c */ /* 0x000fe4000bf43070 */
[----:B------:R-:W-:Y:S02]  /*e210*/  LOP3.LUT R106, R144, 0xffff, RZ, 0xc0, !PT ;  /* 0x0000ffff906a7812 */ /* 0x000fe400078ec0ff */
[----:B------:R-:W-:Y:S02]  /*e220*/  @!P3 PRMT R104, R226, 0x5410, RZ ;  /* 0x00005410e268b816 */ /* 0x000fe400000000ff */
[----:B------:R-:W-:Y:S02]  /*e230*/  PRMT R172, R189, 0x5410, R166 ;  /* 0x00005410bdac7816 */ /* 0x000fe400000000a6 */
[----:B------:R-:W-:Y:S01]  /*e240*/  @!P6 PRMT R189, R223, 0x5410, RZ ;  /* 0x00005410dfbde816 */ /* 0x000fe200000000ff */
[----:B------:R1:W-:Y:S01]  /*e250*/  STG.E.U16 [R196.64+0x52], R104 ;  /* 0x00005268c4007986 */ /* 0x0003e2000c101510 */
[----:B------:R-:W-:Y:S02]  /*e260*/  ISETP.LE.U32.AND P6, PT, R112, UR23, PT ;  /* 0x0000001770007c0c */ /* 0x000fe4000bfc3070 */
[----:B------:R-:W-:Y:S01]  /*e270*/  SHF.R.U32.HI R106, RZ, 0x8, R106 ;  /* 0x00000008ff6a7819 */ /* 0x000fe2000001166a */
[----:B------:R3:W-:Y:S01]  /*e280*/  STG.E.U16 [R198.64+0x4e], R105 ;  /* 0x00004e69c6007986 */ /* 0x0007e2000c101510 */
[----:B------:R-:W-:Y:S01]  /*e290*/  @!P1 PRMT R192, R227, 0x5410, RZ ;  /* 0x00005410e3c09816 */ /* 0x000fe200000000ff */
[----:B------:R-:W-:Y:S01]  /*e2a0*/  @!P2 HADD2 R220, -R186.H0_H0, -RZ.H0_H0 ;  /* 0xa00000ffbadca230 */ /* 0x000fe20000000900 */
[----:B------:R-:W-:Y:S02]  /*e2b0*/  LOP3.LUT R106, R106, 0xffff, RZ, 0xc0, !PT ;  /* 0x0000ffff6a6a7812 */ /* 0x000fe400078ec0ff */
[----:B------:R-:W-:Y:S02]  /*e2c0*/  PRMT R167, R184, 0x7632, R167 ;  /* 0x00007632b8a77816 */ /* 0x000fe400000000a7 */
[----:B------:R-:W-:Y:S02]  /*e2d0*/  ISETP.LE.U32.AND P1, PT, R106, UR23, PT ;  /* 0x000000176a007c0c */ /* 0x000fe4000bf23070 */
[----:B------:R-:W-:Y:S01]  /*e2e0*/  SHF.R.U32.HI R106, RZ, 0x10, R144 ;  /* 0x00000010ff6a7819 */ /* 0x000fe20000011690 */
[----:B------:R-:W-:Y:S01]  /*e2f0*/  @!P6 HADD2 R221, -R184.H0_H0, -RZ.H0_H0 ;  /* 0xa00000ffb8dde230 */ /* 0x000fe20000000900 */
[----:B------:R-:W-:Y:S02]  /*e300*/  PRMT R173, R184, 0x5410, R167 ;  /* 0x00005410b8ad7816 */ /* 0x000fe400000000a7 */
[----:B------:R-:W-:Y:S02]  /*e310*/  LOP3.LUT R106, R106, 0xff, RZ, 0xc0, !PT ;  /* 0x000000ff6a6a7812 */ /* 0x000fe400078ec0ff */
[----:B------:R-:W-:Y:S02]  /*e320*/  @!P6 PRMT R184, R221, 0x5410, RZ ;  /* 0x00005410ddb8e816 */ /* 0x000fe400000000ff */
[----:B------:R-:W-:Y:S02]  /*e330*/  ISETP.LE.U32.AND P6, PT, R106, UR23, PT ;  /* 0x000000176a007c0c */ /* 0x000fe4000bfc3070 */
[----:B------:R-:W-:Y:S01]  /*e340*/  LOP3.LUT R113, R177, UR6, R178, 0x96, !PT ;  /* 0x00000006b1717c12 */ /* 0x000fe2000f8e96b2 */
[----:B------:R-:W-:Y:S01]  /*e350*/  @!P1 HADD2 R219, -R185.H0_H0, -RZ.H0_H0 ;  /* 0xa00000ffb9db9230 */ /* 0x000fe20000000900 */
[----:B------:R-:W-:Y:S02]  /*e360*/  SHF.R.U32.HI R106, RZ, 0x18, R144 ;  /* 0x00000018ff6a7819 */ /* 0x000fe40000011690 */
[C---:B-1----:R-:W-:Y:S02]  /*e370*/  LOP3.LUT R104, R113.reuse, 0xffff, RZ, 0xc0, !PT ;  /* 0x0000ffff71687812 */ /* 0x042fe400078ec0ff */
[----:B------:R-:W-:Y:S02]  /*e380*/  LOP3.LUT R132, R132, 0xff, RZ, 0xc0, !PT ;  /* 0x000000ff84847812 */ /* 0x000fe400078ec0ff */
[----:B------:R-:W-:Y:S02]  /*e390*/  SHF.R.U32.HI R107, RZ, 0x8, R104 ;  /* 0x00000008ff6b7819 */ /* 0x000fe40000011668 */
[----:B------:R-:W-:Y:S01]  /*e3a0*/  LOP3.LUT R104, R176, 0xffff, RZ, 0xc0, !PT ;  /* 0x0000ffffb0687812 */ /* 0x000fe200078ec0ff */
[----:B------:R-:W-:Y:S01]  /*e3b0*/  @!P6 HADD2 R216, -R188.H0_H0, -RZ.H0_H0 ;  /* 0xa00000ffbcd8e230 */ /* 0x000fe20000000900 */
[----:B------:R-:W-:Y:S02]  /*e3c0*/  ISETP.LE.U32.AND P4, PT, R132, UR23, PT ;  /* 0x0000001784007c0c */ /* 0x000fe4000bf83070 */
[----:B------:R-:W-:Y:S02]  /*e3d0*/  LOP3.LUT R112, R204, 0xffff, RZ, 0xc0, !PT ;  /* 0x0000ffffcc707812 */ /* 0x000fe400078ec0ff */
[----:B------:R-:W-:Y:S02]  /*e3e0*/  @!P6 PRMT R188, R216, 0x5410, RZ ;  /* 0x00005410d8bce816 */ /* 0x000fe400000000ff */
[----:B------:R-:W-:Y:S02]  /*e3f0*/  ISETP.LE.U32.AND P6, PT, R106, UR23, PT ;  /* 0x000000176a007c0c */ /* 0x000fe4000bfc3070 */
[----:B------:R-:W-:Y:S02]  /*e400*/  LOP3.LUT R106, R113, 0xff, RZ, 0xc0, !PT ;  /* 0x000000ff716a7812 */ /* 0x000fe400078ec0ff */
[----:B------:R-:W-:Y:S02]  /*e410*/  SHF.R.U32.HI R112, RZ, 0x8, R112 ;  /* 0x00000008ff707819 */ /* 0x000fe40000011670 */
[----:B---3--:R-:W-:Y:S01]  /*e420*/  PRMT R105, R106, 0x5410, R107 ;  /* 0x000054106a697816 */ /* 0x008fe2000000006b */
[----:B------:R-:W-:Y:S01]  /*e430*/  @!P4 HADD2 R229, -R133.H0_H0, -RZ.H0_H0 ;  /* 0xa00000ff85e5c230 */ /* 0x000fe20000000900 */
[----:B------:R-:W-:Y:S02]  /*e440*/  SHF.R.U32.HI R107, RZ, 0x8, R104 ;  /* 0x00000008ff6b7819 */ /* 0x000fe40000011668 */
[--C-:B------:R-:W-:Y:S01]  /*e450*/  SHF.R.U32.HI R104, RZ, 0x10, R113.reuse ;  /* 0x00000010ff687819 */ /* 0x100fe20000011671 */
[--C-:B------:R-:W-:Y:S01]  /*e460*/  HSET2.LE.AND R105, R105, R206.reuse, PT ;  /* 0x000000ce69697233 */ /* 0x100fe20003803000 */
[----:B------:R-:W-:Y:S01]  /*e470*/  LOP3.LUT R106, R176, 0xff, RZ, 0xc0, !PT ;  /* 0x000000ffb06a7812 */ /* 0x000fe200078ec0ff */
[----:B--2---:R-:W-:Y:S01]  /*e480*/  @!P6 HADD2 R214, -R187.H0_H0, -RZ.H0_H0 ;  /* 0xa00000ffbbd6e230 */ /* 0x004fe20000000900 */
[----:B------:R-:W-:Y:S02]  /*e490*/  SHF.R.U32.HI R113, RZ, 0x18, R113 ;  /* 0x00000018ff717819 */ /* 0x000fe40000011671 */
[----:B------:R-:W-:Y:S02]  /*e4a0*/  LOP3.LUT R104, R104, 0xff, RZ, 0xc0, !PT ;  /* 0x000000ff68687812 */ /* 0x000fe400078ec0ff */
[----:B------:R-:W-:Y:S02]  /*e4b0*/  PRMT R106, R106, 0x5410, R107 ;  /* 0x000054106a6a7816 */ /* 0x000fe4000000006b */
[----:B------:R-:W-:Y:S02]  /*e4c0*/  LOP3.LUT R107, R205, UR6, R194, 0x96, !PT ;  /* 0x00000006cd6b7c12 */ /* 0x000fe4000f8e96c2 */
[----:B------:R-:W-:Y:S02]  /*e4d0*/  PRMT R104, R104, 0x5410, R113 ;  /* 0x0000541068687816 */ /* 0x000fe40000000071 */
[----:B------:R-:W-:Y:S02]  /*e4e0*/  LOP3.LUT R113, R204, 0xff, RZ, 0xc0, !PT ;  /* 0x000000ffcc717812 */ /* 0x000fe400078ec0ff */
[----:B------:R-:W-:Y:S01]  /*e4f0*/  LOP3.LUT R100, R105, R100, RZ, 0xc0, !PT ;  /* 0x0000006469647212 */ /* 0x000fe200078ec0ff */
[--C-:B------:R-:W-:Y:S01]  /*e500*/  HSET2.LE.AND R104, R104, R206.reuse, PT ;  /* 0x000000ce68687233 */ /* 0x100fe20003803000 */
[----:B------:R-:W-:Y:S01]  /*e510*/  PRMT R113, R113, 0x5410, R112 ;  /* 0x0000541071717816 */ /* 0x000fe20000000070 */
[--C-:B------:R-:W-:Y:S01]  /*e520*/  HSET2.LE.AND R105, R106, R206.reuse, PT ;  /* 0x000000ce6a697233 */ /* 0x100fe20003803000 */
[--C-:B------:R-:W-:Y:S02]  /*e530*/  SHF.R.U32.HI R112, RZ, 0x10, R107.reuse ;  /* 0x00000010ff707819 */ /* 0x100fe4000001166b */
[C---:B------:R-:W-:Y:S01]  /*e540*/  LOP3.LUT R118, R107.reuse, 0xffff, RZ, 0xc0, !PT ;  /* 0x0000ffff6b767812 */ /* 0x040fe200078ec0ff */
[--C-:B------:R-:W-:Y:S01]  /*e550*/  HSET2.LE.AND R113, R113, R206.reuse, PT ;  /* 0x000000ce71717233 */ /* 0x100fe20003803000 */
[----:B------:R-:W-:Y:S02]  /*e560*/  LOP3.LUT R115, R107, 0xff, RZ, 0xc0, !PT ;  /* 0x000000ff6b737812 */ /* 0x000fe400078ec0ff */
[----:B------:R-:W-:Y:S02]  /*e570*/  SHF.R.U32.HI R107, RZ, 0x18, R107 ;  /* 0x00000018ff6b7819 */ /* 0x000fe4000001166b */
[----:B------:R-:W-:Y:S02]  /*e580*/  LOP3.LUT R112, R112, 0xff, RZ, 0xc0, !PT ;  /* 0x000000ff70707812 */ /* 0x000fe400078ec0ff */
[----:B------:R-:W-:Y:S02]  /*e590*/  PRMT R132, R133, 0x7632, R132 ;  /* 0x0000763285847816 */ /* 0x000fe40000000084 */
[----:B------:R-:W-:Y:S02]  /*e5a0*/  PRMT R112, R112, 0x5410, R107 ;  /* 0x0000541070707816 */ /* 0x000fe4000000006b */
[----:B------:R-:W-:Y:S01]  /*e5b0*/  LOP3.LUT R101, R104, R101, RZ, 0xc0, !PT ;  /* 0x0000006568657212 */ /* 0x000fe200078ec0ff */
[----:B------:R-:W-:Y:S01]  /*e5c0*/  @!P0 HADD2 R228, -R132.H0_H0, -RZ.H0_H0 ;  /* 0xa00000ff84e48230 */ /* 0x000fe20000000900 */
[----:B------:R-:W-:Y:S01]  /*e5d0*/  LOP3.LUT R102, R105, R102, RZ, 0xc0, !PT ;  /* 0x0000006669667212 */ /* 0x000fe200078ec0ff */
[--C-:B------:R-:W-:Y:S01]  /*e5e0*/  HSET2.LE.AND R112, R112, R206.reuse, PT ;  /* 0x000000ce70707233 */ /* 0x100fe20003803000 */
[----:B------:R-:W-:Y:S01]  /*e5f0*/  PRMT R135, R133, 0x5410, R132 ;  /* 0x0000541085877816 */ /* 0x000fe20000000084 */
[----:B------:R-:W1:Y:S01]  /*e600*/  LDSM.16.MT88.4 R104, [R210+0x9000] ;  /* 0x00900000d268783b */ /* 0x000e620000004200 */
[----:B------:R-:W-:Y:S02]  /*e610*/  @!P4 PRMT R133, R229, 0x5410, RZ ;  /* 0x00005410e585c816 */ /* 0x000fe400000000ff */
[----:B------:R-:W-:Y:S02]  /*e620*/  ISETP.LE.U32.AND P4, PT, R116, UR23, PT ;  /* 0x0000001774007c0c */ /* 0x000fe4000bf83070 */
[----:B------:R-:W-:Y:S02]  /*e630*/  LOP3.LUT R114, R143, 0xffff, RZ, 0xc0, !PT ;  /* 0x0000ffff8f727812 */ /* 0x000fe400078ec0ff */
[----:B------:R-:W-:Y:S02]  /*e640*/  SHF.R.U32.HI R177, RZ, 0x18, R176 ;  /* 0x00000018ffb17819 */ /* 0x000fe400000116b0 */
[----:B------:R-:W-:Y:S02]  /*e650*/  SHF.R.U32.HI R114, RZ, 0x8, R114 ;  /* 0x00000008ff727819 */ /* 0x000fe40000011672 */
[----:B------:R-:W-:Y:S02]  /*e660*/  SHF.R.U32.HI R118, RZ, 0x8, R118 ;  /* 0x00000008ff767819 */ /* 0x000fe40000011676 */
[----:B------:R-:W-:Y:S02]  /*e670*/  LOP3.LUT R114, R114, 0xffff, RZ, 0xc0, !PT ;  /* 0x0000ffff72727812 */ /* 0x000fe400078ec0ff */
[----:B------:R-:W-:Y:S02]  /*e680*/  PRMT R115, R115, 0x5410, R118 ;  /* 0x0000541073737816 */ /* 0x000fe40000000076 */
[----:B------:R-:W-:Y:S02]  /*e690*/  @!P4 PRMT R191, R234, 0x5410, RZ ;  /* 0x00005410eabfc816 */ /* 0x000fe400000000ff */
[----:B------:R-:W-:Y:S01]  /*e6a0*/  ISETP.LE.U32.AND P4, PT, R114, UR23, PT ;  /* 0x0000001772007c0c */ /* 0x000fe2000bf83070 */
[--C-:B------:R-:W-:Y:S01]  /*e6b0*/  HSET2.LE.AND R115, R115, R206.reuse, PT ;  /* 0x000000ce73737233 */ /* 0x100fe20003803000 */
[----:B------:R-:W-:Y:S02]  /*e6c0*/  SHF.R.U32.HI R114, RZ, 0x10, R176 ;  /* 0x00000010ff727819 */ /* 0x000fe400000116b0 */
[--C-:B------:R-:W-:Y:S02]  /*e6d0*/  SHF.R.U32.HI R117, RZ, 0x10, R204.reuse ;  /* 0x00000010ff757819 */ /* 0x100fe400000116cc */
[----:B------:R-:W-:Y:S02]  /*e6e0*/  LOP3.LUT R114, R114, 0xff, RZ, 0xc0, !PT ;  /* 0x000000ff72727812 */ /* 0x000fe400078ec0ff */
[----:B------:R-:W-:Y:S02]  /*e6f0*/  LOP3.LUT R117, R117, 0xff, RZ, 0xc0, !PT ;  /* 0x000000ff75757812 */ /* 0x000fe400078ec0ff */
[----:B------:R-:W-:Y:S02]  /*e700*/  PRMT R114, R114, 0x5410, R177 ;  /* 0x0000541072727816 */ /* 0x000fe400000000b1 */
[----:B------:R-:W-:Y:S01]  /*e710*/  SHF.R.U32.HI R116, RZ, 0x18, R204 ;  /* 0x00000018ff747819 */ /* 0x000fe200000116cc */
[----:B------:R-:W-:Y:S01]  /*e720*/  LDSM.16.MT88.4 R176, [R210+0xbc00] ;  /* 0x00bc0000d2b0783b */ /* 0x000fe20000004200 */
[----:B------:R-:W-:Y:S01]  /*e730*/  LOP3.LUT R108, R115, R108, RZ, 0xc0, !PT ;  /* 0x0000006c736c7212 */ /* 0x000fe200078ec0ff */
[--C-:B------:R-:W-:Y:S01]  /*e740*/  HSET2.LE.AND R114, R114, R206.reuse, PT ;  /* 0x000000ce72727233 */ /* 0x100fe20003803000 */
[----:B------:R-:W-:Y:S01]  /*e750*/  LOP3.LUT R109, R112, R109, RZ, 0xc0, !PT ;  /* 0x0000006d706d7212 */ /* 0x000fe200078ec0ff */
[----:B------:R-:W-:Y:S01]  /*e760*/  @!P4 HADD2 R222, -R166.H0_H0, -RZ.H0_H0 ;  /* 0xa00000ffa6dec230 */ /* 0x000fe20000000900 */
[----:B------:R-:W-:Y:S02]  /*e770*/  LOP3.LUT R110, R113, R110, RZ, 0xc0, !PT ;  /* 0x0000006e716e7212 */ /* 0x000fe400078ec0ff */
[----:B------:R-:W-:Y:S02]  /*e780*/  LOP3.LUT R103, R114, R103, RZ, 0xc0, !PT ;  /* 0x0000006772677212 */ /* 0x000fe400078ec0ff */
[----:B------:R-:W-:Y:S01]  /*e790*/  PRMT R116, R117, 0x5410, R116 ;  /* 0x0000541075747816 */ /* 0x000fe20000000074 */
[----:B----4-:R-:W2:Y:S01]  /*e7a0*/  LDSM.16.MT88.4 R112, [R208+0x9000] ;  /* 0x00900000d070783b */ /* 0x010ea20000004200 */
[----:B------:R-:W-:Y:S02]  /*e7b0*/  @!P4 PRMT R166, R222, 0x5410, RZ ;  /* 0x00005410dea6c816 */ /* 0x000fe400000000ff */
[----:B------:R-:W-:Y:S01]  /*e7c0*/  @!P0 PRMT R132, R228, 0x5410, RZ ;  /* 0x00005410e4848816 */ /* 0x000fe200000000ff */
[-C--:B-1----:R-:W-:Y:S01]  /*e7d0*/  HMMA.16816.F32 R4, R100, R104.reuse, R4 ;  /* 0x000000686404723c */ /* 0x082fe20000001804 */
[--C-:B------:R-:W-:Y:S01]  /*e7e0*/  HSET2.LE.AND R116, R116, R206.reuse, PT ;  /* 0x000000ce74747233 */ /* 0x100fe20003803000 */
[----:B------:R-:W-:Y:S02]  /*e7f0*/  @!P5 PRMT R134, R230, 0x5410, RZ ;  /* 0x00005410e686d816 */ /* 0x000fe400000000ff */
[----:B------:R-:W-:Y:S02]  /*e800*/  SHF.R.U32.HI R122, RZ, 0x8, R122 ;  /* 0x00000008ff7a7819 */ /* 0x000fe4000001167a */
[----:B------:R-:W-:Y:S01]  /*e810*/  LOP3.LUT R111, R116, R111, RZ, 0xc0, !PT ;  /* 0x0000006f746f7212 */ /* 0x000fe200078ec0ff */
[----:B------:R-:W-:Y:S01]  /*e820*/  STG.E.U16 [R198.64+0x50], R134 ;  /* 0x00005086c6007986 */ /* 0x000fe2000c101510 */
[----:B------:R-:W-:Y:S02]  /*e830*/  LOP3.LUT R148, R145, UR7, R148, 0x96, !PT ;  /* 0x0000000791947c12 */ /* 0x000fe4000f8e9694 */
[----:B------:R-:W-:Y:S01]  /*e840*/  LOP3.LUT P3, RZ, R209, 0x80, RZ, 0xc0, !PT ;  /* 0x00000080d1ff7812 */ /* 0x000fe2000786c0ff */
[----:B------:R-:W-:Y:S01]  /*e850*/  STG.E.U16 [R200.64+0x50], R133 ;  /* 0x00005085c8007986 */ /* 0x000fe2000c101510 */
[----:B------:R-:W-:Y:S01]  /*e860*/  @!P6 PRMT R187, R214, 0x5410, RZ ;  /* 0x00005410d6bbe816 */ /* 0x000fe200000000ff */
[C---:B------:R-:W-:Y:S01]  /*e870*/  HMMA.16816.F32 R8, R108.reuse, R104, R8 ;  /* 0x000000686c08723c */ /* 0x040fe20000001808 */
[----:B------:R-:W-:Y:S01]  /*e880*/  SHF.R.U32.HI R116, RZ, 0x10, R158 ;  /* 0x00000010ff747819 */ /* 0x000fe2000001169e */
[----:B------:R-:W-:Y:S01]  /*e890*/  STG.E.U16 [R200.64+0x52], R132 ;  /* 0x00005284c8007986 */ /* 0x000fe2000c101510 */
[----:B------:R-:W-:Y:S02]  /*e8a0*/  SHF.R.U32.HI R143, RZ, 0x18, R143 ;  /* 0x00000018ff8f7819 */ /* 0x000fe4000001168f */
[----:B------:R-:W-:Y:S01]  /*e8b0*/  LOP3.LUT R116, R116, 0xff, RZ, 0xc0, !PT ;  /* 0x000000ff74747812 */ /* 0x000fe200078ec0ff */
[----:B------:R-:W-:Y:S01]  /*e8c0*/  STG.E.U16 [R202.64+0x60], R191 ;  /* 0x000060bfca007986 */ /* 0x000fe2000c101510 */
[----:B------:R-:W-:Y:S01]  /*e8d0*/  ISETP.LE.U32.AND P4, PT, R143, UR23, PT ;  /* 0x000000178f007c0c */ /* 0x000fe2000bf83070 */
[-C--:B------:R-:W-:Y:S01]  /*e8e0*/  HMMA.16816.F32 R12, R108, R106.reuse, R12 ;  /* 0x0000006a6c0c723c */ /* 0x080fe2000000180c */
[----:B------:R-:W-:Y:S01]  /*e8f0*/  LOP3.LUT R143, R122, 0xffff, RZ, 0xc0, !PT ;  /* 0x0000ffff7a8f7812 */ /* 0x000fe200078ec0ff */
[----:B------:R-:W-:Y:S01]  /*e900*/  STG.E.U16 [R202.64+0x62], R190 ;  /* 0x000062beca007986 */ /* 0x000fe2000c101510 */
[----:B------:R-:W-:Y:S02]  /*e910*/  ISETP.LE.U32.AND P0, PT, R146, UR23, PT ;  /* 0x0000001792007c0c */ /* 0x000fe4000bf03070 */
[----:B------:R-:W-:Y:S01]  /*e920*/  LOP3.LUT R131, R162, 0xff, RZ, 0xc0, !PT ;  /* 0x000000ffa2837812 */ /* 0x000fe200078ec0ff */
[----:B------:R-:W-:Y:S01]  /*e930*/  STG.E.U16 [R196.64+0x60], R193 ;  /* 0x000060c1c4007986 */ /* 0x000fe2000c101510 */
[----:B------:R-:W-:Y:S01]  /*e940*/  SHF.R.U32.HI R146, RZ, 0x10, R156 ;  /* 0x00000010ff927819 */ /* 0x000fe2000001169c */
[C---:B------:R-:W-:Y:S01]  /*e950*/  HMMA.16816.F32 R16, R100.reuse, R106, R16 ;  /* 0x0000006a6410723c */ /* 0x040fe20000001810 */
[----:B------:R-:W-:Y:S01]  /*e960*/  PRMT R170, R186, 0x5410, R185 ;  /* 0x00005410baaa7816 */ /* 0x000fe200000000b9 */
[----:B------:R-:W1:Y:S01]  /*e970*/  LDSM.16.MT88.4 R104, [R210+0xa000] ;  /* 0x00a00000d268783b */ /* 0x000e620000004200 */
[----:B------:R-:W-:Y:S01]  /*e980*/  ISETP.LE.U32.AND P6, PT, R143, UR23, PT ;  /* 0x000000178f007c0c */ /* 0x000fe2000bfc3070 */
[----:B------:R-:W-:Y:S01]  /*e990*/  @!P4 HADD2 R218, -R167.H0_H0, -RZ.H0_H0 ;  /* 0xa00000ffa7dac230 */ /* 0x000fe20000000900 */
[----:B------:R-:W-:Y:S02]  /*e9a0*/  @!P2 PRMT R186, R220, 0x5410, RZ ;  /* 0x00005410dcbaa816 */ /* 0x000fe400000000ff */
[----:B------:R-:W-:Y:S01]  /*e9b0*/  LOP3.LUT P2, RZ, R209, 0x40, RZ, 0xc0, !PT ;  /* 0x00000040d1ff7812 */ /* 0x000fe2000784c0ff */
[-C--:B--2---:R-:W-:Y:S01]  /*e9c0*/  HMMA.16816.F32 R20, R100, R112.reuse, R20 ;  /* 0x000000706414723c */ /* 0x084fe20000001814 */
[----:B------:R-:W-:Y:S01]  /*e9d0*/  @!P4 PRMT R167, R218, 0x5410, RZ ;  /* 0x00005410daa7c816 */ /* 0x000fe200000000ff */
[----:B------:R-:W-:Y:S01]  /*e9e0*/  STG.E.U16 [R196.64+0x62], R192 ;  /* 0x000062c0c4007986 */ /* 0x000fe2000c101510 */
[----:B------:R-:W-:Y:S01]  /*e9f0*/  ISETP.LE.U32.AND P4, PT, R130, UR23, PT ;  /* 0x0000001782007c0c */ /* 0x000fe2000bf83070 */
[----:B------:R-:W-:Y:S01]  /*ea00*/  @!P0 HADD2 R224, -R165.H1_H1, -RZ.H0_H0 ;  /* 0xa00000ffa5e08230 */ /* 0x000fe20000000d00 */
[----:B------:R-:W-:Y:S01]  /*ea10*/  SHF.R.U32.HI R130, RZ, 0x10, R162 ;  /* 0x00000010ff827819 */ /* 0x000fe200000116a2 */
[----:B------:R-:W-:Y:S01]  /*ea20*/  STG.E.U16 [R198.64+0x5e], R189 ;  /* 0x00005ebdc6007986 */ /* 0x000fe2000c101510 */
[----:B------:R-:W-:Y:S01]  /*ea30*/  @!P1 PRMT R185, R219, 0x5410, RZ ;  /* 0x00005410dbb99816 */ /* 0x000fe200000000ff */
[C---:B------:R-:W-:Y:S01]  /*ea40*/  HMMA.16816.F32 R24, R108.reuse, R112, R24 ;  /* 0x000000706c18723c */ /* 0x040fe20000001818 */
[----:B------:R-:W-:Y:S01]  /*ea50*/  LOP3.LUT P1, RZ, R209, 0x20, RZ, 0xc0, !PT ;  /* 0x00000020d1ff7812 */ /* 0x000fe2000782c0ff */
[----:B------:R2:W-:Y:S02]  /*ea60*/  STG.E.U16 [R198.64+0x60], R166 ;  /* 0x000060a6c6007986 */ /* 0x0005e4000c101510 */
[----:B------:R-:W-:Y:S02]  /*ea70*/  LOP3.LUT R146, R146, 0xff, RZ, 0xc0, !PT ;  /* 0x000000ff92927812 */ /* 0x000fe400078ec0ff */
[----:B------:R3:W5:Y:S01]  /*ea80*/  LDL.LU R209, [R1+0xcc] ;  /* 0x0000cc0001d17983 */ /* 0x0007620000300800 */
[----:B------:R-:W-:Y:S01]  /*ea90*/  PRMT R194, R195, 0x7632, R194 ;  /* 0x00007632c3c27816 */ /* 0x000fe200000000c2 */
[-C--:B------:R-:W-:Y:S01]  /*eaa0*/  HMMA.16816.F32 R28, R108, R114.reuse, R28 ;  /* 0x000000726c1c723c */ /* 0x080fe2000000181c */
[----:B------:R-:W-:Y:S01]  /*eab0*/  @!P4 HADD2 R217, -R195.H0_H0, -RZ.H0_H0 ;  /* 0xa00000ffc3d9c230 */ /* 0x000fe20000000900 */
[----:B------:R-:W-:Y:S02]  /*eac0*/  STG.E.U16 [R200.64+0x60], R184 ;  /* 0x000060b8c8007986 */ /* 0x000fe4000c101510 */
[----:B------:R-:W-:Y:S01]  /*ead0*/  @!P6 HADD2 R215, -R194.H0_H0, -RZ.H0_H0 ;  /* 0xa00000ffc2d7e230 */ /* 0x000fe20000000900 */
[----:B------:R-:W-:Y:S01]  /*eae0*/  LOP3.LUT R147, R147, 0xff, RZ, 0xc0, !PT ;  /* 0x000000ff93937812 */ /* 0x000fe200078ec0ff */
[----:B------:R4:W-:Y:S02]  /*eaf0*/  STG.E.U16 [R200.64+0x62], R167 ;  /* 0x000062a7c8007986 */ /* 0x0009e4000c101510 */
[C---:B------:R-:W-:Y:S01]  /*eb00*/  HMMA.16816.F32 R32, R100.reuse, R114, R32 ;  /* 0x000000726420723c */ /* 0x040fe20000001820 */
[----:B------:R-:W-:Y:S01]  /*eb10*/  ISETP.LE.U32.AND P5, PT, R147, UR23, PT ;  /* 0x0000001793007c0c */ /* 0x000fe2000bfa3070 */
[----:B------:R-:W3:Y:S02]  /*eb20*/  LDSM.16.MT88.4 R112, [R208+0xa000] ;  /* 0x00a00000d070783b */ /* 0x000ee40000004200 */
[----:B------:R-:W-:Y:S04]  /*eb30*/  LOP3.LUT R147, R156, 0xff, RZ, 0xc0, !PT ;  /* 0x000000ff9c937812 */ /* 0x000fe800078ec0ff */
[-C--:B-1----:R-:W-:Y:S02]  /*eb40*/  HMMA.16816.F32 R36, R100, R104.reuse, R36 ;  /* 0x000000686424723c */ /* 0x082fe40000001824 */
[----:B------:R-:W-:Y:S02]  /*eb50*/  STG.E.U16 [R202.64+0x70], R186 ;  /* 0x000070baca007986 */ /* 0x000fe4000c101510 */
[----:B--2---:R-:W-:Y:S02]  /*eb60*/  IMAD.MOV.U32 R166, RZ, RZ, R3 ;  /* 0x000000ffffa67224 */ /* 0x004fe400078e0003 */
[----:B------:R-:W-:Y:S01]  /*eb70*/  @!P5 HADD2 R225, -R165.H0_H0, -RZ.H0_H0 ;  /* 0xa00000ffa5e1d230 */ /* 0x000fe20000000900 */
[----:B------:R-:W-:Y:S01]  /*eb80*/  STG.E.U16 [R202.64+0x72], R185 ;  /* 0x000072b9ca007986 */ /* 0x000fe2000c101510 */
[C---:B------:R-:W-:Y:S03]  /*eb90*/  HMMA.16816.F32 R40, R108.reuse, R104, R40 ;  /* 0x000000686c28723c */ /* 0x040fe60000001828 */
[----:B------:R-:W-:Y:S04]  /*eba0*/  STG.E.U16 [R196.64+0x70], R188 ;  /* 0x000070bcc4007986 */ /* 0x000fe8000c101510 */
[----:B------:R-:W-:Y:S01]  /*ebb0*/  STG.E.U16 [R196.64+0x72], R187 ;  /* 0x000072bbc4007986 */ /* 0x000fe2000c101510 */
[----:B----4-:R-:W-:Y:S01]  /*ebc0*/  IMAD.MOV.U32 R167, RZ, RZ, R0 ;  /* 0x000000ffffa77224 */ /* 0x010fe200078e0000 */
[-C--:B------:R-:W-:Y:S08]  /*ebd0*/  HMMA.16816.F32 R44, R108, R106.reuse, R44 ;  /* 0x0000006a6c2c723c */ /* 0x080ff0000000182c */
[C---:B------:R-:W-:Y:S01]  /*ebe0*/  HMMA.16816.F32 R48, R100.reuse, R106, R48 ;  /* 0x0000006a6430723c */ /* 0x040fe20000001830 */
[----:B------:R-:W1:Y:S07]  /*ebf0*/  LDSM.16.MT88.4 R104, [R210+0xb000] ;  /* 0x00b00000d268783b */ /* 0x000e6e0000004200 */
[-C--:B---3--:R-:W-:Y:S08]  /*ec00*/  HMMA.16816.F32 R52, R100, R112.reuse, R52 ;  /* 0x000000706434723c */ /* 0x088ff00000001834 */
        /* <DEDUP_REMOVED lines=9> */
[C---:B------:R-:W-:Y:S04]  /*eca0*/  LOP3.LUT R105, R158.reuse, 0xffff, RZ, 0xc0, !PT ;  /* 0x0000ffff9e697812 */ /* 0x040fe800078ec0ff */
[C---:B------:R-:W-:Y:S01]  /*ecb0*/  HMMA.16816.F32 R80, R100.reuse, R106, R80 ;  /* 0x0000006a6450723c */ /* 0x040fe20000001850 */
[----:B------:R-:W-:Y:S06]  /*ecc0*/  SHF.R.U32.HI R105, RZ, 0x8, R105 ;  /* 0x00000008ff697819 */ /* 0x000fec0000011669 */
[----:B------:R-:W-:Y:S01]  /*ecd0*/  SHF.R.U32.HI R107, RZ, 0x18, R158 ;  /* 0x00000018ff6b7819 */ /* 0x000fe2000001169e */
[-C--:B--2---:R-:W-:Y:S01]  /*ece0*/  HMMA.16816.F32 R84, R100, R112.reuse, R84 ;  /* 0x000000706454723c */ /* 0x084fe20000001854 */
[----:B------:R-:W-:Y:S03]  /*ecf0*/  LOP3.LUT R106, R158, 0xff, RZ, 0xc0, !PT ;  /* 0x000000ff9e6a7812 */ /* 0x000fe600078ec0ff */
[----:B------:R-:W-:Y:S02]  /*ed00*/  PRMT R107, R116, 0x5410, R107 ;  /* 0x00005410746b7816 */ /* 0x000fe4000000006b */
[----:B------:R-:W1:Y:S01]  /*ed10*/  LDSM.16.MT88.4 R116, [R210+0x9400] ;  /* 0x00940000d274783b */ /* 0x000e620000004200 */
[----:B------:R-:W-:Y:S01]  /*ed20*/  PRMT R106, R106, 0x5410, R105 ;  /* 0x000054106a6a7816 */ /* 0x000fe20000000069 */
[C---:B------:R-:W-:Y:S01]  /*ed30*/  HMMA.16816.F32 R88, R108.reuse, R112, R88 ;  /* 0x000000706c58723c */ /* 0x040fe20000001858 */
[--C-:B------:R-:W-:Y:S03]  /*ed40*/  HSET2.LE.AND R107, R107, R206.reuse, PT ;  /* 0x000000ce6b6b7233 */ /* 0x100fe60003803000 */
[--C-:B------:R-:W-:Y:S01]  /*ed50*/  HSET2.LE.AND R106, R106, R206.reuse, PT ;  /* 0x000000ce6a6a7233 */ /* 0x100fe20003803000 */
[----:B------:R-:W-:Y:S02]  /*ed60*/  SHF.R.U32.HI R105, RZ, 0x10, R174 ;  /* 0x00000010ff697819 */ /* 0x000fe400000116ae */
[----:B------:R-:W-:Y:S01]  /*ed70*/  LOP3.LUT R107, R107, R128, RZ, 0xc0, !PT ;  /* 0x000000806b6b7212 */ /* 0x000fe200078ec0ff */
[-C--:B------:R-:W-:Y:S01]  /*ed80*/  HMMA.16816.F32 R92, R108, R114.reuse, R92 ;  /* 0x000000726c5c723c */ /* 0x080fe2000000185c */
[C---:B------:R-:W-:Y:S01]  /*ed90*/  LOP3.LUT R113, R174.reuse, 0xffff, RZ, 0xc0, !PT ;  /* 0x0000ffffae717812 */ /* 0x040fe200078ec0ff */
[----:B------:R-:W2:Y:S02]  /*eda0*/  LDSM.16.MT88.4 R108, [R208+0x9400] ;  /* 0x00940000d06c783b */ /* 0x000ea40000004200 */
[----:B------:R-:W-:Y:S02]  /*edb0*/  SHF.R.U32.HI R112, RZ, 0x8, R104 ;  /* 0x00000008ff707819 */ /* 0x000fe40000011668 */
[----:B------:R-:W-:Y:S02]  /*edc0*/  SHF.R.U32.HI R113, RZ, 0x8, R113 ;  /* 0x00000008ff717819 */ /* 0x000fe40000011671 */
[----:B------:R-:W-:Y:S01]  /*edd0*/  HMMA.16816.F32 R96, R100, R114, R96 ;  /* 0x000000726460723c */ /* 0x000fe20000001860 */
[----:B------:R-:W-:Y:S03]  /*ede0*/  LOP3.LUT R104, R174, 0xff, RZ, 0xc0, !PT ;  /* 0x000000ffae687812 */ /* 0x000fe600078ec0ff */
[----:B------:R-:W-:Y:S02]  /*edf0*/  SHF.R.U32.HI R174, RZ, 0x18, R174 ;  /* 0x00000018ffae7819 */ /* 0x000fe400000116ae */
[----:B------:R-:W-:Y:S02]  /*ee00*/  LOP3.LUT R105, R105, 0xff, RZ, 0xc0, !PT ;  /* 0x000000ff69697812 */ /* 0x000fe400078ec0ff */
[----:B------:R-:W-:Y:S04]  /*ee10*/  PRMT R131, R131, 0x5410, R112 ;  /* 0x0000541083837816 */ /* 0x000fe80000000070 */
[----:B------:R-:W-:Y:S01]  /*ee20*/  PRMT R104, R104, 0x5410, R113 ;  /* 0x0000541068687816 */ /* 0x000fe20000000071 */
[--C-:B------:R-:W-:Y:S01]  /*ee30*/  HSET2.LE.AND R102, R131, R206.reuse, PT ;  /* 0x000000ce83667233 */ /* 0x100fe20003803000 */
[----:B------:R-:W-:Y:S02]  /*ee40*/  LOP3.LUT R112, R156, 0xffff, RZ, 0xc0, !PT ;  /* 0x0000ffff9c707812 */ /* 0x000fe400078ec0ff */
[----:B------:R-:W-:Y:S01]  /*ee50*/  PRMT R105, R105, 0x5410, R174 ;  /* 0x0000541069697816 */ /* 0x000fe200000000ae */
[--C-:B------:R-:W-:Y:S01]  /*ee60*/  HSET2.LE.AND R104, R104, R206.reuse, PT ;  /* 0x000000ce68687233 */ /* 0x100fe20003803000 */
[----:B------:R-:W-:Y:S02]  /*ee70*/  SHF.R.U32.HI R113, RZ, 0x18, R156 ;  /* 0x00000018ff717819 */ /* 0x000fe4000001169c */
[----:B------:R-:W-:Y:S01]  /*ee80*/  SHF.R.U32.HI R112, RZ, 0x8, R112 ;  /* 0x00000008ff707819 */ /* 0x000fe20000011670 */
[--C-:B------:R-:W-:Y:S01]  /*ee90*/  HSET2.LE.AND R105, R105, R206.reuse, PT ;  /* 0x000000ce69697233 */ /* 0x100fe20003803000 */
[----:B------:R-:W-:Y:S02]  /*eea0*/  LOP3.LUT R103, R130, 0xff, RZ, 0xc0, !PT ;  /* 0x000000ff82677812 */ /* 0x000fe400078ec0ff */
[----:B------:R-:W-:Y:S02]  /*eeb0*/  PRMT R147, R147, 0x5410, R112 ;  /* 0x0000541093937816 */ /* 0x000fe40000000070 */
[----:B------:R-:W-:Y:S02]  /*eec0*/  PRMT R146, R146, 0x5410, R113 ;  /* 0x0000541092927816 */ /* 0x000fe40000000071 */
[----:B------:R-:W-:Y:S01]  /*eed0*/  PRMT R103, R103, 0x5410, R162 ;  /* 0x0000541067677816 */ /* 0x000fe200000000a2 */
[--C-:B------:R-:W-:Y:S01]  /*eee0*/  HSET2.LE.AND R100, R147, R206.reuse, PT ;  /* 0x000000ce93647233 */ /* 0x100fe20003803000 */
[----:B------:R-:W-:Y:S01]  /*eef0*/  LOP3.LUT R104, R104, R121, RZ, 0xc0, !PT ;  /* 0x0000007968687212 */ /* 0x000fe200078ec0ff */
[--C-:B------:R-:W-:Y:S01]  /*ef00*/  HSET2.LE.AND R101, R146, R206.reuse, PT ;  /* 0x000000ce92657233 */ /* 0x100fe20003803000 */
[----:B------:R-:W-:Y:S01]  /*ef10*/  LOP3.LUT R105, R105, R120, RZ, 0xc0, !PT ;  /* 0x0000007869697212 */ /* 0x000fe200078ec0ff */
[--C-:B------:R-:W-:Y:S01]  /*ef20*/  HSET2.LE.AND R103, R103, R206.reuse, PT ;  /* 0x000000ce67677233 */ /* 0x100fe20003803000 */
[----:B------:R-:W-:Y:S01]  /*ef30*/  LOP3.LUT R106, R106, R129, RZ, 0xc0, !PT ;  /* 0x000000816a6a7212 */ /* 0x000fe200078ec0ff */
[----:B------:R-:W3:Y:S01]  /*ef40*/  LDSM.16.MT88.4 R120, [R210+0xa400] ;  /* 0x00a40000d278783b */ /* 0x000ee20000004200 */
[----:B------:R-:W-:Y:S02]  /*ef50*/  LOP3.LUT R100, R100, R127, RZ, 0xc0, !PT ;  /* 0x0000007f64647212 */ /* 0x000fe400078ec0ff */
[----:B------:R-:W-:Y:S02]  /*ef60*/  LOP3.LUT R101, R101, R126, RZ, 0xc0, !PT ;  /* 0x0000007e65657212 */ /* 0x000fe400078ec0ff */
[----:B------:R-:W-:Y:S01]  /*ef70*/  LOP3.LUT R102, R102, R125, RZ, 0xc0, !PT ;  /* 0x0000007d66667212 */ /* 0x000fe200078ec0ff */
[-C--:B-1----:R-:W-:Y:S01]  /*ef80*/  HMMA.16816.F32 R4, R104, R116.reuse, R4 ;  /* 0x000000746804723c */ /* 0x082fe20000001804 */
[----:B------:R-:W-:Y:S01]  /*ef90*/  LOP3.LUT R103, R103, R124, RZ, 0xc0, !PT ;  /* 0x0000007c67677212 */ /* 0x000fe200078ec0ff */
[----:B------:R-:W1:Y:S06]  /*efa0*/  LDSM.16.MT88.4 R112, [R208+0xa400] ;  /* 0x00a40000d070783b */ /* 0x000e6c0000004200 */
[C---:B------:R-:W-:Y:S02]  /*efb0*/  HMMA.16816.F32 R8, R100.reuse, R116, R8 ;  /* 0x000000746408723c */ /* 0x040fe40000001808 */
[----:B------:R-:W-:Y:S06]  /*efc0*/  LDSM.16.MT88.4 R128, [R210+0xb800] ;  /* 0x00b80000d280783b */ /* 0x000fec0000004200 */
[-C--:B------:R-:W-:Y:S08]  /*efd0*/  HMMA.16816.F32 R12, R100, R118.reuse, R12 ;  /* 0x00000076640c723c */ /* 0x080ff0000000180c */
[C---:B------:R-:W-:Y:S01]  /*efe0*/  HMMA.16816.F32 R16, R104.reuse, R118, R16 ;  /* 0x000000766810723c */ /* 0x040fe20000001810 */
[----:B------:R-:W4:Y:S07]  /*eff0*/  LDSM.16.MT88.4 R116, [R210+0xb400] ;  /* 0x00b40000d274783b */ /* 0x000f2e0000004200 */
[-C--:B--2---:R-:W-:Y:S08]  /*f000*/  HMMA.16816.F32 R20, R104, R108.reuse, R20 ;  /* 0x0000006c6814723c */ /* 0x084ff00000001814 */
[C---:B------:R-:W-:Y:S08]  /*f010*/  HMMA.16816.F32 R24, R100.reuse, R108, R24 ;  /* 0x0000006c6418723c */ /* 0x040ff00000001818 */
[-C--:B------:R-:W-:Y:S08]  /*f020*/  HMMA.16816.F32 R28, R100, R110.reuse, R28 ;  /* 0x0000006e641c723c */ /* 0x080ff0000000181c */
[C---:B------:R-:W-:Y:S01]  /*f030*/  HMMA.16816.F32 R32, R104.reuse, R110, R32 ;  /* 0x0000006e6820723c */ /* 0x040fe20000001820 */
[----:B------:R-:W2:Y:S07]  /*f040*/  LDSM.16.MT88.4 R108, [R208+0xb400] ;  /* 0x00b40000d06c783b */ /* 0x000eae0000004200 */
[-C--:B---3--:R-:W-:Y:S08]  /*f050*/  HMMA.16816.F32 R36, R104, R120.reuse, R36 ;  /* 0x000000786824723c */ /* 0x088ff00000001824 */
[C---:B------:R-:W-:Y:S07]  /*f060*/  HMMA.16816.F32 R40, R100.reuse, R120, R40 ;  /* 0x000000786428723c */ /* 0x040fee0000001828 */
[----:B------:R-:W-:Y:S01]  /*f070*/  LOP3.LUT R120, R155, UR26, R180, 0x96, !PT ;  /* 0x0000001a9b787c12 */ /* 0x000fe2000f8e96b4 */
[-C--:B------:R-:W-:Y:S08]  /*f080*/  HMMA.16816.F32 R44, R100, R122.reuse, R44 ;  /* 0x0000007a642c723c */ /* 0x080ff0000000182c */
[C---:B------:R-:W-:Y:S07]  /*f090*/  HMMA.16816.F32 R48, R104.reuse, R122, R48 ;  /* 0x0000007a6830723c */ /* 0x040fee0000001830 */
[----:B------:R-:W-:Y:S01]  /*f0a0*/  IMAD.WIDE.U32 R122, R120, -0x2daee0ad, RZ ;  /* 0xd2511f53787a7825 */ /* 0x000fe200078e00ff */
[-C--:B-1----:R-:W-:Y:S04]  /*f0b0*/  HMMA.16816.F32 R52, R104, R112.reuse, R52 ;  /* 0x000000706834723c */ /* 0x082fe80000001834 */
[----:B------:R-:W-:Y:S02]  /*f0c0*/  LOP3.LUT R120, R123, UR25, R182, 0x96, !PT ;  /* 0x000000197b787c12 */ /* 0x000fe4000f8e96b6 */
[----:B------:R-:W-:Y:S02]  /*f0d0*/  LDSM.16.MT88.4 R180, [R208+0xbc00] ;  /* 0x00bc0000d0b4783b */ /* 0x000fe40000004200 */
[C---:B------:R-:W-:Y:S01]  /*f0e0*/  HMMA.16816.F32 R56, R100.reuse, R112, R56 ;  /* 0x000000706438723c */ /* 0x040fe20000001838 */
[----:B------:R-:W-:Y:S05]  /*f0f0*/  IMAD.WIDE.U32 R120, R120, -0x326172a9, RZ ;  /* 0xcd9e8d5778787825 */ /* 0x000fea00078e00ff */
[----:B------:R-:W-:Y:S01]  /*f100*/  LOP3.LUT R160, R121, UR22, R160, 0x96, !PT ;  /* 0x0000001679a07c12 */ /* 0x000fe2000f8e96a0 */
[----:B------:R-:W-:Y:S01]  /*f110*/  IMAD.WIDE.U32 R112, R154, -0x2daee0ad, RZ ;  /* 0xd2511f539a707825 */ /* 0x000fe200078e00ff */
[-C--:B------:R-:W-:Y:S04]  /*f120*/  HMMA.16816.F32 R60, R100, R114.reuse, R60 ;  /* 0x00000072643c723c */ /* 0x080fe8000000183c */
[----:B------:R-:W-:Y:S01]  /*f130*/  LOP3.LUT R154, R113, UR19, R122, 0x96, !PT ;  /* 0x00000013719a7c12 */ /* 0x000fe2000f8e967a */
[----:B------:R-:W-:Y:S03]  /*f140*/  IMAD.WIDE.U32 R160, R160, -0x2daee0ad, RZ ;  /* 0xd2511f53a0a07825 */ /* 0x000fe600078e00ff */
[C---:B------:R-:W-:Y:S01]  /*f150*/  HMMA.16816.F32 R64, R104.reuse, R114, R64 ;  /* 0x000000726840723c */ /* 0x040fe20000001840 */
[----:B------:R-:W-:Y:S03]  /*f160*/  IMAD.WIDE.U32 R154, R154, -0x326172a9, RZ ;  /* 0xcd9e8d579a9a7825 */ /* 0x000fe600078e00ff */
[----:B------:R-:W-:Y:S02]  /*f170*/  LOP3.LUT R153, R161, UR14, R112, 0x96, !PT ;  /* 0x0000000ea1997c12 */ /* 0x000fe4000f8e9670 */
[----:B------:R-:W-:Y:S02]  /*f180*/  LOP3.LUT R146, R155, UR18, R120, 0x96, !PT ;  /* 0x000000129b927c12 */ /* 0x000fe4000f8e9678 */
[-C--:B----4-:R-:W-:Y:S01]  /*f190*/  HMMA.16816.F32 R68, R104, R116.reuse, R68 ;  /* 0x000000746844723c */ /* 0x090fe20000001844 */
[----:B------:R-:W-:Y:S03]  /*f1a0*/  LOP3.LUT R120, R151, UR6, R152, 0x96, !PT ;  /* 0x0000000697787c12 */ /* 0x000fe6000f8e9698 */
[----:B------:R-:W-:Y:S01]  /*f1b0*/  IMAD.WIDE.U32 R146, R146, -0x2daee0ad, RZ ;  /* 0xd2511f5392927825 */ /* 0x000fe200078e00ff */
[C---:B------:R-:W-:Y:S02]  /*f1c0*/  LOP3.LUT R125, R120.reuse, 0xffff, RZ, 0xc0, !PT ;  /* 0x0000ffff787d7812 */ /* 0x040fe400078ec0ff */
[----:B------:R-:W-:Y:S01]  /*f1d0*/  LOP3.LUT R156, R120, 0xff, RZ, 0xc0, !PT ;  /* 0x000000ff789c7812 */ /* 0x000fe200078ec0ff */
[C---:B------:R-:W-:Y:S01]  /*f1e0*/  HMMA.16816.F32 R72, R100.reuse, R116, R72 ;  /* 0x000000746448723c */ /* 0x040fe20000001848 */
[----:B------:R-:W-:Y:S02]  /*f1f0*/  LOP3.LUT R113, R147, UR10, R160, 0x96, !PT ;  /* 0x0000000a93717c12 */ /* 0x000fe4000f8e96a0 */
[----:B------:R-:W-:Y:S01]  /*f200*/  LDSM.16.MT88.4 R160, [R208+0xac00] ;  /* 0x00ac0000d0a0783b */ /* 0x000fe20000004200 */
[----:B------:R-:W-:Y:S01]  /*f210*/  SHF.R.U32.HI R123, RZ, 0x18, R120 ;  /* 0x00000018ff7b7819 */ /* 0x000fe20000011678 */
[----:B------:R-:W-:Y:S01]  /*f220*/  IMAD.WIDE.U32 R152, R153, -0x326172a9, RZ ;  /* 0xcd9e8d5799987825 */ /* 0x000fe200078e00ff */
[----:B------:R-:W-:Y:S02]  /*f230*/  SHF.R.U32.HI R125, RZ, 0x8, R125 ;  /* 0x00000008ff7d7819 */ /* 0x000fe4000001167d */
[-C--:B------:R-:W-:Y:S01]  /*f240*/  HMMA.16816.F32 R76, R100, R118.reuse, R76 ;  /* 0x00000076644c723c */ /* 0x080fe2000000184c */
[----:B------:R-:W-:Y:S03]  /*f250*/  IMAD.WIDE.U32 R116, R113, -0x326172a9, RZ ;  /* 0xcd9e8d5771747825 */ /* 0x000fe600078e00ff */
[----:B------:R-:W-:Y:S02]  /*f260*/  PRMT R156, R156, 0x5410, R125 ;  /* 0x000054109c9c7816 */ /* 0x000fe4000000007d */
[----:B------:R-:W-:Y:S02]  /*f270*/  LOP3.LUT R113, R116, 0xffff, RZ, 0xc0, !PT ;  /* 0x0000ffff74717812 */ /* 0x000fe400078ec0ff */
[C---:B------:R-:W-:Y:S01]  /*f280*/  HMMA.16816.F32 R80, R104.reuse, R118, R80 ;  /* 0x000000766850723c */ /* 0x040fe20000001850 */
[----:B------:R-:W-:Y:S03]  /*f290*/  LOP3.LUT R114, R150, 0xffff, RZ, 0xc0, !PT ;  /* 0x0000ffff96727812 */ /* 0x000fe600078ec0ff */
[----:B------:R-:W-:Y:S02]  /*f2a0*/  SHF.R.U32.HI R112, RZ, 0x10, R150 ;  /* 0x00000010ff707819 */ /* 0x000fe40000011696 */
[----:B------:R-:W-:Y:S02]  /*f2b0*/  LOP3.LUT R149, R116, 0xff, RZ, 0xc0, !PT ;  /* 0x000000ff74957812 */ /* 0x000fe400078ec0ff */
[-C--:B--2---:R-:W-:Y:S01]  /*f2c0*/  HMMA.16816.F32 R84, R104, R108.reuse, R84 ;  /* 0x0000006c6854723c */ /* 0x084fe20000001854 */
[----:B------:R-:W-:Y:S03]  /*f2d0*/  LOP3.LUT R121, R117, UR6, R152, 0x96, !PT ;  /* 0x0000000675797c12 */ /* 0x000fe6000f8e9698 */
[----:B------:R-:W-:Y:S02]  /*f2e0*/  SHF.R.U32.HI R114, RZ, 0x8, R114 ;  /* 0x00000008ff727819 */ /* 0x000fe40000011672 */
[----:B------:R-:W-:Y:S02]  /*f2f0*/  LOP3.LUT R155, R150, 0xff, RZ, 0xc0, !PT ;  /* 0x000000ff969b7812 */ /* 0x000fe400078ec0ff */
[C---:B------:R-:W-:Y:S01]  /*f300*/  HMMA.16816.F32 R88, R100.reuse, R108, R88 ;  /* 0x0000006c6458723c */ /* 0x040fe20000001858 */
[----:B------:R-:W-:Y:S03]  /*f310*/  LOP3.LUT R152, R112, 0xff, RZ, 0xc0, !PT ;  /* 0x000000ff70987812 */ /* 0x000fe600078ec0ff */
[----:B------:R-:W-:Y:S02]  /*f320*/  SHF.R.U32.HI R112, RZ, 0x8, R113 ;  /* 0x00000008ff707819 */ /* 0x000fe40000011671 */
[----:B------:R-:W-:Y:S02]  /*f330*/  PRMT R155, R155, 0x5410, R114 ;  /* 0x000054109b9b7816 */ /* 0x000fe40000000072 */
[-C--:B------:R-:W-:Y:S01]  /*f340*/  HMMA.16816.F32 R92, R100, R110.reuse, R92 ;  /* 0x0000006e645c723c */ /* 0x080fe2000000185c */
[----:B------:R-:W-:Y:S02]  /*f350*/  PRMT R149, R149, 0x5410, R112 ;  /* 0x0000541095957816 */ /* 0x000fe40000000070 */
[----:B------:R-:W1:Y:S01]  /*f360*/  LDSM.16.MT88.4 R112, [R210+0x9800] ;  /* 0x00980000d270783b */ /* 0x000e620000004200 */
[----:B------:R-:W-:Y:S02]  /*f370*/  SHF.R.U32.HI R108, RZ, 0x10, R120 ;  /* 0x00000010ff6c7819 */ /* 0x000fe40000011678 */
[----:B------:R-:W-:Y:S01]  /*f380*/  SHF.R.U32.HI R151, RZ, 0x18, R150 ;  /* 0x00000018ff977819 */ /* 0x000fe20000011696 */
[--C-:B------:R-:W-:Y:S01]  /*f390*/  HSET2.LE.AND R101, R156, R206.reuse, PT ;  /* 0x000000ce9c657233 */ /* 0x100fe20003803000 */
[----:B------:R-:W-:Y:S01]  /*f3a0*/  HMMA.16816.F32 R96, R104, R110, R96 ;  /* 0x0000006e6860723c */ /* 0x000fe20000001860 */
[----:B------:R-:W-:Y:S03]  /*f3b0*/  LOP3.LUT R108, R108, 0xff, RZ, 0xc0, !PT ;  /* 0x000000ff6c6c7812 */ /* 0x000fe600078ec0ff */
[----:B------:R-:W-:Y:S01]  /*f3c0*/  PRMT R152, R152, 0x5410, R151 ;  /* 0x0000541098987816 */ /* 0x000fe20000000097 */
[--C-:B------:R-:W-:Y:S01]  /*f3d0*/  HSET2.LE.AND R103, R155, R206.reuse, PT ;  /* 0x000000ce9b677233 */ /* 0x100fe20003803000 */
[----:B------:R-:W-:Y:S01]  /*f3e0*/  PRMT R108, R108, 0x5410, R123 ;  /* 0x000054106c6c7816 */ /* 0x000fe2000000007b */
[--C-:B------:R-:W-:Y:S01]  /*f3f0*/  HSET2.LE.AND R107, R149, R206.reuse, PT ;  /* 0x000000ce956b7233 */ /* 0x100fe20003803000 */
[--C-:B------:R-:W-:Y:S04]  /*f400*/  SHF.R.U32.HI R150, RZ, 0x10, R116.reuse ;  /* 0x00000010ff967819 */ /* 0x100fe80000011674 */
[C---:B------:R-:W-:Y:S01]  /*f410*/  LOP3.LUT R126, R121.reuse, 0xffff, RZ, 0xc0, !PT ;  /* 0x0000ffff797e7812 */ /* 0x040fe200078ec0ff */
[--C-:B------:R-:W-:Y:S01]  /*f420*/  HSET2.LE.AND R102, R108, R206.reuse, PT ;  /* 0x000000ce6c667233 */ /* 0x100fe20003803000 */
[--C-:B------:R-:W-:Y:S01]  /*f430*/  SHF.R.U32.HI R109, RZ, 0x10, R121.reuse ;  /* 0x00000010ff6d7819 */ /* 0x100fe20000011679 */
[--C-:B------:R-:W-:Y:S01]  /*f440*/  HSET2.LE.AND R108, R152, R206.reuse, PT ;  /* 0x000000ce986c7233 */ /* 0x100fe20003803000 */
[----:B------:R-:W-:Y:S02]  /*f450*/  SHF.R.U32.HI R147, RZ, 0x18, R116 ;  /* 0x00000018ff937819 */ /* 0x000fe40000011674 */
[----:B------:R-:W-:Y:S01]  /*f460*/  LOP3.LUT R151, R121, 0xff, RZ, 0xc0, !PT ;  /* 0x000000ff79977812 */ /* 0x000fe200078ec0ff */
[----:B------:R-:W2:Y:S01]  /*f470*/  LDSM.16.MT88.4 R116, [R208+0x9800] ;  /* 0x00980000d074783b */ /* 0x000ea20000004200 */
[----:B------:R-:W-:Y:S02]  /*f480*/  SHF.R.U32.HI R124, RZ, 0x18, R121 ;  /* 0x00000018ff7c7819 */ /* 0x000fe40000011679 */
[----:B------:R-:W-:Y:S02]  /*f490*/  SHF.R.U32.HI R126, RZ, 0x8, R126 ;  /* 0x00000008ff7e7819 */ /* 0x000fe4000001167e */
[----:B------:R-:W-:Y:S02]  /*f4a0*/  LOP3.LUT R109, R109, 0xff, RZ, 0xc0, !PT ;  /* 0x000000ff6d6d7812 */ /* 0x000fe400078ec0ff */
[----:B------:R-:W-:Y:S01]  /*f4b0*/  LOP3.LUT R150, R150, 0xff, RZ, 0xc0, !PT ;  /* 0x000000ff96967812 */ /* 0x000fe200078ec0ff */
[----:B------:R-:W3:Y:S01]  /*f4c0*/  LDSM.16.MT88.4 R120, [R210+0xa800] ;  /* 0x00a80000d278783b */ /* 0x000ee20000004200 */
[----:B------:R-:W-:Y:S02]  /*f4d0*/  PRMT R151, R151, 0x5410, R126 ;  /* 0x0000541097977816 */ /* 0x000fe4000000007e */
[----:B------:R-:W-:Y:S02]  /*f4e0*/  PRMT R109, R109, 0x5410, R124 ;  /* 0x000054106d6d7816 */ /* 0x000fe4000000007c */
[----:B------:R-:W-:Y:S01]  /*f4f0*/  LOP3.LUT R100, R101, R142, RZ, 0xc0, !PT ;  /* 0x0000008e65647212 */ /* 0x000fe200078ec0ff */
[--C-:B------:R-:W-:Y:S01]  /*f500*/  HSET2.LE.AND R105, R151, R206.reuse, PT ;  /* 0x000000ce97697233 */ /* 0x100fe20003803000 */
[----:B------:R-:W-:Y:S01]  /*f510*/  LOP3.LUT R101, R102, R141, RZ, 0xc0, !PT ;  /* 0x0000008d66657212 */ /* 0x000fe200078ec0ff */
[--C-:B------:R-:W-:Y:S01]  /*f520*/  HSET2.LE.AND R106, R109, R206.reuse, PT ;  /* 0x000000ce6d6a7233 */ /* 0x100fe20003803000 */
[----:B------:R-:W-:Y:S01]  /*f530*/  LOP3.LUT R102, R103, R140, RZ, 0xc0, !PT ;  /* 0x0000008c67667212 */ /* 0x000fe200078ec0ff */
[----:B------:R-:W4:Y:S01]  /*f540*/  LDSM.16.MT88.4 R124, [R208+0xa800] ;  /* 0x00a80000d07c783b */ /* 0x000f220000004200 */
[----:B------:R-:W-:Y:S02]  /*f550*/  LOP3.LUT R103, R108, R139, RZ, 0xc0, !PT ;  /* 0x0000008b6c677212 */ /* 0x000fe400078ec0ff */
[----:B------:R-:W-:Y:S02]  /*f560*/  PRMT R108, R150, 0x5410, R147 ;  /* 0x00005410966c7816 */ /* 0x000fe40000000093 */
[----:B------:R-:W-:Y:S02]  /*f570*/  LOP3.LUT R104, R105, R138, RZ, 0xc0, !PT ;  /* 0x0000008a69687212 */ /* 0x000fe400078ec0ff */
[----:B------:R-:W-:Y:S01]  /*f580*/  LOP3.LUT R105, R106, R137, RZ, 0xc0, !PT ;  /* 0x000000896a697212 */ /* 0x000fe200078ec0ff */
[-C--:B-1----:R-:W-:Y:S01]  /*f590*/  HMMA.16816.F32 R4, R100, R112.reuse, R4 ;  /* 0x000000706404723c */ /* 0x082fe20000001804 */
[--C-:B------:R-:W-:Y:S01]  /*f5a0*/  HSET2.LE.AND R108, R108, R206.reuse, PT ;  /* 0x000000ce6c6c7233 */ /* 0x100fe20003803000 */
[----:B------:R-:W-:Y:S02]  /*f5b0*/  LOP3.LUT R106, R107, R136, RZ, 0xc0, !PT ;  /* 0x000000886b6a7212 */ /* 0x000fe400078ec0ff */
[----:B------:R-:W-:Y:S02]  /*f5c0*/  LOP3.LUT R152, R153, UR13, R154, 0x96, !PT ;  /* 0x0000000d99987c12 */ /* 0x000fe4000f8e969a */
[----:B------:R-:W-:Y:S02]  /*f5d0*/  LOP3.LUT R107, R108, R135, RZ, 0xc0, !PT ;  /* 0x000000876c6b7212 */ /* 0x000fe400078ec0ff */
[----:B------:R-:W1:Y:S01]  /*f5e0*/  LDSM.16.MT88.4 R108, [R208+0xb800] ;  /* 0x00b80000d06c783b */ /* 0x000e620000004200 */
[----:B------:R-:W-:Y:S04]  /*f5f0*/  IMAD.WIDE.U32 R152, R152, -0x2daee0ad, RZ ;  /* 0xd2511f5398987825 */ /* 0x000fe800078e00ff */
[C---:B------:R-:W-:Y:S01]  /*f600*/  HMMA.16816.F32 R8, R104.reuse, R112, R8 ;  /* 0x000000706808723c */ /* 0x040fe20000001808 */
[----:B------:R-:W-:Y:S02]  /*f610*/  LOP3.LUT R146, R153, UR7, R146, 0x96, !PT ;  /* 0x0000000799927c12 */ /* 0x000fe4000f8e9692 */
[----:B------:R-:W-:Y:S04]  /*f620*/  LOP3.LUT R174, R152, 0xff, RZ, 0xc0, !PT ;  /* 0x000000ff98ae7812 */ /* 0x000fe800078ec0ff */
[----:B------:R-:W-:Y:S01]  /*f630*/  LOP3.LUT R113, R144, 0xffff, RZ, 0xc0, !PT ;  /* 0x0000ffff90717812 */ /* 0x000fe200078ec0ff */
[-C--:B------:R-:W-:Y:S01]  /*f640*/  HMMA.16816.F32 R12, R104, R114.reuse, R12 ;  /* 0x00000072680c723c */ /* 0x080fe2000000180c */
[----:B------:R-:W-:Y:S03]  /*f650*/  LOP3.LUT R112, R152, 0xffff, RZ, 0xc0, !PT ;  /* 0x0000ffff98707812 */ /* 0x000fe600078ec0ff */
[----:B------:R-:W-:Y:S04]  /*f660*/  SHF.R.U32.HI R113, RZ, 0x8, R113 ;  /* 0x00000008ff717819 */ /* 0x000fe80000011671 */
[C---:B------:R-:W-:Y:S07]  /*f670*/  HMMA.16816.F32 R16, R100.reuse, R114, R16 ;  /* 0x000000726410723c */ /* 0x040fee0000001810 */
[----:B------:R-:W-:Y:S01]  /*f680*/  SHF.R.U32.HI R114, RZ, 0x10, R152 ;  /* 0x00000010ff727819 */ /* 0x000fe20000011698 */
[-C--:B--2---:R-:W-:Y:S04]  /*f690*/  HMMA.16816.F32 R20, R100, R116.reuse, R20 ;  /* 0x000000746414723c */ /* 0x084fe80000001814 */
[----:B------:R-:W-:Y:S04]  /*f6a0*/  LOP3.LUT R115, R114, 0xff, RZ, 0xc0, !PT ;  /* 0x000000ff72737812 */ /* 0x000fe800078ec0ff */
[C---:B------:R-:W-:Y:S07]  /*f6b0*/  HMMA.16816.F32 R24, R104.reuse, R116, R24 ;  /* 0x000000746818723c */ /* 0x040fee0000001818 */
[----:B------:R-:W-:Y:S01]  /*f6c0*/  SHF.R.U32.HI R117, RZ, 0x8, R112 ;  /* 0x00000008ff757819 */ /* 0x000fe20000011670 */
[-C--:B------:R-:W-:Y:S01]  /*f6d0*/  HMMA.16816.F32 R28, R104, R118.reuse, R28 ;  /* 0x00000076681c723c */ /* 0x080fe2000000181c */
[----:B------:R-:W-:Y:S03]  /*f6e0*/  SHF.R.U32.HI R116, RZ, 0x18, R148 ;  /* 0x00000018ff747819 */ /* 0x000fe60000011694 */
[----:B------:R-:W-:Y:S02]  /*f6f0*/  PRMT R174, R174, 0x5410, R117 ;  /* 0x00005410aeae7816 */ /* 0x000fe40000000075 */
[----:B------:R-:W-:Y:S02]  /*f700*/  LOP3.LUT R117, R148, 0xff, RZ, 0xc0, !PT ;  /* 0x000000ff94757812 */ /* 0x000fe400078ec0ff */
[C---:B------:R-:W-:Y:S01]  /*f710*/  HMMA.16816.F32 R32, R100.reuse, R118, R32 ;  /* 0x000000766420723c */ /* 0x040fe20000001820 */
[--C-:B------:R-:W-:Y:S06]  /*f720*/  HSET2.LE.AND R174, R174, R206.reuse, PT ;  /* 0x000000ceaeae7233 */ /* 0x100fec0003803000 */
[----:B------:R-:W-:Y:S01]  /*f730*/  SHF.R.U32.HI R118, RZ, 0x18, R152 ;  /* 0x00000018ff767819 */ /* 0x000fe20000011698 */
[-C--:B---3--:R-:W-:Y:S01]  /*f740*/  HMMA.16816.F32 R36, R100, R120.reuse, R36 ;  /* 0x000000786424723c */ /* 0x088fe20000001824 */
[----:B------:R-:W-:Y:S03]  /*f750*/  SHF.R.U32.HI R119, RZ, 0x10, R146 ;  /* 0x00000010ff777819 */ /* 0x000fe60000011692 */
[----:B------:R-:W-:Y:S02]  /*f760*/  PRMT R118, R115, 0x5410, R118 ;  /* 0x0000541073767816 */ /* 0x000fe40000000076 */
[----:B------:R-:W-:Y:S02]  /*f770*/  LOP3.LUT R119, R119, 0xff, RZ, 0xc0, !PT ;  /* 0x000000ff77777812 */ /* 0x000fe400078ec0ff */
[C---:B------:R-:W-:Y:S07]  /*f780*/  HMMA.16816.F32 R40, R104.reuse, R120, R40 ;  /* 0x000000786828723c */ /* 0x040fee0000001828 */
[--C-:B------:R-:W-:Y:S01]  /*f790*/  SHF.R.U32.HI R121, RZ, 0x10, R144.reuse ;  /* 0x00000010ff797819 */ /* 0x100fe20000011690 */
[-C--:B------:R-:W-:Y:S01]  /*f7a0*/  HMMA.16816.F32 R44, R104, R122.reuse, R44 ;  /* 0x0000007a682c723c */ /* 0x080fe2000000182c */
[----:B------:R-:W-:Y:S03]  /*f7b0*/  LOP3.LUT R120, R146, 0xff, RZ, 0xc0, !PT ;  /* 0x000000ff92787812 */ /* 0x000fe600078ec0ff */
[----:B------:R-:W-:Y:S04]  /*f7c0*/  LOP3.LUT R121, R121, 0xff, RZ, 0xc0, !PT ;  /* 0x000000ff79797812 */ /* 0x000fe800078ec0ff */
[C---:B------:R-:W-:Y:S07]  /*f7d0*/  HMMA.16816.F32 R48, R100.reuse, R122, R48 ;  /* 0x0000007a6430723c */ /* 0x040fee0000001830 */
[----:B------:R-:W-:Y:S01]  /*f7e0*/  LOP3.LUT R122, R144, 0xff, RZ, 0xc0, !PT ;  /* 0x000000ff907a7812 */ /* 0x000fe200078ec0ff */
[-C--:B----4-:R-:W-:Y:S01]  /*f7f0*/  HMMA.16816.F32 R52, R100, R124.reuse, R52 ;  /* 0x0000007c6434723c */ /* 0x090fe20000001834 */
[----:B------:R-:W-:Y:S03]  /*f800*/  SHF.R.U32.HI R144, RZ, 0x18, R144 ;  /* 0x00000018ff907819 */ /* 0x000fe60000011690 */
[----:B------:R-:W-:Y:S02]  /*f810*/  PRMT R122, R122, 0x5410, R113 ;  /* 0x000054107a7a7816 */ /* 0x000fe40000000071 */
[----:B------:R-:W2:Y:S01]  /*f820*/  LDSM.16.MT88.4 R112, [R210+0x9c00] ;  /* 0x009c0000d270783b */ /* 0x000ea20000004200 */
[----:B------:R-:W-:Y:S01]  /*f830*/  PRMT R121, R121, 0x5410, R144 ;  /* 0x0000541079797816 */ /* 0x000fe20000000090 */
[C---:B------:R-:W-:Y:S01]  /*f840*/  HMMA.16816.F32 R56, R104.reuse, R124, R56 ;  /* 0x0000007c6838723c */ /* 0x040fe20000001838 */
[----:B------:R-:W-:Y:S03]  /*f850*/  LOP3.LUT R123, R146, 0xffff, RZ, 0xc0, !PT ;  /* 0x0000ffff927b7812 */ /* 0x000fe600078ec0ff */
[----:B------:R-:W-:Y:S02]  /*f860*/  SHF.R.U32.HI R146, RZ, 0x18, R146 ;  /* 0x00000018ff927819 */ /* 0x000fe40000011692 */
[----:B------:R-:W-:Y:S02]  /*f870*/  SHF.R.U32.HI R123, RZ, 0x8, R123 ;  /* 0x00000008ff7b7819 */ /* 0x000fe4000001167b */
[-C--:B------:R-:W-:Y:S01]  /*f880*/  HMMA.16816.F32 R60, R104, R126.reuse, R60 ;  /* 0x0000007e683c723c */ /* 0x080fe2000000183c */
[----:B------:R-:W-:Y:S02]  /*f890*/  PRMT R119, R119, 0x5410, R146 ;  /* 0x0000541077777816 */ /* 0x000fe40000000092 */
[----:B------:R-:W-:Y:S01]  /*f8a0*/  LDSM.16.MT88.4 R144, [R210+0xac00] ;  /* 0x00ac0000d290783b */ /* 0x000fe20000004200 */
[----:B------:R-:W-:Y:S02]  /*f8b0*/  PRMT R120, R120, 0x5410, R123 ;  /* 0x0000541078787816 */ /* 0x000fe4000000007b */
[----:B------:R-:W-:Y:S02]  /*f8c0*/  LOP3.LUT R124, R148, 0xffff, RZ, 0xc0, !PT ;  /* 0x0000ffff947c7812 */ /* 0x000fe400078ec0ff */
[C---:B------:R-:W-:Y:S01]  /*f8d0*/  HMMA.16816.F32 R64, R100.reuse, R126, R64 ;  /* 0x0000007e6440723c */ /* 0x040fe20000001840 */
[----:B------:R-:W-:Y:S03]  /*f8e0*/  SHF.R.U32.HI R125, RZ, 0x10, R148 ;  /* 0x00000010ff7d7819 */ /* 0x000fe60000011694 */
[----:B------:R-:W-:Y:S02]  /*f8f0*/  SHF.R.U32.HI R124, RZ, 0x8, R124 ;  /* 0x00000008ff7c7819 */ /* 0x000fe4000001167c */
[----:B------:R-:W-:Y:S02]  /*f900*/  LOP3.LUT R125, R125, 0xff, RZ, 0xc0, !PT ;  /* 0x000000ff7d7d7812 */ /* 0x000fe400078ec0ff */
[-C--:B------:R-:W-:Y:S01]  /*f910*/  HMMA.16816.F32 R68, R100, R128.reuse, R68 ;  /* 0x000000806444723c */ /* 0x080fe20000001844 */
[----:B------:R-:W-:Y:S03]  /*f920*/  PRMT R117, R117, 0x5410, R124 ;  /* 0x0000541075757816 */ /* 0x000fe6000000007c */
[----:B------:R-:W-:Y:S02]  /*f930*/  PRMT R116, R125, 0x5410, R116 ;  /* 0x000054107d747816 */ /* 0x000fe40000000074 */
[--C-:B------:R-:W-:Y:S02]  /*f940*/  HSET2.LE.AND R117, R117, R206.reuse, PT ;  /* 0x000000ce75757233 */ /* 0x100fe40003803000 */
[C---:B------:R-:W-:Y:S01]  /*f950*/  HMMA.16816.F32 R72, R104.reuse, R128, R72 ;  /* 0x000000806848723c */ /* 0x040fe20000001848 */
[--C-:B------:R-:W-:Y:S03]  /*f960*/  HSET2.LE.AND R116, R116, R206.reuse, PT ;  /* 0x000000ce74747233 */ /* 0x100fe60003803000 */
[----:B------:R-:W-:Y:S02]  /*f970*/  LOP3.LUT R168, R117, R168, RZ, 0xc0, !PT ;  /* 0x000000a875a87212 */ /* 0x000fe400078ec0ff */
[----:B------:R-:W-:Y:S02]  /*f980*/  LOP3.LUT R169, R116, R169, RZ, 0xc0, !PT ;  /* 0x000000a974a97212 */ /* 0x000fe400078ec0ff */
[-C--:B------:R-:W-:Y:S08]  /*f990*/  HMMA.16816.F32 R76, R104, R130.reuse, R76 ;  /* 0x00000082684c723c */ /* 0x080ff0000000184c */
[C---:B------:R-:W-:Y:S01]  /*f9a0*/  HMMA.16816.F32 R80, R100.reuse, R130, R80 ;  /* 0x000000826450723c */ /* 0x040fe20000001850 */
[----:B------:R-:W3:Y:S07]  /*f9b0*/  LDSM.16.MT88.4 R128, [R208+0x9c00] ;  /* 0x009c0000d080783b */ /* 0x000eee0000004200 */
[-C--:B-1----:R-:W-:Y:S08]  /*f9c0*/  HMMA.16816.F32 R84, R100, R108.reuse, R84 ;  /* 0x0000006c6454723c */ /* 0x082ff00000001854 */
[C---:B------:R-:W-:Y:S07]  /*f9d0*/  HMMA.16816.F32 R88, R104.reuse, R108, R88 ;  /* 0x0000006c6858723c */ /* 0x040fee0000001858 */
[--C-:B------:R-:W-:Y:S01]  /*f9e0*/  HSET2.LE.AND R109, R122, R206.reuse, PT ;  /* 0x000000ce7a6d7233 */ /* 0x100fe20003803000 */
[-C--:B------:R-:W-:Y:S01]  /*f9f0*/  HMMA.16816.F32 R92, R104, R110.reuse, R92 ;  /* 0x0000006e685c723c */ /* 0x080fe2000000185c */
[--C-:B------:R-:W-:Y:S03]  /*fa00*/  HSET2.LE.AND R108, R121, R206.reuse, PT ;  /* 0x000000ce796c7233 */ /* 0x100fe60003803000 */
[----:B------:R-:W-:Y:S02]  /*fa10*/  LOP3.LUT R170, R109, R170, RZ, 0xc0, !PT ;  /* 0x000000aa6daa7212 */ /* 0x000fe400078ec0ff */
[----:B------:R-:W-:Y:S01]  /*fa20*/  LOP3.LUT R171, R108, R171, RZ, 0xc0, !PT ;  /* 0x000000ab6cab7212 */ /* 0x000fe200078ec0ff */
[--C-:B------:R-:W-:Y:S01]  /*fa30*/  HSET2.LE.AND R105, R120, R206.reuse, PT ;  /* 0x000000ce78697233 */ /* 0x100fe20003803000 */
[----:B------:R-:W-:Y:S01]  /*fa40*/  HMMA.16816.F32 R96, R100, R110, R96 ;  /* 0x0000006e6460723c */ /* 0x000fe20000001860 */
[--C-:B------:R-:W-:Y:S03]  /*fa50*/  HSET2.LE.AND R104, R118, R206.reuse, PT ;  /* 0x000000ce76687233 */ /* 0x100fe60003803000 */
[----:B------:R-:W-:Y:S02]  /*fa60*/  LOP3.LUT R172, R105, R172, RZ, 0xc0, !PT ;  /* 0x000000ac69ac7212 */ /* 0x000fe400078ec0ff */
[----:B------:R-:W-:Y:S01]  /*fa70*/  PRMT R105, R195, 0x5410, R194 ;  /* 0x00005410c3697816 */ /* 0x000fe200000000c2 */
[----:B------:R-:W-:Y:S01]  /*fa80*/  HSET2.LE.AND R100, R119, R206, PT ;  /* 0x000000ce77647233 */ /* 0x000fe20003803000 */
[----:B------:R-:W-:Y:S04]  /*fa90*/  LOP3.LUT R175, R104, R165, RZ, 0xc0, !PT ;  /* 0x000000a568af7212 */ /* 0x000fe800078ec0ff */
[----:B------:R-:W-:Y:S02]  /*faa0*/  LOP3.LUT R173, R100, R173, RZ, 0xc0, !PT ;  /* 0x000000ad64ad7212 */ /* 0x000fe400078ec0ff */
[-C--:B--2---:R-:W-:Y:S01]  /*fab0*/  HMMA.16816.F32 R100, R168, R112.reuse, R4 ;  /* 0x00000070a864723c */ /* 0x084fe20000001804 */
[----:B------:R-:W-:Y:S02]  /*fac0*/  LOP3.LUT R174, R174, R105, RZ, 0xc0, !PT ;  /* 0x00000069aeae7212 */ /* 0x000fe400078ec0ff */
[----:B------:R-:W-:Y:S02]  /*fad0*/  @!P4 PRMT R195, R217, 0x5410, RZ ;  /* 0x00005410d9c3c816 */ /* 0x000fe400000000ff */
[----:B------:R-:W-:Y:S02]  /*fae0*/  @!P6 PRMT R194, R215, 0x5410, RZ ;  /* 0x00005410d7c2e816 */ /* 0x000fe400000000ff */
[----:B------:R-:W-:Y:S01]  /*faf0*/  @P0 PRMT R5, R165, 0x7632, R5 ;  /* 0x00007632a5050816 */ /* 0x000fe20000000005 */
[C---:B------:R-:W-:Y:S01]  /*fb00*/  HMMA.16816.F32 R104, R172.reuse, R112, R8 ;  /* 0x00000070ac68723c */ /* 0x040fe20000001808 */
[----:B------:R-:W-:Y:S01]  /*fb10*/  STG.E.U16 [R198.64+0x6e], R195 ;  /* 0x00006ec3c6007986 */ /* 0x000fe2000c101510 */
[----:B------:R-:W-:Y:S01]  /*fb20*/  ISETP.LT.AND P4, PT, RZ, UR24, PT ;  /* 0x00000018ff007c0c */ /* 0x000fe2000bf81270 */
[----:B------:R-:W-:Y:S01]  /*fb30*/  UIADD3 UR24, UR24, -0x1, URZ ;  /* 0xffffffff18187890 */ /* 0x000fe2000fffe03f */
[----:B------:R-:W-:Y:S01]  /*fb40*/  @!P5 PRMT R165, R225, 0x5410, RZ ;  /* 0x00005410e1a5d816 */ /* 0x000fe200000000ff */
[----:B------:R-:W-:Y:S01]  /*fb50*/  STG.E.U16 [R198.64+0x70], R194 ;  /* 0x000070c2c6007986 */ /* 0x000fe2000c101510 */
[----:B------:R-:W-:Y:S02]  /*fb60*/  @!P0 PRMT R5, R224, 0x5410, RZ ;  /* 0x00005410e0058816 */ /* 0x000fe400000000ff */
[-C--:B------:R-:W-:Y:S01]  /*fb70*/  HMMA.16816.F32 R108, R172, R114.reuse, R12 ;  /* 0x00000072ac6c723c */ /* 0x080fe2000000180c */
[----:B------:R1:W-:Y:S04]  /*fb80*/  STG.E.U16 [R200.64+0x70], R165 ;  /* 0x000070a5c8007986 */ /* 0x0003e8000c101510 */
[----:B------:R2:W-:Y:S03]  /*fb90*/  STG.E.U16 [R200.64+0x72], R5 ;  /* 0x00007205c8007986 */ /* 0x0005e6000c101510 */
[C---:B------:R-:W-:Y:S08]  /*fba0*/  HMMA.16816.F32 R112, R168.reuse, R114, R16 ;  /* 0x00000072a870723c */ /* 0x040ff00000001810 */
[-C--:B---3--:R-:W-:Y:S08]  /*fbb0*/  HMMA.16816.F32 R116, R168, R128.reuse, R20 ;  /* 0x00000080a874723c */ /* 0x088ff00000001814 */
[C---:B------:R-:W-:Y:S01]  /*fbc0*/  HMMA.16816.F32 R120, R172.reuse, R128, R24 ;  /* 0x00000080ac78723c */ /* 0x040fe20000001818 */
[----:B-1----:R-:W-:Y:S07]  /*fbd0*/  IMAD.MOV.U32 R165, RZ, RZ, R2 ;  /* 0x000000ffffa57224 */ /* 0x002fee00078e0002 */
        /* <DEDUP_REMOVED lines=17> */
[----:B------:R-:W-:Y:S07]  /*fcf0*/  HMMA.16816.F32 R96, R168, R182, R96 ;  /* 0x000000b6a860723c */ /* 0x000fee0000001860 */
[----:B------:R-:W-:Y:S01]  /*fd00*/  IADD3 R168, P0, R202, -0x80, RZ ;  /* 0xffffff80caa87810 */ /* 0x000fe20007f1e0ff */
[----:B------:R-:W-:Y:S04]  /*fd10*/  IMAD.MOV.U32 R169, RZ, RZ, R164 ;  /* 0x000000ffffa97224 */ /* 0x000fe800078e00a4 */
[----:B------:R-:W-:Y:S01]  /*fd20*/  IADD3.X R171, R203, -0x1, RZ, P0, !PT ;  /* 0xffffffffcbab7810 */ /* 0x000fe200007fe4ff */
[----:B--2--5:R-:W-:-:S05]  /*fd30*/  @P4 BRA `(.L_x_496) ;  /* 0xffff937000004947 */ /* 0x024fca000383ffff */
.L_x_495:
[----:B--2---:R-:W2:Y:S01]  /*fd40*/  LDL.LU R5, [R1+0xc4] ;  /* 0x0000c40001057983 */ /* 0x004ea20000300800 */
[----:B------:R-:W1:Y:S01]  /*fd50*/  S2UR UR6, SR_CTAID.Y ;  /* 0x00000000000679c3 */ /* 0x000e620000002600 */
[----:B------:R-:W-:-:S02]  /*fd60*/  UISETP.NE.AND UP0, UPT, UR8, -0x1, UPT ;  /* 0xffffffff0800788c */ /* 0x000fc4000bf05270 */
[----:B------:R-:W3:Y:S01]  /*fd70*/  LDL.LU R4, [R1+0xc0] ;  /* 0x0000c00001047983 */ /* 0x000ee20000300800 */
[----:B------:R-:W-:-:S03]  /*fd80*/  ULDC.64 UR4, c[0x0][0x1e8] ;  /* 0x00007a0000047ab9 */ /* 0x000fc60000000a00 */
[----:B------:R-:W4:Y:S04]  /*fd90*/  LDL.LU R12, [R1+0x94] ;  /* 0x00009400010c7983 */ /* 0x000f280000300800 */
[----:B------:R-:W5:Y:S04]  /*fda0*/  LDL.LU R11, [R1+0xc8] ;  /* 0x0000c800010b7983 */ /* 0x000f680000300800 */
[----:B------:R-:W5:Y:S01]  /*fdb0*/  LDL.LU R9, [R1+0x68] ;  /* 0x0000680001097983 */ /* 0x000f620000300800 */
[----:B------:R-:W-:Y:S01]  /*fdc0*/  @UP0 UIMAD.WIDE.U32 UR18, UR8, UR4, URZ ;  /* 0x00000004081202a5 */ /* 0x000fe2000f8e003f */
[----:B------:R-:W1:Y:S01]  /*fdd0*/  S2UR UR10, SR_CTAID.X ;  /* 0x00000000000a79c3 */ /* 0x000e620000002500 */
[----:B------:R-:W-:Y:S01]  /*fde0*/  ULDC UR9, c[0x0][0x214] ;  /* 0x0000850000097ab9 */ /* 0x000fe20000000800 */
[----:B------:R-:W-:Y:S01]  /*fdf0*/  BSSY B0, `(.L_x_499) ;  /* 0x0000176000007945 */ /* 0x000fe20003800000 */
[----:B------:R-:W-:-:S02]  /*fe00*/  @UP0 UIMAD UR7, UR8, UR5, UR19 ;  /* 0x00000005080702a4 */ /* 0x000fc4000f8e0213 */
[----:B------:R-:W-:Y:S02]  /*fe10*/  UMOV UR26, URZ ;  /* 0x0000003f001a7c82 */ /* 0x000fe40008000000 */
[----:B-1----:R-:W-:Y:S01]  /*fe20*/  @!UP0 USHF.R.S32.HI UR14, URZ, 0x1f, UR6 ;  /* 0x0000001f3f0e8899 */ /* 0x002fe20008011406 */
[----:B------:R-:W1:Y:S01]  /*fe30*/  S2UR UR13, SR_CTAID.Z ;  /* 0x00000000000d79c3 */ /* 0x000e620000002700 */
[----:B------:R-:W-:Y:S02]  /*fe40*/  ULDC.64 UR4, c[0x0][0x1e0] ;  /* 0x0000780000047ab9 */ /* 0x000fe40000000a00 */
[----:B------:R-:W-:Y:S02]  /*fe50*/  @!UP0 UIMAD UR14, UR14, UR4, URZ ;  /* 0x000000040e0e82a4 */ /* 0x000fe4000f8e023f */
[----:B------:R-:W-:Y:S02]  /*fe60*/  @!UP0 UIMAD.WIDE.U32 UR24, UR6, UR4, URZ ;  /* 0x00000004061882a5 */ /* 0x000fe4000f8e003f */
[----:B------:R-:W-:-:S02]  /*fe70*/  @!UP0 UIMAD UR14, UR6, UR5, UR14 ;  /* 0x00000005060e82a4 */ /* 0x000fc4000f8e020e */
[----:B------:R-:W-:Y:S02]  /*fe80*/  ULDC.U8 UR4, c[0x0][0x329] ;  /* 0x0000ca4000047ab9 */ /* 0x000fe40000000000 */
[----:B------:R-:W-:Y:S02]  /*fe90*/  UISETP.NE.AND UP1, UPT, UR4, URZ, UPT ;  /* 0x0000003f0400728c */ /* 0x000fe4000bf25270 */
[----:B------:R-:W-:Y:S02]  /*fea0*/  ULDC.U8 UR5, c[0x0][0x328] ;  /* 0x0000ca0000057ab9 */ /* 0x000fe40000000000 */
[----:B------:R-:W-:Y:S02]  /*feb0*/  UISETP.NE.AND UP2, UPT, UR5, URZ, UPT ;  /* 0x0000003f0500728c */ /* 0x000fe4000bf45270 */
[----:B------:R-:W-:Y:S02]  /*fec0*/  UMOV UR27, URZ ;  /* 0x0000003f001b7c82 */ /* 0x000fe40008000000 */
[----:B------:R-:W-:-:S02]  /*fed0*/  UISETP.NE.OR UP3, UPT, UR4, URZ, !UP2 ;  /* 0x0000003f0400728c */ /* 0x000fc4000d765670 */
[----:B------:R-:W-:Y:S02]  /*fee0*/  ULDC UR5, c[0x0][0x234] ;  /* 0x00008d0000057ab9 */ /* 0x000fe40000000800 */
[----:B------:R-:W-:Y:S02]  /*fef0*/  @UP1 ULDC UR19, c[0x0][0x210] ;  /* 0x0000840000131ab9 */ /* 0x000fe40000000800 */
[----:B------:R-:W-:Y:S02]  /*ff00*/  @UP1 UIMAD UR19, UR19, UR9, URZ ;  /* 0x00000009131312a4 */ /* 0x000fe4000f8e023f */
[----:B------:R-:W-:Y:S02]  /*ff10*/  @!UP1 USEL UR19, UR9, UR5, !UP2 ;  /* 0x0000000509139287 */ /* 0x000fe4000d000000 */
[----:B------:R-:W-:Y:S02]  /*ff20*/  ULDC UR4, c[0x0][0x1c0] ;  /* 0x0000700000047ab9 */ /* 0x000fe40000000800 */
[----:B------:R-:W-:-:S02]  /*ff30*/  @UP1 UMOV UR20, 0x1 ;  /* 0x0000000100141882 */ /* 0x000fc40000000000 */
[----:B------:R-:W-:Y:S02]  /*ff40*/  @!UP1 UIMAD UR20, UR19, UR4, URZ ;  /* 0x00000004131492a4 */ /* 0x000fe4000f8e023f */
[----:B------:R-:W-:Y:S02]  /*ff50*/  @!UP3 UIMAD UR22, UR6, UR9, URZ ;  /* 0x000000090616b2a4 */ /* 0x000fe4000f8e023f */
[----:B------:R-:W-:Y:S02]  /*ff60*/  @UP1 ULDC UR21, c[0x0][0x210] ;  /* 0x0000840000151ab9 */ /* 0x000fe40000000800 */
[----:B------:R-:W-:Y:S02]  /*ff70*/  UIMAD UR5, UR6, UR20, URZ ;  /* 0x00000014060572a4 */ /* 0x000fe4000f8e023f */
[----:B------:R-:W-:Y:S02]  /*ff80*/  @!UP1 UMOV UR21, 0x1 ;  /* 0x0000000100159882 */ /* 0x000fe40000000000 */
[----:B------:R-:W-:-:S02]  /*ff90*/  @!UP3 USEL UR22, UR22, UR8, !UP0 ;  /* 0x000000081616b287 */ /* 0x000fc4000c000000 */
[----:B------:R-:W-:Y:S02]  /*ffa0*/  UIMAD UR4, UR10, UR21, URZ ;  /* 0x000000150a0472a4 */ /* 0x000fe4000f8e023f */
[----:B------:R-:W-:Y:S02]  /*ffb0*/  USEL UR5, UR5, URZ, UP3 ;  /* 0x0000003f05057287 */ /* 0x000fe40009800000 */
[----:B------:R-:W-:Y:S02]  /*ffc0*/  USHF.L.U32 UR4, UR4, 0x7, URZ ;  /* 0x0000000704047899 */ /* 0x000fe4000800063f */
[----:B-1----:R-:W-:Y:S02]  /*ffd0*/  UIMAD UR19, UR13, UR19, UR5 ;  /* 0x000000130d1372a4 */ /* 0x002fe4000f8e0205 */
[----:B------:R-:W-:Y:S02]  /*ffe0*/  @!UP3 UMOV UR26, UR22 ;  /* 0x00000016001abc82 */ /* 0x000fe40008000000 */
[----:B------:R-:W-:-:S02]  /*fff0*/  USHF.R.S32.HI UR5, URZ, 0x1f, UR4 ;  /* 0x0000001f3f057899 */ /* 0x000fc40008011404 */
[----:B------:R-:W-:Y:S02]  /*10000*/  @!UP3 USHF.R.S32.HI UR27, URZ, 0x1f, UR22 ;  /* 0x0000001f3f1bb899 */ /* 0x000fe40008011416 */
[----:B------:R-:W-:Y:S02]  /*10010*/  USHF.R.S32.HI UR6, URZ, 0x1f, UR19 ;  /* 0x0000001f3f067899 */ /* 0x000fe40008011413 */
[----:B------:R-:W-:Y:S02]  /*10020*/  UIADD3 UR4, UP2, UP1, UR4, UR26, UR19 ;  /* 0x0000001a04047290 */ /* 0x000fe4000f95e013 */
[----:B------:R-:W-:Y:S02]  /*10030*/  @!UP0 UIADD3 UR7, UR25, UR14, URZ ;  /* 0x0000000e19078290 */ /* 0x000fe4000fffe03f */
[----:B------:R-:W-:Y:S02]  /*10040*/  UIADD3.X UR5, UR5, UR27, UR6, UP2, UP1 ;  /* 0x0000001b05057290 */ /* 0x000fe400097e2406 */
[----:B------:R-:W-:Y:S01]  /*10050*/  @!UP0 UMOV UR18, UR24 ;  /* 0x0000001800128c82 */ /* 0x000fe20008000000 */
[----:B--2---:R-:W1:Y:S04]  /*10060*/  SHFL.BFLY PT, R7, R5, 0x2, 0x1f ;  /* 0x0c401f0005077f89 */ /* 0x004e6800000e0000 */
[----:B---3--:R-:W2:Y:S04]  /*10070*/  SHFL.BFLY PT, R8, R4, 0x2, 0x1f ;  /* 0x0c401f0004087f89 */ /* 0x008ea800000e0000 */
[----:B----4-:R-:W3:Y:S04]  /*10080*/  SHFL.BFLY PT, R6, R12, 0x2, 0x1f ;  /* 0x0c401f000c067f89 */ /* 0x010ee800000e0000 */
[----:B-----5:R-:W4:Y:S01]  /*10090*/  SHFL.BFLY PT, R10, R11, 0x2, 0x1f ;  /* 0x0c401f000b0a7f89 */ /* 0x020f2200000e0000 */
[----:B------:R-:W-:Y:S01]  /*100a0*/  MOV R64, R9 ;  /* 0x0000000900407202 */ /* 0x000fe20000000f00 */
        /* <DEDUP_REMOVED lines=10> */
[----:B--2---:R-:W-:Y:S01]  /*10150*/  FADD.FTZ R5, R8, R5 ;  /* 0x0000000508057221 */ /* 0x004fe20000010000 */
[----:B------:R-:W-:Y:S02]  /*10160*/  MOV R8, 0x3f800000 ;  /* 0x3f80000000087802 */ /* 0x000fe40000000f00 */
[----:B------:R-:W-:Y:S01]  /*10170*/  FSETP.NE.FTZ.AND P5, PT, R4, RZ, PT ;  /* 0x000000ff0400720b */ /* 0x000fe20003fb5000 */
[----:B---3--:R-:W-:Y:S01]  /*10180*/  FADD.FTZ R11, R6, R11 ;  /* 0x0000000b060b7221 */ /* 0x008fe20000010000 */
[----:B------:R-:W-:-:S02]  /*10190*/  MOV R6, 0x3f800000 ;  /* 0x3f80000000067802 */ /* 0x000fc40000000f00 */
[----:B------:R-:W-:Y:S01]  /*101a0*/  FSETP.NE.FTZ.AND P4, PT, R5, RZ, PT ;  /* 0x000000ff0500720b */ /* 0x000fe20003f95000 */
[----:B----4-:R-:W-:Y:S01]  /*101b0*/  FADD.FTZ R9, R10, R9 ;  /* 0x000000090a097221 */ /* 0x010fe20000010000 */
[----:B------:R-:W-:Y:S02]  /*101c0*/  FSETP.NE.FTZ.AND P3, PT, R11, RZ, PT ;  /* 0x000000ff0b00720b */ /* 0x000fe40003f75000 */
[----:B------:R-:W-:Y:S02]  /*101d0*/  MOV R10, 0x3f800000 ;  /* 0x3f800000000a7802 */ /* 0x000fe40000000f00 */
[----:B------:R-:W-:-:S03]  /*101e0*/  FSETP.NE.FTZ.AND P2, PT, R9, RZ, PT ;  /* 0x000000ff0900720b */ /* 0x000fc60003f55000 */
[----:B------:R-:W1:Y:S08]  /*101f0*/  @P5 MUFU.RCP R7, R4 ;  /* 0x0000000400075308 */ /* 0x000e700000001000 */
[----:B------:R-:W2:Y:S08]  /*10200*/  @P3 MUFU.RCP R6, R11 ;  /* 0x0000000b00063308 */ /* 0x000eb00000001000 */
[----:B------:R-:W3:Y:S01]  /*10210*/  @P4 MUFU.RCP R8, R5 ;  /* 0x0000000500084308 */ /* 0x000ee20000001000 */
[----:B-1----:R-:W-:-:S04]  /*10220*/  FMUL.FTZ R7, R7, c[0x0][0x2dc] ;  /* 0x0000b70007077a20 */ /* 0x002fc80000410000 */
[C---:B------:R-:W-:Y:S02]  /*10230*/  FMUL.FTZ R100, R7.reuse, R100 ;  /* 0x0000006407647220 */ /* 0x040fe40000410000 */
[C---:B------:R-:W-:Y:S01]  /*10240*/  FMUL.FTZ R101, R7.reuse, R101 ;  /* 0x0000006507657220 */ /* 0x040fe20000410000 */
[----:B------:R-:W1:Y:S01]  /*10250*/  @P2 MUFU.RCP R10, R9 ;  /* 0x00000009000a2308 */ /* 0x000e620000001000 */
[----:B--2---:R-:W-:Y:S02]  /*10260*/  FMUL.FTZ R6, R6, c[0x0][0x2dc] ;  /* 0x0000b70006067a20 */ /* 0x004fe40000410000 */
[----:B------:R-:W-:Y:S01]  /*10270*/  FMUL.FTZ R112, R7, R112 ;  /* 0x0000007007707220 */ /* 0x000fe20000410000 */
[----:B------:R-:W-:Y:S01]  /*10280*/  F2FP.PACK_AB R100, R101, R100 ;  /* 0x000000646564723e */ /* 0x000fe200000000ff */
[C---:B------:R-:W-:Y:S02]  /*10290*/  FMUL.FTZ R104, R6.reuse, R104 ;  /* 0x0000006806687220 */ /* 0x040fe40000410000 */
[C---:B------:R-:W-:Y:S01]  /*102a0*/  FMUL.FTZ R105, R6.reuse, R105 ;  /* 0x0000006906697220 */ /* 0x040fe20000410000 */
[----:B------:R-:W-:Y:S01]  /*102b0*/  @P5 MUFU.LG2 R4, R4 ;  /* 0x0000000400045308 */ /* 0x000fe20000000c00 */
[----:B------:R-:W-:-:S02]  /*102c0*/  FMUL.FTZ R108, R6, R108 ;  /* 0x0000006c066c7220 */ /* 0x000fc40000410000 */
[C---:B------:R-:W-:Y:S01]  /*102d0*/  FMUL.FTZ R109, R6.reuse, R109 ;  /* 0x0000006d066d7220 */ /* 0x040fe20000410000 */
[----:B------:R-:W-:Y:S01]  /*102e0*/  F2FP.PACK_AB R104, R105, R104 ;  /* 0x000000686968723e */ /* 0x000fe200000000ff */
[C---:B------:R-:W-:Y:S02]  /*102f0*/  FMUL.FTZ R120, R6.reuse, R120 ;  /* 0x0000007806787220 */ /* 0x040fe40000410000 */
[C---:B------:R-:W-:Y:S01]  /*10300*/  FMUL.FTZ R121, R6.reuse, R121 ;  /* 0x0000007906797220 */ /* 0x040fe20000410000 */
[----:B------:R-:W-:Y:S01]  /*10310*/  F2FP.PACK_AB R108, R109, R108 ;  /* 0x0000006c6d6c723e */ /* 0x000fe200000000ff */
[C---:B------:R-:W-:Y:S01]  /*10320*/  FMUL.FTZ R124, R6.reuse, R124 ;  /* 0x0000007c067c7220 */ /* 0x040fe20000410000 */
[----:B------:R-:W-:Y:S01]  /*10330*/  @P4 MUFU.LG2 R5, R5 ;  /* 0x0000000500054308 */ /* 0x000fe20000000c00 */
[C---:B------:R-:W-:Y:S01]  /*10340*/  FMUL.FTZ R125, R6.reuse, R125 ;  /* 0x0000007d067d7220 */ /* 0x040fe20000410000 */
[----:B------:R-:W-:Y:S01]  /*10350*/  F2FP.PACK_AB R120, R121, R120 ;  /* 0x000000787978723e */ /* 0x000fe200000000ff */
[----:B------:R-:W-:-:S02]  /*10360*/  FMUL.FTZ R136, R6, R136 ;  /* 0x0000008806887220 */ /* 0x000fc40000410000 */
[C---:B------:R-:W-:Y:S01]  /*10370*/  FMUL.FTZ R137, R6.reuse, R137 ;  /* 0x0000008906897220 */ /* 0x040fe20000410000 */
[----:B------:R-:W-:Y:S01]  /*10380*/  F2FP.PACK_AB R124, R125, R124 ;  /* 0x0000007c7d7c723e */ /* 0x000fe200000000ff */
[C---:B------:R-:W-:Y:S01]  /*10390*/  FMUL.FTZ R140, R6.reuse, R140 ;  /* 0x0000008c068c7220 */ /* 0x040fe20000410000 */
[----:B------:R-:W2:Y:S01]  /*103a0*/  @P3 MUFU.LG2 R11, R11 ;  /* 0x0000000b000b3308 */ /* 0x000ea20000000c00 */
[C---:B------:R-:W-:Y:S01]  /*103b0*/  FMUL.FTZ R141, R6.reuse, R141 ;  /* 0x0000008d068d7220 */ /* 0x040fe20000410000 */
[----:B------:R-:W-:Y:S01]  /*103c0*/  F2FP.PACK_AB R136, R137, R136 ;  /* 0x000000888988723e */ /* 0x000fe200000000ff */
[C---:B------:R-:W-:Y:S02]  /*103d0*/  FMUL.FTZ R152, R6.reuse, R152 ;  /* 0x0000009806987220 */ /* 0x040fe40000410000 */
[C---:B------:R-:W-:Y:S01]  /*103e0*/  FMUL.FTZ R153, R6.reuse, R153 ;  /* 0x0000009906997220 */ /* 0x040fe20000410000 */
[----:B------:R-:W-:Y:S01]  /*103f0*/  F2FP.PACK_AB R140, R141, R140 ;  /* 0x0000008c8d8c723e */ /* 0x000fe200000000ff */
[C---:B------:R-:W-:Y:S01]  /*10400*/  FMUL.FTZ R156, R6.reuse, R156 ;  /* 0x0000009c069c7220 */ /* 0x040fe20000410000 */
[----:B------:R-:W4:Y:S01]  /*10410*/  @P2 MUFU.LG2 R9, R9 ;  /* 0x0000000900092308 */ /* 0x000f220000000c00 */
        /* <DEDUP_REMOVED lines=14> */
[----:B------:R-:W5:Y:S01]  /*10500*/  S2R R6, SR_TID.X ;  /* 0x0000000000067919 */ /* 0x000f620000002100 */
[----:B---3--:R-:W-:Y:S02]  /*10510*/  FMUL.FTZ R8, R8, c[0x0][0x2dc] ;  /* 0x0000b70008087a20 */ /* 0x008fe40000410000 */
[----:B-1----:R-:W-:Y:S01]  /*10520*/  FMUL.FTZ R10, R10, c[0x0][0x2dc] ;  /* 0x0000b7000a0a7a20 */ /* 0x002fe20000410000 */
[----:B------:R-:W-:Y:S01]  /*10530*/  F2FP.PACK_AB R92, R93, R92 ;  /* 0x0000005c5d5c723e */ /* 0x000fe200000000ff */
[C---:B------:R-:W-:Y:S02]  /*10540*/  FMUL.FTZ R102, R8.reuse, R102 ;  /* 0x0000006608667220 */ /* 0x040fe40000410000 */
[C---:B------:R-:W-:Y:S02]  /*10550*/  FMUL.FTZ R103, R8.reuse, R103 ;  /* 0x0000006708677220 */ /* 0x040fe40000410000 */
        /* <DEDUP_REMOVED lines=11> */
[----:B-----5:R-:W-:Y:S01]  /*10610*/  SHF.R.S32.HI R13, RZ, 0x1f, R6 ;  /* 0x0000001fff0d7819 */ /* 0x020fe20000011406 */
        /* <DEDUP_REMOVED lines=21> */
[C---:B------:R-:W-:Y:S01]  /*10770*/  LEA.HI R8, R13.reuse, R6, RZ, 0x2 ;  /* 0x000000060d087211 */ /* 0x040fe200078f10ff */
[C---:B------:R-:W-:Y:S01]  /*10780*/  FMUL.FTZ R106, R10.reuse, R106 ;  /* 0x0000006a0a6a7220 */ /* 0x040fe20000410000 */
[----:B------:R-:W-:Y:S01]  /*10790*/  LEA.HI R13, R13, R6, RZ, 0x5 ;  /* 0x000000060d0d7211 */ /* 0x000fe200078f28ff */
[----:B------:R-:W-:Y:S01]  /*107a0*/  FMUL.FTZ R107, R10, R107 ;  /* 0x0000006b0a6b7220 */ /* 0x000fe20000410000 */
[----:B------:R-:W-:Y:S01]  /*107b0*/  LOP3.LUT R17, R8, 0xfffffffc, RZ, 0xc0, !PT ;  /* 0xfffffffc08117812 */ /* 0x000fe200078ec0ff */
[C---:B------:R-:W-:Y:S01]  /*107c0*/  FMUL.FTZ R110, R10.reuse, R110 ;  /* 0x0000006e0a6e7220 */ /* 0x040fe20000410000 */
[----:B------:R-:W-:Y:S01]  /*107d0*/  SHF.R.S32.HI R14, RZ, 0x5, R13 ;  /* 0x00000005ff0e7819 */ /* 0x000fe2000001140d */
[C---:B------:R-:W-:Y:S01]  /*107e0*/  FMUL.FTZ R111, R10.reuse, R111 ;  /* 0x0000006f0a6f7220 */ /* 0x040fe20000410000 */
[----:B------:R-:W-:Y:S01]  /*107f0*/  IADD3 R17, -R17, R6, RZ ;  /* 0x0000000611117210 */ /* 0x000fe20007ffe1ff */
        /* <DEDUP_REMOVED lines=13> */
[----:B------:R-:W-:Y:S01]  /*108d0*/  LOP3.LUT R13, R13, 0xffffffe0, RZ, 0xc0, !PT ;  /* 0xffffffe00d0d7812 */ /* 0x000fe200078ec0ff */
[C---:B------:R-:W-:Y:S01]  /*108e0*/  FMUL.FTZ R143, R10.reuse, R143 ;  /* 0x0000008f0a8f7220 */ /* 0x040fe20000410000 */
[----:B------:R-:W-:Y:S01]  /*108f0*/  F2FP.PACK_AB R138, R139, R138 ;  /* 0x0000008a8b8a723e */ /* 0x000fe200000000ff */
[C---:B------:R-:W-:Y:S01]  /*10900*/  FMUL.FTZ R154, R10.reuse, R154 ;  /* 0x0000009a0a9a7220 */ /* 0x040fe20000410000 */
[----:B------:R-:W-:Y:S01]  /*10910*/  IADD3 R13, -R13, R6, RZ ;  /* 0x000000060d0d7210 */ /* 0x000fe20007ffe1ff */
[C---:B------:R-:W-:Y:S01]  /*10920*/  FMUL.FTZ R155, R10.reuse, R155 ;  /* 0x0000009b0a9b7220 */ /* 0x040fe20000410000 */
[----:B------:R-:W-:Y:S01]  /*10930*/  F2FP.PACK_AB R142, R143, R142 ;  /* 0x0000008e8f8e723e */ /* 0x000fe200000000ff */
[C---:B------:R-:W-:Y:S01]  /*10940*/  FMUL.FTZ R158, R10.reuse, R158 ;  /* 0x0000009e0a9e7220 */ /* 0x040fe20000410000 */
[----:B------:R-:W-:Y:S01]  /*10950*/  MOV R6, 0x7f800000 ;  /* 0x7f80000000067802 */ /* 0x000fe20000000f00 */
        /* <DEDUP_REMOVED lines=13> */
[----:B------:R-:W-:Y:S01]  /*10a30*/  SHF.R.S32.HI R10, RZ, 0x2, R8 ;  /* 0x00000002ff0a7819 */ /* 0x000fe20000011408 */
[----:B------:R-:W-:Y:S01]  /*10a40*/  FMUL.FTZ R113, R7, R113 ;  /* 0x0000007107717220 */ /* 0x000fe20000410000 */
[----:B------:R-:W-:Y:S01]  /*10a50*/  F2FP.PACK_AB R90, R91, R90 ;  /* 0x0000005a5b5a723e */ /* 0x000fe200000000ff */
[C---:B------:R-:W-:Y:S01]  /*10a60*/  FMUL.FTZ R116, R7.reuse, R116 ;  /* 0x0000007407747220 */ /* 0x040fe20000410000 */
        /* <DEDUP_REMOVED lines=9> */
[----:B------:R-:W-:Y:S01]  /*10b00*/  FMUL.FTZ R133, R7, R133 ;  /* 0x0000008507857220 */ /* 0x000fe20000410000 */
[----:B------:R-:W-:Y:S01]  /*10b10*/  F2FP.PACK_AB R128, R129, R128 ;  /* 0x000000808180723e */ /* 0x000fe200000000ff */
[C---:B------:R-:W-:Y:S01]  /*10b20*/  FMUL.FTZ R144, R7.reuse, R144 ;  /* 0x0000009007907220 */ /* 0x040fe20000410000 */
        /* <DEDUP_REMOVED lines=12> */
[----:B------:R-:W-:Y:S01]  /*10bf0*/  SHF.L.U32 R18, R16, 0x6, RZ ;  /* 0x0000000610127819 */ /* 0x000fe200000006ff */
[----:B------:R-:W-:Y:S01]  /*10c00*/  FMUL.FTZ R69, R7, R69 ;  /* 0x0000004507457220 */ /* 0x000fe20000410000 */
[----:B------:R-:W-:Y:S01]  /*10c10*/  IADD3 R12, R15, -R12, RZ ;  /* 0x8000000c0f0c7210 */ /* 0x000fe20007ffe0ff */
[C---:B------:R-:W-:Y:S01]  /*10c20*/  FMUL.FTZ R80, R7.reuse, R80 ;  /* 0x0000005007507220 */ /* 0x040fe20000410000 */
[----:B------:R-:W-:Y:S01]  /*10c30*/  LEA R15, R14, R17, 0x8 ;  /* 0x000000110e0f7211 */ /* 0x000fe200078e40ff */
[C---:B------:R-:W-:Y:S01]  /*10c40*/  FMUL.FTZ R81, R7.reuse, R81 ;  /* 0x0000005107517220 */ /* 0x040fe20000410000 */
[----:B------:R-:W-:Y:S01]  /*10c50*/  LOP3.LUT R18, R18, 0xc0, RZ, 0xc0, !PT ;  /* 0x000000c012127812 */ /* 0x000fe200078ec0ff */
[C---:B------:R-:W-:Y:S01]  /*10c60*/  FMUL.FTZ R84, R7.reuse, R84 ;  /* 0x0000005407547220 */ /* 0x040fe20000410000 */
[----:B------:R-:W-:Y:S01]  /*10c70*/  LOP3.LUT R14, R16, 0x1, RZ, 0xc0, !PT ;  /* 0x00000001100e7812 */ /* 0x000fe200078ec0ff */
[C---:B------:R-:W-:Y:S01]  /*10c80*/  FMUL.FTZ R85, R7.reuse, R85 ;  /* 0x0000005507557220 */ /* 0x040fe20000410000 */
[----:B------:R-:W-:Y:S01]  /*10c90*/  LEA R12, R12, R15, 0x4 ;  /* 0x0000000f0c0c7211 */ /* 0x000fe200078e20ff */
[C---:B------:R-:W-:Y:S01]  /*10ca0*/  FMUL.FTZ R96, R7.reuse, R96 ;  /* 0x0000006007607220 */ /* 0x040fe20000410000 */
[----:B------:R-:W-:Y:S01]  /*10cb0*/  LEA.HI R15, R18, R18, RZ, 0x1d ;  /* 0x00000012120f7211 */ /* 0x000fe200078fe8ff */
[----:B------:R-:W-:Y:S01]  /*10cc0*/  FMUL.FTZ R7, R7, R97 ;  /* 0x0000006107077220 */ /* 0x000fe20000410000 */
[----:B------:R-:W-:Y:S01]  /*10cd0*/  ISETP.NE.U32.AND P1, PT, R14, 0x1, PT ;  /* 0x000000010e00780c */ /* 0x000fe20003f25070 */
[----:B--2---:R-:W-:Y:S01]  /*10ce0*/  @P3 FMUL.FTZ R11, R11, 0.69314718246459960938 ;  /* 0x3f3172180b0b3820 */ /* 0x004fe20000410000 */
[----:B------:R-:W-:Y:S01]  /*10cf0*/  LEA R12, R12, R15, 0x1 ;  /* 0x0000000f0c0c7211 */ /* 0x000fe200078e08ff */
[----:B----4-:R-:W-:Y:S01]  /*10d00*/  @P2 FMUL.FTZ R9, R9, 0.69314718246459960938 ;  /* 0x3f31721809092820 */ /* 0x010fe20000410000 */
[----:B------:R-:W-:Y:S01]  /*10d10*/  LOP3.LUT P0, RZ, R16, 0x2, RZ, 0xc0, !PT ;  /* 0x0000000210ff7812 */ /* 0x000fe2000780c0ff */
[----:B------:R-:W-:Y:S01]  /*10d20*/  @P3 FFMA.FTZ R6, R2, c[0x0][0x238], R11 ;  /* 0x00008e0002063a23 */ /* 0x000fe2000001000b */
        /* <DEDUP_REMOVED lines=20> */
[----:B------:R-:W-:Y:S01]  /*10e70*/  LOP3.LUT P0, RZ, R13, 0x3, RZ, 0xc0, !PT ;  /* 0x000000030dff7812 */ /* 0x000fe2000780c0ff */
[----:B------:R-:W-:Y:S01]  /*10e80*/  STS [R19+0x1000], R108 ;  /* 0x0010006c13007388 */ /* 0x000fe20000000800 */
[----:B------:R-:W-:Y:S02]  /*10e90*/  MOV R12, 0x7f800000 ;  /* 0x7f800000000c7802 */ /* 0x000fe40000000f00 */
[----:B------:R-:W-:Y:S01]  /*10ea0*/  MOV R13, 0x7f800000 ;  /* 0x7f800000000d7802 */ /* 0x000fe20000000f00 */
        /* <DEDUP_REMOVED lines=35> */
[----:B------:R2:W-:Y:S04]  /*110e0*/  STS [R23+0x4000], R7 ;  /* 0x0040000717007388 */ /* 0x0005e80000000800 */
[----:B------:R3:W-:Y:S01]  /*110f0*/  STS [R23+0x4200], R98 ;  /* 0x0042006217007388 */ /* 0x0007e20000000800 */
[----:B-1----:R-:W-:-:S02]  /*11100*/  @P5 FMUL.FTZ R15, R4, 0.69314718246459960938 ;  /* 0x3f317218040f5820 */ /* 0x002fc40000410000 */
[----:B------:R-:W-:Y:S01]  /*11110*/  @P4 FMUL.FTZ R4, R5, 0.69314718246459960938 ;  /* 0x3f31721805044820 */ /* 0x000fe20000410000 */
[----:B------:R3:W-:Y:S01]  /*11120*/  STS [R21+0x5000], R88 ;  /* 0x0050005815007388 */ /* 0x0007e20000000800 */
[----:B------:R-:W-:Y:S02]  /*11130*/  @P5 FFMA.FTZ R12, R164, c[0x0][0x238], R15 ;  /* 0x00008e00a40c5a23 */ /* 0x000fe4000001000f */
[----:B------:R-:W-:Y:S01]  /*11140*/  @P4 FFMA.FTZ R13, R3, c[0x0][0x238], R4 ;  /* 0x00008e00030d4a23 */ /* 0x000fe20000010004 */
[----:B------:R3:W-:Y:S04]  /*11150*/  STS [R21+0x5200], R90 ;  /* 0x0052005a15007388 */ /* 0x0007e80000000800 */
[----:B------:R3:W-:Y:S04]  /*11160*/  STS [R23+0x5000], R92 ;  /* 0x0050005c17007388 */ /* 0x0007e80000000800 */
[----:B------:R3:W-:Y:S04]  /*11170*/  STS [R23+0x5200], R94 ;  /* 0x0052005e17007388 */ /* 0x0007e80000000800 */
[----:B------:R-:W-:Y:S01]  /*11180*/  BAR.SYNC.DEFER_BLOCKING 0x0 ;  /* 0x0000000000007b1d */ /* 0x000fe20000010000 */
[----:B--2---:R-:W-:Y:S01]  /*11190*/  MOV R7, 0x7f800000 ;  /* 0x7f80000000077802 */ /* 0x004fe20000000f00 */
[----:B------:R-:W-:-:S04]  /*111a0*/  @P2 FFMA.FTZ R7, R0, c[0x0][0x238], R9 ;  /* 0x00008e0000072a23 */ /* 0x000fc80000010009 */
[----:B------:R3:W1:Y:S04]  /*111b0*/  LDS.128 R60, [R64] ;  /* 0x00000000403c7984 */ /* 0x0006680000000c00 */
[----:B------:R3:W2:Y:S04]  /*111c0*/  LDS.128 R56, [R64+0x800] ;  /* 0x0008000040387984 */ /* 0x0006a80000000c00 */
[----:B------:R3:W4:Y:S04]  /*111d0*/  LDS.128 R52, [R64+0x1000] ;  /* 0x0010000040347984 */ /* 0x0007280000000c00 */
[----:B------:R3:W1:Y:S04]  /*111e0*/  LDS.128 R48, [R64+0x1800] ;  /* 0x0018000040307984 */ /* 0x0006680000000c00 */
[----:B------:R3:W1:Y:S04]  /*111f0*/  LDS.128 R44, [R64+0x2000] ;  /* 0x00200000402c7984 */ /* 0x0006680000000c00 */
[----:B------:R3:W1:Y:S04]  /*11200*/  LDS.128 R40, [R64+0x2800] ;  /* 0x0028000040287984 */ /* 0x0006680000000c00 */
[----:B------:R3:W1:Y:S04]  /*11210*/  LDS.128 R36, [R64+0x3000] ;  /* 0x0030000040247984 */ /* 0x0006680000000c00 */
[----:B------:R3:W1:Y:S04]  /*11220*/  LDS.128 R32, [R64+0x3800] ;  /* 0x0038000040207984 */ /* 0x0006680000000c00 */
[----:B------:R3:W1:Y:S04]  /*11230*/  LDS.128 R28, [R64+0x4000] ;  /* 0x00400000401c7984 */ /* 0x0006680000000c00 */
[----:B------:R3:W1:Y:S04]  /*11240*/  LDS.128 R24, [R64+0x4800] ;  /* 0x0048000040187984 */ /* 0x0006680000000c00 */
[----:B------:R3:W1:Y:S04]  /*11250*/  LDS.128 R20, [R64+0x5000] ;  /* 0x0050000040147984 */ /* 0x0006680000000c00 */
[----:B------:R-:W1:Y:S01]  /*11260*/  LDS.128 R64, [R64+0x5800] ;  /* 0x0058000040407984 */ /* 0x000e620000000c00 */
[----:B------:R-:W-:Y:S05]  /*11270*/  @P0 BRA `(.L_x_500) ;  /* 0x000002d000000947 */ /* 0x000fea0003800000 */
[----:B--2---:R-:W2:Y:S02]  /*11280*/  S2R R0, SR_TID.X ;  /* 0x0000000000007919 */ /* 0x004ea40000002100 */
[----:B--2---:R-:W-:-:S04]  /*11290*/  SHF.R.S32.HI R3, RZ, 0x1f, R0 ;  /* 0x0000001fff037819 */ /* 0x004fc80000011400 */
[----:B------:R-:W-:-:S04]  /*112a0*/  LEA.HI R2, R3, R0, RZ, 0x5 ;  /* 0x0000000003027211 */ /* 0x000fc800078f28ff */
[----:B------:R-:W-:Y:S02]  /*112b0*/  LOP3.LUT R5, R2, 0xffffffe0, RZ, 0xc0, !PT ;  /* 0xffffffe002057812 */ /* 0x000fe400078ec0ff */
[--C-:B------:R-:W-:Y:S02]  /*112c0*/  SHF.R.S32.HI R3, RZ, 0x5, R2.reuse ;  /* 0x00000005ff037819 */ /* 0x100fe40000011402 */
[----:B------:R-:W-:Y:S01]  /*112d0*/  SHF.R.S32.HI R2, RZ, 0x1f, R2 ;  /* 0x0000001fff027819 */ /* 0x000fe20000011402 */
[----:B------:R-:W-:-:S03]  /*112e0*/  IMAD.IADD R5, R0, 0x1, -R5 ;  /* 0x0000000100057824 */ /* 0x000fc600078e0a05 */
[----:B------:R-:W-:Y:S02]  /*112f0*/  LEA.HI R2, R2, R3, RZ, 0x2 ;  /* 0x0000000302027211 */ /* 0x000fe400078f10ff */
[----:B------:R-:W-:Y:S02]  /*11300*/  SHF.R.S32.HI R0, RZ, 0x1f, R5 ;  /* 0x0000001fff007819 */ /* 0x000fe40000011405 */
[----:B------:R-:W-:Y:S02]  /*11310*/  LOP3.LUT R2, R2, 0xffffffc, RZ, 0xc0, !PT ;  /* 0x0ffffffc02027812 */ /* 0x000fe400078ec0ff */
[----:B------:R-:W-:-:S03]  /*11320*/  LEA.HI R0, R0, R5, RZ, 0x2 ;  /* 0x0000000500007211 */ /* 0x000fc600078f10ff */
[----:B------:R-:W-:Y:S01]  /*11330*/  IMAD.IADD R2, R3, 0x1, -R2 ;  /* 0x0000000103027824 */ /* 0x000fe200078e0a02 */
        /* <DEDUP_REMOVED lines=16> */
[C---:B------:R-:W-:Y:S02]  /*11440*/  @!P5 IADD3 R3, P0, R2.reuse, UR4, RZ ;  /* 0x000000040203dc10 */ /* 0x040fe4000ff1e0ff */
[----:B------:R-:W-:Y:S02]  /*11450*/  @!P6 LEA.HI.X R15, R11, c[0x0][0x204], R0, 0x2, P1 ;  /* 0x000081000b0fea11 */ /* 0x000fe400008f1400 */
[----:B------:R-:W-:Y:S02]  /*11460*/  @!P5 LEA.HI.X.SX32 R0, R2, UR5, 0x1, P0 ;  /* 0x000000050200dc11 */ /* 0x000fe400080f0eff */
[----:B------:R-:W-:Y:S01]  /*11470*/  @!P4 IADD3 R2, P1, R9, UR4, RZ ;  /* 0x000000040902cc10 */ /* 0x000fe2000ff3e0ff */
[----:B------:R2:W-:Y:S01]  /*11480*/  @!P6 STG.E [R14.64], R12 ;  /* 0x0000000c0e00e986 */ /* 0x0005e2000c101910 */
[----:B------:R-:W-:-:S02]  /*11490*/  @!P3 IADD3 R4, P0, R5, UR4, RZ ;  /* 0x000000040504bc10 */ /* 0x000fc4000ff1e0ff */
[----:B------:R-:W-:Y:S02]  /*114a0*/  @!P5 LEA R18, P2, R3, c[0x0][0x200], 0x2 ;  /* 0x000080000312da11 */ /* 0x000fe400078410ff */
[----:B------:R-:W-:Y:S02]  /*114b0*/  @!P4 LEA.HI.X.SX32 R9, R9, UR5, 0x1, P1 ;  /* 0x000000050909cc11 */ /* 0x000fe400088f0eff */
[----:B------:R-:W-:Y:S02]  /*114c0*/  @!P3 LEA.HI.X.SX32 R5, R5, UR5, 0x1, P0 ;  /* 0x000000050505bc11 */ /* 0x000fe400080f0eff */
        /* <DEDUP_REMOVED lines=8> */
.L_x_500:
[----:B--2---:R-:W-:Y:S05]  /*11550*/  BSYNC B0 ;  /* 0x0000000000007941 */ /* 0x004fea0003800000 */
.L_x_499:
[----:B------:R2:W5:Y:S04]  /*11560*/  LDL R14, [R1+0x70] ;  /* 0x00007000010e7983 */ /* 0x0005680000100800 */
[----:B------:R2:W5:Y:S01]  /*11570*/  LDL R9, [R1+0x6c] ;  /* 0x00006c0001097983 */ /* 0x0005620000100800 */
[----:B------:R-:W-:Y:S01]  /*11580*/  IMAD.SHL.U32 R17, R17, 0x8, RZ ;  /* 0x0000000811117824 */ /* 0x000fe200078e00ff */
[----:B------:R-:W-:Y:S01]  /*11590*/  UIMAD UR10, UR10, -0x80, UR15 ;  /* 0xffffff800a0a78a4 */ /* 0x000fe2000f8e020f */
[----:B------:R-:W-:Y:S01]  /*115a0*/  BSSY B0, `(.L_x_501) ;  /* 0x0000020000007945 */ /* 0x000fe20003800000 */
[----:B------:R-:W3:Y:S01]  /*115b0*/  S2R R2, SR_TID.X ;  /* 0x0000000000027919 */ /* 0x000ee20000002100 */
[----:B------:R-:W-:Y:S01]  /*115c0*/  USHF.R.S32.HI UR6, URZ, 0x1f, UR13 ;  /* 0x0000001f3f067899 */ /* 0x000fe2000801140d */
[C---:B------:R-:W-:Y:S01]  /*115d0*/  IADD3 R4, P0, R17.reuse, UR18, RZ ;  /* 0x0000001211047c10 */ /* 0x040fe2000ff1e0ff */
[----:B------:R-:W-:Y:S01]  /*115e0*/  ULDC.64 UR4, c[0x0][0x1f0] ;  /* 0x00007c0000047ab9 */ /* 0x000fe20000000a00 */
[----:B------:R-:W4:Y:S01]  /*115f0*/  S2R R0, SR_CTAID.Z ;  /* 0x0000000000007919 */ /* 0x000f220000002700 */
[----:B------:R-:W-:Y:S01]  /*11600*/  UIMAD UR4, UR6, UR4, URZ ;  /* 0x00000004060472a4 */ /* 0x000fe2000f8e023f */
[----:B------:R-:W-:-:S02]  /*11610*/  LEA.HI.X.SX32 R5, R17, UR7, 0x1, P0 ;  /* 0x0000000711057c11 */ /* 0x000fc400080f0eff */
[----:B------:R-:W-:Y:S01]  /*11620*/  ISETP.GE.AND P0, PT, R10, UR10, PT ;  /* 0x0000000a0a007c0c */ /* 0x000fe2000bf06270 */
[----:B------:R-:W-:Y:S01]  /*11630*/  UIMAD UR4, UR13, UR5, UR4 ;  /* 0x000000050d0472a4 */ /* 0x000fe2000f8e0204 */
[----:B---3--:R-:W-:-:S04]  /*11640*/  SHF.R.S32.HI R3, RZ, 0x1f, R2 ;  /* 0x0000001fff037819 */ /* 0x008fc80000011402 */
[----:B------:R-:W-:Y:S01]  /*11650*/  LEA.HI R3, R3, R2, RZ, 0x2 ;  /* 0x0000000203037211 */ /* 0x000fe200078f10ff */
[----:B----4-:R-:W-:-:S03]  /*11660*/  IMAD.WIDE.U32 R4, R0, c[0x0][0x1f0], R4 ;  /* 0x00007c0000047a25 */ /* 0x010fc600078e0004 */
[----:B------:R-:W-:Y:S01]  /*11670*/  SHF.R.S32.HI R2, RZ, 0x2, R3 ;  /* 0x00000002ff027819 */ /* 0x000fe20000011403 */
[----:B------:R-:W-:Y:S01]  /*11680*/  IMAD.U32 R0, RZ, RZ, UR11 ;  /* 0x0000000bff007e24 */ /* 0x000fe2000f8e00ff */
[----:B------:R-:W-:Y:S02]  /*11690*/  IADD3 R7, R5, UR4, RZ ;  /* 0x0000000405077c10 */ /* 0x000fe4000fffe0ff */
[----:B------:R-:W-:-:S05]  /*116a0*/  SHF.R.S32.HI R3, RZ, 0x1f, R2 ;  /* 0x0000001fff037819 */ /* 0x000fca0000011402 */
[----:B------:R-:W-:Y:S01]  /*116b0*/  IMAD.WIDE R10, R0, 0x80, R2 ;  /* 0x00000080000a7825 */ /* 0x000fe200078e0202 */
[----:B------:R-:W-:Y:S05]  /*116c0*/  @P0 BRA `(.L_x_502) ;  /* 0x000000d000000947 */ /* 0x000fea0003800000 */
[----:B--2---:R-:W-:Y:S01]  /*116d0*/  IMAD R0, R11, c[0x0][0x1e8], RZ ;  /* 0x00007a000b007a24 */ /* 0x004fe200078e02ff */
        /* <DEDUP_REMOVED lines=12> */
.L_x_502:
[----:B--2---:R-:W-:Y:S05]  /*117a0*/  BSYNC B0 ;  /* 0x0000000000007941 */ /* 0x004fea0003800000 */
.L_x_501:
[----:B------:R-:W-:Y:S01]  /*117b0*/  LEA.HI.SX32 R0, R8, 0x20, 0x1e ;  /* 0x0000002008007811 */ /* 0x000fe200078ff2ff */
[----:B------:R-:W-:Y:S03]  /*117c0*/  BSSY B0, `(.L_x_503) ;  /* 0x0000013000007945 */ /* 0x000fe60003800000 */
[----:B------:R-:W-:-:S13]  /*117d0*/  ISETP.GE.AND P0, PT, R0, UR10, PT ;  /* 0x0000000a00007c0c */ /* 0x000fda000bf06270 */
[----:B------:R-:W-:Y:S05]  /*117e0*/  @P0 BRA `(.L_x_504) ;  /* 0x0000010000000947 */ /* 0x000fea0003800000 */
[----:B------:R-:W-:Y:S01]  /*117f0*/  IADD3 R2, P0, R10, 0x20, RZ ;  /* 0x000000200a027810 */ /* 0x000fe20007f1e0ff */
[----:B-1----:R-:W-:Y:S01]  /*11800*/  IMAD.MOV.U32 R12, RZ, RZ, R4 ;  /* 0x000000ffff0c7224 */ /* 0x002fe200078e0004 */
        /* <DEDUP_REMOVED lines=14> */
.L_x_504:
[----:B------:R-:W-:Y:S05]  /*118f0*/  BSYNC B0 ;  /* 0x0000000000007941 */ /* 0x000fea0003800000 */
.L_x_503:
[----:B------:R-:W-:Y:S01]  /*11900*/  LEA.HI.SX32 R0, R8, 0x40, 0x1e ;  /* 0x0000004008007811 */ /* 0x000fe200078ff2ff */
        /* <DEDUP_REMOVED lines=19> */
.L_x_506:
[----:B------:R-:W-:Y:S05]  /*11a40*/  BSYNC B0 ;  /* 0x0000000000007941 */ /* 0x000fea0003800000 */
.L_x_505:
[----:B------:R-:W-:-:S04]  /*11a50*/  LEA.HI.SX32 R8, R8, 0x60, 0x1e ;  /* 0x0000006008087811 */ /* 0x000fc800078ff2ff */
[----:B------:R-:W-:-:S13]  /*11a60*/  ISETP.GE.AND P0, PT, R8, UR10, PT ;  /* 0x0000000a08007c0c */ /* 0x000fda000bf06270 */
[----:B------:R-:W-:Y:S05]  /*11a70*/  @P0 EXIT ;  /* 0x000000000000094d */ /* 0x000fea0003800000 */
[----:B------:R-:W-:Y:S01]  /*11a80*/  IADD3 R0, P0, R10, 0x60, RZ ;  /* 0x000000600a007810 */ /* 0x000fe20007f1e0ff */
[----:B------:R-:W-:Y:S01]  /*11a90*/  IMAD.MOV.U32 R5, RZ, RZ, R7 ;  /* 0x000000ffff057224 */ /* 0x000fe200078e0007 */
[----:B------:R-:W-:-:S03]  /*11aa0*/  ISETP.GE.AND P1, PT, R17, c[0x0][0x220], PT ;  /* 0x0000880011007a0c */ /* 0x000fc60003f26270 */
[----:B------:R-:W-:Y:S01]  /*11ab0*/  IMAD.X R10, RZ, RZ, R11, P0 ;  /* 0x000000ffff0a7224 */ /* 0x000fe200000e060b */
[----:B-----5:R-:W-:Y:S01]  /*11ac0*/  ISETP.GE.AND P0, PT, R14, c[0x0][0x220], PT ;  /* 0x000088000e007a0c */ /* 0x020fe20003f06270 */
[----:B------:R-:W-:-:S04]  /*11ad0*/  IMAD.WIDE.U32 R4, R0, c[0x0][0x1e8], R4 ;  /* 0x00007a0000047a25 */ /* 0x000fc800078e0004 */
[----:B-1----:R-:W-:Y:S01]  /*11ae0*/  IMAD R3, R10, c[0x0][0x1e8], RZ ;  /* 0x00007a000a037a24 */ /* 0x002fe200078e02ff */
[----:B------:R-:W-:-:S03]  /*11af0*/  LEA R2, P2, R4, c[0x0][0x1d0], 0x1 ;  /* 0x0000740004027a11 */ /* 0x000fc600078408ff */
[----:B------:R-:W-:-:S04]  /*11b00*/  IMAD R3, R0, c[0x0][0x1ec], R3 ;  /* 0x00007b0000037a24 */ /* 0x000fc800078e0203 */
        /* <DEDUP_REMOVED lines=8> */
.L_x_473:
        /* <DEDUP_REMOVED lines=9> */
[----:B------:R-:W-:Y:S01]  /*11c20*/  IMAD.U32 R15, RZ, RZ, UR11 ;  /* 0x0000000bff0f7e24 */ /* 0x000fe2000f8e00ff */
[----:B------:R-:W-:Y:S01]  /*11c30*/  UISETP.NE.AND UP4, UPT, UR21, URZ, UPT ;  /* 0x0000003f1500728c */ /* 0x000fe2000bf85270 */
[----:B------:R-:W-:Y:S01]  /*11c40*/  IMAD.IADD R53, R53, 0x1, -R0 ;  /* 0x0000000135357824 */ /* 0x000fe200078e0a00 */
[----:B------:R-:W-:Y:S01]  /*11c50*/  @UP3 UIMAD.WIDE.U32 UR18, UR8, UR6, URZ ;  /* 0x00000006081232a5 */ /* 0x000fe2000f8e003f */
[--C-:B------:R-:W-:Y:S01]  /*11c60*/  SHF.R.S32.HI R13, RZ, 0x1f, R12.reuse ;  /* 0x0000001fff0d7819 */ /* 0x100fe2000001140c */
[----:B------:R-:W-:Y:S01]  /*11c70*/  @!UP3 USHF.R.S32.HI UR22, URZ, 0x1f, UR10 ;  /* 0x0000001f3f16b899 */ /* 0x000fe2000801140a */
[----:B------:R-:W-:Y:S01]  /*11c80*/  IMAD.SHL.U32 R6, R53, 0x8, RZ ;  /* 0x0000000835067824 */ /* 0x000fe200078e00ff */
[----:B------:R-:W-:Y:S01]  /*11c90*/  ULDC.64 UR4, c[0x0][0x1e0] ;  /* 0x0000780000047ab9 */ /* 0x000fe20000000a00 */
[----:B------:R-:W-:Y:S01]  /*11ca0*/  BSSY B0, `(.L_x_507) ;  /* 0x000003d000007945 */ /* 0x000fe20003800000 */
[----:B------:R-:W-:Y:S01]  /*11cb0*/  @!UP3 UIMAD UR22, UR22, UR4, URZ ;  /* 0x000000041616b2a4 */ /* 0x000fe2000f8e023f */
[----:B------:R-:W-:Y:S01]  /*11cc0*/  IMAD.WIDE R14, R15, 0x80, R12 ;  /* 0x000000800f0e7825 */ /* 0x000fe200078e020c */
[----:B------:R-:W-:Y:S01]  /*11cd0*/  @UP3 UIMAD UR7, UR8, UR7, UR19 ;  /* 0x00000007080732a4 */ /* 0x000fe2000f8e0213 */
[C---:B------:R-:W-:Y:S01]  /*11ce0*/  IADD3 R5, R6.reuse, 0x20, RZ ;  /* 0x0000002006057810 */ /* 0x040fe20007ffe0ff */
[----:B------:R-:W-:Y:S01]  /*11cf0*/  USHF.R.S32.HI UR19, URZ, 0x1f, UR9 ;  /* 0x0000001f3f137899 */ /* 0x000fe20008011409 */
[----:B------:R-:W-:Y:S01]  /*11d00*/  IADD3 R4, R6, 0x40, RZ ;  /* 0x0000004006047810 */ /* 0x000fe20007ffe0ff */
[----:B------:R-:W-:-:S02]  /*11d10*/  @UP3 UMOV UR23, UR18 ;  /* 0x0000001200173c82 */ /* 0x000fc40008000000 */
[----:B------:R-:W-:Y:S02]  /*11d20*/  UISETP.EQ.AND UP4, UPT, UR20, URZ, UP4 ;  /* 0x0000003f1400728c */ /* 0x000fe4000a782270 */
[----:B------:R-:W-:Y:S02]  /*11d30*/  @!UP2 UISETP.NE.AND UP1, UPT, UR21, URZ, UPT ;  /* 0x0000003f1500a28c */ /* 0x000fe4000bf25270 */
[----:B------:R-:W-:Y:S02]  /*11d40*/  ULDC UR14, c[0x0][0x214] ;  /* 0x00008500000e7ab9 */ /* 0x000fe40000000800 */
[----:B------:R-:W-:Y:S02]  /*11d50*/  @UP2 ULDC UR18, c[0x0][0x210] ;  /* 0x0000840000122ab9 */ /* 0x000fe40000000800 */
[----:B------:R-:W-:Y:S02]  /*11d60*/  @!UP3 UIMAD.WIDE.U32 UR24, UR10, UR4, URZ ;  /* 0x000000040a18b2a5 */ /* 0x000fe4000f8e003f */
[----:B------:R-:W-:-:S02]  /*11d70*/  ULDC UR13, c[0x0][0x234] ;  /* 0x00008d00000d7ab9 */ /* 0x000fc40000000800 */
[----:B------:R-:W-:Y:S02]  /*11d80*/  @!UP3 UIMAD UR22, UR10, UR5, UR22 ;  /* 0x000000050a16b2a4 */ /* 0x000fe4000f8e0216 */
[----:B------:R-:W-:Y:S02]  /*11d90*/  @UP2 UIMAD UR18, UR18, UR14, URZ ;  /* 0x0000000e121222a4 */ /* 0x000fe4000f8e023f */
[----:B------:R-:W-:Y:S02]  /*11da0*/  ULDC.64 UR4, c[0x0][0x1f0] ;  /* 0x00007c0000047ab9 */ /* 0x000fe40000000a00 */
[----:B------:R-:W-:Y:S02]  /*11db0*/  UISETP.NE.OR UP0, UPT, UR8, -0x1, !UP4 ;  /* 0xffffffff0800788c */ /* 0x000fe4000e705670 */
[----:B------:R-:W-:Y:S02]  /*11dc0*/  @!UP2 USEL UR18, UR14, UR13, !UP1 ;  /* 0x0000000d0e12a287 */ /* 0x000fe4000c800000 */
[----:B------:R-:W-:-:S02]  /*11dd0*/  ULDC UR6, c[0x0][0x1c0] ;  /* 0x0000700000067ab9 */ /* 0x000fc40000000800 */
[----:B------:R-:W-:Y:S02]  /*11de0*/  UIMAD UR4, UR19, UR4, URZ ;  /* 0x00000004130472a4 */ /* 0x000fe4000f8e023f */
[----:B------:R-:W-:Y:S02]  /*11df0*/  @!UP3 UMOV UR23, UR24 ;  /* 0x000000180017bc82 */ /* 0x000fe40008000000 */
[----:B------:R-:W-:Y:S01]  /*11e00*/  @UP2 UMOV UR19, 0x1 ;  /* 0x0000000100132882 */ /* 0x000fe20000000000 */
[----:B------:R-:W-:Y:S01]  /*11e10*/  IADD3 R2, P0, R6, UR23, RZ ;  /* 0x0000001706027c10 */ /* 0x000fe2000ff1e0ff */
[----:B------:R-:W-:Y:S02]  /*11e20*/  @!UP2 UIMAD UR19, UR18, UR6, URZ ;  /* 0x000000061213a2a4 */ /* 0x000fe4000f8e023f */
[----:B------:R-:W-:Y:S02]  /*11e30*/  @!UP3 UIADD3 UR7, UR25, UR22, URZ ;  /* 0x000000161907b290 */ /* 0x000fe4000fffe03f */
[----:B------:R-:W-:-:S02]  /*11e40*/  UIADD3 UR15, -UR12, UR15, URZ ;  /* 0x0000000f0c0f7290 */ /* 0x000fc4000fffe13f */
[----:B------:R-:W-:Y:S02]  /*11e50*/  UIMAD UR19, UR10, UR19, URZ ;  /* 0x000000130a1372a4 */ /* 0x000fe4000f8e023f */
[----:B------:R-:W-:Y:S01]  /*11e60*/  @!UP0 UIMAD UR8, UR10, UR14, URZ ;  /* 0x0000000e0a0882a4 */ /* 0x000fe2000f8e023f */
[----:B------:R-:W-:Y:S01]  /*11e70*/  LEA.HI.X.SX32 R3, R6, UR7, 0x1, P0 ;  /* 0x0000000706037c11 */ /* 0x000fe200080f0eff */
[----:B------:R-:W-:Y:S01]  /*11e80*/  @UP2 ULDC UR26, c[0x0][0x210] ;  /* 0x00008400001a2ab9 */ /* 0x000fe20000000800 */
[----:B------:R-:W-:Y:S01]  /*11e90*/  ISETP.GE.AND P0, PT, R12, UR15, PT ;  /* 0x0000000f0c007c0c */ /* 0x000fe2000bf06270 */
[----:B------:R-:W-:Y:S02]  /*11ea0*/  USEL UR19, UR19, URZ, !UP4 ;  /* 0x0000003f13137287 */ /* 0x000fe4000e000000 */
[----:B------:R-:W-:Y:S01]  /*11eb0*/  @!UP2 UMOV UR26, 0x1 ;  /* 0x00000001001aa882 */ /* 0x000fe20000000000 */
[----:B-1----:R-:W-:Y:S01]  /*11ec0*/  IMAD.WIDE.U32 R10, R10, c[0x0][0x1f0], R2 ;  /* 0x00007c000a0a7a25 */ /* 0x002fe200078e0002 */
[----:B------:R-:W-:-:S02]  /*11ed0*/  UIMAD UR12, UR12, UR26, URZ ;  /* 0x0000001a0c0c72a4 */ /* 0x000fc4000f8e023f */
[----:B------:R-:W-:Y:S02]  /*11ee0*/  UIMAD UR18, UR9, UR18, UR19 ;  /* 0x00000012091272a4 */ /* 0x000fe4000f8e0213 */
[----:B------:R-:W-:Y:S02]  /*11ef0*/  @!UP4 UMOV UR20, URZ ;  /* 0x0000003f0014cc82 */ /* 0x000fe40008000000 */
[----:B------:R-:W-:Y:S02]  /*11f00*/  @UP4 UMOV UR20, UR8 ;  /* 0x0000000800144c82 */ /* 0x000fe40008000000 */
[----:B------:R-:W-:Y:S02]  /*11f10*/  UIMAD UR4, UR9, UR5, UR4 ;  /* 0x00000005090472a4 */ /* 0x000fe4000f8e0204 */
[----:B------:R-:W-:Y:S02]  /*11f20*/  @!UP4 UMOV UR21, URZ ;  /* 0x0000003f0015cc82 */ /* 0x000fe40008000000 */
[----:B------:R-:W-:-:S02]  /*11f30*/  USHF.R.S32.HI UR6, URZ, 0x1f, UR12 ;  /* 0x0000001f3f067899 */ /* 0x000fc4000801140c */
        /* <DEDUP_REMOVED lines=19> */
.L_x_508:
[----:B------:R-:W-:Y:S05]  /*12070*/  BSYNC B0 ;  /* 0x0000000000007941 */ /* 0x000fea0003800000 */
.L_x_507:
[----:B-1----:R-:W-:Y:S01]  /*12080*/  IADD3 R3, R12, 0x20, RZ ;  /* 0x000000200c037810 */ /* 0x002fe20007ffe0ff */
[----:B------:R-:W-:Y:S03]  /*12090*/  BSSY B0, `(.L_x_509) ;  /* 0x0000013000007945 */ /* 0x000fe60003800000 */
[----:B------:R-:W-:-:S13]  /*120a0*/  ISETP.GE.AND P0, PT, R3, UR15, PT ;  /* 0x0000000f03007c0c */ /* 0x000fda000bf06270 */
[----:B------:R-:W-:Y:S05]  /*120b0*/  @P0 BRA `(.L_x_510) ;  /* 0x0000010000000947 */ /* 0x000fea0003800000 */
[----:B------:R-:W-:Y:S01]  /*120c0*/  IADD3 R7, P0, R14, 0x20, RZ ;  /* 0x000000200e077810 */ /* 0x000fe20007f1e0ff */
[----:B------:R-:W-:Y:S01]  /*120d0*/  IMAD.MOV.U32 R16, RZ, RZ, R10 ;  /* 0x000000ffff107224 */ /* 0x000fe200078e000a */
        /* <DEDUP_REMOVED lines=14> */
.L_x_510:
[----:B------:R-:W-:Y:S05]  /*121c0*/  BSYNC B0 ;  /* 0x0000000000007941 */ /* 0x000fea0003800000 */
.L_x_509:
        /* <DEDUP_REMOVED lines=13> */
[----:B-1----:R-:W-:-:S03]  /*122a0*/  LEA R18, P3, R16, c[0x0][0x1d0], 0x1 ;  /* 0x0000740010127a11 */ /* 0x002fc600078608ff */
[----:B------:R-:W-:-:S04]  /*122b0*/  IMAD R0, R7, c[0x0][0x1ec], R0 ;  /* 0x00007b0007007a24 */ /* 0x000fc800078e0200 */
[----:B------:R-:W-:-:S05]  /*122c0*/  IMAD.IADD R0, R17, 0x1, R0 ;  /* 0x0000000111007824 */ /* 0x000fca00078e0200 */
[----:B------:R-:W-:-:S05]  /*122d0*/  LEA.HI.X R19, R16, c[0x0][0x1d4], R0, 0x1, P3 ;  /* 0x0000750010137a11 */ /* 0x000fca00018f0c00 */
[----:B------:R1:W-:Y:S04]  /*122e0*/  @!P2 STG.E.128 [R18.64], RZ ;  /* 0x000000ff1200a986 */ /* 0x0003e8000c101d10 */
[----:B------:R1:W-:Y:S04]  /*122f0*/  @!P1 STG.E.128 [R18.64+0x40], RZ ;  /* 0x000040ff12009986 */ /* 0x0003e8000c101d10 */
[----:B------:R1:W-:Y:S02]  /*12300*/  @!P0 STG.E.128 [R18.64+0x80], RZ ;  /* 0x000080ff12008986 */ /* 0x0003e4000c101d10 */
.L_x_512:
[----:B------:R-:W-:Y:S05]  /*12310*/  BSYNC B0 ;  /* 0x0000000000007941 */ /* 0x000fea0003800000 */
.L_x_511:
[----:B------:R-:W-:Y:S01]  /*12320*/  IADD3 R0, R12, 0x60, RZ ;  /* 0x000000600c007810 */ /* 0x000fe20007ffe0ff */
[----:B------:R-:W-:Y:S03]  /*12330*/  BSSY B0, `(.L_x_513) ;  /* 0x0000012000007945 */ /* 0x000fe60003800000 */
[----:B------:R-:W-:-:S13]  /*12340*/  ISETP.GE.AND P0, PT, R0, UR15, PT ;  /* 0x0000000f00007c0c */ /* 0x000fda000bf06270 */
        /* <DEDUP_REMOVED lines=16> */
.L_x_514:
[----:B------:R-:W-:Y:S05]  /*12450*/  BSYNC B0 ;  /* 0x0000000000007941 */ /* 0x000fea0003800000 */
.L_x_513:
[----:B------:R-:W-:-:S04]  /*12460*/  ISETP.NE.AND P6, PT, R53, RZ, PT ;  /* 0x000000ff3500720c */ /* 0x000fc80003fc5270 */
[----:B------:R-:W-:Y:S02]  /*12470*/  ISETP.GE.OR P5, PT, R12, UR15, P6 ;  /* 0x0000000f0c007c0c */ /* 0x000fe4000b7a6670 */
[----:B------:R-:W-:Y:S02]  /*12480*/  ISETP.GE.OR P4, PT, R3, UR15, P6 ;  /* 0x0000000f03007c0c */ /* 0x000fe4000b786670 */
[----:B------:R-:W-:Y:S02]  /*12490*/  ISETP.GE.OR P3, PT, R2, UR15, P6 ;  /* 0x0000000f02007c0c */ /* 0x000fe4000b766670 */
[----:B------:R-:W-:-:S07]  /*124a0*/  ISETP.GE.OR P6, PT, R0, UR15, P6 ;  /* 0x0000000f00007c0c */ /* 0x000fce000b7c6670 */
[----:B------:R-:W-:Y:S02]  /*124b0*/  @!P5 IMAD R7, R12, UR26, RZ ;  /* 0x0000001a0c07dc24 */ /* 0x000fe4000f8e02ff */
[----:B------:R-:W-:Y:S02]  /*124c0*/  @!P4 IMAD R8, R3, UR26, RZ ;  /* 0x0000001a0308cc24 */ /* 0x000fe4000f8e02ff */
[----:B--2---:R-:W-:Y:S01]  /*124d0*/  @!P3 IMAD R4, R2, UR26, RZ ;  /* 0x0000001a0204bc24 */ /* 0x004fe2000f8e02ff */
        /* <DEDUP_REMOVED lines=19> */
[----:B------:R-:W-:Y:S02]  /*12610*/  IMAD R0, R0, UR26, RZ ;  /* 0x0000001a00007c24 */ /* 0x000fe4000f8e02ff */
[----:B--2---:R-:W-:-:S03]  /*12620*/  IMAD.MOV.U32 R5, RZ, RZ, 0x7f800000 ;  /* 0x7f800000ff057424 */ /* 0x004fc600078e00ff */
[----:B------:R-:W-:-:S04]  /*12630*/  IADD3 R3, P0, R0, UR12, RZ ;  /* 0x0000000c00037c10 */ /* 0x000fc8000ff1e0ff */
[----:B------:R-:W-:Y:S02]  /*12640*/  LEA.HI.X.SX32 R0, R0, UR6, 0x1, P0 ;  /* 0x0000000600007c11 */ /* 0x000fe400080f0eff */
[----:B------:R-:W-:-:S04]  /*12650*/  LEA R2, P0, R3, c[0x0][0x200], 0x2 ;  /* 0x0000800003027a11 */ /* 0x000fc800078010ff */
[----:B------:R-:W-:-:S05]  /*12660*/  LEA.HI.X R3, R3, c[0x0][0x204], R0, 0x2, P0 ;  /* 0x0000810003037a11 */ /* 0x000fca00000f1400 */
[----:B------:R-:W-:Y:S01]  /*12670*/  STG.E [R2.64], R5 ;  /* 0x0000000502007986 */ /* 0x000fe2000c101910 */
[----:B------:R-:W-:Y:S05]  /*12680*/  EXIT ;  /* 0x000000000000794d */ /* 0x000fea0003800000 */
.L_x_515:
        /* <DEDUP_REMOVED lines=15> */
.L_x_1039:


//--------------------- .text._ZN5flash16flash_fwd_kernelI23Flash_fwd_kernel_traitsILi96ELi128ELi64ELi4ELb0ELb0EN7cutlass6half_tE19Flash_kernel_traitsILi96ELi128ELi64ELi4ES3_EELb0ELb0ELb0ELb0ELb0ELb0ELb1ELb0EEEvNS_16Flash_fwd_paramsE --------------------------
	.section	.text._ZN5flash16flash_fwd_kernelI23Flash_fwd_kernel_traitsILi96ELi128ELi64ELi4ELb0ELb0EN7cutlass6half_tE19Flash_kernel_traitsILi96ELi128ELi64ELi4ES3_EELb0ELb0ELb0ELb0ELb0ELb0ELb1ELb0EEEvNS_16Flash_fwd_paramsE,"ax",@progbits
	.sectioninfo	@"SHI_REGISTERS=255"
	.align	128
        .global         _ZN5flash16flash_fwd_kernelI23Flash_fwd_kernel_traitsILi96ELi128ELi64ELi4ELb0ELb0EN7cutlass6half_tE19Flash_kernel_traitsILi96ELi128ELi64ELi4ES3_EELb0ELb0ELb0ELb0ELb0ELb0ELb1ELb0EEEvNS_16Flash_fwd_paramsE
        .type           _ZN5flash16flash_fwd_kernelI23Flash_fwd_kernel_traitsILi96ELi128ELi64ELi4ELb0ELb0EN7cutlass6half_tE19Flash_kernel_traitsILi96ELi128ELi64ELi4ES3_EELb0ELb0ELb0ELb0ELb0ELb0ELb1ELb0EEEvNS_16Flash_fwd_paramsE,@function
        .size           _ZN5flash16flash_fwd_kernelI23Flash_fwd_kernel_traitsILi96ELi128ELi64ELi4ELb0ELb0EN7cutlass6half_tE19Flash_kernel_traitsILi96ELi128ELi64ELi4ES3_EELb0ELb0ELb0ELb0ELb0ELb0ELb1ELb0EEEvNS_16Flash_fwd_paramsE,(.L_x_1040 - _ZN5flash16flash_fwd_kernelI23Flash_fwd_kernel_traitsILi96ELi128ELi64ELi4ELb0ELb0EN7cutlass6half_tE19Flash_kernel_traitsILi96ELi128ELi64ELi4ES3_EELb0ELb0ELb0ELb0ELb0ELb0ELb1ELb0EEEvNS_16Flash_fwd_paramsE)
        .other          _ZN5flash16flash_fwd_kernelI23Flash_fwd_kernel_traitsILi96ELi128ELi64ELi4ELb0ELb0EN7cutlass6half_tE19Flash_kernel_traitsILi96ELi128ELi64ELi4ES3_EELb0ELb0ELb0ELb0ELb0ELb0ELb1ELb0EEEvNS_16Flash_fwd_paramsE,@"STO_CUDA_ENTRY STV_DEFAULT"
_ZN5flash16flash_fwd_kernelI23Flash_fwd_kernel_traitsILi96ELi128ELi64ELi4ELb0ELb0EN7cutlass6half_tE19Flash_kernel_traitsILi96ELi128ELi64ELi4ES3_EELb0ELb0ELb0ELb0ELb0ELb0ELb1ELb0EEEvNS_16Flash_fwd_paramsE:
.text._ZN5flash16flash_fwd_kernelI23Flash_fwd_kernel_traitsILi96ELi128ELi64ELi4ELb0ELb0EN7cutlass6half_tE19Flash_kernel_traitsILi96ELi128ELi64ELi4ES3_EELb0ELb0ELb0ELb0ELb0ELb0ELb1ELb0EEEvNS_16Flash_fwd_paramsE:
        /* <DEDUP_REMOVED lines=36> */
.L_x_516:
[----:B-1----:R-:W-:Y:S02]  /*0240*/  MOV R0, c[0x0][0x218] ;  /* 0x0000860000007a02 */ /* 0x002fe40000000f00 */
.L_x_517:
        /* <DEDUP_REMOVED lines=44> */
.L_x_519:
        /* <DEDUP_REMOVED lines=42> */
.L_x_520:
        /* <DEDUP_REMOVED lines=16> */
[----:B------:R-:W-:Y:S02]  /*08b0*/  SHF.R.S32.HI R29, RZ, 0x1f, R28 ;  /* 0x0000001fff1d7819 */ /* 0x000fe4000001141c */
[----:B------:R-:W-:-:S02]  /*08c0*/  LOP3.LUT R0, R0, 0xc0, RZ, 0xc0, !PT ;  /* 0x000000c000007812 */ /* 0x000fc400078ec0ff */
[----:B------:R-:W-:Y:S01]  /*08d0*/  LEA.HI R19, R5, R166, RZ, 0x5 ;  /* 0x000000a605137211 */ /* 0x000fe200078f28ff */
[----:B------:R-:W-:Y:S01]  /*08e0*/  IMAD.WIDE R34, R18, 0x80, R28 ;  /* 0x0000008012227825 */ /* 0x000fe200078e021c */
[----:B------:R-:W-:Y:S01]  /*08f0*/  LOP3.LUT R4, R0, 0x18, R184, 0xf8, !PT ;  /* 0x0000001800047812 */ /* 0x000fe200078ef8b8 */
[----:B------:R1:W-:Y:S01]  /*0900*/  STL.64 [R1+0x30], R28 ;  /* 0x0000301c01007387 */ /* 0x0003e20000100a00 */
[----:B------:R-:W-:Y:S02]  /*0910*/  SHF.R.U32.HI R2, RZ, 0x3, R0 ;  /* 0x00000003ff027819 */ /* 0x000fe40000011600 */
[----:B------:R-:W-:Y:S01]  /*0920*/  LOP3.LUT R3, R3, 0x7fffffe, RZ, 0xc0, !PT ;  /* 0x07fffffe03037812 */ /* 0x000fe200078ec0ff */
[----:B------:R1:W-:Y:S01]  /*0930*/  STL [R1+0x50], R36 ;  /* 0x0000502401007387 */ /* 0x0003e20000100800 */
[----:B------:R-:W-:Y:S02]  /*0940*/  LOP3.LUT R0, R22, 0xfffffff0, RZ, 0xc0, !PT ;  /* 0xfffffff016007812 */ /* 0x000fe400078ec0ff */
[----:B------:R-:W-:Y:S01]  /*0950*/  SHF.R.S32.HI R23, RZ, 0x5, R19 ;  /* 0x00000005ff177819 */ /* 0x000fe20000011413 */
[----:B------:R-:W-:Y:S01]  /*0960*/  IMAD.IADD R3, R28, 0x1, -R3 ;  /* 0x000000011c037824 */ /* 0x000fe200078e0a03 */
[----:B------:R-:W-:Y:S01]  /*0970*/  LOP3.LUT R4, R4, R2, RZ, 0x3c, !PT ;  /* 0x0000000204047212 */ /* 0x000fe200078e3cff */
[----:B------:R-:W-:Y:S01]  /*0980*/  IMAD.IADD R18, R166, 0x1, -R0 ;  /* 0x00000001a6127824 */ /* 0x000fe200078e0a00 */
[----:B------:R-:W-:Y:S01]  /*0990*/  IADD3 R2, P0, R184, R9, RZ ;  /* 0x00000009b8027210 */ /* 0x000fe20007f1e0ff */
[----:B------:R-:W-:Y:S01]  /*09a0*/  IMAD R0, R23, 0x8, R3 ;  /* 0x0000000817007824 */ /* 0x000fe200078e0203 */
[----:B------:R-:W-:Y:S01]  /*09b0*/  SHF.R.S32.HI R185, RZ, 0x1f, R184 ;  /* 0x0000001fffb97819 */ /* 0x000fe200000114b8 */
[----:B------:R-:W-:Y:S01]  /*09c0*/  IMAD R9, R29, c[0x0][0x198], RZ ;  /* 0x000066001d097a24 */ /* 0x000fe200078e02ff */
[----:B------:R-:W-:Y:S01]  /*09d0*/  LEA.HI R20, R18, R18, RZ, 0x1 ;  /* 0x0000001212147211 */ /* 0x000fe200078f08ff */
[----:B------:R-:W-:Y:S01]  /*09e0*/  IMAD.U32 R226, R0, 0x20, R4 ;  /* 0x0000002000e27824 */ /* 0x000fe200078e0004 */
[----:B------:R1:W-:Y:S01]  /*09f0*/  STL.64 [R1+0x40], R34 ;  /* 0x0000402201007387 */ /* 0x0003e20000100a00 */
[----:B------:R-:W-:Y:S01]  /*0a00*/  IMAD.X R3, R185, 0x1, R10, P0 ;  /* 0x00000001b9037824 */ /* 0x000fe200000e060a */
[----:B------:R-:W-:Y:S01]  /*0a10*/  SHF.R.S32.HI R7, RZ, 0x1, R20 ;  /* 0x00000001ff077819 */ /* 0x000fe20000011414 */
[----:B------:R-:W-:Y:S01]  /*0a20*/  IMAD.WIDE.U32 R4, R28, c[0x0][0x198], R184 ;  /* 0x000066001c047a25 */ /* 0x000fe200078e00b8 */
[----:B------:R-:W-:Y:S01]  /*0a30*/  SHF.R.S32.HI R0, RZ, 0x1f, R20 ;  /* 0x0000001fff007819 */ /* 0x000fe20000011414 */
[----:B------:R1:W-:Y:S01]  /*0a40*/  STL.64 [R1+0x10], R184 ;  /* 0x000010b801007387 */ /* 0x0003e20000100a00 */
        /* <DEDUP_REMOVED lines=8> */
[C---:B------:R-:W-:Y:S01]  /*0ad0*/  IMAD R9, R28.reuse, c[0x0][0x19c], R9 ;  /* 0x000067001c097a24 */ /* 0x040fe200078e0209 */
[----:B------:R-:W-:Y:S01]  /*0ae0*/  IADD3 R2, P0, R11, R2, RZ ;  /* 0x000000020b027210 */ /* 0x000fe20007f1e0ff */
[----:B------:R-:W-:Y:S02]  /*0af0*/  IMAD.IADD R16, R7, 0x1, -R0 ;  /* 0x0000000107107824 */ /* 0x000fe400078e0a00 */
[----:B------:R-:W-:Y:S01]  /*0b00*/  IMAD R0, R28, c[0x0][0x1a4], R10 ;  /* 0x000069001c007a24 */ /* 0x000fe200078e020a */
[----:B------:R-:W-:Y:S01]  /*0b10*/  IADD3.X R5, R17, R5, R9, P1, !PT ;  /* 0x0000000511057210 */ /* 0x000fe20000ffe409 */
[----:B------:R-:W-:Y:S01]  /*0b20*/  IMAD R7, R6, c[0x0][0x1b0], RZ ;  /* 0x00006c0006077a24 */ /* 0x000fe200078e02ff */
[----:B------:R-:W-:Y:S01]  /*0b30*/  LOP3.LUT P1, RZ, R16, 0x2, RZ, 0xc0, !PT ;  /* 0x0000000210ff7812 */ /* 0x000fe2000782c0ff */
[----:B------:R-:W-:Y:S01]  /*0b40*/  IMAD R6, R6, c[0x0][0x1b8], RZ ;  /* 0x00006e0006067a24 */ /* 0x000fe200078e02ff */
[----:B------:R-:W-:Y:S01]  /*0b50*/  IADD3.X R3, R14, R3, R0, P0, !PT ;  /* 0x000000030e037210 */ /* 0x000fe200007fe400 */
[----:B------:R-:W-:Y:S01]  /*0b60*/  IMAD.WIDE.U32 R30, R8, c[0x0][0x1b0], R4 ;  /* 0x00006c00081e7a25 */ /* 0x000fe200078e0004 */
[----:B------:R-:W-:-:S02]  /*0b70*/  LOP3.LUT R0, R19, 0xffffffe0, RZ, 0xc0, !PT ;  /* 0xffffffe013007812 */ /* 0x000fc400078ec0ff */
[----:B------:R-:W-:Y:S01]  /*0b80*/  ISETP.GE.AND P0, PT, R28, R36, PT ;  /* 0x000000241c00720c */ /* 0x000fe20003f06270 */
[C---:B------:R-:W-:Y:S01]  /*0b90*/  IMAD R6, R8.reuse, c[0x0][0x1bc], R6 ;  /* 0x00006f0008067a24 */ /* 0x040fe200078e0206 */
[----:B------:R1:W-:Y:S01]  /*0ba0*/  STL.64 [R1+0x28], R30 ;  /* 0x0000281e01007387 */ /* 0x0003e20000100a00 */
[----:B------:R-:W-:-:S04]  /*0bb0*/  IMAD.WIDE.U32 R26, R8, c[0x0][0x1b8], R2 ;  /* 0x00006e00081a7a25 */ /* 0x000fc800078e0002 */
[----:B------:R-:W-:Y:S01]  /*0bc0*/  IMAD R7, R8, c[0x0][0x1b4], R7 ;  /* 0x00006d0008077a24 */ /* 0x000fe200078e0207 */
[----:B------:R1:W-:Y:S01]  /*0bd0*/  STL.64 [R1+0x20], R26 ;  /* 0x0000201a01007387 */ /* 0x0003e20000100a00 */
[----:B------:R-:W-:Y:S02]  /*0be0*/  IMAD.IADD R0, R166, 0x1, -R0 ;  /* 0x00000001a6007824 */ /* 0x000fe400078e0a00 */
[----:B------:R-:W-:Y:S02]  /*0bf0*/  IMAD.IADD R17, R27, 0x1, R6 ;  /* 0x000000011b117824 */ /* 0x000fe400078e0206 */
[----:B------:R-:W-:Y:S01]  /*0c00*/  IMAD.IADD R33, R31, 0x1, R7 ;  /* 0x000000011f217824 */ /* 0x000fe200078e0207 */
[----:B------:R1:W-:Y:S01]  /*0c10*/  STL [R1+0x58], R0 ;  /* 0x0000580001007387 */ /* 0x0003e20000100800 */
[----:B------:R-:W-:Y:S02]  /*0c20*/  IMAD.MOV.U32 R4, RZ, RZ, 0x10 ;  /* 0x00000010ff047424 */ /* 0x000fe400078e00ff */
[----:B------:R-:W-:Y:S01]  /*0c30*/  IMAD.SHL.U32 R226, R226, 0x2, RZ ;  /* 0x00000002e2e27824 */ /* 0x000fe200078e00ff */
[----:B------:R1:W-:Y:S01]  /*0c40*/  STL [R1+0x48], R170 ;  /* 0x000048aa01007387 */ /* 0x0003e20000100800 */
[----:B------:R-:W-:Y:S01]  /*0c50*/  IMAD.IADD R11, R13, 0x1, R15 ;  /* 0x000000010d0b7824 */ /* 0x000fe200078e020f */
[----:B------:R-:W-:-:S02]  /*0c60*/  SEL R4, R4, 0xfffffff0, !P1 ;  /* 0xfffffff004047807 */ /* 0x000fc40004800000 */
[----:B------:R1:W-:Y:S04]  /*0c70*/  STL [R1+0x4c], R167 ;  /* 0x00004ca701007387 */ /* 0x0003e80000100800 */
[----:B------:R1:W-:Y:S04]  /*0c80*/  STL [R1+0x38], R17 ;  /* 0x0000381101007387 */ /* 0x0003e80000100800 */
[----:B------:R1:W-:Y:S01]  /*0c90*/  STL [R1+0x1c], R33 ;  /* 0x00001c2101007387 */ /* 0x0003e20000100800 */
        /* <DEDUP_REMOVED lines=33> */
.L_x_522:
[----:B------:R-:W-:Y:S05]  /*0eb0*/  BSYNC B0 ;  /* 0x0000000000007941 */ /* 0x000fea0003800000 */
.L_x_521:
[----:B------:R-:W-:Y:S01]  /*0ec0*/  IADD3 R14, R28, 0x20, RZ ;  /* 0x000000201c0e7810 */ /* 0x000fe20007ffe0ff */
[----:B------:R-:W-:Y:S03]  /*0ed0*/  BSSY B0, `(.L_x_523) ;  /* 0x0000025000007945 */ /* 0x000fe60003800000 */
[----:B------:R-:W-:Y:S01]  /*0ee0*/  ISETP.GE.AND P0, PT, R14, R36, PT ;  /* 0x000000240e00720c */ /* 0x000fe20003f06270 */
[----:B------:R2:W-:-:S12]  /*0ef0*/  STL [R1+0x54], R14 ;  /* 0x0000540e01007387 */ /* 0x0005d80000100800 */
        /* <DEDUP_REMOVED lines=34> */
.L_x_524:
[----:B------:R-:W-:Y:S05]  /*1120*/  BSYNC B0 ;  /* 0x0000000000007941 */ /* 0x000fea0003800000 */
.L_x_523:
        /* <DEDUP_REMOVED lines=38> */
.L_x_526:
[----:B------:R-:W-:Y:S05]  /*1390*/  BSYNC B0 ;  /* 0x0000000000007941 */ /* 0x000fea0003800000 */
.L_x_525:
        /* <DEDUP_REMOVED lines=42> */
.L_x_528:
[----:B------:R-:W-:Y:S05]  /*1640*/  BSYNC B0 ;  /* 0x0000000000007941 */ /* 0x000fea0003800000 */
.L_x_527:
[----:B------:R-:W-:Y:S01]  /*1650*/  MOV R168, R32 ;  /* 0x0000002000a87202 */ /* 0x000fe20000000f00 */
[----:B------:R-:W-:Y:S01]  /*1660*/  BSSY B0, `(.L_x_529) ;  /* 0x0000028000007945 */ /* 0x000fe20003800000 */
[----:B------:R-:W-:Y:S02]  /*1670*/  MOV R169, R33 ;  /* 0x0000002100a97202 */ /* 0x000fe40000000f00 */
[----:B------:R-:W-:Y:S02]  /*1680*/  LEA.HI.SX32 R45, R227, 0xffffffff, 0x1a ;  /* 0xffffffffe32d7811 */ /* 0x000fe400078fd2ff */
[----:B------:R-:W-:Y:S02]  /*1690*/  MOV R168, R30 ;  /* 0x0000001e00a87202 */ /* 0x000fe40000000f00 */
[----:B------:R-:W-:Y:S01]  /*16a0*/  SHF.R.S32.HI R5, RZ, 0x1f, R45 ;  /* 0x0000001fff057819 */ /* 0x000fe2000001142d */
[C---:B------:R-:W-:Y:S02]  /*16b0*/  IMAD R10, R45.reuse, -0x40, R44 ;  /* 0xffffffc02d0a7824 */ /* 0x040fe400078e022c */
[----:B------:R3:W-:Y:S01]  /*16c0*/  STL.64 [R1+0x18], R168 ;  /* 0x000018a801007387 */ /* 0x0007e20000100a00 */
[----:B-1----:R-:W-:-:S02]  /*16d0*/  IMAD R0, R45, UR7, RZ ;  /* 0x000000072d007c24 */ /* 0x002fc4000f8e02ff */
        /* <DEDUP_REMOVED lines=32> */
.L_x_530:
[----:B------:R-:W-:Y:S05]  /*18e0*/  BSYNC B0 ;  /* 0x0000000000007941 */ /* 0x000fea0003800000 */
.L_x_529:
        /* <DEDUP_REMOVED lines=34> */
.L_x_532:
[----:B------:R-:W-:Y:S05]  /*1b10*/  BSYNC B0 ;  /* 0x0000000000007941 */ /* 0x000fea0003800000 */
.L_x_531:
        /* <DEDUP_REMOVED lines=44> */
.L_x_534:
[----:B------:R-:W-:Y:S05]  /*1de0*/  BSYNC B0 ;  /* 0x0000000000007941 */ /* 0x000fea0003800000 */
.L_x_533:
        /* <DEDUP_REMOVED lines=36> */
.L_x_536:
[----:B------:R-:W-:Y:S05]  /*2030*/  BSYNC B0 ;  /* 0x0000000000007941 */ /* 0x000fea0003800000 */
.L_x_535:
        /* <DEDUP_REMOVED lines=41> */
[----:B------:R-:W1:Y:S04]  /*22d0*/  LDSM.16.M88.4 R8, [R221+0x6000] ;  /* 0x00600000dd08783b */ /* 0x000e680000000200 */
[----:B--2---:R-:W2:Y:S04]  /*22e0*/  LDSM.16.M88.4 R12, [R224+0x1000] ;  /* 0x00100000e00c783b */ /* 0x004ea80000000200 */
[----:B------:R-:W5:Y:S04]  /*22f0*/  LDSM.16.M88.4 R24, [R221+0x6400] ;  /* 0x00640000dd18783b */ /* 0x000f680000000200 */
[----:B------:R-:W3:Y:S04]  /*2300*/  LDSM.16.M88.4 R20, [R221+0x6800] ;  /* 0x00680000dd14783b */ /* 0x000ee80000000200 */
[----:B------:R-:W4:Y:S04]  /*2310*/  LDSM.16.M88.4 R28, [R221+0x6c00] ;  /* 0x006c0000dd1c783b */ /* 0x000f280000000200 */
[----:B------:R-:W-:Y:S04]  /*2320*/  LDSM.16.M88.4 R40, [R225] ;  /* 0x00000000e128783b */ /* 0x000fe80000000200 */
[----:B------:R-:W3:Y:S04]  /*2330*/  LDSM.16.M88.4 R48, [R223+0x6000] ;  /* 0x00600000df30783b */ /* 0x000ee80000000200 */
[----:B------:R-:W-:Y:S04]  /*2340*/  LDSM.16.M88.4 R36, [R224+0x2000] ;  /* 0x00200000e024783b */ /* 0x000fe80000000200 */
[----:B------:R-:W-:Y:S04]  /*2350*/  LDSM.16.M88.4 R80, [R221+0x7000] ;  /* 0x00700000dd50783b */ /* 0x000fe80000000200 */
[----:B------:R-:W-:Y:S01]  /*2360*/  LDSM.16.M88.4 R88, [R223+0x6400] ;  /* 0x00640000df58783b */ /* 0x000fe20000000200 */
[-C--:B-1----:R-:W-:Y:S03]  /*2370*/  HMMA.16816.F32 R32, R16, R8.reuse, RZ ;  /* 0x000000081020723c */ /* 0x082fe600000018ff */
[----:B------:R-:W-:Y:S04]  /*2380*/  LDSM.16.M88.4 R100, [R223+0x6800] ;  /* 0x00680000df64783b */ /* 0x000fe80000000200 */
[----:B------:R-:W-:Y:S01]  /*2390*/  LDSM.16.M88.4 R128, [R223+0x6c00] ;  /* 0x006c0000df80783b */ /* 0x000fe20000000200 */
[C---:B--2---:R-:W-:Y:S03]  /*23a0*/  HMMA.16816.F32 R60, R12.reuse, R8, RZ ;  /* 0x000000080c3c723c */ /* 0x044fe600000018ff */
[----:B------:R-:W-:Y:S05]  /*23b0*/  LDSM.16.M88.4 R52, [R223+0x7000] ;  /* 0x00700000df34783b */ /* 0x000fea0000000200 */
[-C--:B------:R-:W-:Y:S08]  /*23c0*/  HMMA.16816.F32 R92, R12, R10.reuse, RZ ;  /* 0x0000000a0c5c723c */ /* 0x080ff000000018ff */
[----:B------:R-:W-:Y:S01]  /*23d0*/  HMMA.16816.F32 R96, R16, R10, RZ ;  /* 0x0000000a1060723c */ /* 0x000fe200000018ff */
[----:B------:R-:W1:Y:S07]  /*23e0*/  LDSM.16.M88.4 R8, [R225+0x1000] ;  /* 0x00100000e108783b */ /* 0x000e6e0000000200 */
[C---:B-----5:R-:W-:Y:S08]  /*23f0*/  HMMA.16816.F32 R84, R12.reuse, R24, RZ ;  /* 0x000000180c54723c */ /* 0x060ff000000018ff */
[C---:B---3--:R-:W-:Y:S08]  /*2400*/  HMMA.16816.F32 R72, R12.reuse, R20, RZ ;  /* 0x000000140c48723c */ /* 0x048ff000000018ff */
[C---:B----4-:R-:W-:Y:S08]  /*2410*/  HMMA.16816.F32 R64, R12.reuse, R28, RZ ;  /* 0x0000001c0c40723c */ /* 0x050ff000000018ff */
[C---:B------:R-:W-:Y:S08]  /*2420*/  HMMA.16816.F32 R76, R12.reuse, R26, RZ ;  /* 0x0000001a0c4c723c */ /* 0x040ff000000018ff */
[C---:B------:R-:W-:Y:S08]  /*2430*/  HMMA.16816.F32 R68, R12.reuse, R22, RZ ;  /* 0x000000160c44723c */ /* 0x040ff000000018ff */
[----:B------:R-:W-:Y:S08]  /*2440*/  HMMA.16816.F32 R56, R12, R30, RZ ;  /* 0x0000001e0c38723c */ /* 0x000ff000000018ff */
[----:B------:R-:W-:Y:S01]  /*2450*/  HMMA.16816.F32 R12, R40, R48, R32 ;  /* 0x00000030280c723c */ /* 0x000fe20000001820 */
[----:B------:R-:W2:Y:S07]  /*2460*/  LDSM.16.M88.4 R32, [R224+0x3000] ;  /* 0x00300000e020783b */ /* 0x000eae0000000200 */
[C---:B------:R-:W-:Y:S08]  /*2470*/  HMMA.16816.F32 R108, R16.reuse, R28, RZ ;  /* 0x0000001c106c723c */ /* 0x040ff000000018ff */
[C---:B------:R-:W-:Y:S01]  /*2480*/  HMMA.16816.F32 R152, R16.reuse, R30, RZ ;  /* 0x0000001e1098723c */ /* 0x040fe200000018ff */
[----:B------:R-:W3:Y:S07]  /*2490*/  LDSM.16.M88.4 R28, [R225+0x2000] ;  /* 0x00200000e11c783b */ /* 0x000eee0000000200 */
[C---:B------:R-:W-:Y:S08]  /*24a0*/  HMMA.16816.F32 R112, R16.reuse, R20, RZ ;  /* 0x000000141070723c */ /* 0x040ff000000018ff */
[----:B------:R-:W-:Y:S08]  /*24b0*/  HMMA.16816.F32 R120, R16, R22, RZ ;  /* 0x000000161078723c */ /* 0x000ff000000018ff */
[----:B-1----:R-:W-:Y:S01]  /*24c0*/  HMMA.16816.F32 R20, R8, R48, R60 ;  /* 0x000000300814723c */ /* 0x002fe2000000183c */
[----:B------:R-:W-:Y:S07]  /*24d0*/  LDSM.16.M88.4 R60, [R221+0x8000] ;  /* 0x00800000dd3c783b */ /* 0x000fee0000000200 */
[C---:B------:R-:W-:Y:S08]  /*24e0*/  HMMA.16816.F32 R104, R16.reuse, R24, RZ ;  /* 0x000000181068723c */ /* 0x040ff000000018ff */
[----:B------:R-:W-:Y:S01]  /*24f0*/  HMMA.16816.F32 R124, R16, R26, RZ ;  /* 0x0000001a107c723c */ /* 0x000fe200000018ff */
[----:B------:R-:W-:Y:S07]  /*2500*/  LDSM.16.M88.4 R24, [R224+0x5000] ;  /* 0x00500000e018783b */ /* 0x000fee0000000200 */
        /* <DEDUP_REMOVED lines=9> */
[----:B------:R-:W4:Y:S07]  /*25a0*/  LDSM.16.M88.4 R8, [R224+0x4000] ;  /* 0x00400000e008783b */ /* 0x000f2e0000000200 */
[----:B--2---:R-:W-:Y:S01]  /*25b0*/  HMMA.16816.F32 R56, R32, R80, R20 ;  /* 0x000000502038723c */ /* 0x004fe20000001814 */
[----:B------:R-:W-:Y:S07]  /*25c0*/  LDSM.16.M88.4 R20, [R225+0x4000] ;  /* 0x00400000e114783b */ /* 0x000fee0000000200 */
[----:B------:R-:W-:Y:S01]  /*25d0*/  HMMA.16816.F32 R72, R40, R50, R96 ;  /* 0x000000322848723c */ /* 0x000fe20000001860 */
[----:B------:R-:W2:Y:S07]  /*25e0*/  LDSM.16.M88.4 R48, [R223+0x8000] ;  /* 0x00800000df30783b */ /* 0x000eae0000000200 */
[-C--:B---3--:R-:W-:Y:S01]  /*25f0*/  HMMA.16816.F32 R68, R28, R52.reuse, R16 ;  /* 0x000000341c44723c */ /* 0x088fe20000001810 */
[----:B------:R-:W-:Y:S07]  /*2600*/  LDSM.16.M88.4 R16, [R225+0x5000] ;  /* 0x00500000e110783b */ /* 0x000fee0000000200 */
[----:B-1----:R-:W-:Y:S01]  /*2610*/  HMMA.16816.F32 R64, R12, R52, R56 ;  /* 0x000000340c40723c */ /* 0x002fe20000001838 */
[----:B------:R-:W1:Y:S07]  /*2620*/  LDSM.16.M88.4 R56, [R221+0x7400] ;  /* 0x00740000dd38783b */ /* 0x000e6e0000000200 */
[----:B------:R-:W-:Y:S08]  /*2630*/  HMMA.16816.F32 R72, R36, R82, R72 ;  /* 0x000000522448723c */ /* 0x000ff00000001848 */
[----:B----4-:R-:W-:Y:S08]  /*2640*/  HMMA.16816.F32 R76, R8, R60, R68 ;  /* 0x0000003c084c723c */ /* 0x010ff00000001844 */
[----:B------:R-:W-:Y:S08]  /*2650*/  HMMA.16816.F32 R80, R32, R82, R92 ;  /* 0x000000522050723c */ /* 0x000ff0000000185c */
[----:B------:R-:W-:Y:S08]  /*2660*/  HMMA.16816.F32 R96, R40, R88, R104 ;  /* 0x000000582860723c */ /* 0x000ff00000001868 */
[----:B------:R-:W-:Y:S01]  /*2670*/  HMMA.16816.F32 R68, R24, R60, R64 ;  /* 0x0000003c1844723c */ /* 0x000fe20000001840 */
[----:B------:R-:W3:Y:S07]  /*2680*/  LDSM.16.M88.4 R64, [R223+0x7400] ;  /* 0x00740000df40783b */ /* 0x000eee0000000200 */
[----:B------:R-:W-:Y:S08]  /*2690*/  HMMA.16816.F32 R72, R28, R54, R72 ;  /* 0x000000361c48723c */ /* 0x000ff00000001848 */
[----:B--2---:R-:W-:Y:S08]  /*26a0*/  HMMA.16816.F32 R84, R20, R48, R76 ;  /* 0x000000301454723c */ /* 0x004ff0000000184c */
[----:B------:R-:W-:Y:S01]  /*26b0*/  HMMA.16816.F32 R76, R12, R54, R80 ;  /* 0x000000360c4c723c */ /* 0x000fe20000001850 */
[----:B------:R-:W2:Y:S07]  /*26c0*/  LDSM.16.M88.4 R52, [R221+0x8400] ;  /* 0x00840000dd34783b */ /* 0x000eae0000000200 */
[----:B-1----:R-:W-:Y:S08]  /*26d0*/  HMMA.16816.F32 R80, R36, R56, R96 ;  /* 0x000000382450723c */ /* 0x002ff00000001860 */
[----:B------:R-:W-:Y:S01]  /*26e0*/  HMMA.16816.F32 R72, R8, R62, R72 ;  /* 0x0000003e0848723c */ /* 0x000fe20000001848 */
[----:B------:R-:W-:-:S04]  /*26f0*/  FMUL.FTZ R0, R84, c[0x0][0x2ec] ;  /* 0x0000bb0054007a20 */ /* 0x000fc80000410000 */
[----:B------:R1:W-:Y:S03]  /*2700*/  MUFU.TANH R164, R0 ;  /* 0x0000000000a47308 */ /* 0x0003e60000002400 */
[----:B------:R-:W-:Y:S08]  /*2710*/  HMMA.16816.F32 R92, R16, R48, R68 ;  /* 0x00000030105c723c */ /* 0x000ff00000001844 */
[----:B------:R-:W-:Y:S01]  /*2720*/  HMMA.16816.F32 R68, R32, R56, R116 ;  /* 0x000000382044723c */ /* 0x000fe20000001874 */
[----:B-1----:R-:W-:-:S07]  /*2730*/  FMUL.FTZ R0, R85, c[0x0][0x2ec] ;  /* 0x0000bb0055007a20 */ /* 0x002fce0000410000 */
[----:B------:R-:W-:Y:S01]  /*2740*/  HMMA.16816.F32 R76, R24, R62, R76 ;  /* 0x0000003e184c723c */ /* 0x000fe2000000184c */
[----:B------:R1:W-:Y:S01]  /*2750*/  MUFU.TANH R165, R0 ;  /* 0x0000000000a57308 */ /* 0x0003e20000002400 */
[----:B------:R-:W-:Y:S06]  /*2760*/  LDSM.16.M88.4 R60, [R223+0x8400] ;  /* 0x00840000df3c783b */ /* 0x000fec0000000200 */
[----:B------:R-:W-:Y:S08]  /*2770*/  HMMA.16816.F32 R104, R40, R90, R124 ;  /* 0x0000005a2868723c */ /* 0x000ff0000000187c */
[----:B---3--:R-:W-:Y:S01]  /*2780*/  HMMA.16816.F32 R80, R28, R64, R80 ;  /* 0x000000401c50723c */ /* 0x008fe20000001850 */
[----:B-1----:R-:W-:-:S04]  /*2790*/  FMUL.FTZ R0, R86, c[0x0][0x2ec] ;  /* 0x0000bb0056007a20 */ /* 0x002fc80000410000 */
[----:B------:R1:W-:Y:S03]  /*27a0*/  MUFU.TANH R162, R0 ;  /* 0x0000000000a27308 */ /* 0x0003e60000002400 */
[----:B------:R-:W-:Y:S08]  /*27b0*/  HMMA.16816.F32 R88, R20, R50, R72 ;  /* 0x000000321458723c */ /* 0x000ff00000001848 */
[----:B------:R-:W-:Y:S01]  /*27c0*/  HMMA.16816.F32 R72, R12, R64, R68 ;  /* 0x000000400c48723c */ /* 0x000fe20000001844 */
[----:B------:R-:W3:Y:S01]  /*27d0*/  LDSM.16.M88.4 R68, [R221+0x7800] ;  /* 0x00780000dd44783b */ /* 0x000ee20000000200 */
[----:B-1----:R-:W-:-:S06]  /*27e0*/  FMUL.FTZ R0, R87, c[0x0][0x2ec] ;  /* 0x0000bb0057007a20 */ /* 0x002fcc0000410000 */
[----:B------:R-:W-:Y:S01]  /*27f0*/  HMMA.16816.F32 R96, R16, R50, R76 ;  /* 0x000000321060723c */ /* 0x000fe2000000184c */
[----:B------:R1:W-:Y:S07]  /*2800*/  MUFU.TANH R163, R0 ;  /* 0x0000000000a37308 */ /* 0x0003ee0000002400 */
[----:B------:R-:W-:Y:S08]  /*2810*/  HMMA.16816.F32 R76, R36, R58, R104 ;  /* 0x0000003a244c723c */ /* 0x000ff00000001868 */
[----:B--2---:R-:W-:Y:S01]  /*2820*/  HMMA.16816.F32 R80, R8, R52, R80 ;  /* 0x000000340850723c */ /* 0x004fe20000001850 */
[----:B-1----:R-:W-:-:S04]  /*2830*/  FMUL.FTZ R0, R92, c[0x0][0x2ec] ;  /* 0x0000bb005c007a20 */ /* 0x002fc80000410000 */
[----:B------:R1:W-:Y:S03]  /*2840*/  MUFU.TANH R160, R0 ;  /* 0x0000000000a07308 */ /* 0x0003e60000002400 */
[----:B------:R-:W-:Y:S01]  /*2850*/  HMMA.16816.F32 R84, R32, R58, R132 ;  /* 0x0000003a2054723c */ /* 0x000fe20000001884 */
[----:B------:R-:W2:Y:S07]  /*2860*/  LDSM.16.M88.4 R56, [R223+0x7800] ;  /* 0x00780000df38783b */ /* 0x000eae0000000200 */
[----:B------:R-:W-:Y:S01]  /*2870*/  HMMA.16816.F32 R112, R40, R100, R112 ;  /* 0x000000642870723c */ /* 0x000fe20000001870 */
[----:B-1----:R-:W-:-:S07]  /*2880*/  FMUL.FTZ R0, R93, c[0x0][0x2ec] ;  /* 0x0000bb005d007a20 */ /* 0x002fce0000410000 */
[----:B------:R-:W-:Y:S01]  /*2890*/  HMMA.16816.F32 R48, R24, R52, R72 ;  /* 0x000000341830723c */ /* 0x000fe20000001848 */
[----:B------:R1:W-:Y:S07]  /*28a0*/  MUFU.TANH R161, R0 ;  /* 0x0000000000a17308 */ /* 0x0003ee0000002400 */
[----:B------:R-:W-:Y:S08]  /*28b0*/  HMMA.16816.F32 R72, R28, R66, R76 ;  /* 0x000000421c48723c */ /* 0x000ff0000000184c */
[----:B---3--:R-:W-:Y:S01]  /*28c0*/  HMMA.16816.F32 R76, R36, R68, R112 ;  /* 0x00000044244c723c */ /* 0x008fe20000001870 */
[----:B-1----:R-:W-:-:S04]  /*28d0*/  FMUL.FTZ R0, R94, c[0x0][0x2ec] ;  /* 0x0000bb005e007a20 */ /* 0x002fc80000410000 */
[----:B------:R1:W3:Y:S03]  /*28e0*/  MUFU.TANH R149, R0 ;  /* 0x0000000000957308 */ /* 0x0002e60000002400 */
[----:B------:R-:W-:Y:S08]  /*28f0*/  HMMA.16816.F32 R120, R40, R102, R120 ;  /* 0x000000662878723c */ /* 0x000ff00000001878 */
[----:B------:R-:W-:Y:S01]  /*2900*/  HMMA.16816.F32 R72, R8, R54, R72 ;  /* 0x000000360848723c */ /* 0x000fe20000001848 */
[----:B-1----:R-:W-:-:S07]  /*2910*/  FMUL.FTZ R0, R95, c[0x0][0x2ec] ;  /* 0x0000bb005f007a20 */ /* 0x002fce0000410000 */
[----:B------:R-:W-:Y:S01]  /*2920*/  HMMA.16816.F32 R92, R16, R60, R48 ;  /* 0x0000003c105c723c */ /* 0x000fe20000001830 */
[----:B------:R1:W4:Y:S07]  /*2930*/  MUFU.TANH R150, R0 ;  /* 0x0000000000967308 */ /* 0x00032e0000002400 */
[----:B------:R-:W-:Y:S08]  /*2940*/  HMMA.16816.F32 R48, R32, R68, R136 ;  /* 0x000000442030723c */ /* 0x000ff00000001888 */
[----:B--2---:R-:W-:Y:S01]  /*2950*/  HMMA.16816.F32 R76, R28, R56, R76 ;  /* 0x000000381c4c723c */ /* 0x004fe2000000184c */
[----:B-1----:R-:W-:-:S04]  /*2960*/  FMUL.FTZ R0, R88, c[0x0][0x2ec] ;  /* 0x0000bb0058007a20 */ /* 0x002fc80000410000 */
[----:B------:R1:W-:Y:S03]  /*2970*/  MUFU.TANH R151, R0 ;  /* 0x0000000000977308 */ /* 0x0003e60000002400 */
[----:B------:R-:W-:Y:S01]  /*2980*/  HMMA.16816.F32 R108, R40, R128, R108 ;  /* 0x00000080286c723c */ /* 0x000fe2000000186c */
[----:B-1----:R-:W-:-:S04]  /*2990*/  FMUL.FTZ R0, R89, c[0x0][0x2ec] ;  /* 0x0000bb0059007a20 */ /* 0x002fc80000410000 */
[----:B------:R1:W-:Y:S02]  /*29a0*/  MUFU.TANH R132, R0 ;  /* 0x0000000000847308 */ /* 0x0003e40000002400 */
[----:B-1----:R-:W-:-:S06]  /*29b0*/  FMUL.FTZ R0, R90, c[0x0][0x2ec] ;  /* 0x0000bb005a007a20 */ /* 0x002fcc0000410000 */
[----:B------:R1:W-:Y:S02]  /*29c0*/  MUFU.TANH R118, R0 ;  /* 0x0000000000767308 */ /* 0x0003e40000002400 */
[----:B-1----:R-:W-:Y:S02]  /*29d0*/  FMUL.FTZ R0, R91, c[0x0][0x2ec] ;  /* 0x0000bb005b007a20 */ /* 0x002fe40000410000 */
[----:B------:R-:W-:Y:S04]  /*29e0*/  HMMA.16816.F32 R88, R20, R60, R80 ;  /* 0x0000003c1458723c */ /* 0x000fe80000001850 */
[----:B------:R1:W-:Y:S04]  /*29f0*/  MUFU.TANH R119, R0 ;  /* 0x0000000000777308 */ /* 0x0003e80000002400 */
[----:B------:R-:W-:Y:S01]  /*2a00*/  HMMA.16816.F32 R80, R12, R66, R84 ;  /* 0x000000420c50723c */ /* 0x000fe20000001854 */
[----:B------:R-:W2:Y:S07]  /*2a10*/  LDSM.16.M88.4 R64, [R221+0x8800] ;  /* 0x00880000dd40783b */ /* 0x000eae0000000200 */
[----:B------:R-:W-:Y:S01]  /*2a20*/  HMMA.16816.F32 R84, R20, R62, R72 ;  /* 0x0000003e1454723c */ /* 0x000fe20000001848 */
[----:B-1----:R-:W-:-:S04]  /*2a30*/  FMUL.FTZ R0, R96, c[0x0][0x2ec] ;  /* 0x0000bb0060007a20 */ /* 0x002fc80000410000 */
[----:B------:R1:W-:Y:S03]  /*2a40*/  MUFU.TANH R117, R0 ;  /* 0x0000000000757308 */ /* 0x0003e60000002400 */
[----:B------:R-:W-:Y:S01]  /*2a50*/  HMMA.16816.F32 R72, R12, R56, R48 ;  /* 0x000000380c48723c */ /* 0x000fe20000001830 */
[----:B------:R-:W5:Y:S07]  /*2a60*/  LDSM.16.M88.4 R48, [R223+0x8800] ;  /* 0x00880000df30783b */ /* 0x000f6e0000000200 */
[----:B------:R-:W-:Y:S01]  /*2a70*/  HMMA.16816.F32 R52, R24, R54, R80 ;  /* 0x000000361834723c */ /* 0x000fe20000001850 */
[----:B-1----:R-:W-:-:S07]  /*2a80*/  FMUL.FTZ R0, R97, c[0x0][0x2ec] ;  /* 0x0000bb0061007a20 */ /* 0x002fce0000410000 */
[----:B------:R-:W-:Y:S01]  /*2a90*/  HMMA.16816.F32 R80, R32, R70, R140 ;  /* 0x000000462050723c */ /* 0x000fe2000000188c */
[----:B------:R1:W-:Y:S07]  /*2aa0*/  MUFU.TANH R116, R0 ;  /* 0x0000000000747308 */ /* 0x0003ee0000002400 */
[----:B--2---:R-:W-:Y:S01]  /*2ab0*/  HMMA.16816.F32 R76, R8, R64, R76 ;  /* 0x00000040084c723c */ /* 0x004fe2000000184c */
[----:B-1----:R-:W-:-:S04]  /*2ac0*/  FMUL.FTZ R0, R98, c[0x0][0x2ec] ;  /* 0x0000bb0062007a20 */ /* 0x002fc80000410000 */
[----:B------:R1:W2:Y:S11]  /*2ad0*/  MUFU.TANH R7, R0 ;  /* 0x0000000000077308 */ /* 0x0002b60000002400 */
[----:B------:R-:W-:Y:S01]  /*2ae0*/  HMMA.16816.F32 R80, R12, R58, R80 ;  /* 0x0000003a0c50723c */ /* 0x000fe20000001850 */
[----:B-1----:R-:W-:-:S07]  /*2af0*/  FMUL.FTZ R0, R99, c[0x0][0x2ec] ;  /* 0x0000bb0063007a20 */ /* 0x002fce0000410000 */
[----:B------:R-:W-:Y:S01]  /*2b00*/  HMMA.16816.F32 R96, R16, R62, R52 ;  /* 0x0000003e1060723c */ /* 0x000fe20000001834 */
[----:B------:R-:W1:Y:S01]  /*2b10*/  LDSM.16.M88.4 R52, [R221+0x7c00] ;  /* 0x007c0000dd34783b */ /* 0x000e620000000200 */
[----:B------:R2:W1:Y:S06]  /*2b20*/  MUFU.TANH R106, R0 ;  /* 0x00000000006a7308 */ /* 0x00046c0000002400 */
[----:B------:R-:W-:Y:S08]  /*2b30*/  HMMA.16816.F32 R60, R36, R70, R120 ;  /* 0x00000046243c723c */ /* 0x000ff00000001878 */
[----:B------:R-:W-:Y:S01]  /*2b40*/  HMMA.16816.F32 R68, R24, R64, R72 ;  /* 0x000000401844723c */ /* 0x000fe20000001848 */
[----:B--2---:R-:W-:-:S04]  /*2b50*/  FMUL.FTZ R0, R88, c[0x0][0x2ec] ;  /* 0x0000bb0058007a20 */ /* 0x004fc80000410000 */
[----:B------:R2:W-:Y:S03]  /*2b60*/  MUFU.TANH R112, R0 ;  /* 0x0000000000707308 */ /* 0x0005e60000002400 */
[----:B------:R-:W-:Y:S08]  /*2b70*/  HMMA.16816.F32 R80, R24, R66, R80 ;  /* 0x000000421850723c */ /* 0x000ff00000001850 */
[----:B------:R-:W-:Y:S01]  /*2b80*/  HMMA.16816.F32 R72, R28, R58, R60 ;  /* 0x0000003a1c48723c */ /* 0x000fe2000000183c */
[----:B------:R-:W1:Y:S04]  /*2b90*/  LDSM.16.M88.4 R60, [R223+0x7c00] ;  /* 0x007c0000df3c783b */ /* 0x000e680000000200 */
[----:B------:R-:W1:Y:S01]  /*2ba0*/  LDSM.16.M88.4 R56, [R221+0x8c00] ;  /* 0x008c0000dd38783b */ /* 0x000e620000000200 */
[----:B--2---:R-:W-:-:S04]  /*2bb0*/  FMUL.FTZ R0, R89, c[0x0][0x2ec] ;  /* 0x0000bb0059007a20 */ /* 0x004fc80000410000 */
[----:B------:R2:W-:Y:S06]  /*2bc0*/  MUFU.TANH R107, R0 ;  /* 0x00000000006b7308 */ /* 0x0005ec0000002400 */
[----:B-----5:R-:W-:Y:S01]  /*2bd0*/  HMMA.16816.F32 R80, R16, R50, R80 ;  /* 0x000000321050723c */ /* 0x020fe20000001850 */
[----:B--2---:R-:W-:-:S04]  /*2be0*/  FMUL.FTZ R0, R90, c[0x0][0x2ec] ;  /* 0x0000bb005a007a20 */ /* 0x004fc80000410000 */
[----:B------:R2:W-:Y:S11]  /*2bf0*/  MUFU.TANH R129, R0 ;  /* 0x0000000000817308 */ /* 0x0005f60000002400 */
[----:B------:R-:W-:Y:S08]  /*2c00*/  @!UPT UIADD3 URZ, URZ, URZ, URZ ;  /* 0x0000003f3f3ff290 */ /* 0x000ff0000fffe03f */
[----:B------:R-:W-:Y:S02]  /*2c10*/  FMUL.FTZ R80, R80, c[0x0][0x2ec] ;  /* 0x0000bb0050507a20 */ /* 0x000fe40000410000 */
[----:B------:R-:W-:Y:S02]  /*2c20*/  FMUL.FTZ R81, R81, c[0x0][0x2ec] ;  /* 0x0000bb0051517a20 */ /* 0x000fe40000410000 */
[----:B--2---:R-:W-:Y:S02]  /*2c30*/  FMUL.FTZ R0, R91, c[0x0][0x2ec] ;  /* 0x0000bb005b007a20 */ /* 0x004fe40000410000 */
[----:B------:R-:W-:Y:S01]  /*2c40*/  MUFU.TANH R80, R80 ;  /* 0x0000005000507308 */ /* 0x000fe20000002400 */
[----:B------:R-:W-:Y:S07]  /*2c50*/  HMMA.16816.F32 R88, R20, R48, R76 ;  /* 0x000000301458723c */ /* 0x000fee000000184c */
[----:B------:R2:W-:Y:S01]  /*2c60*/  MUFU.TANH R128, R0 ;  /* 0x0000000000807308 */ /* 0x0005e20000002400 */
[----:B-1----:R-:W-:Y:S07]  /*2c70*/  HMMA.16816.F32 R76, R36, R52, R108 ;  /* 0x00000034244c723c */ /* 0x002fee000000186c */
[----:B------:R-:W-:Y:S01]  /*2c80*/  MUFU.TANH R81, R81 ;  /* 0x0000005100517308 */ /* 0x000fe20000002400 */
[----:B--2---:R-:W-:-:S07]  /*2c90*/  FMUL.FTZ R0, R92, c[0x0][0x2ec] ;  /* 0x0000bb005c007a20 */ /* 0x004fce0000410000 */
[----:B------:R1:W-:Y:S02]  /*2ca0*/  MUFU.TANH R105, R0 ;  /* 0x0000000000697308 */ /* 0x0003e40000002400 */
[----:B-1----:R-:W-:-:S06]  /*2cb0*/  FMUL.FTZ R0, R93, c[0x0][0x2ec] ;  /* 0x0000bb005d007a20 */ /* 0x002fcc0000410000 */
[----:B------:R1:W-:Y:S02]  /*2cc0*/  MUFU.TANH R104, R0 ;  /* 0x0000000000687308 */ /* 0x0003e40000002400 */
[----:B-1----:R-:W-:-:S06]  /*2cd0*/  FMUL.FTZ R0, R94, c[0x0][0x2ec] ;  /* 0x0000bb005e007a20 */ /* 0x002fcc0000410000 */
[----:B------:R1:W2:Y:S02]  /*2ce0*/  MUFU.TANH R100, R0 ;  /* 0x0000000000647308 */ /* 0x0002a40000002400 */
[----:B-1----:R-:W-:Y:S02]  /*2cf0*/  FMUL.FTZ R0, R95, c[0x0][0x2ec] ;  /* 0x0000bb005f007a20 */ /* 0x002fe40000410000 */
[----:B------:R-:W-:Y:S04]  /*2d00*/  HMMA.16816.F32 R92, R16, R48, R68 ;  /* 0x00000030105c723c */ /* 0x000fe80000001844 */
[----:B------:R1:W5:Y:S04]  /*2d10*/  MUFU.TANH R101, R0 ;  /* 0x0000000000657308 */ /* 0x0003680000002400 */
[----:B------:R-:W-:Y:S08]  /*2d20*/  HMMA.16816.F32 R68, R8, R66, R72 ;  /* 0x000000420844723c */ /* 0x000ff00000001848 */
[----:B------:R-:W-:Y:S01]  /*2d30*/  HMMA.16816.F32 R72, R28, R60, R76 ;  /* 0x0000003c1c48723c */ /* 0x000fe2000000184c */
[----:B-1----:R-:W-:-:S04]  /*2d40*/  FMUL.FTZ R0, R84, c[0x0][0x2ec] ;  /* 0x0000bb0054007a20 */ /* 0x002fc80000410000 */
[----:B------:R1:W-:Y:S03]  /*2d50*/  MUFU.TANH R125, R0 ;  /* 0x00000000007d7308 */ /* 0x0003e60000002400 */
[----:B------:R-:W-:Y:S01]  /*2d60*/  HMMA.16816.F32 R64, R40, R130, R152 ;  /* 0x000000822840723c */ /* 0x000fe20000001898 */
[----:B------:R-:W2:Y:S01]  /*2d70*/  LDSM.16.M88.4 R40, [R223+0x8c00] ;  /* 0x008c0000df28783b */ /* 0x000ea20000000200 */
[----:B------:R-:W-:-:S06]  /*2d80*/  DEPBAR.LE SB0, 0x0 ;  /* 0x000080000000791a */ /* 0x000fcc0000000000 */
[----:B------:R-:W-:Y:S01]  /*2d90*/  HMMA.16816.F32 R76, R20, R50, R68 ;  /* 0x00000032144c723c */ /* 0x000fe20000001844 */
[----:B-1----:R-:W-:-:S07]  /*2da0*/  FMUL.FTZ R0, R85, c[0x0][0x2ec] ;  /* 0x0000bb0055007a20 */ /* 0x002fce0000410000 */
[----:B------:R-:W-:Y:S01]  /*2db0*/  HMMA.16816.F32 R72, R8, R56, R72 ;  /* 0x000000380848723c */ /* 0x000fe20000001848 */
[----:B------:R1:W-:Y:S07]  /*2dc0*/  MUFU.TANH R124, R0 ;  /* 0x00000000007c7308 */ /* 0x0003ee0000002400 */
[----:B------:R-:W-:Y:S08]  /*2dd0*/  HMMA.16816.F32 R36, R36, R54, R64 ;  /* 0x000000362424723c */ /* 0x000ff00000001840 */
[----:B------:R-:W-:-:S02]  /*2de0*/  FMUL.FTZ R79, R79, c[0x0][0x2ec] ;  /* 0x0000bb004f4f7a20 */ /* 0x000fc40000410000 */
[----:B-1----:R-:W-:-:S04]  /*2df0*/  FMUL.FTZ R0, R86, c[0x0][0x2ec] ;  /* 0x0000bb0056007a20 */ /* 0x002fc80000410000 */
[----:B------:R1:W-:Y:S02]  /*2e00*/  MUFU.TANH R127, R0 ;  /* 0x00000000007f7308 */ /* 0x0003e40000002400 */
[----:B--2---:R-:W-:Y:S06]  /*2e10*/  HMMA.16816.F32 R72, R20, R40, R72 ;  /* 0x000000281448723c */ /* 0x004fec0000001848 */
[----:B------:R-:W-:Y:S02]  /*2e20*/  MUFU.TANH R79, R79 ;  /* 0x0000004f004f7308 */ /* 0x000fe40000002400 */
[----:B------:R-:W-:Y:S01]  /*2e30*/  HMMA.16816.F32 R28, R28, R62, R36 ;  /* 0x0000003e1c1c723c */ /* 0x000fe20000001824 */
[----:B-1----:R-:W-:-:S07]  /*2e40*/  FMUL.FTZ R0, R87, c[0x0][0x2ec] ;  /* 0x0000bb0057007a20 */ /* 0x002fce0000410000 */
[C---:B------:R-:W-:Y:S01]  /*2e50*/  HMMA.16816.F32 R84, R32.reuse, R52, R144 ;  /* 0x000000342054723c */ /* 0x040fe20000001890 */
[----:B------:R1:W-:Y:S07]  /*2e60*/  MUFU.TANH R126, R0 ;  /* 0x00000000007e7308 */ /* 0x0003ee0000002400 */
[----:B------:R-:W-:Y:S01]  /*2e70*/  HMMA.16816.F32 R32, R32, R54, R156 ;  /* 0x000000362020723c */ /* 0x000fe2000000189c */
[----:B------:R-:W-:-:S06]  /*2e80*/  FMUL.FTZ R74, R74, c[0x0][0x2ec] ;  /* 0x0000bb004a4a7a20 */ /* 0x000fcc0000410000 */
[----:B------:R-:W-:Y:S01]  /*2e90*/  MUFU.TANH R74, R74 ;  /* 0x0000004a004a7308 */ /* 0x000fe20000002400 */
[----:B------:R-:W-:Y:S01]  /*2ea0*/  HMMA.16816.F32 R8, R8, R58, R28 ;  /* 0x0000003a0808723c */ /* 0x000fe2000000181c */
[----:B-1----:R-:W-:-:S06]  /*2eb0*/  FMUL.FTZ R0, R96, c[0x0][0x2ec] ;  /* 0x0000bb0060007a20 */ /* 0x002fcc0000410000 */
[----:B------:R1:W-:Y:S01]  /*2ec0*/  MUFU.TANH R103, R0 ;  /* 0x0000000000677308 */ /* 0x0003e20000002400 */
[----:B------:R-:W-:Y:S01]  /*2ed0*/  HMMA.16816.F32 R68, R12, R60, R84 ;  /* 0x0000003c0c44723c */ /* 0x000fe20000001854 */
[----:B------:R-:W-:-:S07]  /*2ee0*/  IMAD R28, R47, 0x20, R46 ;  /* 0x000000202f1c7824 */ /* 0x000fce00078e022e */
[----:B------:R-:W-:Y:S01]  /*2ef0*/  HMMA.16816.F32 R12, R12, R62, R32 ;  /* 0x0000003e0c0c723c */ /* 0x000fe20000001820 */
[----:B-1----:R-:W-:-:S07]  /*2f00*/  FMUL.FTZ R0, R97, c[0x0][0x2ec] ;  /* 0x0000bb0061007a20 */ /* 0x002fce0000410000 */
[----:B------:R-:W-:Y:S01]  /*2f10*/  HMMA.16816.F32 R8, R20, R42, R8 ;  /* 0x0000002a1408723c */ /* 0x000fe20000001808 */
[----:B------:R1:W-:Y:S07]  /*2f20*/  MUFU.TANH R102, R0 ;  /* 0x0000000000667308 */ /* 0x0003ee0000002400 */
[C---:B------:R-:W-:Y:S08]  /*2f30*/  HMMA.16816.F32 R48, R24.reuse, R56, R68 ;  /* 0x000000381830723c */ /* 0x040ff00000001844 */
[----:B------:R-:W-:Y:S01]  /*2f40*/  HMMA.16816.F32 R24, R24, R58, R12 ;  /* 0x0000003a1818723c */ /* 0x000fe2000000180c */
[----:B-1----:R-:W-:-:S04]  /*2f50*/  FMUL.FTZ R0, R98, c[0x0][0x2ec] ;  /* 0x0000bb0062007a20 */ /* 0x002fc80000410000 */
[----:B------:R1:W2:Y:S03]  /*2f60*/  MUFU.TANH R6, R0 ;  /* 0x0000000000067308 */ /* 0x0002a60000002400 */
[----:B------:R-:W-:-:S06]  /*2f70*/  FMUL.FTZ R8, R8, c[0x0][0x2ec] ;  /* 0x0000bb0008087a20 */ /* 0x000fcc0000410000 */
[----:B------:R-:W-:Y:S02]  /*2f80*/  MUFU.TANH R8, R8 ;  /* 0x0000000800087308 */ /* 0x000fe40000002400 */
[----:B------:R-:W-:Y:S01]  /*2f90*/  HMMA.16816.F32 R48, R16, R40, R48 ;  /* 0x000000281030723c */ /* 0x000fe20000001830 */
[----:B-1----:R-:W-:-:S07]  /*2fa0*/  FMUL.FTZ R0, R99, c[0x0][0x2ec] ;  /* 0x0000bb0063007a20 */ /* 0x002fce0000410000 */
[----:B------:R-:W-:Y:S01]  /*2fb0*/  HMMA.16816.F32 R16, R16, R42, R24 ;  /* 0x0000002a1010723c */ /* 0x000fe20000001818 */
[----:B------:R1:W1:Y:S11]  /*2fc0*/  MUFU.TANH R96, R0 ;  /* 0x0000000000607308 */ /* 0x0002760000002400 */
[----:B------:R-:W-:Y:S04]  /*2fd0*/  @!UPT UIADD3 URZ, URZ, URZ, URZ ;  /* 0x0000003f3f3ff290 */ /* 0x000fe8000fffe03f */
[----:B------:R-:W-:Y:S02]  /*2fe0*/  FMUL.FTZ R2, R48, c[0x0][0x2ec] ;  /* 0x0000bb0030027a20 */ /* 0x000fe40000410000 */
[----:B------:R-:W-:Y:S02]  /*2ff0*/  FMUL.FTZ R50, R50, c[0x0][0x2ec] ;  /* 0x0000bb0032327a20 */ /* 0x000fe40000410000 */
[----:B-1----:R-:W-:Y:S01]  /*3000*/  FMUL.FTZ R0, R88, c[0x0][0x2ec] ;  /* 0x0000bb0058007a20 */ /* 0x002fe20000410000 */
[----:B------:R-:W-:Y:S03]  /*3010*/  MUFU.TANH R34, R2 ;  /* 0x0000000200227308 */ /* 0x000fe60000002400 */
[----:B------:R-:W-:Y:S02]  /*3020*/  FMUL.FTZ R16, R16, c[0x0][0x2ec] ;  /* 0x0000bb0010107a20 */ /* 0x000fe40000410000 */
[----:B------:R-:W-:-:S03]  /*3030*/  FMUL.FTZ R18, R18, c[0x0][0x2ec] ;  /* 0x0000bb0012127a20 */ /* 0x000fc60000410000 */
[----:B------:R1:W-:Y:S08]  /*3040*/  MUFU.TANH R98, R0 ;  /* 0x0000000000627308 */ /* 0x0003f00000002400 */
[----:B------:R-:W-:Y:S01]  /*3050*/  MUFU.TANH R50, R50 ;  /* 0x0000003200327308 */ /* 0x000fe20000002400 */
[----:B-1----:R-:W-:-:S07]  /*3060*/  FMUL.FTZ R0, R89, c[0x0][0x2ec] ;  /* 0x0000bb0059007a20 */ /* 0x002fce0000410000 */
[----:B------:R-:W-:Y:S08]  /*3070*/  MUFU.TANH R16, R16 ;  /* 0x0000001000107308 */ /* 0x000ff00000002400 */
[----:B------:R1:W-:Y:S08]  /*3080*/  MUFU.TANH R97, R0 ;  /* 0x0000000000617308 */ /* 0x0003f00000002400 */
[----:B------:R-:W-:Y:S01]  /*3090*/  MUFU.TANH R18, R18 ;  /* 0x0000001200127308 */ /* 0x000fe20000002400 */
[----:B-1----:R-:W-:-:S07]  /*30a0*/  FMUL.FTZ R0, R90, c[0x0][0x2ec] ;  /* 0x0000bb005a007a20 */ /* 0x002fce0000410000 */
[----:B------:R1:W-:Y:S02]  /*30b0*/  MUFU.TANH R90, R0 ;  /* 0x00000000005a7308 */ /* 0x0003e40000002400 */
[----:B-1----:R-:W-:-:S06]  /*30c0*/  FMUL.FTZ R0, R91, c[0x0][0x2ec] ;  /* 0x0000bb005b007a20 */ /* 0x002fcc0000410000 */
[----:B------:R1:W-:Y:S02]  /*30d0*/  MUFU.TANH R91, R0 ;  /* 0x00000000005b7308 */ /* 0x0003e40000002400 */
[----:B-1----:R-:W-:-:S06]  /*30e0*/  FMUL.FTZ R0, R92, c[0x0][0x2ec] ;  /* 0x0000bb005c007a20 */ /* 0x002fcc0000410000 */
[----:B------:R1:W-:Y:S02]  /*30f0*/  MUFU.TANH R89, R0 ;  /* 0x0000000000597308 */ /* 0x0003e40000002400 */
[----:B-1----:R-:W-:-:S06]  /*3100*/  FMUL.FTZ R0, R93, c[0x0][0x2ec] ;  /* 0x0000bb005d007a20 */ /* 0x002fcc0000410000 */
[----:B------:R1:W-:Y:S02]  /*3110*/  MUFU.TANH R88, R0 ;  /* 0x0000000000587308 */ /* 0x0003e40000002400 */
[----:B-1----:R-:W-:-:S06]  /*3120*/  FMUL.FTZ R0, R94, c[0x0][0x2ec] ;  /* 0x0000bb005e007a20 */ /* 0x002fcc0000410000 */
[----:B------:R1:W1:Y:S02]  /*3130*/  MUFU.TANH R84, R0 ;  /* 0x0000000000547308 */ /* 0x0002640000002400 */
[----:B-1----:R-:W-:-:S06]  /*3140*/  FMUL.FTZ R0, R95, c[0x0][0x2ec] ;  /* 0x0000bb005f007a20 */ /* 0x002fcc0000410000 */
[----:B------:R1:W1:Y:S02]  /*3150*/  MUFU.TANH R61, R0 ;  /* 0x00000000003d7308 */ /* 0x0002640000002400 */
        /* <DEDUP_REMOVED lines=11> */
[----:B------:R1:W1:Y:S02]  /*3210*/  MUFU.TANH R35, R0 ;  /* 0x0000000000237308 */ /* 0x0002640000002400 */
[----:B-1----:R-:W-:-:S05]  /*3220*/  IMAD.SHL.U32 R0, R166, 0x2, RZ ;  /* 0x00000002a6007824 */ /* 0x002fca00078e00ff */
[----:B------:R-:W-:-:S05]  /*3230*/  LOP3.LUT R0, R0, 0x6, RZ, 0xc0, !PT ;  /* 0x0000000600007812 */ /* 0x000fca00078ec0ff */
[----:B------:R-:W-:-:S05]  /*3240*/  IMAD R0, R45, 0x40, R0 ;  /* 0x000000402d007824 */ /* 0x000fca00078e0200 */
[C---:B------:R-:W-:Y:S01]  /*3250*/  IADD3 R2, R0.reuse, 0x1, RZ ;  /* 0x0000000100027810 */ /* 0x040fe20007ffe0ff */
[----:B------:R-:W-:Y:S01]  /*3260*/  BAR.SYNC.DEFER_BLOCKING 0x0 ;  /* 0x0000000000007b1d */ /* 0x000fe20000010000 */
[-C--:B------:R-:W-:Y:S02]  /*3270*/  ISETP.GE.AND P1, PT, R0, R44.reuse, PT ;  /* 0x0000002c0000720c */ /* 0x080fe40003f26270 */
[-C--:B------:R-:W-:Y:S02]  /*3280*/  ISETP.GE.AND P5, PT, R2, R44.reuse, PT ;  /* 0x0000002c0200720c */ /* 0x080fe40003fa6270 */
[----:B------:R-:W-:Y:S02]  /*3290*/  IADD3 R2, R0, 0x10, RZ ;  /* 0x0000001000027810 */ /* 0x000fe40007ffe0ff */
[----:B---3--:R-:W-:Y:S02]  /*32a0*/  FSEL R31, R149, -INF , !P1 ;  /* 0xff800000951f7808 */ /* 0x008fe40004800000 */
[----:B------:R-:W-:-:S02]  /*32b0*/  ISETP.GE.AND P4, PT, R2, R44, PT ;  /* 0x0000002c0200720c */ /* 0x000fc40003f86270 */
[----:B------:R-:W-:Y:S02]  /*32c0*/  IADD3 R2, R0, 0x18, RZ ;  /* 0x0000001800027810 */ /* 0x000fe40007ffe0ff */
[----:B------:R-:W-:Y:S02]  /*32d0*/  FSEL R29, R160, -INF , !P1 ;  /* 0xff800000a01d7808 */ /* 0x000fe40004800000 */
[----:B------:R-:W-:Y:S02]  /*32e0*/  ISETP.GE.AND P2, PT, R2, R44, PT ;  /* 0x0000002c0200720c */ /* 0x000fe40003f46270 */
[----:B------:R-:W-:Y:S02]  /*32f0*/  IADD3 R2, R0, 0x19, RZ ;  /* 0x0000001900027810 */ /* 0x000fe40007ffe0ff */
[----:B------:R-:W-:Y:S02]  /*3300*/  FSEL R46, R162, -INF , !P1 ;  /* 0xff800000a22e7808 */ /* 0x000fe40004800000 */
[----:B------:R-:W-:-:S02]  /*3310*/  FSEL R33, R164, -INF , !P1 ;  /* 0xff800000a4217808 */ /* 0x000fc40004800000 */
[----:B------:R-:W-:Y:S02]  /*3320*/  ISETP.GE.AND P1, PT, R2, R44, PT ;  /* 0x0000002c0200720c */ /* 0x000fe40003f26270 */
[C---:B------:R-:W-:Y:S02]  /*3330*/  IADD3 R5, R0.reuse, 0x8, RZ ;  /* 0x0000000800057810 */ /* 0x040fe40007ffe0ff */
[----:B------:R-:W-:Y:S02]  /*3340*/  IADD3 R2, R0, 0x20, RZ ;  /* 0x0000002000027810 */ /* 0x000fe40007ffe0ff */
[----:B----4-:R-:W-:Y:S02]  /*3350*/  FSEL R23, R150, -INF , !P5 ;  /* 0xff80000096177808 */ /* 0x010fe40006800000 */
[----:B------:R-:W-:Y:S02]  /*3360*/  FSEL R20, R161, -INF , !P5 ;  /* 0xff800000a1147808 */ /* 0x000fe40006800000 */
[----:B------:R-:W-:-:S02]  /*3370*/  FSEL R42, R163, -INF , !P5 ;  /* 0xff800000a32a7808 */ /* 0x000fc40006800000 */
[----:B------:R-:W-:Y:S02]  /*3380*/  FSEL R36, R165, -INF , !P5 ;  /* 0xff800000a5247808 */ /* 0x000fe40006800000 */
[-C--:B------:R-:W-:Y:S01]  /*3390*/  ISETP.GE.AND P0, PT, R5, R44.reuse, PT ;  /* 0x0000002c0500720c */ /* 0x080fe20003f06270 */
[----:B------:R-:W-:Y:S01]  /*33a0*/  FMUL.FTZ R5, R73, c[0x0][0x2ec] ;  /* 0x0000bb0049057a20 */ /* 0x000fe20000410000 */
[----:B------:R-:W-:Y:S02]  /*33b0*/  ISETP.GE.AND P5, PT, R2, R44, PT ;  /* 0x0000002c0200720c */ /* 0x000fe40003fa6270 */
[C---:B------:R-:W-:Y:S01]  /*33c0*/  IADD3 R3, R0.reuse, 0x9, RZ ;  /* 0x0000000900037810 */ /* 0x040fe20007ffe0ff */
[----:B------:R1:W-:Y:S01]  /*33d0*/  MUFU.TANH R15, R5 ;  /* 0x00000005000f7308 */ /* 0x0003e20000002400 */
[----:B------:R-:W-:Y:S02]  /*33e0*/  IADD3 R2, R0, 0x21, RZ ;  /* 0x0000002100027810 */ /* 0x000fe40007ffe0ff */
[----:B------:R-:W-:-:S02]  /*33f0*/  FSEL R30, R7, -INF , !P0 ;  /* 0xff800000071e7808 */ /* 0x000fc40004000000 */
[----:B------:R-:W-:Y:S02]  /*3400*/  FSEL R22, R117, -INF , !P0 ;  /* 0xff80000075167808 */ /* 0x000fe40004000000 */
[----:B------:R-:W-:Y:S02]  /*3410*/  FSEL R45, R118, -INF , !P0 ;  /* 0xff800000762d7808 */ /* 0x000fe40004000000 */
[----:B------:R-:W-:Y:S02]  /*3420*/  FSEL R41, R151, -INF , !P0 ;  /* 0xff80000097297808 */ /* 0x000fe40004000000 */
[-C--:B------:R-:W-:Y:S02]  /*3430*/  ISETP.GE.AND P6, PT, R3, R44.reuse, PT ;  /* 0x0000002c0300720c */ /* 0x080fe40003fc6270 */
[----:B------:R-:W-:Y:S02]  /*3440*/  ISETP.GE.AND P0, PT, R2, R44, PT ;  /* 0x0000002c0200720c */ /* 0x000fe40003f06270 */
[----:B------:R-:W-:Y:S01]  /*3450*/  IADD3 R2, R0, 0x28, RZ ;  /* 0x0000002800027810 */ /* 0x000fe20007ffe0ff */
[----:B-1----:R-:W-:Y:S01]  /*3460*/  FMUL.FTZ R5, R49, c[0x0][0x2ec] ;  /* 0x0000bb0031057a20 */ /* 0x002fe20000410000 */
[----:B------:R-:W-:-:S02]  /*3470*/  FSEL R32, R106, -INF , !P6 ;  /* 0xff8000006a207808 */ /* 0x000fc40007000000 */
[----:B------:R-:W-:Y:S01]  /*3480*/  FSEL R21, R116, -INF , !P6 ;  /* 0xff80000074157808 */ /* 0x000fe20007000000 */
[----:B------:R-:W-:Y:S01]  /*3490*/  MUFU.TANH R13, R5 ;  /* 0x00000005000d7308 */ /* 0x000fe20000002400 */
        /* <DEDUP_REMOVED lines=9> */
[-C--:B------:R-:W-:Y:S01]  /*3530*/  ISETP.GE.AND P3, PT, R3, R44.reuse, PT ;  /* 0x0000002c0300720c */ /* 0x080fe20003f66270 */
[----:B------:R-:W-:Y:S01]  /*3540*/  FMUL.FTZ R3, R75, c[0x0][0x2ec] ;  /* 0x0000bb004b037a20 */ /* 0x000fe20000410000 */
[----:B------:R-:W-:-:S02]  /*3550*/  ISETP.GE.AND P4, PT, R2, R44, PT ;  /* 0x0000002c0200720c */ /* 0x000fc40003f86270 */
[----:B------:R-:W-:Y:S01]  /*3560*/  IADD3 R2, R0, 0x30, RZ ;  /* 0x0000003000027810 */ /* 0x000fe20007ffe0ff */
[----:B------:R1:W-:Y:S01]  /*3570*/  MUFU.TANH R14, R3 ;  /* 0x00000003000e7308 */ /* 0x0003e20000002400 */
[----:B-----5:R-:W-:Y:S02]  /*3580*/  FSEL R100, R101, -INF , !P3 ;  /* 0xff80000065647808 */ /* 0x020fe40005800000 */
[----:B------:R-:W-:Y:S02]  /*3590*/  FSEL R49, R104, -INF , !P3 ;  /* 0xff80000068317808 */ /* 0x000fe40005800000 */
[----:B------:R-:W-:Y:S02]  /*35a0*/  FSEL R128, R128, -INF , !P3 ;  /* 0xff80000080807808 */ /* 0x000fe40005800000 */
[----:B------:R-:W-:Y:S02]  /*35b0*/  FSEL R107, R107, -INF , !P3 ;  /* 0xff8000006b6b7808 */ /* 0x000fe40005800000 */
[----:B------:R-:W-:-:S02]  /*35c0*/  ISETP.GE.AND P3, PT, R2, R44, PT ;  /* 0x0000002c0200720c */ /* 0x000fc40003f66270 */
[----:B------:R-:W-:Y:S02]  /*35d0*/  IADD3 R2, R0, 0x31, RZ ;  /* 0x0000003100027810 */ /* 0x000fe40007ffe0ff */
[----:B--2---:R-:W-:Y:S02]  /*35e0*/  FSEL R101, R6, -INF , !P2 ;  /* 0xff80000006657808 */ /* 0x004fe40005000000 */
[----:B------:R-:W-:Y:S01]  /*35f0*/  FSEL R47, R103, -INF , !P2 ;  /* 0xff800000672f7808 */ /* 0x000fe20005000000 */
[----:B-1----:R-:W-:Y:S01]  /*3600*/  FMUL.FTZ R3, R51, c[0x0][0x2ec] ;  /* 0x0000bb0033037a20 */ /* 0x002fe20000410000 */
[----:B------:R-:W-:Y:S02]  /*3610*/  FSEL R127, R127, -INF , !P2 ;  /* 0xff8000007f7f7808 */ /* 0x000fe40005000000 */
[----:B------:R-:W-:Y:S01]  /*3620*/  FSEL R125, R125, -INF , !P2 ;  /* 0xff8000007d7d7808 */ /* 0x000fe20005000000 */
[----:B------:R1:W2:Y:S01]  /*3630*/  MUFU.TANH R12, R3 ;  /* 0x00000003000c7308 */ /* 0x0002a20000002400 */
[----:B------:R-:W-:-:S02]  /*3640*/  ISETP.GE.AND P2, PT, R2, R44, PT ;  /* 0x0000002c0200720c */ /* 0x000fc40003f46270 */
[----:B------:R-:W-:Y:S02]  /*3650*/  IADD3 R2, R0, 0x38, RZ ;  /* 0x0000003800027810 */ /* 0x000fe40007ffe0ff */
[----:B------:R-:W-:Y:S02]  /*3660*/  FSEL R105, R96, -INF , !P1 ;  /* 0xff80000060697808 */ /* 0x000fe40004800000 */
[----:B------:R-:W-:Y:S02]  /*3670*/  FSEL R51, R102, -INF , !P1 ;  /* 0xff80000066337808 */ /* 0x000fe40004800000 */
[----:B------:R-:W-:Y:S02]  /*3680*/  FSEL R126, R126, -INF , !P1 ;  /* 0xff8000007e7e7808 */ /* 0x000fe40004800000 */
[----:B------:R-:W-:Y:S02]  /*3690*/  FSEL R124, R124, -INF , !P1 ;  /* 0xff8000007c7c7808 */ /* 0x000fe40004800000 */
[----:B------:R-:W-:Y:S01]  /*36a0*/  ISETP.GE.AND P1, PT, R2, R44, PT ;  /* 0x0000002c0200720c */ /* 0x000fe20003f26270 */
[----:B------:R-:W-:Y:S01]  /*36b0*/  FMUL.FTZ R2, R11, c[0x0][0x2ec] ;  /* 0x0000bb000b027a20 */ /* 0x000fe20000410000 */
[----:B------:R-:W-:Y:S01]  /*36c0*/  FSEL R176, R84, -INF , !P5 ;  /* 0xff80000054b07808 */ /* 0x000fe20006800000 */
[----:B-1----:R-:W-:Y:S01]  /*36d0*/  FMUL.FTZ R3, R10, c[0x0][0x2ec] ;  /* 0x0000bb000a037a20 */ /* 0x002fe20000410000 */
[----:B------:R-:W-:Y:S01]  /*36e0*/  FSEL R174, R89, -INF , !P5 ;  /* 0xff80000059ae7808 */ /* 0x000fe20006800000 */
[----:B------:R1:W-:Y:S01]  /*36f0*/  MUFU.TANH R5, R2 ;  /* 0x0000000200057308 */ /* 0x0003e20000002400 */
[----:B------:R-:W-:-:S02]  /*3700*/  FSEL R190, R90, -INF , !P5 ;  /* 0xff8000005abe7808 */ /* 0x000fc40006800000 */
[----:B------:R-:W-:Y:S02]  /*3710*/  FSEL R180, R98, -INF , !P5 ;  /* 0xff80000062b47808 */ /* 0x000fe40006800000 */
[----:B------:R-:W-:Y:S02]  /*3720*/  ISETP.GE.AND P5, PT, R44, 0x41, PT ;  /* 0x000000412c00780c */ /* 0x000fe40003fa6270 */
[----:B------:R-:W-:Y:S01]  /*3730*/  IADD3 R0, R0, 0x39, RZ ;  /* 0x0000003900007810 */ /* 0x000fe20007ffe0ff */
[----:B------:R3:W4:Y:S01]  /*3740*/  MUFU.TANH R7, R3 ;  /* 0x0000000300077308 */ /* 0x0007220000002400 */
[----:B------:R-:W-:Y:S02]  /*3750*/  FSEL R177, R61, -INF , !P0 ;  /* 0xff8000003db17808 */ /* 0x000fe40004000000 */
[----:B------:R-:W-:Y:S02]  /*3760*/  FSEL R175, R88, -INF , !P0 ;  /* 0xff80000058af7808 */ /* 0x000fe40004000000 */
[----:B------:R-:W-:-:S02]  /*3770*/  FSEL R191, R91, -INF , !P0 ;  /* 0xff8000005bbf7808 */ /* 0x000fc40004000000 */
[----:B------:R-:W-:Y:S01]  /*3780*/  FSEL R181, R97, -INF , !P0 ;  /* 0xff80000061b57808 */ /* 0x000fe20004000000 */
[----:B-1----:R-:W-:Y:S01]  /*3790*/  FMUL.FTZ R2, R17, c[0x0][0x2ec] ;  /* 0x0000bb0011027a20 */ /* 0x002fe20000410000 */
[----:B------:R-:W-:Y:S01]  /*37a0*/  ISETP.GE.AND P0, PT, R0, R44, PT ;  /* 0x0000002c0000720c */ /* 0x000fe20003f06270 */
[----:B------:R-:W-:Y:S01]  /*37b0*/  IMAD.IADD R0, R148, 0x1, R28 ;  /* 0x0000000194007824 */ /* 0x000fe200078e021c */
[----:B------:R-:W-:Y:S02]  /*37c0*/  FSEL R178, R38, -INF , !P6 ;  /* 0xff80000026b27808 */ /* 0x000fe40007000000 */
[----:B------:R-:W-:Y:S02]  /*37d0*/  FSEL R172, R80, -INF , !P6 ;  /* 0xff80000050ac7808 */ /* 0x000fe40007000000 */
[----:B------:R-:W-:Y:S01]  /*37e0*/  FSEL R188, R53, -INF , !P6 ;  /* 0xff80000035bc7808 */ /* 0x000fe20007000000 */
[----:B---3--:R-:W-:Y:S01]  /*37f0*/  FMUL.FTZ R3, R9, c[0x0][0x2ec] ;  /* 0x0000bb0009037a20 */ /* 0x008fe20000410000 */
[----:B------:R-:W-:-:S02]  /*3800*/  FSEL R182, R76, -INF , !P6 ;  /* 0xff8000004cb67808 */ /* 0x000fc40007000000 */
[----:B------:R-:W-:Y:S01]  /*3810*/  FSEL R179, R37, -INF , !P4 ;  /* 0xff80000025b37808 */ /* 0x000fe20006000000 */
[----:B------:R-:W-:Y:S01]  /*3820*/  MUFU.TANH R6, R3 ;  /* 0x0000000300067308 */ /* 0x000fe20000002400 */
[----:B------:R-:W-:Y:S02]  /*3830*/  FSEL R173, R81, -INF , !P4 ;  /* 0xff80000051ad7808 */ /* 0x000fe40006000000 */
[----:B------:R-:W-:Y:S02]  /*3840*/  FSEL R189, R79, -INF , !P4 ;  /* 0xff8000004fbd7808 */ /* 0x000fe40006000000 */
[----:B------:R-:W-:Y:S02]  /*3850*/  FSEL R183, R60, -INF , !P4 ;  /* 0xff8000003cb77808 */ /* 0x000fe40006000000 */
[----:B------:R-:W-:Y:S01]  /*3860*/  FSEL R196, R50, -INF , !P3 ;  /* 0xff80000032c47808 */ /* 0x000fe20005800000 */
[----:B------:R1:W3:Y:S01]  /*3870*/  MUFU.TANH R3, R2 ;  /* 0x0000000200037308 */ /* 0x0002e20000002400 */
[----:B------:R-:W-:-:S02]  /*3880*/  FSEL R192, R34, -INF , !P3 ;  /* 0xff80000022c07808 */ /* 0x000fc40005800000 */
[----:B------:R-:W-:Y:S02]  /*3890*/  FSEL R204, R74, -INF , !P3 ;  /* 0xff8000004acc7808 */ /* 0x000fe40005800000 */
[----:B------:R-:W-:Y:S02]  /*38a0*/  FSEL R201, R35, -INF , !P3 ;  /* 0xff80000023c97808 */ /* 0x000fe40005800000 */
[----:B--2---:R-:W-:Y:S02]  /*38b0*/  FSEL R198, R12, -INF , !P2 ;  /* 0xff8000000cc67808 */ /* 0x004fe40005000000 */
[----:B------:R-:W-:Y:S02]  /*38c0*/  FSEL R193, R13, -INF , !P2 ;  /* 0xff8000000dc17808 */ /* 0x000fe40005000000 */
[----:B------:R-:W-:Y:S02]  /*38d0*/  FSEL R205, R14, -INF , !P2 ;  /* 0xff8000000ecd7808 */ /* 0x000fe40005000000 */
[----:B------:R-:W-:-:S02]  /*38e0*/  FSEL R200, R15, -INF , !P2 ;  /* 0xff8000000fc87808 */ /* 0x000fc40005000000 */
[----:B------:R-:W-:Y:S01]  /*38f0*/  FSEL R197, R18, -INF , !P1 ;  /* 0xff80000012c57808 */ /* 0x000fe20004800000 */
[----:B-1----:R-:W-:Y:S01]  /*3900*/  FMUL.FTZ R2, R19, c[0x0][0x2ec] ;  /* 0x0000bb0013027a20 */ /* 0x002fe20000410000 */
[----:B------:R-:W-:Y:S02]  /*3910*/  FSEL R194, R16, -INF , !P1 ;  /* 0xff80000010c27808 */ /* 0x000fe40004800000 */
[----:B----4-:R-:W-:Y:S02]  /*3920*/  FSEL R206, R7, -INF , !P1 ;  /* 0xff80000007ce7808 */ /* 0x010fe40004800000 */
[----:B------:R-:W-:Y:S01]  /*3930*/  FSEL R202, R8, -INF , !P1 ;  /* 0xff80000008ca7808 */ /* 0x000fe20004800000 */
[----:B------:R-:W1:Y:S01]  /*3940*/  MUFU.TANH R2, R2 ;  /* 0x0000000200027308 */ /* 0x000e620000002400 */
[----:B---3--:R-:W-:Y:S02]  /*3950*/  FSEL R195, R3, -INF , !P0 ;  /* 0xff80000003c37808 */ /* 0x008fe40004000000 */
[----:B------:R-:W-:-:S02]  /*3960*/  FSEL R207, R5, -INF , !P0 ;  /* 0xff80000005cf7808 */ /* 0x000fc40004000000 */
[----:B------:R-:W-:Y:S02]  /*3970*/  FSEL R203, R6, -INF , !P0 ;  /* 0xff80000006cb7808 */ /* 0x000fe40004000000 */
[----:B-1----:R-:W-:Y:S01]  /*3980*/  FSEL R199, R2, -INF , !P0 ;  /* 0xff80000002c77808 */ /* 0x002fe20004000000 */
        /* <DEDUP_REMOVED lines=58> */
.L_x_539:
[----:B------:R-:W-:Y:S05]  /*3d30*/  BSYNC B0 ;  /* 0x0000000000007941 */ /* 0x000fea0003800000 */
.L_x_538:
[----:B------:R-:W0:Y:S02]  /*3d40*/  LDGDEPBAR ;  /* 0x00000000000079af */ /* 0x000e240000000000 */
.L_x_537:
        /* <DEDUP_REMOVED lines=61> */
[----:B-1----:R-:W-:Y:S01]  /*4120*/  FMNMX.FTZ R6, R6, R5, !PT ;  /* 0x0000000506067209 */ /* 0x002fe20007810000 */
[----:B------:R-:W1:Y:S01]  /*4130*/  SHFL.BFLY PT, R7, R3, 0x2, 0x1f ;  /* 0x0c401f0003077f89 */ /* 0x000e6200000e0000 */
[----:B------:R-:W-:-:S02]  /*4140*/  FMNMX.FTZ R2, R191, R2, !PT ;  /* 0x00000002bf027209 */ /* 0x000fc40007810000 */
[----:B--2---:R-:W-:Y:S02]  /*4150*/  FMNMX.FTZ R102, R102, R8, !PT ;  /* 0x0000000866667209 */ /* 0x004fe40007810000 */
[----:B------:R-:W2:Y:S01]  /*4160*/  SHFL.BFLY PT, R8, R6, 0x1, 0x1f ;  /* 0x0c201f0006087f89 */ /* 0x000ea200000e0000 */
[----:B------:R-:W-:Y:S02]  /*4170*/  FMNMX.FTZ R2, R188, R2, !PT ;  /* 0x00000002bc027209 */ /* 0x000fe40007810000 */
[C---:B------:R-:W-:Y:S01]  /*4180*/  FMUL.FTZ R12, R102.reuse, c[0x0][0x23c] ;  /* 0x00008f00660c7a20 */ /* 0x040fe20000410000 */
[----:B------:R-:W-:Y:S02]  /*4190*/  FSETP.NEU.FTZ.AND P0, PT, R102, -INF , PT ;  /* 0xff8000006600780b */ /* 0x000fe40003f1d000 */
[----:B------:R-:W-:Y:S02]  /*41a0*/  FMNMX.FTZ R2, R189, R2, !PT ;  /* 0x00000002bd027209 */ /* 0x000fe40007810000 */
[----:B------:R-:W-:-:S02]  /*41b0*/  FSEL R12, R12, RZ, P0 ;  /* 0x000000ff0c0c7208 */ /* 0x000fc40000000000 */
[----:B------:R-:W-:-:S04]  /*41c0*/  FMNMX.FTZ R2, R204, R2, !PT ;  /* 0x00000002cc027209 */ /* 0x000fc80007810000 */
[----:B------:R-:W-:Y:S01]  /*41d0*/  FMNMX.FTZ R5, R205, R2, !PT ;  /* 0x00000002cd057209 */ /* 0x000fe20007810000 */
[----:B------:R-:W-:-:S03]  /*41e0*/  FFMA.FTZ R2, R29, c[0x0][0x23c], -R12 ;  /* 0x00008f001d027a23 */ /* 0x000fc6000001080c */
[----:B------:R-:W-:Y:S01]  /*41f0*/  FMNMX.FTZ R5, R206, R5, !PT ;  /* 0x00000005ce057209 */ /* 0x000fe20007810000 */
[----:B------:R3:W-:Y:S01]  /*4200*/  MUFU.EX2 R15, R2 ;  /* 0x00000002000f7308 */ /* 0x0007e20000000800 */
[----:B-1----:R-:W-:Y:S02]  /*4210*/  FMNMX.FTZ R7, R3, R7, !PT ;  /* 0x0000000703077209 */ /* 0x002fe40007810000 */
[----:B------:R-:W-:Y:S02]  /*4220*/  FMNMX.FTZ R5, R207, R5, !PT ;  /* 0x00000005cf057209 */ /* 0x000fe40007810000 */
[----:B--2---:R-:W-:Y:S01]  /*4230*/  FMNMX.FTZ R3, R6, R8, !PT ;  /* 0x0000000806037209 */ /* 0x004fe20007810000 */
[----:B------:R-:W1:Y:S01]  /*4240*/  SHFL.BFLY PT, R9, R7, 0x1, 0x1f ;  /* 0x0c201f0007097f89 */ /* 0x000e6200000e0000 */
[--C-:B------:R-:W-:Y:S02]  /*4250*/  FFMA.FTZ R6, R22, c[0x0][0x23c], -R12.reuse ;  /* 0x00008f0016067a23 */ /* 0x100fe4000001080c */
[----:B------:R-:W-:Y:S01]  /*4260*/  FSETP.NEU.FTZ.AND P0, PT, R3, -INF , PT ;  /* 0xff8000000300780b */ /* 0x000fe20003f1d000 */
[----:B------:R-:W2:Y:S01]  /*4270*/  SHFL.BFLY PT, R8, R5, 0x2, 0x1f ;  /* 0x0c401f0005087f89 */ /* 0x000ea200000e0000 */
[----:B------:R4:W-:Y:S01]  /*4280*/  MUFU.EX2 R50, R6 ;  /* 0x0000000600327308 */ /* 0x0009e20000000800 */
[----:B---3--:R-:W-:-:S07]  /*4290*/  FFMA.FTZ R2, R20, c[0x0][0x23c], -R12 ;  /* 0x00008f0014027a23 */ /* 0x008fce000001080c */
[----:B------:R3:W-:Y:S01]  /*42a0*/  MUFU.EX2 R14, R2 ;  /* 0x00000002000e7308 */ /* 0x0007e20000000800 */
[----:B----4-:R-:W-:Y:S01]  /*42b0*/  FFMA.FTZ R6, R21, c[0x0][0x23c], -R12 ;  /* 0x00008f0015067a23 */ /* 0x010fe2000001080c */
[----:B-1----:R-:W-:-:S06]  /*42c0*/  FMNMX.FTZ R104, R7, R9, !PT ;  /* 0x0000000907687209 */ /* 0x002fcc0007810000 */
[----:B------:R1:W-:Y:S01]  /*42d0*/  MUFU.EX2 R130, R6 ;  /* 0x0000000600827308 */ /* 0x0003e20000000800 */
[----:B--2---:R-:W-:Y:S01]  /*42e0*/  FMNMX.FTZ R5, R5, R8, !PT ;  /* 0x0000000805057209 */ /* 0x004fe20007810000 */
[----:B---3--:R-:W-:-:S05]  /*42f0*/  FMUL.FTZ R2, R3, c[0x0][0x23c] ;  /* 0x00008f0003027a20 */ /* 0x008fca0000410000 */
[----:B------:R-:W-:Y:S02]  /*4300*/  FSEL R2, R2, RZ, P0 ;  /* 0x000000ff02027208 */ /* 0x000fe40000000000 */
[----:B------:R-:W-:-:S03]  /*4310*/  FSETP.NEU.FTZ.AND P0, PT, R104, -INF , PT ;  /* 0xff8000006800780b */ /* 0x000fc60003f1d000 */
[--C-:B------:R-:W-:Y:S02]  /*4320*/  FFMA.FTZ R0, R23, c[0x0][0x23c], -R2.reuse ;  /* 0x00008f0017007a23 */ /* 0x100fe40000010802 */
[--C-:B------:R-:W-:Y:S01]  /*4330*/  FFMA.FTZ R4, R32, c[0x0][0x23c], -R2.reuse ;  /* 0x00008f0020047a23 */ /* 0x100fe20000010802 */
[----:B------:R-:W-:Y:S01]  /*4340*/  LDSM.16.MT88.4 R20, [R220+0xa000] ;  /* 0x00a00000dc14783b */ /* 0x000fe20000004200 */
[----:B------:R2:W-:Y:S01]  /*4350*/  MUFU.EX2 R252, R0 ;  /* 0x0000000000fc7308 */ /* 0x0005e20000000800 */
[----:B-1----:R-:W-:-:S07]  /*4360*/  FFMA.FTZ R6, R31, c[0x0][0x23c], -R2 ;  /* 0x00008f001f067a23 */ /* 0x002fce0000010802 */
[----:B------:R-:W-:Y:S01]  /*4370*/  MUFU.EX2 R44, R4 ;  /* 0x00000004002c7308 */ /* 0x000fe20000000800 */
[----:B--2---:R-:W-:-:S07]  /*4380*/  FFMA.FTZ R0, R30, c[0x0][0x23c], -R2 ;  /* 0x00008f001e007a23 */ /* 0x004fce0000010802 */
[----:B------:R1:W-:Y:S01]  /*4390*/  MUFU.EX2 R131, R6 ;  /* 0x0000000600837308 */ /* 0x0003e20000000800 */
[----:B------:R-:W-:Y:S07]  /*43a0*/  LDSM.16.MT88.4 R28, [R222+0xa000] ;  /* 0x00a00000de1c783b */ /* 0x000fee0000004200 */
[----:B------:R2:W3:Y:S01]  /*43b0*/  MUFU.EX2 R251, R0 ;  /* 0x0000000000fb7308 */ /* 0x0004e20000000800 */
[----:B-1----:R-:W1:Y:S01]  /*43c0*/  SHFL.BFLY PT, R6, R5, 0x1, 0x1f ;  /* 0x0c201f0005067f89 */ /* 0x002e6200000e0000 */
[----:B--2---:R-:W-:Y:S01]  /*43d0*/  FMUL.FTZ R0, R104, c[0x0][0x23c] ;  /* 0x00008f0068007a20 */ /* 0x004fe20000410000 */
[----:B---3--:R-:W-:-:S04]  /*43e0*/  F2FP.PACK_AB R7, R44, R251 ;  /* 0x000000fb2c07723e */ /* 0x008fc800000000ff */
[----:B------:R-:W-:-:S05]  /*43f0*/  FSEL R0, R0, RZ, P0 ;  /* 0x000000ff00007208 */ /* 0x000fca0000000000 */
[--C-:B------:R-:W-:Y:S02]  /*4400*/  FFMA.FTZ R4, R33, c[0x0][0x23c], -R0.reuse ;  /* 0x00008f0021047a23 */ /* 0x100fe40000010800 */
[----:B------:R-:W2:Y:S01]  /*4410*/  LDSM.16.MT88.4 R32, [R220+0xb000] ;  /* 0x00b00000dc20783b */ /* 0x000ea20000004200 */
[--C-:B------:R-:W-:Y:S01]  /*4420*/  FFMA.FTZ R9, R41, c[0x0][0x23c], -R0.reuse ;  /* 0x00008f0029097a23 */ /* 0x100fe20000010800 */
[----:B------:R3:W-:Y:S01]  /*4430*/  MUFU.EX2 R248, R4 ;  /* 0x0000000400f87308 */ /* 0x0007e20000000800 */
[----:B-1----:R-:W-:Y:S02]  /*4440*/  FMNMX.FTZ R103, R5, R6, !PT ;  /* 0x0000000605677209 */ /* 0x002fe40007810000 */
[----:B------:R-:W-:Y:S02]  /*4450*/  F2FP.PACK_AB R6, R130, R50 ;  /* 0x000000328206723e */ /* 0x000fe400000000ff */
[C---:B------:R-:W-:Y:S01]  /*4460*/  FSETP.NEU.FTZ.AND P0, PT, R103.reuse, -INF , PT ;  /* 0xff8000006700780b */ /* 0x040fe20003f1d000 */
[----:B------:R-:W-:Y:S01]  /*4470*/  FMUL.FTZ R8, R103, c[0x0][0x23c] ;  /* 0x00008f0067087a20 */ /* 0x000fe20000410000 */
[----:B------:R-:W-:Y:S01]  /*4480*/  F2FP.PACK_AB R5, R252, R131 ;  /* 0x00000083fc05723e */ /* 0x000fe200000000ff */
[----:B------:R-:W-:Y:S03]  /*4490*/  MUFU.EX2 R249, R9 ;  /* 0x0000000900f97308 */ /* 0x000fe60000000800 */
[----:B------:R-:W-:Y:S01]  /*44a0*/  FSEL R13, R8, RZ, P0 ;  /* 0x000000ff080d7208 */ /* 0x000fe20000000000 */
[----:B------:R-:W-:-:S02]  /*44b0*/  FFMA.FTZ R8, R40, c[0x0][0x23c], -R0 ;  /* 0x00008f0028087a23 */ /* 0x000fc40000010800 */
[----:B---3--:R-:W-:Y:S02]  /*44c0*/  FFMA.FTZ R4, R36, c[0x0][0x23c], -R0 ;  /* 0x00008f0024047a23 */ /* 0x008fe40000010800 */
[----:B------:R1:W3:Y:S01]  /*44d0*/  MUFU.EX2 R250, R8 ;  /* 0x0000000800fa7308 */ /* 0x0002e20000000800 */
[----:B------:R-:W4:Y:S07]  /*44e0*/  LDSM.16.MT88.4 R36, [R222+0xb000] ;  /* 0x00b00000de24783b */ /* 0x000f2e0000004200 */
[----:B------:R5:W-:Y:S01]  /*44f0*/  MUFU.EX2 R243, R4 ;  /* 0x0000000400f37308 */ /* 0x000be20000000800 */
[----:B-1----:R-:W-:Y:S01]  /*4500*/  FFMA.FTZ R8, R46, c[0x0][0x23c], -R13 ;  /* 0x00008f002e087a23 */ /* 0x002fe2000001080d */
[----:B---3--:R-:W-:-:S06]  /*4510*/  F2FP.PACK_AB R10, R250, R249 ;  /* 0x000000f9fa0a723e */ /* 0x008fcc00000000ff */
[----:B------:R1:W-:Y:S01]  /*4520*/  MUFU.EX2 R240, R8 ;  /* 0x0000000800f07308 */ /* 0x0003e20000000800 */
[----:B-----5:R-:W-:-:S07]  /*4530*/  F2FP.PACK_AB R4, R14, R15 ;  /* 0x0000000f0e04723e */ /* 0x020fce00000000ff */
[----:B------:R-:W-:Y:S01]  /*4540*/  HMMA.16816.F32 R120, R4, R24, RZ ;  /* 0x000000180478723c */ /* 0x000fe200000018ff */
[----:B-1----:R-:W-:-:S07]  /*4550*/  FFMA.FTZ R8, R42, c[0x0][0x23c], -R13 ;  /* 0x00008f002a087a23 */ /* 0x002fce000001080d */
[C---:B------:R-:W-:Y:S01]  /*4560*/  HMMA.16816.F32 R116, R4.reuse, R16, RZ ;  /* 0x000000100474723c */ /* 0x040fe200000018ff */
[----:B------:R1:W3:Y:S07]  /*4570*/  MUFU.EX2 R239, R8 ;  /* 0x0000000800ef7308 */ /* 0x0002ee0000000800 */
[C---:B------:R-:W-:Y:S08]  /*4580*/  HMMA.16816.F32 R112, R4.reuse, R20, RZ ;  /* 0x000000140470723c */ /* 0x040ff000000018ff */
[----:B------:R-:W-:Y:S01]  /*4590*/  HMMA.16816.F32 R108, R4, R28, RZ ;  /* 0x0000001c046c723c */ /* 0x000fe200000018ff */
[----:B-1----:R-:W-:Y:S01]  /*45a0*/  FFMA.FTZ R8, R45, c[0x0][0x23c], -R13 ;  /* 0x00008f002d087a23 */ /* 0x002fe2000001080d */
[----:B---3--:R-:W-:-:S03]  /*45b0*/  F2FP.PACK_AB R9, R239, R240 ;  /* 0x000000f0ef09723e */ /* 0x008fc600000000ff */
[----:B------:R1:W-:Y:S03]  /*45c0*/  MUFU.EX2 R242, R8 ;  /* 0x0000000800f27308 */ /* 0x0003e60000000800 */
[C---:B--2---:R-:W-:Y:S08]  /*45d0*/  HMMA.16816.F32 R96, R4.reuse, R32, RZ ;  /* 0x000000200460723c */ /* 0x044ff000000018ff */
[----:B----4-:R-:W-:Y:S01]  /*45e0*/  HMMA.16816.F32 R92, R4, R36, RZ ;  /* 0x00000024045c723c */ /* 0x010fe200000018ff */
[----:B-1----:R-:W-:-:S02]  /*45f0*/  FFMA.FTZ R8, R43, c[0x0][0x23c], -R13 ;  /* 0x00008f002b087a23 */ /* 0x002fc4000001080d */
[----:B------:R-:W-:Y:S05]  /*4600*/  LDSM.16.MT88.4 R40, [R222+0xb400] ;  /* 0x00b40000de28783b */ /* 0x000fea0000004200 */
        /* <DEDUP_REMOVED lines=26> */
[----:B---3--:R-:W-:-:S04]  /*47b0*/  FFMA.FTZ R4, R51, c[0x0][0x23c], -R12 ;  /* 0x00008f0033047a23 */ /* 0x008fc8000001080c */
[----:B------:R3:W4:Y:S03]  /*47c0*/  MUFU.EX2 R244, R4 ;  /* 0x0000000400f47308 */ /* 0x0007260000000800 */
[----:B------:R-:W-:Y:S01]  /*47d0*/  HMMA.16816.F32 R156, R8, R38, RZ ;  /* 0x00000026089c723c */ /* 0x000fe200000018ff */
[----:B---3--:R-:W-:Y:S01]  /*47e0*/  FFMA.FTZ R4, R52, c[0x0][0x23c], -R2 ;  /* 0x00008f0034047a23 */ /* 0x008fe20000010802 */
[----:B----4-:R-:W-:-:S06]  /*47f0*/  F2FP.PACK_AB R6, R244, R245 ;  /* 0x000000f5f406723e */ /* 0x010fcc00000000ff */
[----:B------:R-:W-:Y:S01]  /*4800*/  HMMA.16816.F32 R52, R8, R28, RZ ;  /* 0x0000001c0834723c */ /* 0x000fe200000018ff */
[----:B------:R-:W-:Y:S01]  /*4810*/  LDSM.16.MT88.4 R28, [R222+0xa400] ;  /* 0x00a40000de1c783b */ /* 0x000fe20000004200 */
[----:B------:R3:W-:Y:S02]  /*4820*/  MUFU.EX2 R235, R4 ;  /* 0x0000000400eb7308 */ /* 0x0007e40000000800 */
[----:B---3--:R-:W-:Y:S01]  /*4830*/  FFMA.FTZ R4, R100, c[0x0][0x23c], -R2 ;  /* 0x00008f0064047a23 */ /* 0x008fe20000010802 */
[----:B------:R-:W-:-:S05]  /*4840*/  MOV R100, R131 ;  /* 0x0000008300647202 */ /* 0x000fca0000000f00 */
[----:B------:R3:W4:Y:S02]  /*4850*/  MUFU.EX2 R238, R4 ;  /* 0x0000000400ee7308 */ /* 0x0007240000000800 */
[--C-:B---3--:R-:W-:Y:S01]  /*4860*/  FFMA.FTZ R4, R101, c[0x0][0x23c], -R2.reuse ;  /* 0x00008f0065047a23 */ /* 0x108fe20000010802 */
[----:B------:R-:W-:Y:S02]  /*4870*/  MOV R101, R50 ;  /* 0x0000003200657202 */ /* 0x000fe40000000f00 */
[----:B------:R-:W-:Y:S03]  /*4880*/  HMMA.16816.F32 R48, R8, R32, RZ ;  /* 0x000000200830723c */ /* 0x000fe600000018ff */
[----:B------:R3:W-:Y:S01]  /*4890*/  MUFU.EX2 R237, R4 ;  /* 0x0000000400ed7308 */ /* 0x0007e20000000800 */
[----:B------:R-:W5:Y:S01]  /*48a0*/  LDSM.16.MT88.4 R32, [R220+0xb400] ;  /* 0x00b40000dc20783b */ /* 0x000f620000004200 */
[----:B----4-:R-:W-:Y:S01]  /*48b0*/  F2FP.PACK_AB R5, R238, R235 ;  /* 0x000000ebee05723e */ /* 0x010fe200000000ff */
[----:B---3--:R-:W-:Y:S01]  /*48c0*/  FFMA.FTZ R4, R105, c[0x0][0x23c], -R2 ;  /* 0x00008f0069047a23 */ /* 0x008fe20000010802 */
[----:B------:R-:W-:-:S04]  /*48d0*/  MOV R105, R130 ;  /* 0x0000008200697202 */ /* 0x000fc80000000f00 */
[----:B------:R3:W4:Y:S02]  /*48e0*/  MUFU.EX2 R236, R4 ;  /* 0x0000000400ec7308 */ /* 0x0007240000000800 */
[--C-:B---3--:R-:W-:Y:S01]  /*48f0*/  FFMA.FTZ R4, R106, c[0x0][0x23c], -R0.reuse ;  /* 0x00008f006a047a23 */ /* 0x108fe20000010800 */
[----:B------:R-:W-:Y:S02]  /*4900*/  MOV R106, R44 ;  /* 0x0000002c006a7202 */ /* 0x000fe40000000f00 */
[----:B------:R-:W-:Y:S03]  /*4910*/  HMMA.16816.F32 R44, R8, R36, RZ ;  /* 0x00000024082c723c */ /* 0x000fe600000018ff */
[----:B------:R3:W-:Y:S01]  /*4920*/  MUFU.EX2 R234, R4 ;  /* 0x0000000400ea7308 */ /* 0x0007e20000000800 */
[----:B----4-:R-:W-:Y:S01]  /*4930*/  F2FP.PACK_AB R7, R236, R237 ;  /* 0x000000edec07723e */ /* 0x010fe200000000ff */
[----:B------:R-:W-:Y:S02]  /*4940*/  LDSM.16.MT88.4 R36, [R222+0xb800] ;  /* 0x00b80000de24783b */ /* 0x000fe40000004200 */
[----:B------:R-:W-:Y:S01]  /*4950*/  FFMA.FTZ R8, R125, c[0x0][0x23c], -R0 ;  /* 0x00008f007d087a23 */ /* 0x000fe20000010800 */
[----:B------:R-:W-:-:S03]  /*4960*/  MOV R9, R100 ;  /* 0x0000006400097202 */ /* 0x000fc60000000f00 */
[----:B------:R4:W-:Y:S02]  /*4970*/  MUFU.EX2 R232, R8 ;  /* 0x0000000800e87308 */ /* 0x0009e40000000800 */
[----:B------:R-:W-:Y:S02]  /*4980*/  FADD.FTZ R9, R9, R252 ;  /* 0x000000fc09097221 */ /* 0x000fe40000010000 */
[--C-:B---3--:R-:W-:Y:S02]  /*4990*/  FFMA.FTZ R4, R107, c[0x0][0x23c], -R0.reuse ;  /* 0x00008f006b047a23 */ /* 0x108fe40000010800 */
[----:B------:R-:W-:Y:S02]  /*49a0*/  FADD.FTZ R9, R251, R9 ;  /* 0x00000009fb097221 */ /* 0x000fe40000010000 */
[----:B------:R3:W1:Y:S01]  /*49b0*/  MUFU.EX2 R233, R4 ;  /* 0x0000000400e97308 */ /* 0x0006620000000800 */
[----:B----4-:R-:W-:-:S07]  /*49c0*/  FFMA.FTZ R8, R124, c[0x0][0x23c], -R0 ;  /* 0x00008f007c087a23 */ /* 0x010fce0000010800 */
[----:B------:R4:W-:Y:S01]  /*49d0*/  MUFU.EX2 R231, R8 ;  /* 0x0000000800e77308 */ /* 0x0009e20000000800 */
[----:B---3--:R-:W-:-:S07]  /*49e0*/  F2FP.PACK_AB R4, R246, R241 ;  /* 0x000000f1f604723e */ /* 0x008fce00000000ff */
[----:B--2---:R-:W-:Y:S01]  /*49f0*/  HMMA.16816.F32 R168, R4, R24, R120 ;  /* 0x0000001804a8723c */ /* 0x004fe20000001878 */
[----:B----4-:R-:W-:-:S04]  /*4a00*/  FFMA.FTZ R8, R129, c[0x0][0x23c], -R13 ;  /* 0x00008f0081087a23 */ /* 0x010fc8000001080d */
[----:B------:R2:W-:Y:S03]  /*4a10*/  MUFU.EX2 R229, R8 ;  /* 0x0000000800e57308 */ /* 0x0005e60000000800 */
[C---:B-1----:R-:W-:Y:S08]  /*4a20*/  HMMA.16816.F32 R164, R4.reuse, R20, R116 ;  /* 0x0000001404a4723c */ /* 0x042ff00000001874 */
[----:B-----5:R-:W-:Y:S01]  /*4a30*/  HMMA.16816.F32 R116, R4, R32, R96 ;  /* 0x000000200474723c */ /* 0x020fe20000001860 */
[----:B--2---:R-:W-:-:S07]  /*4a40*/  FFMA.FTZ R8, R128, c[0x0][0x23c], -R13 ;  /* 0x00008f0080087a23 */ /* 0x004fce000001080d */
        /* <DEDUP_REMOVED lines=10> */
[----:B------:R-:W-:Y:S01]  /*4af0*/  LDSM.16.MT88.4 R124, [R220+0x9c00] ;  /* 0x009c0000dc7c783b */ /* 0x000fe20000004200 */
[----:B------:R1:W3:Y:S06]  /*4b00*/  MUFU.EX2 R219, R8 ;  /* 0x0000000800db7308 */ /* 0x0002ec0000000800 */
[C---:B------:R-:W-:Y:S08]  /*4b10*/  HMMA.16816.F32 R92, R4.reuse, R30, R76 ;  /* 0x0000001e045c723c */ /* 0x040ff0000000184c */
[----:B------:R-:W-:Y:S01]  /*4b20*/  HMMA.16816.F32 R88, R4, R34, R72 ;  /* 0x000000220458723c */ /* 0x000fe20000001848 */
[----:B-1----:R-:W-:-:S04]  /*4b30*/  FFMA.FTZ R8, R174, c[0x0][0x23c], -R12 ;  /* 0x00008f00ae087a23 */ /* 0x002fc8000001080c */
[----:B------:R1:W-:Y:S03]  /*4b40*/  MUFU.EX2 R218, R8 ;  /* 0x0000000800da7308 */ /* 0x0003e60000000800 */
[----:B------:R-:W-:Y:S07]  /*4b50*/  HMMA.16816.F32 R84, R4, R42, R64 ;  /* 0x0000002a0454723c */ /* 0x000fee0000001840 */
[----:B------:R-:W-:-:S02]  /*4b60*/  F2FP.PACK_AB R4, R233, R234 ;  /* 0x000000eae904723e */ /* 0x000fc400000000ff */
[----:B--2---:R-:W-:Y:S02]  /*4b70*/  F2FP.PACK_AB R5, R230, R229 ;  /* 0x000000e5e605723e */ /* 0x004fe400000000ff */
[----:B------:R-:W-:Y:S02]  /*4b80*/  F2FP.PACK_AB R6, R231, R232 ;  /* 0x000000e8e706723e */ /* 0x000fe400000000ff */
[----:B---3--:R-:W-:Y:S01]  /*4b90*/  F2FP.PACK_AB R7, R219, R228 ;  /* 0x000000e4db07723e */ /* 0x008fe200000000ff */
[----:B-1----:R-:W-:-:S04]  /*4ba0*/  FFMA.FTZ R8, R175, c[0x0][0x23c], -R12 ;  /* 0x00008f00af087a23 */ /* 0x002fc8000001080c */
[----:B------:R1:W2:Y:S02]  /*4bb0*/  MUFU.EX2 R217, R8 ;  /* 0x0000000800d97308 */ /* 0x0002a40000000800 */
[C---:B------:R-:W-:Y:S08]  /*4bc0*/  HMMA.16816.F32 R80, R4.reuse, R24, R68 ;  /* 0x000000180450723c */ /* 0x040ff00000001844 */
[----:B------:R-:W-:Y:S01]  /*4bd0*/  HMMA.16816.F32 R76, R4, R20, R60 ;  /* 0x00000014044c723c */ /* 0x000fe2000000183c */
[----:B-1----:R-:W-:-:S07]  /*4be0*/  FFMA.FTZ R8, R172, c[0x0][0x23c], -R12 ;  /* 0x00008f00ac087a23 */ /* 0x002fce000001080c */
[C---:B------:R-:W-:Y:S01]  /*4bf0*/  HMMA.16816.F32 R64, R4.reuse, R32, R48 ;  /* 0x000000200440723c */ /* 0x040fe20000001830 */
[----:B------:R1:W-:Y:S07]  /*4c00*/  MUFU.EX2 R216, R8 ;  /* 0x0000000800d87308 */ /* 0x0003ee0000000800 */
[C---:B------:R-:W-:Y:S08]  /*4c10*/  HMMA.16816.F32 R72, R4.reuse, R16, R56 ;  /* 0x000000100448723c */ /* 0x040ff00000001838 */
[----:B------:R-:W-:Y:S01]  /*4c20*/  HMMA.16816.F32 R68, R4, R28, R52 ;  /* 0x0000001c0444723c */ /* 0x000fe20000001834 */
[----:B-1----:R-:W-:-:S02]  /*4c30*/  FFMA.FTZ R8, R173, c[0x0][0x23c], -R12 ;  /* 0x00008f00ad087a23 */ /* 0x002fc4000001080c */
[----:B------:R-:W-:Y:S02]  /*4c40*/  LDSM.16.MT88.4 R172, [R222+0xac00] ;  /* 0x00ac0000deac783b */ /* 0x000fe40000004200 */
[----:B------:R1:W-:Y:S03]  /*4c50*/  MUFU.EX2 R215, R8 ;  /* 0x0000000800d77308 */ /* 0x0003e60000000800 */
[C---:B------:R-:W-:Y:S08]  /*4c60*/  HMMA.16816.F32 R184, R4.reuse, R40, R44 ;  /* 0x0000002804b8723c */ /* 0x040ff0000000182c */
[----:B------:R-:W-:Y:S01]  /*4c70*/  HMMA.16816.F32 R60, R4, R26, R144 ;  /* 0x0000001a043c723c */ /* 0x000fe20000001890 */
[----:B------:R-:W3:Y:S01]  /*4c80*/  LDSM.16.MT88.4 R24, [R220+0x9800] ;  /* 0x00980000dc18783b */ /* 0x000ee20000004200 */
[----:B-1----:R-:W-:-:S06]  /*4c90*/  FFMA.FTZ R8, R176, c[0x0][0x23c], -R2 ;  /* 0x00008f00b0087a23 */ /* 0x002fcc0000010802 */
[C---:B------:R-:W-:Y:S01]  /*4ca0*/  HMMA.16816.F32 R48, R4.reuse, R18, R132 ;  /* 0x000000120430723c */ /* 0x040fe20000001884 */
[----:B------:R-:W1:Y:S01]  /*4cb0*/  LDSM.16.MT88.4 R16, [R222+0x9800] ;  /* 0x00980000de10783b */ /* 0x000e620000004200 */
[----:B------:R4:W-:Y:S06]  /*4cc0*/  MUFU.EX2 R214, R8 ;  /* 0x0000000800d67308 */ /* 0x0009ec0000000800 */
[C---:B------:R-:W-:Y:S01]  /*4cd0*/  HMMA.16816.F32 R52, R4.reuse, R22, R140 ;  /* 0x000000160434723c */ /* 0x040fe2000000188c */
[----:B------:R-:W5:Y:S04]  /*4ce0*/  LDSM.16.MT88.4 R20, [R220+0xa800] ;  /* 0x00a80000dc14783b */ /* 0x000f680000004200 */
[----:B------:R-:W-:Y:S03]  /*4cf0*/  LDSM.16.MT88.4 R140, [R222+0x9c00] ;  /* 0x009c0000de8c783b */ /* 0x000fe60000004200 */
[----:B------:R-:W-:Y:S01]  /*4d00*/  HMMA.16816.F32 R44, R4, R30, R148 ;  /* 0x0000001e042c723c */ /* 0x000fe20000001894 */
[----:B------:R-:W1:Y:S01]  /*4d10*/  LDSM.16.MT88.4 R28, [R222+0xa800] ;  /* 0x00a80000de1c783b */ /* 0x000e620000004200 */
[----:B----4-:R-:W-:-:S04]  /*4d20*/  FFMA.FTZ R8, R177, c[0x0][0x23c], -R2 ;  /* 0x00008f00b1087a23 */ /* 0x010fc80000010802 */
[----:B------:R4:W2:Y:S02]  /*4d30*/  MUFU.EX2 R213, R8 ;  /* 0x0000000800d57308 */ /* 0x0008a40000000800 */
[C---:B------:R-:W-:Y:S01]  /*4d40*/  HMMA.16816.F32 R56, R4.reuse, R34, R152 ;  /* 0x000000220438723c */ /* 0x040fe20000001898 */
[----:B------:R-:W1:Y:S07]  /*4d50*/  LDSM.16.MT88.4 R32, [R220+0xb800] ;  /* 0x00b80000dc20783b */ /* 0x000e6e0000004200 */
[----:B------:R-:W-:Y:S01]  /*4d60*/  HMMA.16816.F32 R40, R4, R42, R156 ;  /* 0x0000002a0428723c */ /* 0x000fe2000000189c */
[----:B------:R-:W1:Y:S01]  /*4d70*/  LDSM.16.MT88.4 R156, [R220+0xac00] ;  /* 0x00ac0000dc9c783b */ /* 0x000e620000004200 */
[----:B----4-:R-:W-:-:S05]  /*4d80*/  FFMA.FTZ R8, R178, c[0x0][0x23c], -R2 ;  /* 0x00008f00b2087a23 */ /* 0x010fca0000010802 */
[----:B--2---:R-:W-:Y:S02]  /*4d90*/  F2FP.PACK_AB R4, R217, R218 ;  /* 0x000000dad904723e */ /* 0x004fe400000000ff */
[----:B------:R-:W-:Y:S01]  /*4da0*/  F2FP.PACK_AB R5, R213, R214 ;  /* 0x000000d6d505723e */ /* 0x000fe200000000ff */
[----:B------:R2:W-:Y:S01]  /*4db0*/  MUFU.EX2 R211, R8 ;  /* 0x0000000800d37308 */ /* 0x0005e20000000800 */
[----:B------:R-:W-:Y:S01]  /*4dc0*/  F2FP.PACK_AB R6, R215, R216 ;  /* 0x000000d8d706723e */ /* 0x000fe200000000ff */
[----:B--2---:R-:W-:-:S06]  /*4dd0*/  FFMA.FTZ R8, R179, c[0x0][0x23c], -R2 ;  /* 0x00008f00b3087a23 */ /* 0x004fcc0000010802 */
[----:B------:R2:W4:Y:S02]  /*4de0*/  MUFU.EX2 R212, R8 ;  /* 0x0000000800d47308 */ /* 0x0005240000000800 */
[----:B--2---:R-:W-:Y:S01]  /*4df0*/  FFMA.FTZ R8, R180, c[0x0][0x23c], -R0 ;  /* 0x00008f00b4087a23 */ /* 0x004fe20000010800 */
[----:B----4-:R-:W-:-:S05]  /*4e00*/  F2FP.PACK_AB R7, R212, R211 ;  /* 0x000000d3d407723e */ /* 0x010fca00000000ff */
[----:B------:R2:W-:Y:S02]  /*4e10*/  MUFU.EX2 R210, R8 ;  /* 0x0000000800d27308 */ /* 0x0005e40000000800 */
[C---:B---3--:R-:W-:Y:S08]  /*4e20*/  HMMA.16816.F32 R112, R4.reuse, R24, R168 ;  /* 0x000000180470723c */ /* 0x048ff000000018a8 */
[----:B-1----:R-:W-:Y:S01]  /*4e30*/  HMMA.16816.F32 R132, R4, R16, R164 ;  /* 0x000000100484723c */ /* 0x002fe200000018a4 */
[----:B--2---:R-:W-:-:S04]  /*4e40*/  FFMA.FTZ R8, R181, c[0x0][0x23c], -R0 ;  /* 0x00008f00b5087a23 */ /* 0x004fc80000010800 */
[----:B------:R1:W2:Y:S03]  /*4e50*/  MUFU.EX2 R209, R8 ;  /* 0x0000000800d17308 */ /* 0x0002a60000000800 */
[C---:B-----5:R-:W-:Y:S08]  /*4e60*/  HMMA.16816.F32 R160, R4.reuse, R20, R160 ;  /* 0x0000001404a0723c */ /* 0x060ff000000018a0 */
[----:B------:R-:W-:Y:S01]  /*4e70*/  HMMA.16816.F32 R164, R4, R28, R128 ;  /* 0x0000001c04a4723c */ /* 0x000fe20000001880 */
[----:B-1----:R-:W-:-:S07]  /*4e80*/  FFMA.FTZ R8, R182, c[0x0][0x23c], -R0 ;  /* 0x00008f00b6087a23 */ /* 0x002fce0000010800 */
        /* <DEDUP_REMOVED lines=15> */
[----:B------:R-:W-:-:S03]  /*4f80*/  MOV R191, R105 ;  /* 0x0000006900bf7202 */ /* 0x000fc60000000f00 */
[----:B------:R1:W4:Y:S02]  /*4f90*/  MUFU.EX2 R105, R8 ;  /* 0x0000000800697308 */ /* 0x0003240000000800 */
[----:B--2---:R-:W-:Y:S02]  /*4fa0*/  F2FP.PACK_AB R4, R209, R210 ;  /* 0x000000d2d104723e */ /* 0x004fe400000000ff */
[----:B---3--:R-:W-:Y:S01]  /*4fb0*/  F2FP.PACK_AB R6, R107, R208 ;  /* 0x000000d06b06723e */ /* 0x008fe200000000ff */
[--C-:B-1----:R-:W-:Y:S01]  /*4fc0*/  FFMA.FTZ R8, R188, c[0x0][0x23c], -R13.reuse ;  /* 0x00008f00bc087a23 */ /* 0x102fe2000001080d */
[----:B------:R-:W-:Y:S02]  /*4fd0*/  MOV R188, R101 ;  /* 0x0000006500bc7202 */ /* 0x000fe40000000f00 */
[----:B----4-:R-:W-:Y:S01]  /*4fe0*/  F2FP.PACK_AB R5, R105, R106 ;  /* 0x0000006a6905723e */ /* 0x010fe200000000ff */
[----:B------:R1:W-:Y:S02]  /*4ff0*/  MUFU.EX2 R101, R8 ;  /* 0x0000000800657308 */ /* 0x0003e40000000800 */
[----:B-1----:R-:W-:Y:S01]  /*5000*/  FFMA.FTZ R8, R189, c[0x0][0x23c], -R13 ;  /* 0x00008f00bd087a23 */ /* 0x002fe2000001080d */
[----:B------:R-:W-:-:S05]  /*5010*/  MOV R189, R15 ;  /* 0x0000000f00bd7202 */ /* 0x000fca0000000f00 */
[----:B------:R-:W1:Y:S02]  /*5020*/  MUFU.EX2 R100, R8 ;  /* 0x0000000800647308 */ /* 0x000e640000000800 */
[----:B-1----:R-:W-:Y:S01]  /*5030*/  F2FP.PACK_AB R7, R100, R101 ;  /* 0x000000656407723e */ /* 0x002fe200000000ff */
[----:B------:R-:W-:-:S06]  /*5040*/  FFMA.FTZ R8, R192, c[0x0][0x23c], -R12 ;  /* 0x00008f00c0087a23 */ /* 0x000fcc000001080c */
[C---:B------:R-:W-:Y:S01]  /*5050*/  HMMA.16816.F32 R60, R4.reuse, R26, R60 ;  /* 0x0000001a043c723c */ /* 0x040fe2000000183c */
[----:B------:R1:W-:Y:S06]  /*5060*/  MUFU.EX2 R26, R8 ;  /* 0x00000008001a7308 */ /* 0x0003ec0000000800 */
[----:B------:R-:W-:Y:S01]  /*5070*/  MOV R27, R14 ;  /* 0x0000000e001b7202 */ /* 0x000fe20000000f00 */
        /* <DEDUP_REMOVED lines=21> */
[----:B------:R-:W-:Y:S01]  /*51d0*/  HMMA.16816.F32 R40, R4, R38, R40 ;  /* 0x000000260428723c */ /* 0x000fe20000001828 */
[----:B------:R-:W3:Y:S01]  /*51e0*/  LDSM.16.MT88.4 R4, [R222+0xbc00] ;  /* 0x00bc0000de04783b */ /* 0x000ee20000004200 */
[----:B-1----:R-:W-:-:S04]  /*51f0*/  FFMA.FTZ R8, R198, c[0x0][0x23c], -R2 ;  /* 0x00008f00c6087a23 */ /* 0x002fc80000010802 */
[----:B------:R1:W4:Y:S02]  /*5200*/  MUFU.EX2 R21, R8 ;  /* 0x0000000800157308 */ /* 0x0003240000000800 */
[--C-:B-1----:R-:W-:Y:S01]  /*5210*/  FFMA.FTZ R8, R197, c[0x0][0x23c], -R2.reuse ;  /* 0x00008f00c5087a23 */ /* 0x102fe20000010802 */
[----:B----4-:R-:W-:Y:S01]  /*5220*/  F2FP.PACK_AB R93, R21, R22 ;  /* 0x00000016155d723e */ /* 0x010fe200000000ff */
[----:B------:R-:W-:-:S04]  /*5230*/  FFMA.FTZ R2, R199, c[0x0][0x23c], -R2 ;  /* 0x00008f00c7027a23 */ /* 0x000fc80000010802 */
[----:B------:R1:W-:Y:S08]  /*5240*/  MUFU.EX2 R19, R8 ;  /* 0x0000000800137308 */ /* 0x0003f00000000800 */
[----:B------:R4:W5:Y:S01]  /*5250*/  MUFU.EX2 R20, R2 ;  /* 0x0000000200147308 */ /* 0x0009620000000800 */
[----:B-1----:R-:W-:-:S04]  /*5260*/  FADD.FTZ R8, R189, R27 ;  /* 0x0000001bbd087221 */ /* 0x002fc80000010000 */
[----:B------:R-:W-:Y:S02]  /*5270*/  FADD.FTZ R8, R188, R8 ;  /* 0x00000008bc087221 */ /* 0x000fe40000010000 */
[----:B----4-:R-:W-:Y:S01]  /*5280*/  FFMA.FTZ R2, R201, c[0x0][0x23c], -R0 ;  /* 0x00008f00c9027a23 */ /* 0x010fe20000010800 */
[----:B-----5:R-:W-:-:S03]  /*5290*/  F2FP.PACK_AB R95, R20, R19 ;  /* 0x00000013145f723e */ /* 0x020fc600000000ff */
[----:B------:R1:W-:Y:S04]  /*52a0*/  MUFU.EX2 R18, R2 ;  /* 0x0000000200127308 */ /* 0x0003e80000000800 */
[C---:B------:R-:W-:Y:S08]  /*52b0*/  HMMA.16816.F32 R152, R92.reuse, R158, R96 ;  /* 0x0000009e5c98723c */ /* 0x040ff00000001860 */
[----:B--2---:R-:W-:Y:S01]  /*52c0*/  HMMA.16816.F32 R76, R92, R82, R88 ;  /* 0x000000525c4c723c */ /* 0x004fe20000001858 */
[----:B-1----:R-:W-:-:S04]  /*52d0*/  FFMA.FTZ R2, R200, c[0x0][0x23c], -R0 ;  /* 0x00008f00c8027a23 */ /* 0x002fc80000010800 */
[----:B------:R1:W2:Y:S03]  /*52e0*/  MUFU.EX2 R17, R2 ;  /* 0x0000000200117308 */ /* 0x0002a60000000800 */
[C---:B---3--:R-:W-:Y:S08]  /*52f0*/  HMMA.16816.F32 R88, R92.reuse, R4, R180 ;  /* 0x000000045c58723c */ /* 0x048ff000000018b4 */
[----:B------:R-:W-:Y:S01]  /*5300*/  HMMA.16816.F32 R148, R92, R156, R160 ;  /* 0x0000009c5c94723c */ /* 0x000fe200000018a0 */
        /* <DEDUP_REMOVED lines=97> */
[----:B------:R-:W2:Y:S01]  /*5920*/  LDL R191, [R1+0x48] ;  /* 0x0000480001bf7983 */ /* 0x000ea20000100800 */
[----:B------:R-:W-:Y:S01]  /*5930*/  LEA.HI.SX32 R227, R227, 0xfffffffe, 0x1a ;  /* 0xfffffffee3e37811 */ /* 0x000fe200078fd2ff */
[----:B------:R-:W-:-:S02]  /*5940*/  IMAD.MOV.U32 R105, RZ, RZ, R103 ;  /* 0x000000ffff697224 */ /* 0x000fc400078e0067 */
[----:B------:R-:W3:Y:S01]  /*5950*/  LDL R190, [R1+0x4c] ;  /* 0x00004c0001be7983 */ /* 0x000ee20000100800 */
[----:B------:R-:W-:Y:S02]  /*5960*/  IMAD.MOV.U32 R100, RZ, RZ, R104 ;  /* 0x000000ffff647224 */ /* 0x000fe400078e0068 */
[----:B------:R-:W-:Y:S01]  /*5970*/  IMAD.MOV.U32 R107, RZ, RZ, R3 ;  /* 0x000000ffff6b7224 */ /* 0x000fe200078e0003 */
[----:B------:R-:W4:Y:S01]  /*5980*/  LDL.64 R188, [R1+0x10] ;  /* 0x0000100001bc7983 */ /* 0x000f220000100a00 */
[----:B------:R-:W-:Y:S01]  /*5990*/  IMAD.MOV.U32 R106, RZ, RZ, R102 ;  /* 0x000000ffff6a7224 */ /* 0x000fe200078e0066 */
[----:B--2---:R-:W-:Y:S02]  /*59a0*/  ISETP.GE.AND P3, PT, R191, c[0x0][0x220], PT ;  /* 0x00008800bf007a0c */ /* 0x004fe40003f66270 */
[----:B---3--:R-:W-:Y:S02]  /*59b0*/  ISETP.GE.AND P2, PT, R190, c[0x0][0x220], PT ;  /* 0x00008800be007a0c */ /* 0x008fe40003f46270 */
[----:B----4-:R-:W-:Y:S01]  /*59c0*/  ISETP.GE.AND P4, PT, R188, c[0x0][0x220], PT ;  /* 0x00008800bc007a0c */ /* 0x010fe20003f86270 */
[----:B------:R-:W-:Y:S05]  /*59d0*/  BRA `(.L_x_541) ;  /* 0x000003a000007947 */ /* 0x000fea0003800000 */
.L_x_543:
        /* <DEDUP_REMOVED lines=58> */
.L_x_541:
[----:B------:R-:W2:Y:S01]  /*5d80*/  LDL.64 R8, [R1+0x20] ;  /* 0x0000200001087983 */ /* 0x000ea20000100a00 */
[----:B------:R-:W-:Y:S04]  /*5d90*/  DEPBAR.LE SB0, 0x0 ;  /* 0x000080000000791a */ /* 0x000fe80000000000 */
[----:B-1----:R-:W-:Y:S01]  /*5da0*/  SHF.R.S32.HI R0, RZ, 0x1f, R227 ;  /* 0x0000001fff007819 */ /* 0x002fe200000114e3 */
[----:B------:R-:W3:Y:S01]  /*5db0*/  LDL R7, [R1+0x38] ;  /* 0x0000380001077983 */ /* 0x000ee20000100800 */
[C---:B------:R-:W-:Y:S01]  /*5dc0*/  IMAD.WIDE.U32 R4, R227.reuse, c[0x0][0x1a0], RZ ;  /* 0x00006800e3047a25 */ /* 0x040fe200078e00ff */
[----:B------:R-:W-:Y:S02]  /*5dd0*/  MOV R6, c[0x0][0x1a0] ;  /* 0x0000680000067a02 */ /* 0x000fe40000000f00 */
[----:B------:R-:W-:Y:S01]  /*5de0*/  BAR.SYNC.DEFER_BLOCKING 0x0 ;  /* 0x0000000000007b1d */ /* 0x000fe20000010000 */
[----:B------:R-:W-:Y:S04]  /*5df0*/  IMAD R0, R0, c[0x0][0x1a0], RZ ;  /* 0x0000680000007a24 */ /* 0x000fe800078e02ff */
[----:B------:R-:W-:Y:S05]  /*5e00*/  IMAD R2, R227, c[0x0][0x1a4], R0 ;  /* 0x00006900e3027a24 */ /* 0x000fea00078e0200 */
[----:B------:R-:W-:Y:S01]  /*5e10*/  IADD3 R3, R5, R2, RZ ;  /* 0x0000000205037210 */ /* 0x000fe20007ffe0ff */
[----:B------:R-:W-:Y:S06]  /*5e20*/  @P4 STS.64 [R226+0x9008], RZ ;  /* 0x009008ffe2004388 */ /* 0x000fec0000000a00 */
[----:B------:R-:W-:Y:S04]  /*5e30*/  @P4 STS [R226+0x9000], RZ ;  /* 0x009000ffe2004388 */ /* 0x000fe80000000800 */
[----:B------:R-:W-:Y:S01]  /*5e40*/  @P4 STS [R226+0x9004], RZ ;  /* 0x009004ffe2004388 */ /* 0x000fe20000000800 */
[----:B--2---:R-:W-:Y:S04]  /*5e50*/  LEA R0, P0, R4, R8, 0x6 ;  /* 0x0000000804007211 */ /* 0x004fe800078030ff */
[----:B------:R-:W-:Y:S02]  /*5e60*/  @!P4 LEA R16, P1, R0, c[0x0][0x170], 0x1 ;  /* 0x00005c000010ca11 */ /* 0x000fe400078208ff */
[----:B---3--:R-:W-:Y:S02]  /*5e70*/  LEA.HI.X R3, R4, R7, R3, 0x6, P0 ;  /* 0x0000000704037211 */ /* 0x008fe400000f3403 */
        /* <DEDUP_REMOVED lines=10> */
[----:B------:R-:W-:Y:S02]  /*5f20*/  MOV R7, c[0x0][0x1a4] ;  /* 0x0000690000077a02 */ /* 0x000fe40000000f00 */
[----:B------:R-:W-:Y:S01]  /*5f30*/  @!P3 LEA R8, P1, R2, c[0x0][0x170], 0x1 ;  /* 0x00005c000208ba11 */ /* 0x000fe200078208ff */
[----:B------:R-:W-:Y:S01]  /*5f40*/  @P3 STS.128 [R226+0xa000], RZ ;  /* 0x00a000ffe2003388 */ /* 0x000fe20000000c00 */
[----:B------:R-:W-:Y:S02]  /*5f50*/  LEA.HI.X R4, R6, R3, R7, 0x5, P6 ;  /* 0x0000000306047211 */ /* 0x000fe400030f2c07 */
[C---:B------:R-:W-:Y:S02]  /*5f60*/  @!P4 LEA R14, P6, R2.reuse, c[0x0][0x170], 0x1 ;  /* 0x00005c00020eca11 */ /* 0x040fe400078c08ff */
[C-C-:B------:R-:W-:Y:S02]  /*5f70*/  @!P3 LEA.HI.X R9, R2.reuse, c[0x0][0x174], R4.reuse, 0x1, P1 ;  /* 0x00005d000209ba11 */ /* 0x140fe400008f0c04 */
[C-C-:B------:R-:W-:Y:S01]  /*5f80*/  @!P4 LEA.HI.X R15, R2.reuse, c[0x0][0x174], R4.reuse, 0x1, P6 ;  /* 0x00005d00020fca11 */ /* 0x140fe200030f0c04 */
[----:B------:R-:W-:Y:S01]  /*5f90*/  @!PT LDS RZ, [RZ] ;  /* 0x00000000fffff984 */ /* 0x000fe20000000800 */
[----:B------:R-:W-:Y:S01]  /*5fa0*/  @!PT LDS RZ, [RZ] ;  /* 0x00000000fffff984 */ /* 0x000fe20000000800 */
[----:B------:R-:W-:Y:S01]  /*5fb0*/  @!PT LDS RZ, [RZ] ;  /* 0x00000000fffff984 */ /* 0x000fe20000000800 */
[----:B------:R2:W-:Y:S01]  /*5fc0*/  @!P3 LDGSTS.E.BYPASS.LTC128B.128 [R226+0xa000], [R12.64+0x40] ;  /* 0x0a0000400ce2bfae */ /* 0x0005e2000b901d4a */
[C---:B------:R-:W-:Y:S02]  /*5fd0*/  @!P2 LEA R6, P0, R2.reuse, c[0x0][0x170], 0x1 ;  /* 0x00005c000206aa11 */ /* 0x040fe400078008ff */
[----:B------:R-:W-:Y:S02]  /*5fe0*/  ISETP.GT.AND P5, PT, R227, RZ, PT ;  /* 0x000000ffe300720c */ /* 0x000fe40003fa4270 */
[----:B------:R-:W-:Y:S03]  /*5ff0*/  @!P2 LEA.HI.X R7, R2, c[0x0][0x174], R4, 0x1, P0 ;  /* 0x00005d000207aa11 */ /* 0x000fe600000f0c04 */
[----:B------:R-:W-:Y:S08]  /*6000*/  @P2 STS.128 [R226+0xb000], RZ ;  /* 0x00b000ffe2002388 */ /* 0x000ff00000000c00 */
[----:B------:R-:W-:Y:S01]  /*6010*/  @!PT LDS RZ, [RZ] ;  /* 0x00000000fffff984 */ /* 0x000fe20000000800 */
[----:B------:R-:W-:Y:S01]  /*6020*/  @!PT LDS RZ, [RZ] ;  /* 0x00000000fffff984 */ /* 0x000fe20000000800 */
[----:B------:R-:W-:Y:S01]  /*6030*/  @!PT LDS RZ, [RZ] ;  /* 0x00000000fffff984 */ /* 0x000fe20000000800 */
[----:B------:R3:W-:Y:S08]  /*6040*/  @!P2 LDGSTS.E.BYPASS.LTC128B.128 [R226+0xb000], [R10.64+0x80] ;  /* 0x0b0000800ae2afae */ /* 0x0007f0000b901d4a */
[----:B------:R-:W-:Y:S08]  /*6050*/  @P4 STS.128 [R226+0x9800], RZ ;  /* 0x009800ffe2004388 */ /* 0x000ff00000000c00 */
[----:B------:R-:W-:Y:S01]  /*6060*/  @!PT LDS RZ, [RZ] ;  /* 0x00000000fffff984 */ /* 0x000fe20000000800 */
[----:B------:R-:W-:Y:S01]  /*6070*/  @!PT LDS RZ, [RZ] ;  /* 0x00000000fffff984 */ /* 0x000fe20000000800 */
[----:B------:R-:W-:Y:S01]  /*6080*/  @!PT LDS RZ, [RZ] ;  /* 0x00000000fffff984 */ /* 0x000fe20000000800 */
[----:B------:R2:W-:Y:S08]  /*6090*/  @!P4 LDGSTS.E.BYPASS.LTC128B.128 [R226+0x9800], [R14.64] ;  /* 0x098000000ee2cfae */ /* 0x0005f0000b901d4a */
        /* <DEDUP_REMOVED lines=9> */
[----:B------:R4:W-:Y:S08]  /*6130*/  @!P2 LDGSTS.E.BYPASS.LTC128B.128 [R226+0xb800], [R6.64+0x80] ;  /* 0x0b80008006e2afae */ /* 0x0009f0000b901d4a */
[----:B------:R-:W-:Y:S08]  /*6140*/  LDSM.16.M88.4 R64, [R224] ;  /* 0x00000000e040783b */ /* 0x000ff00000000200 */
[----:B-1----:R-:W4:Y:S08]  /*6150*/  LDSM.16.M88.4 R16, [R221+0x6000] ;  /* 0x00600000dd10783b */ /* 0x002f300000000200 */
[----:B------:R-:W3:Y:S08]  /*6160*/  LDSM.16.M88.4 R60, [R224+0x1000] ;  /* 0x00100000e03c783b */ /* 0x000ef00000000200 */
[----:B------:R-:W1:Y:S08]  /*6170*/  LDSM.16.M88.4 R32, [R221+0x6400] ;  /* 0x00640000dd20783b */ /* 0x000e700000000200 */
[----:B------:R-:W0:Y:S08]  /*6180*/  LDGDEPBAR ;  /* 0x00000000000079af */ /* 0x000e300000000000 */
[----:B------:R-:W5:Y:S01]  /*6190*/  LDSM.16.M88.4 R48, [R221+0x6800] ;  /* 0x00680000dd30783b */ /* 0x000f620000000200 */
[-C--:B----4-:R-:W-:Y:S07]  /*61a0*/  HMMA.16816.F32 R4, R64, R16.reuse, RZ ;  /* 0x000000104004723c */ /* 0x090fee00000018ff */
[----:B------:R-:W4:Y:S01]  /*61b0*/  LDSM.16.M88.4 R108, [R221+0x6c00] ;  /* 0x006c0000dd6c783b */ /* 0x000f220000000200 */
[C---:B---3--:R-:W-:Y:S07]  /*61c0*/  HMMA.16816.F32 R8, R60.reuse, R16, RZ ;  /* 0x000000103c08723c */ /* 0x048fee00000018ff */
[----:B------:R-:W-:Y:S01]  /*61d0*/  LDSM.16.M88.4 R176, [R225] ;  /* 0x00000000e1b0783b */ /* 0x000fe20000000200 */
[-C--:B--2---:R-:W-:Y:S07]  /*61e0*/  HMMA.16816.F32 R12, R60, R18.reuse, RZ ;  /* 0x000000123c0c723c */ /* 0x084fee00000018ff */
[----:B------:R-:W2:Y:S01]  /*61f0*/  LDSM.16.M88.4 R180, [R223+0x6000] ;  /* 0x00600000dfb4783b */ /* 0x000ea20000000200 */
[C---:B------:R-:W-:Y:S07]  /*6200*/  HMMA.16816.F32 R16, R64.reuse, R18, RZ ;  /* 0x000000124010723c */ /* 0x040fee00000018ff */
[----:B------:R-:W3:Y:S01]  /*6210*/  LDSM.16.M88.4 R184, [R225+0x1000] ;  /* 0x00100000e1b8783b */ /* 0x000ee20000000200 */
[-C--:B-1----:R-:W-:Y:S07]  /*6220*/  HMMA.16816.F32 R20, R64, R32.reuse, RZ ;  /* 0x000000204014723c */ /* 0x082fee00000018ff */
[----:B------:R-:W1:Y:S01]  /*6230*/  LDSM.16.M88.4 R188, [R223+0x6400] ;  /* 0x00640000dfbc783b */ /* 0x000e620000000200 */
        /* <DEDUP_REMOVED lines=14> */
[-C--:B----4-:R-:W-:Y:S08]  /*6320*/  HMMA.16816.F32 R52, R64, R108.reuse, RZ ;  /* 0x0000006c4034723c */ /* 0x090ff000000018ff */
[C---:B------:R-:W-:Y:S08]  /*6330*/  HMMA.16816.F32 R56, R60.reuse, R108, RZ ;  /* 0x0000006c3c38723c */ /* 0x040ff000000018ff */
[-C--:B------:R-:W-:Y:S08]  /*6340*/  HMMA.16816.F32 R60, R60, R110.reuse, RZ ;  /* 0x0000006e3c3c723c */ /* 0x080ff000000018ff */
[----:B------:R-:W-:Y:S01]  /*6350*/  HMMA.16816.F32 R64, R64, R110, RZ ;  /* 0x0000006e4040723c */ /* 0x000fe200000018ff */
[----:B------:R-:W-:Y:S07]  /*6360*/  LDSM.16.M88.4 R108, [R224+0x2000] ;  /* 0x00200000e06c783b */ /* 0x000fee0000000200 */
[-C--:B--2---:R-:W-:Y:S08]  /*6370*/  HMMA.16816.F32 R4, R176, R180.reuse, R4 ;  /* 0x000000b4b004723c */ /* 0x084ff00000001804 */
[C---:B---3--:R-:W-:Y:S08]  /*6380*/  HMMA.16816.F32 R8, R184.reuse, R180, R8 ;  /* 0x000000b4b808723c */ /* 0x048ff00000001808 */
[-C--:B------:R-:W-:Y:S08]  /*6390*/  HMMA.16816.F32 R12, R184, R182.reuse, R12 ;  /* 0x000000b6b80c723c */ /* 0x080ff0000000180c */
[C---:B------:R-:W-:Y:S01]  /*63a0*/  HMMA.16816.F32 R16, R176.reuse, R182, R16 ;  /* 0x000000b6b010723c */ /* 0x040fe20000001810 */
[----:B------:R-:W2:Y:S07]  /*63b0*/  LDSM.16.M88.4 R180, [R221+0x7000] ;  /* 0x00700000ddb4783b */ /* 0x000eae0000000200 */
        /* <DEDUP_REMOVED lines=16> */
[-C--:B--2---:R-:W-:Y:S01]  /*64c0*/  HMMA.16816.F32 R4, R108, R180.reuse, R4 ;  /* 0x000000b46c04723c */ /* 0x084fe20000001804 */
[----:B------:R-:W-:Y:S07]  /*64d0*/  LDSM.16.M88.4 R196, [R224+0x5000] ;  /* 0x00500000e0c4783b */ /* 0x000fee0000000200 */
[C---:B-1----:R-:W-:Y:S08]  /*64e0*/  HMMA.16816.F32 R8, R188.reuse, R180, R8 ;  /* 0x000000b4bc08723c */ /* 0x042ff00000001808 */
        /* <DEDUP_REMOVED lines=73> */
[----:B------:R-:W-:Y:S02]  /*6980*/  FMUL.FTZ R17, R17, c[0x0][0x2ec] ;  /* 0x0000bb0011117a20 */ /* 0x000fe40000410000 */
[----:B------:R-:W-:Y:S02]  /*6990*/  FMUL.FTZ R14, R14, c[0x0][0x2ec] ;  /* 0x0000bb000e0e7a20 */ /* 0x000fe40000410000 */
[----:B------:R-:W-:Y:S03]  /*69a0*/  FMUL.FTZ R15, R15, c[0x0][0x2ec] ;  /* 0x0000bb000f0f7a20 */ /* 0x000fe60000410000 */
        /* <DEDUP_REMOVED lines=10> */
[----:B------:R4:W2:Y:S01]  /*6a50*/  MUFU.TANH R190, R13 ;  /* 0x0000000d00be7308 */ /* 0x0008a20000002400 */
[C---:B------:R-:W-:Y:S04]  /*6a60*/  HMMA.16816.F32 R24, R108.reuse, R4, R24 ;  /* 0x000000046c18723c */ /* 0x040fe80000001818 */
[----:B-1----:R-:W-:Y:S02]  /*6a70*/  FMUL.FTZ R16, R18, c[0x0][0x2ec] ;  /* 0x0000bb0012107a20 */ /* 0x002fe40000410000 */
[----:B------:R-:W-:Y:S03]  /*6a80*/  FMUL.FTZ R18, R19, c[0x0][0x2ec] ;  /* 0x0000bb0013127a20 */ /* 0x000fe60000410000 */
[----:B------:R4:W1:Y:S01]  /*6a90*/  MUFU.TANH R189, R14 ;  /* 0x0000000e00bd7308 */ /* 0x0008620000002400 */
[-C--:B------:R-:W-:Y:S08]  /*6aa0*/  HMMA.16816.F32 R28, R108, R6.reuse, R28 ;  /* 0x000000066c1c723c */ /* 0x080ff0000000181c */
[C---:B------:R-:W-:Y:S01]  /*6ab0*/  HMMA.16816.F32 R32, R176.reuse, R6, R32 ;  /* 0x00000006b020723c */ /* 0x040fe20000001820 */
[----:B------:R4:W1:Y:S01]  /*6ac0*/  MUFU.TANH R188, R15 ;  /* 0x0000000f00bc7308 */ /* 0x0008620000002400 */
[----:B------:R-:W1:Y:S01]  /*6ad0*/  LDSM.16.M88.4 R4, [R223+0x8c00] ;  /* 0x008c0000df04783b */ /* 0x000e620000000200 */
[----:B------:R-:W-:Y:S04]  /*6ae0*/  DEPBAR.LE SB0, 0x0 ;  /* 0x000080000000791a */ /* 0x000fe80000000000 */
[----:B------:R-:W-:Y:S02]  /*6af0*/  FMUL.FTZ R20, R20, c[0x0][0x2ec] ;  /* 0x0000bb0014147a20 */ /* 0x000fe40000410000 */
[----:B------:R-:W-:Y:S02]  /*6b00*/  FMUL.FTZ R21, R21, c[0x0][0x2ec] ;  /* 0x0000bb0015157a20 */ /* 0x000fe40000410000 */
[----:B------:R-:W1:Y:S01]  /*6b10*/  MUFU.TANH R17, R17 ;  /* 0x0000001100117308 */ /* 0x000e620000002400 */
[----:B------:R-:W-:Y:S01]  /*6b20*/  BAR.SYNC.DEFER_BLOCKING 0x0 ;  /* 0x0000000000007b1d */ /* 0x000fe20000010000 */
[----:B------:R-:W-:Y:S01]  /*6b30*/  FMUL.FTZ R22, R22, c[0x0][0x2ec] ;  /* 0x0000bb0016167a20 */ /* 0x000fe20000410000 */
[-C--:B-----5:R-:W-:Y:S05]  /*6b40*/  HMMA.16816.F32 R36, R176, R8.reuse, R36 ;  /* 0x00000008b024723c */ /* 0x0a0fea0000001824 */
[----:B------:R-:W-:Y:S02]  /*6b50*/  FMUL.FTZ R23, R23, c[0x0][0x2ec] ;  /* 0x0000bb0017177a20 */ /* 0x000fe40000410000 */
[----:B------:R-:W1:Y:S01]  /*6b60*/  MUFU.TANH R16, R16 ;  /* 0x0000001000107308 */ /* 0x000e620000002400 */
[----:B------:R-:W-:Y:S01]  /*6b70*/  FMUL.FTZ R24, R24, c[0x0][0x2ec] ;  /* 0x0000bb0018187a20 */ /* 0x000fe20000410000 */
[C---:B------:R-:W-:Y:S04]  /*6b80*/  HMMA.16816.F32 R40, R108.reuse, R8, R40 ;  /* 0x000000086c28723c */ /* 0x040fe80000001828 */
[----:B------:R-:W-:Y:S02]  /*6b90*/  FMUL.FTZ R25, R25, c[0x0][0x2ec] ;  /* 0x0000bb0019197a20 */ /* 0x000fe40000410000 */
[----:B------:R-:W-:Y:S02]  /*6ba0*/  FMUL.FTZ R26, R26, c[0x0][0x2ec] ;  /* 0x0000bb001a1a7a20 */ /* 0x000fe40000410000 */
[----:B------:R-:W2:Y:S01]  /*6bb0*/  MUFU.TANH R18, R18 ;  /* 0x0000001200127308 */ /* 0x000ea20000002400 */
[-C--:B------:R-:W-:Y:S03]  /*6bc0*/  HMMA.16816.F32 R44, R108, R10.reuse, R44 ;  /* 0x0000000a6c2c723c */ /* 0x080fe6000000182c */
[----:B------:R-:W-:Y:S02]  /*6bd0*/  FMUL.FTZ R27, R27, c[0x0][0x2ec] ;  /* 0x0000bb001b1b7a20 */ /* 0x000fe40000410000 */
[----:B------:R-:W-:Y:S02]  /*6be0*/  FMUL.FTZ R28, R28, c[0x0][0x2ec] ;  /* 0x0000bb001c1c7a20 */ /* 0x000fe40000410000 */
[----:B------:R-:W-:Y:S01]  /*6bf0*/  FMUL.FTZ R29, R29, c[0x0][0x2ec] ;  /* 0x0000bb001d1d7a20 */ /* 0x000fe20000410000 */
[C---:B------:R-:W-:Y:S01]  /*6c00*/  HMMA.16816.F32 R48, R176.reuse, R10, R48 ;  /* 0x0000000ab030723c */ /* 0x040fe20000001830 */
[----:B------:R4:W2:Y:S03]  /*6c10*/  MUFU.TANH R193, R20 ;  /* 0x0000001400c17308 */ /* 0x0008a60000002400 */
[----:B------:R-:W-:Y:S02]  /*6c20*/  FMUL.FTZ R30, R30, c[0x0][0x2ec] ;  /* 0x0000bb001e1e7a20 */ /* 0x000fe40000410000 */
[----:B------:R-:W-:Y:S02]  /*6c30*/  FMUL.FTZ R31, R31, c[0x0][0x2ec] ;  /* 0x0000bb001f1f7a20 */ /* 0x000fe40000410000 */
[-C--:B-1----:R-:W-:Y:S03]  /*6c40*/  HMMA.16816.F32 R52, R176, R4.reuse, R52 ;  /* 0x00000004b034723c */ /* 0x082fe60000001834 */
        /* <DEDUP_REMOVED lines=47> */
[----:B------:R-:W-:Y:S05]  /*6f40*/  FMUL.FTZ R67, R67, c[0x0][0x2ec] ;  /* 0x0000bb0043437a20 */ /* 0x000fea0000410000 */
        /* <DEDUP_REMOVED lines=39> */
.L_x_542:
[----:B------:R-:W-:Y:S01]  /*71c0*/  FMNMX.FTZ R0, R181, R100, !PT ;  /* 0x00000064b5007209 */ /* 0x000fe20007810000 */
[----:B------:R-:W-:Y:S01]  /*71d0*/  LDSM.16.MT88.4 R20, [R220+0x9000] ;  /* 0x00900000dc14783b */ /* 0x000fe20000004200 */
[----:B------:R-:W-:Y:S02]  /*71e0*/  IADD3 R227, R227, -0x1, RZ ;  /* 0xffffffffe3e37810 */ /* 0x000fe40007ffe0ff */
[----:B------:R-:W-:Y:S02]  /*71f0*/  FMNMX.FTZ R2, R186, R0, !PT ;  /* 0x00000000ba027209 */ /* 0x000fe40007810000 */
[----:B------:R-:W-:Y:S02]  /*7200*/  FMNMX.FTZ R0, R182, R105, !PT ;  /* 0x00000069b6007209 */ /* 0x000fe40007810000 */
[----:B------:R-:W-:Y:S01]  /*7210*/  FMNMX.FTZ R3, R180, R2, !PT ;  /* 0x00000002b4037209 */ /* 0x000fe20007810000 */
[----:B------:R-:W-:Y:S01]  /*7220*/  LDSM.16.MT88.4 R36, [R222+0x9000] ;  /* 0x00900000de24783b */ /* 0x000fe20000004200 */
[----:B------:R-:W-:Y:S02]  /*7230*/  FMNMX.FTZ R2, R187, R0, !PT ;  /* 0x00000000bb027209 */ /* 0x000fe40007810000 */
[----:B-1----:R-:W-:Y:S02]  /*7240*/  FMNMX.FTZ R4, R17, R3, !PT ;  /* 0x0000000311047209 */ /* 0x002fe40007810000 */
        /* <DEDUP_REMOVED lines=73> */
[----:B----4-:R-:W-:Y:S01]  /*76e0*/  FMNMX.FTZ R4, R4, R5, !PT ;  /* 0x0000000504047209 */ /* 0x010fe20007810000 */
[----:B------:R3:W4:Y:S06]  /*76f0*/  MUFU.EX2 R101, R0 ;  /* 0x0000000000657308 */ /* 0x00072c0000000800 */
        /* <DEDUP_REMOVED lines=11> */
[----:B----4-:R-:W-:Y:S02]  /*77b0*/  FMUL.FTZ R48, R101, R156 ;  /* 0x0000009c65307220 */ /* 0x010fe40000410000 */
[--C-:B------:R-:W-:Y:S02]  /*77c0*/  FFMA.FTZ R4, R181, c[0x0][0x23c], -R105.reuse ;  /* 0x00008f00b5047a23 */ /* 0x100fe40000010869 */
[--C-:B------:R-:W-:Y:S02]  /*77d0*/  FFMA.FTZ R5, R186, c[0x0][0x23c], -R105.reuse ;  /* 0x00008f00ba057a23 */ /* 0x100fe40000010869 */
[--C-:B------:R-:W-:Y:S02]  /*77e0*/  FFMA.FTZ R41, R193, c[0x0][0x23c], -R105.reuse ;  /* 0x00008f00c1297a23 */ /* 0x100fe40000010869 */
[----:B------:R3:W-:Y:S01]  /*77f0*/  MUFU.EX2 R9, R4 ;  /* 0x0000000400097308 */ /* 0x0007e20000000800 */
[--C-:B------:R-:W-:Y:S02]  /*7800*/  FFMA.FTZ R44, R195, c[0x0][0x23c], -R105.reuse ;  /* 0x00008f00c32c7a23 */ /* 0x100fe40000010869 */
[--C-:B------:R-:W-:Y:S02]  /*7810*/  FFMA.FTZ R57, R194, c[0x0][0x23c], -R105.reuse ;  /* 0x00008f00c2397a23 */ /* 0x100fe40000010869 */
[----:B------:R-:W-:Y:S02]  /*7820*/  FFMA.FTZ R60, R196, c[0x0][0x23c], -R105 ;  /* 0x00008f00c43c7a23 */ /* 0x000fe40000010869 */
[C---:B------:R-:W-:Y:S02]  /*7830*/  FMUL.FTZ R64, R101.reuse, R172 ;  /* 0x000000ac65407220 */ /* 0x040fe40000410000 */
[C---:B------:R-:W-:Y:S01]  /*7840*/  FMUL.FTZ R68, R101.reuse, R68 ;  /* 0x0000004465447220 */ /* 0x040fe20000410000 */
[----:B------:R4:W-:Y:S01]  /*7850*/  MUFU.EX2 R186, R5 ;  /* 0x0000000500ba7308 */ /* 0x0009e20000000800 */
[C---:B------:R-:W-:Y:S02]  /*7860*/  FMUL.FTZ R69, R101.reuse, R69 ;  /* 0x0000004565457220 */ /* 0x040fe40000410000 */
[----:B------:R-:W-:Y:S02]  /*7870*/  FMUL.FTZ R80, R101, R80 ;  /* 0x0000005065507220 */ /* 0x000fe40000410000 */
[----:B-1----:R-:W-:Y:S02]  /*7880*/  FADD.FTZ R0, -R102, R106 ;  /* 0x0000006a66007221 */ /* 0x002fe40000010100 */
[----:B------:R-:W-:Y:S02]  /*7890*/  FMUL.FTZ R106, R103, c[0x0][0x23c] ;  /* 0x00008f00676a7a20 */ /* 0x000fe40000410000 */
[----:B------:R-:W-:Y:S02]  /*78a0*/  FMUL.FTZ R0, R0, c[0x0][0x23c] ;  /* 0x00008f0000007a20 */ /* 0x000fe40000410000 */
[----:B--2---:R-:W-:Y:S01]  /*78b0*/  FMUL.FTZ R19, R100, R127 ;  /* 0x0000007f64137220 */ /* 0x004fe20000410000 */
[----:B------:R-:W-:Y:S01]  /*78c0*/  FSEL R106, R106, RZ, P0 ;  /* 0x000000ff6a6a7208 */ /* 0x000fe20000000000 */
[----:B------:R1:W2:Y:S01]  /*78d0*/  MUFU.EX2 R2, R0 ;  /* 0x0000000000027308 */ /* 0x0002a20000000800 */
[----:B------:R-:W-:Y:S01]  /*78e0*/  FSETP.NEU.FTZ.AND P0, PT, R102, -INF , PT ;  /* 0xff8000006600780b */ /* 0x000fe20003f1d000 */
[----:B------:R-:W-:Y:S02]  /*78f0*/  FMUL.FTZ R50, R100, R158 ;  /* 0x0000009e64327220 */ /* 0x000fe40000410000 */
[--C-:B---3--:R-:W-:Y:S02]  /*7900*/  FFMA.FTZ R4, R182, c[0x0][0x23c], -R106.reuse ;  /* 0x00008f00b6047a23 */ /* 0x108fe4000001086a */
[--C-:B------:R-:W-:Y:S02]  /*7910*/  FFMA.FTZ R111, R200, c[0x0][0x23c], -R106.reuse ;  /* 0x00008f00c86f7a23 */ /* 0x100fe4000001086a */
[--C-:B------:R-:W-:Y:S02]  /*7920*/  FFMA.FTZ R49, R197, c[0x0][0x23c], -R106.reuse ;  /* 0x00008f00c5317a23 */ /* 0x100fe4000001086a */
[----:B------:R3:W-:Y:S01]  /*7930*/  MUFU.EX2 R8, R4 ;  /* 0x0000000400087308 */ /* 0x0007e20000000800 */
[--C-:B----4-:R-:W-:Y:S02]  /*7940*/  FFMA.FTZ R5, R18, c[0x0][0x23c], -R106.reuse ;  /* 0x00008f0012057a23 */ /* 0x110fe4000001086a */
[C---:B------:R-:W-:Y:S02]  /*7950*/  FMUL.FTZ R18, R100.reuse, R126 ;  /* 0x0000007e64127220 */ /* 0x040fe40000410000 */
[----:B------:R-:W-:Y:S02]  /*7960*/  FMUL.FTZ R51, R100, R159 ;  /* 0x0000009f64337220 */ /* 0x000fe40000410000 */
[--C-:B------:R-:W-:Y:S02]  /*7970*/  FFMA.FTZ R65, R198, c[0x0][0x23c], -R106.reuse ;  /* 0x00008f00c6417a23 */ /* 0x100fe4000001086a */
[C---:B------:R-:W-:Y:S01]  /*7980*/  FMUL.FTZ R66, R100.reuse, R174 ;  /* 0x000000ae64427220 */ /* 0x040fe20000410000 */
[----:B------:R-:W4:Y:S01]  /*7990*/  MUFU.EX2 R31, R5 ;  /* 0x00000005001f7308 */ /* 0x000f220000000800 */
        /* <DEDUP_REMOVED lines=10> */
[--C-:B---3--:R-:W-:Y:S02]  /*7a40*/  FFMA.FTZ R4, R187, c[0x0][0x23c], -R106.reuse ;  /* 0x00008f00bb047a23 */ /* 0x108fe4000001086a */
[----:B------:R-:W-:Y:S01]  /*7a50*/  FMUL.FTZ R24, R2, R132 ;  /* 0x0000008402187220 */ /* 0x000fe20000410000 */
[----:B------:R-:W-:Y:S01]  /*7a60*/  FSEL R110, R110, RZ, P0 ;  /* 0x000000ff6e6e7208 */ /* 0x000fe20000000000 */
[C---:B------:R-:W-:Y:S01]  /*7a70*/  FMUL.FTZ R25, R2.reuse, R133 ;  /* 0x0000008502197220 */ /* 0x040fe20000410000 */
[----:B------:R2:W-:Y:S01]  /*7a80*/  MUFU.EX2 R187, R4 ;  /* 0x0000000400bb7308 */ /* 0x0005e20000000800 */
[C---:B------:R-:W-:Y:S02]  /*7a90*/  FMUL.FTZ R28, R2.reuse, R136 ;  /* 0x00000088021c7220 */ /* 0x040fe40000410000 */
[C---:B------:R-:W-:Y:S01]  /*7aa0*/  FMUL.FTZ R29, R2.reuse, R137 ;  /* 0x00000089021d7220 */ /* 0x040fe20000410000 */
[----:B----4-:R-:W-:Y:S01]  /*7ab0*/  MOV R136, R31 ;  /* 0x0000001f00887202 */ /* 0x010fe20000000f00 */
[C---:B------:R-:W-:Y:S02]  /*7ac0*/  FMUL.FTZ R40, R2.reuse, R148 ;  /* 0x0000009402287220 */ /* 0x040fe40000410000 */
[C---:B------:R-:W-:Y:S02]  /*7ad0*/  FMUL.FTZ R45, R2.reuse, R153 ;  /* 0x00000099022d7220 */ /* 0x040fe40000410000 */
[C---:B------:R-:W-:Y:S01]  /*7ae0*/  FMUL.FTZ R56, R2.reuse, R164 ;  /* 0x000000a402387220 */ /* 0x040fe20000410000 */
[----:B------:R-:W3:Y:S01]  /*7af0*/  MUFU.EX2 R0, R0 ;  /* 0x0000000000007308 */ /* 0x000ee20000000800 */
[----:B------:R-:W-:Y:S02]  /*7b00*/  FMUL.FTZ R61, R2, R169 ;  /* 0x000000a9023d7220 */ /* 0x000fe40000410000 */
[----:B------:R-:W-:Y:S02]  /*7b10*/  FMUL.FTZ R71, R100, R71 ;  /* 0x0000004764477220 */ /* 0x000fe40000410000 */
[C---:B-1----:R-:W-:Y:S02]  /*7b20*/  FMUL.FTZ R65, R101.reuse, R173 ;  /* 0x000000ad65417220 */ /* 0x042fe40000410000 */
[C---:B------:R-:W-:Y:S01]  /*7b30*/  FMUL.FTZ R72, R2.reuse, R72 ;  /* 0x0000004802487220 */ /* 0x040fe20000410000 */
[----:B------:R-:W-:Y:S01]  /*7b40*/  LDSM.16.MT88.4 R172, [R222+0xac00] ;  /* 0x00ac0000deac783b */ /* 0x000fe20000004200 */
[C---:B------:R-:W-:Y:S02]  /*7b50*/  FMUL.FTZ R73, R2.reuse, R73 ;  /* 0x0000004902497220 */ /* 0x040fe40000410000 */
[C---:B------:R-:W-:Y:S02]  /*7b60*/  FMUL.FTZ R76, R2.reuse, R76 ;  /* 0x0000004c024c7220 */ /* 0x040fe40000410000 */
[----:B------:R-:W-:Y:S02]  /*7b70*/  FMUL.FTZ R77, R2, R77 ;  /* 0x0000004d024d7220 */ /* 0x000fe40000410000 */
[----:B--2---:R-:W-:Y:S01]  /*7b80*/  FFMA.FTZ R4, R180, c[0x0][0x23c], -R105 ;  /* 0x00008f00b4047a23 */ /* 0x004fe20000010869 */
[----:B------:R-:W-:Y:S01]  /*7b90*/  MOV R180, R9 ;  /* 0x0000000900b47202 */ /* 0x000fe20000000f00 */
[----:B------:R-:W-:Y:S02]  /*7ba0*/  FFMA.FTZ R9, R190, c[0x0][0x23c], -R107 ;  /* 0x00008f00be097a23 */ /* 0x000fe4000001086b */
[----:B------:R1:W-:Y:S01]  /*7bb0*/  MUFU.EX2 R7, R4 ;  /* 0x0000000400077308 */ /* 0x0003e20000000800 */
[----:B------:R-:W-:Y:S02]  /*7bc0*/  FMUL.FTZ R81, R101, R81 ;  /* 0x0000005165517220 */ /* 0x000fe40000410000 */
[----:B------:R-:W-:Y:S02]  /*7bd0*/  FMUL.FTZ R82, R100, R82 ;  /* 0x0000005264527220 */ /* 0x000fe40000410000 */
[C---:B---3--:R-:W-:Y:S02]  /*7be0*/  FMUL.FTZ R10, R0.reuse, R114 ;  /* 0x00000072000a7220 */ /* 0x048fe40000410000 */
[C---:B------:R-:W-:Y:S02]  /*7bf0*/  FMUL.FTZ R11, R0.reuse, R115 ;  /* 0x00000073000b7220 */ /* 0x040fe40000410000 */
[C---:B------:R-:W-:Y:S01]  /*7c00*/  FMUL.FTZ R14, R0.reuse, R122 ;  /* 0x0000007a000e7220 */ /* 0x040fe20000410000 */
[----:B------:R2:W3:Y:S01]  /*7c10*/  MUFU.EX2 R30, R9 ;  /* 0x00000009001e7308 */ /* 0x0004e20000000800 */
[C---:B------:R-:W-:Y:S02]  /*7c20*/  FMUL.FTZ R15, R0.reuse, R123 ;  /* 0x0000007b000f7220 */ /* 0x040fe40000410000 */
[C---:B------:R-:W-:Y:S01]  /*7c30*/  FMUL.FTZ R26, R0.reuse, R134 ;  /* 0x00000086001a7220 */ /* 0x040fe20000410000 */
[----:B------:R-:W4:Y:S01]  /*7c40*/  LDSM.16.MT88.4 R120, [R222+0xa000] ;  /* 0x00a00000de78783b */ /* 0x000f220000004200 */
[C---:B------:R-:W-:Y:S02]  /*7c50*/  FMUL.FTZ R27, R0.reuse, R135 ;  /* 0x00000087001b7220 */ /* 0x040fe40000410000 */
[C---:B------:R-:W-:Y:S02]  /*7c60*/  FMUL.FTZ R42, R0.reuse, R150 ;  /* 0x00000096002a7220 */ /* 0x040fe40000410000 */
[C---:B------:R-:W-:Y:S02]  /*7c70*/  FMUL.FTZ R43, R0.reuse, R151 ;  /* 0x00000097002b7220 */ /* 0x040fe40000410000 */
[C---:B------:R-:W-:Y:S02]  /*7c80*/  FMUL.FTZ R46, R0.reuse, R154 ;  /* 0x0000009a002e7220 */ /* 0x040fe40000410000 */
[C---:B------:R-:W-:Y:S02]  /*7c90*/  FMUL.FTZ R47, R0.reuse, R155 ;  /* 0x0000009b002f7220 */ /* 0x040fe40000410000 */
[----:B-1----:R-:W-:Y:S02]  /*7ca0*/  FFMA.FTZ R4, R17, c[0x0][0x23c], -R105 ;  /* 0x00008f0011047a23 */ /* 0x002fe40000010869 */
[C---:B------:R-:W-:Y:S02]  /*7cb0*/  FMUL.FTZ R17, R101.reuse, R125 ;  /* 0x0000007d65117220 */ /* 0x040fe40000410000 */
[----:B------:R-:W1:Y:S01]  /*7cc0*/  MUFU.EX2 R32, R4 ;  /* 0x0000000400207308 */ /* 0x000e620000000800 */
[C---:B------:R-:W-:Y:S02]  /*7cd0*/  FMUL.FTZ R58, R0.reuse, R166 ;  /* 0x000000a6003a7220 */ /* 0x040fe40000410000 */
[----:B------:R-:W-:Y:S02]  /*7ce0*/  FMUL.FTZ R59, R0, R167 ;  /* 0x000000a7003b7220 */ /* 0x000fe40000410000 */
[----:B--2---:R-:W-:Y:S01]  /*7cf0*/  FMUL.FTZ R9, R2, R113 ;  /* 0x0000007102097220 */ /* 0x004fe20000410000 */
[----:B---3--:R-:W-:Y:S01]  /*7d00*/  MOV R137, R30 ;  /* 0x0000001e00897202 */ /* 0x008fe20000000f00 */
[C---:B------:R-:W-:Y:S02]  /*7d10*/  FMUL.FTZ R62, R0.reuse, R170 ;  /* 0x000000aa003e7220 */ /* 0x040fe40000410000 */
[C---:B------:R-:W-:Y:S02]  /*7d20*/  FMUL.FTZ R63, R0.reuse, R171 ;  /* 0x000000ab003f7220 */ /* 0x040fe40000410000 */
[C---:B------:R-:W-:Y:S02]  /*7d30*/  FMUL.FTZ R74, R0.reuse, R74 ;  /* 0x0000004a004a7220 */ /* 0x040fe40000410000 */
[C---:B------:R-:W-:Y:S02]  /*7d40*/  FMUL.FTZ R75, R0.reuse, R75 ;  /* 0x0000004b004b7220 */ /* 0x040fe40000410000 */
[C---:B------:R-:W-:Y:S02]  /*7d50*/  FMUL.FTZ R78, R0.reuse, R78 ;  /* 0x0000004e004e7220 */ /* 0x040fe40000410000 */
[----:B------:R-:W-:Y:S02]  /*7d60*/  FMUL.FTZ R79, R0, R79 ;  /* 0x0000004f004f7220 */ /* 0x000fe40000410000 */
[----:B------:R-:W-:Y:S02]  /*7d70*/  FMUL.FTZ R83, R100, R83 ;  /* 0x0000005364537220 */ /* 0x000fe40000410000 */
[C---:B------:R-:W-:Y:S02]  /*7d80*/  FMUL.FTZ R84, R101.reuse, R84 ;  /* 0x0000005465547220 */ /* 0x040fe40000410000 */
[C---:B------:R-:W-:Y:S01]  /*7d90*/  FMUL.FTZ R85, R101.reuse, R85 ;  /* 0x0000005565557220 */ /* 0x040fe20000410000 */
[----:B-1----:R-:W-:Y:S01]  /*7da0*/  MOV R135, R32 ;  /* 0x0000002000877202 */ /* 0x002fe20000000f00 */
[----:B------:R-:W-:Y:S02]  /*7db0*/  FFMA.FTZ R4, R16, c[0x0][0x23c], -R106 ;  /* 0x00008f0010047a23 */ /* 0x000fe4000001086a */
[C---:B------:R-:W-:Y:S02]  /*7dc0*/  FMUL.FTZ R16, R101.reuse, R124 ;  /* 0x0000007c65107220 */ /* 0x040fe40000410000 */
[----:B------:R1:W-:Y:S01]  /*7dd0*/  MUFU.EX2 R6, R4 ;  /* 0x0000000400067308 */ /* 0x0003e20000000800 */
[----:B------:R-:W2:Y:S01]  /*7de0*/  LDSM.16.MT88.4 R124, [R220+0xb000] ;  /* 0x00b00000dc7c783b */ /* 0x000ea20000004200 */
[C---:B------:R-:W-:Y:S02]  /*7df0*/  FMUL.FTZ R86, R100.reuse, R86 ;  /* 0x0000005664567220 */ /* 0x040fe40000410000 */
[----:B------:R-:W-:Y:S02]  /*7e00*/  FMUL.FTZ R87, R100, R87 ;  /* 0x0000005764577220 */ /* 0x000fe40000410000 */
        /* <DEDUP_REMOVED lines=9> */
[----:B-1----:R-:W-:Y:S01]  /*7ea0*/  FFMA.FTZ R4, R184, c[0x0][0x23c], -R107 ;  /* 0x00008f00b8047a23 */ /* 0x002fe2000001086b */
[----:B------:R-:W-:Y:S01]  /*7eb0*/  MOV R184, R8 ;  /* 0x0000000800b87202 */ /* 0x000fe20000000f00 */
[----:B------:R-:W-:Y:S02]  /*7ec0*/  FMUL.FTZ R8, R2, R112 ;  /* 0x0000007002087220 */ /* 0x000fe40000410000 */
[----:B------:R1:W-:Y:S01]  /*7ed0*/  MUFU.EX2 R182, R4 ;  /* 0x0000000400b67308 */ /* 0x0003e20000000800 */
[----:B------:R-:W-:Y:S02]  /*7ee0*/  FMUL.FTZ R97, R101, R97 ;  /* 0x0000006165617220 */ /* 0x000fe40000410000 */
[C---:B------:R-:W-:Y:S02]  /*7ef0*/  FMUL.FTZ R98, R100.reuse, R98 ;  /* 0x0000006264627220 */ /* 0x040fe40000410000 */
[----:B------:R-:W-:Y:S02]  /*7f00*/  FMUL.FTZ R99, R100, R99 ;  /* 0x0000006364637220 */ /* 0x000fe40000410000 */
[----:B------:R-:W-:Y:S02]  /*7f10*/  FFMA.FTZ R132, R210, c[0x0][0x23c], -R105 ;  /* 0x00008f00d2847a23 */ /* 0x000fe40000010869 */
[--C-:B------:R-:W-:Y:S02]  /*7f20*/  FFMA.FTZ R108, R108, c[0x0][0x23c], -R110.reuse ;  /* 0x00008f006c6c7a23 */ /* 0x100fe4000001086e */
[--C-:B-1----:R-:W-:Y:S04]  /*7f30*/  FFMA.FTZ R4, R191, c[0x0][0x23c], -R107.reuse ;  /* 0x00008f00bf047a23 */ /* 0x102fe8000001086b */
[----:B------:R1:W3:Y:S02]  /*7f40*/  MUFU.EX2 R5, R4 ;  /* 0x0000000400057308 */ /* 0x0002e40000000800 */
[--C-:B-1----:R-:W-:Y:S08]  /*7f50*/  FFMA.FTZ R4, R183, c[0x0][0x23c], -R110.reuse ;  /* 0x00008f00b7047a23 */ /* 0x102ff0000001086e */
[----:B------:R1:W-:Y:S10]  /*7f60*/  MUFU.EX2 R183, R60 ;  /* 0x0000003c00b77308 */ /* 0x0003f40000000800 */
[----:B------:R5:W-:Y:S01]  /*7f70*/  MUFU.EX2 R191, R4 ;  /* 0x0000000400bf7308 */ /* 0x000be20000000800 */
[----:B-1----:R-:W-:Y:S02]  /*7f80*/  FMUL.FTZ R60, R2, R168 ;  /* 0x000000a8023c7220 */ /* 0x002fe40000410000 */
[--C-:B-----5:R-:W-:Y:S01]  /*7f90*/  FFMA.FTZ R4, R192, c[0x0][0x23c], -R110.reuse ;  /* 0x00008f00c0047a23 */ /* 0x120fe2000001086e */
[----:B---3--:R-:W-:Y:S06]  /*7fa0*/  MOV R192, R5 ;  /* 0x0000000500c07202 */ /* 0x008fec0000000f00 */
[----:B------:R1:W3:Y:S01]  /*7fb0*/  MUFU.EX2 R5, R4 ;  /* 0x0000000400057308 */ /* 0x0002e20000000800 */
[----:B------:R-:W-:Y:S01]  /*7fc0*/  F2FP.PACK_AB R112, R192, R182 ;  /* 0x000000b6c070723e */ /* 0x000fe200000000ff */
[--C-:B-1----:R-:W-:Y:S01]  /*7fd0*/  FFMA.FTZ R4, R185, c[0x0][0x23c], -R107.reuse ;  /* 0x00008f00b9047a23 */ /* 0x102fe2000001086b */
[----:B---3--:R-:W-:Y:S07]  /*7fe0*/  MOV R190, R5 ;  /* 0x0000000500be7202 */ /* 0x008fee0000000f00 */
[----:B------:R1:W-:Y:S01]  /*7ff0*/  MUFU.EX2 R185, R111 ;  /* 0x0000006f00b97308 */ /* 0x0003e20000000800 */
[----:B------:R-:W-:Y:S01]  /*8000*/  FMUL.FTZ R5, R101, R117 ;  /* 0x0000007565057220 */ /* 0x000fe20000410000 */
[----:B------:R-:W-:Y:S02]  /*8010*/  F2FP.PACK_AB R117, R187, R184 ;  /* 0x000000b8bb75723e */ /* 0x000fe400000000ff */
[----:B------:R-:W-:Y:S06]  /*8020*/  F2FP.PACK_AB R113, R190, R191 ;  /* 0x000000bfbe71723e */ /* 0x000fec00000000ff */
[----:B------:R3:W5:Y:S01]  /*8030*/  MUFU.EX2 R34, R4 ;  /* 0x0000000400227308 */ /* 0x0007620000000800 */
[--C-:B-1----:R-:W-:Y:S09]  /*8040*/  FFMA.FTZ R111, R201, c[0x0][0x23c], -R107.reuse ;  /* 0x00008f00c96f7a23 */ /* 0x102ff2000001086b */
[----:B------:R1:W-:Y:S01]  /*8050*/  MUFU.EX2 R252, R111 ;  /* 0x0000006f00fc7308 */ /* 0x0003e20000000800 */
[--C-:B---3--:R-:W-:Y:S01]  /*8060*/  FFMA.FTZ R4, R189, c[0x0][0x23c], -R110.reuse ;  /* 0x00008f00bd047a23 */ /* 0x108fe2000001086e */
[----:B------:R-:W-:Y:S01]  /*8070*/  MOV R189, R7 ;  /* 0x0000000700bd7202 */ /* 0x000fe20000000f00 */
[----:B------:R-:W-:Y:S01]  /*8080*/  FMUL.FTZ R7, R100, R119 ;  /* 0x0000007764077220 */ /* 0x000fe20000410000 */
[----:B-----5:R-:W-:Y:S06]  /*8090*/  F2FP.PACK_AB R114, R30, R34 ;  /* 0x000000221e72723e */ /* 0x020fec00000000ff */
[----:B------:R3:W5:Y:S01]  /*80a0*/  MUFU.EX2 R33, R4 ;  /* 0x0000000400217308 */ /* 0x0007620000000800 */
[----:B------:R-:W-:Y:S01]  /*80b0*/  FMUL.FTZ R30, R0, R138 ;  /* 0x0000008a001e7220 */ /* 0x000fe20000410000 */
[----:B------:R-:W-:Y:S01]  /*80c0*/  MOV R133, R34 ;  /* 0x0000002200857202 */ /* 0x000fe20000000f00 */
[----:B------:R-:W-:Y:S02]  /*80d0*/  FMUL.FTZ R34, R100, R142 ;  /* 0x0000008e64227220 */ /* 0x000fe40000410000 */
[--C-:B-1----:R-:W-:Y:S05]  /*80e0*/  FFMA.FTZ R111, R202, c[0x0][0x23c], -R107.reuse ;  /* 0x00008f00ca6f7a23 */ /* 0x102fea000001086b */
[----:B------:R1:W-:Y:S01]  /*80f0*/  MUFU.EX2 R251, R111 ;  /* 0x0000006f00fb7308 */ /* 0x0003e20000000800 */
[--C-:B---3--:R-:W-:Y:S01]  /*8100*/  FFMA.FTZ R4, R188, c[0x0][0x23c], -R110.reuse ;  /* 0x00008f00bc047a23 */ /* 0x108fe2000001086e */
[----:B------:R-:W-:Y:S01]  /*8110*/  MOV R188, R6 ;  /* 0x0000000600bc7202 */ /* 0x000fe20000000f00 */
[----:B------:R-:W-:Y:S01]  /*8120*/  FMUL.FTZ R6, R100, R118 ;  /* 0x0000007664067220 */ /* 0x000fe20000410000 */
[----:B------:R-:W-:Y:S06]  /*8130*/  F2FP.PACK_AB R118, R32, R189 ;  /* 0x000000bd2076723e */ /* 0x000fec00000000ff */
[----:B------:R3:W2:Y:S01]  /*8140*/  MUFU.EX2 R35, R4 ;  /* 0x0000000400237308 */ /* 0x0006a20000000800 */
[----:B------:R-:W-:Y:S01]  /*8150*/  F2FP.PACK_AB R119, R31, R188 ;  /* 0x000000bc1f77723e */ /* 0x000fe200000000ff */
[----:B------:R-:W-:Y:S01]  /*8160*/  FMUL.FTZ R31, R0, R139 ;  /* 0x0000008b001f7220 */ /* 0x000fe20000410000 */
[-C--:B-----5:R-:W-:Y:S01]  /*8170*/  MOV R134, R33.reuse ;  /* 0x0000002100867202 */ /* 0x0a0fe20000000f00 */
[----:B------:R-:W-:Y:S06]  /*8180*/  FMUL.FTZ R32, R101, R140 ;  /* 0x0000008c65207220 */ /* 0x000fec0000410000 */
[----:B------:R5:W-:Y:S01]  /*8190*/  MUFU.EX2 R139, R41 ;  /* 0x00000029008b7308 */ /* 0x000be20000000800 */
[--C-:B-1----:R-:W-:Y:S09]  /*81a0*/  FFMA.FTZ R111, R203, c[0x0][0x23c], -R110.reuse ;  /* 0x00008f00cb6f7a23 */ /* 0x102ff2000001086e */
[----:B------:R1:W-:Y:S01]  /*81b0*/  MUFU.EX2 R250, R111 ;  /* 0x0000006f00fa7308 */ /* 0x0003e20000000800 */
[----:B---3--:R-:W-:Y:S01]  /*81c0*/  FMUL.FTZ R4, R101, R116 ;  /* 0x0000007465047220 */ /* 0x008fe20000410000 */
[----:B------:R-:W-:Y:S02]  /*81d0*/  F2FP.PACK_AB R116, R186, R180 ;  /* 0x000000b4ba74723e */ /* 0x000fe400000000ff */
[----:B--2---:R-:W-:Y:S01]  /*81e0*/  F2FP.PACK_AB R115, R35, R33 ;  /* 0x000000212373723e */ /* 0x004fe200000000ff */
[C---:B------:R-:W-:Y:S01]  /*81f0*/  FMUL.FTZ R33, R101.reuse, R141 ;  /* 0x0000008d65217220 */ /* 0x040fe20000410000 */
[----:B------:R-:W-:Y:S04]  /*8200*/  MOV R138, R35 ;  /* 0x00000023008a7202 */ /* 0x000fe80000000f00 */
[----:B------:R2:W-:Y:S01]  /*8210*/  MUFU.EX2 R141, R44 ;  /* 0x0000002c008d7308 */ /* 0x0005e20000000800 */
[----:B------:R-:W-:Y:S01]  /*8220*/  FMUL.FTZ R35, R100, R143 ;  /* 0x0000008f64237220 */ /* 0x000fe20000410000 */
[-C--:B------:R-:W-:Y:S05]  /*8230*/  HMMA.16816.F32 R4, R116, R20.reuse, R4 ;  /* 0x000000147404723c */ /* 0x080fea0000001804 */
[----:B-----5:R-:W-:Y:S03]  /*8240*/  FMUL.FTZ R41, R2, R149 ;  /* 0x0000009502297220 */ /* 0x020fe60000410000 */
[C---:B------:R-:W-:Y:S01]  /*8250*/  HMMA.16816.F32 R8, R112.reuse, R20, R8 ;  /* 0x000000147008723c */ /* 0x040fe20000001808 */
[----:B------:R3:W-:Y:S03]  /*8260*/  MUFU.EX2 R140, R49 ;  /* 0x00000031008c7308 */ /* 0x0007e60000000800 */
[----:B-1----:R-:W-:Y:S03]  /*8270*/  FFMA.FTZ R111, R206, c[0x0][0x23c], -R110 ;  /* 0x00008f00ce6f7a23 */ /* 0x002fe6000001086e */
[C---:B------:R-:W-:Y:S01]  /*8280*/  FMUL.FTZ R20, R101.reuse, R128 ;  /* 0x0000008065147220 */ /* 0x040fe20000410000 */
[-C--:B------:R-:W-:Y:S03]  /*8290*/  HMMA.16816.F32 R12, R112, R22.reuse, R12 ;  /* 0x00000016700c723c */ /* 0x080fe6000000180c */
[----:B------:R1:W-:Y:S01]  /*82a0*/  MUFU.EX2 R249, R111 ;  /* 0x0000006f00f97308 */ /* 0x0003e20000000800 */
[C---:B------:R-:W-:Y:S02]  /*82b0*/  FMUL.FTZ R21, R101.reuse, R129 ;  /* 0x0000008165157220 */ /* 0x040fe40000410000 */
[----:B--2---:R-:W-:Y:S02]  /*82c0*/  FMUL.FTZ R44, R2, R152 ;  /* 0x00000098022c7220 */ /* 0x004fe40000410000 */
[C---:B------:R-:W-:Y:S05]  /*82d0*/  HMMA.16816.F32 R16, R116.reuse, R22, R16 ;  /* 0x000000167410723c */ /* 0x040fea0000001810 */
[----:B------:R-:W2:Y:S02]  /*82e0*/  MUFU.EX2 R143, R57 ;  /* 0x00000039008f7308 */ /* 0x000ea40000000800 */
[C---:B------:R-:W-:Y:S02]  /*82f0*/  FMUL.FTZ R22, R100.reuse, R130 ;  /* 0x0000008264167220 */ /* 0x040fe40000410000 */
[----:B------:R-:W-:Y:S02]  /*8300*/  FMUL.FTZ R23, R100, R131 ;  /* 0x0000008364177220 */ /* 0x000fe40000410000 */
[----:B------:R-:W-:Y:S01]  /*8310*/  LDSM.16.MT88.4 R128, [R222+0x9400] ;  /* 0x00940000de80783b */ /* 0x000fe20000004200 */
[C---:B---3--:R-:W-:Y:S04]  /*8320*/  FMUL.FTZ R49, R101.reuse, R157 ;  /* 0x0000009d65317220 */ /* 0x048fe80000410000 */
[-C--:B------:R-:W-:Y:S03]  /*8330*/  HMMA.16816.F32 R20, R116, R36.reuse, R20 ;  /* 0x000000247414723c */ /* 0x080fe60000001814 */
[--C-:B-1----:R-:W-:Y:S01]  /*8340*/  FFMA.FTZ R111, R204, c[0x0][0x23c], -R107.reuse ;  /* 0x00008f00cc6f7a23 */ /* 0x102fe2000001086b */
[----:B------:R-:W-:Y:S03]  /*8350*/  LDSM.16.MT88.4 R156, [R220+0xac00] ;  /* 0x00ac0000dc9c783b */ /* 0x000fe60000004200 */
[----:B------:R1:W-:Y:S01]  /*8360*/  MUFU.EX2 R248, R111 ;  /* 0x0000006f00f87308 */ /* 0x0003e20000000800 */
[C---:B------:R-:W-:Y:S04]  /*8370*/  HMMA.16816.F32 R24, R112.reuse, R36, R24 ;  /* 0x000000247018723c */ /* 0x040fe80000001818 */
[----:B--2---:R-:W-:Y:S01]  /*8380*/  MOV R210, R143 ;  /* 0x0000008f00d27202 */ /* 0x004fe20000000f00 */
[----:B------:R-:W-:Y:S03]  /*8390*/  FMUL.FTZ R57, R2, R165 ;  /* 0x000000a502397220 */ /* 0x000fe60000410000 */
[-C--:B------:R-:W-:Y:S04]  /*83a0*/  HMMA.16816.F32 R28, R112, R38.reuse, R28 ;  /* 0x00000026701c723c */ /* 0x080fe8000000181c */
[C---:B------:R-:W-:Y:S02]  /*83b0*/  FMUL.FTZ R36, R101.reuse, R144 ;  /* 0x0000009065247220 */ /* 0x040fe40000410000 */
[----:B------:R-:W-:Y:S02]  /*83c0*/  FMUL.FTZ R37, R101, R145 ;  /* 0x0000009165257220 */ /* 0x000fe40000410000 */
[C---:B------:R-:W-:Y:S04]  /*83d0*/  HMMA.16816.F32 R32, R116.reuse, R38, R32 ;  /* 0x000000267420723c */ /* 0x040fe80000001820 */
[----:B-1----:R-:W-:Y:S03]  /*83e0*/  FFMA.FTZ R111, R205, c[0x0][0x23c], -R107 ;  /* 0x00008f00cd6f7a23 */ /* 0x002fe6000001086b */
[C---:B------:R-:W-:Y:S01]  /*83f0*/  FMUL.FTZ R38, R100.reuse, R146 ;  /* 0x0000009264267220 */ /* 0x040fe20000410000 */
[----:B------:R1:W-:Y:S01]  /*8400*/  MUFU.EX2 R247, R111 ;  /* 0x0000006f00f77308 */ /* 0x0003e20000000800 */
[C---:B------:R-:W-:Y:S07]  /*8410*/  FMUL.FTZ R39, R100.reuse, R147 ;  /* 0x0000009364277220 */ /* 0x040fee0000410000 */
[-C--:B------:R-:W-:Y:S08]  /*8420*/  HMMA.16816.F32 R36, R116, R52.reuse, R36 ;  /* 0x000000347424723c */ /* 0x080ff00000001824 */
[C---:B------:R-:W-:Y:S07]  /*8430*/  HMMA.16816.F32 R40, R112.reuse, R52, R40 ;  /* 0x000000347028723c */ /* 0x040fee0000001828 */
[----:B------:R-:W-:Y:S01]  /*8440*/  FFMA.FTZ R52, R199, c[0x0][0x23c], -R106 ;  /* 0x00008f00c7347a23 */ /* 0x000fe2000001086a */
[-C--:B------:R-:W-:Y:S03]  /*8450*/  HMMA.16816.F32 R44, R112, R54.reuse, R44 ;  /* 0x00000036702c723c */ /* 0x080fe6000000182c */
[----:B------:R2:W3:Y:S01]  /*8460*/  MUFU.EX2 R142, R52 ;  /* 0x00000034008e7308 */ /* 0x0004e20000000800 */
[--C-:B-1----:R-:W-:Y:S02]  /*8470*/  FFMA.FTZ R111, R207, c[0x0][0x23c], -R110.reuse ;  /* 0x00008f00cf6f7a23 */ /* 0x102fe4000001086e */
[C---:B------:R-:W-:Y:S02]  /*8480*/  FMUL.FTZ R53, R101.reuse, R161 ;  /* 0x000000a165357220 */ /* 0x040fe40000410000 */
[C---:B------:R-:W-:Y:S05]  /*8490*/  HMMA.16816.F32 R48, R116.reuse, R54, R48 ;  /* 0x000000367430723c */ /* 0x040fea0000001830 */
[----:B------:R1:W-:Y:S02]  /*84a0*/  MUFU.EX2 R246, R111 ;  /* 0x0000006f00f67308 */ /* 0x0003e40000000800 */
[C---:B------:R-:W-:Y:S02]  /*84b0*/  FMUL.FTZ R54, R100.reuse, R162 ;  /* 0x000000a264367220 */ /* 0x040fe40000410000 */
[----:B------:R-:W-:Y:S06]  /*84c0*/  FMUL.FTZ R55, R100, R163 ;  /* 0x000000a364377220 */ /* 0x000fec0000410000 */
[----:B------:R-:W-:Y:S01]  /*84d0*/  MUFU.EX2 R207, R132 ;  /* 0x0000008400cf7308 */ /* 0x000fe20000000800 */
[----:B--2---:R-:W-:Y:S07]  /*84e0*/  FMUL.FTZ R52, R101, R160 ;  /* 0x000000a065347220 */ /* 0x004fee0000410000 */
[-C--:B----4-:R-:W-:Y:S03]  /*84f0*/  HMMA.16816.F32 R52, R116, R120.reuse, R52 ;  /* 0x000000787434723c */ /* 0x090fe60000001834 */
[----:B-1----:R-:W-:Y:S04]  /*8500*/  FFMA.FTZ R111, R208, c[0x0][0x23c], -R110 ;  /* 0x00008f00d06f7a23 */ /* 0x002fe8000001086e */
[----:B------:R1:W2:Y:S01]  /*8510*/  MUFU.EX2 R245, R111 ;  /* 0x0000006f00f57308 */ /* 0x0002a20000000800 */
[C---:B------:R-:W-:Y:S08]  /*8520*/  HMMA.16816.F32 R56, R112.reuse, R120, R56 ;  /* 0x000000787038723c */ /* 0x040ff00000001838 */
[-C--:B------:R-:W-:Y:S08]  /*8530*/  HMMA.16816.F32 R60, R112, R122.reuse, R60 ;  /* 0x0000007a703c723c */ /* 0x080ff0000000183c */
[C---:B------:R-:W-:Y:S01]  /*8540*/  HMMA.16816.F32 R64, R116.reuse, R122, R64 ;  /* 0x0000007a7440723c */ /* 0x040fe20000001840 */
[----:B------:R-:W4:Y:S03]  /*8550*/  LDSM.16.MT88.4 R120, [R222+0xb000] ;  /* 0x00b00000de78783b */ /* 0x000f260000004200 */
[--C-:B-1----:R-:W-:Y:S04]  /*8560*/  FFMA.FTZ R111, R213, c[0x0][0x23c], -R105.reuse ;  /* 0x00008f00d56f7a23 */ /* 0x102fe80000010869 */
[-C--:B------:R-:W-:Y:S01]  /*8570*/  HMMA.16816.F32 R68, R116, R124.reuse, R68 ;  /* 0x0000007c7444723c */ /* 0x080fe20000001844 */
[----:B------:R1:W-:Y:S07]  /*8580*/  MUFU.EX2 R244, R111 ;  /* 0x0000006f00f47308 */ /* 0x0003ee0000000800 */
[C---:B------:R-:W-:Y:S08]  /*8590*/  HMMA.16816.F32 R72, R112.reuse, R124, R72 ;  /* 0x0000007c7048723c */ /* 0x040ff00000001848 */
[-C--:B------:R-:W-:Y:S08]  /*85a0*/  HMMA.16816.F32 R76, R112, R126.reuse, R76 ;  /* 0x0000007e704c723c */ /* 0x080ff0000000184c */
[C---:B------:R-:W-:Y:S01]  /*85b0*/  HMMA.16816.F32 R80, R116.reuse, R126, R80 ;  /* 0x0000007e7450723c */ /* 0x040fe20000001850 */
[----:B------:R-:W5:Y:S03]  /*85c0*/  LDSM.16.MT88.4 R124, [R220+0x9400] ;  /* 0x00940000dc7c783b */ /* 0x000f660000004200 */
[--C-:B-1----:R-:W-:Y:S04]  /*85d0*/  FFMA.FTZ R111, R214, c[0x0][0x23c], -R105.reuse ;  /* 0x00008f00d66f7a23 */ /* 0x102fe80000010869 */
[----:B------:R1:W-:Y:S01]  /*85e0*/  MUFU.EX2 R243, R111 ;  /* 0x0000006f00f37308 */ /* 0x0003e20000000800 */
[-C--:B----4-:R-:W-:Y:S08]  /*85f0*/  HMMA.16816.F32 R84, R116, R120.reuse, R84 ;  /* 0x000000787454723c */ /* 0x090ff00000001854 */
[C---:B------:R-:W-:Y:S08]  /*8600*/  HMMA.16816.F32 R88, R112.reuse, R120, R88 ;  /* 0x000000787058723c */ /* 0x040ff00000001858 */
[-C--:B------:R-:W-:Y:S04]  /*8610*/  HMMA.16816.F32 R92, R112, R122.reuse, R92 ;  /* 0x0000007a705c723c */ /* 0x080fe8000000185c */
[--C-:B-1----:R-:W-:Y:S04]  /*8620*/  FFMA.FTZ R111, R215, c[0x0][0x23c], -R106.reuse ;  /* 0x00008f00d76f7a23 */ /* 0x102fe8000001086a */
[----:B------:R-:W-:Y:S01]  /*8630*/  HMMA.16816.F32 R96, R116, R122, R96 ;  /* 0x0000007a7460723c */ /* 0x000fe20000001860 */
[----:B------:R-:W1:Y:S01]  /*8640*/  LDSM.16.MT88.4 R120, [R220+0xa400] ;  /* 0x00a40000dc78783b */ /* 0x000e620000004200 */
[----:B------:R4:W-:Y:S02]  /*8650*/  MUFU.EX2 R214, R111 ;  /* 0x0000006f00d67308 */ /* 0x0009e40000000800 */
[----:B------:R-:W-:Y:S02]  /*8660*/  F2FP.PACK_AB R112, R141, R139 ;  /* 0x0000008b8d70723e */ /* 0x000fe400000000ff */
[----:B---3--:R-:W-:Y:S02]  /*8670*/  F2FP.PACK_AB R113, R142, R140 ;  /* 0x0000008c8e71723e */ /* 0x008fe400000000ff */
[----:B------:R-:W-:Y:S04]  /*8680*/  F2FP.PACK_AB R114, R183, R143 ;  /* 0x0000008fb772723e */ /* 0x000fe800000000ff */
[----:B------:R-:W-:Y:S02]  /*8690*/  F2FP.PACK_AB R115, R185, R181 ;  /* 0x000000b5b973723e */ /* 0x000fe400000000ff */
[----:B------:R-:W-:Y:S02]  /*86a0*/  F2FP.PACK_AB R116, R251, R252 ;  /* 0x000000fcfb74723e */ /* 0x000fe400000000ff */
[----:B------:R-:W-:Y:S02]  /*86b0*/  F2FP.PACK_AB R117, R249, R250 ;  /* 0x000000faf975723e */ /* 0x000fe400000000ff */
[----:B------:R-:W-:Y:S01]  /*86c0*/  F2FP.PACK_AB R118, R247, R248 ;  /* 0x000000f8f776723e */ /* 0x000fe200000000ff */
[-C--:B-----5:R-:W-:Y:S05]  /*86d0*/  HMMA.16816.F32 R4, R112, R124.reuse, R4 ;  /* 0x0000007c7004723c */ /* 0x0a0fea0000001804 */
[----:B--2---:R-:W-:Y:S02]  /*86e0*/  F2FP.PACK_AB R119, R245, R246 ;  /* 0x000000f6f577723e */ /* 0x004fe400000000ff */
[----:B------:R-:W-:Y:S01]  /*86f0*/  MOV R215, R185 ;  /* 0x000000b900d77202 */ /* 0x000fe20000000f00 */
[--C-:B----4-:R-:W-:Y:S01]  /*8700*/  FFMA.FTZ R111, R216, c[0x0][0x23c], -R106.reuse ;  /* 0x00008f00d86f7a23 */ /* 0x110fe2000001086a */
[----:B------:R-:W-:Y:S03]  /*8710*/  MOV R216, R183 ;  /* 0x000000b700d87202 */ /* 0x000fe60000000f00 */
[C---:B------:R-:W-:Y:S01]  /*8720*/  HMMA.16816.F32 R8, R116.reuse, R124, R8 ;  /* 0x0000007c7408723c */ /* 0x040fe20000001808 */
[----:B------:R2:W-:Y:S07]  /*8730*/  MUFU.EX2 R213, R111 ;  /* 0x0000006f00d57308 */ /* 0x0005ee0000000800 */
[-C--:B------:R-:W-:Y:S08]  /*8740*/  HMMA.16816.F32 R12, R116, R126.reuse, R12 ;  /* 0x0000007e740c723c */ /* 0x080ff0000000180c */
[C---:B------:R-:W-:Y:S01]  /*8750*/  HMMA.16816.F32 R16, R112.reuse, R126, R16 ;  /* 0x0000007e7010723c */ /* 0x040fe20000001810 */
[----:B------:R-:W3:Y:S07]  /*8760*/  LDSM.16.MT88.4 R124, [R222+0xa400] ;  /* 0x00a40000de7c783b */ /* 0x000eee0000004200 */
[-C--:B------:R-:W-:Y:S04]  /*8770*/  HMMA.16816.F32 R20, R112, R128.reuse, R20 ;  /* 0x000000807014723c */ /* 0x080fe80000001814 */
[----:B--2---:R-:W-:Y:S01]  /*8780*/  FFMA.FTZ R111, R209, c[0x0][0x23c], -R105 ;  /* 0x00008f00d16f7a23 */ /* 0x004fe20000010869 */
[----:B------:R-:W-:Y:S03]  /*8790*/  MOV R209, R181 ;  /* 0x000000b500d17202 */ /* 0x000fe60000000f00 */
[C---:B------:R-:W-:Y:S01]  /*87a0*/  HMMA.16816.F32 R24, R116.reuse, R128, R24 ;  /* 0x000000807418723c */ /* 0x040fe20000001818 */
[----:B------:R2:W-:Y:S07]  /*87b0*/  MUFU.EX2 R208, R111 ;  /* 0x0000006f00d07308 */ /* 0x0005ee0000000800 */
[-C--:B------:R-:W-:Y:S08]  /*87c0*/  HMMA.16816.F32 R28, R116, R130.reuse, R28 ;  /* 0x00000082741c723c */ /* 0x080ff0000000181c */
[C---:B------:R-:W-:Y:S01]  /*87d0*/  HMMA.16816.F32 R32, R112.reuse, R130, R32 ;  /* 0x000000827020723c */ /* 0x040fe20000001820 */
[----:B------:R-:W4:Y:S07]  /*87e0*/  LDSM.16.MT88.4 R128, [R220+0xb400] ;  /* 0x00b40000dc80783b */ /* 0x000f2e0000004200 */
[-C--:B-1----:R-:W-:Y:S04]  /*87f0*/  HMMA.16816.F32 R36, R112, R120.reuse, R36 ;  /* 0x000000787024723c */ /* 0x082fe80000001824 */
[--C-:B--2---:R-:W-:Y:S01]  /*8800*/  FFMA.FTZ R111, R211, c[0x0][0x23c], -R106.reuse ;  /* 0x00008f00d36f7a23 */ /* 0x104fe2000001086a */
[----:B------:R-:W-:Y:S03]  /*8810*/  MOV R211, R142 ;  /* 0x0000008e00d37202 */ /* 0x000fe60000000f00 */
[C---:B------:R-:W-:Y:S01]  /*8820*/  HMMA.16816.F32 R40, R116.reuse, R120, R40 ;  /* 0x000000787428723c */ /* 0x040fe20000001828 */
[----:B------:R1:W-:Y:S07]  /*8830*/  MUFU.EX2 R206, R111 ;  /* 0x0000006f00ce7308 */ /* 0x0003ee0000000800 */
[-C--:B------:R-:W-:Y:S08]  /*8840*/  HMMA.16816.F32 R44, R116, R122.reuse, R44 ;  /* 0x0000007a742c723c */ /* 0x080ff0000000182c */
[C---:B------:R-:W-:Y:S01]  /*8850*/  HMMA.16816.F32 R48, R112.reuse, R122, R48 ;  /* 0x0000007a7030723c */ /* 0x040fe20000001830 */
[----:B------:R-:W2:Y:S07]  /*8860*/  LDSM.16.MT88.4 R120, [R222+0xb400] ;  /* 0x00b40000de78783b */ /* 0x000eae0000004200 */
[-C--:B---3--:R-:W-:Y:S04]  /*8870*/  HMMA.16816.F32 R52, R112, R124.reuse, R52 ;  /* 0x0000007c7034723c */ /* 0x088fe80000001834 */
[----:B-1----:R-:W-:Y:S01]  /*8880*/  FFMA.FTZ R111, R212, c[0x0][0x23c], -R106 ;  /* 0x00008f00d46f7a23 */ /* 0x002fe2000001086a */
[----:B------:R-:W-:Y:S03]  /*8890*/  MOV R212, R141 ;  /* 0x0000008d00d47202 */ /* 0x000fe60000000f00 */
[C---:B------:R-:W-:Y:S01]  /*88a0*/  HMMA.16816.F32 R56, R116.reuse, R124, R56 ;  /* 0x0000007c7438723c */ /* 0x040fe20000001838 */
[----:B------:R1:W-:Y:S06]  /*88b0*/  MUFU.EX2 R205, R111 ;  /* 0x0000006f00cd7308 */ /* 0x0003ec0000000800 */
[--C-:B------:R-:W-:Y:S01]  /*88c0*/  FFMA.FTZ R124, R218, c[0x0][0x23c], -R107.reuse ;  /* 0x00008f00da7c7a23 */ /* 0x100fe2000001086b */
[-C--:B------:R-:W-:Y:S03]  /*88d0*/  HMMA.16816.F32 R60, R116, R126.reuse, R60 ;  /* 0x0000007e743c723c */ /* 0x080fe6000000183c */
[----:B------:R3:W-:Y:S01]  /*88e0*/  MUFU.EX2 R203, R124 ;  /* 0x0000007c00cb7308 */ /* 0x0007e20000000800 */
[----:B------:R-:W-:Y:S04]  /*88f0*/  MOV R218, R139 ;  /* 0x0000008b00da7202 */ /* 0x000fe80000000f00 */
[C---:B------:R-:W-:Y:S08]  /*8900*/  HMMA.16816.F32 R64, R112.reuse, R126, R64 ;  /* 0x0000007e7040723c */ /* 0x040ff00000001840 */
[-C--:B----4-:R-:W-:Y:S04]  /*8910*/  HMMA.16816.F32 R68, R112, R128.reuse, R68 ;  /* 0x000000807044723c */ /* 0x090fe80000001844 */
[--C-:B-1----:R-:W-:Y:S01]  /*8920*/  FFMA.FTZ R111, R217, c[0x0][0x23c], -R107.reuse ;  /* 0x00008f00d96f7a23 */ /* 0x102fe2000001086b */
[----:B------:R-:W-:Y:S02]  /*8930*/  MOV R217, R140 ;  /* 0x0000008c00d97202 */ /* 0x000fe40000000f00 */
[----:B------:R-:W-:Y:S01]  /*8940*/  LDSM.16.MT88.4 R140, [R222+0x9c00] ;  /* 0x009c0000de8c783b */ /* 0x000fe20000004200 */
[C---:B------:R-:W-:Y:S01]  /*8950*/  HMMA.16816.F32 R72, R116.reuse, R128, R72 ;  /* 0x000000807448723c */ /* 0x040fe20000001848 */
[----:B------:R1:W4:Y:S06]  /*8960*/  MUFU.EX2 R204, R111 ;  /* 0x0000006f00cc7308 */ /* 0x00032c0000000800 */
[----:B---3--:R-:W3:Y:S01]  /*8970*/  LDSM.16.MT88.4 R124, [R220+0x9800] ;  /* 0x00980000dc7c783b */ /* 0x008ee20000004200 */
[-C--:B------:R-:W-:Y:S08]  /*8980*/  HMMA.16816.F32 R76, R116, R130.reuse, R76 ;  /* 0x00000082744c723c */ /* 0x080ff0000000184c */
[C---:B------:R-:W-:Y:S01]  /*8990*/  HMMA.16816.F32 R80, R112.reuse, R130, R80 ;  /* 0x000000827050723c */ /* 0x040fe20000001850 */
[----:B------:R-:W5:Y:S07]  /*89a0*/  LDSM.16.MT88.4 R128, [R222+0x9800] ;  /* 0x00980000de80783b */ /* 0x000f6e0000004200 */
[-C--:B--2---:R-:W-:Y:S04]  /*89b0*/  HMMA.16816.F32 R84, R112, R120.reuse, R84 ;  /* 0x000000787054723c */ /* 0x084fe80000001854 */
[--C-:B-1----:R-:W-:Y:S01]  /*89c0*/  FFMA.FTZ R111, R219, c[0x0][0x23c], -R110.reuse ;  /* 0x00008f00db6f7a23 */ /* 0x102fe2000001086e */
[----:B------:R-:W-:Y:S03]  /*89d0*/  MOV R219, R138 ;  /* 0x0000008a00db7202 */ /* 0x000fe60000000f00 */
[C---:B------:R-:W-:Y:S01]  /*89e0*/  HMMA.16816.F32 R88, R116.reuse, R120, R88 ;  /* 0x000000787458723c */ /* 0x040fe20000001858 */
[----:B------:R1:W-:Y:S07]  /*89f0*/  MUFU.EX2 R201, R111 ;  /* 0x0000006f00c97308 */ /* 0x0003ee0000000800 */
[-C--:B------:R-:W-:Y:S07]  /*8a00*/  HMMA.16816.F32 R92, R116, R122.reuse, R92 ;  /* 0x0000007a745c723c */ /* 0x080fee000000185c */
[----:B----4-:R-:W-:Y:S01]  /*8a10*/  F2FP.PACK_AB R116, R203, R204 ;  /* 0x000000cccb74723e */ /* 0x010fe200000000ff */
[----:B------:R-:W-:Y:S01]  /*8a20*/  HMMA.16816.F32 R96, R112, R122, R96 ;  /* 0x0000007a7060723c */ /* 0x000fe20000001860 */
[----:B------:R-:W2:Y:S06]  /*8a30*/  LDSM.16.MT88.4 R120, [R220+0xa800] ;  /* 0x00a80000dc78783b */ /* 0x000eac0000004200 */
[----:B------:R-:W-:Y:S01]  /*8a40*/  F2FP.PACK_AB R112, R243, R244 ;  /* 0x000000f4f370723e */ /* 0x000fe200000000ff */
[--C-:B-1----:R-:W-:Y:S01]  /*8a50*/  FFMA.FTZ R111, R228, c[0x0][0x23c], -R110.reuse ;  /* 0x00008f00e46f7a23 */ /* 0x102fe2000001086e */
[----:B------:R-:W-:Y:S03]  /*8a60*/  F2FP.PACK_AB R113, R213, R214 ;  /* 0x000000d6d571723e */ /* 0x000fe600000000ff */
[----:B------:R1:W4:Y:S01]  /*8a70*/  MUFU.EX2 R202, R111 ;  /* 0x0000006f00ca7308 */ /* 0x0003220000000800 */
[----:B------:R-:W-:Y:S02]  /*8a80*/  F2FP.PACK_AB R114, R207, R208 ;  /* 0x000000d0cf72723e */ /* 0x000fe400000000ff */
[----:B------:R-:W-:Y:S02]  /*8a90*/  F2FP.PACK_AB R115, R205, R206 ;  /* 0x000000cecd73723e */ /* 0x000fe400000000ff */
[----:B------:R-:W-:Y:S05]  /*8aa0*/  MOV R228, R137 ;  /* 0x0000008900e47202 */ /* 0x000fea0000000f00 */
[-C--:B---3--:R-:W-:Y:S03]  /*8ab0*/  HMMA.16816.F32 R4, R112, R124.reuse, R4 ;  /* 0x0000007c7004723c */ /* 0x088fe60000001804 */
[--C-:B-1----:R-:W-:Y:S01]  /*8ac0*/  FFMA.FTZ R111, R229, c[0x0][0x23c], -R107.reuse ;  /* 0x00008f00e56f7a23 */ /* 0x102fe2000001086b */
[----:B----4-:R-:W-:Y:S02]  /*8ad0*/  F2FP.PACK_AB R117, R202, R201 ;  /* 0x000000c9ca75723e */ /* 0x010fe400000000ff */
[----:B------:R-:W-:Y:S01]  /*8ae0*/  MOV R229, R136 ;  /* 0x0000008800e57202 */ /* 0x000fe20000000f00 */
[----:B------:R1:W-:Y:S02]  /*8af0*/  MUFU.EX2 R199, R111 ;  /* 0x0000006f00c77308 */ /* 0x0003e40000000800 */
[----:B-1----:R-:W-:Y:S03]  /*8b00*/  FFMA.FTZ R111, R230, c[0x0][0x23c], -R107 ;  /* 0x00008f00e66f7a23 */ /* 0x002fe6000001086b */
[----:B------:R-:W-:Y:S05]  /*8b10*/  MOV R230, R135 ;  /* 0x0000008700e67202 */ /* 0x000fea0000000f00 */
[----:B------:R1:W3:Y:S02]  /*8b20*/  MUFU.EX2 R200, R111 ;  /* 0x0000006f00c87308 */ /* 0x0002e40000000800 */
[--C-:B-1----:R-:W-:Y:S01]  /*8b30*/  FFMA.FTZ R111, R231, c[0x0][0x23c], -R110.reuse ;  /* 0x00008f00e76f7a23 */ /* 0x102fe2000001086e */
[----:B---3--:R-:W-:Y:S02]  /*8b40*/  F2FP.PACK_AB R118, R200, R199 ;  /* 0x000000c7c876723e */ /* 0x008fe400000000ff */
[----:B------:R-:W-:Y:S05]  /*8b50*/  MOV R231, R134 ;  /* 0x0000008600e77202 */ /* 0x000fea0000000f00 */
[----:B------:R1:W-:Y:S01]  /*8b60*/  MUFU.EX2 R198, R111 ;  /* 0x0000006f00c67308 */ /* 0x0003e20000000800 */
[----:B------:R-:W-:Y:S01]  /*8b70*/  MOV R134, R180 ;  /* 0x000000b400867202 */ /* 0x000fe20000000f00 */
[----:B-1----:R-:W-:Y:S01]  /*8b80*/  FFMA.FTZ R111, R232, c[0x0][0x23c], -R110 ;  /* 0x00008f00e86f7a23 */ /* 0x002fe2000001086e */
[----:B------:R-:W-:Y:S02]  /*8b90*/  MOV R232, R133 ;  /* 0x0000008500e87202 */ /* 0x000fe40000000f00 */
[----:B------:R-:W-:Y:S05]  /*8ba0*/  MOV R133, R191 ;  /* 0x000000bf00857202 */ /* 0x000fea0000000f00 */
[----:B------:R1:W3:Y:S02]  /*8bb0*/  MUFU.EX2 R197, R111 ;  /* 0x0000006f00c57308 */ /* 0x0002e40000000800 */
[--C-:B-1----:R-:W-:Y:S01]  /*8bc0*/  FFMA.FTZ R111, R234, c[0x0][0x23c], -R105.reuse ;  /* 0x00008f00ea6f7a23 */ /* 0x102fe20000010869 */
[----:B---3--:R-:W-:Y:S02]  /*8bd0*/  F2FP.PACK_AB R119, R197, R198 ;  /* 0x000000c6c577723e */ /* 0x008fe400000000ff */
[----:B------:R-:W-:Y:S05]  /*8be0*/  MOV R234, R188 ;  /* 0x000000bc00ea7202 */ /* 0x000fea0000000f00 */
[----:B------:R1:W-:Y:S01]  /*8bf0*/  MUFU.EX2 R196, R111 ;  /* 0x0000006f00c47308 */ /* 0x0003e20000000800 */
[C---:B------:R-:W-:Y:S08]  /*8c00*/  HMMA.16816.F32 R8, R116.reuse, R124, R8 ;  /* 0x0000007c7408723c */ /* 0x040ff00000001808 */
[-C--:B------:R-:W-:Y:S08]  /*8c10*/  HMMA.16816.F32 R12, R116, R126.reuse, R12 ;  /* 0x0000007e740c723c */ /* 0x080ff0000000180c */
[C---:B------:R-:W-:Y:S01]  /*8c20*/  HMMA.16816.F32 R16, R112.reuse, R126, R16 ;  /* 0x0000007e7010723c */ /* 0x040fe20000001810 */
[----:B------:R-:W3:Y:S03]  /*8c30*/  LDSM.16.MT88.4 R124, [R222+0xa800] ;  /* 0x00a80000de7c783b */ /* 0x000ee60000004200 */
[--C-:B-1----:R-:W-:Y:S01]  /*8c40*/  FFMA.FTZ R111, R233, c[0x0][0x23c], -R105.reuse ;  /* 0x00008f00e96f7a23 */ /* 0x102fe20000010869 */
[----:B------:R-:W-:Y:S03]  /*8c50*/  MOV R233, R189 ;  /* 0x000000bd00e97202 */ /* 0x000fe60000000f00 */
[-C--:B-----5:R-:W-:Y:S01]  /*8c60*/  HMMA.16816.F32 R20, R112, R128.reuse, R20 ;  /* 0x000000807014723c */ /* 0x0a0fe20000001814 */
[----:B------:R1:W-:Y:S07]  /*8c70*/  MUFU.EX2 R195, R111 ;  /* 0x0000006f00c37308 */ /* 0x0003ee0000000800 */
[C---:B------:R-:W-:Y:S08]  /*8c80*/  HMMA.16816.F32 R24, R116.reuse, R128, R24 ;  /* 0x000000807418723c */ /* 0x040ff00000001818 */
[-C--:B------:R-:W-:Y:S08]  /*8c90*/  HMMA.16816.F32 R28, R116, R130.reuse, R28 ;  /* 0x00000082741c723c */ /* 0x080ff0000000181c */
[C---:B------:R-:W-:Y:S01]  /*8ca0*/  HMMA.16816.F32 R32, R112.reuse, R130, R32 ;  /* 0x000000827020723c */ /* 0x040fe20000001820 */
[----:B------:R-:W4:Y:S03]  /*8cb0*/  LDSM.16.MT88.4 R128, [R220+0xb800] ;  /* 0x00b80000dc80783b */ /* 0x000f260000004200 */
[--C-:B-1----:R-:W-:Y:S01]  /*8cc0*/  FFMA.FTZ R111, R235, c[0x0][0x23c], -R106.reuse ;  /* 0x00008f00eb6f7a23 */ /* 0x102fe2000001086a */
[----:B------:R-:W-:Y:S03]  /*8cd0*/  MOV R235, R190 ;  /* 0x000000be00eb7202 */ /* 0x000fe60000000f00 */
[-C--:B--2---:R-:W-:Y:S01]  /*8ce0*/  HMMA.16816.F32 R36, R112, R120.reuse, R36 ;  /* 0x000000787024723c */ /* 0x084fe20000001824 */
[----:B------:R1:W-:Y:S07]  /*8cf0*/  MUFU.EX2 R193, R111 ;  /* 0x0000006f00c17308 */ /* 0x0003ee0000000800 */
[C---:B------:R-:W-:Y:S08]  /*8d00*/  HMMA.16816.F32 R40, R116.reuse, R120, R40 ;  /* 0x000000787428723c */ /* 0x040ff00000001828 */
[-C--:B------:R-:W-:Y:S08]  /*8d10*/  HMMA.16816.F32 R44, R116, R122.reuse, R44 ;  /* 0x0000007a742c723c */ /* 0x080ff0000000182c */
[C---:B------:R-:W-:Y:S01]  /*8d20*/  HMMA.16816.F32 R48, R112.reuse, R122, R48 ;  /* 0x0000007a7030723c */ /* 0x040fe20000001830 */
[----:B------:R-:W2:Y:S03]  /*8d30*/  LDSM.16.MT88.4 R120, [R222+0xb800] ;  /* 0x00b80000de78783b */ /* 0x000ea60000004200 */
[--C-:B-1----:R-:W-:Y:S01]  /*8d40*/  FFMA.FTZ R111, R236, c[0x0][0x23c], -R106.reuse ;  /* 0x00008f00ec6f7a23 */ /* 0x102fe2000001086a */
[----:B------:R-:W-:Y:S03]  /*8d50*/  MOV R236, R192 ;  /* 0x000000c000ec7202 */ /* 0x000fe60000000f00 */
[-C--:B---3--:R-:W-:Y:S01]  /*8d60*/  HMMA.16816.F32 R52, R112, R124.reuse, R52 ;  /* 0x0000007c7034723c */ /* 0x088fe20000001834 */
[----:B------:R1:W-:Y:S07]  /*8d70*/  MUFU.EX2 R194, R111 ;  /* 0x0000006f00c27308 */ /* 0x0003ee0000000800 */
[C---:B------:R-:W-:Y:S08]  /*8d80*/  HMMA.16816.F32 R56, R116.reuse, R124, R56 ;  /* 0x0000007c7438723c */ /* 0x040ff00000001838 */
[-C--:B------:R-:W-:Y:S08]  /*8d90*/  HMMA.16816.F32 R60, R116, R126.reuse, R60 ;  /* 0x0000007e743c723c */ /* 0x080ff0000000183c */
[C---:B------:R-:W-:Y:S01]  /*8da0*/  HMMA.16816.F32 R64, R112.reuse, R126, R64 ;  /* 0x0000007e7040723c */ /* 0x040fe20000001840 */
[----:B------:R-:W3:Y:S03]  /*8db0*/  LDSM.16.MT88.4 R124, [R220+0x9c00] ;  /* 0x009c0000dc7c783b */ /* 0x000ee60000004200 */
[--C-:B-1----:R-:W-:Y:S02]  /*8dc0*/  FFMA.FTZ R111, R176, c[0x0][0x23c], -R105.reuse ;  /* 0x00008f00b06f7a23 */ /* 0x102fe40000010869 */
[----:B------:R-:W-:Y:S02]  /*8dd0*/  FFMA.FTZ R105, R177, c[0x0][0x23c], -R105 ;  /* 0x00008f00b1697a23 */ /* 0x000fe40000010869 */
[-C--:B----4-:R-:W-:Y:S01]  /*8de0*/  HMMA.16816.F32 R68, R112, R128.reuse, R68 ;  /* 0x000000807044723c */ /* 0x090fe20000001844 */
[----:B------:R-:W-:Y:S07]  /*8df0*/  MUFU.EX2 R192, R111 ;  /* 0x0000006f00c07308 */ /* 0x000fee0000000800 */
[C---:B------:R-:W-:Y:S03]  /*8e00*/  HMMA.16816.F32 R72, R116.reuse, R128, R72 ;  /* 0x000000807448723c */ /* 0x040fe60000001848 */
[----:B------:R1:W-:Y:S05]  /*8e10*/  MUFU.EX2 R191, R105 ;  /* 0x0000006900bf7308 */ /* 0x0003ea0000000800 */
[-C--:B------:R-:W-:Y:S08]  /*8e20*/  HMMA.16816.F32 R76, R116, R130.reuse, R76 ;  /* 0x00000082744c723c */ /* 0x080ff0000000184c */
[C---:B------:R-:W-:Y:S08]  /*8e30*/  HMMA.16816.F32 R80, R112.reuse, R130, R80 ;  /* 0x000000827050723c */ /* 0x040ff00000001850 */
[-C--:B--2---:R-:W-:Y:S04]  /*8e40*/  HMMA.16816.F32 R84, R112, R120.reuse, R84 ;  /* 0x000000787054723c */ /* 0x084fe80000001854 */
[--C-:B-1----:R-:W-:Y:S02]  /*8e50*/  FFMA.FTZ R105, R178, c[0x0][0x23c], -R106.reuse ;  /* 0x00008f00b2697a23 */ /* 0x102fe4000001086a */
[----:B------:R-:W-:Y:S02]  /*8e60*/  FFMA.FTZ R106, R179, c[0x0][0x23c], -R106 ;  /* 0x00008f00b36a7a23 */ /* 0x000fe4000001086a */
[C---:B------:R-:W-:Y:S01]  /*8e70*/  HMMA.16816.F32 R88, R116.reuse, R120, R88 ;  /* 0x000000787458723c */ /* 0x040fe20000001858 */
[----:B------:R1:W-:Y:S07]  /*8e80*/  MUFU.EX2 R190, R105 ;  /* 0x0000006900be7308 */ /* 0x0003ee0000000800 */
[-C--:B------:R-:W-:Y:S03]  /*8e90*/  HMMA.16816.F32 R92, R116, R122.reuse, R92 ;  /* 0x0000007a745c723c */ /* 0x080fe6000000185c */
[----:B------:R-:W2:Y:S05]  /*8ea0*/  MUFU.EX2 R189, R106 ;  /* 0x0000006a00bd7308 */ /* 0x000eaa0000000800 */
[----:B------:R-:W-:Y:S05]  /*8eb0*/  HMMA.16816.F32 R96, R112, R122, R96 ;  /* 0x0000007a7060723c */ /* 0x000fea0000001860 */
[----:B------:R4:W-:Y:S01]  /*8ec0*/  MUFU.EX2 R106, R108 ;  /* 0x0000006c006a7308 */ /* 0x0009e20000000800 */
[--C-:B-1----:R-:W-:Y:S01]  /*8ed0*/  FFMA.FTZ R105, R237, c[0x0][0x23c], -R107.reuse ;  /* 0x00008f00ed697a23 */ /* 0x102fe2000001086b */
[----:B------:R-:W-:Y:S08]  /*8ee0*/  MOV R237, R187 ;  /* 0x000000bb00ed7202 */ /* 0x000ff00000000f00 */
[----:B------:R1:W-:Y:S01]  /*8ef0*/  MUFU.EX2 R188, R105 ;  /* 0x0000006900bc7308 */ /* 0x0003e20000000800 */
[----:B--2---:R-:W-:Y:S02]  /*8f00*/  F2FP.PACK_AB R111, R189, R190 ;  /* 0x000000bebd6f723e */ /* 0x004fe400000000ff */
[----:B----4-:R-:W-:Y:S01]  /*8f10*/  F2FP.PACK_AB R108, R195, R196 ;  /* 0x000000c4c36c723e */ /* 0x010fe200000000ff */
[--C-:B-1----:R-:W-:Y:S01]  /*8f20*/  FFMA.FTZ R105, R238, c[0x0][0x23c], -R107.reuse ;  /* 0x00008f00ee697a23 */ /* 0x102fe2000001086b */
[----:B------:R-:W-:Y:S05]  /*8f30*/  MOV R238, R186 ;  /* 0x000000ba00ee7202 */ /* 0x000fea0000000f00 */
[----:B------:R1:W2:Y:S02]  /*8f40*/  MUFU.EX2 R187, R105 ;  /* 0x0000006900bb7308 */ /* 0x0002a40000000800 */
[--C-:B-1----:R-:W-:Y:S01]  /*8f50*/  FFMA.FTZ R105, R240, c[0x0][0x23c], -R110.reuse ;  /* 0x00008f00f0697a23 */ /* 0x102fe2000001086e */
[----:B--2---:R-:W-:Y:S01]  /*8f60*/  F2FP.PACK_AB R176, R187, R188 ;  /* 0x000000bcbbb0723e */ /* 0x004fe200000000ff */
[----:B------:R-:W2:Y:S06]  /*8f70*/  LDL.LU R240, [R1+0xc] ;  /* 0x00000c0001f07983 */ /* 0x000eac0000300800 */
[----:B------:R1:W-:Y:S02]  /*8f80*/  MUFU.EX2 R186, R105 ;  /* 0x0000006900ba7308 */ /* 0x0003e40000000800 */
[--C-:B-1----:R-:W-:Y:S01]  /*8f90*/  FFMA.FTZ R105, R241, c[0x0][0x23c], -R110.reuse ;  /* 0x00008f00f1697a23 */ /* 0x102fe2000001086e */
[----:B------:R-:W-:Y:S01]  /*8fa0*/  MOV R241, R133 ;  /* 0x0000008500f17202 */ /* 0x000fe20000000f00 */
[----:B------:R-:W-:Y:S01]  /*8fb0*/  FFMA.FTZ R110, R109, c[0x0][0x23c], -R110 ;  /* 0x00008f006d6e7a23 */ /* 0x000fe2000001086e */
[----:B------:R-:W-:Y:S05]  /*8fc0*/  MOV R133, R184 ;  /* 0x000000b800857202 */ /* 0x000fea0000000f00 */
[----:B------:R1:W4:Y:S01]  /*8fd0*/  MUFU.EX2 R185, R105 ;  /* 0x0000006900b97308 */ /* 0x0003220000000800 */
[----:B------:R-:W-:Y:S01]  /*8fe0*/  F2FP.PACK_AB R109, R194, R193 ;  /* 0x000000c1c26d723e */ /* 0x000fe200000000ff */
[--C-:B-1----:R-:W-:Y:S01]  /*8ff0*/  FFMA.FTZ R105, R242, c[0x0][0x23c], -R107.reuse ;  /* 0x00008f00f2697a23 */ /* 0x102fe2000001086b */
[----:B----4-:R-:W-:Y:S01]  /*9000*/  F2FP.PACK_AB R177, R185, R186 ;  /* 0x000000bab9b1723e */ /* 0x010fe200000000ff */
[----:B------:R-:W-:Y:S01]  /*9010*/  FFMA.FTZ R107, R239, c[0x0][0x23c], -R107 ;  /* 0x00008f00ef6b7a23 */ /* 0x000fe2000001086b */
[----:B------:R-:W4:Y:S05]  /*9020*/  LDL.LU R242, [R1+0x8] ;  /* 0x0000080001f27983 */ /* 0x000f2a0000300800 */
[----:B------:R-:W-:Y:S01]  /*9030*/  MUFU.EX2 R184, R105 ;  /* 0x0000006900b87308 */ /* 0x000fe20000000800 */
[----:B------:R-:W-:Y:S02]  /*9040*/  MOV R239, R182 ;  /* 0x000000b600ef7202 */ /* 0x000fe40000000f00 */
[----:B------:R-:W1:Y:S07]  /*9050*/  LDSM.16.MT88.4 R180, [R220+0xbc00] ;  /* 0x00bc0000dcb4783b */ /* 0x000e6e0000004200 */
[----:B------:R5:W3:Y:S10]  /*9060*/  MUFU.EX2 R105, R110 ;  /* 0x0000006e00697308 */ /* 0x000af40000000800 */
[----:B------:R-:W1:Y:S01]  /*9070*/  MUFU.EX2 R107, R107 ;  /* 0x0000006b006b7308 */ /* 0x000e620000000800 */
[----:B-----5:R-:W-:Y:S02]  /*9080*/  F2FP.PACK_AB R110, R191, R192 ;  /* 0x000000c0bf6e723e */ /* 0x020fe400000000ff */
[----:B---3--:R-:W-:Y:S05]  /*9090*/  F2FP.PACK_AB R179, R105, R106 ;  /* 0x0000006a69b3723e */ /* 0x008fea00000000ff */
[-C--:B------:R-:W-:Y:S01]  /*90a0*/  HMMA.16816.F32 R116, R108, R124.reuse, R4 ;  /* 0x0000007c6c74723c */ /* 0x080fe20000001804 */
[----:B------:R-:W3:Y:S04]  /*90b0*/  LDSM.16.MT88.4 R4, [R222+0xbc00] ;  /* 0x00bc0000de04783b */ /* 0x000ee80000004200 */
[----:B-1----:R-:W-:Y:S07]  /*90c0*/  F2FP.PACK_AB R178, R107, R184 ;  /* 0x000000b86bb2723e */ /* 0x002fee00000000ff */
[C---:B------:R-:W-:Y:S01]  /*90d0*/  HMMA.16816.F32 R112, R176.reuse, R124, R8 ;  /* 0x0000007cb070723c */ /* 0x040fe20000001808 */
[----:B------:R-:W5:Y:S04]  /*90e0*/  LDL.LU R9, [R1] ;  /* 0x0000000001097983 */ /* 0x000f680000300800 */
[----:B------:R-:W5:Y:S02]  /*90f0*/  LDL.LU R11, [R1+0x4] ;  /* 0x00000400010b7983 */ /* 0x000f640000300800 */
        /* <DEDUP_REMOVED lines=21> */
[C---:B------:R-:W-:Y:S08]  /*9250*/  HMMA.16816.F32 R88, R176.reuse, R4, R88 ;  /* 0x00000004b058723c */ /* 0x040ff00000001858 */
[-C--:B------:R-:W-:Y:S08]  /*9260*/  HMMA.16816.F32 R92, R176, R6.reuse, R92 ;  /* 0x00000006b05c723c */ /* 0x080ff0000000185c */
[----:B------:R-:W-:Y:S04]  /*9270*/  HMMA.16816.F32 R96, R108, R6, R96 ;  /* 0x000000066c60723c */ /* 0x000fe80000001860 */
[----:B--2---:R-:W-:Y:S04]  /*9280*/  FFMA.FTZ R0, R0, R240, R241 ;  /* 0x000000f000007223 */ /* 0x004fe800000100f1 */
[----:B------:R-:W-:Y:S04]  /*9290*/  FADD.FTZ R0, R235, R0 ;  /* 0x00000000eb007221 */ /* 0x000fe80000010000 */
[----:B------:R-:W-:Y:S04]  /*92a0*/  FADD.FTZ R0, R231, R0 ;  /* 0x00000000e7007221 */ /* 0x000fe80000010000 */
[----:B------:R-:W-:Y:S04]  /*92b0*/  FADD.FTZ R0, R219, R0 ;  /* 0x00000000db007221 */ /* 0x000fe80000010000 */
[----:B------:R-:W-:Y:S04]  /*92c0*/  FADD.FTZ R0, R250, R0 ;  /* 0x00000000fa007221 */ /* 0x000fe80000010000 */
[----:B------:R-:W-:Y:S04]  /*92d0*/  FADD.FTZ R0, R249, R0 ;  /* 0x00000000f9007221 */ /* 0x000fe80000010000 */
[----:B------:R-:W-:Y:S02]  /*92e0*/  FADD.FTZ R0, R246, R0 ;  /* 0x00000000f6007221 */ /* 0x000fe40000010000 */
[----:B----4-:R-:W-:Y:S04]  /*92f0*/  FFMA.FTZ R2, R2, R242, R239 ;  /* 0x000000f202027223 */ /* 0x010fe800000100ef */
[----:B------:R-:W-:Y:S04]  /*9300*/  FADD.FTZ R2, R236, R2 ;  /* 0x00000002ec027221 */ /* 0x000fe80000010000 */
[----:B------:R-:W-:Y:S04]  /*9310*/  FADD.FTZ R2, R232, R2 ;  /* 0x00000002e8027221 */ /* 0x000fe80000010000 */
[----:B------:R-:W-:Y:S04]  /*9320*/  FADD.FTZ R2, R228, R2 ;  /* 0x00000002e4027221 */ /* 0x000fe80000010000 */
[----:B------:R-:W-:Y:S04]  /*9330*/  FADD.FTZ R2, R252, R2 ;  /* 0x00000002fc027221 */ /* 0x000fe80000010000 */
[----:B------:R-:W-:Y:S04]  /*9340*/  FADD.FTZ R2, R251, R2 ;  /* 0x00000002fb027221 */ /* 0x000fe80000010000 */
[----:B------:R-:W-:Y:S02]  /*9350*/  FADD.FTZ R2, R248, R2 ;  /* 0x00000002f8027221 */ /* 0x000fe40000010000 */
[----:B-----5:R-:W-:Y:S02]  /*9360*/  FFMA.FTZ R101, R101, R9, R8 ;  /* 0x0000000965657223 */ /* 0x020fe40000010008 */
        /* <DEDUP_REMOVED lines=58> */
.L_x_540:
        /* <DEDUP_REMOVED lines=271> */
[----:B-1----:R-:W-:-:S03]  /*a800*/  @!P2 IMAD R2, R26, c[0x0][0x214], RZ ;  /* 0x000085001a02aa24 */ /* 0x002fc600078e02ff */
[----:B------:R1:W-:Y:S01]  /*a810*/  STS [R4+0x5000], R7 ;  /* 0x0050000704007388 */ /* 0x0003e20000000800 */
[----:B------:R-:W-:Y:S01]  /*a820*/  @P5 MUFU.LG2 R15, R50 ;  /* 0x00000032000f5308 */ /* 0x000fe20000000c00 */
[----:B------:R-:W-:Y:S02]  /*a830*/  @!P2 SEL R2, R2, R52, !P0 ;  /* 0x000000340202a207 */ /* 0x000fe40004000000 */
[----:B------:R3:W-:Y:S04]  /*a840*/  STS [R4+0x5200], R6 ;  /* 0x0052000604007388 */ /* 0x0007e80000000800 */
[----:B------:R-:W-:Y:S06]  /*a850*/  BAR.SYNC.DEFER_BLOCKING 0x0 ;  /* 0x0000000000007b1d */ /* 0x000fec0000010000 */
[----:B----4-:R-:W4:Y:S04]  /*a860*/  S2R R9, SR_CTAID.X ;  /* 0x0000000000097919 */ /* 0x010f280000002500 */
[----:B------:R-:W4:Y:S01]  /*a870*/  S2R R19, SR_CTAID.Z ;  /* 0x0000000000137919 */ /* 0x000f220000002700 */
[----:B-1----:R1:W1:Y:S01]  /*a880*/  @P6 MUFU.LG2 R7, R49 ;  /* 0x0000003100076308 */ /* 0x0022620000000c00 */
[----:B------:R-:W-:-:S02]  /*a890*/  @P1 MOV R0, 0x1 ;  /* 0x0000000100001802 */ /* 0x000fc40000000f00 */
[----:B---3--:R-:W-:Y:S01]  /*a8a0*/  @!P0 SHF.R.S32.HI R4, RZ, 0x1f, R26 ;  /* 0x0000001fff048819 */ /* 0x008fe2000001141a */
        /* <DEDUP_REMOVED lines=12> */
[----:B------:R-:W-:-:S02]  /*a970*/  @!P1 IMAD R0, R10, c[0x0][0x1c0], RZ ;  /* 0x000070000a009a24 */ /* 0x000fc400078e02ff */
[----:B------:R-:W-:Y:S01]  /*a980*/  @!P0 IMAD R4, R4, c[0x0][0x1e0], RZ ;  /* 0x0000780004048a24 */ /* 0x000fe200078e02ff */
[----:B------:R-:W3:Y:S01]  /*a990*/  @P4 MUFU.LG2 R14, R100 ;  /* 0x00000064000e4308 */ /* 0x000ee20000000c00 */
[C---:B------:R-:W-:Y:S01]  /*a9a0*/  IMAD R0, R26.reuse, R0, RZ ;  /* 0x000000001a007224 */ /* 0x040fe200078e02ff */
[----:B------:R-:W-:Y:S01]  /*a9b0*/  @P1 MOV R6, c[0x0][0x210] ;  /* 0x0000840000061a02 */ /* 0x000fe20000000f00 */
[----:B------:R-:W-:Y:S01]  /*a9c0*/  @!P0 IMAD R8, R26, c[0x0][0x1e4], R4 ;  /* 0x000079001a088a24 */ /* 0x000fe200078e0204 */
[----:B------:R-:W-:Y:S01]  /*a9d0*/  @!P1 MOV R6, 0x1 ;  /* 0x0000000100069802 */ /* 0x000fe20000000f00 */
[----:B------:R-:W-:-:S03]  /*a9e0*/  CS2R R4, SRZ ;  /* 0x0000000000047805 */ /* 0x000fc6000001ff00 */
[----:B------:R-:W3:Y:S01]  /*a9f0*/  @P3 MUFU.LG2 R11, R101 ;  /* 0x00000065000b3308 */ /* 0x000ee20000000c00 */
[----:B------:R-:W-:Y:S02]  /*aa00*/  @!P2 SHF.R.S32.HI R5, RZ, 0x1f, R2 ;  /* 0x0000001fff05a819 */ /* 0x000fe40000011402 */
[----:B------:R-:W-:Y:S02]  /*aa10*/  SEL R0, R0, RZ, P2 ;  /* 0x000000ff00007207 */ /* 0x000fe40001000000 */
[----:B------:R-:W-:Y:S01]  /*aa20*/  @!P2 MOV R4, R2 ;  /* 0x000000020004a202 */ /* 0x000fe20000000f00 */
[----:B----4-:R-:W-:Y:S02]  /*aa30*/  IMAD R2, R9, R6, RZ ;  /* 0x0000000609027224 */ /* 0x010fe400078e02ff */
[----:B------:R-:W-:-:S03]  /*aa40*/  @!P0 IMAD.WIDE.U32 R12, R26, c[0x0][0x1e0], RZ ;  /* 0x000078001a0c8a25 */ /* 0x000fc600078e00ff */
[----:B------:R-:W-:Y:S01]  /*aa50*/  SHF.L.U32 R9, R2, 0x7, RZ ;  /* 0x0000000702097819 */ /* 0x000fe200000006ff */
[----:B------:R-:W-:Y:S02]  /*aa60*/  IMAD R0, R19, R10, R0 ;  /* 0x0000000a13007224 */ /* 0x000fe400078e0200 */
[----:B------:R-:W-:Y:S01]  /*aa70*/  @P6 FMUL.FTZ R7, R7, 0.69314718246459960938 ;  /* 0x3f31721807076820 */ /* 0x000fe20000410000 */
[----:B------:R-:W-:Y:S02]  /*aa80*/  MOV R18, 0x7f800000 ;  /* 0x7f80000000127802 */ /* 0x000fe40000000f00 */
[----:B------:R-:W-:Y:S01]  /*aa90*/  @!P0 MOV R105, R12 ;  /* 0x0000000c00698202 */ /* 0x000fe20000000f00 */
[----:B------:R-:W-:Y:S01]  /*aaa0*/  @P6 FFMA.FTZ R18, R104, c[0x0][0x238], R7 ;  /* 0x00008e0068126a23 */ /* 0x000fe20000010007 */
[----:B------:R-:W-:Y:S01]  /*aab0*/  @!P0 IADD3 R106, R13, R8, RZ ;  /* 0x000000080d6a8210 */ /* 0x000fe20007ffe0ff */
[----:B------:R-:W-:Y:S01]  /*aac0*/  @P5 FMUL.FTZ R8, R15, 0.69314718246459960938 ;  /* 0x3f3172180f085820 */ /* 0x000fe20000410000 */
[--C-:B------:R-:W-:Y:S01]  /*aad0*/  IADD3 R10, P1, P0, R9, R4, R0.reuse ;  /* 0x00000004090a7210 */ /* 0x100fe2000783e000 */
[----:B---3--:R-:W-:Y:S01]  /*aae0*/  @P4 FMUL.FTZ R7, R14, 0.69314718246459960938 ;  /* 0x3f3172180e074820 */ /* 0x008fe20000410000 */
        /* <DEDUP_REMOVED lines=10> */
[----:B------:R-:W-:-:S02]  /*ab90*/  IADD3.X R11, R4, R5, R0, P1, P0 ;  /* 0x00000005040b7210 */ /* 0x000fc40000fe0400 */
        /* <DEDUP_REMOVED lines=41> */
.L_x_545:
[----:B-1----:R-:W-:Y:S05]  /*ae30*/  BSYNC B0 ;  /* 0x0000000000007941 */ /* 0x002fea0003800000 */
.L_x_544:
[----:B------:R-:W2:Y:S04]  /*ae40*/  LDL.LU.64 R4, [R1+0x30] ;  /* 0x0000300001047983 */ /* 0x000ea80000300a00 */
[----:B------:R-:W3:Y:S04]  /*ae50*/  LDL.64 R14, [R1+0x10] ;  /* 0x00001000010e7983 */ /* 0x000ee80000100a00 */
[----:B------:R1:W5:Y:S04]  /*ae60*/  LDL.64 R16, [R1+0x40] ;  /* 0x0000400001107983 */ /* 0x0003680000100a00 */
[----:B------:R1:W5:Y:S04]  /*ae70*/  LDL R12, [R1+0x48] ;  /* 0x00004800010c7983 */ /* 0x0003680000100800 */
[----:B------:R1:W5:Y:S01]  /*ae80*/  LDL R11, [R1+0x4c] ;  /* 0x00004c00010b7983 */ /* 0x0003620000100800 */
[----:B------:R-:W-:-:S05]  /*ae90*/  SHF.R.S32.HI R0, RZ, 0x1f, R19 ;  /* 0x0000001fff007819 */ /* 0x000fca0000011413 */
[----:B------:R-:W-:Y:S01]  /*aea0*/  IMAD R0, R0, c[0x0][0x1f0], RZ ;  /* 0x00007c0000007a24 */ /* 0x000fe200078e02ff */
[----:B------:R-:W-:Y:S03]  /*aeb0*/  BSSY B0, `(.L_x_546) ;  /* 0x0000015000007945 */ /* 0x000fe60003800000 */
[----:B------:R-:W-:Y:S01]  /*aec0*/  IMAD R0, R19, c[0x0][0x1f4], R0 ;  /* 0x00007d0013007a24 */ /* 0x000fe200078e0200 */
[----:B---3--:R-:W-:-:S04]  /*aed0*/  IADD3 R2, P0, R14, R105, RZ ;  /* 0x000000690e027210 */ /* 0x008fc80007f1e0ff */
[----:B------:R-:W-:Y:S02]  /*aee0*/  IADD3.X R3, R15, R106, RZ, P0, !PT ;  /* 0x0000006a0f037210 */ /* 0x000fe400007fe4ff */
[----:B--2--5:R-:W-:-:S03]  /*aef0*/  ISETP.GE.AND P0, PT, R4, R25, PT ;  /* 0x000000190400720c */ /* 0x024fc60003f06270 */
[----:B------:R-:W-:-:S05]  /*af00*/  IMAD.WIDE.U32 R8, R19, c[0x0][0x1f0], R2 ;  /* 0x00007c0013087a25 */ /* 0x000fca00078e0002 */
[----:B------:R-:W-:-:S05]  /*af10*/  IADD3 R7, R9, R0, RZ ;  /* 0x0000000009077210 */ /* 0x000fca0007ffe0ff */
        /* <DEDUP_REMOVED lines=14> */
.L_x_547:
[----:B-1----:R-:W-:Y:S05]  /*b000*/  BSYNC B0 ;  /* 0x0000000000007941 */ /* 0x002fea0003800000 */
.L_x_546:
[----:B------:R-:W2:Y:S01]  /*b010*/  LDL.LU R0, [R1+0x54] ;  /* 0x0000540001007983 */ /* 0x000ea20000300800 */
[----:B------:R-:W-:Y:S01]  /*b020*/  BSSY B0, `(.L_x_548) ;  /* 0x0000013000007945 */ /* 0x000fe20003800000 */
[----:B--2---:R-:W-:-:S13]  /*b030*/  ISETP.GE.AND P0, PT, R0, R25, PT ;  /* 0x000000190000720c */ /* 0x004fda0003f06270 */
        /* <DEDUP_REMOVED lines=14> */
[----:B------:R1:W-:Y:S04]  /*b120*/  @!P2 STG.E.128 [R2.64], R44 ;  /* 0x0000002c0200a986 */ /* 0x0003e8000c101d0a */
[----:B------:R1:W-:Y:S04]  /*b130*/  @!P1 STG.E.128 [R2.64+0x40], R40 ;  /* 0x0000402802009986 */ /* 0x0003e8000c101d0a */
[----:B------:R1:W-:Y:S02]  /*b140*/  @!P0 STG.E.128 [R2.64+0x80], R36 ;  /* 0x0000802402008986 */ /* 0x0003e4000c101d0a */
.L_x_549:
[----:B------:R-:W-:Y:S05]  /*b150*/  BSYNC B0 ;  /* 0x0000000000007941 */ /* 0x000fea0003800000 */
.L_x_548:
[----:B------:R-:W2:Y:S01]  /*b160*/  LDL.LU R0, [R1+0x60] ;  /* 0x0000600001007983 */ /* 0x000ea20000300800 */
[----:B------:R-:W-:Y:S01]  /*b170*/  BSSY B0, `(.L_x_550) ;  /* 0x0000013000007945 */ /* 0x000fe20003800000 */
[----:B--2---:R-:W-:-:S13]  /*b180*/  ISETP.GE.AND P0, PT, R0, R25, PT ;  /* 0x000000190000720c */ /* 0x004fda0003f06270 */
        /* <DEDUP_REMOVED lines=17> */
.L_x_551:
[----:B------:R-:W-:Y:S05]  /*b2a0*/  BSYNC B0 ;  /* 0x0000000000007941 */ /* 0x000fea0003800000 */
.L_x_550:
[----:B------:R-:W2:Y:S02]  /*b2b0*/  LDL.LU R0, [R1+0x5c] ;  /* 0x00005c0001007983 */ /* 0x000ea40000300800 */
[----:B--2---:R-:W-:-:S13]  /*b2c0*/  ISETP.GE.AND P0, PT, R0, R25, PT ;  /* 0x000000190000720c */ /* 0x004fda0003f06270 */
[----:B------:R-:W-:Y:S05]  /*b2d0*/  @P0 EXIT ;  /* 0x000000000000094d */ /* 0x000fea0003800000 */
[----:B------:R-:W-:Y:S01]  /*b2e0*/  IADD3 R6, P0, R16, 0x60, RZ ;  /* 0x0000006010067810 */ /* 0x000fe20007f1e0ff */
[----:B-1----:R-:W-:Y:S01]  /*b2f0*/  IMAD.MOV.U32 R2, RZ, RZ, R8 ;  /* 0x000000ffff027224 */ /* 0x002fe200078e0008 */
        /* <DEDUP_REMOVED lines=16> */
.L_x_518:
[----:B------:R-:W2:Y:S01]  /*b400*/  LDL.LU R9, [R1+0x3c] ;  /* 0x00003c0001097983 */ /* 0x000ea20000300800 */
[----:B------:R-:W3:Y:S01]  /*b410*/  LDC.U8 R2, c[0x0][0x329] ;  /* 0x0000ca40ff027b82 */ /* 0x000ee20000000000 */
[----:B------:R-:W-:Y:S01]  /*b420*/  SHF.R.S32.HI R10, RZ, 0x1f, R166 ;  /* 0x0000001fff0a7819 */ /* 0x000fe200000114a6 */
[----:B------:R-:W-:Y:S01]  /*b430*/  BSSY B0, `(.L_x_552) ;  /* 0x0000044000007945 */ /* 0x000fe20003800000 */
[----:B------:R-:W-:-:S02]  /*b440*/  IADD3 R15, -R13, R15, RZ ;  /* 0x0000000f0d0f7210 */ /* 0x000fc40007ffe1ff */
[----:B------:R-:W-:-:S03]  /*b450*/  LEA.HI R10, R10, R166, RZ, 0x2 ;  /* 0x000000a60a0a7211 */ /* 0x000fc600078f10ff */
[----:B------:R-:W4:Y:S01]  /*b460*/  LDC.U8 R3, c[0x0][0x328] ;  /* 0x0000ca00ff037b82 */ /* 0x000f220000000000 */
[----:B------:R-:W-:Y:S02]  /*b470*/  LOP3.LUT R8, R10, 0xfffffffc, RZ, 0xc0, !PT ;  /* 0xfffffffc0a087812 */ /* 0x000fe400078ec0ff */
[----:B------:R-:W-:-:S03]  /*b480*/  SHF.R.S32.HI R10, RZ, 0x2, R10 ;  /* 0x00000002ff0a7819 */ /* 0x000fc6000001140a */
[----:B------:R-:W-:Y:S01]  /*b490*/  IMAD.IADD R20, R166, 0x1, -R8 ;  /* 0x00000001a6147824 */ /* 0x000fe200078e0a08 */
[----:B------:R-:W-:Y:S02]  /*b4a0*/  SHF.R.S32.HI R8, RZ, 0x1f, R25 ;  /* 0x0000001fff087819 */ /* 0x000fe40000011419 */
[----:B------:R-:W-:Y:S01]  /*b4b0*/  SHF.R.S32.HI R11, RZ, 0x1f, R10 ;  /* 0x0000001fff0b7819 */ /* 0x000fe2000001140a */
[----:B------:R-:W-:Y:S02]  /*b4c0*/  IMAD.SHL.U32 R14, R20, 0x8, RZ ;  /* 0x00000008140e7824 */ /* 0x000fe400078e00ff */
[----:B------:R-:W-:-:S03]  /*b4d0*/  IMAD R8, R8, c[0x0][0x1f0], RZ ;  /* 0x00007c0008087a24 */ /* 0x000fc600078e02ff */
[----:B------:R-:W-:Y:S01]  /*b4e0*/  IADD3 R24, R14, 0x20, RZ ;  /* 0x000000200e187810 */ /* 0x000fe20007ffe0ff */
[----:B------:R-:W-:Y:S01]  /*b4f0*/  IMAD R8, R25, c[0x0][0x1f4], R8 ;  /* 0x00007d0019087a24 */ /* 0x000fe200078e0208 */
[----:B---3--:R-:W-:Y:S02]  /*b500*/  ISETP.NE.AND P1, PT, R2, RZ, PT ;  /* 0x000000ff0200720c */ /* 0x008fe40003f25270 */
[----:B------:R-:W-:Y:S02]  /*b510*/  IADD3 R23, R14, 0x40, RZ ;  /* 0x000000400e177810 */ /* 0x000fe40007ffe0ff */
[----:B----4-:R-:W-:-:S04]  /*b520*/  ISETP.NE.AND P0, PT, R3, RZ, PT ;  /* 0x000000ff0300720c */ /* 0x010fc80003f05270 */
[----:B------:R-:W-:-:S05]  /*b530*/  ISETP.NE.OR P2, PT, R2, RZ, !P0 ;  /* 0x000000ff0200720c */ /* 0x000fca0004745670 */
[----:B------:R-:W-:Y:S02]  /*b540*/  @P1 IMAD.MOV.U32 R0, RZ, RZ, c[0x0][0x210] ;  /* 0x00008400ff001624 */ /* 0x000fe400078e00ff */
[----:B-1----:R-:W-:Y:S02]  /*b550*/  @!P1 IMAD.MOV.U32 R4, RZ, RZ, c[0x0][0x214] ;  /* 0x00008500ff049624 */ /* 0x002fe400078e00ff */
[----:B------:R-:W-:Y:S02]  /*b560*/  @P1 IMAD R0, R0, c[0x0][0x214], RZ ;  /* 0x0000850000001a24 */ /* 0x000fe400078e02ff */
[----:B------:R-:W-:Y:S01]  /*b570*/  @P1 IMAD.MOV.U32 R19, RZ, RZ, c[0x0][0x210] ;  /* 0x00008400ff131624 */ /* 0x000fe200078e00ff */
[----:B------:R-:W-:Y:S01]  /*b580*/  @!P1 SEL R0, R4, c[0x0][0x234], !P0 ;  /* 0x00008d0004009a07 */ /* 0x000fe20004000000 */
[----:B------:R-:W-:Y:S02]  /*b590*/  @P1 IMAD.MOV.U32 R4, RZ, RZ, 0x1 ;  /* 0x00000001ff041424 */ /* 0x000fe400078e00ff */
[----:B------:R-:W-:-:S02]  /*b5a0*/  @!P1 IMAD.MOV.U32 R19, RZ, RZ, 0x1 ;  /* 0x00000001ff139424 */ /* 0x000fc400078e00ff */
[----:B------:R-:W-:Y:S01]  /*b5b0*/  @!P1 IMAD R4, R0, c[0x0][0x1c0], RZ ;  /* 0x0000700000049a24 */ /* 0x000fe200078e02ff */
[C---:B--2---:R-:W-:Y:S02]  /*b5c0*/  ISETP.NE.AND P3, PT, R9.reuse, -0x1, PT ;  /* 0xffffffff0900780c */ /* 0x044fe40003f65270 */
[----:B------:R-:W-:-:S11]  /*b5d0*/  ISETP.NE.OR P0, PT, R9, -0x1, P2 ;  /* 0xffffffff0900780c */ /* 0x000fd60001705670 */
[----:B------:R-:W-:Y:S01]  /*b5e0*/  @P3 IMAD.WIDE.U32 R2, R9, c[0x0][0x1e8], RZ ;  /* 0x00007a0009023a25 */ /* 0x000fe200078e00ff */
[----:B------:R-:W-:-:S03]  /*b5f0*/  @!P3 SHF.R.S32.HI R5, RZ, 0x1f, R12 ;  /* 0x0000001fff05b819 */ /* 0x000fc6000001140c */
[----:B------:R-:W-:Y:S02]  /*b600*/  @P3 IMAD R7, R9, c[0x0][0x1ec], R3 ;  /* 0x00007b0009073a24 */ /* 0x000fe400078e0203 */
[----:B------:R-:W-:Y:S02]  /*b610*/  @!P3 IMAD R6, R5, c[0x0][0x1e0], RZ ;  /* 0x000078000506ba24 */ /* 0x000fe400078e02ff */
[C---:B------:R-:W-:Y:S02]  /*b620*/  IMAD R3, R12.reuse, R4, RZ ;  /* 0x000000040c037224 */ /* 0x040fe400078e02ff */
[----:B------:R-:W-:-:S03]  /*b630*/  @!P3 IMAD.WIDE.U32 R4, R12, c[0x0][0x1e0], RZ ;  /* 0x000078000c04ba25 */ /* 0x000fc600078e00ff */
[----:B------:R-:W-:Y:S01]  /*b640*/  SEL R3, R3, RZ, P2 ;  /* 0x000000ff03037207 */ /* 0x000fe20001000000 */
[C---:B------:R-:W-:Y:S01]  /*b650*/  @!P0 IMAD R9, R12.reuse, c[0x0][0x214], RZ ;  /* 0x000085000c098a24 */ /* 0x040fe200078e02ff */
[----:B------:R-:W-:Y:S01]  /*b660*/  @!P3 MOV R2, R4 ;  /* 0x000000040002b202 */ /* 0x000fe20000000f00 */
[----:B------:R-:W-:-:S03]  /*b670*/  @!P3 IMAD R6, R12, c[0x0][0x1e4], R6 ;  /* 0x000079000c06ba24 */ /* 0x000fc600078e0206 */
[----:B------:R1:W-:Y:S01]  /*b680*/  @!P0 STL [R1+0x3c], R9 ;  /* 0x00003c0901008387 */ /* 0x0003e20000100800 */
[----:B------:R-:W-:Y:S01]  /*b690*/  @!P3 IMAD.IADD R7, R5, 0x1, R6 ;  /* 0x000000010507b824 */ /* 0x000fe200078e0206 */
[C---:B------:R-:W-:Y:S01]  /*b6a0*/  IADD3 R4, P0, R14.reuse, R2, RZ ;  /* 0x000000020e047210 */ /* 0x040fe20007f1e0ff */
[----:B------:R-:W-:Y:S02]  /*b6b0*/  IMAD R6, R25, R0, R3 ;  /* 0x0000000019067224 */ /* 0x000fe400078e0203 */
[----:B------:R-:W-:Y:S01]  /*b6c0*/  CS2R R2, SRZ ;  /* 0x0000000000027805 */ /* 0x000fe2000001ff00 */
[----:B------:R-:W-:Y:S01]  /*b6d0*/  LEA.HI.X.SX32 R5, R14, R7, 0x1, P0 ;  /* 0x000000070e057211 */ /* 0x000fe200000f0eff */
[----:B------:R-:W-:Y:S01]  /*b6e0*/  IMAD R0, R13, R19, RZ ;  /* 0x000000130d007224 */ /* 0x000fe200078e02ff */
[----:B------:R-:W-:Y:S02]  /*b6f0*/  @!P2 SHF.R.S32.HI R3, RZ, 0x1f, R9 ;  /* 0x0000001fff03a819 */ /* 0x000fe40000011409 */
[----:B------:R-:W-:Y:S01]  /*b700*/  @!P2 MOV R2, R9 ;  /* 0x000000090002a202 */ /* 0x000fe20000000f00 */
[----:B------:R-:W-:Y:S01]  /*b710*/  IMAD.WIDE.U32 R12, R25, c[0x0][0x1f0], R4 ;  /* 0x00007c00190c7a25 */ /* 0x000fe200078e0004 */
[----:B------:R-:W-:-:S02]  /*b720*/  ISETP.GE.AND P2, PT, R10, R15, PT ;  /* 0x0000000f0a00720c */ /* 0x000fc40003f46270 */
[----:B------:R-:W-:Y:S02]  /*b730*/  SHF.R.S32.HI R4, RZ, 0x1f, R0 ;  /* 0x0000001fff047819 */ /* 0x000fe40000011400 */
[--C-:B------:R-:W-:Y:S02]  /*b740*/  IADD3 R22, P1, P0, R0, R2, R6.reuse ;  /* 0x0000000200167210 */ /* 0x100fe4000783e006 */
[----:B------:R-:W-:Y:S01]  /*b750*/  SHF.R.S32.HI R0, RZ, 0x1f, R6 ;  /* 0x0000001fff007819 */ /* 0x000fe20000011406 */
[----:B------:R-:W-:-:S03]  /*b760*/  IMAD.WIDE R6, R18, 0x80, R10 ;  /* 0x0000008012067825 */ /* 0x000fc600078e020a */
[----:B------:R-:W-:Y:S01]  /*b770*/  IADD3.X R21, R4, R3, R0, P1, P0 ;  /* 0x0000000304157210 */ /* 0x000fe20000fe0400 */
[----:B-1----:R-:W-:Y:S02]  /*b780*/  IMAD.IADD R9, R8, 0x1, R13 ;  /* 0x0000000108097824 */ /* 0x002fe400078e020d */
        /* <DEDUP_REMOVED lines=14> */
.L_x_553:
[----:B------:R-:W-:Y:S05]  /*b870*/  BSYNC B0 ;  /* 0x0000000000007941 */ /* 0x000fea0003800000 */
.L_x_552:
        /* <DEDUP_REMOVED lines=20> */
.L_x_555:
[----:B------:R-:W-:Y:S05]  /*b9c0*/  BSYNC B0 ;  /* 0x0000000000007941 */ /* 0x000fea0003800000 */
.L_x_554:
        /* <DEDUP_REMOVED lines=20> */
.L_x_557:
[----:B------:R-:W-:Y:S05]  /*bb10*/  BSYNC B0 ;  /* 0x0000000000007941 */ /* 0x000fea0003800000 */
.L_x_556:
        /* <DEDUP_REMOVED lines=20> */
.L_x_559:
[----:B------:R-:W-:Y:S05]  /*bc60*/  BSYNC B0 ;  /* 0x0000000000007941 */ /* 0x000fea0003800000 */
.L_x_558:
        /* <DEDUP_REMOVED lines=35> */
.L_x_560:
        /* <DEDUP_REMOVED lines=14> */
.L_x_1040:


//--------------------- .text._ZN5flash16flash_fwd_kernelI23Flash_fwd_kernel_traitsILi96ELi128ELi64ELi4ELb0ELb0EN7cutlass6half_tE19Flash_kernel_traitsILi96ELi128ELi64ELi4ES3_EELb1ELb0ELb0ELb1ELb0ELb0ELb0ELb1EEEvNS_16Flash_fwd_paramsE --------------------------
	.section	.text._ZN5flash16flash_fwd_kernelI23Flash_fwd_kernel_traitsILi96ELi128ELi64ELi4ELb0ELb0EN7cutlass6half_tE19Flash_kernel_traitsILi96ELi128ELi64ELi4ES3_EELb1ELb0ELb0ELb1ELb0ELb0ELb0ELb1EEEvNS_16Flash_fwd_paramsE,"ax",@progbits
	.sectioninfo	@"SHI_REGISTERS=255"
	.align	128
        .global         _ZN5flash16flash_fwd_kernelI23Flash_fwd_kernel_traitsILi96ELi128ELi64ELi4ELb0ELb0EN7cutlass6half_tE19Flash_kernel_traitsILi96ELi128ELi64ELi4ES3_EELb1ELb0ELb0ELb1ELb0ELb0ELb0ELb1EEEvNS_16Flash_fwd_paramsE
        .type           _ZN5flash16flash_fwd_kernelI23Flash_fwd_kernel_traitsILi96ELi128ELi64ELi4ELb0ELb0EN7cutlass6half_tE19Flash_kernel_traitsILi96ELi128ELi64ELi4ES3_EELb1ELb0ELb0ELb1ELb0ELb0ELb0ELb1EEEvNS_16Flash_fwd_paramsE,@function
        .size           _ZN5flash16flash_fwd_kernelI23Flash_fwd_kernel_traitsILi96ELi128ELi64ELi4ELb0ELb0EN7cutlass6half_tE19Flash_kernel_traitsILi96ELi128ELi64ELi4ES3_EELb1ELb0ELb0ELb1ELb0ELb0ELb0ELb1EEEvNS_16Flash_fwd_paramsE,(.L_x_1041 - _ZN5flash16flash_fwd_kernelI23Flash_fwd_kernel_traitsILi96ELi128ELi64ELi4ELb0ELb0EN7cutlass6half_tE19Flash_kernel_traitsILi96ELi128ELi64ELi4ES3_EELb1ELb0ELb0ELb1ELb0ELb0ELb0ELb1EEEvNS_16Flash_fwd_paramsE)
        .other          _ZN5flash16flash_fwd_kernelI23Flash_fwd_kernel_traitsILi96ELi128ELi64ELi4ELb0ELb0EN7cutlass6half_tE19Flash_kernel_traitsILi96ELi128ELi64ELi4ES3_EELb1ELb0ELb0ELb1ELb0ELb0ELb0ELb1EEEvNS_16Flash_fwd_paramsE,@"STO_CUDA_ENTRY STV_DEFAULT"
_ZN5flash16flash_fwd_kernelI23Flash_fwd_kernel_traitsILi96ELi128ELi64ELi4ELb0ELb0EN7cutlass6half_tE19Flash_kernel_traitsILi96ELi128ELi64ELi4ES3_EELb1ELb0ELb0ELb1ELb0ELb0ELb0ELb1EEEvNS_16Flash_fwd_paramsE:
.text._ZN5flash16flash_fwd_kernelI23Flash_fwd_kernel_traitsILi96ELi128ELi64ELi4ELb0ELb0EN7cutlass6half_tE19Flash_kernel_traitsILi96ELi128ELi64ELi4ES3_EELb1ELb0ELb0ELb1ELb0ELb0ELb0ELb1EEEvNS_16Flash_fwd_paramsE:
        /* <DEDUP_REMOVED lines=36> */
[----:B------:R-:W-:Y:S02]  /*0240*/  UISETP.EQ.OR.EX UP1, UPT, URZ, UR7, !UP3, UP1 ;  /* 0x000000073f00728c */ /* 0x000fe4000df22710 */
[----:B------:R-:W-:Y:S02]  /*0250*/  @UP0 UIMAD.WIDE UR4, UR15, UR8, UR4 ;  /* 0x000000080f0402a5 */ /* 0x000fe4000f8e0204 */
[----:B------:R-:W-:Y:S02]  /*0260*/  ULDC.64 UR6, c[0x0][0x248] ;  /* 0x0000920000067ab9 */ /* 0x000fe40000000a00 */
[----:B------:R-:W-:Y:S02]  /*0270*/  @!P3 IMAD.MOV.U32 R6, RZ, RZ, c[0x0][0x308] ;  /* 0x0000c200ff06b624 */ /* 0x000fe400078e00ff */
[----:B------:R-:W-:Y:S01]  /*0280*/  @!P3 IMAD.MOV.U32 R7, RZ, RZ, c[0x0][0x30c] ;  /* 0x0000c300ff07b624 */ /* 0x000fe200078e00ff */
[----:B------:R-:W-:Y:S01]  /*0290*/  UIMAD.WIDE UR6, UR15, UR8, UR6 ;  /* 0x000000080f0672a5 */ /* 0x000fe2000f8e0206 */
        /* <DEDUP_REMOVED lines=9> */
[----:B------:R-:W2:Y:S04]  /*0330*/  @P0 LDG.E R10, [R12.64] ;  /* 0x000000100c0a0981 */ /* 0x000ea8000c1e1900 */
[----:B------:R-:W3:Y:S01]  /*0340*/  @P0 LDG.E R0, [R12.64+0x4] ;  /* 0x000004100c000981 */ /* 0x000ee2000c1e1900 */
[----:B------:R-:W-:Y:S01]  /*0350*/  PLOP3.LUT P1, PT, PT, PT, UP0, 0x80, 0x0 ;  /* 0x000000000000781c */ /* 0x000fe20003f2f008 */
[----:B------:R-:W-:Y:S01]  /*0360*/  IMAD.U32 R8, RZ, RZ, UR6 ;  /* 0x00000006ff087e24 */ /* 0x000fe2000f8e00ff */
[----:B------:R-:W-:-:S02]  /*0370*/  PLOP3.LUT P2, PT, PT, PT, UP1, 0x80, 0x0 ;  /* 0x000000000000781c */ /* 0x000fc40003f4f018 */
[----:B------:R-:W-:Y:S01]  /*0380*/  MOV R9, UR7 ;  /* 0x0000000700097c02 */ /* 0x000fe20008000f00 */
[----:B-1----:R-:W-:-:S10]  /*0390*/  IMAD.U32 R5, RZ, RZ, UR5 ;  /* 0x00000005ff057e24 */ /* 0x002fd4000f8e00ff */
[----:B------:R-:W4:Y:S01]  /*03a0*/  @!P2 LDG.E R7, [R8.64] ;  /* 0x000000100807a981 */ /* 0x000f22000c1e1900 */
[----:B------:R-:W-:-:S05]  /*03b0*/  IMAD.U32 R4, RZ, RZ, UR4 ;  /* 0x00000004ff047e24 */ /* 0x000fca000f8e00ff */
[----:B------:R1:W5:Y:S01]  /*03c0*/  @P1 LDG.E R5, [R4.64] ;  /* 0x0000001004051981 */ /* 0x000362000c1e1900 */
[----:B------:R-:W-:Y:S01]  /*03d0*/  UMOV UR9, 0xffffffff ;  /* 0xffffffff00097882 */ /* 0x000fe20000000000 */
[----:B------:R-:W2:Y:S01]  /*03e0*/  LDC.U8 R6, c[0x0][0x2d8] ;  /* 0x0000b600ff067b82 */ /* 0x000ea20000000000 */
[----:B------:R-:W-:Y:S01]  /*03f0*/  SHF.R.S32.HI R2, RZ, 0x1f, R53 ;  /* 0x0000001fff027819 */ /* 0x000fe20000011435 */
[----:B------:R-:W-:Y:S02]  /*0400*/  UMOV UR23, URZ ;  /* 0x0000003f00177c82 */ /* 0x000fe40008000000 */
[----:B------:R-:W-:Y:S01]  /*0410*/  UMOV UR24, 0xffffffff ;  /* 0xffffffff00187882 */ /* 0x000fe20000000000 */
[----:B-1----:R-:W-:-:S03]  /*0420*/  LEA.HI R4, R2, R53, RZ, 0x5 ;  /* 0x0000003502047211 */ /* 0x002fc600078f28ff */
[----:B--2---:R-:W1:Y:S08]  /*0430*/  @P0 R2UR UR9, R10 ;  /* 0x000000000a0903c2 */ /* 0x004e7000000e0000 */
[----:B---3--:R-:W1:Y:S01]  /*0440*/  @P0 R2UR UR13, R0 ;  /* 0x00000000000d03c2 */ /* 0x008e6200000e0000 */
[----:B------:R-:W-:-:S04]  /*0450*/  ISETP.NE.U32.AND P0, PT, RZ, c[0x0][0x248], PT ;  /* 0x00009200ff007a0c */ /* 0x000fc80003f05070 */
[----:B------:R-:W-:Y:S01]  /*0460*/  ISETP.NE.AND.EX P0, PT, RZ, c[0x0][0x24c], PT, P0 ;  /* 0x00009300ff007a0c */ /* 0x000fe20003f05300 */
[----:B-1----:R-:W-:Y:S01]  /*0470*/  @UP2 UIADD3 UR13, UR13, -UR9, URZ ;  /* 0x800000090d0d2290 */ /* 0x002fe2000fffe03f */
[----:B------:R-:W-:Y:S01]  /*0480*/  LOP3.LUT R0, R4, 0xffffffe0, RZ, 0xc0, !PT ;  /* 0xffffffe004007812 */ /* 0x000fe200078ec0ff */
[----:B-----5:R1:W2:Y:S05]  /*0490*/  @P1 R2UR UR23, R5 ;  /* 0x00000000051713c2 */ /* 0x0202aa00000e0000 */
[----:B------:R-:W-:-:S03]  /*04a0*/  @!UP2 ULDC UR13, c[0x0][0x214] ;  /* 0x00008500000daab9 */ /* 0x000fc60000000800 */
[----:B----4-:R1:W3:Y:S01]  /*04b0*/  @!P2 R2UR UR24, R7 ;  /* 0x000000000718a3c2 */ /* 0x0102e200000e0000 */
[----:B------:R-:W-:Y:S01]  /*04c0*/  IMAD.IADD R125, R53, 0x1, -R0 ;  /* 0x00000001357d7824 */ /* 0x000fe200078e0a00 */
[----:B-123--:R-:W-:Y:S06]  /*04d0*/  @!P0 BRA `(.L_x_561) ;  /* 0x0000007000008947 */ /* 0x00efec0003800000 */
[----:B------:R-:W-:-:S13]  /*04e0*/  PLOP3.LUT P0, PT, PT, PT, UP3, 0x80, 0x0 ;  /* 0x000000000000781c */ /* 0x000fda0003f0f038 */
[----:B------:R-:W2:Y:S04]  /*04f0*/  @P0 LDG.E R0, [R8.64+0x4] ;  /* 0x0000041008000981 */ /* 0x000ea8000c1e1900 */
[----:B------:R-:W3:Y:S01]  /*0500*/  @!P0 LDG.E R5, [R8.64] ;  /* 0x0000001008058981 */ /* 0x000ee2000c1e1900 */
[----:B--2---:R-:W1:Y:S02]  /*0510*/  @P0 R2UR UR6, R0 ;  /* 0x00000000000603c2 */ /* 0x004e6400000e0000 */
[----:B-1----:R-:W-:-:S11]  /*0520*/  @UP3 UIADD3 UR6, UR6, -UR24, URZ ;  /* 0x8000001806063290 */ /* 0x002fd6000fffe03f */
[----:B---3--:R1:W2:Y:S02]  /*0530*/  @!P0 R2UR UR6, R5 ;  /* 0x00000000050683c2 */ /* 0x0082a400000e0000 */
[----:B-12---:R-:W-:Y:S05]  /*0540*/  BRA `(.L_x_562) ;  /* 0x0000001000007947 */ /* 0x006fea0003800000 */
.L_x_561:
[----:B------:R-:W-:Y:S02]  /*0550*/  ULDC UR6, c[0x0][0x218] ;  /* 0x0000860000067ab9 */ /* 0x000fe40000000800 */
.L_x_562:
        /* <DEDUP_REMOVED lines=39> */
[----:B------:R-:W-:Y:S02]  /*07d0*/  @UP0 UIMAD.WIDE.U32 UR28, UR20, UR4, URZ ;  /* 0x00000004141c02a5 */ /* 0x000fe4000f8e003f */
[----:B------:R-:W-:Y:S02]  /*07e0*/  @!UP1 UIMAD.WIDE.U32 UR30, UR15, UR6, URZ ;  /* 0x000000060f1e92a5 */ /* 0x000fe4000f8e003f */
[----:B------:R-:W-:Y:S02]  /*07f0*/  @!UP1 UIMAD UR4, UR15, UR7, UR21 ;  /* 0x000000070f0492a4 */ /* 0x000fe4000f8e0215 */
[----:B------:R-:W-:Y:S02]  /*0800*/  ULDC UR6, c[0x0][0x1c0] ;  /* 0x0000700000067ab9 */ /* 0x000fe40000000800 */
[----:B------:R-:W-:Y:S02]  /*0810*/  UIMAD UR6, UR15, UR6, UR14 ;  /* 0x000000060f0672a4 */ /* 0x000fe4000f8e020e */
[----:B------:R-:W-:-:S02]  /*0820*/  @UP0 UIMAD UR7, UR20, UR5, UR29 ;  /* 0x00000005140702a4 */ /* 0x000fc4000f8e021d */
[----:B------:R-:W-:Y:S02]  /*0830*/  USHF.R.S32.HI UR21, URZ, 0x1f, UR14 ;  /* 0x0000001f3f157899 */ /* 0x000fe4000801140e */
[----:B------:R-:W-:Y:S02]  /*0840*/  ULDC UR5, c[0x0][0x224] ;  /* 0x0000890000057ab9 */ /* 0x000fe40000000800 */
[----:B------:R-:W-:Y:S02]  /*0850*/  UIMAD UR5, UR6, UR5, UR11 ;  /* 0x00000005060572a4 */ /* 0x000fe4000f8e020b */
        /* <DEDUP_REMOVED lines=19> */
[----:B------:R-:W-:Y:S02]  /*0990*/  UIMAD.WIDE.U32 UR28, UR15, UR4, UR26 ;  /* 0x000000040f1c72a5 */ /* 0x000fe4000f8e001a */
[----:B------:R-:W-:-:S04]  /*09a0*/  UIMAD UR7, UR15, UR5, UR7 ;  /* 0x000000050f0772a4 */ /* 0x000fc8000f8e0207 */
[----:B------:R-:W-:Y:S02]  /*09b0*/  UIADD3 UR7, UR29, UR7, URZ ;  /* 0x000000071d077290 */ /* 0x000fe4000fffe03f */
.L_x_564:
[----:B------:R-:W-:Y:S01]  /*09c0*/  IABS R7, c[0x0][0x1c8] ;  /* 0x0000720000077a13 */ /* 0x000fe20000000000 */
[----:B------:R-:W1:Y:S01]  /*09d0*/  S2R R3, SR_CTAID.Z ;  /* 0x0000000000037919 */ /* 0x000e620000002700 */
[----:B------:R-:W-:Y:S01]  /*09e0*/  IMAD.MOV.U32 R8, RZ, RZ, RZ ;  /* 0x000000ffff087224 */ /* 0x000fe200078e00ff */
[----:B------:R-:W-:Y:S01]  /*09f0*/  ULDC UR4, c[0x0][0x1c8] ;  /* 0x0000720000047ab9 */ /* 0x000fe20000000800 */
        /* <DEDUP_REMOVED lines=8> */
[----:B-1----:R-:W-:Y:S02]  /*0a80*/  IABS R3, R3 ;  /* 0x0000000300037213 */ /* 0x002fe40000000000 */
[----:B--2---:R-:W-:-:S06]  /*0a90*/  IADD3 R9, R9, 0xffffffe, RZ ;  /* 0x0ffffffe09097810 */ /* 0x004fcc0007ffe0ff */
[----:B------:R-:W1:Y:S02]  /*0aa0*/  F2I.FTZ.U32.TRUNC.NTZ R9, R9 ;  /* 0x0000000900097305 */ /* 0x000e64000021f000 */
[----:B-1----:R-:W-:-:S04]  /*0ab0*/  IMAD.MOV R5, RZ, RZ, -R9 ;  /* 0x000000ffff057224 */ /* 0x002fc800078e0a09 */
        /* <DEDUP_REMOVED lines=23> */
[----:B------:R-:W-:Y:S02]  /*0c30*/  UMOV UR24, UR26 ;  /* 0x0000001a00187c82 */ /* 0x000fe40008000000 */
[----:B------:R-:W-:-:S02]  /*0c40*/  UIMAD UR5, UR15, UR5, UR23 ;  /* 0x000000050f0572a4 */ /* 0x000fc4000f8e0217 */
[----:B------:R-:W-:-:S04]  /*0c50*/  UIMAD.WIDE.U32 UR26, UR15, UR4, UR24 ;  /* 0x000000040f1a72a5 */ /* 0x000fc8000f8e0018 */
[----:B------:R-:W-:Y:S02]  /*0c60*/  UIADD3 UR5, UR27, UR5, URZ ;  /* 0x000000051b057290 */ /* 0x000fe4000fffe03f */
.L_x_565:
[CC--:B------:R-:W-:Y:S01]  /*0c70*/  LEA.HI R11, R2.reuse, R53.reuse, RZ, 0x4 ;  /* 0x00000035020b7211 */ /* 0x0c0fe200078f20ff */
[----:B------:R-:W1:Y:S01]  /*0c80*/  S2R R16, SR_CTAID.Z ;  /* 0x0000000000107919 */ /* 0x000e620000002700 */
[CC--:B------:R-:W-:Y:S01]  /*0c90*/  LEA.HI R17, R2.reuse, R53.reuse, RZ, 0x2 ;  /* 0x0000003502117211 */ /* 0x0c0fe200078f10ff */
[----:B------:R-:W-:Y:S01]  /*0ca0*/  IMAD.U32 R21, RZ, RZ, UR10 ;  /* 0x0000000aff157e24 */ /* 0x000fe2000f8e00ff */
[----:B------:R-:W-:Y:S01]  /*0cb0*/  LEA.HI R12, R2, R53, RZ, 0x3 ;  /* 0x00000035020c7211 */ /* 0x000fe200078f18ff */
[----:B------:R-:W-:Y:S01]  /*0cc0*/  BSSY B0, `(.L_x_566) ;  /* 0x000006e000007945 */ /* 0x000fe20003800000 */
[----:B------:R-:W-:Y:S02]  /*0cd0*/  LOP3.LUT R2, R11, 0xfffffff0, RZ, 0xc0, !PT ;  /* 0xfffffff00b027812 */ /* 0x000fe400078ec0ff */
[----:B------:R-:W-:Y:S02]  /*0ce0*/  LOP3.LUT R60, R17, 0xfffffffc, RZ, 0xc0, !PT ;  /* 0xfffffffc113c7812 */ /* 0x000fe400078ec0ff */
[----:B------:R-:W-:Y:S01]  /*0cf0*/  SHF.R.S32.HI R5, RZ, 0x3, R12 ;  /* 0x00000003ff057819 */ /* 0x000fe2000001140c */
[C---:B------:R-:W-:Y:S01]  /*0d00*/  IMAD.IADD R9, R53.reuse, 0x1, -R2 ;  /* 0x0000000135097824 */ /* 0x040fe200078e0a02 */
[----:B------:R-:W-:Y:S01]  /*0d10*/  SHF.R.S32.HI R14, RZ, 0x2, R17 ;  /* 0x00000002ff0e7819 */ /* 0x000fe20000011411 */
[----:B------:R-:W-:Y:S01]  /*0d20*/  IMAD.IADD R60, R53, 0x1, -R60 ;  /* 0x00000001353c7824 */ /* 0x000fe200078e0a3c */
[----:B------:R-:W-:Y:S01]  /*0d30*/  SHF.R.S32.HI R7, RZ, 0x5, R4 ;  /* 0x00000005ff077819 */ /* 0x000fe20000011404 */
[----:B------:R-:W-:Y:S01]  /*0d40*/  IMAD.SHL.U32 R19, R5, 0x40, RZ ;  /* 0x0000004005137824 */ /* 0x000fe200078e00ff */
[----:B------:R-:W-:Y:S01]  /*0d50*/  LEA.HI R10, R9, R9, RZ, 0x1 ;  /* 0x00000009090a7211 */ /* 0x000fe200078f08ff */
[----:B------:R-:W-:Y:S01]  /*0d60*/  IMAD.SHL.U32 R60, R60, 0x8, RZ ;  /* 0x000000083c3c7824 */ /* 0x000fe200078e00ff */
[----:B------:R-:W-:-:S02]  /*0d70*/  LEA.HI R17, R17, R14, RZ, 0x1 ;  /* 0x0000000e11117211 */ /* 0x000fc400078f08ff */
[--C-:B------:R-:W-:Y:S02]  /*0d80*/  SHF.R.S32.HI R3, RZ, 0x1, R10.reuse ;  /* 0x00000001ff037819 */ /* 0x100fe4000001140a */
[----:B------:R-:W-:Y:S02]  /*0d90*/  SHF.R.S32.HI R8, RZ, 0x1f, R10 ;  /* 0x0000001fff087819 */ /* 0x000fe4000001140a */
[----:B------:R-:W-:Y:S02]  /*0da0*/  LOP3.LUT R19, R19, 0xc0, RZ, 0xc0, !PT ;  /* 0x000000c013137812 */ /* 0x000fe400078ec0ff */
[----:B------:R-:W-:Y:S02]  /*0db0*/  LEA.HI R8, R8, R3, RZ, 0x2 ;  /* 0x0000000308087211 */ /* 0x000fe400078f10ff */
[----:B------:R-:W-:Y:S02]  /*0dc0*/  LOP3.LUT R17, R17, 0x7fffffe, RZ, 0xc0, !PT ;  /* 0x07fffffe11117812 */ /* 0x000fe400078ec0ff */
[----:B------:R-:W-:-:S02]  /*0dd0*/  LOP3.LUT R8, R8, 0xfffffffc, RZ, 0xc0, !PT ;  /* 0xfffffffc08087812 */ /* 0x000fc400078ec0ff */
[----:B------:R-:W-:Y:S01]  /*0de0*/  SHF.R.S32.HI R15, RZ, 0x1f, R14 ;  /* 0x0000001fff0f7819 */ /* 0x000fe2000001140e */
[----:B------:R-:W-:Y:S01]  /*0df0*/  IMAD.IADD R20, R14, 0x1, -R17 ;  /* 0x000000010e147824 */ /* 0x000fe200078e0a11 */
[----:B------:R-:W-:Y:S01]  /*0e00*/  LOP3.LUT R13, R19, 0x18, R60, 0xf8, !PT ;  /* 0x00000018130d7812 */ /* 0x000fe200078ef83c */
[----:B------:R-:W-:Y:S01]  /*0e10*/  IMAD.IADD R8, R3, 0x1, -R8 ;  /* 0x0000000103087824 */ /* 0x000fe200078e0a08 */
[----:B------:R-:W-:Y:S01]  /*0e20*/  SHF.R.U32.HI R2, RZ, 0x3, R19 ;  /* 0x00000003ff027819 */ /* 0x000fe20000011613 */
[C---:B------:R-:W-:Y:S01]  /*0e30*/  IMAD R3, R15.reuse, c[0x0][0x198], RZ ;  /* 0x000066000f037a24 */ /* 0x040fe200078e02ff */
[----:B------:R-:W-:Y:S01]  /*0e40*/  SHF.R.S32.HI R61, RZ, 0x1f, R60 ;  /* 0x0000001fff3d7819 */ /* 0x000fe2000001143c */
[----:B------:R-:W-:Y:S01]  /*0e50*/  IMAD R17, R15, c[0x0][0x1a0], RZ ;  /* 0x000068000f117a24 */ /* 0x000fe200078e02ff */
[----:B------:R-:W-:Y:S01]  /*0e60*/  LOP3.LUT R2, R13, R2, RZ, 0x3c, !PT ;  /* 0x000000020d027212 */ /* 0x000fe200078e3cff */
[----:B------:R-:W-:Y:S01]  /*0e70*/  IMAD R13, R7, 0x8, R20 ;  /* 0x00000008070d7824 */ /* 0x000fe200078e0214 */
[----:B------:R-:W-:Y:S01]  /*0e80*/  IADD3 R26, P0, R60, UR6, RZ ;  /* 0x000000063c1a7c10 */ /* 0x000fe2000ff1e0ff */
[----:B------:R-:W-:Y:S01]  /*0e90*/  IMAD.WIDE.U32 R24, R14, c[0x0][0x198], R60 ;  /* 0x000066000e187a25 */ /* 0x000fe200078e003c */
[----:B------:R-:W-:-:S02]  /*0ea0*/  SHF.R.S32.HI R19, RZ, 0x1f, R18 ;  /* 0x0000001fff137819 */ /* 0x000fc40000011412 */
[----:B------:R-:W-:Y:S01]  /*0eb0*/  IADD3.X R27, R61, UR22, RZ, P0, !PT ;  /* 0x000000163d1b7c10 */ /* 0x000fe200087fe4ff */
[----:B------:R-:W-:Y:S01]  /*0ec0*/  IMAD.WIDE.U32 R22, R14, c[0x0][0x1a0], R60 ;  /* 0x000068000e167a25 */ /* 0x000fe200078e003c */
[----:B------:R-:W-:Y:S01]  /*0ed0*/  IADD3 R24, P1, R24, UR28, RZ ;  /* 0x0000001c18187c10 */ /* 0x000fe2000ff3e0ff */
[----:B------:R-:W-:Y:S01]  /*0ee0*/  UIADD3 UR22, -UR11, UR13, URZ ;  /* 0x0000000d0b167290 */ /* 0x000fe2000fffe13f */
[----:B------:R-:W-:Y:S01]  /*0ef0*/  IADD3 R166, R60, 0x20, RZ ;  /* 0x000000203ca67810 */ /* 0x000fe20007ffe0ff */
[----:B------:R-:W-:Y:S01]  /*0f00*/  IMAD.U32 R13, R13, 0x20, R2 ;  /* 0x000000200d0d7824 */ /* 0x000fe200078e0002 */
[----:B------:R-:W-:Y:S01]  /*0f10*/  IADD3 R22, P0, R22, UR26, RZ ;  /* 0x0000001a16167c10 */ /* 0x000fe2000ff1e0ff */
[----:B------:R-:W-:Y:S01]  /*0f20*/  IMAD R3, R14, c[0x0][0x19c], R3 ;  /* 0x000067000e037a24 */ /* 0x000fe200078e0203 */
[----:B------:R-:W-:Y:S01]  /*0f30*/  IADD3 R163, R60, 0x40, RZ ;  /* 0x000000403ca37810 */ /* 0x000fe20007ffe0ff */
[----:B------:R-:W-:Y:S01]  /*0f40*/  IMAD R2, R14, c[0x0][0x1a4], R17 ;  /* 0x000069000e027a24 */ /* 0x000fe200078e0211 */
[----:B------:R-:W-:Y:S01]  /*0f50*/  SHF.R.S32.HI R4, RZ, 0x1f, R4 ;  /* 0x0000001fff047819 */ /* 0x000fe20000011404 */
[----:B------:R-:W-:Y:S01]  /*0f60*/  IMAD.SHL.U32 R162, R13, 0x2, RZ ;  /* 0x000000020da27824 */ /* 0x000fe200078e00ff */
[----:B------:R-:W-:Y:S01]  /*0f70*/  IADD3.X R25, R25, UR7, R3, P1, !PT ;  /* 0x0000000719197c10 */ /* 0x000fe20008ffe403 */
[----:B------:R-:W-:Y:S01]  /*0f80*/  IMAD R3, R19, c[0x0][0x1b0], RZ ;  /* 0x00006c0013037a24 */ /* 0x000fe200078e02ff */
[----:B------:R-:W-:Y:S01]  /*0f90*/  IADD3.X R23, R23, UR5, R2, P0, !PT ;  /* 0x0000000517177c10 */ /* 0x000fe200087fe402 */
[----:B------:R-:W-:Y:S01]  /*0fa0*/  IMAD R19, R19, c[0x0][0x1b8], RZ ;  /* 0x00006e0013137a24 */ /* 0x000fe200078e02ff */
[----:B------:R-:W-:Y:S01]  /*0fb0*/  SHF.R.S32.HI R124, RZ, 0x1f, R125 ;  /* 0x0000001fff7c7819 */ /* 0x000fe2000001147d */
[----:B------:R-:W-:Y:S01]  /*0fc0*/  IMAD.WIDE.U32 R32, R18, c[0x0][0x1b0], R24 ;  /* 0x00006c0012207a25 */ /* 0x000fe200078e0018 */
[----:B------:R-:W-:Y:S01]  /*0fd0*/  LEA.HI R4, R4, R7, RZ, 0x2 ;  /* 0x0000000704047211 */ /* 0x000fe200078f10ff */
[----:B------:R-:W-:Y:S01]  /*0fe0*/  ULDC.64 UR4, c[0x0][0x1a8] ;  /* 0x00006a0000047ab9 */ /* 0x000fe20000000a00 */
[----:B------:R-:W-:Y:S01]  /*0ff0*/  ISETP.GE.AND P0, PT, R14, UR22, PT ;  /* 0x000000160e007c0c */ /* 0x000fe2000bf06270 */
[C---:B------:R-:W-:Y:S01]  /*1000*/  IMAD R2, R18.reuse, c[0x0][0x1bc], R19 ;  /* 0x00006f0012027a24 */ /* 0x040fe200078e0213 */
[----:B------:R2:W-:Y:S01]  /*1010*/  STL.64 [R1+0x80], R32 ;  /* 0x0000802001007387 */ /* 0x0005e20000100a00 */
[----:B------:R-:W-:Y:S01]  /*1020*/  IMAD.WIDE.U32 R30, R18, c[0x0][0x1b8], R22 ;  /* 0x00006e00121e7a25 */ /* 0x000fe200078e0016 */
[----:B------:R-:W-:Y:S01]  /*1030*/  UIMAD UR4, UR21, UR4, URZ ;  /* 0x00000004150472a4 */ /* 0x000fe2000f8e023f */
[----:B------:R-:W-:-:S02]  /*1040*/  LEA.HI R124, R124, R125, RZ, 0x2 ;  /* 0x0000007d7c7c7211 */ /* 0x000fc400078f10ff */
[----:B------:R-:W-:Y:S01]  /*1050*/  IMAD R3, R18, c[0x0][0x1b4], R3 ;  /* 0x00006d0012037a24 */ /* 0x000fe200078e0203 */
[----:B------:R2:W-:Y:S01]  /*1060*/  STL.64 [R1+0x78], R30 ;  /* 0x0000781e01007387 */ /* 0x0005e20000100a00 */
[----:B------:R-:W-:Y:S01]  /*1070*/  IMAD.IADD R28, R31, 0x1, R2 ;  /* 0x000000011f1c7824 */ /* 0x000fe200078e0202 */
[----:B------:R-:W-:Y:S01]  /*1080*/  LOP3.LUT R4, R4, 0xffffffc, RZ, 0xc0, !PT ;  /* 0x0ffffffc04047812 */ /* 0x000fe200078ec0ff */
[----:B------:R-:W-:Y:S01]  /*1090*/  IMAD.IADD R35, R33, 0x1, R3 ;  /* 0x0000000121237824 */ /* 0x000fe200078e0203 */
[----:B------:R2:W-:Y:S01]  /*10a0*/  STL [R1+0x70], R166 ;  /* 0x000070a601007387 */ /* 0x0005e20000100800 */
[----:B------:R-:W-:Y:S01]  /*10b0*/  SHF.R.S32.HI R126, RZ, 0x2, R124 ;  /* 0x00000002ff7e7819 */ /* 0x000fe2000001147c */
[----:B------:R-:W-:Y:S01]  /*10c0*/  UIMAD UR4, UR14, UR5, UR4 ;  /* 0x000000050e0472a4 */ /* 0x000fe2000f8e0204 */
[----:B-1----:R-:W-:Y:S01]  /*10d0*/  IMAD.WIDE.U32 R16, R16, c[0x0][0x1a8], R26 ;  /* 0x00006a0010107a25 */ /* 0x002fe200078e001a */
[----:B------:R2:W-:Y:S01]  /*10e0*/  STL [R1+0x6c], R163 ;  /* 0x00006ca301007387 */ /* 0x0005e20000100800 */
[----:B------:R-:W-:-:S02]  /*10f0*/  LOP3.LUT P1, RZ, R8, 0x2, RZ, 0xc0, !PT ;  /* 0x0000000208ff7812 */ /* 0x000fc4000782c0ff */
[----:B------:R-:W-:Y:S01]  /*1100*/  IMAD.IADD R19, R7, 0x1, -R4 ;  /* 0x0000000107137824 */ /* 0x000fe200078e0a04 */
[----:B------:R2:W-:Y:S01]  /*1110*/  STL [R1+0x68], R162 ;  /* 0x000068a201007387 */ /* 0x0005e20000100800 */
[----:B------:R-:W-:Y:S02]  /*1120*/  IMAD.MOV.U32 R4, RZ, RZ, 0x10 ;  /* 0x00000010ff047424 */ /* 0x000fe400078e00ff */
[----:B------:R-:W-:Y:S01]  /*1130*/  IMAD R62, R19, 0x10, R126 ;  /* 0x00000010133e7824 */ /* 0x000fe200078e027e */
[----:B------:R2:W-:Y:S01]  /*1140*/  STL [R1+0x64], R28 ;  /* 0x0000641c01007387 */ /* 0x0005e20000100800 */
[----:B------:R-:W-:Y:S01]  /*1150*/  IADD3 R19, R17, UR4, RZ ;  /* 0x0000000411137c10 */ /* 0x000fe2000fffe0ff */
[----:B------:R-:W-:Y:S01]  /*1160*/  IMAD.WIDE R20, R21, 0x80, R14 ;  /* 0x0000008015147825 */ /* 0x000fe200078e020e */
[----:B------:R-:W-:Y:S01]  /*1170*/  SEL R4, R4, 0xfffffff0, !P1 ;  /* 0xfffffff004047807 */ /* 0x000fe20004800000 */
        /* <DEDUP_REMOVED lines=34> */
.L_x_567:
[----:B------:R-:W-:Y:S05]  /*13a0*/  BSYNC B0 ;  /* 0x0000000000007941 */ /* 0x000fea0003800000 */
.L_x_566:
[----:B------:R-:W-:Y:S01]  /*13b0*/  IADD3 R3, R14, 0x20, RZ ;  /* 0x000000200e037810 */ /* 0x000fe20007ffe0ff */
[----:B------:R-:W-:Y:S03]  /*13c0*/  BSSY B0, `(.L_x_568) ;  /* 0x0000024000007945 */ /* 0x000fe60003800000 */
[----:B------:R-:W-:-:S13]  /*13d0*/  ISETP.GE.AND P0, PT, R3, UR22, PT ;  /* 0x0000001603007c0c */ /* 0x000fda000bf06270 */
        /* <DEDUP_REMOVED lines=11> */
[C---:B-1----:R-:W-:Y:S01]  /*1490*/  @!P3 LEA R24, P4, R22.reuse, c[0x0][0x160], 0x1 ;  /* 0x000058001618ba11 */ /* 0x042fe200078808ff */
        /* <DEDUP_REMOVED lines=22> */
.L_x_569:
[----:B------:R-:W-:Y:S05]  /*1600*/  BSYNC B0 ;  /* 0x0000000000007941 */ /* 0x000fea0003800000 */
.L_x_568:
        /* <DEDUP_REMOVED lines=37> */
.L_x_571:
[----:B------:R-:W-:Y:S05]  /*1860*/  BSYNC B0 ;  /* 0x0000000000007941 */ /* 0x000fea0003800000 */
.L_x_570:
[----:B------:R-:W-:Y:S01]  /*1870*/  IADD3 R2, R14, 0x60, RZ ;  /* 0x000000600e027810 */ /* 0x000fe20007ffe0ff */
[----:B------:R-:W-:Y:S01]  /*1880*/  UMOV UR26, 0x6 ;  /* 0x00000006001a7882 */ /* 0x000fe20000000000 */
[----:B------:R-:W-:Y:S01]  /*1890*/  BSSY B0, `(.L_x_572) ;  /* 0x0000027000007945 */ /* 0x000fe20003800000 */
[----:B------:R-:W-:Y:S01]  /*18a0*/  ULDC.64 UR4, c[0x0][0x198] ;  /* 0x0000660000047ab9 */ /* 0x000fe20000000a00 */
[----:B------:R-:W-:Y:S01]  /*18b0*/  ISETP.GE.AND P0, PT, R2, UR22, PT ;  /* 0x0000001602007c0c */ /* 0x000fe2000bf06270 */
[----:B------:R-:W-:Y:S02]  /*18c0*/  USHF.R.S32.HI UR23, URZ, 0x6, UR8 ;  /* 0x000000063f177899 */ /* 0x000fe40008011408 */
[----:B------:R-:W-:Y:S02]  /*18d0*/  USHF.L.U64.HI UR26, UR4, UR26, UR5 ;  /* 0x0000001a041a7299 */ /* 0x000fe40008010205 */
[----:B------:R-:W-:-:S08]  /*18e0*/  USHF.L.U32 UR27, UR4, 0x6, URZ ;  /* 0x00000006041b7899 */ /* 0x000fd0000800063f */
        /* <DEDUP_REMOVED lines=33> */
.L_x_573:
[----:B------:R-:W-:Y:S05]  /*1b00*/  BSYNC B0 ;  /* 0x0000000000007941 */ /* 0x000fea0003800000 */
.L_x_572:
        /* <DEDUP_REMOVED lines=11> */
[----:B---3--:R-:W-:Y:S01]  /*1bc0*/  IMAD.WIDE.U32 R18, R2, UR25, R164 ;  /* 0x0000001902127c25 */ /* 0x008fe2000f8e00a4 */
        /* <DEDUP_REMOVED lines=30> */
.L_x_575:
[----:B------:R-:W-:Y:S05]  /*1db0*/  BSYNC B0 ;  /* 0x0000000000007941 */ /* 0x000fea0003800000 */
.L_x_574:
        /* <DEDUP_REMOVED lines=9> */
[----:B---3--:R-:W-:Y:S02]  /*1e50*/  IADD3 R16, P1, R18, UR28, RZ ;  /* 0x0000001c12107c10 */ /* 0x008fe4000ff3e0ff */
        /* <DEDUP_REMOVED lines=24> */
.L_x_577:
[----:B------:R-:W-:Y:S05]  /*1fe0*/  BSYNC B0 ;  /* 0x0000000000007941 */ /* 0x000fea0003800000 */
.L_x_576:
[----:B------:R-:W-:Y:S01]  /*1ff0*/  ULDC.64 UR6, c[0x0][0x318] ;  /* 0x0000c60000067ab9 */ /* 0x000fe20000000a00 */
[----:B------:R-:W0:Y:S01]  /*2000*/  LDGDEPBAR ;  /* 0x00000000000079af */ /* 0x000e220000000000 */
[----:B------:R-:W-:Y:S02]  /*2010*/  UISETP.NE.U32.AND UP1, UPT, URZ, UR6, UPT ;  /* 0x000000063f00728c */ /* 0x000fe4000bf25070 */
[----:B------:R-:W-:Y:S02]  /*2020*/  ULDC.64 UR4, c[0x0][0x320] ;  /* 0x0000c80000047ab9 */ /* 0x000fe40000000a00 */
[----:B------:R-:W-:-:S06]  /*2030*/  UISETP.NE.AND.EX UP1, UPT, URZ, UR7, UPT, UP1 ;  /* 0x000000073f00728c */ /* 0x000fcc000bf25310 */
[----:B------:R-:W-:-:S05]  /*2040*/  PLOP3.LUT P0, PT, PT, PT, UP1, 0x80, 0x0 ;  /* 0x000000000000781c */ /* 0x000fca0003f0f018 */
[----:B------:R-:W-:Y:S02]  /*2050*/  @UP1 USHF.R.S32.HI UR31, URZ, 0x1f, UR15 ;  /* 0x0000001f3f1f1899 */ /* 0x000fe4000801140f */
[----:B------:R-:W-:Y:S02]  /*2060*/  @UP1 UMOV UR32, UR14 ;  /* 0x0000000e00201c82 */ /* 0x000fe40008000000 */
[----:B------:R-:W-:Y:S02]  /*2070*/  @UP1 UIMAD UR31, UR31, UR4, URZ ;  /* 0x000000041f1f12a4 */ /* 0x000fe4000f8e023f */
[----:B------:R-:W-:Y:S02]  /*2080*/  @UP1 UMOV UR33, UR21 ;  /* 0x0000001500211c82 */ /* 0x000fe40008000000 */
[----:B------:R-:W-:Y:S01]  /*2090*/  @UP1 UIMAD.WIDE.U32 UR32, UR15, UR4, UR32 ;  /* 0x000000040f2012a5 */ /* 0x000fe2000f8e0020 */
[----:B------:R-:W-:-:S04]  /*20a0*/  DEPBAR.LE SB0, 0x0 ;  /* 0x000080000000791a */ /* 0x000fc80000000000 */
[----:B------:R-:W-:Y:S02]  /*20b0*/  @UP1 UIMAD UR5, UR15, UR5, UR31 ;  /* 0x000000050f0512a4 */ /* 0x000fe4000f8e021f */
[----:B------:R-:W-:Y:S02]  /*20c0*/  @UP1 ULEA UR6, UP0, UR32, UR6, 0x2 ;  /* 0x0000000620061291 */ /* 0x000fe4000f80103f */
[----:B------:R-:W-:-:S04]  /*20d0*/  @UP1 UIADD3 UR5, UR33, UR5, URZ ;  /* 0x0000000521051290 */ /* 0x000fc8000fffe03f */
[----:B------:R-:W-:Y:S01]  /*20e0*/  @UP1 ULEA.HI.X UR7, UR32, UR7, UR5, 0x2, UP0 ;  /* 0x0000000720071291 */ /* 0x000fe200080f1405 */
[----:B---3--:R-:W-:Y:S01]  /*20f0*/  IMAD.U32 R16, RZ, RZ, UR6 ;  /* 0x00000006ff107e24 */ /* 0x008fe2000f8e00ff */
[----:B------:R-:W3:Y:S01]  /*2100*/  @P0 MUFU.RCP R13, c[0x0][0x238] ;  /* 0x00008e00000d0b08 */ /* 0x000ee20000001000 */
[----:B------:R-:W-:Y:S01]  /*2110*/  ISETP.GE.AND P1, PT, R14, UR24, PT ;  /* 0x000000180e007c0c */ /* 0x000fe2000bf26270 */
[----:B------:R-:W-:Y:S02]  /*2120*/  ULDC.64 UR4, c[0x0][0x1a0] ;  /* 0x0000680000047ab9 */ /* 0x000fe40000000a00 */
[----:B------:R-:W-:-:S05]  /*2130*/  IMAD.U32 R17, RZ, RZ, UR7 ;  /* 0x00000007ff117e24 */ /* 0x000fca000f8e00ff */
[----:B------:R5:W3:Y:S01]  /*2140*/  @P0 LDG.E R16, [R16.64] ;  /* 0x0000001010100981 */ /* 0x000ae2000c1e1900 */
[----:B------:R-:W-:Y:S01]  /*2150*/  UIMAD.WIDE.U32 UR14, UR25, UR4, URZ ;  /* 0x00000004190e72a5 */ /* 0x000fe2000f8e003f */
[----:B------:R-:W-:Y:S01]  /*2160*/  BSSY B0, `(.L_x_578) ;  /* 0x000002f000007945 */ /* 0x000fe20003800000 */
[----:B------:R-:W-:Y:S01]  /*2170*/  UIMAD UR4, UR29, UR4, URZ ;  /* 0x000000041d0472a4 */ /* 0x000fe2000f8e023f */
[----:B------:R-:W-:Y:S03]  /*2180*/  BAR.SYNC.DEFER_BLOCKING 0x0 ;  /* 0x0000000000007b1d */ /* 0x000fe60000010000 */
[----:B------:R-:W-:-:S04]  /*2190*/  UIMAD UR4, UR25, UR5, UR4 ;  /* 0x00000005190472a4 */ /* 0x000fc8000f8e0204 */
[----:B------:R-:W-:Y:S01]  /*21a0*/  UIADD3 UR4, UR15, UR4, URZ ;  /* 0x000000040f047290 */ /* 0x000fe2000fffe03f */
[----:B-----5:R-:W-:Y:S01]  /*21b0*/  IMAD.U32 R17, RZ, RZ, UR15 ;  /* 0x0000000fff117e24 */ /* 0x020fe2000f8e00ff */
[----:B------:R1:W-:Y:S04]  /*21c0*/  @P1 STS [R162+0x9000], RZ ;  /* 0x009000ffa2001388 */ /* 0x0003e80000000800 */
[----:B------:R1:W-:Y:S04]  /*21d0*/  @P1 STS [R162+0x9004], RZ ;  /* 0x009004ffa2001388 */ /* 0x0003e80000000800 */
[----:B------:R1:W-:Y:S04]  /*21e0*/  @P1 STS.64 [R162+0x9008], RZ ;  /* 0x009008ffa2001388 */ /* 0x0003e80000000a00 */
[----:B------:R1:W-:Y:S04]  /*21f0*/  @P1 STS.128 [R162+0xa000], RZ ;  /* 0x00a000ffa2001388 */ /* 0x0003e80000000c00 */
[----:B------:R1:W-:Y:S01]  /*2200*/  @P1 STS.128 [R162+0xb000], RZ ;  /* 0x00b000ffa2001388 */ /* 0x0003e20000000c00 */
[----:B---3--:R-:W-:Y:S01]  /*2210*/  @P0 FMUL.FTZ R13, R16, R13 ;  /* 0x0000000d100d0220 */ /* 0x008fe20000410000 */
[----:B------:R-:W-:-:S03]  /*2220*/  MOV R16, UR14 ;  /* 0x0000000e00107c02 */ /* 0x000fc60008000f00 */
[----:B------:R3:W5:Y:S01]  /*2230*/  @P0 R2UR UR6, R13 ;  /* 0x000000000d0603c2 */ /* 0x00076200000e0000 */
[C---:B------:R-:W-:Y:S02]  /*2240*/  LEA R14, P0, R16.reuse, R30, 0x6 ;  /* 0x0000001e100e7211 */ /* 0x040fe400078030ff */
[----:B---3--:R-:W-:Y:S01]  /*2250*/  MOV R13, UR4 ;  /* 0x00000004000d7c02 */ /* 0x008fe20008000f00 */
[----:B------:R-:W-:Y:S02]  /*2260*/  UMOV UR4, URZ ;  /* 0x0000003f00047c82 */ /* 0x000fe40008000000 */
[----:B-----5:R-:W-:Y:S01]  /*2270*/  @UP1 UMOV UR4, UR6 ;  /* 0x0000000600041c82 */ /* 0x020fe20008000000 */
[----:B------:R-:W-:Y:S01]  /*2280*/  LEA.HI.X R13, R16, R28, R13, 0x6, P0 ;  /* 0x0000001c100d7211 */ /* 0x000fe200000f340d */
        /* <DEDUP_REMOVED lines=28> */
.L_x_579:
[----:B-1----:R-:W-:Y:S05]  /*2450*/  BSYNC B0 ;  /* 0x0000000000007941 */ /* 0x002fea0003800000 */
.L_x_578:
        /* <DEDUP_REMOVED lines=36> */
.L_x_581:
[----:B------:R-:W-:Y:S05]  /*26a0*/  BSYNC B0 ;  /* 0x0000000000007941 */ /* 0x000fea0003800000 */
.L_x_580:
[----:B------:R-:W-:Y:S01]  /*26b0*/  LOP3.LUT R212, R12, 0xfffffff8, RZ, 0xc0, !PT ;  /* 0xfffffff80cd47812 */ /* 0x000fe200078ec0ff */
[----:B------:R-:W-:Y:S01]  /*26c0*/  IMAD.SHL.U32 R8, R8, 0x40, RZ ;  /* 0x0000004008087824 */ /* 0x000fe200078e00ff */
[----:B------:R-:W-:Y:S01]  /*26d0*/  SHF.R.S32.HI R12, RZ, 0x4, R11 ;  /* 0x00000004ff0c7819 */ /* 0x000fe2000001140b */
[----:B------:R-:W-:Y:S01]  /*26e0*/  IMAD R55, R7, 0x10, R126 ;  /* 0x0000001007377824 */ /* 0x000fe200078e027e */
[----:B------:R-:W-:Y:S01]  /*26f0*/  LOP3.LUT R14, R10, 0x7fffffe, RZ, 0xc0, !PT ;  /* 0x07fffffe0a0e7812 */ /* 0x000fe200078ec0ff */
[----:B------:R-:W-:Y:S01]  /*2700*/  IMAD.IADD R212, R53, 0x1, -R212 ;  /* 0x0000000135d47824 */ /* 0x000fe200078e0ad4 */
[----:B------:R-:W-:Y:S01]  /*2710*/  SHF.R.S32.HI R10, RZ, 0x1f, R9 ;  /* 0x0000001fff0a7819 */ /* 0x000fe20000011409 */
[----:B------:R-:W-:Y:S01]  /*2720*/  IMAD.U32 R140, RZ, RZ, UR12 ;  /* 0x0000000cff8c7e24 */ /* 0x000fe2000f8e00ff */
[----:B------:R-:W-:Y:S01]  /*2730*/  LEA.HI R11, R11, R12, RZ, 0x1 ;  /* 0x0000000c0b0b7211 */ /* 0x000fe200078f08ff */
[----:B------:R-:W-:Y:S01]  /*2740*/  IMAD.IADD R63, R9, 0x1, -R14 ;  /* 0x00000001093f7824 */ /* 0x000fe200078e0a0e */
[----:B---3--:R-:W-:Y:S01]  /*2750*/  LEA.HI R16, R212, R212, RZ, 0x1 ;  /* 0x000000d4d4107211 */ /* 0x008fe200078f08ff */
[----:B------:R-:W-:Y:S01]  /*2760*/  ULEA UR5, UR23, UR20, 0x6 ;  /* 0x0000001417057291 */ /* 0x000fe2000f8e303f */
[----:B------:R-:W-:Y:S01]  /*2770*/  LEA.HI R9, R10, R9, RZ, 0x3 ;  /* 0x000000090a097211 */ /* 0x000fe200078f18ff */
[----:B------:R-:W0:Y:S01]  /*2780*/  LDGDEPBAR ;  /* 0x00000000000079af */ /* 0x000e220000000000 */
[----:B------:R-:W-:Y:S01]  /*2790*/  LOP3.LUT R13, R16, 0x3fffffe, RZ, 0xc0, !PT ;  /* 0x03fffffe100d7812 */ /* 0x000fe200078ec0ff */
[----:B------:R-:W-:Y:S01]  /*27a0*/  UIADD3 UR5, UR5, -0x40, URZ ;  /* 0xffffffc005057890 */ /* 0x000fe2000fffe03f */
[----:B------:R-:W-:Y:S01]  /*27b0*/  LOP3.LUT R11, R11, 0xfffffffe, RZ, 0xc0, !PT ;  /* 0xfffffffe0b0b7812 */ /* 0x000fe200078ec0ff */
[----:B------:R-:W-:Y:S01]  /*27c0*/  IMAD.SHL.U32 R54, R9, 0x20, RZ ;  /* 0x0000002009367824 */ /* 0x000fe200078e00ff */
[----:B------:R-:W-:Y:S01]  /*27d0*/  SHF.R.S32.HI R16, RZ, 0x1, R16 ;  /* 0x00000001ff107819 */ /* 0x000fe20000011410 */
[----:B------:R-:W-:Y:S01]  /*27e0*/  IMAD.IADD R212, R212, 0x1, -R13 ;  /* 0x00000001d4d47824 */ /* 0x000fe200078e0a0d */
[----:B------:R-:W-:Y:S01]  /*27f0*/  IADD3 R55, R55, UR11, RZ ;  /* 0x0000000b37377c10 */ /* 0x000fe2000fffe0ff */
[----:B------:R-:W-:Y:S01]  /*2800*/  IMAD.IADD R11, R12, 0x1, -R11 ;  /* 0x000000010c0b7824 */ /* 0x000fe200078e0a0b */
[----:B------:R-:W-:Y:S01]  /*2810*/  LOP3.LUT R12, R8, 0xc0, RZ, 0xc0, !PT ;  /* 0x000000c0080c7812 */ /* 0x000fe200078ec0ff */
[----:B------:R-:W-:Y:S01]  /*2820*/  IMAD.SHL.U32 R9, R16, 0x40, RZ ;  /* 0x0000004010097824 */ /* 0x000fe200078e00ff */
[----:B------:R-:W-:Y:S01]  /*2830*/  LOP3.LUT R54, R54, 0xffffff00, RZ, 0xc0, !PT ;  /* 0xffffff0036367812 */ /* 0x000fe200078ec0ff */
[----:B------:R-:W-:Y:S01]  /*2840*/  IMAD.SHL.U32 R13, R11, 0x8, RZ ;  /* 0x000000080b0d7824 */ /* 0x000fe200078e00ff */
[----:B------:R-:W-:Y:S01]  /*2850*/  LOP3.LUT P0, RZ, R16, 0x2, RZ, 0xc0, !PT ;  /* 0x0000000210ff7812 */ /* 0x000fe2000780c0ff */
[----:B------:R-:W-:Y:S01]  /*2860*/  IMAD.SHL.U32 R8, R5, 0x8, RZ ;  /* 0x0000000805087824 */ /* 0x000fe200078e00ff */
[----:B------:R-:W-:Y:S01]  /*2870*/  LOP3.LUT R9, R9, 0xc0, RZ, 0xc0, !PT ;  /* 0x000000c009097812 */ /* 0x000fe200078ec0ff */
[----:B------:R-:W-:Y:S01]  /*2880*/  IMAD R10, R7, 0x200, R54 ;  /* 0x00000200070a7824 */ /* 0x000fe200078e0236 */
[----:B------:R-:W-:Y:S01]  /*2890*/  LOP3.LUT R5, R12, 0x8, R13, 0xf8, !PT ;  /* 0x000000080c057812 */ /* 0x000fe200078ef80d */
[----:B------:R-:W-:Y:S01]  /*28a0*/  IMAD R212, R11, 0x8, R212 ;  /* 0x000000080bd47824 */ /* 0x000fe200078e02d4 */
[----:B------:R-:W-:Y:S01]  /*28b0*/  LOP3.LUT R8, R9, 0x8, R8, 0xf8, !PT ;  /* 0x0000000809087812 */ /* 0x000fe200078ef808 */
[C---:B------:R-:W-:Y:S01]  /*28c0*/  IMAD R10, R63.reuse, 0x20, R10 ;  /* 0x000000203f0a7824 */ /* 0x040fe200078e020a */
[----:B------:R-:W-:Y:S01]  /*28d0*/  SHF.R.U32.HI R12, RZ, 0x3, R12 ;  /* 0x00000003ff0c7819 */ /* 0x000fe2000001160c */
[----:B------:R-:W-:Y:S01]  /*28e0*/  UISETP.GE.AND UP0, UPT, UR12, 0x41, UPT ;  /* 0x000000410c00788c */ /* 0x000fe2000bf06270 */
[----:B------:R-:W-:Y:S01]  /*28f0*/  SHF.R.U32.HI R9, RZ, 0x3, R9 ;  /* 0x00000003ff097819 */ /* 0x000fe20000011609 */
[----:B------:R-:W-:Y:S01]  /*2900*/  IMAD R54, R63, 0x20, R54 ;  /* 0x000000203f367824 */ /* 0x000fe200078e0236 */
[----:B------:R-:W-:-:S02]  /*2910*/  LOP3.LUT R5, R5, R12, RZ, 0x3c, !PT ;  /* 0x0000000c05057212 */ /* 0x000fc400078e3cff */
[----:B------:R-:W-:Y:S02]  /*2920*/  LOP3.LUT R9, R8, R9, RZ, 0x3c, !PT ;  /* 0x0000000908097212 */ /* 0x000fe400078e3cff */
[----:B------:R-:W-:Y:S01]  /*2930*/  SEL R3, R3, 0xffffffe0, !P0 ;  /* 0xffffffe003037807 */ /* 0x000fe20004000000 */
[----:B------:R-:W-:Y:S01]  /*2940*/  IMAD.IADD R213, R5, 0x1, R10 ;  /* 0x0000000105d57824 */ /* 0x000fe200078e020a */
[----:B------:R-:W-:Y:S01]  /*2950*/  IADD3 R140, R140, -UR13, R55 ;  /* 0x8000000d8c8c7c10 */ /* 0x000fe2000fffe037 */
[----:B------:R-:W-:Y:S01]  /*2960*/  IMAD.U32 R212, R212, 0x20, R9 ;  /* 0x00000020d4d47824 */ /* 0x000fe200078e0009 */
[----:B------:R-:W-:Y:S01]  /*2970*/  LOP3.LUT R124, R124, 0x7ffffffc, RZ, 0xc0, !PT ;  /* 0x7ffffffc7c7c7812 */ /* 0x000fe200078ec0ff */
[----:B------:R-:W-:Y:S01]  /*2980*/  IMAD.SHL.U32 R213, R213, 0x2, RZ ;  /* 0x00000002d5d57824 */ /* 0x000fe200078e00ff */
[----:B------:R-:W-:Y:S01]  /*2990*/  IADD3 R141, R140, 0x8, RZ ;  /* 0x000000088c8d7810 */ /* 0x000fe20007ffe0ff */
[----:B------:R-:W-:Y:S01]  /*29a0*/  IMAD.SHL.U32 R212, R212, 0x2, RZ ;  /* 0x00000002d4d47824 */ /* 0x000fe200078e00ff */
[----:B------:R-:W-:Y:S01]  /*29b0*/  IADD3 R142, R140, 0x40, RZ ;  /* 0x000000408c8e7810 */ /* 0x000fe20007ffe0ff */
[----:B------:R-:W-:Y:S01]  /*29c0*/  IMAD R211, R4, 0x2, R213 ;  /* 0x0000000204d37824 */ /* 0x000fe200078e02d5 */
[----:B------:R-:W-:Y:S01]  /*29d0*/  LDSM.16.M88.4 R12, [R213+0x1000] ;  /* 0x00100000d50c783b */ /* 0x000fe20000000200 */
[----:B------:R-:W-:-:S02]  /*29e0*/  IMAD.IADD R209, R212, 0x1, R3 ;  /* 0x00000001d4d17824 */ /* 0x000fc400078e0203 */
[----:B------:R-:W-:Y:S01]  /*29f0*/  IMAD.IADD R124, R125, 0x1, -R124 ;  /* 0x000000017d7c7824 */ /* 0x000fe200078e0a7c */
[----:B------:R-:W3:Y:S01]  /*2a00*/  LDSM.16.M88.4 R100, [R212+0x6000] ;  /* 0x00600000d464783b */ /* 0x000ee20000000200 */
[----:B------:R-:W-:Y:S02]  /*2a10*/  IMAD.IADD R5, R5, 0x1, R54 ;  /* 0x0000000105057824 */ /* 0x000fe400078e0236 */
[----:B------:R-:W-:Y:S01]  /*2a20*/  IMAD.SHL.U32 R161, R124, 0x2, RZ ;  /* 0x000000027ca17824 */ /* 0x000fe200078e00ff */
[----:B------:R-:W5:Y:S03]  /*2a30*/  LDSM.16.M88.4 R92, [R212+0x6400] ;  /* 0x00640000d45c783b */ /* 0x000f660000000200 */
[----:B------:R-:W-:Y:S01]  /*2a40*/  IMAD R62, R62, c[0x0][0x228], R161 ;  /* 0x00008a003e3e7a24 */ /* 0x000fe200078e02a1 */
[----:B------:R-:W1:Y:S04]  /*2a50*/  LDSM.16.M88.4 R84, [R212+0x6800] ;  /* 0x00680000d454783b */ /* 0x000e680000000200 */
[----:B------:R-:W2:Y:S04]  /*2a60*/  LDSM.16.M88.4 R44, [R212+0x6c00] ;  /* 0x006c0000d42c783b */ /* 0x000ea80000000200 */
[----:B------:R-:W4:Y:S04]  /*2a70*/  LDSM.16.M88.4 R76, [R213] ;  /* 0x00000000d54c783b */ /* 0x000f280000000200 */
[----:B------:R-:W-:Y:S04]  /*2a80*/  LDSM.16.M88.4 R72, [R211+0x1000] ;  /* 0x00100000d348783b */ /* 0x000fe80000000200 */
[----:B------:R-:W1:Y:S04]  /*2a90*/  LDSM.16.M88.4 R116, [R209+0x6000] ;  /* 0x00600000d174783b */ /* 0x000e680000000200 */
[----:B------:R-:W2:Y:S04]  /*2aa0*/  LDSM.16.M88.4 R112, [R209+0x6400] ;  /* 0x00640000d170783b */ /* 0x000ea80000000200 */
[----:B------:R-:W2:Y:S04]  /*2ab0*/  LDSM.16.M88.4 R108, [R209+0x6800] ;  /* 0x00680000d16c783b */ /* 0x000ea80000000200 */
[----:B------:R-:W4:Y:S01]  /*2ac0*/  LDSM.16.M88.4 R104, [R209+0x6c00] ;  /* 0x006c0000d168783b */ /* 0x000f220000000200 */
[C---:B---3--:R-:W-:Y:S03]  /*2ad0*/  HMMA.16816.F32 R40, R12.reuse, R100, RZ ;  /* 0x000000640c28723c */ /* 0x048fe600000018ff */
[----:B------:R-:W3:Y:S04]  /*2ae0*/  LDSM.16.M88.4 R120, [R211] ;  /* 0x00000000d378783b */ /* 0x000ee80000000200 */
[----:B------:R-:W-:Y:S01]  /*2af0*/  LDSM.16.M88.4 R68, [R213+0x3000] ;  /* 0x00300000d544783b */ /* 0x000fe20000000200 */
[C---:B------:R-:W-:Y:S03]  /*2b00*/  HMMA.16816.F32 R36, R12.reuse, R102, RZ ;  /* 0x000000660c24723c */ /* 0x040fe600000018ff */
[----:B------:R-:W3:Y:S04]  /*2b10*/  LDSM.16.M88.4 R56, [R212+0x7400] ;  /* 0x00740000d438783b */ /* 0x000ee80000000200 */
[----:B------:R-:W-:Y:S01]  /*2b20*/  LDSM.16.M88.4 R64, [R212+0x7000] ;  /* 0x00700000d440783b */ /* 0x000fe20000000200 */
[C---:B--2--5:R-:W-:Y:S03]  /*2b30*/  HMMA.16816.F32 R32, R12.reuse, R92, RZ ;  /* 0x0000005c0c20723c */ /* 0x064fe600000018ff */
[----:B------:R-:W-:Y:S05]  /*2b40*/  LDSM.16.M88.4 R48, [R212+0x7800] ;  /* 0x00780000d430783b */ /* 0x000fea0000000200 */
[C---:B-1----:R-:W-:Y:S08]  /*2b50*/  HMMA.16816.F32 R24, R12.reuse, R84, RZ ;  /* 0x000000540c18723c */ /* 0x042ff000000018ff */
[C---:B------:R-:W-:Y:S08]  /*2b60*/  HMMA.16816.F32 R16, R12.reuse, R44, RZ ;  /* 0x0000002c0c10723c */ /* 0x040ff000000018ff */
[C---:B------:R-:W-:Y:S08]  /*2b70*/  HMMA.16816.F32 R28, R12.reuse, R94, RZ ;  /* 0x0000005e0c1c723c */ /* 0x040ff000000018ff */
[C---:B------:R-:W-:Y:S08]  /*2b80*/  HMMA.16816.F32 R20, R12.reuse, R86, RZ ;  /* 0x000000560c14723c */ /* 0x040ff000000018ff */
[----:B------:R-:W-:Y:S08]  /*2b90*/  HMMA.16816.F32 R12, R12, R46, RZ ;  /* 0x0000002e0c0c723c */ /* 0x000ff000000018ff */
[----:B----4-:R-:W-:Y:S08]  /*2ba0*/  HMMA.16816.F32 R96, R76, R92, RZ ;  /* 0x0000005c4c60723c */ /* 0x010ff000000018ff */
        /* <DEDUP_REMOVED lines=9> */
[C---:B------:R-:W-:Y:S08]  /*2c40*/  HMMA.16816.F32 R8, R76.reuse, R100, RZ ;  /* 0x000000644c08723c */ /* 0x040ff000000018ff */
[C---:B------:R-:W-:Y:S08]  /*2c50*/  HMMA.16816.F32 R88, R76.reuse, R84, RZ ;  /* 0x000000544c58723c */ /* 0x040ff000000018ff */
[C---:B------:R-:W-:Y:S08]  /*2c60*/  HMMA.16816.F32 R100, R76.reuse, R102, RZ ;  /* 0x000000664c64723c */ /* 0x040ff000000018ff */
[C---:B------:R-:W-:Y:S08]  /*2c70*/  HMMA.16816.F32 R92, R76.reuse, R94, RZ ;  /* 0x0000005e4c5c723c */ /* 0x040ff000000018ff */
[C---:B------:R-:W-:Y:S08]  /*2c80*/  HMMA.16816.F32 R84, R76.reuse, R86, RZ ;  /* 0x000000564c54723c */ /* 0x040ff000000018ff */
[C---:B------:R-:W-:Y:S08]  /*2c90*/  HMMA.16816.F32 R80, R76.reuse, R44, RZ ;  /* 0x0000002c4c50723c */ /* 0x040ff000000018ff */
[----:B------:R-:W-:Y:S01]  /*2ca0*/  HMMA.16816.F32 R76, R76, R46, RZ ;  /* 0x0000002e4c4c723c */ /* 0x000fe200000018ff */
[----:B------:R-:W2:Y:S07]  /*2cb0*/  LDSM.16.M88.4 R44, [R212+0x7c00] ;  /* 0x007c0000d42c783b */ /* 0x000eae0000000200 */
[C---:B---3--:R-:W-:Y:S07]  /*2cc0*/  HMMA.16816.F32 R96, R120.reuse, R112, R96 ;  /* 0x000000707860723c */ /* 0x048fee0000001860 */
[----:B------:R-:W-:Y:S01]  /*2cd0*/  IMAD.U32 R113, RZ, RZ, UR25 ;  /* 0x00000019ff717e24 */ /* 0x000fe2000f8e00ff */
        /* <DEDUP_REMOVED lines=9> */
[-C--:B------:R-:W-:Y:S08]  /*2d70*/  HMMA.16816.F32 R32, R68, R56.reuse, R32 ;  /* 0x000000384420723c */ /* 0x080ff00000001820 */
[----:B-1----:R-:W-:Y:S07]  /*2d80*/  HMMA.16816.F32 R96, R72, R56, R96 ;  /* 0x000000384860723c */ /* 0x002fee0000001860 */
[----:B------:R-:W-:Y:S01]  /*2d90*/  IMAD.SHL.U32 R56, R53, 0x2, RZ ;  /* 0x0000000235387824 */ /* 0x000fe200078e00ff */
[----:B------:R-:W-:Y:S04]  /*2da0*/  HMMA.16816.F32 R40, R68, R64, R40 ;  /* 0x000000404428723c */ /* 0x000fe80000001828 */
[----:B------:R-:W-:-:S04]  /*2db0*/  LOP3.LUT R56, R56, 0x6, RZ, 0xc0, !PT ;  /* 0x0000000638387812 */ /* 0x000fc800078ec0ff */
[----:B------:R-:W-:Y:S01]  /*2dc0*/  HMMA.16816.F32 R24, R68, R48, R24 ;  /* 0x000000304418723c */ /* 0x000fe20000001818 */
[----:B------:R-:W-:-:S04]  /*2dd0*/  IMAD R113, R113, 0x40, R56 ;  /* 0x0000004071717824 */ /* 0x000fc800078e0238 */
[--C-:B------:R-:W-:Y:S01]  /*2de0*/  IMAD.IADD R111, R140, 0x1, -R113.reuse ;  /* 0x000000018c6f7824 */ /* 0x100fe200078e0a71 */
[C---:B------:R-:W-:Y:S01]  /*2df0*/  IADD3 R112, R113.reuse, 0x1, RZ ;  /* 0x0000000171707810 */ /* 0x040fe20007ffe0ff */
[----:B------:R-:W-:Y:S01]  /*2e00*/  IMAD.IADD R131, R142, 0x1, -R113 ;  /* 0x000000018e837824 */ /* 0x000fe200078e0a71 */
[C---:B--2---:R-:W-:Y:S01]  /*2e10*/  HMMA.16816.F32 R16, R68.reuse, R44, R16 ;  /* 0x0000002c4410723c */ /* 0x044fe20000001810 */
[C---:B------:R-:W-:Y:S02]  /*2e20*/  IADD3 R114, R113.reuse, 0x8, RZ ;  /* 0x0000000871727810 */ /* 0x040fe40007ffe0ff */
[--C-:B------:R-:W-:Y:S01]  /*2e30*/  IMAD.IADD R3, R140, 0x1, -R112.reuse ;  /* 0x000000018c037824 */ /* 0x100fe200078e0a70 */
[----:B------:R-:W-:Y:S01]  /*2e40*/  IADD3 R116, R113, 0x9, RZ ;  /* 0x0000000971747810 */ /* 0x000fe20007ffe0ff */
[----:B------:R-:W-:Y:S01]  /*2e50*/  IMAD.IADD R144, R141, 0x1, -R112 ;  /* 0x000000018d907824 */ /* 0x000fe200078e0a70 */
[----:B------:R-:W-:Y:S02]  /*2e60*/  IADD3 R115, R113, 0x10, RZ ;  /* 0x0000001071737810 */ /* 0x000fe40007ffe0ff */
[----:B------:R-:W-:Y:S01]  /*2e70*/  HMMA.16816.F32 R36, R68, R66, R36 ;  /* 0x000000424424723c */ /* 0x000fe20000001824 */
[----:B------:R-:W-:Y:S01]  /*2e80*/  IABS R3, R3 ;  /* 0x0000000300037213 */ /* 0x000fe20000000000 */
[----:B------:R-:W-:Y:S01]  /*2e90*/  IMAD.IADD R148, R141, 0x1, -R116 ;  /* 0x000000018d947824 */ /* 0x000fe200078e0a74 */
[----:B------:R-:W-:-:S02]  /*2ea0*/  IADD3 R117, R113, 0x11, RZ ;  /* 0x0000001171757810 */ /* 0x000fc40007ffe0ff */
[C---:B------:R-:W-:Y:S01]  /*2eb0*/  IADD3 R118, R113.reuse, 0x18, RZ ;  /* 0x0000001871767810 */ /* 0x040fe20007ffe0ff */
[----:B------:R-:W-:Y:S01]  /*2ec0*/  IMAD.MOV.U32 R110, RZ, RZ, R3 ;  /* 0x000000ffff6e7224 */ /* 0x000fe200078e0003 */
[C---:B------:R-:W-:Y:S01]  /*2ed0*/  IADD3 R129, R113.reuse, 0x21, RZ ;  /* 0x0000002171817810 */ /* 0x040fe20007ffe0ff */
[C---:B------:R-:W-:Y:S01]  /*2ee0*/  HMMA.16816.F32 R28, R68.reuse, R58, R28 ;  /* 0x0000003a441c723c */ /* 0x040fe2000000181c */
[C---:B------:R-:W-:Y:S01]  /*2ef0*/  IADD3 R126, R113.reuse, 0x29, RZ ;  /* 0x00000029717e7810 */ /* 0x040fe20007ffe0ff */
[C---:B------:R-:W-:Y:S01]  /*2f00*/  IMAD.IADD R156, R142.reuse, 0x1, -R117 ;  /* 0x000000018e9c7824 */ /* 0x040fe200078e0a75 */
[----:B------:R-:W-:Y:S01]  /*2f10*/  IADD3 R127, R113, 0x19, RZ ;  /* 0x00000019717f7810 */ /* 0x000fe20007ffe0ff */
[--C-:B------:R-:W-:Y:S01]  /*2f20*/  IMAD.IADD R157, R141, 0x1, -R118.reuse ;  /* 0x000000018d9d7824 */ /* 0x100fe200078e0a76 */
[C---:B------:R-:W-:Y:S01]  /*2f30*/  IADD3 R128, R113.reuse, 0x28, RZ ;  /* 0x0000002871807810 */ /* 0x040fe20007ffe0ff */
[C---:B------:R-:W-:Y:S01]  /*2f40*/  IMAD.IADD R158, R142.reuse, 0x1, -R118 ;  /* 0x000000018e9e7824 */ /* 0x040fe200078e0a76 */
[C---:B------:R-:W-:Y:S01]  /*2f50*/  IADD3 R119, R113.reuse, 0x30, RZ ;  /* 0x0000003071777810 */ /* 0x040fe20007ffe0ff */
[----:B------:R-:W-:Y:S01]  /*2f60*/  HMMA.16816.F32 R20, R68, R50, R20 ;  /* 0x000000324414723c */ /* 0x000fe20000001814 */
[C---:B------:R-:W-:Y:S01]  /*2f70*/  IADD3 R132, R113.reuse, 0x31, RZ ;  /* 0x0000003171847810 */ /* 0x040fe20007ffe0ff */
[----:B------:R-:W-:Y:S01]  /*2f80*/  IMAD.IADD R124, R142, 0x1, -R127 ;  /* 0x000000018e7c7824 */ /* 0x000fe200078e0a7f */
[C---:B------:R-:W-:Y:S01]  /*2f90*/  IADD3 R137, R113.reuse, 0x39, RZ ;  /* 0x0000003971897810 */ /* 0x040fe20007ffe0ff */
[----:B------:R-:W-:Y:S01]  /*2fa0*/  I2F R110, R110 ;  /* 0x0000006e006e7306 */ /* 0x000fe20000201400 */
[----:B------:R-:W-:-:S02]  /*2fb0*/  IADD3 R130, R113, 0x20, RZ ;  /* 0x0000002071827810 */ /* 0x000fc40007ffe0ff */
[C---:B------:R-:W-:Y:S01]  /*2fc0*/  IADD3 R135, R113.reuse, 0x38, RZ ;  /* 0x0000003871877810 */ /* 0x040fe20007ffe0ff */
[----:B------:R-:W-:Y:S01]  /*2fd0*/  HMMA.16816.F32 R12, R68, R46, R12 ;  /* 0x0000002e440c723c */ /* 0x000fe2000000180c */
[----:B------:R-:W1:Y:S01]  /*2fe0*/  LDSM.16.M88.4 R68, [R209+0x7400] ;  /* 0x00740000d144783b */ /* 0x000e620000000200 */
[----:B------:R-:W-:Y:S02]  /*2ff0*/  IABS R156, R156 ;  /* 0x0000009c009c7213 */ /* 0x000fe40000000000 */
[----:B------:R-:W-:Y:S01]  /*3000*/  IMAD.IADD R139, R140, 0x1, -R135 ;  /* 0x000000018c8b7824 */ /* 0x000fe200078e0a87 */
[----:B------:R-:W-:Y:S02]  /*3010*/  IABS R111, R111 ;  /* 0x0000006f006f7213 */ /* 0x000fe40000000000 */
[----:B------:R-:W-:Y:S01]  /*3020*/  IABS R131, R131 ;  /* 0x0000008300837213 */ /* 0x000fe20000000000 */
[----:B------:R-:W-:Y:S01]  /*3030*/  HMMA.16816.F32 R92, R72, R58, R92 ;  /* 0x0000003a485c723c */ /* 0x000fe2000000185c */
[----:B------:R-:W-:Y:S01]  /*3040*/  LDSM.16.M88.4 R56, [R211+0x2000] ;  /* 0x00200000d338783b */ /* 0x000fe20000000200 */
[----:B------:R-:W-:Y:S01]  /*3050*/  ISETP.GE.AND P2, PT, R113, UR12, PT ;  /* 0x0000000c71007c0c */ /* 0x000fe2000bf46270 */
[----:B------:R-:W-:Y:S01]  /*3060*/  I2F R111, R111 ;  /* 0x0000006f006f7306 */ /* 0x000fe20000201400 */
[----:B------:R-:W-:-:S02]  /*3070*/  ISETP.GE.AND P6, PT, R116, UR12, PT ;  /* 0x0000000c74007c0c */ /* 0x000fc4000bfc6270 */
[----:B------:R-:W-:Y:S02]  /*3080*/  ISETP.GE.AND P5, PT, R115, UR12, PT ;  /* 0x0000000c73007c0c */ /* 0x000fe4000bfa6270 */
[C---:B------:R-:W-:Y:S01]  /*3090*/  HMMA.16816.F32 R80, R72.reuse, R44, R80 ;  /* 0x0000002c4850723c */ /* 0x040fe20000001850 */
[----:B------:R-:W-:Y:S02]  /*30a0*/  ISETP.GE.AND P0, PT, R114, UR12, PT ;  /* 0x0000000c72007c0c */ /* 0x000fe4000bf06270 */
[----:B------:R-:W-:Y:S01]  /*30b0*/  I2F R131, R131 ;  /* 0x0000008300837306 */ /* 0x000fe20000201400 */
[----:B------:R-:W-:Y:S02]  /*30c0*/  ISETP.GE.AND P1, PT, R112, UR12, PT ;  /* 0x0000000c70007c0c */ /* 0x000fe4000bf26270 */
[----:B------:R-:W-:Y:S02]  /*30d0*/  ISETP.GE.AND P4, PT, R117, UR12, PT ;  /* 0x0000000c75007c0c */ /* 0x000fe4000bf86270 */
[----:B------:R-:W-:Y:S01]  /*30e0*/  HMMA.16816.F32 R120, R72, R46, R120 ;  /* 0x0000002e4878723c */ /* 0x000fe20000001878 */
[----:B------:R-:W2:Y:S01]  /*30f0*/  LDSM.16.M88.4 R44, [R209+0x7800] ;  /* 0x00780000d12c783b */ /* 0x000ea20000000200 */
[----:B------:R-:W-:-:S02]  /*3100*/  ISETP.GE.AND P3, PT, R118, UR12, PT ;  /* 0x0000000c76007c0c */ /* 0x000fc4000bf66270 */
[----:B------:R-:W-:Y:S02]  /*3110*/  IABS R148, R148 ;  /* 0x0000009400947213 */ /* 0x000fe40000000000 */
[----:B------:R-:W-:Y:S02]  /*3120*/  IABS R139, R139 ;  /* 0x0000008b008b7213 */ /* 0x000fe40000000000 */
[C---:B------:R-:W-:Y:S02]  /*3130*/  HMMA.16816.F32 R88, R72.reuse, R48, R88 ;  /* 0x000000304858723c */ /* 0x040fe40000001858 */
[----:B------:R-:W3:Y:S06]  /*3140*/  I2F R148, R148 ;  /* 0x0000009400947306 */ /* 0x000eec0000201400 */
[C---:B------:R-:W-:Y:S01]  /*3150*/  HMMA.16816.F32 R84, R72.reuse, R50, R84 ;  /* 0x000000324854723c */ /* 0x040fe20000001854 */
[----:B------:R-:W4:Y:S01]  /*3160*/  LDSM.16.M88.4 R48, [R209+0x7c00] ;  /* 0x007c0000d130783b */ /* 0x000f220000000200 */
[----:B------:R-:W-:Y:S06]  /*3170*/  I2F R139, R139 ;  /* 0x0000008b008b7306 */ /* 0x000fec0000201400 */
[C---:B------:R-:W-:Y:S07]  /*3180*/  HMMA.16816.F32 R8, R72.reuse, R64, R8 ;  /* 0x000000404808723c */ /* 0x040fee0000001808 */
[C---:B------:R-:W-:Y:S01]  /*3190*/  IMAD.IADD R64, R140.reuse, 0x1, -R114 ;  /* 0x000000018c407824 */ /* 0x040fe200078e0a72 */
[----:B------:R-:W-:Y:S01]  /*31a0*/  HMMA.16816.F32 R100, R72, R66, R100 ;  /* 0x000000424864723c */ /* 0x000fe20000001864 */
[C---:B------:R-:W-:Y:S01]  /*31b0*/  IMAD.IADD R65, R140.reuse, 0x1, -R118 ;  /* 0x000000018c417824 */ /* 0x040fe200078e0a76 */
[----:B------:R-:W-:Y:S02]  /*31c0*/  LDSM.16.M88.4 R72, [R213+0x5000] ;  /* 0x00500000d548783b */ /* 0x000fe40000000200 */
[----:B------:R-:W-:Y:S01]  /*31d0*/  IABS R3, R64 ;  /* 0x0000004000037213 */ /* 0x000fe20000000000 */
[----:B------:R-:W-:-:S03]  /*31e0*/  IMAD.IADD R64, R140, 0x1, -R116 ;  /* 0x000000018c407824 */ /* 0x000fc600078e0a74 */
[----:B-1----:R-:W-:Y:S01]  /*31f0*/  HMMA.16816.F32 R32, R104, R68, R32 ;  /* 0x000000446820723c */ /* 0x002fe20000001820 */
[----:B------:R-:W-:Y:S01]  /*3200*/  IMAD.MOV.U32 R109, RZ, RZ, R3 ;  /* 0x000000ffff6d7224 */ /* 0x000fe200078e0003 */
[----:B------:R-:W-:Y:S01]  /*3210*/  IABS R3, R64 ;  /* 0x0000004000037213 */ /* 0x000fe20000000000 */
[----:B------:R-:W-:-:S04]  /*3220*/  IMAD.IADD R64, R140, 0x1, -R115 ;  /* 0x000000018c407824 */ /* 0x000fc800078e0a73 */
[----:B------:R-:W-:Y:S01]  /*3230*/  IMAD.MOV.U32 R108, RZ, RZ, R3 ;  /* 0x000000ffff6c7224 */ /* 0x000fe200078e0003 */
[----:B------:R-:W-:Y:S01]  /*3240*/  IABS R3, R64 ;  /* 0x0000004000037213 */ /* 0x000fe20000000000 */
[----:B------:R-:W-:Y:S01]  /*3250*/  IMAD.IADD R64, R140, 0x1, -R117 ;  /* 0x000000018c407824 */ /* 0x000fe200078e0a75 */
[----:B--2---:R-:W-:Y:S01]  /*3260*/  HMMA.16816.F32 R24, R104, R44, R24 ;  /* 0x0000002c6818723c */ /* 0x004fe20000001818 */
[----:B------:R-:W-:Y:S03]  /*3270*/  I2F R109, R109 ;  /* 0x0000006d006d7306 */ /* 0x000fe60000201400 */
[----:B------:R-:W-:-:S04]  /*3280*/  IABS R64, R64 ;  /* 0x0000004000407213 */ /* 0x000fc80000000000 */
[C---:B------:R-:W-:Y:S01]  /*3290*/  HMMA.16816.F32 R96, R56.reuse, R68, R96 ;  /* 0x000000443860723c */ /* 0x040fe20000001860 */
[----:B------:R-:W-:Y:S06]  /*32a0*/  I2F R3, R3 ;  /* 0x0000000300037306 */ /* 0x000fec0000201400 */
[C---:B------:R-:W-:Y:S01]  /*32b0*/  IMAD.IADD R68, R140.reuse, 0x1, -R129 ;  /* 0x000000018c447824 */ /* 0x040fe200078e0a81 */
[----:B------:R-:W-:Y:S01]  /*32c0*/  HMMA.16816.F32 R88, R56, R44, R88 ;  /* 0x0000002c3858723c */ /* 0x000fe20000001858 */
[----:B------:R-:W-:Y:S01]  /*32d0*/  IMAD.IADD R69, R140, 0x1, -R128 ;  /* 0x000000018c457824 */ /* 0x000fe200078e0a80 */
[----:B------:R-:W-:Y:S02]  /*32e0*/  I2F R108, R108 ;  /* 0x0000006c006c7306 */ /* 0x000fe40000201400 */
[----:B------:R-:W-:-:S03]  /*32f0*/  IABS R68, R68 ;  /* 0x0000004400447213 */ /* 0x000fc60000000000 */
[C---:B------:R-:W-:Y:S01]  /*3300*/  IMAD.IADD R44, R140.reuse, 0x1, -R126 ;  /* 0x000000018c2c7824 */ /* 0x040fe200078e0a7e */
[----:B------:R-:W-:Y:S01]  /*3310*/  HMMA.16816.F32 R40, R104, R76, R40 ;  /* 0x0000004c6828723c */ /* 0x000fe20000001828 */
[----:B------:R-:W-:-:S03]  /*3320*/  IMAD.IADD R45, R140, 0x1, -R119 ;  /* 0x000000018c2d7824 */ /* 0x000fc600078e0a77 */
[----:B------:R-:W-:-:S04]  /*3330*/  IABS R44, R44 ;  /* 0x0000002c002c7213 */ /* 0x000fc80000000000 */
[C---:B------:R-:W-:Y:S08]  /*3340*/  HMMA.16816.F32 R36, R104.reuse, R78, R36 ;  /* 0x0000004e6824723c */ /* 0x040ff00000001824 */
[C---:B------:R-:W-:Y:S08]  /*3350*/  HMMA.16816.F32 R28, R104.reuse, R70, R28 ;  /* 0x00000046681c723c */ /* 0x040ff0000000181c */
[C---:B----4-:R-:W-:Y:S08]  /*3360*/  HMMA.16816.F32 R16, R104.reuse, R48, R16 ;  /* 0x000000306810723c */ /* 0x050ff00000001810 */
[C---:B------:R-:W-:Y:S08]  /*3370*/  HMMA.16816.F32 R20, R104.reuse, R46, R20 ;  /* 0x0000002e6814723c */ /* 0x040ff00000001814 */
[----:B------:R-:W-:Y:S07]  /*3380*/  HMMA.16816.F32 R12, R104, R50, R12 ;  /* 0x00000032680c723c */ /* 0x000fee000000180c */
[----:B------:R-:W-:Y:S01]  /*3390*/  IMAD.MOV.U32 R104, RZ, RZ, R64 ;  /* 0x000000ffff687224 */ /* 0x000fe200078e0040 */
[----:B------:R-:W-:Y:S01]  /*33a0*/  IABS R64, R65 ;  /* 0x0000004100407213 */ /* 0x000fe20000000000 */
[----:B------:R-:W-:Y:S01]  /*33b0*/  HMMA.16816.F32 R80, R56, R48, R80 ;  /* 0x000000303850723c */ /* 0x000fe20000001850 */
[----:B------:R-:W-:-:S02]  /*33c0*/  IMAD.IADD R65, R140, 0x1, -R127 ;  /* 0x000000018c417824 */ /* 0x000fc400078e0a7f */
[----:B------:R-:W-:Y:S01]  /*33d0*/  IMAD.MOV.U32 R106, RZ, RZ, R44 ;  /* 0x000000ffff6a7224 */ /* 0x000fe200078e002c */
[----:B------:R-:W-:Y:S01]  /*33e0*/  IABS R44, R45 ;  /* 0x0000002d002c7213 */ /* 0x000fe20000000000 */
[C---:B------:R-:W-:Y:S01]  /*33f0*/  IMAD.IADD R105, R140.reuse, 0x1, -R130 ;  /* 0x000000018c697824 */ /* 0x040fe200078e0a82 */
[----:B------:R-:W-:Y:S01]  /*3400*/  I2F R104, R104 ;  /* 0x0000006800687306 */ /* 0x000fe20000201400 */
[----:B------:R-:W-:Y:S01]  /*3410*/  IMAD.IADD R48, R140, 0x1, -R132 ;  /* 0x000000018c307824 */ /* 0x000fe200078e0a84 */
[C---:B------:R-:W-:Y:S01]  /*3420*/  HMMA.16816.F32 R8, R56.reuse, R76, R8 ;  /* 0x0000004c3808723c */ /* 0x040fe20000001808 */
[----:B------:R-:W-:Y:S01]  /*3430*/  IMAD.MOV.U32 R133, RZ, RZ, R44 ;  /* 0x000000ffff857224 */ /* 0x000fe200078e002c */
[----:B------:R-:W-:Y:S01]  /*3440*/  IABS R105, R105 ;  /* 0x0000006900697213 */ /* 0x000fe20000000000 */
[----:B------:R-:W-:Y:S01]  /*3450*/  IMAD.IADD R107, R141, 0x1, -R113 ;  /* 0x000000018d6b7824 */ /* 0x000fe200078e0a71 */
[----:B------:R-:W-:Y:S02]  /*3460*/  IABS R48, R48 ;  /* 0x0000003000307213 */ /* 0x000fe40000000000 */
[----:B------:R-:W-:Y:S01]  /*3470*/  I2F R106, R106 ;  /* 0x0000006a006a7306 */ /* 0x000fe20000201400 */
[----:B------:R-:W-:Y:S01]  /*3480*/  IMAD.MOV.U32 R77, RZ, RZ, R64 ;  /* 0x000000ffff4d7224 */ /* 0x000fe200078e0040 */
[----:B------:R-:W-:Y:S01]  /*3490*/  HMMA.16816.F32 R100, R56, R78, R100 ;  /* 0x0000004e3864723c */ /* 0x000fe20000001864 */
[----:B------:R-:W-:-:S02]  /*34a0*/  IABS R64, R65 ;  /* 0x0000004100407213 */ /* 0x000fc40000000000 */
[----:B------:R-:W-:-:S03]  /*34b0*/  IABS R107, R107 ;  /* 0x0000006b006b7213 */ /* 0x000fc60000000000 */
[----:B------:R1:W-:Y:S01]  /*34c0*/  I2F R76, R64 ;  /* 0x00000040004c7306 */ /* 0x0003e20000201400 */
[----:B------:R-:W-:Y:S01]  /*34d0*/  IMAD.MOV.U32 R78, RZ, RZ, R68 ;  /* 0x000000ffff4e7224 */ /* 0x000fe200078e0044 */
[----:B------:R-:W-:Y:S01]  /*34e0*/  HMMA.16816.F32 R92, R56, R70, R92 ;  /* 0x00000046385c723c */ /* 0x000fe2000000185c */
[----:B------:R-:W-:-:S05]  /*34f0*/  IABS R68, R69 ;  /* 0x0000004500447213 */ /* 0x000fca0000000000 */
[----:B------:R-:W-:Y:S01]  /*3500*/  IMAD.MOV.U32 R79, RZ, RZ, R68 ;  /* 0x000000ffff4f7224 */ /* 0x000fe200078e0044 */
[----:B------:R2:W-:Y:S01]  /*3510*/  I2F R136, R48 ;  /* 0x0000003000887306 */ /* 0x0005e20000201400 */
[C---:B------:R-:W-:Y:S01]  /*3520*/  HMMA.16816.F32 R84, R56.reuse, R46, R84 ;  /* 0x0000002e3854723c */ /* 0x040fe20000001854 */
[----:B------:R-:W4:Y:S04]  /*3530*/  LDSM.16.M88.4 R68, [R212+0x8400] ;  /* 0x00840000d444783b */ /* 0x000f280000000200 */
[----:B------:R-:W-:Y:S02]  /*3540*/  LDSM.16.M88.4 R44, [R212+0x8800] ;  /* 0x00880000d42c783b */ /* 0x000fe40000000200 */
[----:B------:R-:W-:Y:S01]  /*3550*/  I2F R107, R107 ;  /* 0x0000006b006b7306 */ /* 0x000fe20000201400 */
[----:B------:R-:W-:Y:S01]  /*3560*/  HMMA.16816.F32 R120, R56, R50, R120 ;  /* 0x000000323878723c */ /* 0x000fe20000001878 */
[----:B-1----:R-:W1:Y:S06]  /*3570*/  LDSM.16.M88.4 R64, [R212+0x8000] ;  /* 0x00800000d440783b */ /* 0x002e6c0000000200 */
[C---:B------:R-:W-:Y:S01]  /*3580*/  IMAD.IADD R56, R140.reuse, 0x1, -R137 ;  /* 0x000000018c387824 */ /* 0x040fe200078e0a89 */
[----:B--2---:R-:W2:Y:S01]  /*3590*/  LDSM.16.M88.4 R48, [R212+0x8c00] ;  /* 0x008c0000d430783b */ /* 0x004ea20000000200 */
[----:B------:R-:W-:Y:S01]  /*35a0*/  IADD3 R140, R140, 0x48, RZ ;  /* 0x000000488c8c7810 */ /* 0x000fe20007ffe0ff */
[----:B------:R-:W-:Y:S02]  /*35b0*/  I2F R77, R77 ;  /* 0x0000004d004d7306 */ /* 0x000fe40000201400 */
[----:B------:R-:W-:-:S02]  /*35c0*/  IABS R56, R56 ;  /* 0x0000003800387213 */ /* 0x000fc40000000000 */
[C---:B------:R-:W-:Y:S02]  /*35d0*/  IMAD.IADD R145, R140.reuse, 0x1, -R112 ;  /* 0x000000018c917824 */ /* 0x040fe400078e0a70 */
[----:B------:R-:W-:Y:S02]  /*35e0*/  IMAD.IADD R134, R140, 0x1, -R113 ;  /* 0x000000018c867824 */ /* 0x000fe400078e0a71 */
[----:B------:R5:W-:Y:S01]  /*35f0*/  I2F R138, R56 ;  /* 0x00000038008a7306 */ /* 0x000be20000201400 */
[----:B------:R-:W-:Y:S02]  /*3600*/  IABS R145, R145 ;  /* 0x0000009100917213 */ /* 0x000fe40000000000 */
[----:B------:R-:W-:-:S05]  /*3610*/  IABS R134, R134 ;  /* 0x0000008600867213 */ /* 0x000fca0000000000 */
[----:B------:R-:W-:Y:S01]  /*3620*/  I2F R146, R145 ;  /* 0x0000009100927306 */ /* 0x000fe20000201400 */
[----:B------:R-:W-:Y:S01]  /*3630*/  IMAD.MOV.U32 R143, RZ, RZ, R134 ;  /* 0x000000ffff8f7224 */ /* 0x000fe200078e0086 */
[----:B------:R-:W-:Y:S01]  /*3640*/  IABS R134, R144 ;  /* 0x0000009000867213 */ /* 0x000fe20000000000 */
[----:B------:R-:W-:Y:S01]  /*3650*/  IMAD.IADD R144, R142, 0x1, -R112 ;  /* 0x000000018e907824 */ /* 0x000fe200078e0a70 */
[----:B----4-:R-:W-:Y:S01]  /*3660*/  HMMA.16816.F32 R32, R72, R68, R32 ;  /* 0x000000444820723c */ /* 0x010fe20000001820 */
[----:B-----5:R-:W4:Y:S03]  /*3670*/  LDSM.16.M88.4 R56, [R213+0x4000] ;  /* 0x00400000d538783b */ /* 0x020f260000000200 */
[----:B------:R-:W5:Y:S01]  /*3680*/  I2F R143, R143 ;  /* 0x0000008f008f7306 */ /* 0x000f620000201400 */
[----:B------:R-:W-:-:S03]  /*3690*/  IABS R144, R144 ;  /* 0x0000009000907213 */ /* 0x000fc60000000000 */
[C---:B-1----:R-:W-:Y:S04]  /*36a0*/  HMMA.16816.F32 R40, R72.reuse, R64, R40 ;  /* 0x000000404828723c */ /* 0x042fe80000001828 */
[----:B------:R-:W-:Y:S04]  /*36b0*/  I2F R144, R144 ;  /* 0x0000009000907306 */ /* 0x000fe80000201400 */
[C---:B------:R-:W-:Y:S04]  /*36c0*/  HMMA.16816.F32 R36, R72.reuse, R66, R36 ;  /* 0x000000424824723c */ /* 0x040fe80000001824 */
[----:B------:R-:W-:Y:S04]  /*36d0*/  I2F R134, R134 ;  /* 0x0000008600867306 */ /* 0x000fe80000201400 */
[C---:B------:R-:W-:Y:S04]  /*36e0*/  HMMA.16816.F32 R28, R72.reuse, R70, R28 ;  /* 0x00000046481c723c */ /* 0x040fe8000000181c */
[----:B------:R-:W-:Y:S04]  /*36f0*/  I2F R105, R105 ;  /* 0x0000006900697306 */ /* 0x000fe80000201400 */
[C---:B------:R-:W-:Y:S04]  /*3700*/  HMMA.16816.F32 R24, R72.reuse, R44, R24 ;  /* 0x0000002c4818723c */ /* 0x040fe80000001818 */
[----:B------:R-:W-:Y:S04]  /*3710*/  I2F R78, R78 ;  /* 0x0000004e004e7306 */ /* 0x000fe80000201400 */
[C---:B------:R-:W-:Y:S04]  /*3720*/  HMMA.16816.F32 R20, R72.reuse, R46, R20 ;  /* 0x0000002e4814723c */ /* 0x040fe80000001814 */
[----:B------:R-:W-:Y:S04]  /*3730*/  I2F R79, R79 ;  /* 0x0000004f004f7306 */ /* 0x000fe80000201400 */
[C---:B--2---:R-:W-:Y:S04]  /*3740*/  HMMA.16816.F32 R16, R72.reuse, R48, R16 ;  /* 0x000000304810723c */ /* 0x044fe80000001810 */
[----:B------:R-:W-:Y:S04]  /*3750*/  I2F R133, R133 ;  /* 0x0000008500857306 */ /* 0x000fe80000201400 */
[----:B------:R-:W-:Y:S07]  /*3760*/  HMMA.16816.F32 R12, R72, R50, R12 ;  /* 0x00000032480c723c */ /* 0x000fee000000180c */
[----:B------:R-:W-:Y:S01]  /*3770*/  IMAD.IADD R72, R141, 0x1, -R114 ;  /* 0x000000018d487824 */ /* 0x000fe200078e0a72 */
[----:B----4-:R-:W-:Y:S04]  /*3780*/  HMMA.16816.F32 R8, R56, R64, R8 ;  /* 0x000000403808723c */ /* 0x010fe80000001808 */
[----:B------:R-:W-:-:S03]  /*3790*/  IABS R72, R72 ;  /* 0x0000004800487213 */ /* 0x000fc60000000000 */
[--C-:B------:R-:W-:Y:S01]  /*37a0*/  IMAD.IADD R64, R142, 0x1, -R114.reuse ;  /* 0x000000018e407824 */ /* 0x100fe200078e0a72 */
[----:B------:R1:W-:Y:S01]  /*37b0*/  I2F R145, R72 ;  /* 0x0000004800917306 */ /* 0x0003e20000201400 */
[----:B------:R-:W-:Y:S01]  /*37c0*/  IMAD.IADD R65, R140, 0x1, -R114 ;  /* 0x000000018c417824 */ /* 0x000fe200078e0a72 */
[----:B------:R-:W-:Y:S02]  /*37d0*/  HMMA.16816.F32 R100, R56, R66, R100 ;  /* 0x000000423864723c */ /* 0x000fe40000001864 */
[----:B------:R-:W-:-:S05]  /*37e0*/  IABS R64, R64 ;  /* 0x0000004000407213 */ /* 0x000fca0000000000 */
[----:B------:R-:W-:Y:S01]  /*37f0*/  IMAD.MOV.U32 R147, RZ, RZ, R64 ;  /* 0x000000ffff937224 */ /* 0x000fe200078e0040 */
[----:B------:R-:W-:Y:S01]  /*3800*/  IABS R64, R65 ;  /* 0x0000004100407213 */ /* 0x000fe20000000000 */
[----:B------:R-:W-:Y:S03]  /*3810*/  HMMA.16816.F32 R96, R56, R68, R96 ;  /* 0x000000443860723c */ /* 0x000fe60000001860 */
[----:B------:R2:W-:Y:S01]  /*3820*/  I2F R149, R64 ;  /* 0x0000004000957306 */ /* 0x0005e20000201400 */
[----:B-1----:R-:W-:-:S04]  /*3830*/  IMAD.IADD R72, R142, 0x1, -R116 ;  /* 0x000000018e487824 */ /* 0x002fc800078e0a74 */
[C---:B------:R-:W-:Y:S01]  /*3840*/  HMMA.16816.F32 R92, R56.reuse, R70, R92 ;  /* 0x00000046385c723c */ /* 0x040fe2000000185c */
[----:B------:R-:W-:Y:S01]  /*3850*/  LDSM.16.M88.4 R68, [R209+0x8000] ;  /* 0x00800000d144783b */ /* 0x000fe20000000200 */
[----:B------:R-:W-:Y:S01]  /*3860*/  IABS R72, R72 ;  /* 0x0000004800487213 */ /* 0x000fe20000000000 */
[----:B------:R-:W-:Y:S04]  /*3870*/  I2F R147, R147 ;  /* 0x0000009300937306 */ /* 0x000fe80000201400 */
[----:B------:R-:W-:Y:S01]  /*3880*/  IMAD.MOV.U32 R150, RZ, RZ, R72 ;  /* 0x000000ffff967224 */ /* 0x000fe200078e0048 */
[C---:B------:R-:W-:Y:S01]  /*3890*/  HMMA.16816.F32 R88, R56.reuse, R44, R88 ;  /* 0x0000002c3858723c */ /* 0x040fe20000001858 */
[----:B------:R-:W1:Y:S04]  /*38a0*/  LDSM.16.M88.4 R72, [R211+0x4000] ;  /* 0x00400000d348783b */ /* 0x000e680000000200 */
[----:B--2---:R-:W2:Y:S01]  /*38b0*/  LDSM.16.M88.4 R64, [R211+0x5000] ;  /* 0x00500000d340783b */ /* 0x004ea20000000200 */
[----:B------:R-:W-:Y:S01]  /*38c0*/  I2F R150, R150 ;  /* 0x0000009600967306 */ /* 0x000fe20000201400 */
[----:B------:R-:W-:Y:S01]  /*38d0*/  IMAD.IADD R44, R140, 0x1, -R116 ;  /* 0x000000018c2c7824 */ /* 0x000fe200078e0a74 */
[----:B------:R-:W-:Y:S01]  /*38e0*/  HMMA.16816.F32 R84, R56, R46, R84 ;  /* 0x0000002e3854723c */ /* 0x000fe20000001854 */
[----:B------:R-:W-:-:S03]  /*38f0*/  IMAD.IADD R45, R141, 0x1, -R115 ;  /* 0x000000018d2d7824 */ /* 0x000fc600078e0a73 */
[----:B------:R-:W-:Y:S02]  /*3900*/  IABS R44, R44 ;  /* 0x0000002c002c7213 */ /* 0x000fe40000000000 */
[----:B------:R-:W-:Y:S02]  /*3910*/  IABS R153, R45 ;  /* 0x0000002d00997213 */ /* 0x000fe40000000000 */
[C---:B------:R-:W-:Y:S01]  /*3920*/  HMMA.16816.F32 R80, R56.reuse, R48, R80 ;  /* 0x000000303850723c */ /* 0x040fe20000001850 */
[----:B------:R-:W-:Y:S02]  /*3930*/  IMAD.MOV.U32 R152, RZ, RZ, R44 ;  /* 0x000000ffff987224 */ /* 0x000fe400078e002c */
[--C-:B------:R-:W-:Y:S01]  /*3940*/  IMAD.IADD R44, R142, 0x1, -R115.reuse ;  /* 0x000000018e2c7824 */ /* 0x100fe200078e0a73 */
[----:B------:R-:W-:Y:S03]  /*3950*/  I2F R153, R153 ;  /* 0x0000009900997306 */ /* 0x000fe60000201400 */
[----:B------:R-:W-:Y:S01]  /*3960*/  IMAD.IADD R49, R140, 0x1, -R115 ;  /* 0x000000018c317824 */ /* 0x000fe200078e0a73 */
[----:B------:R-:W-:Y:S01]  /*3970*/  HMMA.16816.F32 R120, R56, R50, R120 ;  /* 0x000000323878723c */ /* 0x000fe20000001878 */
[----:B------:R-:W-:-:S02]  /*3980*/  IABS R48, R44 ;  /* 0x0000002c00307213 */ /* 0x000fc40000000000 */
[----:B------:R-:W4:Y:S01]  /*3990*/  LDSM.16.M88.4 R44, [R209+0x8400] ;  /* 0x00840000d12c783b */ /* 0x000f220000000200 */
[----:B------:R-:W2:Y:S02]  /*39a0*/  I2F R152, R152 ;  /* 0x0000009800987306 */ /* 0x000ea40000201400 */
[----:B------:R-:W-:Y:S01]  /*39b0*/  IMAD.MOV.U32 R151, RZ, RZ, R48 ;  /* 0x000000ffff977224 */ /* 0x000fe200078e0030 */
[----:B------:R-:W-:Y:S01]  /*39c0*/  IABS R48, R49 ;  /* 0x0000003100307213 */ /* 0x000fe20000000000 */
[----:B------:R-:W-:-:S04]  /*39d0*/  IMAD.IADD R56, R141, 0x1, -R117 ;  /* 0x000000018d387824 */ /* 0x000fc800078e0a75 */
[----:B------:R3:W-:Y:S01]  /*39e0*/  I2F R155, R48 ;  /* 0x00000030009b7306 */ /* 0x0007e20000201400 */
[----:B------:R-:W-:Y:S01]  /*39f0*/  IABS R56, R56 ;  /* 0x0000003800387213 */ /* 0x000fe20000000000 */
[----:B-1----:R-:W-:Y:S06]  /*3a00*/  HMMA.16816.F32 R100, R72, R70, R100 ;  /* 0x000000464864723c */ /* 0x002fec0000001864 */
[----:B------:R1:W-:Y:S02]  /*3a10*/  I2F R154, R56 ;  /* 0x00000038009a7306 */ /* 0x0003e40000201400 */
[C---:B--2---:R-:W-:Y:S01]  /*3a20*/  HMMA.16816.F32 R40, R64.reuse, R68, R40 ;  /* 0x000000444028723c */ /* 0x044fe20000001828 */
[----:B---3--:R-:W2:Y:S05]  /*3a30*/  LDSM.16.M88.4 R48, [R209+0x8800] ;  /* 0x00880000d130783b */ /* 0x008eaa0000000200 */
[----:B------:R-:W3:Y:S02]  /*3a40*/  I2F R151, R151 ;  /* 0x0000009700977306 */ /* 0x000ee40000201400 */
[----:B------:R-:W-:Y:S07]  /*3a50*/  HMMA.16816.F32 R36, R64, R70, R36 ;  /* 0x000000464024723c */ /* 0x000fee0000001824 */
[----:B------:R-:W-:Y:S01]  /*3a60*/  IMAD.IADD R70, R142, 0x1, -R130 ;  /* 0x000000018e467824 */ /* 0x000fe200078e0a82 */
[----:B-1----:R-:W-:Y:S01]  /*3a70*/  HMMA.16816.F32 R56, R72, R68, R8 ;  /* 0x000000444838723c */ /* 0x002fe20000001808 */
[----:B------:R-:W1:Y:S01]  /*3a80*/  LDSM.16.M88.4 R8, [R209+0x8c00] ;  /* 0x008c0000d108783b */ /* 0x000e620000000200 */
[----:B------:R-:W-:Y:S01]  /*3a90*/  FFMA.FTZ R103, R148, -UR4, R103 ;  /* 0x8000000494677c23 */ /* 0x000fe20008010067 */
[----:B------:R-:W-:-:S04]  /*3aa0*/  DEPBAR.LE SB0, 0x0 ;  /* 0x000080000000791a */ /* 0x000fc80000000000 */
[----:B------:R-:W-:Y:S01]  /*3ab0*/  IMAD.IADD R69, R140, 0x1, -R117 ;  /* 0x000000018c457824 */ /* 0x000fe200078e0a75 */
[C---:B----4-:R-:W-:Y:S01]  /*3ac0*/  HMMA.16816.F32 R96, R72.reuse, R44, R96 ;  /* 0x0000002c4860723c */ /* 0x050fe20000001860 */
[----:B------:R-:W-:Y:S01]  /*3ad0*/  IMAD.MOV.U32 R68, RZ, RZ, R156 ;  /* 0x000000ffff447224 */ /* 0x000fe200078e009c */
[----:B------:R-:W-:Y:S01]  /*3ae0*/  IABS R70, R70 ;  /* 0x0000004600467213 */ /* 0x000fe20000000000 */
[----:B-----5:R-:W-:Y:S01]  /*3af0*/  FFMA.FTZ R42, R143, -UR4, R42 ;  /* 0x800000048f2a7c23 */ /* 0x020fe2000801002a */
[----:B------:R-:W-:Y:S01]  /*3b00*/  IABS R69, R69 ;  /* 0x0000004500457213 */ /* 0x000fe20000000000 */
[----:B------:R-:W-:Y:S02]  /*3b10*/  FFMA.FTZ R43, R146, -UR4, R43 ;  /* 0x80000004922b7c23 */ /* 0x000fe4000801002b */
[----:B------:R-:W-:Y:S01]  /*3b20*/  I2F R68, R68 ;  /* 0x0000004400447306 */ /* 0x000fe20000201400 */
[----:B------:R-:W-:Y:S01]  /*3b30*/  HMMA.16816.F32 R92, R72, R46, R92 ;  /* 0x0000002e485c723c */ /* 0x000fe2000000185c */
[----:B------:R-:W-:Y:S01]  /*3b40*/  IMAD.MOV.U32 R156, RZ, RZ, R69 ;  /* 0x000000ffff9c7224 */ /* 0x000fe200078e0045 */
[----:B------:R-:W-:Y:S01]  /*3b50*/  IABS R69, R157 ;  /* 0x0000009d00457213 */ /* 0x000fe20000000000 */
[----:B------:R-:W-:Y:S01]  /*3b60*/  FFMA.FTZ R39, R152, -UR4, R39 ;  /* 0x8000000498277c23 */ /* 0x000fe20008010027 */
[----:B------:R-:W-:Y:S01]  /*3b70*/  FSEL R152, R103, -INF , !P6 ;  /* 0xff80000067987808 */ /* 0x000fe20007000000 */
[----:B------:R-:W-:-:S02]  /*3b80*/  FFMA.FTZ R115, R150, -UR4, R37 ;  /* 0x8000000496737c23 */ /* 0x000fc40008010025 */
[----:B------:R-:W-:Y:S01]  /*3b90*/  IMAD.MOV.U32 R157, RZ, RZ, R69 ;  /* 0x000000ffff9d7224 */ /* 0x000fe200078e0045 */
[----:B------:R-:W-:Y:S01]  /*3ba0*/  IABS R69, R158 ;  /* 0x0000009e00457213 */ /* 0x000fe20000000000 */
[C---:B------:R-:W-:Y:S01]  /*3bb0*/  IMAD.IADD R158, R140.reuse, 0x1, -R118 ;  /* 0x000000018c9e7824 */ /* 0x040fe200078e0a76 */
[----:B------:R-:W-:Y:S01]  /*3bc0*/  HMMA.16816.F32 R32, R64, R44, R32 ;  /* 0x0000002c4020723c */ /* 0x000fe20000001820 */
[----:B------:R-:W-:Y:S01]  /*3bd0*/  FFMA.FTZ R56, R111, -UR4, R56 ;  /* 0x800000046f387c23 */ /* 0x000fe20008010038 */
[----:B------:R-:W4:Y:S01]  /*3be0*/  I2F R156, R156 ;  /* 0x0000009c009c7306 */ /* 0x000f220000201400 */
[----:B------:R-:W-:Y:S01]  /*3bf0*/  IMAD.MOV.U32 R159, RZ, RZ, R69 ;  /* 0x000000ffff9f7224 */ /* 0x000fe200078e0045 */
[----:B------:R-:W-:Y:S01]  /*3c00*/  IABS R69, R158 ;  /* 0x0000009e00457213 */ /* 0x000fe20000000000 */
[----:B------:R-:W-:Y:S01]  /*3c10*/  IMAD.IADD R158, R141, 0x1, -R127 ;  /* 0x000000018d9e7824 */ /* 0x000fe200078e0a7f */
[----:B------:R-:W-:Y:S01]  /*3c20*/  FSEL R115, R115, -INF , !P6 ;  /* 0xff80000073737808 */ /* 0x000fe20007000000 */
[----:B------:R-:W-:Y:S01]  /*3c30*/  FFMA.FTZ R58, R107, -UR4, R58 ;  /* 0x800000046b3a7c23 */ /* 0x000fe2000801003a */
[C---:B--2---:R-:W-:Y:S01]  /*3c40*/  HMMA.16816.F32 R88, R72.reuse, R48, R88 ;  /* 0x000000304858723c */ /* 0x044fe20000001858 */
[----:B------:R-:W-:Y:S01]  /*3c50*/  IMAD.MOV.U32 R160, RZ, RZ, R69 ;  /* 0x000000ffffa07224 */ /* 0x000fe200078e0045 */
[----:B------:R-:W-:Y:S01]  /*3c60*/  IABS R69, R158 ;  /* 0x0000009e00457213 */ /* 0x000fe20000000000 */
[----:B------:R-:W-:Y:S01]  /*3c70*/  FFMA.FTZ R107, R131, -UR4, R40 ;  /* 0x80000004836b7c23 */ /* 0x000fe20008010028 */
[----:B------:R-:W-:Y:S01]  /*3c80*/  I2F R159, R159 ;  /* 0x0000009f009f7306 */ /* 0x000fe20000201400 */
[----:B------:R-:W-:Y:S01]  /*3c90*/  IMAD.IADD R40, R141, 0x1, -R129 ;  /* 0x000000018d287824 */ /* 0x000fe200078e0a81 */
[----:B------:R-:W-:Y:S01]  /*3ca0*/  FSEL R45, R43, -INF , !P1 ;  /* 0xff8000002b2d7808 */ /* 0x000fe20004800000 */
[----:B------:R-:W-:Y:S01]  /*3cb0*/  IMAD.MOV.U32 R158, RZ, RZ, R69 ;  /* 0x000000ffff9e7224 */ /* 0x000fe200078e0045 */
[----:B------:R-:W-:Y:S01]  /*3cc0*/  IABS R69, R124 ;  /* 0x0000007c00457213 */ /* 0x000fe20000000000 */
[----:B------:R-:W-:Y:S01]  /*3cd0*/  IMAD.IADD R124, R140, 0x1, -R127 ;  /* 0x000000018c7c7824 */ /* 0x000fe200078e0a7f */
[C---:B------:R-:W-:Y:S01]  /*3ce0*/  HMMA.16816.F32 R84, R72.reuse, R50, R84 ;  /* 0x000000324854723c */ /* 0x040fe20000001854 */
[----:B------:R-:W-:Y:S01]  /*3cf0*/  FSEL R107, R107, -INF , !P2 ;  /* 0xff8000006b6b7808 */ /* 0x000fe20005000000 */
[----:B------:R-:W2:Y:S01]  /*3d00*/  I2F R157, R157 ;  /* 0x0000009d009d7306 */ /* 0x000ea20000201400 */
[----:B------:R-:W-:Y:S01]  /*3d10*/  IMAD.MOV.U32 R113, RZ, RZ, R69 ;  /* 0x000000ffff717224 */ /* 0x000fe200078e0045 */
[----:B------:R-:W-:Y:S01]  /*3d20*/  IABS R69, R124 ;  /* 0x0000007c00457213 */ /* 0x000fe20000000000 */
[----:B------:R-:W-:Y:S01]  /*3d30*/  FFMA.FTZ R57, R110, -UR4, R57 ;  /* 0x800000046e397c23 */ /* 0x000fe20008010039 */
[----:B------:R-:W-:Y:S01]  /*3d40*/  FSEL R124, R42, -INF , !P2 ;  /* 0xff8000002a7c7808 */ /* 0x000fe20005000000 */
[----:B------:R-:W-:Y:S01]  /*3d50*/  IMAD.IADD R42, R142, 0x1, -R129 ;  /* 0x000000018e2a7824 */ /* 0x000fe200078e0a81 */
[----:B-1----:R-:W-:Y:S01]  /*3d60*/  HMMA.16816.F32 R80, R72, R8, R80 ;  /* 0x000000084850723c */ /* 0x002fe20000001850 */
[----:B---3--:R-:W-:Y:S01]  /*3d70*/  FFMA.FTZ R32, R151, -UR4, R32 ;  /* 0x8000000497207c23 */ /* 0x008fe20008010020 */
[----:B------:R-:W1:Y:S01]  /*3d80*/  I2F R125, R160 ;  /* 0x000000a0007d7306 */ /* 0x000e620000201400 */
[----:B------:R-:W-:Y:S01]  /*3d90*/  FFMA.FTZ R112, R155, -UR4, R34 ;  /* 0x800000049b707c23 */ /* 0x000fe20008010022 */
[----:B------:R-:W-:Y:S01]  /*3da0*/  IABS R40, R40 ;  /* 0x0000002800287213 */ /* 0x000fe20000000000 */
[----:B------:R-:W-:-:S02]  /*3db0*/  FFMA.FTZ R59, R134, -UR4, R59 ;  /* 0x80000004863b7c23 */ /* 0x000fc4000801003b */
[----:B----4-:R-:W-:Y:S01]  /*3dc0*/  FFMA.FTZ R35, R156, -UR4, R35 ;  /* 0x800000049c237c23 */ /* 0x010fe20008010023 */
[----:B------:R-:W-:Y:S01]  /*3dd0*/  HMMA.16816.F32 R120, R72, R10, R120 ;  /* 0x0000000a4878723c */ /* 0x000fe20000001878 */
[----:B------:R-:W-:Y:S01]  /*3de0*/  FFMA.FTZ R68, R68, -UR4, R33 ;  /* 0x8000000444447c23 */ /* 0x000fe20008010021 */
[----:B------:R-:W3:Y:S01]  /*3df0*/  I2F R158, R158 ;  /* 0x0000009e009e7306 */ /* 0x000ee20000201400 */
[----:B------:R-:W-:Y:S01]  /*3e00*/  FFMA.FTZ R96, R3, -UR4, R96 ;  /* 0x8000000403607c23 */ /* 0x000fe20008010060 */
[----:B------:R-:W-:Y:S01]  /*3e10*/  FSEL R134, R35, -INF , !P4 ;  /* 0xff80000023867808 */ /* 0x000fe20006000000 */
[----:B------:R-:W-:Y:S01]  /*3e20*/  FFMA.FTZ R92, R77, -UR4, R92 ;  /* 0x800000044d5c7c23 */ /* 0x000fe2000801005c */
[----:B------:R-:W-:Y:S01]  /*3e30*/  FSEL R131, R68, -INF , !P4 ;  /* 0xff80000044837808 */ /* 0x000fe20006000000 */
[C---:B------:R-:W-:Y:S01]  /*3e40*/  IMAD.IADD R73, R141.reuse, 0x1, -R130 ;  /* 0x000000018d497824 */ /* 0x040fe200078e0a82 */
[C---:B------:R-:W-:Y:S01]  /*3e50*/  HMMA.16816.F32 R28, R64.reuse, R46, R28 ;  /* 0x0000002e401c723c */ /* 0x040fe2000000181c */
[----:B------:R-:W-:Y:S01]  /*3e60*/  IMAD.MOV.U32 R72, RZ, RZ, R69 ;  /* 0x000000ffff487224 */ /* 0x000fe200078e0045 */
[----:B------:R-:W4:Y:S01]  /*3e70*/  I2F R114, R113 ;  /* 0x0000007100727306 */ /* 0x000f220000201400 */
[----:B------:R-:W-:Y:S01]  /*3e80*/  IMAD.IADD R43, R141, 0x1, -R128 ;  /* 0x000000018d2b7824 */ /* 0x000fe200078e0a80 */
[----:B------:R-:W-:Y:S01]  /*3e90*/  IABS R69, R73 ;  /* 0x0000004900457213 */ /* 0x000fe20000000000 */
[----:B------:R-:W-:Y:S01]  /*3ea0*/  IMAD.IADD R73, R140, 0x1, -R130 ;  /* 0x000000018c497824 */ /* 0x000fe200078e0a82 */
[----:B------:R-:W-:Y:S01]  /*3eb0*/  FSEL R151, R92, -INF , !P3 ;  /* 0xff8000005c977808 */ /* 0x000fe20005800000 */
[----:B------:R-:W-:Y:S01]  /*3ec0*/  FFMA.FTZ R47, R147, -UR4, R36 ;  /* 0x80000004932f7c23 */ /* 0x000fe20008010024 */
[C---:B------:R-:W-:Y:S01]  /*3ed0*/  HMMA.16816.F32 R24, R64.reuse, R48, R24 ;  /* 0x000000304018723c */ /* 0x040fe20000001818 */
[----:B------:R-:W-:Y:S01]  /*3ee0*/  FFMA.FTZ R77, R76, -UR4, R93 ;  /* 0x800000044c4d7c23 */ /* 0x000fe2000801005d */
[----:B------:R5:W1:Y:S01]  /*3ef0*/  I2F R71, R69 ;  /* 0x0000004500477306 */ /* 0x000a620000201400 */
[----:B------:R-:W-:Y:S01]  /*3f00*/  IABS R111, R73 ;  /* 0x00000049006f7213 */ /* 0x000fe20000000000 */
[----:B--2---:R-:W-:Y:S01]  /*3f10*/  FFMA.FTZ R68, R157, -UR4, R94 ;  /* 0x800000049d447c23 */ /* 0x004fe2000801005e */
[----:B------:R-:W-:Y:S01]  /*3f20*/  FSEL R47, R47, -INF , !P0 ;  /* 0xff8000002f2f7808 */ /* 0x000fe20004000000 */
[----:B------:R-:W-:Y:S01]  /*3f30*/  FFMA.FTZ R97, R104, -UR4, R97 ;  /* 0x8000000468617c23 */ /* 0x000fe20008010061 */
[----:B------:R-:W-:Y:S01]  /*3f40*/  FSEL R147, R96, -INF , !P5 ;  /* 0xff80000060937808 */ /* 0x000fe20006800000 */
[----:B------:R-:W-:Y:S01]  /*3f50*/  IMAD.IADD R49, R140, 0x1, -R126 ;  /* 0x000000018c317824 */ /* 0x000fe200078e0a7e */
[C---:B------:R-:W-:Y:S01]  /*3f60*/  HMMA.16816.F32 R16, R64.reuse, R8, R16 ;  /* 0x000000084010723c */ /* 0x040fe20000001810 */
[----:B------:R-:W-:Y:S01]  /*3f70*/  I2F R111, R111 ;  /* 0x0000006f006f7306 */ /* 0x000fe20000201400 */
[----:B------:R-:W-:Y:S01]  /*3f80*/  FFMA.FTZ R76, R154, -UR4, R99 ;  /* 0x800000049a4c7c23 */ /* 0x000fe20008010063 */
[----:B------:R-:W-:Y:S01]  /*3f90*/  FSEL R68, R68, -INF , !P3 ;  /* 0xff80000044447808 */ /* 0x000fe20005800000 */
[----:B------:R-:W-:Y:S01]  /*3fa0*/  FFMA.FTZ R88, R105, -UR4, R88 ;  /* 0x8000000469587c23 */ /* 0x000fe20008010058 */
[----:B------:R-:W-:Y:S01]  /*3fb0*/  FSEL R99, R97, -INF , !P4 ;  /* 0xff80000061637808 */ /* 0x000fe20006000000 */
[----:B------:R-:W-:Y:S01]  /*3fc0*/  IMAD.IADD R46, R142, 0x1, -R126 ;  /* 0x000000018e2e7824 */ /* 0x000fe200078e0a7e */
[----:B------:R-:W-:Y:S01]  /*3fd0*/  FSEL R76, R76, -INF , !P4 ;  /* 0xff8000004c4c7808 */ /* 0x000fe20006000000 */
[----:B------:R-:W-:Y:S01]  /*3fe0*/  IMAD.IADD R8, R141, 0x1, -R119 ;  /* 0x000000018d087824 */ /* 0x000fe200078e0a77 */
[----:B-----5:R-:W-:Y:S01]  /*3ff0*/  FSEL R69, R56, -INF , !P2 ;  /* 0xff80000038457808 */ /* 0x020fe20005000000 */
[----:B------:R-:W-:Y:S01]  /*4000*/  I2F R72, R72 ;  /* 0x0000004800487306 */ /* 0x000fe20000201400 */
[----:B------:R-:W-:Y:S01]  /*4010*/  FSEL R56, R58, -INF , !P2 ;  /* 0xff8000003a387808 */ /* 0x000fe20005000000 */
[C---:B------:R-:W-:Y:S01]  /*4020*/  HMMA.16816.F32 R20, R64.reuse, R50, R20 ;  /* 0x000000324014723c */ /* 0x040fe20000001814 */
[----:B------:R-:W-:Y:S01]  /*4030*/  ISETP.GE.AND P2, PT, R127, UR12, PT ;  /* 0x0000000c7f007c0c */ /* 0x000fe2000bf46270 */
[----:B------:R-:W-:Y:S01]  /*4040*/  FFMA.FTZ R127, R144, -UR4, R41 ;  /* 0x80000004907f7c23 */ /* 0x000fe20008010029 */
[----:B------:R-:W-:Y:S01]  /*4050*/  IABS R41, R42 ;  /* 0x0000002a00297213 */ /* 0x000fe20000000000 */
[----:B------:R-:W-:Y:S01]  /*4060*/  IMAD.IADD R42, R140, 0x1, -R129 ;  /* 0x000000018c2a7824 */ /* 0x000fe200078e0a81 */
[----:B------:R-:W-:Y:S01]  /*4070*/  IABS R9, R8 ;  /* 0x0000000800097213 */ /* 0x000fe20000000000 */
[----:B------:R2:W5:Y:S01]  /*4080*/  I2F R73, R70 ;  /* 0x0000004600497306 */ /* 0x0005620000201400 */
[----:B------:R-:W-:Y:S01]  /*4090*/  FFMA.FTZ R28, R159, -UR4, R28 ;  /* 0x800000049f1c7c23 */ /* 0x000fe2000801001c */
[----:B------:R-:W-:Y:S01]  /*40a0*/  FSEL R127, R127, -INF , !P1 ;  /* 0xff8000007f7f7808 */ /* 0x000fe20004800000 */
[----:B-1----:R-:W-:Y:S01]  /*40b0*/  FFMA.FTZ R30, R125, -UR4, R30 ;  /* 0x800000047d1e7c23 */ /* 0x002fe2000801001e */
[----:B------:R-:W-:Y:S01]  /*40c0*/  IABS R44, R42 ;  /* 0x0000002a002c7213 */ /* 0x000fe20000000000 */
[----:B---3--:R-:W-:Y:S01]  /*40d0*/  FFMA.FTZ R50, R158, -UR4, R95 ;  /* 0x800000049e327c23 */ /* 0x008fe2000801005f */
[----:B------:R-:W-:Y:S01]  /*40e0*/  FSEL R77, R77, -INF , !P2 ;  /* 0xff8000004d4d7808 */ /* 0x000fe20005000000 */
[----:B----4-:R-:W-:Y:S01]  /*40f0*/  FFMA.FTZ R29, R114, -UR4, R29 ;  /* 0x80000004721d7c23 */ /* 0x010fe2000801001d */
[----:B------:R1:W3:Y:S01]  /*4100*/  I2F R36, R44 ;  /* 0x0000002c00247306 */ /* 0x0002e20000201400 */
[----:B------:R-:W-:Y:S01]  /*4110*/  FFMA.FTZ R58, R145, -UR4, R102 ;  /* 0x80000004913a7c23 */ /* 0x000fe20008010066 */
[----:B------:R-:W-:Y:S01]  /*4120*/  FSEL R145, R28, -INF , !P3 ;  /* 0xff8000001c917808 */ /* 0x000fe20005800000 */
[----:B------:R-:W-:Y:S01]  /*4130*/  FFMA.FTZ R71, R71, -UR4, R90 ;  /* 0x8000000447477c23 */ /* 0x000fe2000801005a */
[----:B------:R-:W-:Y:S01]  /*4140*/  FSEL R28, R30, -INF , !P3 ;  /* 0xff8000001e1c7808 */ /* 0x000fe20005800000 */
[----:B------:R-:W-:Y:S01]  /*4150*/  IMAD.IADD R74, R142, 0x1, -R137 ;  /* 0x000000018e4a7824 */ /* 0x000fe200078e0a89 */
[----:B------:R-:W-:Y:S01]  /*4160*/  FSEL R50, R50, -INF , !P2 ;  /* 0xff80000032327808 */ /* 0x000fe20005000000 */
[----:B------:R-:W-:Y:S01]  /*4170*/  FFMA.FTZ R38, R149, -UR4, R38 ;  /* 0x8000000495267c23 */ /* 0x000fe20008010026 */
[----:B------:R-:W4:Y:S01]  /*4180*/  I2F R42, R41 ;  /* 0x00000029002a7306 */ /* 0x000f220000201400 */
[----:B--2---:R-:W-:Y:S01]  /*4190*/  FSEL R70, R57, -INF , !P1 ;  /* 0xff80000039467808 */ /* 0x004fe20004800000 */
[----:B-----5:R-:W-:Y:S01]  /*41a0*/  FFMA.FTZ R24, R73, -UR4, R24 ;  /* 0x8000000449187c23 */ /* 0x020fe20008010018 */
[----:B------:R-:W-:Y:S01]  /*41b0*/  FSEL R57, R59, -INF , !P1 ;  /* 0xff8000003b397808 */ /* 0x000fe20004800000 */
[----:B------:R-:W-:Y:S01]  /*41c0*/  FFMA.FTZ R59, R109, -UR4, R100 ;  /* 0x800000046d3b7c23 */ /* 0x000fe20008010064 */
[----:B------:R-:W-:Y:S01]  /*41d0*/  ISETP.GE.AND P1, PT, R130, UR12, PT ;  /* 0x0000000c82007c0c */ /* 0x000fe2000bf26270 */
[----:B------:R-:W-:Y:S01]  /*41e0*/  FFMA.FTZ R100, R111, -UR4, R26 ;  /* 0x800000046f647c23 */ /* 0x000fe2000801001a */
[----:B------:R-:W-:Y:S01]  /*41f0*/  FSEL R29, R29, -INF , !P2 ;  /* 0xff8000001d1d7808 */ /* 0x000fe20005000000 */
[----:B-1----:R-:W-:Y:S01]  /*4200*/  IMAD.IADD R44, R140, 0x1, -R128 ;  /* 0x000000018c2c7824 */ /* 0x002fe200078e0a80 */
[----:B------:R-:W1:Y:S01]  /*4210*/  I2F R40, R40 ;  /* 0x0000002800287306 */ /* 0x000e620000201400 */
[----:B---3--:R-:W-:Y:S01]  /*4220*/  FFMA.FTZ R36, R36, -UR4, R27 ;  /* 0x8000000424247c23 */ /* 0x008fe2000801001b */
[----:B------:R-:W-:Y:S01]  /*4230*/  ISETP.GE.AND P3, PT, R132, UR12, PT ;  /* 0x0000000c84007c0c */ /* 0x000fe2000bf66270 */
[C---:B------:R-:W-:Y:S01]  /*4240*/  IMAD.IADD R27, R142.reuse, 0x1, -R132 ;  /* 0x000000018e1b7824 */ /* 0x040fe200078e0a84 */
[----:B------:R-:W-:Y:S01]  /*4250*/  IABS R37, R44 ;  /* 0x0000002c00257213 */ /* 0x000fe20000000000 */
[----:B------:R-:W-:Y:S01]  /*4260*/  IMAD.IADD R26, R142, 0x1, -R135 ;  /* 0x000000018e1a7824 */ /* 0x000fe200078e0a87 */
[----:B------:R-:W-:Y:S01]  /*4270*/  FSEL R44, R39, -INF , !P6 ;  /* 0xff800000272c7808 */ /* 0x000fe20007000000 */
[----:B------:R-:W-:Y:S01]  /*4280*/  IMAD.IADD R39, R141, 0x1, -R126 ;  /* 0x000000018d277824 */ /* 0x000fe200078e0a7e */
[----:B------:R2:W3:Y:S01]  /*4290*/  I2F R3, R37 ;  /* 0x0000002500037306 */ /* 0x0004e20000201400 */
[----:B------:R-:W-:Y:S01]  /*42a0*/  IABS R27, R27 ;  /* 0x0000001b001b7213 */ /* 0x000fe20000000000 */
[----:B----4-:R-:W-:Y:S01]  /*42b0*/  FFMA.FTZ R25, R42, -UR4, R25 ;  /* 0x800000042a197c23 */ /* 0x010fe20008010019 */
[----:B------:R-:W-:Y:S01]  /*42c0*/  IABS R73, R26 ;  /* 0x0000001a00497213 */ /* 0x000fe20000000000 */
[----:B------:R-:W-:Y:S01]  /*42d0*/  HMMA.16816.F32 R12, R64, R10, R12 ;  /* 0x0000000a400c723c */ /* 0x000fe2000000180c */
[----:B------:R-:W-:Y:S01]  /*42e0*/  IABS R39, R39 ;  /* 0x0000002700277213 */ /* 0x000fe20000000000 */
[----:B------:R-:W-:Y:S01]  /*42f0*/  FFMA.FTZ R75, R108, -UR4, R101 ;  /* 0x800000046c4b7c23 */ /* 0x000fe20008010065 */
[----:B------:R-:W-:Y:S01]  /*4300*/  IABS R41, R43 ;  /* 0x0000002b00297213 */ /* 0x000fe20000000000 */
[----:B------:R-:W-:Y:S01]  /*4310*/  IMAD.IADD R43, R142, 0x1, -R128 ;  /* 0x000000018e2b7824 */ /* 0x000fe200078e0a80 */
[----:B------:R4:W-:Y:S01]  /*4320*/  I2F R34, R39 ;  /* 0x0000002700227306 */ /* 0x0009e20000201400 */
[----:B------:R-:W-:Y:S01]  /*4330*/  ISETP.GE.AND P4, PT, R119, UR12, PT ;  /* 0x0000000c77007c0c */ /* 0x000fe2000bf86270 */
[----:B-1----:R-:W-:Y:S01]  /*4340*/  FFMA.FTZ R91, R40, -UR4, R91 ;  /* 0x80000004285b7c23 */ /* 0x002fe2000801005b */
[----:B------:R-:W-:Y:S01]  /*4350*/  FSEL R100, R100, -INF , !P1 ;  /* 0xff80000064647808 */ /* 0x000fe20004800000 */
[----:B------:R-:W-:Y:S01]  /*4360*/  FFMA.FTZ R48, R153, -UR4, R98 ;  /* 0x8000000499307c23 */ /* 0x000fe20008010062 */
[----:B------:R-:W-:Y:S01]  /*4370*/  IABS R43, R43 ;  /* 0x0000002b002b7213 */ /* 0x000fe20000000000 */
[----:B------:R-:W-:Y:S01]  /*4380*/  FFMA.FTZ R79, R79, -UR4, R84 ;  /* 0x800000044f4f7c23 */ /* 0x000fe20008010054 */
[----:B------:R-:W-:Y:S01]  /*4390*/  IABS R46, R46 ;  /* 0x0000002e002e7213 */ /* 0x000fe20000000000 */
[--C-:B--2---:R-:W-:Y:S01]  /*43a0*/  IMAD.IADD R37, R142, 0x1, -R119.reuse ;  /* 0x000000018e257824 */ /* 0x104fe200078e0a77 */
[----:B------:R1:W2:Y:S01]  /*43b0*/  I2F R42, R27 ;  /* 0x0000001b002a7306 */ /* 0x0002a20000201400 */
[----:B------:R-:W-:Y:S01]  /*43c0*/  IMAD.IADD R119, R140, 0x1, -R119 ;  /* 0x000000018c777824 */ /* 0x000fe200078e0a77 */
[----:B------:R-:W-:Y:S01]  /*43d0*/  IABS R74, R74 ;  /* 0x0000004a004a7213 */ /* 0x000fe20000000000 */
[----:B---3--:R-:W-:Y:S01]  /*43e0*/  FFMA.FTZ R3, R3, -UR4, R22 ;  /* 0x8000000403037c23 */ /* 0x008fe20008010016 */
[----:B------:R-:W-:Y:S01]  /*43f0*/  IABS R33, R37 ;  /* 0x0000002500217213 */ /* 0x000fe20000000000 */
[----:B------:R-:W-:Y:S01]  /*4400*/  IMAD.U32 R37, RZ, RZ, UR5 ;  /* 0x00000005ff257e24 */ /* 0x000fe2000f8e00ff */
[----:B------:R-:W-:Y:S01]  /*4410*/  FSEL R59, R59, -INF , !P0 ;  /* 0xff8000003b3b7808 */ /* 0x000fe20004000000 */
[----:B------:R-:W-:Y:S01]  /*4420*/  FFMA.FTZ R85, R106, -UR4, R85 ;  /* 0x800000046a557c23 */ /* 0x000fe20008010055 */
[----:B----4-:R-:W-:Y:S01]  /*4430*/  FSEL R39, R32, -INF , !P5 ;  /* 0xff80000020277808 */ /* 0x010fe20006800000 */
[----:B------:R-:W3:Y:S01]  /*4440*/  I2F R43, R43 ;  /* 0x0000002b002b7306 */ /* 0x000ee20000201400 */
[----:B------:R-:W-:Y:S01]  /*4450*/  IABS R32, R49 ;  /* 0x0000003100207213 */ /* 0x000fe20000000000 */
[----:B------:R-:W-:Y:S01]  /*4460*/  IMAD.MOV.U32 R49, RZ, RZ, R33 ;  /* 0x000000ffff317224 */ /* 0x000fe200078e0021 */
[----:B------:R-:W-:Y:S01]  /*4470*/  FSEL R58, R58, -INF , !P0 ;  /* 0xff8000003a3a7808 */ /* 0x000fe20004000000 */
[----:B------:R-:W-:Y:S01]  /*4480*/  FFMA.FTZ R33, R78, -UR4, R89 ;  /* 0x800000044e217c23 */ /* 0x000fe20008010059 */
[----:B------:R-:W-:Y:S01]  /*4490*/  FSEL R38, R38, -INF , !P0 ;  /* 0xff80000026267808 */ /* 0x000fe20004000000 */
[----:B------:R-:W-:Y:S01]  /*44a0*/  FFMA.FTZ R80, R133, -UR4, R80 ;  /* 0x8000000485507c23 */ /* 0x000fe20008010050 */
[----:B-1----:R-:W-:Y:S01]  /*44b0*/  FSEL R27, R24, -INF , !P1 ;  /* 0xff800000181b7808 */ /* 0x002fe20004800000 */
[----:B------:R1:W4:Y:S01]  /*44c0*/  I2F R8, R32 ;  /* 0x0000002000087306 */ /* 0x0003220000201400 */
[----:B------:R-:W-:Y:S01]  /*44d0*/  IABS R119, R119 ;  /* 0x0000007700777213 */ /* 0x000fe20000000000 */
[----:B--2---:R-:W-:Y:S01]  /*44e0*/  FFMA.FTZ R17, R42, -UR4, R17 ;  /* 0x800000042a117c23 */ /* 0x004fe20008010011 */
[----:B------:R-:W-:Y:S01]  /*44f0*/  ISETP.GE.AND P0, PT, R129, UR12, PT ;  /* 0x0000000c81007c0c */ /* 0x000fe2000bf06270 */
[----:B------:R-:W-:Y:S01]  /*4500*/  FFMA.FTZ R81, R136, -UR4, R81 ;  /* 0x8000000488517c23 */ /* 0x000fe20008010051 */
[----:B------:R-:W-:Y:S01]  /*4510*/  SHF.R.S32.HI R78, RZ, 0x1f, R62 ;  /* 0x0000001fff4e7819 */ /* 0x000fe2000001143e */
[----:B------:R-:W-:Y:S01]  /*4520*/  FFMA.FTZ R120, R139, -UR4, R120 ;  /* 0x800000048b787c23 */ /* 0x000fe20008010078 */
[----:B------:R-:W-:Y:S01]  /*4530*/  FSEL R33, R33, -INF , !P0 ;  /* 0xff80000021217808 */ /* 0x000fe20004000000 */
[----:B------:R-:W2:Y:S01]  /*4540*/  I2F R49, R49 ;  /* 0x0000003100317306 */ /* 0x000ea20000201400 */
[----:B------:R-:W-:Y:S01]  /*4550*/  FSEL R30, R91, -INF , !P0 ;  /* 0xff8000005b1e7808 */ /* 0x000fe20004000000 */
[----:B---3--:R-:W-:Y:S01]  /*4560*/  FFMA.FTZ R20, R43, -UR4, R20 ;  /* 0x800000042b147c23 */ /* 0x008fe20008010014 */
[----:B------:R-:W-:Y:S01]  /*4570*/  FSEL R25, R25, -INF , !P0 ;  /* 0xff80000019197808 */ /* 0x000fe20004000000 */
[----:B------:R-:W-:Y:S01]  /*4580*/  FFMA.FTZ R121, R138, -UR4, R121 ;  /* 0x800000048a797c23 */ /* 0x000fe20008010079 */
[----:B------:R-:W-:Y:S01]  /*4590*/  FSEL R24, R36, -INF , !P0 ;  /* 0xff80000024187808 */ /* 0x000fe20004000000 */
[----:B------:R-:W-:Y:S01]  /*45a0*/  FFMA.FTZ R34, R34, -UR4, R87 ;  /* 0x8000000422227c23 */ /* 0x000fe20008010057 */
[----:B------:R-:W-:Y:S01]  /*45b0*/  IADD3 R36, P0, R62, UR5, RZ ;  /* 0x000000053e247c10 */ /* 0x000fe2000ff1e0ff */
[--C-:B-1----:R-:W-:Y:S01]  /*45c0*/  IMAD.IADD R32, R141, 0x1, -R132.reuse ;  /* 0x000000018d207824 */ /* 0x102fe200078e0a84 */
[----:B------:R-:W1:Y:S01]  /*45d0*/  I2F R46, R46 ;  /* 0x0000002e002e7306 */ /* 0x000e620000201400 */
[----:B------:R-:W-:Y:S01]  /*45e0*/  IMAD.IADD R132, R140, 0x1, -R132 ;  /* 0x000000018c847824 */ /* 0x000fe200078e0a84 */
[----:B------:R-:W-:Y:S01]  /*45f0*/  LEA.HI.X.SX32 R37, R37, R78, 0x1, P0 ;  /* 0x0000004e25257211 */ /* 0x000fe200000f0eff */
[----:B----4-:R-:W-:Y:S01]  /*4600*/  FFMA.FTZ R8, R8, -UR4, R23 ;  /* 0x8000000408087c23 */ /* 0x010fe20008010017 */
[----:B------:R-:W-:Y:S01]  /*4610*/  IABS R35, R32 ;  /* 0x0000002000237213 */ /* 0x000fe20000000000 */
[----:B------:R-:W-:Y:S01]  /*4620*/  FFMA.FTZ R32, R72, -UR4, R31 ;  /* 0x8000000448207c23 */ /* 0x000fe2000801001f */
[----:B------:R-:W-:Y:S01]  /*4630*/  IABS R132, R132 ;  /* 0x0000008400847213 */ /* 0x000fe20000000000 */
[C---:B------:R-:W-:Y:S01]  /*4640*/  IMAD.IADD R31, R141.reuse, 0x1, -R135 ;  /* 0x000000018d1f7824 */ /* 0x040fe200078e0a87 */
[----:B------:R3:W4:Y:S01]  /*4650*/  I2F R72, R35 ;  /* 0x0000002300487306 */ /* 0x0007220000201400 */
[----:B------:R-:W-:Y:S01]  /*4660*/  IMAD.IADD R141, R141, 0x1, -R137 ;  /* 0x000000018d8d7824 */ /* 0x000fe200078e0a89 */
[----:B------:R-:W-:Y:S01]  /*4670*/  FSEL R26, R32, -INF , !P2 ;  /* 0xff800000201a7808 */ /* 0x000fe20005000000 */
[----:B--2---:R-:W-:Y:S01]  /*4680*/  FFMA.FTZ R11, R49, -UR4, R16 ;  /* 0x80000004310b7c23 */ /* 0x004fe20008010010 */
[----:B------:R-:W-:Y:S01]  /*4690*/  ISETP.GE.AND P2, PT, R135, UR12, PT ;  /* 0x0000000c87007c0c */ /* 0x000fe2000bf46270 */
[----:B------:R-:W-:Y:S01]  /*46a0*/  IMAD.IADD R135, R140, 0x1, -R135 ;  /* 0x000000018c877824 */ /* 0x000fe200078e0a87 */
[----:B------:R-:W-:-:S02]  /*46b0*/  FSEL R32, R71, -INF , !P1 ;  /* 0xff80000047207808 */ /* 0x000fc40004800000 */
[----:B------:R-:W-:Y:S01]  /*46c0*/  IABS R31, R31 ;  /* 0x0000001f001f7213 */ /* 0x000fe20000000000 */
[----:B------:R-:W2:Y:S01]  /*46d0*/  I2F R9, R9 ;  /* 0x0000000900097306 */ /* 0x000ea20000201400 */
[----:B------:R-:W-:Y:S01]  /*46e0*/  IABS R135, R135 ;  /* 0x0000008700877213 */ /* 0x000fe20000000000 */
[----:B-1----:R-:W-:Y:S01]  /*46f0*/  FFMA.FTZ R21, R46, -UR4, R21 ;  /* 0x800000042e157c23 */ /* 0x002fe20008010015 */
[----:B------:R-:W-:Y:S02]  /*4700*/  IABS R141, R141 ;  /* 0x0000008d008d7213 */ /* 0x000fe40000000000 */
[----:B------:R-:W-:Y:S02]  /*4710*/  PLOP3.LUT P0, PT, PT, PT, UP0, 0x80, 0x0 ;  /* 0x000000000000781c */ /* 0x000fe40003f0f008 */
[----:B---3--:R-:W-:Y:S01]  /*4720*/  FSEL R35, R88, -INF , !P1 ;  /* 0xff80000058237808 */ /* 0x008fe20004800000 */
[----:B------:R-:W1:Y:S01]  /*4730*/  I2F R51, R119 ;  /* 0x0000007700337306 */ /* 0x000e620000201400 */
[----:B------:R-:W-:Y:S01]  /*4740*/  ISETP.GE.AND P1, PT, R137, UR12, PT ;  /* 0x0000000c89007c0c */ /* 0x000fe2000bf26270 */
[----:B------:R-:W-:Y:S01]  /*4750*/  IMAD.IADD R137, R140, 0x1, -R137 ;  /* 0x000000018c897824 */ /* 0x000fe200078e0a89 */
[----:B------:R-:W-:Y:S01]  /*4760*/  FSEL R75, R75, -INF , !P6 ;  /* 0xff8000004b4b7808 */ /* 0x000fe20007000000 */
[----:B----4-:R-:W-:Y:S01]  /*4770*/  FFMA.FTZ R72, R72, -UR4, R83 ;  /* 0x8000000448487c23 */ /* 0x010fe20008010053 */
[----:B------:R-:W-:-:S02]  /*4780*/  ISETP.GE.AND P6, PT, R128, UR12, PT ;  /* 0x0000000c80007c0c */ /* 0x000fc4000bfc6270 */
[----:B------:R-:W-:Y:S01]  /*4790*/  IABS R137, R137 ;  /* 0x0000008900897213 */ /* 0x000fe20000000000 */
[----:B------:R-:W3:Y:S01]  /*47a0*/  I2F R132, R132 ;  /* 0x0000008400847306 */ /* 0x000ee20000201400 */
[----:B------:R-:W-:Y:S01]  /*47b0*/  FSEL R48, R48, -INF , !P5 ;  /* 0xff80000030307808 */ /* 0x000fe20006800000 */
[----:B--2---:R-:W-:Y:S01]  /*47c0*/  FFMA.FTZ R9, R9, -UR4, R82 ;  /* 0x8000000409097c23 */ /* 0x004fe20008010052 */
[----:B------:R-:W-:Y:S02]  /*47d0*/  FSEL R112, R112, -INF , !P5 ;  /* 0xff80000070707808 */ /* 0x000fe40006800000 */
[----:B------:R-:W-:Y:S02]  /*47e0*/  ISETP.GE.AND P5, PT, R126, UR12, PT ;  /* 0x0000000c7e007c0c */ /* 0x000fe4000bfa6270 */
[----:B------:R-:W-:Y:S01]  /*47f0*/  FSEL R109, R20, -INF , !P6 ;  /* 0xff800000146d7808 */ /* 0x000fe20007000000 */
[----:B------:R-:W2:Y:S01]  /*4800*/  I2F R135, R135 ;  /* 0x0000008700877306 */ /* 0x000ea20000201400 */
[----:B-1----:R-:W-:Y:S01]  /*4810*/  FFMA.FTZ R18, R51, -UR4, R18 ;  /* 0x8000000433127c23 */ /* 0x002fe20008010012 */
[----:B------:R-:W-:-:S02]  /*4820*/  FSEL R20, R9, -INF , !P4 ;  /* 0xff80000009147808 */ /* 0x000fc40006000000 */
[----:B------:R-:W-:Y:S02]  /*4830*/  LOP3.LUT R62, R53, 0x3, RZ, 0xc0, !PT ;  /* 0x00000003353e7812 */ /* 0x000fe400078ec0ff */
[----:B------:R-:W-:Y:S02]  /*4840*/  FSEL R242, R18, -INF , !P4 ;  /* 0xff80000012f27808 */ /* 0x000fe40006000000 */
[----:B------:R-:W1:Y:S01]  /*4850*/  I2F R41, R41 ;  /* 0x0000002900297306 */ /* 0x000e620000201400 */
[----:B---3--:R-:W-:Y:S01]  /*4860*/  FFMA.FTZ R19, R132, -UR4, R19 ;  /* 0x8000000484137c23 */ /* 0x008fe20008010013 */
[----:B------:R-:W-:Y:S02]  /*4870*/  FSEL R51, R79, -INF , !P6 ;  /* 0xff8000004f337808 */ /* 0x000fe40007000000 */
[----:B------:R-:W-:Y:S02]  /*4880*/  FSEL R49, R85, -INF , !P5 ;  /* 0xff80000055317808 */ /* 0x000fe40006800000 */
[----:B------:R-:W-:-:S02]  /*4890*/  FSEL R240, R19, -INF , !P3 ;  /* 0xff80000013f07808 */ /* 0x000fc40005800000 */
[----:B------:R-:W3:Y:S01]  /*48a0*/  I2F R31, R31 ;  /* 0x0000001f001f7306 */ /* 0x000ee20000201400 */
[----:B--2---:R-:W-:Y:S01]  /*48b0*/  FFMA.FTZ R14, R135, -UR4, R14 ;  /* 0x80000004870e7c23 */ /* 0x004fe2000801000e */
[----:B------:R-:W-:Y:S02]  /*48c0*/  FSEL R34, R34, -INF , !P5 ;  /* 0xff80000022227808 */ /* 0x000fe40006800000 */
[----:B------:R-:W-:Y:S02]  /*48d0*/  FSEL R18, R72, -INF , !P3 ;  /* 0xff80000048127808 */ /* 0x000fe40005800000 */
[----:B------:R-:W-:Y:S02]  /*48e0*/  FSEL R238, R14, -INF , !P2 ;  /* 0xff8000000eee7808 */ /* 0x000fe40005000000 */
[----:B------:R-:W2:Y:S01]  /*48f0*/  I2F R40, R141 ;  /* 0x0000008d00287306 */ /* 0x000ea20000201400 */
[----:B-1----:R-:W-:Y:S01]  /*4900*/  FFMA.FTZ R41, R41, -UR4, R86 ;  /* 0x8000000429297c23 */ /* 0x002fe20008010056 */
[----:B------:R-:W-:-:S04]  /*4910*/  FSEL R19, R120, -INF , !P2 ;  /* 0xff80000078137808 */ /* 0x000fc80005000000 */
[----:B------:R-:W-:Y:S02]  /*4920*/  FSEL R46, R41, -INF , !P6 ;  /* 0xff800000292e7808 */ /* 0x000fe40007000000 */
[----:B------:R-:W1:Y:S01]  /*4930*/  I2F R73, R73 ;  /* 0x0000004900497306 */ /* 0x000e620000201400 */
[----:B---3--:R-:W-:Y:S01]  /*4940*/  FFMA.FTZ R16, R31, -UR4, R122 ;  /* 0x800000041f107c23 */ /* 0x008fe2000801007a */
[----:B------:R-:W-:-:S04]  /*4950*/  FSEL R31, R80, -INF , !P4 ;  /* 0xff800000501f7808 */ /* 0x000fc80006000000 */
[----:B------:R-:W-:Y:S02]  /*4960*/  FSEL R16, R16, -INF , !P2 ;  /* 0xff80000010107808 */ /* 0x000fe40005000000 */
[----:B------:R-:W3:Y:S01]  /*4970*/  I2F R74, R74 ;  /* 0x0000004a004a7306 */ /* 0x000ee20000201400 */
[----:B--2---:R-:W-:-:S05]  /*4980*/  FFMA.FTZ R40, R40, -UR4, R123 ;  /* 0x8000000428287c23 */ /* 0x004fca000801007b */
[----:B------:R-:W-:Y:S02]  /*4990*/  FSEL R14, R40, -INF , !P1 ;  /* 0xff800000280e7808 */ /* 0x000fe40004800000 */
[----:B------:R-:W2:Y:S01]  /*49a0*/  I2F R10, R137 ;  /* 0x00000089000a7306 */ /* 0x000ea20000201400 */
[----:B-1----:R-:W-:Y:S01]  /*49b0*/  FFMA.FTZ R73, R73, -UR4, R12 ;  /* 0x8000000449497c23 */ /* 0x002fe2000801000c */
[----:B------:R-:W-:-:S04]  /*49c0*/  FSEL R12, R3, -INF , !P6 ;  /* 0xff800000030c7808 */ /* 0x000fc80007000000 */
[----:B------:R-:W-:Y:S01]  /*49d0*/  FSEL R83, R73, -INF , !P2 ;  /* 0xff80000049537808 */ /* 0x000fe20005000000 */
[----:B---3--:R-:W-:Y:S01]  /*49e0*/  FFMA.FTZ R74, R74, -UR4, R13 ;  /* 0x800000044a4a7c23 */ /* 0x008fe2000801000d */
[----:B------:R-:W-:Y:S02]  /*49f0*/  FSEL R13, R11, -INF , !P4 ;  /* 0xff8000000b0d7808 */ /* 0x000fe40006000000 */
[----:B------:R-:W-:Y:S02]  /*4a00*/  FSEL R11, R17, -INF , !P3 ;  /* 0xff800000110b7808 */ /* 0x000fe40005800000 */
[----:B------:R-:W-:Y:S02]  /*4a10*/  FSEL R17, R121, -INF , !P1 ;  /* 0xff80000079117808 */ /* 0x000fe40004800000 */
[----:B------:R-:W-:Y:S01]  /*4a20*/  FSEL R9, R74, -INF , !P1 ;  /* 0xff8000004a097808 */ /* 0x000fe20004800000 */
[----:B--2---:R-:W-:Y:S01]  /*4a30*/  FFMA.FTZ R22, R10, -UR4, R15 ;  /* 0x800000040a167c23 */ /* 0x004fe2000801000f */
[----:B------:R-:W-:-:S02]  /*4a40*/  FSEL R15, R21, -INF , !P5 ;  /* 0xff800000150f7808 */ /* 0x000fc40006800000 */
[----:B------:R-:W-:Y:S02]  /*4a50*/  FSEL R10, R8, -INF , !P5 ;  /* 0xff800000080a7808 */ /* 0x000fe40006800000 */
[----:B------:R-:W-:Y:S02]  /*4a60*/  FSEL R21, R81, -INF , !P3 ;  /* 0xff80000051157808 */ /* 0x000fe40005800000 */
[----:B------:R-:W-:Y:S01]  /*4a70*/  FSEL R8, R22, -INF , !P1 ;  /* 0xff80000016087808 */ /* 0x000fe20004800000 */
        /* <DEDUP_REMOVED lines=59> */
.L_x_584:
[----:B------:R-:W-:Y:S05]  /*4e30*/  BSYNC B0 ;  /* 0x0000000000007941 */ /* 0x000fea0003800000 */
.L_x_583:
[----:B------:R-:W0:Y:S02]  /*4e40*/  LDGDEPBAR ;  /* 0x00000000000079af */ /* 0x000e240000000000 */
.L_x_582:
[----:B------:R-:W-:Y:S01]  /*4e50*/  IMAD.U32 R54, RZ, RZ, UR10 ;  /* 0x0000000aff367e24 */ /* 0x000fe2000f8e00ff */
[----:B------:R-:W-:Y:S01]  /*4e60*/  ULEA.HI.SX32 UR7, UR8, 0xffffffff, 0x1a ;  /* 0xffffffff08077891 */ /* 0x000fe2000f8fd23f */
[----:B-1----:R-:W-:Y:S01]  /*4e70*/  IMAD.WIDE.U32 R40, R52, -0x2daee0ad, RZ ;  /* 0xd2511f5334287825 */ /* 0x002fe200078e00ff */
[----:B------:R-:W-:Y:S01]  /*4e80*/  LOP3.LUT R53, R0, UR18, RZ, 0x3c, !PT ;  /* 0x0000001200357c12 */ /* 0x000fe2000f8e3cff */
[----:B------:R-:W-:Y:S01]  /*4e90*/  UIADD3 UR14, UR18, -0x61c88647, URZ ;  /* 0x9e3779b9120e7890 */ /* 0x000fe2000fffe03f */
[----:B------:R-:W-:Y:S01]  /*4ea0*/  FMNMX.FTZ R82, R69, R70, !PT ;  /* 0x0000004645527209 */ /* 0x000fe20007810000 */
[----:B------:R-:W-:Y:S01]  /*4eb0*/  IMAD R54, R54, 0x8, R7 ;  /* 0x0000000836367824 */ /* 0x000fe200078e0207 */
[----:B------:R-:W-:Y:S01]  /*4ec0*/  USHF.L.U32 UR7, UR7, 0x1, URZ ;  /* 0x0000000107077899 */ /* 0x000fe2000800063f */
[----:B------:R-:W-:Y:S01]  /*4ed0*/  IMAD.SHL.U32 R210, R5, 0x2, RZ ;  /* 0x0000000205d27824 */ /* 0x000fe200078e00ff */
[----:B------:R-:W-:Y:S01]  /*4ee0*/  UIADD3 UR6, UR19, -0x4498517b, URZ ;  /* 0xbb67ae8513067890 */ /* 0x000fe2000fffe03f */
[C---:B------:R-:W-:Y:S01]  /*4ef0*/  IMAD.WIDE.U32 R158, R54.reuse, -0x326172a9, RZ ;  /* 0xcd9e8d57369e7825 */ /* 0x040fe200078e00ff */
[----:B------:R-:W-:Y:S01]  /*4f00*/  IADD3 R136, R54, 0x4, RZ ;  /* 0x0000000436887810 */ /* 0x000fe20007ffe0ff */
[----:B------:R-:W-:Y:S01]  /*4f10*/  UIADD3 UR5, UR7, 0x1, URZ ;  /* 0x0000000107057890 */ /* 0x000fe2000fffe03f */
[----:B------:R-:W-:Y:S01]  /*4f20*/  FMNMX.FTZ R82, R59, R82, !PT ;  /* 0x000000523b527209 */ /* 0x000fe20007810000 */
[----:B------:R-:W-:Y:S01]  /*4f30*/  ULOP3.LUT UR7, UR7, UR19, URZ, 0x3c, !UPT ;  /* 0x0000001307077292 */ /* 0x000fe2000f8e3c3f */
[-C--:B------:R-:W-:Y:S01]  /*4f40*/  LOP3.LUT R156, R159, R53.reuse, RZ, 0x3c, !PT ;  /* 0x000000359f9c7212 */ /* 0x080fe200078e3cff */
[C---:B------:R-:W-:Y:S01]  /*4f50*/  IMAD.WIDE.U32 R80, R136.reuse, -0x326172a9, RZ ;  /* 0xcd9e8d5788507825 */ /* 0x040fe200078e00ff */
[----:B------:R-:W-:Y:S01]  /*4f60*/  ULOP3.LUT UR5, UR5, UR19, URZ, 0x3c, !UPT ;  /* 0x0000001305057292 */ /* 0x000fe2000f8e3c3f */
[----:B------:R-:W-:Y:S01]  /*4f70*/  FMNMX.FTZ R82, R75, R82, !PT ;  /* 0x000000524b527209 */ /* 0x000fe20007810000 */
[----:B------:R-:W-:Y:S01]  /*4f80*/  UIADD3 UR24, UR18, -0x255992d5, URZ ;  /* 0xdaa66d2b12187890 */ /* 0x000fe2000fffe03f */
[----:B------:R-:W-:Y:S01]  /*4f90*/  IMAD.WIDE.U32 R136, R136, -0x326172a9, RZ ;  /* 0xcd9e8d5788887825 */ /* 0x000fe200078e00ff */
[----:B------:R-:W-:Y:S01]  /*4fa0*/  LOP3.LUT R148, R41, UR7, RZ, 0x3c, !PT ;  /* 0x0000000729947c12 */ /* 0x000fe2000f8e3cff */
[----:B------:R-:W-:Y:S01]  /*4fb0*/  UIADD3 UR7, UR18, 0x3c6ef372, URZ ;  /* 0x3c6ef37212077890 */ /* 0x000fe2000fffe03f */
[-C--:B------:R-:W-:Y:S01]  /*4fc0*/  LOP3.LUT R122, R81, R53.reuse, RZ, 0x3c, !PT ;  /* 0x00000035517a7212 */ /* 0x080fe200078e3cff */
[----:B------:R-:W-:Y:S01]  /*4fd0*/  IMAD.WIDE.U32 R156, R156, -0x2daee0ad, RZ ;  /* 0xd2511f539c9c7825 */ /* 0x000fe200078e00ff */
[----:B------:R-:W-:Y:S01]  /*4fe0*/  LOP3.LUT R42, R137, R53, RZ, 0x3c, !PT ;  /* 0x00000035892a7212 */ /* 0x000fe200078e3cff */
[----:B------:R-:W-:Y:S01]  /*4ff0*/  UIADD3 UR21, UR19, 0x32370b8f, URZ ;  /* 0x32370b8f13157890 */ /* 0x000fe2000fffe03f */
[----:B------:R-:W-:Y:S01]  /*5000*/  LOP3.LUT R162, R41, UR5, RZ, 0x3c, !PT ;  /* 0x0000000529a27c12 */ /* 0x000fe2000f8e3cff */
[----:B------:R-:W-:Y:S01]  /*5010*/  IMAD.WIDE.U32 R148, R148, -0x326172a9, RZ ;  /* 0xcd9e8d5794947825 */ /* 0x000fe200078e00ff */
[----:B------:R-:W-:Y:S01]  /*5020*/  LOP3.LUT R138, R157, UR6, R40, 0x96, !PT ;  /* 0x000000069d8a7c12 */ /* 0x000fe2000f8e9628 */
[----:B------:R-:W-:Y:S01]  /*5030*/  UIADD3 UR11, UR19, -0x126145ec, URZ ;  /* 0xed9eba14130b7890 */ /* 0x000fe2000fffe03f */
[----:B------:R-:W-:Y:S01]  /*5040*/  FMNMX.FTZ R82, R147, R82, !PT ;  /* 0x0000005293527209 */ /* 0x000fe20007810000 */
[----:B------:R-:W-:Y:S01]  /*5050*/  IMAD.WIDE.U32 R122, R122, -0x2daee0ad, RZ ;  /* 0xd2511f537a7a7825 */ /* 0x000fe200078e00ff */
[C---:B------:R-:W-:Y:S01]  /*5060*/  LOP3.LUT R3, R149.reuse, UR14, R158, 0x96, !PT ;  /* 0x0000000e95037c12 */ /* 0x040fe2000f8e969e */
[----:B------:R-:W-:Y:S01]  /*5070*/  UIADD3 UR8, UR18, 0x1715609d, URZ ;  /* 0x1715609d12087890 */ /* 0x000fe2000fffe03f */
[----:B------:R-:W-:Y:S01]  /*5080*/  LOP3.LUT R164, R149, UR14, R80, 0x96, !PT ;  /* 0x0000000e95a47c12 */ /* 0x000fe2000f8e9650 */
[----:B------:R-:W-:Y:S01]  /*5090*/  IMAD.WIDE.U32 R42, R42, -0x2daee0ad, RZ ;  /* 0xd2511f532a2a7825 */ /* 0x000fe200078e00ff */
[----:B------:R-:W-:Y:S01]  /*50a0*/  LOP3.LUT R72, R123, UR6, R40, 0x96, !PT ;  /* 0x000000067b487c12 */ /* 0x000fe2000f8e9628 */
[----:B------:R-:W-:Y:S01]  /*50b0*/  UIADD3 UR20, UR18, 0x78dde6e4, URZ ;  /* 0x78dde6e412147890 */ /* 0x000fe2000fffe03f */
[----:B------:R-:W-:Y:S01]  /*50c0*/  LOP3.LUT R2, R149, UR14, R136, 0x96, !PT ;  /* 0x0000000e95027c12 */ /* 0x000fe2000f8e9688 */
[----:B------:R-:W-:Y:S01]  /*50d0*/  IMAD.WIDE.U32 R162, R162, -0x326172a9, RZ ;  /* 0xcd9e8d57a2a27825 */ /* 0x000fe200078e00ff */
[----:B------:R-:W-:Y:S01]  /*50e0*/  LOP3.LUT R40, R43, UR6, R40, 0x96, !PT ;  /* 0x000000062b287c12 */ /* 0x000fe2000f8e9628 */
[----:B------:R-:W-:Y:S01]  /*50f0*/  UIADD3 UR6, UR19, 0x76cf5d0a, URZ ;  /* 0x76cf5d0a13067890 */ /* 0x000fe2000fffe03f */
[----:B------:R-:W-:Y:S01]  /*5100*/  FMNMX.FTZ R82, R99, R82, !PT ;  /* 0x0000005263527209 */ /* 0x000fe20007810000 */
[----:B------:R-:W-:Y:S01]  /*5110*/  IMAD.WIDE.U32 R110, R3, -0x2daee0ad, RZ ;  /* 0xd2511f53036e7825 */ /* 0x000fe200078e00ff */
[C---:B------:R-:W-:Y:S01]  /*5120*/  LOP3.LUT R80, R163.reuse, UR14, R80, 0x96, !PT ;  /* 0x0000000ea3507c12 */ /* 0x040fe2000f8e9650 */
[----:B------:R-:W-:Y:S01]  /*5130*/  UIADD3 UR25, UR18, -0x4ab325aa, URZ ;  /* 0xb54cda5612197890 */ /* 0x000fe2000fffe03f */
[----:B------:R-:W-:Y:S01]  /*5140*/  LOP3.LUT R0, R163, UR14, R158, 0x96, !PT ;  /* 0x0000000ea3007c12 */ /* 0x000fe2000f8e969e */
[----:B------:R-:W-:Y:S01]  /*5150*/  IMAD.WIDE.U32 R164, R164, -0x2daee0ad, RZ ;  /* 0xd2511f53a4a47825 */ /* 0x000fe200078e00ff */
[----:B------:R-:W-:Y:S01]  /*5160*/  LOP3.LUT R3, R111, UR6, R156, 0x96, !PT ;  /* 0x000000066f037c12 */ /* 0x000fe2000f8e969c */
[----:B------:R-:W-:Y:S01]  /*5170*/  UIADD3 UR15, UR19, 0x646e171e, URZ ;  /* 0x646e171e130f7890 */ /* 0x000fe2000fffe03f */
[----:B------:R-:W-:Y:S01]  /*5180*/  FMNMX.FTZ R82, R151, R82, !PT ;  /* 0x0000005297527209 */ /* 0x000fe20007810000 */
[----:B------:R-:W-:Y:S01]  /*5190*/  IMAD.WIDE.U32 R138, R138, -0x326172a9, RZ ;  /* 0xcd9e8d578a8a7825 */ /* 0x000fe200078e00ff */
[----:B------:R-:W-:-:S02]  /*51a0*/  LOP3.LUT R118, R165, UR6, R122, 0x96, !PT ;  /* 0x00000006a5767c12 */ /* 0x000fc4000f8e967a */
[----:B------:R-:W-:Y:S01]  /*51b0*/  LOP3.LUT R120, R41, UR5, RZ, 0x3c, !PT ;  /* 0x0000000529787c12 */ /* 0x000fe2000f8e3cff */
[----:B------:R-:W-:Y:S01]  /*51c0*/  IMAD.WIDE.U32 R80, R80, -0x2daee0ad, RZ ;  /* 0xd2511f5350507825 */ /* 0x000fe200078e00ff */
[C---:B------:R-:W-:Y:S01]  /*51d0*/  LOP3.LUT R116, R139.reuse, UR7, R148, 0x96, !PT ;  /* 0x000000078b747c12 */ /* 0x040fe2000f8e9694 */
[----:B------:R-:W-:Y:S01]  /*51e0*/  UIADD3 UR5, UR19, -0x56f99767, URZ ;  /* 0xa906689913057890 */ /* 0x000fe2000fffe03f */
[----:B------:R-:W-:Y:S01]  /*51f0*/  LOP3.LUT R104, R139, UR7, R162, 0x96, !PT ;  /* 0x000000078b687c12 */ /* 0x000fe2000f8e96a2 */
[----:B------:R-:W-:Y:S01]  /*5200*/  IMAD.WIDE.U32 R72, R72, -0x326172a9, RZ ;  /* 0xcd9e8d5748487825 */ /* 0x000fe200078e00ff */
[----:B------:R-:W-:Y:S02]  /*5210*/  LOP3.LUT R122, R81, UR6, R122, 0x96, !PT ;  /* 0x00000006517a7c12 */ /* 0x000fe4000f8e967a */
[----:B------:R-:W-:Y:S01]  /*5220*/  FMNMX.FTZ R82, R77, R82, !PT ;  /* 0x000000524d527209 */ /* 0x000fe20007810000 */
        /* <DEDUP_REMOVED lines=17> */
[----:B------:R-:W-:Y:S01]  /*5340*/  LOP3.LUT R96, R85, UR6, R42, 0x96, !PT ;  /* 0x0000000655607c12 */ /* 0x000fe2000f8e962a */
        /* <DEDUP_REMOVED lines=10> */
[----:B------:R-:W-:-:S02]  /*53f0*/  FMNMX.FTZ R82, R19, R82, !PT ;  /* 0x0000005213527209 */ /* 0x000fc40007810000 */
        /* <DEDUP_REMOVED lines=8> */
[----:B------:R-:W-:-:S02]  /*5480*/  FMNMX.FTZ R82, R17, R82, !PT ;  /* 0x0000005211527209 */ /* 0x000fc40007810000 */
[----:B------:R-:W-:Y:S01]  /*5490*/  FMNMX.FTZ R85, R152, R85, !PT ;  /* 0x0000005598557209 */ /* 0x000fe20007810000 */
[----:B------:R-:W-:Y:S01]  /*54a0*/  IMAD.WIDE.U32 R122, R122, -0x2daee0ad, RZ ;  /* 0xd2511f537a7a7825 */ /* 0x000fe200078e00ff */
[----:B------:R-:W-:Y:S01]  /*54b0*/  LOP3.LUT R110, R117, UR21, R110, 0x96, !PT ;  /* 0x00000015756e7c12 */ /* 0x000fe2000f8e966e */
[----:B------:R-:W1:Y:S01]  /*54c0*/  SHFL.BFLY PT, R93, R82, 0x2, 0x1f ;  /* 0x0c401f00525d7f89 */ /* 0x000e6200000e0000 */
        /* <DEDUP_REMOVED lines=28> */
[----:B------:R-:W-:Y:S01]  /*5690*/  IMAD R208, R4, 0x2, R210 ;  /* 0x0000000204d07824 */ /* 0x000fe200078e02d2 */
[----:B------:R-:W-:Y:S02]  /*56a0*/  FMNMX.FTZ R85, R46, R85, !PT ;  /* 0x000000552e557209 */ /* 0x000fe40007810000 */
[----:B------:R-:W-:Y:S02]  /*56b0*/  FMNMX.FTZ R73, R28, R73, !PT ;  /* 0x000000491c497209 */ /* 0x000fe40007810000 */
[----:B------:R-:W-:-:S02]  /*56c0*/  FMNMX.FTZ R2, R29, R2, !PT ;  /* 0x000000021d027209 */ /* 0x000fc40007810000 */
[----:B------:R-:W-:Y:S02]  /*56d0*/  FMNMX.FTZ R85, R34, R85, !PT ;  /* 0x0000005522557209 */ /* 0x000fe40007810000 */
[----:B------:R-:W-:Y:S02]  /*56e0*/  FMNMX.FTZ R73, R26, R73, !PT ;  /* 0x000000491a497209 */ /* 0x000fe40007810000 */
[----:B------:R-:W-:Y:S02]  /*56f0*/  FMNMX.FTZ R2, R27, R2, !PT ;  /* 0x000000021b027209 */ /* 0x000fe40007810000 */
[----:B------:R-:W-:Y:S02]  /*5700*/  LOP3.LUT R0, R141, UR6, R156, 0x96, !PT ;  /* 0x000000068d007c12 */ /* 0x000fe4000f8e969c */
[----:B------:R-:W-:Y:S02]  /*5710*/  LOP3.LUT R140, R105, UR21, R140, 0x96, !PT ;  /* 0x00000015698c7c12 */ /* 0x000fe4000f8e968c */
[----:B------:R-:W-:Y:S01]  /*5720*/  LOP3.LUT R118, R165, UR20, R118, 0x96, !PT ;  /* 0x00000014a5767c12 */ /* 0x000fe2000f8e9676 */
[----:B------:R-:W-:Y:S01]  /*5730*/  IMAD.WIDE.U32 R160, R0, -0x326172a9, RZ ;  /* 0xcd9e8d5700a07825 */ /* 0x000fe200078e00ff */
[----:B------:R-:W-:-:S02]  /*5740*/  FMNMX.FTZ R85, R20, R85, !PT ;  /* 0x0000005514557209 */ /* 0x000fc40007810000 */
[----:B------:R-:W-:Y:S01]  /*5750*/  FMNMX.FTZ R73, R100, R73, !PT ;  /* 0x0000004964497209 */ /* 0x000fe20007810000 */
[----:B------:R-:W-:Y:S01]  /*5760*/  IMAD.WIDE.U32 R140, R140, -0x326172a9, RZ ;  /* 0xcd9e8d578c8c7825 */ /* 0x000fe200078e00ff */
[----:B------:R-:W-:Y:S02]  /*5770*/  FMNMX.FTZ R2, R25, R2, !PT ;  /* 0x0000000219027209 */ /* 0x000fe40007810000 */
[----:B------:R-:W-:Y:S01]  /*5780*/  FMNMX.FTZ R85, R18, R85, !PT ;  /* 0x0000005512557209 */ /* 0x000fe20007810000 */
[----:B------:R-:W-:Y:S01]  /*5790*/  IMAD.WIDE.U32 R118, R118, -0x2daee0ad, RZ ;  /* 0xd2511f5376767825 */ /* 0x000fe200078e00ff */
[----:B------:R-:W-:Y:S02]  /*57a0*/  LOP3.LUT R162, R3, UR11, R162, 0x96, !PT ;  /* 0x0000000b03a27c12 */ /* 0x000fe4000f8e96a2 */
[----:B------:R-:W-:Y:S02]  /*57b0*/  FMNMX.FTZ R73, R24, R73, !PT ;  /* 0x0000004918497209 */ /* 0x000fe40007810000 */
[----:B------:R-:W-:Y:S01]  /*57c0*/  LOP3.LUT R3, R95, UR5, R168, 0x96, !PT ;  /* 0x000000055f037c12 */ /* 0x000fe2000f8e96a8 */
[----:B------:R-:W-:Y:S01]  /*57d0*/  IMAD.WIDE.U32 R162, R162, -0x326172a9, RZ ;  /* 0xcd9e8d57a2a27825 */ /* 0x000fe200078e00ff */
[----:B------:R-:W-:-:S02]  /*57e0*/  FMNMX.FTZ R2, R109, R2, !PT ;  /* 0x000000026d027209 */ /* 0x000fc40007810000 */
[----:B------:R-:W-:Y:S02]  /*57f0*/  FMNMX.FTZ R85, R16, R85, !PT ;  /* 0x0000005510557209 */ /* 0x000fe40007810000 */
[----:B------:R-:W-:Y:S02]  /*5800*/  FMNMX.FTZ R73, R12, R73, !PT ;  /* 0x000000490c497209 */ /* 0x000fe40007810000 */
[----:B------:R-:W-:Y:S02]  /*5810*/  LOP3.LUT R166, R161, UR24, R138, 0x96, !PT ;  /* 0x00000018a1a67c12 */ /* 0x000fe4000f8e968a */
[----:B------:R-:W-:Y:S02]  /*5820*/  LOP3.LUT R160, R141, UR20, R160, 0x96, !PT ;  /* 0x000000148da07c12 */ /* 0x000fe4000f8e96a0 */
[----:B------:R-:W-:Y:S01]  /*5830*/  LOP3.LUT R142, R129, UR11, R148, 0x96, !PT ;  /* 0x0000000b818e7c12 */ /* 0x000fe2000f8e9694 */
[----:B------:R-:W-:Y:S01]  /*5840*/  IMAD.WIDE.U32 R166, R166, -0x2daee0ad, RZ ;  /* 0xd2511f53a6a67825 */ /* 0x000fe200078e00ff */
[----:B------:R-:W-:-:S02]  /*5850*/  LOP3.LUT R130, R119, UR5, R128, 0x96, !PT ;  /* 0x0000000577827c12 */ /* 0x000fc4000f8e9680 */
[----:B------:R-:W-:Y:S01]  /*5860*/  FMNMX.FTZ R2, R15, R2, !PT ;  /* 0x000000020f027209 */ /* 0x000fe20007810000 */
[----:B------:R-:W-:Y:S01]  /*5870*/  IMAD.WIDE.U32 R128, R3, -0x326172a9, RZ ;  /* 0xcd9e8d5703807825 */ /* 0x000fe200078e00ff */
[----:B------:R-:W-:Y:S02]  /*5880*/  FMNMX.FTZ R3, R14, R85, !PT ;  /* 0x000000550e037209 */ /* 0x000fe40007810000 */
        /* <DEDUP_REMOVED lines=8> */
[----:B------:R-:W2:Y:S01]  /*5910*/  SHFL.BFLY PT, R80, R3, 0x2, 0x1f ;  /* 0x0c401f0003507f89 */ /* 0x000ea200000e0000 */
[----:B------:R-:W-:Y:S02]  /*5920*/  FMNMX.FTZ R73, R242, R73, !PT ;  /* 0x00000049f2497209 */ /* 0x000fe40007810000 */
[----:B------:R-:W-:Y:S01]  /*5930*/  FMNMX.FTZ R2, R11, R2, !PT ;  /* 0x000000020b027209 */ /* 0x000fe20007810000 */
[----:B------:R-:W-:Y:S01]  /*5940*/  IMAD.WIDE.U32 R102, R102, -0x2daee0ad, RZ ;  /* 0xd2511f5366667825 */ /* 0x000fe200078e00ff */
[----:B------:R-:W-:Y:S02]  /*5950*/  LOP3.LUT R81, R161, UR5, R166, 0x96, !PT ;  /* 0x00000005a1517c12 */ /* 0x000fe4000f8e96a6 */
[----:B------:R-:W-:Y:S02]  /*5960*/  FMNMX.FTZ R73, R240, R73, !PT ;  /* 0x00000049f0497209 */ /* 0x000fe40007810000 */
[----:B------:R-:W-:-:S02]  /*5970*/  FMNMX.FTZ R2, R83, R2, !PT ;  /* 0x0000000253027209 */ /* 0x000fc40007810000 */
[----:B-1----:R-:W-:Y:S02]  /*5980*/  FMNMX.FTZ R93, R82, R93, !PT ;  /* 0x0000005d525d7209 */ /* 0x002fe40007810000 */
[----:B------:R-:W-:Y:S02]  /*5990*/  LOP3.LUT R116, R155, UR11, R116, 0x96, !PT ;  /* 0x0000000b9b747c12 */ /* 0x000fe4000f8e9674 */
[----:B------:R-:W-:Y:S01]  /*59a0*/  LOP3.LUT R74, R103, UR5, R154, 0x96, !PT ;  /* 0x00000005674a7c12 */ /* 0x000fe2000f8e969a */
[----:B------:R-:W-:Y:S01]  /*59b0*/  IMAD.WIDE.U32 R154, R81, -0x326172a9, RZ ;  /* 0xcd9e8d57519a7825 */ /* 0x000fe200078e00ff */
[----:B------:R-:W-:Y:S02]  /*59c0*/  FMNMX.FTZ R73, R238, R73, !PT ;  /* 0x00000049ee497209 */ /* 0x000fe40007810000 */
[----:B------:R-:W-:Y:S01]  /*59d0*/  FMNMX.FTZ R81, R9, R2, !PT ;  /* 0x0000000209517209 */ /* 0x000fe20007810000 */
[----:B------:R-:W-:Y:S01]  /*59e0*/  IMAD.WIDE.U32 R116, R116, -0x326172a9, RZ ;  /* 0xcd9e8d5774747825 */ /* 0x000fe200078e00ff */
[----:B------:R-:W-:-:S02]  /*59f0*/  LOP3.LUT R0, R143, UR8, R164, 0x96, !PT ;  /* 0x000000088f007c12 */ /* 0x000fc4000f8e96a4 */
[----:B------:R-:W1:Y:S01]  /*5a00*/  SHFL.BFLY PT, R164, R93, 0x1, 0x1f ;  /* 0x0c201f005da47f89 */ /* 0x000e6200000e0000 */
[----:B------:R-:W-:Y:S02]  /*5a10*/  FMNMX.FTZ R73, R8, R73, !PT ;  /* 0x0000004908497209 */ /* 0x000fe40007810000 */
[----:B------:R-:W-:Y:S01]  /*5a20*/  LOP3.LUT R104, R167, UR11, R104, 0x96, !PT ;  /* 0x0000000ba7687c12 */ /* 0x000fe2000f8e9668 */
[----:B------:R-:W-:Y:S01]  /*5a30*/  IMAD.WIDE.U32 R166, R23, -0x2daee0ad, RZ ;  /* 0xd2511f5317a67825 */ /* 0x000fe200078e00ff */
[----:B------:R-:W3:Y:S01]  /*5a40*/  SHFL.BFLY PT, R2, R81, 0x2, 0x1f ;  /* 0x0c401f0051027f89 */ /* 0x000ee200000e0000 */
[----:B------:R-:W-:Y:S02]  /*5a50*/  LOP3.LUT R84, R129, UR25, R84, 0x96, !PT ;  /* 0x0000001981547c12 */ /* 0x000fe4000f8e9654 */
[----:B------:R-:W-:Y:S01]  /*5a60*/  LOP3.LUT R85, R128, 0xff, RZ, 0xc0, !PT ;  /* 0x000000ff80557812 */ /* 0x000fe200078ec0ff */
[----:B------:R-:W-:Y:S01]  /*5a70*/  IMAD.WIDE.U32 R104, R104, -0x326172a9, RZ ;  /* 0xcd9e8d5768687825 */ /* 0x000fe200078e00ff */
[----:B------:R-:W-:-:S02]  /*5a80*/  LOP3.LUT R89, R128, 0xffff, RZ, 0xc0, !PT ;  /* 0x0000ffff80597812 */ /* 0x000fc400078ec0ff */
[--C-:B------:R-:W-:Y:S02]  /*5a90*/  SHF.R.U32.HI R98, RZ, 0x10, R128.reuse ;  /* 0x00000010ff627819 */ /* 0x100fe40000011680 */
[----:B------:R-:W-:Y:S01]  /*5aa0*/  SHF.R.U32.HI R23, RZ, 0x18, R128 ;  /* 0x00000018ff177819 */ /* 0x000fe20000011680 */
[----:B------:R-:W-:Y:S01]  /*5ab0*/  IMAD.WIDE.U32 R128, R0, -0x2daee0ad, RZ ;  /* 0xd2511f5300807825 */ /* 0x000fe200078e00ff */
[----:B--2---:R-:W-:Y:S01]  /*5ac0*/  FMNMX.FTZ R80, R3, R80, !PT ;  /* 0x0000005003507209 */ /* 0x004fe20007810000 */
[----:B------:R-:W2:Y:S01]  /*5ad0*/  SHFL.BFLY PT, R0, R73, 0x2, 0x1f ;  /* 0x0c401f0049007f89 */ /* 0x000ea200000e0000 */
[----:B------:R-:W-:Y:S01]  /*5ae0*/  LOP3.LUT R132, R97, UR24, R40, 0x96, !PT ;  /* 0x0000001861847c12 */ /* 0x000fe2000f8e9628 */
[----:B------:R-:W-:Y:S01]  /*5af0*/  IMAD.WIDE.U32 R96, R96, -0x2daee0ad, RZ ;  /* 0xd2511f5360607825 */ /* 0x000fe200078e00ff */
[----:B------:R-:W-:Y:S01]  /*5b00*/  LOP3.LUT R144, R129, UR15, R118, 0x96, !PT ;  /* 0x0000000f81907c12 */ /* 0x000fe2000f8e9676 */
[----:B------:R-:W4:Y:S01]  /*5b10*/  SHFL.BFLY PT, R3, R80, 0x1, 0x1f ;  /* 0x0c201f0050037f89 */ /* 0x000f2200000e0000 */
[----:B------:R-:W-:Y:S01]  /*5b20*/  LOP3.LUT R140, R105, UR8, R140, 0x96, !PT ;  /* 0x00000008698c7c12 */ /* 0x000fe2000f8e968c */
[----:B------:R-:W-:Y:S01]  /*5b30*/  IMAD.WIDE.U32 R132, R132, -0x2daee0ad, RZ ;  /* 0xd2511f5384847825 */ /* 0x000fe200078e00ff */
[----:B-1----:R-:W-:-:S02]  /*5b40*/  FMNMX.FTZ R164, R93, R164, !PT ;  /* 0x000000a45da47209 */ /* 0x002fc40007810000 */
[----:B------:R-:W-:Y:S01]  /*5b50*/  LOP3.LUT R146, R155, UR25, R104, 0x96, !PT ;  /* 0x000000199b927c12 */ /* 0x000fe2000f8e9668 */
[----:B------:R-:W-:Y:S01]  /*5b60*/  IMAD.WIDE.U32 R118, R74, -0x326172a9, RZ ;  /* 0xcd9e8d574a767825 */ /* 0x000fe200078e00ff */
[----:B------:R-:W-:Y:S02]  /*5b70*/  LOP3.LUT R148, R133, UR11, R148, 0x96, !PT ;  /* 0x0000000b85947c12 */ /* 0x000fe4000f8e9694 */
[----:B---3--:R-:W-:Y:S01]  /*5b80*/  FMNMX.FTZ R2, R81, R2, !PT ;  /* 0x0000000251027209 */ /* 0x008fe20007810000 */
[C---:B------:R-:W-:Y:S01]  /*5b90*/  FMUL.FTZ R150, R164.reuse, c[0x0][0x23c] ;  /* 0x00008f00a4967a20 */ /* 0x040fe20000410000 */
[----:B------:R-:W-:Y:S01]  /*5ba0*/  FSETP.NEU.FTZ.AND P1, PT, R164, -INF , PT ;  /* 0xff800000a400780b */ /* 0x000fe20003f3d000 */
[----:B------:R-:W-:Y:S01]  /*5bb0*/  IMAD.WIDE.U32 R148, R148, -0x326172a9, RZ ;  /* 0xcd9e8d5794947825 */ /* 0x000fe200078e00ff */
[----:B------:R-:W-:Y:S01]  /*5bc0*/  LOP3.LUT R105, R154, 0xffff, RZ, 0xc0, !PT ;  /* 0x0000ffff9a697812 */ /* 0x000fe200078ec0ff */
[----:B------:R-:W1:Y:S01]  /*5bd0*/  SHFL.BFLY PT, R153, R2, 0x1, 0x1f ;  /* 0x0c201f0002997f89 */ /* 0x000e6200000e0000 */
[----:B------:R-:W-:-:S02]  /*5be0*/  FSEL R150, R150, RZ, P1 ;  /* 0x000000ff96967208 */ /* 0x000fc40000800000 */
[----:B------:R-:W-:Y:S02]  /*5bf0*/  LOP3.LUT R72, R149, UR8, R72, 0x96, !PT ;  /* 0x0000000895487c12 */ /* 0x000fe4000f8e9648 */
[----:B------:R-:W-:Y:S01]  /*5c00*/  LOP3.LUT R149, R154, 0xff, RZ, 0xc0, !PT ;  /* 0x000000ff9a957812 */ /* 0x000fe200078ec0ff */
[--C-:B------:R-:W-:Y:S01]  /*5c10*/  FFMA.FTZ R74, R69, c[0x0][0x23c], -R150.reuse ;  /* 0x00008f00454a7a23 */ /* 0x100fe20000010896 */
[----:B--2---:R-:W-:Y:S01]  /*5c20*/  FMNMX.FTZ R0, R73, R0, !PT ;  /* 0x0000000049007209 */ /* 0x004fe20007810000 */
[----:B------:R-:W-:Y:S01]  /*5c30*/  FFMA.FTZ R73, R70, c[0x0][0x23c], -R150 ;  /* 0x00008f0046497a23 */ /* 0x000fe20000010896 */
[----:B------:R-:W-:Y:S01]  /*5c40*/  SHF.R.U32.HI R104, RZ, 0x10, R154 ;  /* 0x00000010ff687819 */ /* 0x000fe2000001169a */
[----:B------:R-:W-:Y:S01]  /*5c50*/  FFMA.FTZ R239, R75, c[0x0][0x23c], -R150 ;  /* 0x00008f004bef7a23 */ /* 0x000fe20000010896 */
[----:B----4-:R-:W-:Y:S01]  /*5c60*/  FMNMX.FTZ R3, R80, R3, !PT ;  /* 0x0000000350037209 */ /* 0x010fe20007810000 */
[----:B------:R-:W2:Y:S01]  /*5c70*/  SHFL.BFLY PT, R81, R0, 0x1, 0x1f ;  /* 0x0c201f0000517f89 */ /* 0x000ea200000e0000 */
[----:B------:R-:W-:Y:S01]  /*5c80*/  SHF.R.U32.HI R95, RZ, 0x18, R154 ;  /* 0x00000018ff5f7819 */ /* 0x000fe2000001169a */
[----:B------:R-:W-:Y:S01]  /*5c90*/  IMAD.WIDE.U32 R154, R72, -0x2daee0ad, RZ ;  /* 0xd2511f53489a7825 */ /* 0x000fe200078e00ff */
[----:B------:R-:W-:Y:S01]  /*5ca0*/  MUFU.EX2 R74, R74 ;  /* 0x0000004a004a7308 */ /* 0x000fe20000000800 */
[----:B------:R-:W-:-:S02]  /*5cb0*/  LOP3.LUT R72, R84, 0xffff, RZ, 0xc0, !PT ;  /* 0x0000ffff54487812 */ /* 0x000fc400078ec0ff */
[C---:B------:R-:W-:Y:S01]  /*5cc0*/  FMUL.FTZ R143, R3.reuse, c[0x0][0x23c] ;  /* 0x00008f00038f7a20 */ /* 0x040fe20000410000 */
[----:B------:R-:W-:Y:S01]  /*5cd0*/  FSETP.NEU.FTZ.AND P1, PT, R3, -INF , PT ;  /* 0xff8000000300780b */ /* 0x000fe20003f3d000 */
[--C-:B------:R-:W-:Y:S01]  /*5ce0*/  FFMA.FTZ R147, R147, c[0x0][0x23c], -R150.reuse ;  /* 0x00008f0093937a23 */ /* 0x100fe20000010896 */
[----:B------:R-:W-:Y:S01]  /*5cf0*/  ISETP.GE.U32.AND P4, PT, R6, R23, PT ;  /* 0x000000170600720c */ /* 0x000fe20003f86070 */
[----:B------:R-:W-:Y:S01]  /*5d00*/  FFMA.FTZ R247, R77, c[0x0][0x23c], -R150 ;  /* 0x00008f004df77a23 */ /* 0x000fe20000010896 */
[----:B------:R-:W3:Y:S01]  /*5d10*/  MUFU.EX2 R73, R73 ;  /* 0x0000004900497308 */ /* 0x000ee20000000800 */
[----:B------:R-:W-:Y:S01]  /*5d20*/  SHF.R.U32.HI R23, RZ, 0x8, R72 ;  /* 0x00000008ff177819 */ /* 0x000fe20000011648 */
[--C-:B------:R-:W-:Y:S01]  /*5d30*/  FFMA.FTZ R72, R59, c[0x0][0x23c], -R150.reuse ;  /* 0x00008f003b487a23 */ /* 0x100fe20000010896 */
[----:B------:R-:W-:Y:S01]  /*5d40*/  FSEL R143, R143, RZ, P1 ;  /* 0x000000ff8f8f7208 */ /* 0x000fe20000800000 */
[--C-:B------:R-:W-:Y:S01]  /*5d50*/  FFMA.FTZ R234, R35, c[0x0][0x23c], -R150.reuse ;  /* 0x00008f0023ea7a23 */ /* 0x100fe20000010896 */
[----:B------:R-:W-:Y:S01]  /*5d60*/  LOP3.LUT R23, R23, 0xffff, RZ, 0xc0, !PT ;  /* 0x0000ffff17177812 */ /* 0x000fe200078ec0ff */
[----:B------:R-:W-:Y:S01]  /*5d70*/  FFMA.FTZ R227, R33, c[0x0][0x23c], -R150 ;  /* 0x00008f0021e37a23 */ /* 0x000fe20000010896 */
[----:B------:R-:W-:Y:S01]  /*5d80*/  LOP3.LUT R101, R155, UR15, R96, 0x96, !PT ;  /* 0x0000000f9b657c12 */ /* 0x000fe2000f8e9660 */
[--C-:B------:R-:W-:Y:S01]  /*5d90*/  FFMA.FTZ R82, R56, c[0x0][0x23c], -R143.reuse ;  /* 0x00008f0038527a23 */ /* 0x100fe2000001088f */
[----:B------:R-:W-:Y:S01]  /*5da0*/  LOP3.LUT R113, R154, 0xffff, RZ, 0xc0, !PT ;  /* 0x0000ffff9a717812 */ /* 0x000fe200078ec0ff */
[--C-:B------:R-:W-:Y:S01]  /*5db0*/  FFMA.FTZ R80, R57, c[0x0][0x23c], -R143.reuse ;  /* 0x00008f0039507a23 */ /* 0x100fe2000001088f */
[----:B------:R-:W-:Y:S01]  /*5dc0*/  LOP3.LUT R155, R84, 0xff, RZ, 0xc0, !PT ;  /* 0x000000ff549b7812 */ /* 0x000fe200078ec0ff */
[----:B------:R-:W-:Y:S01]  /*5dd0*/  MUFU.EX2 R72, R72 ;  /* 0x0000004800487308 */ /* 0x000fe20000000800 */
[----:B-1----:R-:W-:Y:S01]  /*5de0*/  FMNMX.FTZ R2, R2, R153, !PT ;  /* 0x0000009902027209 */ /* 0x002fe20007810000 */
[--C-:B------:R-:W-:Y:S01]  /*5df0*/  FFMA.FTZ R152, R152, c[0x0][0x23c], -R143.reuse ;  /* 0x00008f0098987a23 */ /* 0x100fe2000001088f */
[----:B------:R-:W-:Y:S01]  /*5e00*/  ISETP.GE.U32.AND P2, PT, R6, R23, PT ;  /* 0x000000170600720c */ /* 0x000fe20003f46070 */
[--C-:B------:R-:W-:Y:S01]  /*5e10*/  FFMA.FTZ R237, R48, c[0x0][0x23c], -R143.reuse ;  /* 0x00008f0030ed7a23 */ /* 0x100fe2000001088f */
[----:B--2---:R-:W-:Y:S01]  /*5e20*/  FMNMX.FTZ R0, R0, R81, !PT ;  /* 0x0000005100007209 */ /* 0x004fe20007810000 */
[----:B------:R-:W-:Y:S01]  /*5e30*/  FMUL.FTZ R126, R2, c[0x0][0x23c] ;  /* 0x00008f00027e7a20 */ /* 0x000fe20000410000 */
[C---:B------:R-:W-:Y:S01]  /*5e40*/  ISETP.GE.U32.AND P1, PT, R6.reuse, R85, PT ;  /* 0x000000550600720c */ /* 0x040fe20003f26070 */
[----:B------:R-:W-:Y:S01]  /*5e50*/  MUFU.EX2 R82, R82 ;  /* 0x0000005200527308 */ /* 0x000fe20000000800 */
[----:B------:R-:W-:Y:S01]  /*5e60*/  ISETP.GE.U32.AND P6, PT, R6, R155, PT ;  /* 0x0000009b0600720c */ /* 0x000fe20003fc6070 */
[----:B------:R-:W-:Y:S01]  /*5e70*/  FMUL.FTZ R96, R0, c[0x0][0x23c] ;  /* 0x00008f0000607a20 */ /* 0x000fe20000410000 */
[----:B---3--:R-:W-:Y:S01]  /*5e80*/  F2FP.PACK_AB R85, R73, R74 ;  /* 0x0000004a4955723e */ /* 0x008fe200000000ff */
[--C-:B------:R-:W-:Y:S01]  /*5e90*/  FFMA.FTZ R246, R32, c[0x0][0x23c], -R143.reuse ;  /* 0x00008f0020f67a23 */ /* 0x100fe2000001088f */
[----:B------:R-:W-:Y:S01]  /*5ea0*/  LOP3.LUT R132, R97, UR5, R132, 0x96, !PT ;  /* 0x0000000561847c12 */ /* 0x000fe2000f8e9684 */
[----:B------:R-:W-:Y:S01]  /*5eb0*/  FFMA.FTZ R221, R30, c[0x0][0x23c], -R143 ;  /* 0x00008f001edd7a23 */ /* 0x000fe2000001088f */
[----:B------:R-:W-:Y:S01]  /*5ec0*/  FSETP.NEU.FTZ.AND P3, PT, R2, -INF , PT ;  /* 0xff8000000200780b */ /* 0x000fe20003f7d000 */
[----:B------:R1:W2:Y:S01]  /*5ed0*/  MUFU.EX2 R81, R80 ;  /* 0x0000005000517308 */ /* 0x0002a20000000800 */
[----:B------:R-:W-:Y:S01]  /*5ee0*/  LOP3.LUT R97, R166, 0xff, RZ, 0xc0, !PT ;  /* 0x000000ffa6617812 */ /* 0x000fe200078ec0ff */
[--C-:B------:R-:W-:Y:S01]  /*5ef0*/  FFMA.FTZ R226, R51, c[0x0][0x23c], -R150.reuse ;  /* 0x00008f0033e27a23 */ /* 0x100fe20000010896 */
[----:B------:R-:W-:Y:S01]  /*5f00*/  PRMT R23, R85, 0x7632, R23 ;  /* 0x0000763255177816 */ /* 0x000fe20000000017 */
[----:B------:R-:W-:Y:S01]  /*5f10*/  FFMA.FTZ R225, R49, c[0x0][0x23c], -R150 ;  /* 0x00008f0031e17a23 */ /* 0x000fe20000010896 */
[----:B------:R-:W-:Y:S01]  /*5f20*/  FSETP.NEU.FTZ.AND P5, PT, R0, -INF , PT ;  /* 0xff8000000000780b */ /* 0x000fe20003fbd000 */
[----:B------:R-:W-:Y:S01]  /*5f30*/  @!P6 HADD2 R71, -R85.H0_H0, -RZ.H0_H0 ;  /* 0xa00000ff5547e230 */ /* 0x000fe20000000900 */
[--C-:B------:R-:W-:Y:S01]  /*5f40*/  SHF.R.U32.HI R153, RZ, 0x18, R84.reuse ;  /* 0x00000018ff997819 */ /* 0x100fe20000011654 */
[----:B------:R-:W3:Y:S01]  /*5f50*/  MUFU.EX2 R239, R239 ;  /* 0x000000ef00ef7308 */ /* 0x000ee20000000800 */
[----:B------:R-:W-:Y:S01]  /*5f60*/  FSEL R75, R96, RZ, P5 ;  /* 0x000000ff604b7208 */ /* 0x000fe20002800000 */
[----:B------:R-:W-:Y:S01]  /*5f70*/  @!P2 HADD2 R70, -R23.H0_H0, -RZ.H0_H0 ;  /* 0xa00000ff1746a230 */ /* 0x000fe20000000900 */
[----:B------:R-:W-:Y:S01]  /*5f80*/  ISETP.GE.U32.AND P5, PT, R6, R153, PT ;  /* 0x000000990600720c */ /* 0x000fe20003fa6070 */
[--C-:B------:R-:W-:Y:S01]  /*5f90*/  FFMA.FTZ R220, R46, c[0x0][0x23c], -R143.reuse ;  /* 0x00008f002edc7a23 */ /* 0x100fe2000001088f */
[----:B------:R-:W-:Y:S01]  /*5fa0*/  SHF.R.U32.HI R153, RZ, 0x10, R84 ;  /* 0x00000010ff997819 */ /* 0x000fe20000011654 */
[----:B------:R-:W-:Y:S01]  /*5fb0*/  FFMA.FTZ R219, R34, c[0x0][0x23c], -R143 ;  /* 0x00008f0022db7a23 */ /* 0x000fe2000001088f */
[----:B------:R-:W-:Y:S01]  /*5fc0*/  PRMT R96, R85, 0x5410, R23 ;  /* 0x0000541055607816 */ /* 0x000fe20000000017 */
[----:B------:R-:W-:Y:S01]  /*5fd0*/  MUFU.EX2 R237, R237 ;  /* 0x000000ed00ed7308 */ /* 0x000fe20000000800 */
[----:B-1----:R-:W-:Y:S01]  /*5fe0*/  FSEL R80, R126, RZ, P3 ;  /* 0x000000ff7e507208 */ /* 0x002fe20001800000 */
[--C-:B------:R-:W-:Y:S01]  /*5ff0*/  FFMA.FTZ R126, R99, c[0x0][0x23c], -R150.reuse ;  /* 0x00008f00637e7a23 */ /* 0x100fe20000010896 */
[----:B------:R-:W-:Y:S01]  /*6000*/  ISETP.GE.U32.AND P3, PT, R6, R97, PT ;  /* 0x000000610600720c */ /* 0x000fe20003f66070 */
[--C-:B------:R-:W-:Y:S01]  /*6010*/  FFMA.FTZ R224, R31, c[0x0][0x23c], -R150.reuse ;  /* 0x00008f001fe07a23 */ /* 0x100fe20000010896 */
[----:B------:R-:W-:Y:S01]  /*6020*/  SHF.R.U32.HI R97, RZ, 0x8, R89 ;  /* 0x00000008ff617819 */ /* 0x000fe20000011659 */
[--C-:B------:R-:W-:Y:S01]  /*6030*/  FFMA.FTZ R223, R21, c[0x0][0x23c], -R150.reuse ;  /* 0x00008f0015df7a23 */ /* 0x100fe20000010896 */
[----:B------:R-:W-:Y:S01]  /*6040*/  LOP3.LUT R153, R153, 0xff, RZ, 0xc0, !PT ;  /* 0x000000ff99997812 */ /* 0x000fe200078ec0ff */
[----:B------:R-:W-:Y:S01]  /*6050*/  MUFU.EX2 R126, R126 ;  /* 0x0000007e007e7308 */ /* 0x000fe20000000800 */
[----:B------:R-:W-:Y:S01]  /*6060*/  LOP3.LUT R97, R97, 0xffff, RZ, 0xc0, !PT ;  /* 0x0000ffff61617812 */ /* 0x000fe200078ec0ff */
[--C-:B------:R-:W-:Y:S01]  /*6070*/  FFMA.FTZ R218, R20, c[0x0][0x23c], -R143.reuse ;  /* 0x00008f0014da7a23 */ /* 0x100fe2000001088f */
[----:B------:R-:W-:Y:S01]  /*6080*/  @!P2 PRMT R23, R70, 0x5410, RZ ;  /* 0x000054104617a816 */ /* 0x000fe200000000ff */
[--C-:B------:R-:W-:Y:S01]  /*6090*/  FFMA.FTZ R217, R18, c[0x0][0x23c], -R143.reuse ;  /* 0x00008f0012d97a23 */ /* 0x100fe2000001088f */
[----:B------:R-:W-:Y:S01]  /*60a0*/  ISETP.GE.U32.AND P2, PT, R6, R97, PT ;  /* 0x000000610600720c */ /* 0x000fe20003f46070 */
[----:B------:R-:W-:Y:S01]  /*60b0*/  FFMA.FTZ R222, R19, c[0x0][0x23c], -R150 ;  /* 0x00008f0013de7a23 */ /* 0x000fe20000010896 */
[----:B------:R-:W-:Y:S01]  /*60c0*/  @!P6 PRMT R85, R71, 0x5410, RZ ;  /* 0x000054104755e816 */ /* 0x000fe200000000ff */
[--C-:B------:R-:W-:Y:S01]  /*60d0*/  FFMA.FTZ R71, R58, c[0x0][0x23c], -R143.reuse ;  /* 0x00008f003a477a23 */ /* 0x100fe2000001088f */
[----:B--2---:R-:W-:Y:S01]  /*60e0*/  F2FP.PACK_AB R84, R81, R82 ;  /* 0x000000525154723e */ /* 0x004fe200000000ff */
[----:B------:R-:W-:Y:S01]  /*60f0*/  MUFU.EX2 R70, R152 ;  /* 0x0000009800467308 */ /* 0x000fe20000000800 */
[----:B------:R-:W-:Y:S01]  /*6100*/  ISETP.GE.U32.AND P6, PT, R6, R153, PT ;  /* 0x000000990600720c */ /* 0x000fe20003fc6070 */
[--C-:B------:R-:W-:Y:S01]  /*6110*/  FFMA.FTZ R216, R16, c[0x0][0x23c], -R143.reuse ;  /* 0x00008f0010d87a23 */ /* 0x100fe2000001088f */
[----:B---3--:R-:W-:Y:S01]  /*6120*/  F2FP.PACK_AB R204, R239, R72 ;  /* 0x00000048efcc723e */ /* 0x008fe200000000ff */
[----:B------:R-:W-:Y:S01]  /*6130*/  FFMA.FTZ R215, R14, c[0x0][0x23c], -R143 ;  /* 0x00008f000ed77a23 */ /* 0x000fe2000001088f */
[----:B------:R-:W-:Y:S01]  /*6140*/  PRMT R89, R84, 0x7632, R89 ;  /* 0x0000763254597816 */ /* 0x000fe20000000059 */
[----:B------:R-:W-:Y:S01]  /*6150*/  FFMA.FTZ R124, R124, c[0x0][0x23c], -R75 ;  /* 0x00008f007c7c7a23 */ /* 0x000fe2000001084b */
[----:B------:R-:W-:Y:S01]  /*6160*/  PRMT R203, R204, 0x7632, R203 ;  /* 0x00007632cccb7816 */ /* 0x000fe200000000cb */
[----:B------:R-:W1:Y:S01]  /*6170*/  MUFU.EX2 R71, R71 ;  /* 0x0000004700477308 */ /* 0x000e620000000800 */
[----:B------:R-:W-:Y:S01]  /*6180*/  SHF.R.U32.HI R141, RZ, 0x18, R166 ;  /* 0x00000018ff8d7819 */ /* 0x000fe200000116a6 */
[----:B------:R-:W-:Y:S01]  /*6190*/  @!P5 HADD2 R92, -R89.H0_H0, -RZ.H0_H0 ;  /* 0xa00000ff595cd230 */ /* 0x000fe20000000900 */
[----:B------:R-:W-:Y:S01]  /*61a0*/  LOP3.LUT R135, R167, UR15, R94, 0x96, !PT ;  /* 0x0000000fa7877c12 */ /* 0x000fe2000f8e965e */
[----:B------:R-:W-:Y:S01]  /*61b0*/  @!P2 HADD2 R88, -R203.H0_H0, -RZ.H0_H0 ;  /* 0xa00000ffcb58a230 */ /* 0x000fe20000000900 */
[----:B------:R-:W-:Y:S01]  /*61c0*/  PRMT R97, R84, 0x5410, R89 ;  /* 0x0000541054617816 */ /* 0x000fe20000000059 */
[----:B------:R-:W-:Y:S01]  /*61d0*/  @!P6 HADD2 R91, -R84.H0_H0, -RZ.H0_H0 ;  /* 0xa00000ff545be230 */ /* 0x000fe20000000900 */
[----:B------:R-:W-:Y:S01]  /*61e0*/  LOP3.LUT R153, R98, 0xff, RZ, 0xc0, !PT ;  /* 0x000000ff62997812 */ /* 0x000fe200078ec0ff */
[----:B------:R-:W-:Y:S01]  /*61f0*/  @!P1 HADD2 R90, -R204.H0_H0, -RZ.H0_H0 ;  /* 0xa00000ffcc5a9230 */ /* 0x000fe20000000900 */
[----:B------:R-:W-:Y:S01]  /*6200*/  @!P5 PRMT R89, R92, 0x5410, RZ ;  /* 0x000054105c59d816 */ /* 0x000fe200000000ff */
[----:B------:R-:W-:Y:S01]  /*6210*/  MUFU.EX2 R247, R247 ;  /* 0x000000f700f77308 */ /* 0x000fe20000000800 */
[----:B------:R-:W-:Y:S01]  /*6220*/  PRMT R98, R204, 0x5410, R203 ;  /* 0x00005410cc627816 */ /* 0x000fe200000000cb */
[--C-:B------:R-:W-:Y:S01]  /*6230*/  FFMA.FTZ R214, R25, c[0x0][0x23c], -R80.reuse ;  /* 0x00008f0019d67a23 */ /* 0x100fe20000010850 */
[----:B------:R-:W-:Y:S01]  /*6240*/  ISETP.GE.U32.AND P5, PT, R6, R141, PT ;  /* 0x0000008d0600720c */ /* 0x000fe20003fa6070 */
[--C-:B------:R-:W-:Y:S01]  /*6250*/  FFMA.FTZ R207, R24, c[0x0][0x23c], -R75.reuse ;  /* 0x00008f0018cf7a23 */ /* 0x100fe2000001084b */
[----:B------:R-:W-:Y:S01]  /*6260*/  @!P2 PRMT R203, R88, 0x5410, RZ ;  /* 0x0000541058cba816 */ /* 0x000fe200000000ff */
[--C-:B------:R-:W-:Y:S01]  /*6270*/  FFMA.FTZ R231, R109, c[0x0][0x23c], -R80.reuse ;  /* 0x00008f006de77a23 */ /* 0x100fe20000010850 */
[----:B------:R-:W-:Y:S01]  /*6280*/  LOP3.LUT R88, R135, 0xffff, RZ, 0xc0, !PT ;  /* 0x0000ffff87587812 */ /* 0x000fe200078ec0ff */
[----:B------:R-:W2:Y:S01]  /*6290*/  MUFU.EX2 R141, R147 ;  /* 0x00000093008d7308 */ /* 0x000ea20000000800 */
[----:B------:R-:W-:Y:S01]  /*62a0*/  @!P6 PRMT R84, R91, 0x5410, RZ ;  /* 0x000054105b54e816 */ /* 0x000fe200000000ff */
[----:B------:R-:W-:Y:S01]  /*62b0*/  FFMA.FTZ R230, R15, c[0x0][0x23c], -R80 ;  /* 0x00008f000fe67a23 */ /* 0x000fe20000010850 */
[----:B------:R-:W-:Y:S01]  /*62c0*/  LOP3.LUT R91, R135, 0xff, RZ, 0xc0, !PT ;  /* 0x000000ff875b7812 */ /* 0x000fe200078ec0ff */
[--C-:B------:R-:W-:Y:S01]  /*62d0*/  FFMA.FTZ R233, R12, c[0x0][0x23c], -R75.reuse ;  /* 0x00008f000ce97a23 */ /* 0x100fe2000001084b */
[----:B------:R-:W-:Y:S01]  /*62e0*/  SHF.R.U32.HI R88, RZ, 0x8, R88 ;  /* 0x00000008ff587819 */ /* 0x000fe20000011658 */
[----:B------:R-:W-:Y:S01]  /*62f0*/  FFMA.FTZ R232, R10, c[0x0][0x23c], -R75 ;  /* 0x00008f000ae87a23 */ /* 0x000fe2000001084b */
[C---:B------:R-:W-:Y:S01]  /*6300*/  ISETP.GE.U32.AND P6, PT, R6.reuse, R153, PT ;  /* 0x000000990600720c */ /* 0x040fe20003fc6070 */
[----:B------:R-:W-:Y:S01]  /*6310*/  MUFU.EX2 R234, R234 ;  /* 0x000000ea00ea7308 */ /* 0x000fe20000000800 */
[----:B------:R-:W-:Y:S01]  /*6320*/  ISETP.GE.U32.AND P2, PT, R6, R91, PT ;  /* 0x0000005b0600720c */ /* 0x000fe20003f46070 */
[--C-:B------:R-:W-:Y:S01]  /*6330*/  FFMA.FTZ R236, R13, c[0x0][0x23c], -R80.reuse ;  /* 0x00008f000dec7a23 */ /* 0x100fe20000010850 */
[----:B-1----:R-:W-:Y:S01]  /*6340*/  F2FP.PACK_AB R206, R70, R71 ;  /* 0x0000004746ce723e */ /* 0x002fe200000000ff */
[----:B------:R-:W-:Y:S01]  /*6350*/  FFMA.FTZ R235, R11, c[0x0][0x23c], -R80 ;  /* 0x00008f000beb7a23 */ /* 0x000fe20000010850 */
[----:B------:R-:W-:Y:S01]  /*6360*/  LOP3.LUT R91, R88, 0xffff, RZ, 0xc0, !PT ;  /* 0x0000ffff585b7812 */ /* 0x000fe200078ec0ff */
[----:B------:R-:W-:Y:S01]  /*6370*/  FFMA.FTZ R88, R76, c[0x0][0x23c], -R143 ;  /* 0x00008f004c587a23 */ /* 0x000fe2000001088f */
[----:B------:R-:W-:Y:S01]  /*6380*/  PRMT R205, R206, 0x7632, R205 ;  /* 0x00007632cecd7816 */ /* 0x000fe200000000cd */
[----:B------:R-:W-:Y:S01]  /*6390*/  MUFU.EX2 R227, R227 ;  /* 0x000000e300e37308 */ /* 0x000fe20000000800 */
[----:B--2---:R-:W-:Y:S01]  /*63a0*/  F2FP.PACK_AB R200, R126, R141 ;  /* 0x0000008d7ec8723e */ /* 0x004fe200000000ff */
[----:B------:R-:W-:Y:S01]  /*63b0*/  FFMA.FTZ R243, R238, c[0x0][0x23c], -R75 ;  /* 0x00008f00eef37a23 */ /* 0x000fe2000001084b */
[----:B------:R-:W-:Y:S01]  /*63c0*/  PRMT R99, R206, 0x5410, R205 ;  /* 0x00005410ce637816 */ /* 0x000fe200000000cd */
[----:B------:R-:W-:Y:S01]  /*63d0*/  @!P4 HADD2 R87, -R205.H0_H0, -RZ.H0_H0 ;  /* 0xa00000ffcd57c230 */ /* 0x000fe20000000900 */
[----:B------:R-:W-:Y:S01]  /*63e0*/  PRMT R199, R200, 0x7632, R199 ;  /* 0x00007632c8c77816 */ /* 0x000fe200000000c7 */
[----:B------:R-:W-:Y:S01]  /*63f0*/  @!P6 HADD2 R86, -R206.H0_H0, -RZ.H0_H0 ;  /* 0xa00000ffce56e230 */ /* 0x000fe20000000900 */
[----:B------:R-:W-:Y:S01]  /*6400*/  @!P1 PRMT R204, R90, 0x5410, RZ ;  /* 0x000054105acc9816 */ /* 0x000fe200000000ff */
[----:B------:R-:W1:Y:S01]  /*6410*/  MUFU.EX2 R88, R88 ;  /* 0x0000005800587308 */ /* 0x000e620000000800 */
[----:B------:R-:W-:Y:S01]  /*6420*/  @!P2 HADD2 R79, -R200.H0_H0, -RZ.H0_H0 ;  /* 0xa00000ffc84fa230 */ /* 0x000fe20000000900 */
[----:B------:R-:W-:Y:S01]  /*6430*/  @!P4 PRMT R205, R87, 0x5410, RZ ;  /* 0x0000541057cdc816 */ /* 0x000fe200000000ff */
[----:B------:R-:W-:Y:S01]  /*6440*/  FFMA.FTZ R90, R151, c[0x0][0x23c], -R150 ;  /* 0x00008f00975a7a23 */ /* 0x000fe20000010896 */
[----:B------:R-:W-:Y:S01]  /*6450*/  ISETP.GE.U32.AND P4, PT, R6, R91, PT ;  /* 0x0000005b0600720c */ /* 0x000fe20003f86070 */
[----:B------:R-:W-:Y:S01]  /*6460*/  FFMA.FTZ R91, R68, c[0x0][0x23c], -R143 ;  /* 0x00008f00445b7a23 */ /* 0x000fe2000001088f */
[----:B------:R-:W-:Y:S01]  /*6470*/  @!P6 PRMT R206, R86, 0x5410, RZ ;  /* 0x0000541056cee816 */ /* 0x000fe200000000ff */
[----:B------:R-:W-:Y:S01]  /*6480*/  FADD.FTZ R73, R74, R73 ;  /* 0x000000494a497221 */ /* 0x000fe20000010000 */
[----:B------:R-:W-:Y:S01]  /*6490*/  SHF.R.U32.HI R87, RZ, 0x18, R135 ;  /* 0x00000018ff577819 */ /* 0x000fe20000011687 */
[----:B------:R-:W2:Y:S01]  /*64a0*/  MUFU.EX2 R90, R90 ;  /* 0x0000005a005a7308 */ /* 0x000ea20000000800 */
[----:B------:R-:W-:-:S02]  /*64b0*/  ISETP.GE.U32.AND P6, PT, R6, R95, PT ;  /* 0x0000005f0600720c */ /* 0x000fc40003fc6070 */
[----:B------:R-:W-:Y:S02]  /*64c0*/  PRMT R95, R200, 0x5410, R199 ;  /* 0x00005410c85f7816 */ /* 0x000fe400000000c7 */
[----:B------:R-:W-:Y:S02]  /*64d0*/  @!P2 PRMT R200, R79, 0x5410, RZ ;  /* 0x000054104fc8a816 */ /* 0x000fe400000000ff */
[----:B------:R-:W-:Y:S01]  /*64e0*/  ISETP.GE.U32.AND P2, PT, R6, R87, PT ;  /* 0x000000570600720c */ /* 0x000fe20003f46070 */
[----:B------:R-:W-:Y:S01]  /*64f0*/  @!P4 HADD2 R78, -R199.H0_H0, -RZ.H0_H0 ;  /* 0xa00000ffc74ec230 */ /* 0x000fe20000000900 */
[----:B-1----:R-:W-:Y:S01]  /*6500*/  F2FP.PACK_AB R202, R88, R237 ;  /* 0x000000ed58ca723e */ /* 0x002fe200000000ff */
[----:B------:R-:W-:Y:S01]  /*6510*/  MUFU.EX2 R91, R91 ;  /* 0x0000005b005b7308 */ /* 0x000fe20000000800 */
[----:B------:R-:W-:Y:S02]  /*6520*/  SHF.R.U32.HI R79, RZ, 0x10, R135 ;  /* 0x00000010ff4f7819 */ /* 0x000fe40000011687 */
[----:B------:R-:W-:-:S02]  /*6530*/  PRMT R201, R202, 0x7632, R201 ;  /* 0x00007632cac97816 */ /* 0x000fc400000000c9 */
[----:B------:R-:W-:Y:S02]  /*6540*/  LOP3.LUT R79, R79, 0xff, RZ, 0xc0, !PT ;  /* 0x000000ff4f4f7812 */ /* 0x000fe400078ec0ff */
[----:B------:R-:W-:Y:S01]  /*6550*/  LOP3.LUT R94, R166, 0xffff, RZ, 0xc0, !PT ;  /* 0x0000ffffa65e7812 */ /* 0x000fe200078ec0ff */
[----:B------:R-:W-:Y:S01]  /*6560*/  MUFU.EX2 R246, R246 ;  /* 0x000000f600f67308 */ /* 0x000fe20000000800 */
[----:B------:R-:W-:Y:S01]  /*6570*/  @!P4 PRMT R199, R78, 0x5410, RZ ;  /* 0x000054104ec7c816 */ /* 0x000fe200000000ff */
[----:B------:R-:W-:Y:S01]  /*6580*/  @!P2 HADD2 R22, -R201.H0_H0, -RZ.H0_H0 ;  /* 0xa00000ffc916a230 */ /* 0x000fe20000000900 */
[----:B------:R-:W-:Y:S02]  /*6590*/  ISETP.GE.U32.AND P4, PT, R6, R79, PT ;  /* 0x0000004f0600720c */ /* 0x000fe40003f86070 */
[----:B------:R-:W-:Y:S02]  /*65a0*/  SHF.R.U32.HI R79, RZ, 0x8, R94 ;  /* 0x00000008ff4f7819 */ /* 0x000fe4000001165e */
[----:B------:R-:W-:Y:S01]  /*65b0*/  PRMT R94, R202, 0x5410, R201 ;  /* 0x00005410ca5e7816 */ /* 0x000fe200000000c9 */
[----:B------:R-:W-:Y:S01]  /*65c0*/  MUFU.EX2 R221, R221 ;  /* 0x000000dd00dd7308 */ /* 0x000fe20000000800 */
[----:B------:R-:W-:Y:S01]  /*65d0*/  @!P2 PRMT R201, R22, 0x5410, RZ ;  /* 0x0000541016c9a816 */ /* 0x000fe200000000ff */
[----:B------:R-:W-:Y:S01]  /*65e0*/  FFMA.FTZ R22, R50, c[0x0][0x23c], -R143 ;  /* 0x00008f0032167a23 */ /* 0x000fe2000001088f */
[----:B------:R-:W-:Y:S01]  /*65f0*/  LOP3.LUT R79, R79, 0xffff, RZ, 0xc0, !PT ;  /* 0x0000ffff4f4f7812 */ /* 0x000fe200078ec0ff */
[----:B------:R-:W-:Y:S01]  /*6600*/  FFMA.FTZ R143, R115, c[0x0][0x23c], -R80 ;  /* 0x00008f00738f7a23 */ /* 0x000fe20000010850 */
[----:B--2---:R-:W-:-:S02]  /*6610*/  F2FP.PACK_AB R196, R247, R90 ;  /* 0x0000005af7c4723e */ /* 0x004fc400000000ff */
[----:B------:R-:W-:Y:S01]  /*6620*/  ISETP.GE.U32.AND P2, PT, R6, R79, PT ;  /* 0x0000004f0600720c */ /* 0x000fe20003f46070 */
[----:B------:R-:W1:Y:S01]  /*6630*/  MUFU.EX2 R22, R22 ;  /* 0x0000001600167308 */ /* 0x000e620000000800 */
[----:B------:R-:W-:Y:S01]  /*6640*/  PRMT R195, R196, 0x7632, R195 ;  /* 0x00007632c4c37816 */ /* 0x000fe200000000c3 */
[----:B------:R-:W-:Y:S01]  /*6650*/  @!P4 HADD2 R77, -R202.H0_H0, -RZ.H0_H0 ;  /* 0xa00000ffca4dc230 */ /* 0x000fe20000000900 */
[----:B------:R-:W-:Y:S01]  /*6660*/  SHF.R.U32.HI R106, RZ, 0x10, R166 ;  /* 0x00000010ff6a7819 */ /* 0x000fe200000116a6 */
[----:B------:R-:W-:Y:S01]  /*6670*/  IMAD.WIDE.U32 R166, R140, -0x2daee0ad, RZ ;  /* 0xd2511f538ca67825 */ /* 0x000fe200078e00ff */
[----:B------:R-:W-:Y:S01]  /*6680*/  LOP3.LUT R93, R128, 0xff, RZ, 0xc0, !PT ;  /* 0x000000ff805d7812 */ /* 0x000fe200078ec0ff */
[----:B------:R-:W-:Y:S01]  /*6690*/  @!P3 HADD2 R76, -R196.H0_H0, -RZ.H0_H0 ;  /* 0xa00000ffc44cb230 */ /* 0x000fe20000000900 */
[----:B------:R-:W-:Y:S01]  /*66a0*/  @!P4 PRMT R202, R77, 0x5410, RZ ;  /* 0x000054104dcac816 */ /* 0x000fe200000000ff */
[----:B------:R-:W-:Y:S01]  /*66b0*/  MUFU.EX2 R226, R226 ;  /* 0x000000e200e27308 */ /* 0x000fe20000000800 */
[----:B------:R-:W-:Y:S01]  /*66c0*/  LOP3.LUT R77, R106, 0xff, RZ, 0xc0, !PT ;  /* 0x000000ff6a4d7812 */ /* 0x000fe200078ec0ff */
[----:B------:R-:W-:Y:S01]  /*66d0*/  IMAD.WIDE.U32 R78, R121, -0x326172a9, RZ ;  /* 0xcd9e8d57794e7825 */ /* 0x000fe200078e00ff */
[----:B------:R-:W-:Y:S01]  /*66e0*/  ISETP.GE.U32.AND P4, PT, R6, R93, PT ;  /* 0x0000005d0600720c */ /* 0x000fe20003f86070 */
[----:B------:R-:W-:Y:S01]  /*66f0*/  @!P2 HADD2 R69, -R195.H0_H0, -RZ.H0_H0 ;  /* 0xa00000ffc345a230 */ /* 0x000fe20000000900 */
[----:B------:R-:W-:-:S02]  /*6700*/  PRMT R93, R196, 0x5410, R195 ;  /* 0x00005410c45d7816 */ /* 0x000fc400000000c3 */
[----:B------:R-:W-:Y:S01]  /*6710*/  F2FP.PACK_AB R192, R227, R234 ;  /* 0x000000eae3c0723e */ /* 0x000fe200000000ff */
[----:B------:R-:W2:Y:S01]  /*6720*/  MUFU.EX2 R225, R225 ;  /* 0x000000e100e17308 */ /* 0x000ea20000000800 */
[----:B-1----:R-:W-:Y:S02]  /*6730*/  F2FP.PACK_AB R198, R22, R91 ;  /* 0x0000005b16c6723e */ /* 0x002fe400000000ff */
[----:B------:R-:W-:Y:S02]  /*6740*/  @!P2 PRMT R195, R69, 0x5410, RZ ;  /* 0x0000541045c3a816 */ /* 0x000fe400000000ff */
[----:B------:R-:W-:Y:S02]  /*6750*/  PRMT R197, R198, 0x7632, R197 ;  /* 0x00007632c6c57816 */ /* 0x000fe400000000c5 */
[----:B------:R-:W-:Y:S01]  /*6760*/  ISETP.GE.U32.AND P2, PT, R6, R77, PT ;  /* 0x0000004d0600720c */ /* 0x000fe20003f46070 */
[----:B------:R-:W-:Y:S01]  /*6770*/  MUFU.EX2 R220, R220 ;  /* 0x000000dc00dc7308 */ /* 0x000fe20000000800 */
[----:B------:R-:W-:Y:S01]  /*6780*/  PRMT R92, R198, 0x5410, R197 ;  /* 0x00005410c65c7816 */ /* 0x000fe200000000c5 */
[----:B------:R-:W-:Y:S01]  /*6790*/  @!P5 HADD2 R68, -R197.H0_H0, -RZ.H0_H0 ;  /* 0xa00000ffc544d230 */ /* 0x000fe20000000900 */
[----:B------:R-:W-:-:S02]  /*67a0*/  LOP3.LUT R69, R146, 0xff, RZ, 0xc0, !PT ;  /* 0x000000ff92457812 */ /* 0x000fc400078ec0ff */
[----:B------:R-:W-:Y:S02]  /*67b0*/  PRMT R191, R192, 0x7632, R191 ;  /* 0x00007632c0bf7816 */ /* 0x000fe400000000bf */
[----:B------:R-:W-:Y:S01]  /*67c0*/  @!P5 PRMT R197, R68, 0x5410, RZ ;  /* 0x0000541044c5d816 */ /* 0x000fe200000000ff */
[----:B------:R-:W1:Y:S01]  /*67d0*/  MUFU.EX2 R219, R219 ;  /* 0x000000db00db7308 */ /* 0x000e620000000800 */
[----:B------:R-:W-:Y:S02]  /*67e0*/  LOP3.LUT R68, R146, 0xffff, RZ, 0xc0, !PT ;  /* 0x0000ffff92447812 */ /* 0x000fe400078ec0ff */
[----:B------:R-:W-:Y:S01]  /*67f0*/  ISETP.GE.U32.AND P5, PT, R6, R69, PT ;  /* 0x000000450600720c */ /* 0x000fe20003fa6070 */
[----:B------:R-:W-:Y:S01]  /*6800*/  @!P2 HADD2 R67, -R198.H0_H0, -RZ.H0_H0 ;  /* 0xa00000ffc643a230 */ /* 0x000fe20000000900 */
[----:B------:R-:W-:Y:S02]  /*6810*/  SHF.R.U32.HI R68, RZ, 0x8, R68 ;  /* 0x00000008ff447819 */ /* 0x000fe40000011644 */
[----:B------:R-:W-:Y:S01]  /*6820*/  PRMT R106, R192, 0x5410, R191 ;  /* 0x00005410c06a7816 */ /* 0x000fe200000000bf */
[----:B------:R-:W-:Y:S01]  /*6830*/  MUFU.EX2 R224, R224 ;  /* 0x000000e000e07308 */ /* 0x000fe20000000800 */
[----:B------:R-:W-:Y:S01]  /*6840*/  LOP3.LUT R69, R68, 0xffff, RZ, 0xc0, !PT ;  /* 0x0000ffff44457812 */ /* 0x000fe200078ec0ff */
[----:B------:R-:W-:Y:S01]  /*6850*/  FFMA.FTZ R68, R47, c[0x0][0x23c], -R80 ;  /* 0x00008f002f447a23 */ /* 0x000fe20000010850 */
[----:B------:R-:W-:-:S02]  /*6860*/  @!P2 PRMT R198, R67, 0x5410, RZ ;  /* 0x0000541043c6a816 */ /* 0x000fc400000000ff */
[----:B------:R-:W-:Y:S02]  /*6870*/  ISETP.GE.U32.AND P2, PT, R6, R69, PT ;  /* 0x000000450600720c */ /* 0x000fe40003f46070 */
[--C-:B------:R-:W-:Y:S01]  /*6880*/  SHF.R.U32.HI R69, RZ, 0x18, R146.reuse ;  /* 0x00000018ff457819 */ /* 0x100fe20000011692 */
[----:B------:R-:W-:Y:S01]  /*6890*/  @!P5 HADD2 R66, -R192.H0_H0, -RZ.H0_H0 ;  /* 0xa00000ffc042d230 */ /* 0x000fe20000000900 */
[----:B------:R-:W-:Y:S01]  /*68a0*/  SHF.R.U32.HI R146, RZ, 0x10, R146 ;  /* 0x00000010ff927819 */ /* 0x000fe20000011692 */
[----:B------:R-:W3:Y:S01]  /*68b0*/  MUFU.EX2 R223, R223 ;  /* 0x000000df00df7308 */ /* 0x000ee20000000800 */
[----:B------:R-:W-:Y:S02]  /*68c0*/  F2FP.PACK_AB R194, R221, R246 ;  /* 0x000000f6ddc2723e */ /* 0x000fe400000000ff */
[----:B------:R-:W-:Y:S02]  /*68d0*/  @!P5 PRMT R192, R66, 0x5410, RZ ;  /* 0x0000541042c0d816 */ /* 0x000fe400000000ff */
[----:B------:R-:W-:-:S02]  /*68e0*/  ISETP.GE.U32.AND P5, PT, R6, R69, PT ;  /* 0x000000450600720c */ /* 0x000fc40003fa6070 */
[----:B------:R-:W-:Y:S01]  /*68f0*/  LOP3.LUT R69, R146, 0xff, RZ, 0xc0, !PT ;  /* 0x000000ff92457812 */ /* 0x000fe200078ec0ff */
[----:B------:R-:W-:Y:S01]  /*6900*/  @!P2 HADD2 R65, -R191.H0_H0, -RZ.H0_H0 ;  /* 0xa00000ffbf41a230 */ /* 0x000fe20000000900 */
[----:B------:R-:W-:Y:S01]  /*6910*/  ISETP.GE.U32.AND P1, PT, R6, R149, PT ;  /* 0x000000950600720c */ /* 0x000fe20003f26070 */
[----:B------:R-:W-:Y:S01]  /*6920*/  MUFU.EX2 R218, R218 ;  /* 0x000000da00da7308 */ /* 0x000fe20000000800 */
[----:B------:R-:W-:Y:S02]  /*6930*/  PRMT R193, R194, 0x7632, R193 ;  /* 0x00007632c2c17816 */ /* 0x000fe400000000c1 */
[----:B------:R-:W-:Y:S02]  /*6940*/  @!P2 PRMT R191, R65, 0x5410, RZ ;  /* 0x0000541041bfa816 */ /* 0x000fe400000000ff */
[----:B------:R-:W-:Y:S01]  /*6950*/  ISETP.GE.U32.AND P2, PT, R6, R69, PT ;  /* 0x000000450600720c */ /* 0x000fe20003f46070 */
[----:B------:R-:W-:Y:S01]  /*6960*/  FFMA.FTZ R69, R38, c[0x0][0x23c], -R75 ;  /* 0x00008f0026457a23 */ /* 0x000fe2000001084b */
[----:B------:R-:W-:Y:S01]  /*6970*/  SHF.R.U32.HI R65, RZ, 0x8, R105 ;  /* 0x00000008ff417819 */ /* 0x000fe20000011669 */
[----:B------:R-:W-:Y:S01]  /*6980*/  @!P5 HADD2 R64, -R193.H0_H0, -RZ.H0_H0 ;  /* 0xa00000ffc140d230 */ /* 0x000fe20000000900 */
[----:B--2---:R-:W-:Y:S01]  /*6990*/  F2FP.PACK_AB R188, R225, R226 ;  /* 0x000000e2e1bc723e */ /* 0x004fe200000000ff */
[----:B------:R-:W2:Y:S01]  /*69a0*/  MUFU.EX2 R217, R217 ;  /* 0x000000d900d97308 */ /* 0x000ea20000000800 */
[----:B------:R-:W-:-:S02]  /*69b0*/  LOP3.LUT R65, R65, 0xffff, RZ, 0xc0, !PT ;  /* 0x0000ffff41417812 */ /* 0x000fc400078ec0ff */
[----:B------:R-:W-:Y:S01]  /*69c0*/  PRMT R105, R194, 0x5410, R193 ;  /* 0x00005410c2697816 */ /* 0x000fe200000000c1 */
[----:B------:R-:W-:Y:S01]  /*69d0*/  @!P1 HADD2 R59, -R188.H0_H0, -RZ.H0_H0 ;  /* 0xa00000ffbc3b9230 */ /* 0x000fe20000000900 */
[----:B------:R-:W-:Y:S02]  /*69e0*/  @!P5 PRMT R193, R64, 0x5410, RZ ;  /* 0x0000541040c1d816 */ /* 0x000fe400000000ff */
[----:B------:R-:W-:Y:S01]  /*69f0*/  ISETP.GE.U32.AND P5, PT, R6, R65, PT ;  /* 0x000000410600720c */ /* 0x000fe20003fa6070 */
[----:B------:R-:W-:Y:S01]  /*6a00*/  @!P2 HADD2 R63, -R194.H0_H0, -RZ.H0_H0 ;  /* 0xa00000ffc23fa230 */ /* 0x000fe20000000900 */
[----:B------:R-:W-:Y:S01]  /*6a10*/  PRMT R187, R188, 0x7632, R187 ;  /* 0x00007632bcbb7816 */ /* 0x000fe200000000bb */
[----:B------:R-:W-:Y:S01]  /*6a20*/  MUFU.EX2 R222, R222 ;  /* 0x000000de00de7308 */ /* 0x000fe20000000800 */
[----:B------:R-:W-:Y:S02]  /*6a30*/  LOP3.LUT R110, R117, UR8, R110, 0x96, !PT ;  /* 0x00000008756e7c12 */ /* 0x000fe4000f8e966e */
[----:B------:R-:W-:-:S02]  /*6a40*/  LOP3.LUT R160, R167, UR15, R160, 0x96, !PT ;  /* 0x0000000fa7a07c12 */ /* 0x000fc4000f8e96a0 */
[----:B------:R-:W-:Y:S01]  /*6a50*/  @!P2 PRMT R194, R63, 0x5410, RZ ;  /* 0x000054103fc2a816 */ /* 0x000fe200000000ff */
[----:B------:R-:W-:Y:S01]  /*6a60*/  IMAD.WIDE.U32 R110, R110, -0x2daee0ad, RZ ;  /* 0xd2511f536e6e7825 */ /* 0x000fe200078e00ff */
[----:B------:R-:W-:Y:S01]  /*6a70*/  LOP3.LUT R63, R104, 0xff, RZ, 0xc0, !PT ;  /* 0x000000ff683f7812 */ /* 0x000fe200078ec0ff */
[----:B------:R-:W-:Y:S01]  /*6a80*/  MUFU.EX2 R216, R216 ;  /* 0x000000d800d87308 */ /* 0x000fe20000000800 */
[----:B-1----:R-:W-:Y:S01]  /*6a90*/  F2FP.PACK_AB R190, R219, R220 ;  /* 0x000000dcdbbe723e */ /* 0x002fe200000000ff */
[----:B------:R-:W-:Y:S01]  /*6aa0*/  @!P5 HADD2 R58, -R187.H0_H0, -RZ.H0_H0 ;  /* 0xa00000ffbb3ad230 */ /* 0x000fe20000000900 */
[----:B------:R-:W-:Y:S02]  /*6ab0*/  PRMT R104, R188, 0x5410, R187 ;  /* 0x00005410bc687816 */ /* 0x000fe400000000bb */
[----:B------:R-:W-:Y:S02]  /*6ac0*/  @!P1 PRMT R188, R59, 0x5410, RZ ;  /* 0x000054103bbc9816 */ /* 0x000fe400000000ff */
[----:B------:R-:W-:Y:S01]  /*6ad0*/  LOP3.LUT R59, R160, 0xffff, RZ, 0xc0, !PT ;  /* 0x0000ffffa03b7812 */ /* 0x000fe200078ec0ff */
[----:B------:R-:W-:Y:S01]  /*6ae0*/  MUFU.EX2 R215, R215 ;  /* 0x000000d700d77308 */ /* 0x000fe20000000800 */
[----:B------:R-:W-:-:S02]  /*6af0*/  LOP3.LUT R133, R128, 0xffff, RZ, 0xc0, !PT ;  /* 0x0000ffff80857812 */ /* 0x000fc400078ec0ff */
[----:B------:R-:W-:Y:S02]  /*6b00*/  PRMT R189, R190, 0x7632, R189 ;  /* 0x00007632bebd7816 */ /* 0x000fe400000000bd */
[--C-:B------:R-:W-:Y:S02]  /*6b10*/  SHF.R.U32.HI R137, RZ, 0x10, R128.reuse ;  /* 0x00000010ff897819 */ /* 0x100fe40000011680 */
[----:B------:R-:W-:Y:S01]  /*6b20*/  SHF.R.U32.HI R129, RZ, 0x18, R128 ;  /* 0x00000018ff817819 */ /* 0x000fe20000011680 */
[----:B------:R-:W-:Y:S01]  /*6b30*/  @!P6 HADD2 R57, -R189.H0_H0, -RZ.H0_H0 ;  /* 0xa00000ffbd39e230 */ /* 0x000fe20000000900 */
[----:B------:R-:W-:Y:S01]  /*6b40*/  ISETP.GE.U32.AND P2, PT, R6, R63, PT ;  /* 0x0000003f0600720c */ /* 0x000fe20003f46070 */
[----:B------:R-:W-:Y:S01]  /*6b50*/  MUFU.EX2 R68, R68 ;  /* 0x0000004400447308 */ /* 0x000fe20000000800 */
[----:B------:R-:W-:Y:S02]  /*6b60*/  LOP3.LUT R103, R119, UR25, R116, 0x96, !PT ;  /* 0x0000001977677c12 */ /* 0x000fe4000f8e9674 */
[----:B------:R-:W-:-:S02]  /*6b70*/  LOP3.LUT R128, R118, 0xffff, RZ, 0xc0, !PT ;  /* 0x0000ffff76807812 */ /* 0x000fc400078ec0ff */
[----:B------:R-:W-:Y:S02]  /*6b80*/  LOP3.LUT R63, R160, 0xff, RZ, 0xc0, !PT ;  /* 0x000000ffa03f7812 */ /* 0x000fe400078ec0ff */
[----:B------:R-:W-:Y:S01]  /*6b90*/  LOP3.LUT R125, R118, 0xff, RZ, 0xc0, !PT ;  /* 0x000000ff767d7812 */ /* 0x000fe200078ec0ff */
[----:B------:R-:W-:Y:S01]  /*6ba0*/  MUFU.EX2 R143, R143 ;  /* 0x0000008f008f7308 */ /* 0x000fe20000000800 */
[--C-:B------:R-:W-:Y:S02]  /*6bb0*/  SHF.R.U32.HI R123, RZ, 0x10, R118.reuse ;  /* 0x00000010ff7b7819 */ /* 0x100fe40000011676 */
[----:B------:R-:W-:Y:S01]  /*6bc0*/  SHF.R.U32.HI R119, RZ, 0x18, R118 ;  /* 0x00000018ff777819 */ /* 0x000fe20000011676 */
[----:B------:R-:W-:Y:S01]  /*6bd0*/  @!P2 HADD2 R56, -R190.H0_H0, -RZ.H0_H0 ;  /* 0xa00000ffbe38a230 */ /* 0x000fe20000000900 */
[----:B------:R-:W-:Y:S02]  /*6be0*/  SHF.R.U32.HI R59, RZ, 0x8, R59 ;  /* 0x00000008ff3b7819 */ /* 0x000fe4000001163b */
[----:B------:R-:W-:Y:S01]  /*6bf0*/  LOP3.LUT R102, R111, UR15, R102, 0x96, !PT ;  /* 0x0000000f6f667c12 */ /* 0x000fe2000f8e9666 */
[----:B------:R-:W-:Y:S01]  /*6c00*/  MUFU.EX2 R69, R69 ;  /* 0x0000004500457308 */ /* 0x000fe20000000800 */
[----:B------:R-:W-:-:S02]  /*6c10*/  LOP3.LUT R117, R110, 0xffff, RZ, 0xc0, !PT ;  /* 0x0000ffff6e757812 */ /* 0x000fc400078ec0ff */
[----:B------:R-:W-:Y:S02]  /*6c20*/  LOP3.LUT R116, R110, 0xff, RZ, 0xc0, !PT ;  /* 0x000000ff6e747812 */ /* 0x000fe400078ec0ff */
[--C-:B------:R-:W-:Y:S02]  /*6c30*/  SHF.R.U32.HI R118, RZ, 0x10, R110.reuse ;  /* 0x00000010ff767819 */ /* 0x100fe4000001166e */
[----:B------:R-:W-:Y:S01]  /*6c40*/  SHF.R.U32.HI R114, RZ, 0x18, R110 ;  /* 0x00000018ff727819 */ /* 0x000fe2000001166e */
[----:B------:R-:W-:Y:S01]  /*6c50*/  MUFU.EX2 R214, R214 ;  /* 0x000000d600d67308 */ /* 0x000fe20000000800 */
[----:B------:R-:W-:Y:S02]  /*6c60*/  LOP3.LUT R111, R154, 0xff, RZ, 0xc0, !PT ;  /* 0x000000ff9a6f7812 */ /* 0x000fe400078ec0ff */
[--C-:B------:R-:W-:Y:S02]  /*6c70*/  SHF.R.U32.HI R110, RZ, 0x10, R154.reuse ;  /* 0x00000010ff6e7819 */ /* 0x100fe4000001169a */
[----:B------:R-:W-:-:S02]  /*6c80*/  SHF.R.U32.HI R108, RZ, 0x18, R154 ;  /* 0x00000018ff6c7819 */ /* 0x000fc4000001169a */
[C---:B------:R-:W-:Y:S01]  /*6c90*/  LOP3.LUT R161, R166.reuse, 0xff, RZ, 0xc0, !PT ;  /* 0x000000ffa6a17812 */ /* 0x040fe200078ec0ff */
[----:B------:R-:W-:Y:S01]  /*6ca0*/  MUFU.EX2 R207, R207 ;  /* 0x000000cf00cf7308 */ /* 0x000fe20000000800 */
[----:B------:R-:W-:Y:S02]  /*6cb0*/  LOP3.LUT R154, R166, 0xffff, RZ, 0xc0, !PT ;  /* 0x0000ffffa69a7812 */ /* 0x000fe400078ec0ff */
[--C-:B------:R-:W-:Y:S02]  /*6cc0*/  SHF.R.U32.HI R152, RZ, 0x10, R166.reuse ;  /* 0x00000010ff987819 */ /* 0x100fe400000116a6 */
[----:B------:R-:W-:Y:S01]  /*6cd0*/  SHF.R.U32.HI R159, RZ, 0x18, R166 ;  /* 0x00000018ff9f7819 */ /* 0x000fe200000116a6 */
[----:B------:R-:W-:Y:S01]  /*6ce0*/  IMAD.WIDE.U32 R166, R130, -0x326172a9, RZ ;  /* 0xcd9e8d5782a67825 */ /* 0x000fe200078e00ff */
[----:B------:R-:W-:Y:S01]  /*6cf0*/  @!P3 PRMT R196, R76, 0x5410, RZ ;  /* 0x000054104cc4b816 */ /* 0x000fe200000000ff */
[----:B------:R-:W-:Y:S01]  /*6d00*/  MUFU.EX2 R231, R231 ;  /* 0x000000e700e77308 */ /* 0x000fe20000000800 */
[C---:B------:R-:W-:Y:S01]  /*6d10*/  ISETP.GE.U32.AND P1, PT, R6.reuse, R63, PT ;  /* 0x0000003f0600720c */ /* 0x040fe20003f26070 */
[----:B------:R-:W-:Y:S01]  /*6d20*/  IMAD.WIDE.U32 R76, R43, -0x2daee0ad, RZ ;  /* 0xd2511f532b4c7825 */ /* 0x000fe200078e00ff */
[----:B------:R-:W-:-:S02]  /*6d30*/  ISETP.GE.U32.AND P3, PT, R6, R129, PT ;  /* 0x000000810600720c */ /* 0x000fc40003f66070 */
[----:B------:R-:W-:Y:S02]  /*6d40*/  SHF.R.U32.HI R63, RZ, 0x18, R160 ;  /* 0x00000018ff3f7819 */ /* 0x000fe400000116a0 */
[----:B------:R-:W-:Y:S01]  /*6d50*/  LOP3.LUT R59, R59, 0xffff, RZ, 0xc0, !PT ;  /* 0x0000ffff3b3b7812 */ /* 0x000fe200078ec0ff */
[----:B------:R-:W-:Y:S01]  /*6d60*/  MUFU.EX2 R230, R230 ;  /* 0x000000e600e67308 */ /* 0x000fe20000000800 */
[----:B------:R-:W-:Y:S02]  /*6d70*/  LOP3.LUT R129, R79, UR25, R162, 0x96, !PT ;  /* 0x000000194f817c12 */ /* 0x000fe4000f8e96a2 */
[----:B------:R-:W-:Y:S02]  /*6d80*/  LOP3.LUT R130, R78, 0xffff, RZ, 0xc0, !PT ;  /* 0x0000ffff4e827812 */ /* 0x000fe400078ec0ff */
[----:B------:R-:W-:Y:S02]  /*6d90*/  PRMT R79, R190, 0x5410, R189 ;  /* 0x00005410be4f7816 */ /* 0x000fe400000000bd */
[----:B------:R-:W-:Y:S01]  /*6da0*/  @!P5 PRMT R187, R58, 0x5410, RZ ;  /* 0x000054103abbd816 */ /* 0x000fe200000000ff */
[----:B------:R-:W-:Y:S01]  /*6db0*/  MUFU.EX2 R233, R233 ;  /* 0x000000e900e97308 */ /* 0x000fe20000000800 */
[----:B------:R-:W-:-:S02]  /*6dc0*/  @!P6 PRMT R189, R57, 0x5410, RZ ;  /* 0x0000541039bde816 */ /* 0x000fc400000000ff */
[C---:B------:R-:W-:Y:S01]  /*6dd0*/  ISETP.GE.U32.AND P5, PT, R6.reuse, R63, PT ;  /* 0x0000003f0600720c */ /* 0x040fe20003fa6070 */
[----:B------:R-:W-:Y:S01]  /*6de0*/  FFMA.FTZ R63, R17, c[0x0][0x23c], -R150 ;  /* 0x00008f00113f7a23 */ /* 0x000fe20000010896 */
[----:B------:R-:W-:Y:S02]  /*6df0*/  ISETP.GE.U32.AND P6, PT, R6, R59, PT ;  /* 0x0000003b0600720c */ /* 0x000fe40003fc6070 */
[----:B------:R-:W-:Y:S01]  /*6e00*/  SHF.R.U32.HI R57, RZ, 0x10, R160 ;  /* 0x00000010ff397819 */ /* 0x000fe200000116a0 */
[----:B------:R-:W-:Y:S01]  /*6e10*/  MUFU.EX2 R232, R232 ;  /* 0x000000e800e87308 */ /* 0x000fe20000000800 */
[----:B---3--:R-:W-:Y:S02]  /*6e20*/  F2FP.PACK_AB R184, R223, R224 ;  /* 0x000000e0dfb8723e */ /* 0x008fe400000000ff */
[----:B------:R-:W-:Y:S02]  /*6e30*/  LOP3.LUT R57, R57, 0xff, RZ, 0xc0, !PT ;  /* 0x000000ff39397812 */ /* 0x000fe400078ec0ff */
[----:B------:R-:W-:Y:S01]  /*6e40*/  PRMT R183, R184, 0x7632, R183 ;  /* 0x00007632b8b77816 */ /* 0x000fe200000000b7 */
[----:B------:R-:W-:Y:S01]  /*6e50*/  @!P1 HADD2 R51, -R184.H0_H0, -RZ.H0_H0 ;  /* 0xa00000ffb8339230 */ /* 0x000fe20000000900 */
[----:B------:R-:W-:Y:S01]  /*6e60*/  @!P2 PRMT R190, R56, 0x5410, RZ ;  /* 0x0000541038bea816 */ /* 0x000fe200000000ff */
[----:B------:R-:W1:Y:S01]  /*6e70*/  MUFU.EX2 R63, R63 ;  /* 0x0000003f003f7308 */ /* 0x000e620000000800 */
[----:B------:R-:W-:Y:S01]  /*6e80*/  SHF.R.U32.HI R154, RZ, 0x8, R154 ;  /* 0x00000008ff9a7819 */ /* 0x000fe2000001169a */
[----:B------:R-:W-:Y:S01]  /*6e90*/  @!P6 HADD2 R35, -R183.H0_H0, -RZ.H0_H0 ;  /* 0xa00000ffb723e230 */ /* 0x000fe20000000900 */
[----:B------:R-:W-:-:S02]  /*6ea0*/  LOP3.LUT R155, R78, 0xff, RZ, 0xc0, !PT ;  /* 0x000000ff4e9b7812 */ /* 0x000fc400078ec0ff */
[--C-:B------:R-:W-:Y:S02]  /*6eb0*/  SHF.R.U32.HI R135, RZ, 0x10, R78.reuse ;  /* 0x00000010ff877819 */ /* 0x100fe4000001164e */
[----:B------:R-:W-:Y:S01]  /*6ec0*/  SHF.R.U32.HI R151, RZ, 0x18, R78 ;  /* 0x00000018ff977819 */ /* 0x000fe2000001164e */
[----:B------:R-:W-:Y:S01]  /*6ed0*/  MUFU.EX2 R236, R236 ;  /* 0x000000ec00ec7308 */ /* 0x000fe20000000800 */
[----:B------:R-:W-:Y:S02]  /*6ee0*/  ISETP.GE.U32.AND P2, PT, R6, R57, PT ;  /* 0x000000390600720c */ /* 0x000fe40003f46070 */
[----:B------:R-:W-:Y:S02]  /*6ef0*/  PRMT R78, R184, 0x5410, R183 ;  /* 0x00005410b84e7816 */ /* 0x000fe400000000b7 */
[----:B------:R-:W-:Y:S02]  /*6f00*/  @!P1 PRMT R184, R51, 0x5410, RZ ;  /* 0x0000541033b89816 */ /* 0x000fe400000000ff */
[----:B------:R-:W-:Y:S01]  /*6f10*/  LOP3.LUT R51, R154, 0xffff, RZ, 0xc0, !PT ;  /* 0x0000ffff9a337812 */ /* 0x000fe200078ec0ff */
[----:B------:R-:W-:Y:S01]  /*6f20*/  MUFU.EX2 R235, R235 ;  /* 0x000000eb00eb7308 */ /* 0x000fe20000000800 */
[----:B--2---:R-:W-:-:S02]  /*6f30*/  F2FP.PACK_AB R186, R217, R218 ;  /* 0x000000dad9ba723e */ /* 0x004fc400000000ff */
[----:B------:R-:W-:Y:S01]  /*6f40*/  @!P6 PRMT R183, R35, 0x5410, RZ ;  /* 0x0000541023b7e816 */ /* 0x000fe200000000ff */
[----:B------:R-:W-:Y:S01]  /*6f50*/  FFMA.FTZ R35, R107, c[0x0][0x23c], -R80 ;  /* 0x00008f006b237a23 */ /* 0x000fe20000010850 */
[----:B------:R-:W-:Y:S01]  /*6f60*/  ISETP.GE.U32.AND P6, PT, R6, R51, PT ;  /* 0x000000330600720c */ /* 0x000fe20003fc6070 */
[----:B------:R-:W-:Y:S01]  /*6f70*/  @!P2 HADD2 R33, -R186.H0_H0, -RZ.H0_H0 ;  /* 0xa00000ffba21a230 */ /* 0x000fe20000000900 */
[----:B------:R-:W-:Y:S01]  /*6f80*/  LOP3.LUT R43, R77, UR15, R122, 0x96, !PT ;  /* 0x0000000f4d2b7c12 */ /* 0x000fe2000f8e967a */
[----:B------:R-:W-:Y:S01]  /*6f90*/  FFMA.FTZ R107, R27, c[0x0][0x23c], -R80 ;  /* 0x00008f001b6b7a23 */ /* 0x000fe20000010850 */
[C---:B------:R-:W-:Y:S01]  /*6fa0*/  LOP3.LUT R153, R76.reuse, 0xff, RZ, 0xc0, !PT ;  /* 0x000000ff4c997812 */ /* 0x040fe200078ec0ff */
[----:B------:R-:W-:Y:S01]  /*6fb0*/  MUFU.EX2 R35, R35 ;  /* 0x0000002300237308 */ /* 0x000fe20000000800 */
[----:B------:R-:W-:Y:S02]  /*6fc0*/  LOP3.LUT R121, R76, 0xffff, RZ, 0xc0, !PT ;  /* 0x0000ffff4c797812 */ /* 0x000fe400078ec0ff */
[----:B------:R-:W-:-:S02]  /*6fd0*/  SHF.R.U32.HI R122, RZ, 0x10, R76 ;  /* 0x00000010ff7a7819 */ /* 0x000fc4000001164c */
[----:B------:R-:W-:Y:S01]  /*6fe0*/  SHF.R.U32.HI R67, RZ, 0x18, R76 ;  /* 0x00000018ff437819 */ /* 0x000fe2000001164c */
[----:B------:R-:W-:Y:S01]  /*6ff0*/  IMAD.WIDE.U32 R76, R132, -0x326172a9, RZ ;  /* 0xcd9e8d57844c7825 */ /* 0x000fe200078e00ff */
[----:B------:R-:W-:Y:S01]  /*7000*/  PRMT R185, R186, 0x7632, R185 ;  /* 0x00007632bab97816 */ /* 0x000fe200000000b9 */
[----:B------:R-:W-:Y:S01]  /*7010*/  MUFU.EX2 R107, R107 ;  /* 0x0000006b006b7308 */ /* 0x000fe20000000800 */
[----:B------:R-:W-:Y:S02]  /*7020*/  ISETP.GE.U32.AND P1, PT, R6, R161, PT ;  /* 0x000000a10600720c */ /* 0x000fe40003f26070 */
[----:B-1----:R-:W-:Y:S01]  /*7030*/  F2FP.PACK_AB R180, R63, R222 ;  /* 0x000000de3fb4723e */ /* 0x002fe200000000ff */
[----:B------:R-:W-:Y:S01]  /*7040*/  @!P5 HADD2 R34, -R185.H0_H0, -RZ.H0_H0 ;  /* 0xa00000ffb922d230 */ /* 0x000fe20000000900 */
[----:B------:R-:W-:Y:S01]  /*7050*/  LOP3.LUT R132, R77, UR25, R148, 0x96, !PT ;  /* 0x000000194d847c12 */ /* 0x000fe2000f8e9694 */
[----:B------:R-:W-:Y:S01]  /*7060*/  LDSM.16.MT88.4 R160, [R208+0xa000] ;  /* 0x00a00000d0a0783b */ /* 0x000fe20000004200 */
[----:B------:R-:W-:Y:S01]  /*7070*/  PRMT R179, R180, 0x7632, R179 ;  /* 0x00007632b4b37816 */ /* 0x000fe200000000b3 */
[----:B------:R-:W-:Y:S01]  /*7080*/  MUFU.EX2 R243, R243 ;  /* 0x000000f300f37308 */ /* 0x000fe20000000800 */
[----:B------:R-:W-:-:S02]  /*7090*/  LOP3.LUT R51, R152, 0xff, RZ, 0xc0, !PT ;  /* 0x000000ff98337812 */ /* 0x000fc400078ec0ff */
[----:B------:R-:W-:Y:S01]  /*70a0*/  LOP3.LUT R148, R76, 0xffff, RZ, 0xc0, !PT ;  /* 0x0000ffff4c947812 */ /* 0x000fe200078ec0ff */
[----:B------:R-:W-:Y:S01]  /*70b0*/  @!P6 HADD2 R31, -R179.H0_H0, -RZ.H0_H0 ;  /* 0xa00000ffb31fe230 */ /* 0x000fe20000000900 */
[----:B------:R-:W-:Y:S01]  /*70c0*/  PRMT R77, R186, 0x5410, R185 ;  /* 0x00005410ba4d7816 */ /* 0x000fe200000000b9 */
[----:B------:R-:W-:Y:S01]  /*70d0*/  @!P1 HADD2 R32, -R180.H0_H0, -RZ.H0_H0 ;  /* 0xa00000ffb4209230 */ /* 0x000fe20000000900 */
[----:B------:R-:W-:Y:S02]  /*70e0*/  @!P2 PRMT R186, R33, 0x5410, RZ ;  /* 0x0000541021baa816 */ /* 0x000fe400000000ff */
[----:B------:R-:W-:Y:S01]  /*70f0*/  @!P5 PRMT R185, R34, 0x5410, RZ ;  /* 0x0000541022b9d816 */ /* 0x000fe200000000ff */
[----:B------:R-:W-:Y:S01]  /*7100*/  FFMA.FTZ R34, R127, c[0x0][0x23c], -R80 ;  /* 0x00008f007f227a23 */ /* 0x000fe20000010850 */
[----:B------:R-:W-:Y:S01]  /*7110*/  ISETP.GE.U32.AND P2, PT, R6, R51, PT ;  /* 0x000000330600720c */ /* 0x000fe20003f46070 */
[--C-:B------:R-:W-:Y:S01]  /*7120*/  FFMA.FTZ R127, R112, c[0x0][0x23c], -R75.reuse ;  /* 0x00008f00707f7a23 */ /* 0x100fe2000001084b */
[----:B------:R-:W-:Y:S01]  /*7130*/  LOP3.LUT R142, R167, UR25, R142, 0x96, !PT ;  /* 0x00000019a78e7c12 */ /* 0x000fe2000f8e968e */
[----:B------:R-:W-:Y:S01]  /*7140*/  FFMA.FTZ R112, R100, c[0x0][0x23c], -R75 ;  /* 0x00008f0064707a23 */ /* 0x000fe2000001084b */
[----:B------:R-:W-:Y:S01]  /*7150*/  LOP3.LUT R149, R76, 0xff, RZ, 0xc0, !PT ;  /* 0x000000ff4c957812 */ /* 0x000fe200078ec0ff */
[----:B------:R-:W1:Y:S01]  /*7160*/  MUFU.EX2 R34, R34 ;  /* 0x0000002200227308 */ /* 0x000e620000000800 */
[----:B------:R-:W-:-:S02]  /*7170*/  SHF.R.U32.HI R147, RZ, 0x10, R76 ;  /* 0x00000010ff937819 */ /* 0x000fc4000001164c */
[----:B------:R-:W-:Y:S02]  /*7180*/  SHF.R.U32.HI R146, RZ, 0x18, R76 ;  /* 0x00000018ff927819 */ /* 0x000fe4000001164c */
[----:B------:R-:W-:Y:S02]  /*7190*/  PRMT R76, R180, 0x5410, R179 ;  /* 0x00005410b44c7816 */ /* 0x000fe400000000b3 */
[----:B------:R-:W-:Y:S01]  /*71a0*/  @!P6 PRMT R179, R31, 0x5410, RZ ;  /* 0x000054101fb3e816 */ /* 0x000fe200000000ff */
[----:B------:R-:W-:Y:S01]  /*71b0*/  MUFU.EX2 R127, R127 ;  /* 0x0000007f007f7308 */ /* 0x000fe20000000800 */
[----:B------:R-:W-:Y:S02]  /*71c0*/  SHF.R.U32.HI R51, RZ, 0x10, R142 ;  /* 0x00000010ff337819 */ /* 0x000fe4000001168e */
[----:B------:R-:W-:Y:S02]  /*71d0*/  LOP3.LUT R31, R142, 0xffff, RZ, 0xc0, !PT ;  /* 0x0000ffff8e1f7812 */ /* 0x000fe400078ec0ff */
[----:B------:R-:W-:-:S02]  /*71e0*/  ISETP.GE.U32.AND P5, PT, R6, R159, PT ;  /* 0x0000009f0600720c */ /* 0x000fc40003fa6070 */
[----:B------:R-:W-:Y:S01]  /*71f0*/  @!P1 PRMT R180, R32, 0x5410, RZ ;  /* 0x0000541020b49816 */ /* 0x000fe200000000ff */
[----:B------:R-:W-:Y:S01]  /*7200*/  FFMA.FTZ R32, R45, c[0x0][0x23c], -R75 ;  /* 0x00008f002d207a23 */ /* 0x000fe2000001084b */
[----:B------:R-:W-:Y:S01]  /*7210*/  F2FP.PACK_AB R182, R215, R216 ;  /* 0x000000d8d7b6723e */ /* 0x000fe200000000ff */
[----:B------:R-:W-:Y:S01]  /*7220*/  MUFU.EX2 R112, R112 ;  /* 0x0000007000707308 */ /* 0x000fe20000000800 */
[----:B------:R-:W-:Y:S02]  /*7230*/  LOP3.LUT R33, R142, 0xff, RZ, 0xc0, !PT ;  /* 0x000000ff8e217812 */ /* 0x000fe400078ec0ff */
[----:B------:R-:W-:Y:S01]  /*7240*/  LOP3.LUT R51, R51, 0xff, RZ, 0xc0, !PT ;  /* 0x000000ff33337812 */ /* 0x000fe200078ec0ff */
[----:B------:R-:W-:Y:S01]  /*7250*/  @!P2 HADD2 R50, -R182.H0_H0, -RZ.H0_H0 ;  /* 0xa00000ffb632a230 */ /* 0x000fe20000000900 */
[----:B------:R-:W-:Y:S02]  /*7260*/  SHF.R.U32.HI R31, RZ, 0x8, R31 ;  /* 0x00000008ff1f7819 */ /* 0x000fe4000001161f */
[----:B------:R-:W-:Y:S01]  /*7270*/  PRMT R181, R182, 0x7632, R181 ;  /* 0x00007632b6b57816 */ /* 0x000fe200000000b5 */
[----:B------:R-:W-:Y:S01]  /*7280*/  MUFU.EX2 R32, R32 ;  /* 0x0000002000207308 */ /* 0x000fe20000000800 */
[----:B------:R-:W-:-:S02]  /*7290*/  ISETP.GE.U32.AND P1, PT, R6, R33, PT ;  /* 0x000000210600720c */ /* 0x000fc40003f26070 */
[----:B------:R-:W-:Y:S01]  /*72a0*/  ISETP.GE.U32.AND P6, PT, R6, R51, PT ;  /* 0x000000330600720c */ /* 0x000fe20003fc6070 */
[----:B------:R-:W-:Y:S01]  /*72b0*/  @!P5 HADD2 R49, -R181.H0_H0, -RZ.H0_H0 ;  /* 0xa00000ffb531d230 */ /* 0x000fe20000000900 */
[----:B------:R-:W-:Y:S02]  /*72c0*/  LOP3.LUT R51, R31, 0xffff, RZ, 0xc0, !PT ;  /* 0x0000ffff1f337812 */ /* 0x000fe400078ec0ff */
[----:B------:R-:W-:Y:S01]  /*72d0*/  PRMT R31, R182, 0x5410, R181 ;  /* 0x00005410b61f7816 */ /* 0x000fe200000000b5 */
[----:B------:R1:W2:Y:S01]  /*72e0*/  MUFU.EX2 R33, R124 ;  /* 0x0000007c00217308 */ /* 0x0002a20000000800 */
[----:B------:R-:W-:Y:S02]  /*72f0*/  @!P2 PRMT R182, R50, 0x5410, RZ ;  /* 0x0000541032b6a816 */ /* 0x000fe400000000ff */
[----:B------:R-:W-:Y:S02]  /*7300*/  ISETP.GE.U32.AND P2, PT, R6, R51, PT ;  /* 0x000000330600720c */ /* 0x000fe40003f46070 */
[----:B------:R-:W-:-:S02]  /*7310*/  LOP3.LUT R140, R166, 0xffff, RZ, 0xc0, !PT ;  /* 0x0000ffffa68c7812 */ /* 0x000fc400078ec0ff */
[----:B------:R-:W-:Y:S02]  /*7320*/  @!P5 PRMT R181, R49, 0x5410, RZ ;  /* 0x0000541031b5d816 */ /* 0x000fe400000000ff */
[----:B------:R-:W-:Y:S01]  /*7330*/  SHF.R.U32.HI R49, RZ, 0x18, R142 ;  /* 0x00000018ff317819 */ /* 0x000fe2000001168e */
[----:B------:R-:W-:Y:S01]  /*7340*/  FFMA.FTZ R142, R39, c[0x0][0x23c], -R80 ;  /* 0x00008f00278e7a23 */ /* 0x000fe20000010850 */
[----:B------:R-:W-:Y:S02]  /*7350*/  SHF.R.U32.HI R140, RZ, 0x8, R140 ;  /* 0x00000008ff8c7819 */ /* 0x000fe4000001168c */
[----:B------:R-:W-:Y:S02]  /*7360*/  ISETP.GE.U32.AND P5, PT, R6, R49, PT ;  /* 0x000000310600720c */ /* 0x000fe40003fa6070 */
[----:B------:R-:W-:Y:S01]  /*7370*/  LOP3.LUT R157, R166, 0xff, RZ, 0xc0, !PT ;  /* 0x000000ffa69d7812 */ /* 0x000fe200078ec0ff */
[----:B------:R-:W-:Y:S01]  /*7380*/  MUFU.EX2 R142, R142 ;  /* 0x0000008e008e7308 */ /* 0x000fe20000000800 */
[----:B-1----:R-:W-:Y:S01]  /*7390*/  F2FP.PACK_AB R124, R34, R35 ;  /* 0x00000023227c723e */ /* 0x002fe200000000ff */
[----:B--2---:R-:W-:Y:S01]  /*73a0*/  FADD.FTZ R238, R33, R32 ;  /* 0x0000002021ee7221 */ /* 0x004fe20000010000 */
[----:B------:R-:W-:-:S02]  /*73b0*/  F2FP.PACK_AB R178, R32, R33 ;  /* 0x0000002120b2723e */ /* 0x000fc400000000ff */
[----:B------:R-:W-:Y:S01]  /*73c0*/  PRMT R115, R124, 0x7632, R115 ;  /* 0x000076327c737816 */ /* 0x000fe20000000073 */
[----:B------:R-:W-:Y:S01]  /*73d0*/  @!P1 HADD2 R48, -R124.H0_H0, -RZ.H0_H0 ;  /* 0xa00000ff7c309230 */ /* 0x000fe20000000900 */
[----:B------:R-:W-:Y:S01]  /*73e0*/  LOP3.LUT R51, R140, 0xffff, RZ, 0xc0, !PT ;  /* 0x0000ffff8c337812 */ /* 0x000fe200078ec0ff */
[----:B------:R-:W-:Y:S01]  /*73f0*/  @!P6 HADD2 R46, -R178.H0_H0, -RZ.H0_H0 ;  /* 0xa00000ffb22ee230 */ /* 0x000fe20000000900 */
[----:B------:R-:W-:Y:S01]  /*7400*/  PRMT R49, R124, 0x5410, R115 ;  /* 0x000054107c317816 */ /* 0x000fe20000000073 */
[----:B------:R-:W-:Y:S01]  /*7410*/  @!P2 HADD2 R47, -R115.H0_H0, -RZ.H0_H0 ;  /* 0xa00000ff732fa230 */ /* 0x000fe20000000900 */
[----:B------:R-:W-:Y:S01]  /*7420*/  PRMT R177, R178, 0x7632, R177 ;  /* 0x00007632b2b17816 */ /* 0x000fe200000000b1 */
[----:B------:R-:W-:Y:S01]  /*7430*/  FADD.FTZ R241, R69, R238 ;  /* 0x000000ee45f17221 */ /* 0x000fe20000010000 */
[----:B------:R-:W-:Y:S01]  /*7440*/  @!P1 PRMT R124, R48, 0x5410, RZ ;  /* 0x00005410307c9816 */ /* 0x000fe200000000ff */
[----:B------:R-:W-:Y:S01]  /*7450*/  FFMA.FTZ R48, R44, c[0x0][0x23c], -R75 ;  /* 0x00008f002c307a23 */ /* 0x000fe2000001084b */
[----:B------:R-:W-:Y:S01]  /*7460*/  @!P2 PRMT R115, R47, 0x5410, RZ ;  /* 0x000054102f73a816 */ /* 0x000fe200000000ff */
[----:B------:R-:W-:Y:S01]  /*7470*/  @!P5 HADD2 R45, -R177.H0_H0, -RZ.H0_H0 ;  /* 0xa00000ffb12dd230 */ /* 0x000fe20000000900 */
[----:B------:R-:W-:Y:S01]  /*7480*/  SHF.R.U32.HI R87, RZ, 0x18, R166 ;  /* 0x00000018ff577819 */ /* 0x000fe200000116a6 */
[----:B------:R-:W1:Y:S01]  /*7490*/  MUFU.EX2 R140, R48 ;  /* 0x00000030008c7308 */ /* 0x000e620000000800 */
[----:B------:R-:W-:-:S02]  /*74a0*/  ISETP.GE.U32.AND P1, PT, R6, R157, PT ;  /* 0x0000009d0600720c */ /* 0x000fc40003f26070 */
[----:B------:R-:W-:Y:S02]  /*74b0*/  ISETP.GE.U32.AND P2, PT, R6, R51, PT ;  /* 0x000000330600720c */ /* 0x000fe40003f46070 */
[----:B------:R-:W-:Y:S02]  /*74c0*/  PRMT R47, R178, 0x5410, R177 ;  /* 0x00005410b22f7816 */ /* 0x000fe400000000b1 */
[----:B------:R-:W-:Y:S02]  /*74d0*/  @!P6 PRMT R178, R46, 0x5410, RZ ;  /* 0x000054102eb2e816 */ /* 0x000fe400000000ff */
[----:B------:R-:W-:Y:S02]  /*74e0*/  SHF.R.U32.HI R86, RZ, 0x10, R166 ;  /* 0x00000010ff567819 */ /* 0x000fe400000116a6 */
[----:B------:R-:W-:Y:S02]  /*74f0*/  F2FP.PACK_AB R174, R143, R68 ;  /* 0x000000448fae723e */ /* 0x000fe400000000ff */
[----:B------:R-:W-:Y:S01]  /*7500*/  ISETP.GE.U32.AND P6, PT, R6, R87, PT ;  /* 0x000000570600720c */ /* 0x000fe20003fc6070 */
[--C-:B------:R-:W-:Y:S01]  /*7510*/  FFMA.FTZ R87, R131, c[0x0][0x23c], -R80.reuse ;  /* 0x00008f0083577a23 */ /* 0x100fe20000010850 */
[----:B------:R-:W-:Y:S01]  /*7520*/  PRMT R173, R174, 0x7632, R173 ;  /* 0x00007632aead7816 */ /* 0x000fe200000000ad */
[----:B------:R-:W-:Y:S01]  /*7530*/  @!P1 HADD2 R44, -R174.H0_H0, -RZ.H0_H0 ;  /* 0xa00000ffae2c9230 */ /* 0x000fe20000000900 */
[----:B------:R-:W-:Y:S01]  /*7540*/  LOP3.LUT R51, R86, 0xff, RZ, 0xc0, !PT ;  /* 0x000000ff56337812 */ /* 0x000fe200078ec0ff */
[----:B------:R-:W-:Y:S01]  /*7550*/  FFMA.FTZ R86, R145, c[0x0][0x23c], -R80 ;  /* 0x00008f0091567a23 */ /* 0x000fe20000010850 */
[----:B------:R-:W-:Y:S01]  /*7560*/  @!P5 PRMT R177, R45, 0x5410, RZ ;  /* 0x000054102db1d816 */ /* 0x000fe200000000ff */
[----:B------:R-:W2:Y:S01]  /*7570*/  MUFU.EX2 R87, R87 ;  /* 0x0000005700577308 */ /* 0x000ea20000000800 */
[----:B------:R-:W-:Y:S01]  /*7580*/  ISETP.GE.U32.AND P5, PT, R6, R51, PT ;  /* 0x000000330600720c */ /* 0x000fe20003fa6070 */
[----:B------:R-:W-:Y:S01]  /*7590*/  @!P2 HADD2 R38, -R173.H0_H0, -RZ.H0_H0 ;  /* 0xa00000ffad26a230 */ /* 0x000fe20000000900 */
[----:B------:R-:W-:-:S02]  /*75a0*/  LOP3.LUT R45, R144, 0xff, RZ, 0xc0, !PT ;  /* 0x000000ff902d7812 */ /* 0x000fc400078ec0ff */
[----:B------:R-:W-:Y:S02]  /*75b0*/  PRMT R46, R174, 0x5410, R173 ;  /* 0x00005410ae2e7816 */ /* 0x000fe400000000ad */
[----:B------:R-:W-:Y:S01]  /*75c0*/  @!P1 PRMT R174, R44, 0x5410, RZ ;  /* 0x000054102cae9816 */ /* 0x000fe200000000ff */
[----:B------:R-:W-:Y:S01]  /*75d0*/  MUFU.EX2 R86, R86 ;  /* 0x0000005600567308 */ /* 0x000fe20000000800 */
[----:B------:R-:W-:Y:S02]  /*75e0*/  @!P2 PRMT R173, R38, 0x5410, RZ ;  /* 0x0000541026ada816 */ /* 0x000fe400000000ff */
[----:B------:R-:W-:Y:S02]  /*75f0*/  ISETP.GE.U32.AND P1, PT, R6, R45, PT ;  /* 0x0000002d0600720c */ /* 0x000fe40003f26070 */
[----:B------:R-:W-:Y:S02]  /*7600*/  LOP3.LUT R38, R144, 0xffff, RZ, 0xc0, !PT ;  /* 0x0000ffff90267812 */ /* 0x000fe400078ec0ff */
[C---:B-1----:R-:W-:Y:S01]  /*7610*/  F2FP.PACK_AB R176, R140.reuse, R69 ;  /* 0x000000458cb0723e */ /* 0x042fe200000000ff */
[----:B------:R-:W-:Y:S01]  /*7620*/  FADD.FTZ R140, R140, R241 ;  /* 0x000000f18c8c7221 */ /* 0x000fe20000010000 */
[----:B------:R-:W-:-:S02]  /*7630*/  SHF.R.U32.HI R45, RZ, 0x18, R144 ;  /* 0x00000018ff2d7819 */ /* 0x000fc40000011690 */
[----:B------:R-:W-:Y:S01]  /*7640*/  SHF.R.U32.HI R38, RZ, 0x8, R38 ;  /* 0x00000008ff267819 */ /* 0x000fe20000011626 */
[----:B------:R-:W-:Y:S01]  /*7650*/  @!P5 HADD2 R21, -R176.H0_H0, -RZ.H0_H0 ;  /* 0xa00000ffb015d230 */ /* 0x000fe20000000900 */
[----:B------:R-:W-:Y:S02]  /*7660*/  PRMT R175, R176, 0x7632, R175 ;  /* 0x00007632b0af7816 */ /* 0x000fe400000000af */
[----:B------:R-:W-:Y:S02]  /*7670*/  ISETP.GE.U32.AND P2, PT, R6, R45, PT ;  /* 0x0000002d0600720c */ /* 0x000fe40003f46070 */
[----:B------:R-:W-:Y:S01]  /*7680*/  LOP3.LUT R45, R38, 0xffff, RZ, 0xc0, !PT ;  /* 0x0000ffff262d7812 */ /* 0x000fe200078ec0ff */
[----:B------:R-:W-:Y:S01]  /*7690*/  @!P6 HADD2 R39, -R175.H0_H0, -RZ.H0_H0 ;  /* 0xa00000ffaf27e230 */ /* 0x000fe20000000900 */
[----:B--2---:R-:W-:Y:S01]  /*76a0*/  F2FP.PACK_AB R170, R87, R142 ;  /* 0x0000008e57aa723e */ /* 0x004fe200000000ff */
[----:B------:R-:W-:Y:S01]  /*76b0*/  FFMA.FTZ R38, R134, c[0x0][0x23c], -R75 ;  /* 0x00008f0086267a23 */ /* 0x000fe2000001084b */
[----:B------:R-:W-:-:S02]  /*76c0*/  PRMT R48, R176, 0x5410, R175 ;  /* 0x00005410b0307816 */ /* 0x000fc400000000af */
[----:B------:R-:W-:Y:S01]  /*76d0*/  @!P5 PRMT R176, R21, 0x5410, RZ ;  /* 0x0000541015b0d816 */ /* 0x000fe200000000ff */
[----:B------:R-:W-:Y:S01]  /*76e0*/  FFMA.FTZ R21, R29, c[0x0][0x23c], -R80 ;  /* 0x00008f001d157a23 */ /* 0x000fe20000010850 */
[----:B------:R-:W-:Y:S01]  /*76f0*/  ISETP.GE.U32.AND P5, PT, R6, R45, PT ;  /* 0x0000002d0600720c */ /* 0x000fe20003fa6070 */
[----:B------:R-:W-:Y:S01]  /*7700*/  @!P1 HADD2 R20, -R170.H0_H0, -RZ.H0_H0 ;  /* 0xa00000ffaa149230 */ /* 0x000fe20000000900 */
[----:B------:R-:W-:Y:S01]  /*7710*/  PRMT R169, R170, 0x7632, R169 ;  /* 0x00007632aaa97816 */ /* 0x000fe200000000a9 */
[----:B------:R-:W1:Y:S01]  /*7720*/  MUFU.EX2 R38, R38 ;  /* 0x0000002600267308 */ /* 0x000e620000000800 */
[----:B------:R-:W-:Y:S01]  /*7730*/  @!P6 PRMT R175, R39, 0x5410, RZ ;  /* 0x0000541027afe816 */ /* 0x000fe200000000ff */
[----:B------:R-:W-:Y:S01]  /*7740*/  FFMA.FTZ R39, R28, c[0x0][0x23c], -R75 ;  /* 0x00008f001c277a23 */ /* 0x000fe2000001084b */
[----:B------:R-:W-:Y:S02]  /*7750*/  PRMT R44, R170, 0x5410, R169 ;  /* 0x00005410aa2c7816 */ /* 0x000fe400000000a9 */
[----:B------:R-:W-:Y:S01]  /*7760*/  @!P1 PRMT R170, R20, 0x5410, RZ ;  /* 0x0000541014aa9816 */ /* 0x000fe200000000ff */
[----:B------:R-:W-:Y:S01]  /*7770*/  FFMA.FTZ R20, R26, c[0x0][0x23c], -R75 ;  /* 0x00008f001a147a23 */ /* 0x000fe2000001084b */
[----:B------:R-:W-:Y:S01]  /*7780*/  SHF.R.U32.HI R133, RZ, 0x8, R133 ;  /* 0x00000008ff857819 */ /* 0x000fe20000011685 */
[----:B------:R-:W2:Y:S01]  /*7790*/  MUFU.EX2 R21, R21 ;  /* 0x0000001500157308 */ /* 0x000ea20000000800 */
[----:B------:R-:W-:Y:S01]  /*77a0*/  LOP3.LUT R137, R137, 0xff, RZ, 0xc0, !PT ;  /* 0x000000ff89897812 */ /* 0x000fe200078ec0ff */
[----:B------:R-:W-:Y:S01]  /*77b0*/  @!P5 HADD2 R30, -R169.H0_H0, -RZ.H0_H0 ;  /* 0xa00000ffa91ed230 */ /* 0x000fe20000000900 */
[----:B------:R-:W-:-:S02]  /*77c0*/  LOP3.LUT R133, R133, 0xffff, RZ, 0xc0, !PT ;  /* 0x0000ffff85857812 */ /* 0x000fc400078ec0ff */
[----:B------:R-:W-:Y:S02]  /*77d0*/  ISETP.GE.U32.AND P1, PT, R6, R137, PT ;  /* 0x000000890600720c */ /* 0x000fe40003f26070 */
[----:B------:R-:W-:Y:S01]  /*77e0*/  @!P5 PRMT R169, R30, 0x5410, RZ ;  /* 0x000054101ea9d816 */ /* 0x000fe200000000ff */
[----:B------:R-:W-:Y:S01]  /*77f0*/  MUFU.EX2 R39, R39 ;  /* 0x0000002700277308 */ /* 0x000fe20000000800 */
[----:B------:R-:W-:Y:S02]  /*7800*/  ISETP.GE.U32.AND P5, PT, R6, R133, PT ;  /* 0x000000850600720c */ /* 0x000fe40003fa6070 */
[----:B------:R-:W-:Y:S02]  /*7810*/  F2FP.PACK_AB R65, R214, R107 ;  /* 0x0000006bd641723e */ /* 0x000fe400000000ff */
[----:B-1----:R-:W-:Y:S02]  /*7820*/  F2FP.PACK_AB R172, R38, R127 ;  /* 0x0000007f26ac723e */ /* 0x002fe400000000ff */
[----:B------:R-:W-:Y:S01]  /*7830*/  PRMT R64, R65, 0x7632, R64 ;  /* 0x0000763241407816 */ /* 0x000fe20000000040 */
[----:B------:R-:W1:Y:S01]  /*7840*/  MUFU.EX2 R20, R20 ;  /* 0x0000001400147308 */ /* 0x000e620000000800 */
[----:B--2---:R-:W-:-:S02]  /*7850*/  F2FP.PACK_AB R166, R21, R86 ;  /* 0x0000005615a6723e */ /* 0x004fc400000000ff */
[----:B------:R-:W-:Y:S02]  /*7860*/  PRMT R30, R65, 0x5410, R64 ;  /* 0x00005410411e7816 */ /* 0x000fe40000000040 */
[C---:B------:R-:W-:Y:S01]  /*7870*/  PRMT R165, R166.reuse, 0x7632, R165 ;  /* 0x00007632a6a57816 */ /* 0x040fe200000000a5 */
[----:B------:R-:W-:Y:S01]  /*7880*/  @!P4 HADD2 R27, -R166.H0_H0, -RZ.H0_H0 ;  /* 0xa00000ffa61bc230 */ /* 0x000fe20000000900 */
[----:B------:R-:W-:Y:S02]  /*7890*/  SHF.R.U32.HI R144, RZ, 0x10, R144 ;  /* 0x00000010ff907819 */ /* 0x000fe40000011690 */
[----:B------:R-:W-:Y:S01]  /*78a0*/  PRMT R137, R166, 0x5410, R165 ;  /* 0x00005410a6897816 */ /* 0x000fe200000000a5 */
[----:B------:R-:W-:Y:S01]  /*78b0*/  @!P5 HADD2 R26, -R165.H0_H0, -RZ.H0_H0 ;  /* 0xa00000ffa51ad230 */ /* 0x000fe20000000900 */
[----:B------:R-:W-:Y:S02]  /*78c0*/  @!P4 PRMT R166, R27, 0x5410, RZ ;  /* 0x000054101ba6c816 */ /* 0x000fe400000000ff */
[----:B------:R-:W-:-:S02]  /*78d0*/  LOP3.LUT R27, R129, 0xff, RZ, 0xc0, !PT ;  /* 0x000000ff811b7812 */ /* 0x000fc400078ec0ff */
[----:B------:R-:W-:Y:S02]  /*78e0*/  @!P5 PRMT R165, R26, 0x5410, RZ ;  /* 0x000054101aa5d816 */ /* 0x000fe400000000ff */
[----:B-1----:R-:W-:Y:S02]  /*78f0*/  F2FP.PACK_AB R168, R20, R39 ;  /* 0x0000002714a8723e */ /* 0x002fe400000000ff */
[----:B------:R-:W-:Y:S02]  /*7900*/  ISETP.GE.U32.AND P5, PT, R6, R27, PT ;  /* 0x0000001b0600720c */ /* 0x000fe40003fa6070 */
[C---:B------:R-:W-:Y:S01]  /*7910*/  PRMT R167, R168.reuse, 0x7632, R167 ;  /* 0x00007632a8a77816 */ /* 0x040fe200000000a7 */
[----:B------:R-:W-:Y:S01]  /*7920*/  @!P1 HADD2 R25, -R168.H0_H0, -RZ.H0_H0 ;  /* 0xa00000ffa8199230 */ /* 0x000fe20000000900 */
[----:B------:R-:W-:Y:S02]  /*7930*/  SHF.R.U32.HI R26, RZ, 0x10, R129 ;  /* 0x00000010ff1a7819 */ /* 0x000fe40000011681 */
[----:B------:R-:W-:Y:S01]  /*7940*/  PRMT R150, R168, 0x5410, R167 ;  /* 0x00005410a8967816 */ /* 0x000fe200000000a7 */
[----:B------:R-:W-:Y:S01]  /*7950*/  @!P3 HADD2 R24, -R167.H0_H0, -RZ.H0_H0 ;  /* 0xa00000ffa718b230 */ /* 0x000fe20000000900 */
[----:B------:R-:W-:-:S02]  /*7960*/  @!P1 PRMT R168, R25, 0x5410, RZ ;  /* 0x0000541019a89816 */ /* 0x000fc400000000ff */
[----:B------:R-:W-:Y:S02]  /*7970*/  LOP3.LUT R25, R129, 0xffff, RZ, 0xc0, !PT ;  /* 0x0000ffff81197812 */ /* 0x000fe400078ec0ff */
[----:B------:R-:W-:Y:S01]  /*7980*/  @!P3 PRMT R167, R24, 0x5410, RZ ;  /* 0x0000541018a7b816 */ /* 0x000fe200000000ff */
[----:B------:R-:W-:Y:S01]  /*7990*/  @!P5 HADD2 R19, -R65.H0_H0, -RZ.H0_H0 ;  /* 0xa00000ff4113d230 */ /* 0x000fe20000000900 */
[----:B------:R-:W-:Y:S02]  /*79a0*/  SHF.R.U32.HI R25, RZ, 0x8, R25 ;  /* 0x00000008ff197819 */ /* 0x000fe40000011619 */
[----:B------:R-:W-:Y:S02]  /*79b0*/  PRMT R171, R172, 0x7632, R171 ;  /* 0x00007632acab7816 */ /* 0x000fe400000000ab */
[----:B------:R-:W-:Y:S02]  /*79c0*/  LOP3.LUT R25, R25, 0xffff, RZ, 0xc0, !PT ;  /* 0x0000ffff19197812 */ /* 0x000fe400078ec0ff */
[----:B------:R-:W-:Y:S01]  /*79d0*/  @!P5 PRMT R65, R19, 0x5410, RZ ;  /* 0x000054101341d816 */ /* 0x000fe200000000ff */
[----:B------:R-:W-:Y:S01]  /*79e0*/  @!P2 HADD2 R28, -R171.H0_H0, -RZ.H0_H0 ;  /* 0xa00000ffab1ca230 */ /* 0x000fe20000000900 */
[----:B------:R-:W-:-:S02]  /*79f0*/  ISETP.GE.U32.AND P3, PT, R6, R25, PT ;  /* 0x000000190600720c */ /* 0x000fc40003f66070 */
[----:B------:R-:W-:Y:S02]  /*7a00*/  LOP3.LUT R25, R26, 0xff, RZ, 0xc0, !PT ;  /* 0x000000ff1a197812 */ /* 0x000fe400078ec0ff */
[----:B------:R-:W-:Y:S02]  /*7a10*/  LOP3.LUT R19, R118, 0xff, RZ, 0xc0, !PT ;  /* 0x000000ff76137812 */ /* 0x000fe400078ec0ff */
[----:B------:R-:W-:Y:S02]  /*7a20*/  ISETP.GE.U32.AND P5, PT, R6, R25, PT ;  /* 0x000000190600720c */ /* 0x000fe40003fa6070 */
[----:B------:R-:W-:Y:S02]  /*7a30*/  LOP3.LUT R45, R144, 0xff, RZ, 0xc0, !PT ;  /* 0x000000ff902d7812 */ /* 0x000fe400078ec0ff */
[----:B------:R-:W-:Y:S02]  /*7a40*/  ISETP.GE.U32.AND P1, PT, R6, R67, PT ;  /* 0x000000430600720c */ /* 0x000fe40003f26070 */
[----:B------:R-:W-:Y:S01]  /*7a50*/  PRMT R154, R19, 0x5410, R114 ;  /* 0x00005410139a7816 */ /* 0x000fe20000000072 */
[----:B------:R-:W-:Y:S01]  /*7a60*/  @!P3 HADD2 R18, -R64.H0_H0, -RZ.H0_H0 ;  /* 0xa00000ff4012b230 */ /* 0x000fe20000000900 */
[----:B------:R-:W-:-:S02]  /*7a70*/  F2FP.PACK_AB R67, R207, R112 ;  /* 0x00000070cf43723e */ /* 0x000fc400000000ff */
[----:B------:R-:W-:Y:S02]  /*7a80*/  LOP3.LUT R19, R110, 0xff, RZ, 0xc0, !PT ;  /* 0x000000ff6e137812 */ /* 0x000fe400078ec0ff */
[----:B------:R-:W-:Y:S01]  /*7a90*/  SHF.R.U32.HI R25, RZ, 0x10, R103 ;  /* 0x00000010ff197819 */ /* 0x000fe20000011667 */
[----:B------:R-:W-:Y:S01]  /*7aa0*/  @!P5 HADD2 R17, -R67.H0_H0, -RZ.H0_H0 ;  /* 0xa00000ff4311d230 */ /* 0x000fe20000000900 */
[----:B------:R-:W-:Y:S02]  /*7ab0*/  ISETP.GE.U32.AND P6, PT, R6, R45, PT ;  /* 0x0000002d0600720c */ /* 0x000fe40003fc6070 */
[----:B------:R-:W-:Y:S02]  /*7ac0*/  PRMT R45, R172, 0x5410, R171 ;  /* 0x00005410ac2d7816 */ /* 0x000fe400000000ab */
[----:B------:R-:W-:Y:S02]  /*7ad0*/  @!P2 PRMT R171, R28, 0x5410, RZ ;  /* 0x000054101caba816 */ /* 0x000fe400000000ff */
[----:B------:R-:W-:Y:S01]  /*7ae0*/  SHF.R.U32.HI R28, RZ, 0x8, R113 ;  /* 0x00000008ff1c7819 */ /* 0x000fe20000011671 */
[----:B------:R-:W-:Y:S01]  /*7af0*/  IMAD R113, R6, 0x10000, R6 ;  /* 0x0001000006717824 */ /* 0x000fe200078e0206 */
[----:B------:R-:W-:-:S02]  /*7b00*/  SHF.R.U32.HI R129, RZ, 0x18, R129 ;  /* 0x00000018ff817819 */ /* 0x000fc40000011681 */
[----:B------:R-:W-:Y:S02]  /*7b10*/  PRMT R152, R19, 0x5410, R108 ;  /* 0x0000541013987816 */ /* 0x000fe4000000006c */
[----:B------:R-:W-:Y:S01]  /*7b20*/  SHF.R.U32.HI R56, RZ, 0x18, R103 ;  /* 0x00000018ff387819 */ /* 0x000fe20000011667 */
[----:B------:R-:W-:Y:S01]  /*7b30*/  @!P6 HADD2 R29, -R172.H0_H0, -RZ.H0_H0 ;  /* 0xa00000ffac1de230 */ /* 0x000fe20000000900 */
[----:B------:R-:W-:Y:S02]  /*7b40*/  LOP3.LUT R25, R25, 0xff, RZ, 0xc0, !PT ;  /* 0x000000ff19197812 */ /* 0x000fe400078ec0ff */
[----:B------:R-:W-:Y:S02]  /*7b50*/  PRMT R66, R67, 0x7632, R66 ;  /* 0x0000763243427816 */ /* 0x000fe40000000042 */
[----:B------:R-:W-:Y:S02]  /*7b60*/  LOP3.LUT R19, R102, 0xffff, RZ, 0xc0, !PT ;  /* 0x0000ffff66137812 */ /* 0x000fe400078ec0ff */
[----:B------:R-:W-:-:S02]  /*7b70*/  @!P3 PRMT R64, R18, 0x5410, RZ ;  /* 0x000054101240b816 */ /* 0x000fc400000000ff */
[----:B------:R-:W-:Y:S02]  /*7b80*/  SHF.R.U32.HI R18, RZ, 0x10, R102 ;  /* 0x00000010ff127819 */ /* 0x000fe40000011666 */
[----:B------:R-:W-:Y:S02]  /*7b90*/  PRMT R114, R111, 0x5410, R28 ;  /* 0x000054106f727816 */ /* 0x000fe4000000001c */
[----:B------:R-:W-:Y:S02]  /*7ba0*/  ISETP.GE.U32.AND P3, PT, R6, R129, PT ;  /* 0x000000810600720c */ /* 0x000fe40003f66070 */
[----:B------:R-:W-:Y:S02]  /*7bb0*/  PRMT R56, R25, 0x5410, R56 ;  /* 0x0000541019387816 */ /* 0x000fe40000000038 */
[----:B------:R-:W-:Y:S02]  /*7bc0*/  SHF.R.U32.HI R24, RZ, 0x8, R128 ;  /* 0x00000008ff187819 */ /* 0x000fe40000011680 */
[----:B------:R-:W-:Y:S01]  /*7bd0*/  PRMT R28, R67, 0x5410, R66 ;  /* 0x00005410431c7816 */ /* 0x000fe20000000042 */
[----:B------:R-:W-:Y:S01]  /*7be0*/  HSET2.LE.AND R56, R56, R113, PT ;  /* 0x0000007138387233 */ /* 0x000fe20003803000 */
[----:B------:R-:W-:-:S02]  /*7bf0*/  LOP3.LUT R100, R102, 0xff, RZ, 0xc0, !PT ;  /* 0x000000ff66647812 */ /* 0x000fc400078ec0ff */
[----:B------:R-:W-:Y:S02]  /*7c00*/  SHF.R.U32.HI R19, RZ, 0x8, R19 ;  /* 0x00000008ff137819 */ /* 0x000fe40000011613 */
[----:B------:R-:W-:Y:S01]  /*7c10*/  SHF.R.U32.HI R25, RZ, 0x8, R130 ;  /* 0x00000008ff197819 */ /* 0x000fe20000011682 */
[----:B------:R-:W-:Y:S01]  /*7c20*/  @!P3 HADD2 R16, -R66.H0_H0, -RZ.H0_H0 ;  /* 0xa00000ff4210b230 */ /* 0x000fe20000000900 */
[----:B------:R-:W-:Y:S01]  /*7c30*/  @!P5 PRMT R67, R17, 0x5410, RZ ;  /* 0x000054101143d816 */ /* 0x000fe200000000ff */
[----:B------:R-:W1:Y:S01]  /*7c40*/  LDSM.16.MT88.4 R128, [R210+0x9000] ;  /* 0x00900000d280783b */ /* 0x000e620000004200 */
[----:B------:R-:W-:Y:S02]  /*7c50*/  SHF.R.U32.HI R17, RZ, 0x18, R102 ;  /* 0x00000018ff117819 */ /* 0x000fe40000011666 */
[----:B------:R-:W-:Y:S02]  /*7c60*/  LOP3.LUT R18, R18, 0xff, RZ, 0xc0, !PT ;  /* 0x000000ff12127812 */ /* 0x000fe400078ec0ff */
[----:B------:R-:W-:-:S02]  /*7c70*/  PRMT R100, R100, 0x5410, R19 ;  /* 0x0000541064647816 */ /* 0x000fc40000000013 */
[----:B------:R-:W-:Y:S02]  /*7c80*/  LOP3.LUT R19, R101, 0xffff, RZ, 0xc0, !PT ;  /* 0x0000ffff65137812 */ /* 0x000fe400078ec0ff */
[----:B------:R-:W-:Y:S02]  /*7c90*/  PRMT R18, R18, 0x5410, R17 ;  /* 0x0000541012127816 */ /* 0x000fe40000000011 */
[----:B------:R-:W-:Y:S02]  /*7ca0*/  SHF.R.U32.HI R17, RZ, 0x10, R101 ;  /* 0x00000010ff117819 */ /* 0x000fe40000011665 */
[----:B------:R-:W-:Y:S02]  /*7cb0*/  LOP3.LUT R147, R147, 0xff, RZ, 0xc0, !PT ;  /* 0x000000ff93937812 */ /* 0x000fe400078ec0ff */
[----:B------:R-:W-:Y:S02]  /*7cc0*/  LOP3.LUT R110, R101, 0xff, RZ, 0xc0, !PT ;  /* 0x000000ff656e7812 */ /* 0x000fe400078ec0ff */
[----:B------:R-:W-:-:S02]  /*7cd0*/  SHF.R.U32.HI R19, RZ, 0x8, R19 ;  /* 0x00000008ff137819 */ /* 0x000fc40000011613 */
[----:B------:R-:W-:Y:S02]  /*7ce0*/  LOP3.LUT R27, R103, 0xffff, RZ, 0xc0, !PT ;  /* 0x0000ffff671b7812 */ /* 0x000fe400078ec0ff */
[----:B------:R-:W-:Y:S02]  /*7cf0*/  SHF.R.U32.HI R108, RZ, 0x18, R101 ;  /* 0x00000018ff6c7819 */ /* 0x000fe40000011665 */
[----:B------:R-:W-:Y:S02]  /*7d00*/  LOP3.LUT R17, R17, 0xff, RZ, 0xc0, !PT ;  /* 0x000000ff11117812 */ /* 0x000fe400078ec0ff */
[----:B------:R-:W-:Y:S02]  /*7d10*/  PRMT R102, R147, 0x5410, R146 ;  /* 0x0000541093667816 */ /* 0x000fe40000000092 */
[----:B------:R-:W-:Y:S01]  /*7d20*/  PRMT R110, R110, 0x5410, R19 ;  /* 0x000054106e6e7816 */ /* 0x000fe20000000013 */
[----:B------:R-:W2:Y:S01]  /*7d30*/  LDSM.16.MT88.4 R144, [R208+0x9000] ;  /* 0x00900000d090783b */ /* 0x000ea20000004200 */
[----:B------:R-:W-:-:S02]  /*7d40*/  LOP3.LUT R19, R132, 0xffff, RZ, 0xc0, !PT ;  /* 0x0000ffff84137812 */ /* 0x000fc400078ec0ff */
[----:B------:R-:W-:Y:S02]  /*7d50*/  LOP3.LUT R58, R103, 0xff, RZ, 0xc0, !PT ;  /* 0x000000ff673a7812 */ /* 0x000fe400078ec0ff */
[----:B------:R-:W-:Y:S02]  /*7d60*/  SHF.R.U32.HI R27, RZ, 0x8, R27 ;  /* 0x00000008ff1b7819 */ /* 0x000fe4000001161b */
[----:B------:R-:W-:Y:S02]  /*7d70*/  PRMT R108, R17, 0x5410, R108 ;  /* 0x00005410116c7816 */ /* 0x000fe4000000006c */
[----:B------:R-:W-:Y:S02]  /*7d80*/  SHF.R.U32.HI R17, RZ, 0x10, R132 ;  /* 0x00000010ff117819 */ /* 0x000fe40000011684 */
[----:B------:R-:W-:Y:S02]  /*7d90*/  @!P3 PRMT R66, R16, 0x5410, RZ ;  /* 0x000054101042b816 */ /* 0x000fe400000000ff */
[----:B------:R-:W-:-:S02]  /*7da0*/  PRMT R24, R125, 0x5410, R24 ;  /* 0x000054107d187816 */ /* 0x000fc40000000018 */
[----:B------:R-:W-:Y:S02]  /*7db0*/  SHF.R.U32.HI R50, RZ, 0x8, R148 ;  /* 0x00000008ff327819 */ /* 0x000fe40000011694 */
[----:B------:R-:W-:Y:S02]  /*7dc0*/  LOP3.LUT R16, R132, 0xff, RZ, 0xc0, !PT ;  /* 0x000000ff84107812 */ /* 0x000fe400078ec0ff */
[----:B------:R-:W-:Y:S02]  /*7dd0*/  SHF.R.U32.HI R19, RZ, 0x8, R19 ;  /* 0x00000008ff137819 */ /* 0x000fe40000011613 */
[----:B------:R-:W-:Y:S02]  /*7de0*/  LOP3.LUT R26, R123, 0xff, RZ, 0xc0, !PT ;  /* 0x000000ff7b1a7812 */ /* 0x000fe400078ec0ff */
[----:B------:R-:W-:Y:S01]  /*7df0*/  PRMT R58, R58, 0x5410, R27 ;  /* 0x000054103a3a7816 */ /* 0x000fe2000000001b */
[----:B------:R-:W-:Y:S01]  /*7e00*/  HSET2.LE.AND R27, R102, R113, PT ;  /* 0x00000071661b7233 */ /* 0x000fe20003803000 */
[----:B------:R-:W-:-:S02]  /*7e10*/  LOP3.LUT R25, R25, 0xffff, RZ, 0xc0, !PT ;  /* 0x0000ffff19197812 */ /* 0x000fc400078ec0ff */
[----:B------:R-:W-:Y:S02]  /*7e20*/  SHF.R.U32.HI R132, RZ, 0x18, R132 ;  /* 0x00000018ff847819 */ /* 0x000fe40000011684 */
[----:B------:R-:W-:Y:S02]  /*7e30*/  LOP3.LUT R17, R17, 0xff, RZ, 0xc0, !PT ;  /* 0x000000ff11117812 */ /* 0x000fe400078ec0ff */
[----:B------:R-:W-:Y:S02]  /*7e40*/  PRMT R50, R149, 0x5410, R50 ;  /* 0x0000541095327816 */ /* 0x000fe40000000032 */
[----:B------:R-:W-:Y:S01]  /*7e50*/  PRMT R16, R16, 0x5410, R19 ;  /* 0x0000541010107816 */ /* 0x000fe20000000013 */
[--C-:B------:R-:W-:Y:S01]  /*7e60*/  HSET2.LE.AND R19, R24, R113.reuse, PT ;  /* 0x0000007118137233 */ /* 0x100fe20003803000 */
[----:B------:R-:W-:Y:S02]  /*7e70*/  PRMT R26, R26, 0x5410, R119 ;  /* 0x000054101a1a7816 */ /* 0x000fe40000000077 */
[----:B------:R-:W-:Y:S01]  /*7e80*/  ISETP.GE.U32.AND P3, PT, R6, R25, PT ;  /* 0x000000190600720c */ /* 0x000fe20003f66070 */
[--C-:B------:R-:W-:Y:S01]  /*7e90*/  HSET2.LE.AND R25, R58, R113.reuse, PT ;  /* 0x000000713a197233 */ /* 0x100fe20003803000 */
[----:B------:R-:W-:Y:S01]  /*7ea0*/  PRMT R24, R17, 0x5410, R132 ;  /* 0x0000541011187816 */ /* 0x000fe20000000084 */
[--C-:B------:R-:W-:Y:S01]  /*7eb0*/  HSET2.LE.AND R17, R50, R113.reuse, PT ;  /* 0x0000007132117233 */ /* 0x100fe20003803000 */
[----:B------:R-:W-:Y:S01]  /*7ec0*/  LOP3.LUT R97, R56, R97, RZ, 0xc0, !PT ;  /* 0x0000006138617212 */ /* 0x000fe200078ec0ff */
[--C-:B------:R-:W-:Y:S01]  /*7ed0*/  HSET2.LE.AND R26, R26, R113.reuse, PT ;  /* 0x000000711a1a7233 */ /* 0x100fe20003803000 */
[----:B------:R-:W3:Y:S01]  /*7ee0*/  LDSM.16.MT88.4 R56, [R210+0x9400] ;  /* 0x00940000d238783b */ /* 0x000ee20000004200 */
[--C-:B------:R-:W-:Y:S01]  /*7ef0*/  HSET2.LE.AND R50, R16, R113.reuse, PT ;  /* 0x0000007110327233 */ /* 0x100fe20003803000 */
[----:B------:R-:W-:Y:S01]  /*7f00*/  @!P6 PRMT R172, R29, 0x5410, RZ ;  /* 0x000054101dace816 */ /* 0x000fe200000000ff */
[----:B------:R-:W-:Y:S01]  /*7f10*/  HSET2.LE.AND R16, R24, R113, PT ;  /* 0x0000007118107233 */ /* 0x000fe20003803000 */
[----:B------:R-:W-:-:S02]  /*7f20*/  LOP3.LUT R96, R25, R96, RZ, 0xc0, !PT ;  /* 0x0000006019607212 */ /* 0x000fc400078ec0ff */
[----:B------:R-:W-:Y:S02]  /*7f30*/  LOP3.LUT R99, R26, R99, RZ, 0xc0, !PT ;  /* 0x000000631a637212 */ /* 0x000fe400078ec0ff */
[----:B------:R-:W-:Y:S02]  /*7f40*/  ISETP.GE.U32.AND P6, PT, R6, R155, PT ;  /* 0x0000009b0600720c */ /* 0x000fe40003fc6070 */
[----:B------:R-:W-:Y:S01]  /*7f50*/  LOP3.LUT R98, R19, R98, RZ, 0xc0, !PT ;  /* 0x0000006213627212 */ /* 0x000fe200078ec0ff */
[--C-:B------:R-:W-:Y:S01]  /*7f60*/  HSET2.LE.AND R19, R154, R113.reuse, PT ;  /* 0x000000719a137233 */ /* 0x100fe20003803000 */
[----:B------:R-:W-:Y:S01]  /*7f70*/  LOP3.LUT R26, R17, R46, RZ, 0xc0, !PT ;  /* 0x0000002e111a7212 */ /* 0x000fe200078ec0ff */
[--C-:B------:R-:W-:Y:S01]  /*7f80*/  HSET2.LE.AND R17, R18, R113.reuse, PT ;  /* 0x0000007112117233 */ /* 0x100fe20003803000 */
[----:B------:R-:W-:Y:S01]  /*7f90*/  LOP3.LUT R27, R27, R48, RZ, 0xc0, !PT ;  /* 0x000000301b1b7212 */ /* 0x000fe200078ec0ff */
[----:B------:R-:W-:Y:S01]  /*7fa0*/  HSET2.LE.AND R46, R108, R113, PT ;  /* 0x000000716c2e7233 */ /* 0x000fe20003803000 */
[----:B------:R-:W-:-:S02]  /*7fb0*/  LOP3.LUT R24, R50, R49, RZ, 0xc0, !PT ;  /* 0x0000003132187212 */ /* 0x000fc400078ec0ff */
[----:B------:R-:W-:Y:S01]  /*7fc0*/  LOP3.LUT R25, R16, R47, RZ, 0xc0, !PT ;  /* 0x0000002f10197212 */ /* 0x000fe200078ec0ff */
[----:B------:R-:W4:Y:S01]  /*7fd0*/  LDSM.16.MT88.4 R48, [R208+0x9400] ;  /* 0x00940000d030783b */ /* 0x000f220000004200 */
[----:B------:R-:W-:Y:S01]  /*7fe0*/  SHF.R.U32.HI R117, RZ, 0x8, R117 ;  /* 0x00000008ff757819 */ /* 0x000fe20000011675 */
[--C-:B------:R-:W-:Y:S01]  /*7ff0*/  HSET2.LE.AND R16, R100, R113.reuse, PT ;  /* 0x0000007164107233 */ /* 0x100fe20003803000 */
[----:B------:R-:W-:Y:S02]  /*8000*/  F2FP.PACK_AB R229, R230, R231 ;  /* 0x000000e7e6e5723e */ /* 0x000fe400000000ff */
[----:B------:R-:W-:Y:S01]  /*8010*/  PRMT R134, R116, 0x5410, R117 ;  /* 0x0000541074867816 */ /* 0x000fe20000000075 */
[-C--:B-1----:R-:W-:Y:S01]  /*8020*/  HMMA.16816.F32 R100, R24, R128.reuse, RZ ;  /* 0x000000801864723c */ /* 0x082fe200000018ff */
[----:B------:R-:W-:Y:S01]  /*8030*/  PRMT R228, R229, 0x7632, R228 ;  /* 0x00007632e5e47816 */ /* 0x000fe200000000e4 */
[----:B------:R-:W-:Y:S01]  /*8040*/  @!P6 HADD2 R15, -R229.H0_H0, -RZ.H0_H0 ;  /* 0xa00000ffe50fe230 */ /* 0x000fe20000000900 */
[----:B------:R-:W-:Y:S01]  /*8050*/  LOP3.LUT R135, R135, 0xff, RZ, 0xc0, !PT ;  /* 0x000000ff87877812 */ /* 0x000fe200078ec0ff */
[--C-:B------:R-:W-:Y:S01]  /*8060*/  HSET2.LE.AND R18, R134, R113.reuse, PT ;  /* 0x0000007186127233 */ /* 0x100fe20003803000 */
[----:B------:R-:W-:Y:S01]  /*8070*/  PRMT R29, R229, 0x5410, R228 ;  /* 0x00005410e51d7816 */ /* 0x000fe200000000e4 */
[----:B------:R-:W-:Y:S01]  /*8080*/  @!P3 HADD2 R14, -R228.H0_H0, -RZ.H0_H0 ;  /* 0xa00000ffe40eb230 */ /* 0x000fe20000000900 */
[----:B------:R-:W-:Y:S01]  /*8090*/  @!P6 PRMT R229, R15, 0x5410, RZ ;  /* 0x000054100fe5e816 */ /* 0x000fe200000000ff */
[C---:B------:R-:W-:Y:S01]  /*80a0*/  HMMA.16816.F32 R116, R96.reuse, R128, RZ ;  /* 0x000000806074723c */ /* 0x040fe200000018ff */
[----:B------:R-:W-:Y:S01]  /*80b0*/  LOP3.LUT R16, R16, R95, RZ, 0xc0, !PT ;  /* 0x0000005f10107212 */ /* 0x000fe200078ec0ff */
[--C-:B------:R-:W-:Y:S01]  /*80c0*/  HSET2.LE.AND R15, R110, R113.reuse, PT ;  /* 0x000000716e0f7233 */ /* 0x100fe20003803000 */
[----:B------:R-:W-:Y:S01]  /*80d0*/  LOP3.LUT R17, R17, R94, RZ, 0xc0, !PT ;  /* 0x0000005e11117212 */ /* 0x000fe200078ec0ff */
[--C-:B------:R-:W-:Y:S01]  /*80e0*/  HSET2.LE.AND R94, R114, R113.reuse, PT ;  /* 0x00000071725e7233 */ /* 0x100fe20003803000 */
[----:B------:R-:W-:Y:S01]  /*80f0*/  ISETP.GE.U32.AND P5, PT, R6, R135, PT ;  /* 0x000000870600720c */ /* 0x000fe20003fa6070 */
[----:B------:R-:W-:Y:S01]  /*8100*/  HSET2.LE.AND R95, R152, R113, PT ;  /* 0x00000071985f7233 */ /* 0x000fe20003803000 */
[----:B------:R-:W-:Y:S01]  /*8110*/  LOP3.LUT R18, R18, R93, RZ, 0xc0, !PT ;  /* 0x0000005d12127212 */ /* 0x000fe200078ec0ff */
[----:B--2---:R-:W-:Y:S01]  /*8120*/  HMMA.16816.F32 R132, R96, R144, RZ ;  /* 0x000000906084723c */ /* 0x004fe200000018ff */
[----:B------:R-:W-:-:S02]  /*8130*/  LOP3.LUT R19, R19, R92, RZ, 0xc0, !PT ;  /* 0x0000005c13137212 */ /* 0x000fc400078ec0ff */
[----:B------:R-:W-:Y:S02]  /*8140*/  ISETP.GE.U32.AND P4, PT, R6, R153, PT ;  /* 0x000000990600720c */ /* 0x000fe40003f86070 */
[----:B------:R-:W-:Y:S01]  /*8150*/  LOP3.LUT R92, R15, R44, RZ, 0xc0, !PT ;  /* 0x0000002c0f5c7212 */ /* 0x000fe200078ec0ff */
[----:B------:R-:W1:Y:S01]  /*8160*/  LDSM.16.MT88.4 R152, [R210+0xa000] ;  /* 0x00a00000d298783b */ /* 0x000e620000004200 */
[----:B------:R-:W-:Y:S01]  /*8170*/  LOP3.LUT R93, R46, R45, RZ, 0xc0, !PT ;  /* 0x0000002d2e5d7212 */ /* 0x000fe200078ec0ff */
[----:B------:R-:W-:Y:S01]  /*8180*/  HMMA.16816.F32 R108, R24, R144, RZ ;  /* 0x00000090186c723c */ /* 0x000fe200000018ff */
[----:B------:R-:W-:Y:S02]  /*8190*/  LOP3.LUT R94, R94, R137, RZ, 0xc0, !PT ;  /* 0x000000895e5e7212 */ /* 0x000fe400078ec0ff */
[----:B------:R-:W-:Y:S02]  /*81a0*/  LOP3.LUT R95, R95, R150, RZ, 0xc0, !PT ;  /* 0x000000965f5f7212 */ /* 0x000fe400078ec0ff */
[----:B------:R-:W-:-:S02]  /*81b0*/  LOP3.LUT R44, R43, 0xffff, RZ, 0xc0, !PT ;  /* 0x0000ffff2b2c7812 */ /* 0x000fc400078ec0ff */
[----:B------:R-:W-:Y:S01]  /*81c0*/  F2FP.PACK_AB R15, R232, R233 ;  /* 0x000000e9e80f723e */ /* 0x000fe200000000ff */
[-C--:B---3--:R-:W-:Y:S01]  /*81d0*/  HMMA.16816.F32 R116, R16, R56.reuse, R116 ;  /* 0x000000381074723c */ /* 0x088fe20000001874 */
[----:B------:R-:W-:Y:S02]  /*81e0*/  SHF.R.U32.HI R44, RZ, 0x8, R44 ;  /* 0x00000008ff2c7819 */ /* 0x000fe4000001162c */
[----:B------:R-:W-:Y:S02]  /*81f0*/  ISETP.GE.U32.AND P2, PT, R6, R151, PT ;  /* 0x000000970600720c */ /* 0x000fe40003f46070 */
[----:B------:R-:W-:Y:S02]  /*8200*/  @!P3 PRMT R228, R14, 0x5410, RZ ;  /* 0x000054100ee4b816 */ /* 0x000fe400000000ff */
[----:B------:R-:W-:Y:S01]  /*8210*/  F2FP.PACK_AB R14, R235, R236 ;  /* 0x000000eceb0e723e */ /* 0x000fe200000000ff */
[----:B------:R-:W-:Y:S01]  /*8220*/  HMMA.16816.F32 R100, R92, R56, R100 ;  /* 0x000000385c64723c */ /* 0x000fe20000001864 */
[----:B------:R-:W-:-:S02]  /*8230*/  LOP3.LUT R45, R43, 0xff, RZ, 0xc0, !PT ;  /* 0x000000ff2b2d7812 */ /* 0x000fc400078ec0ff */
[----:B------:R-:W-:Y:S02]  /*8240*/  SHF.R.U32.HI R121, RZ, 0x8, R121 ;  /* 0x00000008ff797819 */ /* 0x000fe40000011679 */
[----:B------:R-:W-:Y:S02]  /*8250*/  ISETP.GE.U32.AND P6, PT, R6, R45, PT ;  /* 0x0000002d0600720c */ /* 0x000fe40003fc6070 */
[C---:B------:R-:W-:Y:S01]  /*8260*/  PRMT R57, R15.reuse, 0x7610, R57 ;  /* 0x000076100f397816 */ /* 0x040fe20000000039 */
[-C--:B----4-:R-:W-:Y:S01]  /*8270*/  HMMA.16816.F32 R132, R16, R48.reuse, R132 ;  /* 0x000000301084723c */ /* 0x090fe20000001884 */
[----:B------:R-:W-:Y:S02]  /*8280*/  PRMT R56, R15, 0x7632, R56 ;  /* 0x000076320f387816 */ /* 0x000fe40000000038 */
[----:B------:R-:W-:Y:S01]  /*8290*/  LOP3.LUT R15, R44, 0xffff, RZ, 0xc0, !PT ;  /* 0x0000ffff2c0f7812 */ /* 0x000fe200078ec0ff */
[----:B------:R-:W-:Y:S01]  /*82a0*/  @!P5 HADD2 R13, -R57.H0_H0, -RZ.H0_H0 ;  /* 0xa00000ff390dd230 */ /* 0x000fe20000000900 */
[----:B------:R-:W-:Y:S01]  /*82b0*/  PRMT R114, R57, 0x5410, R56 ;  /* 0x0000541039727816 */ /* 0x000fe20000000038 */
[----:B------:R-:W-:Y:S01]  /*82c0*/  @!P2 HADD2 R12, -R56.H0_H0, -RZ.H0_H0 ;  /* 0xa00000ff380ca230 */ /* 0x000fe20000000900 */
[----:B------:R-:W-:Y:S01]  /*82d0*/  ISETP.GE.U32.AND P3, PT, R6, R15, PT ;  /* 0x0000000f0600720c */ /* 0x000fe20003f66070 */
[----:B------:R-:W-:Y:S01]  /*82e0*/  HMMA.16816.F32 R108, R92, R48, R108 ;  /* 0x000000305c6c723c */ /* 0x000fe2000000186c */
[----:B------:R-:W-:Y:S01]  /*82f0*/  @!P5 PRMT R57, R13, 0x5410, RZ ;  /* 0x000054100d39d816 */ /* 0x000fe200000000ff */
[----:B------:R-:W2:Y:S01]  /*8300*/  LDSM.16.MT88.4 R44, [R210+0xa400] ;  /* 0x00a40000d22c783b */ /* 0x000ea20000004200 */
[----:B------:R-:W-:-:S02]  /*8310*/  LOP3.LUT R13, R122, 0xff, RZ, 0xc0, !PT ;  /* 0x000000ff7a0d7812 */ /* 0x000fc400078ec0ff */
[----:B------:R-:W-:Y:S02]  /*8320*/  @!P2 PRMT R56, R12, 0x5410, RZ ;  /* 0x000054100c38a816 */ /* 0x000fe400000000ff */
[----:B------:R-:W-:Y:S01]  /*8330*/  PRMT R48, R14, 0x7632, R48 ;  /* 0x000076320e307816 */ /* 0x000fe20000000030 */
[----:B-1----:R-:W-:Y:S01]  /*8340*/  HMMA.16816.F32 R148, R96, R152, RZ ;  /* 0x000000986094723c */ /* 0x002fe200000018ff */
[----:B------:R-:W-:Y:S01]  /*8350*/  ISETP.GE.U32.AND P2, PT, R6, R13, PT ;  /* 0x0000000d0600720c */ /* 0x000fe20003f46070 */
[----:B------:R-:W-:Y:S01]  /*8360*/  IMAD.WIDE.U32 R12, R120, -0x326172a9, RZ ;  /* 0xcd9e8d57780c7825 */ /* 0x000fe200078e00ff */
[----:B------:R-:W-:Y:S01]  /*8370*/  PRMT R49, R14, 0x7610, R49 ;  /* 0x000076100e317816 */ /* 0x000fe20000000031 */
[----:B------:R-:W-:Y:S01]  /*8380*/  @!P3 HADD2 R10, -R48.H0_H0, -RZ.H0_H0 ;  /* 0xa00000ff300ab230 */ /* 0x000fe20000000900 */
[----:B------:R-:W-:Y:S02]  /*8390*/  SHF.R.U32.HI R15, RZ, 0x18, R43 ;  /* 0x00000018ff0f7819 */ /* 0x000fe4000001162b */
[----:B------:R-:W-:Y:S01]  /*83a0*/  PRMT R125, R49, 0x5410, R48 ;  /* 0x00005410317d7816 */ /* 0x000fe20000000030 */
[----:B------:R-:W-:Y:S01]  /*83b0*/  @!P6 HADD2 R11, -R49.H0_H0, -RZ.H0_H0 ;  /* 0xa00000ff310be230 */ /* 0x000fe20000000900 */
[----:B------:R-:W-:-:S02]  /*83c0*/  @!P3 PRMT R48, R10, 0x5410, RZ ;  /* 0x000054100a30b816 */ /* 0x000fc400000000ff */
[----:B------:R-:W-:Y:S02]  /*83d0*/  LOP3.LUT R158, R13, UR14, R158, 0x96, !PT ;  /* 0x0000000e0d9e7c12 */ /* 0x000fe4000f8e969e */
[----:B------:R-:W-:Y:S02]  /*83e0*/  LOP3.LUT R10, R139, UR7, R12, 0x96, !PT ;  /* 0x000000078b0a7c12 */ /* 0x000fe4000f8e960c */
[----:B------:R-:W-:Y:S01]  /*83f0*/  ISETP.GE.U32.AND P5, PT, R6, R15, PT ;  /* 0x0000000f0600720c */ /* 0x000fe20003fa6070 */
[----:B------:R-:W-:Y:S01]  /*8400*/  IMAD.WIDE.U32 R158, R158, -0x2daee0ad, RZ ;  /* 0xd2511f539e9e7825 */ /* 0x000fe200078e00ff */
[----:B------:R-:W-:Y:S02]  /*8410*/  LOP3.LUT R121, R121, 0xffff, RZ, 0xc0, !PT ;  /* 0x0000ffff79797812 */ /* 0x000fe400078ec0ff */
[----:B------:R-:W-:Y:S01]  /*8420*/  SHF.R.U32.HI R43, RZ, 0x10, R43 ;  /* 0x00000010ff2b7819 */ /* 0x000fe2000001162b */
[----:B------:R-:W-:Y:S01]  /*8430*/  IMAD.WIDE.U32 R14, R10, -0x2daee0ad, RZ ;  /* 0xd2511f530a0e7825 */ /* 0x000fe200078e00ff */
[----:B------:R-:W-:-:S02]  /*8440*/  ISETP.GE.U32.AND P3, PT, R6, R121, PT ;  /* 0x000000790600720c */ /* 0x000fc40003f66070 */
[----:B------:R-:W-:Y:S01]  /*8450*/  HMMA.16816.F32 R120, R24, R152, RZ ;  /* 0x000000981878723c */ /* 0x000fe200000018ff */
[----:B------:R-:W-:Y:S02]  /*8460*/  LOP3.LUT R156, R159, UR6, R156, 0x96, !PT ;  /* 0x000000069f9c7c12 */ /* 0x000fe4000f8e969c */
[----:B------:R-:W-:Y:S02]  /*8470*/  LOP3.LUT R10, R15, UR21, R158, 0x96, !PT ;  /* 0x000000150f0a7c12 */ /* 0x000fe4000f8e969e */
[----:B------:R-:W-:Y:S01]  /*8480*/  LOP3.LUT R136, R13, UR14, R136, 0x96, !PT ;  /* 0x0000000e0d887c12 */ /* 0x000fe2000f8e9688 */
[----:B------:R-:W-:Y:S01]  /*8490*/  IMAD.WIDE.U32 R156, R156, -0x326172a9, RZ ;  /* 0xcd9e8d579c9c7825 */ /* 0x000fe200078e00ff */
[----:B------:R-:W-:Y:S02]  /*84a0*/  LOP3.LUT R43, R43, 0xff, RZ, 0xc0, !PT ;  /* 0x000000ff2b2b7812 */ /* 0x000fe400078ec0ff */
[----:B------:R-:W-:Y:S01]  /*84b0*/  LOP3.LUT R12, R41, UR7, R12, 0x96, !PT ;  /* 0x00000007290c7c12 */ /* 0x000fe2000f8e960c */
[----:B------:R-:W-:Y:S01]  /*84c0*/  IMAD.WIDE.U32 R144, R10, -0x326172a9, RZ ;  /* 0xcd9e8d570a907825 */ /* 0x000fe200078e00ff */
[----:B------:R-:W-:Y:S01]  /*84d0*/  LOP3.LUT R138, R157, UR24, R138, 0x96, !PT ;  /* 0x000000189d8a7c12 */ /* 0x000fe2000f8e968a */
[----:B--2---:R-:W-:Y:S01]  /*84e0*/  HMMA.16816.F32 R148, R16, R44, R148 ;  /* 0x0000002c1094723c */ /* 0x004fe20000001894 */
[----:B------:R-:W-:Y:S01]  /*84f0*/  @!P6 PRMT R49, R11, 0x5410, RZ ;  /* 0x000054100b31e816 */ /* 0x000fe200000000ff */
[----:B------:R-:W-:Y:S01]  /*8500*/  IMAD.WIDE.U32 R136, R136, -0x2daee0ad, RZ ;  /* 0xd2511f5388887825 */ /* 0x000fe200078e00ff */
[----:B------:R-:W-:-:S02]  /*8510*/  LOP3.LUT R10, R145, UR20, R156, 0x96, !PT ;  /* 0x00000014910a7c12 */ /* 0x000fc4000f8e969c */
[----:B------:R-:W-:Y:S01]  /*8520*/  ISETP.GE.U32.AND P6, PT, R6, R43, PT ;  /* 0x0000002b0600720c */ /* 0x000fe20003fc6070 */
[----:B------:R-:W-:Y:S01]  /*8530*/  IMAD.WIDE.U32 R138, R138, -0x2daee0ad, RZ ;  /* 0xd2511f538a8a7825 */ /* 0x000fe200078e00ff */
[----:B------:R-:W-:-:S03]  /*8540*/  LOP3.LUT R42, R137, UR6, R42, 0x96, !PT ;  /* 0x00000006892a7c12 */ /* 0x000fc6000f8e962a */
[----:B------:R-:W-:Y:S01]  /*8550*/  IMAD.WIDE.U32 R128, R10, -0x2daee0ad, RZ ;  /* 0xd2511f530a807825 */ /* 0x000fe200078e00ff */
[----:B------:R-:W-:Y:S01]  /*8560*/  LOP3.LUT R14, R139, UR11, R14, 0x96, !PT ;  /* 0x0000000b8b0e7c12 */ /* 0x000fe2000f8e960e */
[----:B------:R-:W-:Y:S03]  /*8570*/  HMMA.16816.F32 R120, R92, R44, R120 ;  /* 0x0000002c5c78723c */ /* 0x000fe60000001878 */
[----:B------:R-:W-:-:S04]  /*8580*/  LOP3.LUT R10, R129, UR5, R138, 0x96, !PT ;  /* 0x00000005810a7c12 */ /* 0x000fc8000f8e968a */
[----:B------:R-:W-:-:S04]  /*8590*/  IMAD.WIDE.U32 R44, R14, -0x326172a9, RZ ;  /* 0xcd9e8d570e2c7825 */ /* 0x000fc800078e00ff */
[----:B------:R-:W-:Y:S01]  /*85a0*/  IMAD.WIDE.U32 R14, R10, -0x326172a9, RZ ;  /* 0xcd9e8d570a0e7825 */ /* 0x000fe200078e00ff */
[----:B------:R-:W-:-:S04]  /*85b0*/  LOP3.LUT R11, R45, UR8, R144, 0x96, !PT ;  /* 0x000000082d0b7c12 */ /* 0x000fc8000f8e9690 */
[----:B------:R-:W-:Y:S01]  /*85c0*/  LOP3.LUT R43, R15, UR25, R44, 0x96, !PT ;  /* 0x000000190f2b7c12 */ /* 0x000fe2000f8e962c */
[----:B------:R-:W-:Y:S01]  /*85d0*/  IMAD.WIDE.U32 R44, R42, -0x326172a9, RZ ;  /* 0xcd9e8d572a2c7825 */ /* 0x000fe200078e00ff */
[C---:B------:R-:W-:Y:S02]  /*85e0*/  LOP3.LUT R10, R14.reuse, 0xffff, RZ, 0xc0, !PT ;  /* 0x0000ffff0e0a7812 */ /* 0x040fe400078ec0ff */
[----:B------:R-:W-:Y:S02]  /*85f0*/  LOP3.LUT R153, R14, 0xff, RZ, 0xc0, !PT ;  /* 0x000000ff0e997812 */ /* 0x000fe400078ec0ff */
[--C-:B------:R-:W-:Y:S02]  /*8600*/  SHF.R.U32.HI R13, RZ, 0x10, R14.reuse ;  /* 0x00000010ff0d7819 */ /* 0x100fe4000001160e */
[----:B------:R-:W-:Y:S01]  /*8610*/  SHF.R.U32.HI R145, RZ, 0x18, R14 ;  /* 0x00000018ff917819 */ /* 0x000fe2000001160e */
[----:B------:R-:W-:Y:S01]  /*8620*/  IMAD.WIDE.U32 R14, R12, -0x2daee0ad, RZ ;  /* 0xd2511f530c0e7825 */ /* 0x000fe200078e00ff */
[----:B------:R-:W-:-:S02]  /*8630*/  LOP3.LUT R40, R45, UR24, R40, 0x96, !PT ;  /* 0x000000182d287c12 */ /* 0x000fc4000f8e9628 */
[----:B------:R-:W-:Y:S02]  /*8640*/  SHF.R.U32.HI R152, RZ, 0x10, R43 ;  /* 0x00000010ff987819 */ /* 0x000fe4000001162b */
[----:B------:R-:W-:Y:S01]  /*8650*/  LOP3.LUT R156, R15, UR21, R136, 0x96, !PT ;  /* 0x000000150f9c7c12 */ /* 0x000fe2000f8e9688 */
[----:B------:R-:W-:Y:S01]  /*8660*/  IMAD.WIDE.U32 R136, R40, -0x2daee0ad, RZ ;  /* 0xd2511f5328887825 */ /* 0x000fe200078e00ff */
[----:B------:R-:W-:-:S03]  /*8670*/  LOP3.LUT R152, R152, 0xff, RZ, 0xc0, !PT ;  /* 0x000000ff98987812 */ /* 0x000fc600078ec0ff */
[----:B------:R-:W-:Y:S01]  /*8680*/  IMAD.WIDE.U32 R156, R156, -0x326172a9, RZ ;  /* 0xcd9e8d579c9c7825 */ /* 0x000fe200078e00ff */
[----:B------:R-:W-:-:S03]  /*8690*/  LOP3.LUT R15, R137, UR11, R14, 0x96, !PT ;  /* 0x0000000b890f7c12 */ /* 0x000fc6000f8e960e */
[----:B------:R-:W-:Y:S01]  /*86a0*/  IMAD.WIDE.U32 R40, R11, -0x2daee0ad, RZ ;  /* 0xd2511f530b287825 */ /* 0x000fe200078e00ff */
[----:B------:R-:W-:-:S04]  /*86b0*/  LOP3.LUT R44, R157, UR20, R44, 0x96, !PT ;  /* 0x000000149d2c7c12 */ /* 0x000fc8000f8e962c */
[----:B------:R-:W-:Y:S01]  /*86c0*/  LOP3.LUT R14, R41, UR15, R128, 0x96, !PT ;  /* 0x0000000f290e7c12 */ /* 0x000fe2000f8e9680 */
[----:B------:R-:W-:Y:S01]  /*86d0*/  IMAD.WIDE.U32 R44, R44, -0x2daee0ad, RZ ;  /* 0xd2511f532c2c7825 */ /* 0x000fe200078e00ff */
[C---:B------:R-:W-:Y:S02]  /*86e0*/  LOP3.LUT R129, R40.reuse, 0xffff, RZ, 0xc0, !PT ;  /* 0x0000ffff28817812 */ /* 0x040fe400078ec0ff */
[----:B------:R-:W-:Y:S02]  /*86f0*/  LOP3.LUT R137, R40, 0xff, RZ, 0xc0, !PT ;  /* 0x000000ff28897812 */ /* 0x000fe400078ec0ff */
[----:B------:R-:W-:Y:S02]  /*8700*/  LOP3.LUT R12, R45, UR5, R136, 0x96, !PT ;  /* 0x000000052d0c7c12 */ /* 0x000fe4000f8e9688 */
[--C-:B------:R-:W-:Y:S02]  /*8710*/  SHF.R.U32.HI R136, RZ, 0x10, R40.reuse ;  /* 0x00000010ff887819 */ /* 0x100fe40000011628 */
[----:B------:R-:W-:Y:S01]  /*8720*/  SHF.R.U32.HI R11, RZ, 0x18, R40 ;  /* 0x00000018ff0b7819 */ /* 0x000fe20000011628 */
[----:B------:R-:W-:Y:S01]  /*8730*/  IMAD.WIDE.U32 R40, R15, -0x326172a9, RZ ;  /* 0xcd9e8d570f287825 */ /* 0x000fe200078e00ff */
[----:B------:R-:W-:-:S03]  /*8740*/  LOP3.LUT R136, R136, 0xff, RZ, 0xc0, !PT ;  /* 0x000000ff88887812 */ /* 0x000fc600078ec0ff */
[----:B------:R-:W-:Y:S01]  /*8750*/  IMAD.WIDE.U32 R138, R12, -0x326172a9, RZ ;  /* 0xcd9e8d570c8a7825 */ /* 0x000fe200078e00ff */
[----:B------:R-:W-:Y:S02]  /*8760*/  LOP3.LUT R156, R41, UR8, R156, 0x96, !PT ;  /* 0x00000008299c7c12 */ /* 0x000fe4000f8e969c */
[----:B------:R-:W-:Y:S02]  /*8770*/  PRMT R11, R136, 0x5410, R11 ;  /* 0x00005410880b7816 */ /* 0x000fe4000000000b */
[----:B------:R-:W-:Y:S01]  /*8780*/  LOP3.LUT R45, R138, 0xffff, RZ, 0xc0, !PT ;  /* 0x0000ffff8a2d7812 */ /* 0x000fe200078ec0ff */
[----:B------:R-:W-:Y:S01]  /*8790*/  IMAD.WIDE.U32 R156, R156, -0x2daee0ad, RZ ;  /* 0xd2511f539c9c7825 */ /* 0x000fe200078e00ff */
[----:B------:R-:W-:Y:S02]  /*87a0*/  LOP3.LUT R144, R138, 0xff, RZ, 0xc0, !PT ;  /* 0x000000ff8a907812 */ /* 0x000fe400078ec0ff */
[--C-:B------:R-:W-:Y:S02]  /*87b0*/  SHF.R.U32.HI R42, RZ, 0x10, R138.reuse ;  /* 0x00000010ff2a7819 */ /* 0x100fe4000001168a */
[----:B------:R-:W-:-:S02]  /*87c0*/  SHF.R.U32.HI R128, RZ, 0x18, R138 ;  /* 0x00000018ff807819 */ /* 0x000fc4000001168a */
[----:B------:R-:W-:Y:S02]  /*87d0*/  SHF.R.U32.HI R138, RZ, 0x8, R10 ;  /* 0x00000008ff8a7819 */ /* 0x000fe4000001160a */
[----:B------:R-:W-:Y:S02]  /*87e0*/  LOP3.LUT R41, R139, UR25, R40, 0x96, !PT ;  /* 0x000000198b297c12 */ /* 0x000fe4000f8e9628 */
[----:B------:R-:W-:Y:S02]  /*87f0*/  PRMT R153, R153, 0x5410, R138 ;  /* 0x0000541099997816 */ /* 0x000fe4000000008a */
[C---:B------:R-:W-:Y:S02]  /*8800*/  LOP3.LUT R139, R43.reuse, 0xffff, RZ, 0xc0, !PT ;  /* 0x0000ffff2b8b7812 */ /* 0x040fe400078ec0ff */
[----:B------:R-:W-:Y:S01]  /*8810*/  LOP3.LUT R138, R43, 0xff, RZ, 0xc0, !PT ;  /* 0x000000ff2b8a7812 */ /* 0x000fe200078ec0ff */
[----:B------:R-:W-:Y:S01]  /*8820*/  HSET2.LE.AND R153, R153, R113, PT ;  /* 0x0000007199997233 */ /* 0x000fe20003803000 */
[----:B------:R-:W-:-:S02]  /*8830*/  SHF.R.U32.HI R43, RZ, 0x18, R43 ;  /* 0x00000018ff2b7819 */ /* 0x000fc4000001162b */
[----:B------:R-:W-:Y:S02]  /*8840*/  LOP3.LUT R15, R156, 0xffff, RZ, 0xc0, !PT ;  /* 0x0000ffff9c0f7812 */ /* 0x000fe400078ec0ff */
[----:B------:R-:W-:Y:S02]  /*8850*/  PRMT R245, R152, 0x5410, R43 ;  /* 0x0000541098f57816 */ /* 0x000fe4000000002b */
[----:B------:R-:W-:Y:S02]  /*8860*/  LOP3.LUT R12, R156, 0xff, RZ, 0xc0, !PT ;  /* 0x000000ff9c0c7812 */ /* 0x000fe400078ec0ff */
[----:B------:R-:W-:Y:S02]  /*8870*/  SHF.R.U32.HI R40, RZ, 0x10, R156 ;  /* 0x00000010ff287819 */ /* 0x000fe4000001169c */
[----:B------:R-:W-:Y:S02]  /*8880*/  SHF.R.U32.HI R43, RZ, 0x8, R15 ;  /* 0x00000008ff2b7819 */ /* 0x000fe4000001160f */
[----:B------:R-:W-:-:S02]  /*8890*/  SHF.R.U32.HI R139, RZ, 0x8, R139 ;  /* 0x00000008ff8b7819 */ /* 0x000fc4000001168b */
[----:B------:R-:W-:Y:S02]  /*88a0*/  LOP3.LUT R15, R40, 0xff, RZ, 0xc0, !PT ;  /* 0x000000ff280f7812 */ /* 0x000fe400078ec0ff */
[----:B------:R-:W-:Y:S02]  /*88b0*/  PRMT R12, R12, 0x5410, R43 ;  /* 0x000054100c0c7816 */ /* 0x000fe4000000002b */
[----:B------:R-:W-:Y:S02]  /*88c0*/  LOP3.LUT R40, R14, 0xffff, RZ, 0xc0, !PT ;  /* 0x0000ffff0e287812 */ /* 0x000fe400078ec0ff */
[----:B------:R-:W-:Y:S02]  /*88d0*/  LOP3.LUT R43, R41, 0xffff, RZ, 0xc0, !PT ;  /* 0x0000ffff292b7812 */ /* 0x000fe400078ec0ff */
[----:B------:R-:W-:Y:S02]  /*88e0*/  SHF.R.U32.HI R152, RZ, 0x10, R41 ;  /* 0x00000010ff987819 */ /* 0x000fe40000011629 */
[----:B------:R-:W-:-:S02]  /*88f0*/  PRMT R248, R138, 0x5410, R139 ;  /* 0x000054108af87816 */ /* 0x000fc4000000008b */
[----:B------:R-:W-:Y:S02]  /*8900*/  LOP3.LUT R252, R41, 0xff, RZ, 0xc0, !PT ;  /* 0x000000ff29fc7812 */ /* 0x000fe400078ec0ff */
[----:B------:R-:W-:Y:S02]  /*8910*/  SHF.R.U32.HI R138, RZ, 0x8, R129 ;  /* 0x00000008ff8a7819 */ /* 0x000fe40000011681 */
[----:B------:R-:W-:Y:S02]  /*8920*/  SHF.R.U32.HI R45, RZ, 0x8, R45 ;  /* 0x00000008ff2d7819 */ /* 0x000fe4000001162d */
[----:B------:R-:W-:Y:S02]  /*8930*/  SHF.R.U32.HI R40, RZ, 0x8, R40 ;  /* 0x00000008ff287819 */ /* 0x000fe40000011628 */
[----:B------:R-:W-:Y:S02]  /*8940*/  SHF.R.U32.HI R41, RZ, 0x18, R41 ;  /* 0x00000018ff297819 */ /* 0x000fe40000011629 */
[----:B------:R-:W-:-:S02]  /*8950*/  SHF.R.U32.HI R43, RZ, 0x8, R43 ;  /* 0x00000008ff2b7819 */ /* 0x000fc4000001162b */
[----:B------:R-:W-:Y:S02]  /*8960*/  LOP3.LUT R129, R14, 0xff, RZ, 0xc0, !PT ;  /* 0x000000ff0e817812 */ /* 0x000fe400078ec0ff */
[----:B------:R-:W-:Y:S02]  /*8970*/  LOP3.LUT R152, R152, 0xff, RZ, 0xc0, !PT ;  /* 0x000000ff98987812 */ /* 0x000fe400078ec0ff */
[----:B------:R-:W-:Y:S02]  /*8980*/  PRMT R144, R144, 0x5410, R45 ;  /* 0x0000541090907816 */ /* 0x000fe4000000002d */
[----:B------:R-:W-:Y:S02]  /*8990*/  LOP3.LUT R45, R42, 0xff, RZ, 0xc0, !PT ;  /* 0x000000ff2a2d7812 */ /* 0x000fe400078ec0ff */
[----:B------:R-:W-:Y:S01]  /*89a0*/  PRMT R129, R129, 0x5410, R40 ;  /* 0x0000541081817816 */ /* 0x000fe20000000028 */
[----:B------:R-:W-:Y:S01]  /*89b0*/  HSET2.LE.AND R144, R144, R113, PT ;  /* 0x0000007190907233 */ /* 0x000fe20003803000 */
[----:B------:R-:W-:-:S02]  /*89c0*/  PRMT R252, R252, 0x5410, R43 ;  /* 0x00005410fcfc7816 */ /* 0x000fc4000000002b */
[----:B------:R-:W-:Y:S01]  /*89d0*/  PRMT R152, R152, 0x5410, R41 ;  /* 0x0000541098987816 */ /* 0x000fe20000000029 */
[----:B------:R-:W-:Y:S01]  /*89e0*/  HSET2.LE.AND R129, R129, R113, PT ;  /* 0x0000007181817233 */ /* 0x000fe20003803000 */
[----:B------:R-:W1:Y:S01]  /*89f0*/  LDSM.16.MT88.4 R40, [R208+0xa400] ;  /* 0x00a40000d028783b */ /* 0x000e620000004200 */
[----:B------:R-:W-:Y:S02]  /*8a00*/  SHF.R.U32.HI R10, RZ, 0x18, R156 ;  /* 0x00000018ff0a7819 */ /* 0x000fe4000001169c */
[----:B------:R-:W-:Y:S02]  /*8a10*/  LOP3.LUT R156, R13, 0xff, RZ, 0xc0, !PT ;  /* 0x000000ff0d9c7812 */ /* 0x000fe400078ec0ff */
[----:B------:R-:W-:Y:S02]  /*8a20*/  LOP3.LUT R44, R157, UR15, R44, 0x96, !PT ;  /* 0x0000000f9d2c7c12 */ /* 0x000fe4000f8e962c */
[----:B------:R-:W-:Y:S02]  /*8a30*/  PRMT R145, R156, 0x5410, R145 ;  /* 0x000054109c917816 */ /* 0x000fe40000000091 */
[----:B------:R-:W-:Y:S01]  /*8a40*/  PRMT R13, R137, 0x5410, R138 ;  /* 0x00005410890d7816 */ /* 0x000fe2000000008a */
[----:B------:R-:W-:Y:S01]  /*8a50*/  HMMA.16816.F32 R156, R96, R160, RZ ;  /* 0x000000a0609c723c */ /* 0x000fe200000018ff */
[----:B------:R-:W-:-:S02]  /*8a60*/  PRMT R10, R15, 0x5410, R10 ;  /* 0x000054100f0a7816 */ /* 0x000fc4000000000a */
[----:B------:R-:W-:Y:S02]  /*8a70*/  SHF.R.U32.HI R15, RZ, 0x10, R14 ;  /* 0x00000010ff0f7819 */ /* 0x000fe4000001160e */
[----:B------:R-:W-:Y:S02]  /*8a80*/  PRMT R128, R45, 0x5410, R128 ;  /* 0x000054102d807816 */ /* 0x000fe40000000080 */
[----:B------:R-:W-:Y:S01]  /*8a90*/  SHF.R.U32.HI R14, RZ, 0x18, R14 ;  /* 0x00000018ff0e7819 */ /* 0x000fe2000001160e */
[----:B------:R-:W-:Y:S01]  /*8aa0*/  HMMA.16816.F32 R136, R24, R160, RZ ;  /* 0x000000a01888723c */ /* 0x000fe200000018ff */
[----:B------:R-:W-:Y:S02]  /*8ab0*/  LOP3.LUT R15, R15, 0xff, RZ, 0xc0, !PT ;  /* 0x000000ff0f0f7812 */ /* 0x000fe400078ec0ff */
[----:B------:R-:W-:Y:S02]  /*8ac0*/  LOP3.LUT R45, R44, 0xffff, RZ, 0xc0, !PT ;  /* 0x0000ffff2c2d7812 */ /* 0x000fe400078ec0ff */
[----:B------:R-:W-:-:S02]  /*8ad0*/  PRMT R15, R15, 0x5410, R14 ;  /* 0x000054100f0f7816 */ /* 0x000fc4000000000e */
[----:B------:R-:W-:Y:S01]  /*8ae0*/  SHF.R.U32.HI R45, RZ, 0x8, R45 ;  /* 0x00000008ff2d7819 */ /* 0x000fe2000001162d */
[----:B------:R-:W-:Y:S01]  /*8af0*/  FFMA.FTZ R161, R9, c[0x0][0x23c], -R80 ;  /* 0x00008f0009a17a23 */ /* 0x000fe20000010850 */
[----:B------:R-:W-:Y:S02]  /*8b00*/  LOP3.LUT R14, R44, 0xff, RZ, 0xc0, !PT ;  /* 0x000000ff2c0e7812 */ /* 0x000fe400078ec0ff */
[--C-:B------:R-:W-:Y:S01]  /*8b10*/  SHF.R.U32.HI R160, RZ, 0x10, R44.reuse ;  /* 0x00000010ffa07819 */ /* 0x100fe2000001162c */
[----:B------:R2:W-:Y:S01]  /*8b20*/  MUFU.EX2 R238, R161 ;  /* 0x000000a100ee7308 */ /* 0x0005e20000000800 */
[----:B------:R-:W-:Y:S02]  /*8b30*/  PRMT R14, R14, 0x5410, R45 ;  /* 0x000054100e0e7816 */ /* 0x000fe4000000002d */
[----:B------:R-:W-:Y:S01]  /*8b40*/  SHF.R.U32.HI R45, RZ, 0x18, R44 ;  /* 0x00000018ff2d7819 */ /* 0x000fe2000001162c */
[----:B------:R-:W-:Y:S01]  /*8b50*/  FFMA.FTZ R44, R8, c[0x0][0x23c], -R75 ;  /* 0x00008f00082c7a23 */ /* 0x000fe2000001084b */
[----:B------:R-:W-:-:S04]  /*8b60*/  LOP3.LUT R160, R160, 0xff, RZ, 0xc0, !PT ;  /* 0x000000ffa0a07812 */ /* 0x000fc800078ec0ff */
[----:B------:R-:W-:Y:S01]  /*8b70*/  PRMT R160, R160, 0x5410, R45 ;  /* 0x00005410a0a07816 */ /* 0x000fe2000000002d */
[----:B-1----:R-:W-:Y:S01]  /*8b80*/  HMMA.16816.F32 R156, R16, R40, R156 ;  /* 0x00000028109c723c */ /* 0x002fe2000000189c */
[----:B------:R-:W-:Y:S01]  /*8b90*/  FFMA.FTZ R45, R240, c[0x0][0x23c], -R75 ;  /* 0x00008f00f02d7a23 */ /* 0x000fe2000001084b */
[----:B------:R-:W1:Y:S01]  /*8ba0*/  MUFU.EX2 R44, R44 ;  /* 0x0000002c002c7308 */ /* 0x000e620000000800 */
[----:B------:R-:W-:Y:S02]  /*8bb0*/  FADD.FTZ R240, R82, R81 ;  /* 0x0000005152f07221 */ /* 0x000fe40000010000 */
[----:B--2---:R-:W-:-:S03]  /*8bc0*/  IMAD.MOV.U32 R161, RZ, RZ, R245 ;  /* 0x000000ffffa17224 */ /* 0x004fc600078e00f5 */
[----:B------:R-:W-:Y:S01]  /*8bd0*/  HMMA.16816.F32 R136, R92, R40, R136 ;  /* 0x000000285c88723c */ /* 0x000fe20000001888 */
[----:B------:R-:W-:Y:S01]  /*8be0*/  FADD.FTZ R71, R71, R240 ;  /* 0x000000f047477221 */ /* 0x000fe20000010000 */
[----:B------:R-:W-:Y:S01]  /*8bf0*/  MUFU.EX2 R45, R45 ;  /* 0x0000002d002d7308 */ /* 0x000fe20000000800 */
[----:B------:R-:W-:Y:S02]  /*8c00*/  FADD.FTZ R245, R127, R140 ;  /* 0x0000008c7ff57221 */ /* 0x000fe40000010000 */
[----:B------:R-:W-:Y:S02]  /*8c10*/  FADD.FTZ R244, R70, R71 ;  /* 0x0000004746f47221 */ /* 0x000fe40000010000 */
[----:B------:R-:W-:Y:S02]  /*8c20*/  FFMA.FTZ R41, R83, c[0x0][0x23c], -R80 ;  /* 0x00008f0053297a23 */ /* 0x000fe40000010850 */
[----:B------:R-:W2:Y:S01]  /*8c30*/  LDSM.16.MT88.4 R80, [R210+0xb000] ;  /* 0x00b00000d250783b */ /* 0x000ea20000004200 */
[----:B------:R-:W-:-:S02]  /*8c40*/  FFMA.FTZ R40, R242, c[0x0][0x23c], -R75 ;  /* 0x00008f00f2287a23 */ /* 0x000fc4000001084b */
[----:B------:R-:W-:Y:S01]  /*8c50*/  FADD.FTZ R75, R35, R34 ;  /* 0x00000022234b7221 */ /* 0x000fe20000010000 */
[----:B------:R-:W3:Y:S01]  /*8c60*/  MUFU.EX2 R41, R41 ;  /* 0x0000002900297308 */ /* 0x000ee20000000800 */
[----:B------:R-:W4:Y:S01]  /*8c70*/  LDSM.16.MT88.4 R32, [R210+0xb400] ;  /* 0x00b40000d220783b */ /* 0x000f220000004200 */
[----:B------:R-:W-:Y:S02]  /*8c80*/  FADD.FTZ R242, R72, R73 ;  /* 0x0000004948f27221 */ /* 0x000fe40000010000 */
[----:B------:R-:W-:Y:S02]  /*8c90*/  FADD.FTZ R240, R68, R75 ;  /* 0x0000004b44f07221 */ /* 0x000fe40000010000 */
[----:B------:R-:W-:Y:S02]  /*8ca0*/  FADD.FTZ R242, R239, R242 ;  /* 0x000000f2eff27221 */ /* 0x000fe40000010000 */
[----:B------:R-:W-:Y:S01]  /*8cb0*/  FADD.FTZ R38, R38, R245 ;  /* 0x000000f526267221 */ /* 0x000fe20000010000 */
[----:B------:R-:W5:Y:S01]  /*8cc0*/  MUFU.EX2 R40, R40 ;  /* 0x0000002800287308 */ /* 0x000f620000000800 */
[----:B------:R-:W-:Y:S01]  /*8cd0*/  FADD.FTZ R141, R141, R242 ;  /* 0x000000f28d8d7221 */ /* 0x000fe20000010000 */
[----:B-1----:R-:W-:Y:S01]  /*8ce0*/  F2FP.PACK_AB R242, R44, R243 ;  /* 0x000000f32cf2723e */ /* 0x002fe200000000ff */
[----:B------:R-:W-:-:S02]  /*8cf0*/  IMAD.MOV.U32 R245, RZ, RZ, c[0x0][0x228] ;  /* 0x00008a00fff57624 */ /* 0x000fc400078e00ff */
[----:B------:R-:W-:Y:S01]  /*8d00*/  FADD.FTZ R141, R126, R141 ;  /* 0x0000008d7e8d7221 */ /* 0x000fe20000010000 */
[C---:B------:R-:W-:Y:S01]  /*8d10*/  PRMT R239, R242.reuse, 0x7632, R239 ;  /* 0x00007632f2ef7816 */ /* 0x040fe200000000ef */
[----:B------:R-:W-:Y:S01]  /*8d20*/  @!P2 HADD2 R5, -R242.H0_H0, -RZ.H0_H0 ;  /* 0xa00000fff205a230 */ /* 0x000fe20000000900 */
[----:B------:R-:W-:Y:S01]  /*8d30*/  IMAD.SHL.U32 R251, R245, 0x8, RZ ;  /* 0x00000008f5fb7824 */ /* 0x000fe200078e00ff */
[----:B------:R-:W-:Y:S01]  /*8d40*/  HSET2.LE.AND R126, R14, R113, PT ;  /* 0x000000710e7e7233 */ /* 0x000fe20003803000 */
[----:B------:R-:W-:Y:S01]  /*8d50*/  PRMT R127, R242, 0x5410, R239 ;  /* 0x00005410f27f7816 */ /* 0x000fe200000000ef */
[----:B------:R-:W-:Y:S01]  /*8d60*/  @!P1 HADD2 R4, -R239.H0_H0, -RZ.H0_H0 ;  /* 0xa00000ffef049230 */ /* 0x000fe20000000900 */
[----:B------:R-:W-:Y:S01]  /*8d70*/  @!P2 PRMT R242, R5, 0x5410, RZ ;  /* 0x0000541005f2a816 */ /* 0x000fe200000000ff */
[----:B------:R-:W-:Y:S01]  /*8d80*/  FADD.FTZ R5, R39, R38 ;  /* 0x0000002627057221 */ /* 0x000fe20000010000 */
[----:B------:R-:W-:Y:S01]  /*8d90*/  LOP3.LUT R14, R153, R104, RZ, 0xc0, !PT ;  /* 0x00000068990e7212 */ /* 0x000fe200078ec0ff */
[----:B------:R-:W-:Y:S01]  /*8da0*/  FADD.FTZ R90, R90, R141 ;  /* 0x0000008d5a5a7221 */ /* 0x000fe20000010000 */
[----:B------:R-:W-:Y:S01]  /*8db0*/  @!P1 PRMT R239, R4, 0x5410, RZ ;  /* 0x0000541004ef9816 */ /* 0x000fe200000000ff */
[----:B------:R-:W-:-:S02]  /*8dc0*/  FADD.FTZ R5, R20, R5 ;  /* 0x0000000514057221 */ /* 0x000fc40000010000 */
[----:B------:R-:W-:Y:S02]  /*8dd0*/  FADD.FTZ R247, R247, R90 ;  /* 0x0000005af7f77221 */ /* 0x000fe40000010000 */
[C---:B------:R-:W-:Y:S02]  /*8de0*/  IMAD.SHL.U32 R249, R245.reuse, 0x40, RZ ;  /* 0x00000040f5f97824 */ /* 0x040fe400078e00ff */
[----:B------:R-:W-:Y:S02]  /*8df0*/  IMAD.MOV.U32 R140, RZ, RZ, R248 ;  /* 0x000000ffff8c7224 */ /* 0x000fe400078e00f8 */
[----:B------:R-:W-:Y:S01]  /*8e00*/  IMAD R245, R245, 0x48, RZ ;  /* 0x00000048f5f57824 */ /* 0x000fe200078e02ff */
[----:B--2---:R-:W-:Y:S01]  /*8e10*/  HMMA.16816.F32 R68, R96, R80, RZ ;  /* 0x000000506044723c */ /* 0x004fe200000018ff */
[----:B------:R-:W-:-:S04]  /*8e20*/  FADD.FTZ R234, R234, R247 ;  /* 0x000000f7eaea7221 */ /* 0x000fc80000010000 */
[----:B------:R-:W-:-:S03]  /*8e30*/  FADD.FTZ R227, R227, R234 ;  /* 0x000000eae3e37221 */ /* 0x000fc60000010000 */
[----:B------:R-:W-:Y:S01]  /*8e40*/  HMMA.16816.F32 R72, R24, R80, RZ ;  /* 0x000000501848723c */ /* 0x000fe200000018ff */
[----:B------:R-:W-:-:S04]  /*8e50*/  FADD.FTZ R226, R226, R227 ;  /* 0x000000e3e2e27221 */ /* 0x000fc80000010000 */
[----:B------:R-:W-:-:S04]  /*8e60*/  FADD.FTZ R225, R225, R226 ;  /* 0x000000e2e1e17221 */ /* 0x000fc80000010000 */
[----:B------:R-:W-:-:S04]  /*8e70*/  FADD.FTZ R224, R224, R225 ;  /* 0x000000e1e0e07221 */ /* 0x000fc80000010000 */
[----:B------:R-:W-:-:S03]  /*8e80*/  FADD.FTZ R223, R223, R224 ;  /* 0x000000e0dfdf7221 */ /* 0x000fc60000010000 */
[----:B----4-:R-:W-:Y:S01]  /*8e90*/  HMMA.16816.F32 R68, R16, R32, R68 ;  /* 0x000000201044723c */ /* 0x010fe20000001844 */
[----:B------:R-:W-:-:S07]  /*8ea0*/  FADD.FTZ R222, R222, R223 ;  /* 0x000000dfdede7221 */ /* 0x000fce0000010000 */
[----:B------:R-:W-:Y:S07]  /*8eb0*/  HMMA.16816.F32 R72, R92, R32, R72 ;  /* 0x000000205c48723c */ /* 0x000fee0000001848 */
[----:B------:R-:W-:Y:S01]  /*8ec0*/  FADD.FTZ R33, R143, R240 ;  /* 0x000000f08f217221 */ /* 0x000fe20000010000 */
[----:B------:R-:W-:Y:S01]  /*8ed0*/  LEA R32, P1, R36, c[0x0][0x1f8], 0x1 ;  /* 0x00007e0024207a11 */ /* 0x000fe200078208ff */
[----:B------:R-:W-:Y:S01]  /*8ee0*/  FADD.FTZ R143, R237, R244 ;  /* 0x000000f4ed8f7221 */ /* 0x000fe20000010000 */
[----:B---3--:R-:W-:Y:S01]  /*8ef0*/  F2FP.PACK_AB R240, R238, R41 ;  /* 0x00000029eef0723e */ /* 0x008fe200000000ff */
[----:B------:R-:W-:Y:S01]  /*8f00*/  FADD.FTZ R142, R142, R33 ;  /* 0x000000218e8e7221 */ /* 0x000fe20000010000 */
[----:B------:R-:W-:Y:S01]  /*8f10*/  LEA.HI.X R33, R36, c[0x0][0x1fc], R37, 0x1, P1 ;  /* 0x00007f0024217a11 */ /* 0x000fe200008f0c25 */
[----:B------:R-:W-:Y:S01]  /*8f20*/  FADD.FTZ R88, R88, R143 ;  /* 0x0000008f58587221 */ /* 0x000fe20000010000 */
[----:B------:R-:W1:Y:S01]  /*8f30*/  LDSM.16.MT88.4 R36, [R208+0xb000] ;  /* 0x00b00000d024783b */ /* 0x000e620000004200 */
[----:B------:R-:W-:Y:S01]  /*8f40*/  @!P4 HADD2 R7, -R240.H0_H0, -RZ.H0_H0 ;  /* 0xa00000fff007c230 */ /* 0x000fe20000000900 */
[C---:B------:R-:W-:Y:S01]  /*8f50*/  PRMT R237, R240.reuse, 0x7632, R237 ;  /* 0x00007632f0ed7816 */ /* 0x040fe200000000ed */
[----:B------:R-:W-:Y:S01]  /*8f60*/  FADD.FTZ R87, R87, R142 ;  /* 0x0000008e57577221 */ /* 0x000fe20000010000 */
[----:B------:R-:W-:Y:S01]  /*8f70*/  STG.E.U16 [R32.64+0x2], R23 ;  /* 0x0000021720007986 */ /* 0x000fe2000c101510 */
[----:B------:R-:W-:Y:S01]  /*8f80*/  IMAD.WIDE R250, R251, 0x2, R32 ;  /* 0x00000002fbfa7825 */ /* 0x000fe200078e0220 */
[----:B------:R-:W-:Y:S01]  /*8f90*/  PRMT R81, R240, 0x5410, R237 ;  /* 0x00005410f0517816 */ /* 0x000fe200000000ed */
[----:B------:R-:W-:Y:S01]  /*8fa0*/  @!P3 HADD2 R6, -R237.H0_H0, -RZ.H0_H0 ;  /* 0xa00000ffed06b230 */ /* 0x000fe20000000900 */
[----:B------:R-:W-:Y:S01]  /*8fb0*/  @!P4 PRMT R240, R7, 0x5410, RZ ;  /* 0x0000541007f0c816 */ /* 0x000fe200000000ff */
[----:B------:R-:W-:Y:S01]  /*8fc0*/  FADD.FTZ R7, R91, R88 ;  /* 0x000000585b077221 */ /* 0x000fe20000010000 */
[----:B------:R-:W-:Y:S01]  /*8fd0*/  STG.E.U16 [R32.64], R85 ;  /* 0x0000005520007986 */ /* 0x000fe2000c101510 */
[----:B------:R-:W-:Y:S01]  /*8fe0*/  FADD.FTZ R4, R86, R87 ;  /* 0x0000005756047221 */ /* 0x000fe20000010000 */
[----:B-----5:R-:W-:Y:S01]  /*8ff0*/  F2FP.PACK_AB R244, R45, R40 ;  /* 0x000000282df4723e */ /* 0x020fe200000000ff */
[----:B------:R-:W-:Y:S01]  /*9000*/  FADD.FTZ R7, R22, R7 ;  /* 0x0000000716077221 */ /* 0x000fe20000010000 */
[----:B------:R1:W-:Y:S01]  /*9010*/  STG.E.U16 [R250.64], R84 ;  /* 0x00000054fa007986 */ /* 0x0003e2000c101510 */
[----:B------:R-:W-:Y:S01]  /*9020*/  FADD.FTZ R4, R21, R4 ;  /* 0x0000000415047221 */ /* 0x000fe20000010000 */
[----:B------:R-:W-:Y:S01]  /*9030*/  PRMT R241, R244, 0x7632, R241 ;  /* 0x00007632f4f17816 */ /* 0x000fe200000000f1 */
[----:B------:R-:W-:Y:S01]  /*9040*/  @!P6 HADD2 R9, -R244.H0_H0, -RZ.H0_H0 ;  /* 0xa00000fff409e230 */ /* 0x000fe20000000900 */
[----:B------:R-:W2:Y:S01]  /*9050*/  LDSM.16.MT88.4 R20, [R208+0xb400] ;  /* 0x00b40000d014783b */ /* 0x000ea20000004200 */
[----:B------:R-:W-:Y:S01]  /*9060*/  IMAD.WIDE R248, R249, 0x2, R32 ;  /* 0x00000002f9f87825 */ /* 0x000fe200078e0220 */
[----:B------:R-:W-:Y:S01]  /*9070*/  @!P3 PRMT R237, R6, 0x5410, RZ ;  /* 0x0000541006edb816 */ /* 0x000fe200000000ff */
[----:B------:R-:W-:Y:S01]  /*9080*/  @!P5 HADD2 R8, -R241.H0_H0, -RZ.H0_H0 ;  /* 0xa00000fff108d230 */ /* 0x000fe20000000900 */
[----:B------:R3:W-:Y:S01]  /*9090*/  STG.E.U16 [R250.64+0x2], R89 ;  /* 0x00000259fa007986 */ /* 0x0007e2000c101510 */
[----:B------:R-:W-:Y:S01]  /*90a0*/  PRMT R80, R244, 0x5410, R241 ;  /* 0x00005410f4507816 */ /* 0x000fe200000000f1 */
[----:B------:R-:W-:Y:S01]  /*90b0*/  FADD.FTZ R246, R246, R7 ;  /* 0x00000007f6f67221 */ /* 0x000fe20000010000 */
[--C-:B------:R-:W-:Y:S01]  /*90c0*/  HSET2.LE.AND R6, R145, R113.reuse, PT ;  /* 0x0000007191067233 */ /* 0x100fe20003803000 */
[----:B------:R-:W-:Y:S01]  /*90d0*/  @!P6 PRMT R244, R9, 0x5410, RZ ;  /* 0x0000541009f4e816 */ /* 0x000fe200000000ff */
[--C-:B------:R-:W-:Y:S01]  /*90e0*/  HSET2.LE.AND R7, R13, R113.reuse, PT ;  /* 0x000000710d077233 */ /* 0x100fe20003803000 */
[----:B------:R-:W-:Y:S01]  /*90f0*/  @!P5 PRMT R241, R8, 0x5410, RZ ;  /* 0x0000541008f1d816 */ /* 0x000fe200000000ff */
[----:B------:R4:W-:Y:S01]  /*9100*/  STG.E.U16 [R248.64], R124 ;  /* 0x0000007cf8007986 */ /* 0x0009e2000c101510 */
[--C-:B------:R-:W-:Y:S01]  /*9110*/  HSET2.LE.AND R9, R140, R113.reuse, PT ;  /* 0x000000718c097233 */ /* 0x100fe20003803000 */
[----:B------:R-:W-:Y:S01]  /*9120*/  FADD.FTZ R221, R221, R246 ;  /* 0x000000f6dddd7221 */ /* 0x000fe20000010000 */
[--C-:B------:R-:W-:Y:S01]  /*9130*/  HSET2.LE.AND R8, R11, R113.reuse, PT ;  /* 0x000000710b087233 */ /* 0x100fe20003803000 */
[----:B------:R5:W-:Y:S01]  /*9140*/  STG.E.U16 [R248.64+0x2], R115 ;  /* 0x00000273f8007986 */ /* 0x000be2000c101510 */
[--C-:B------:R-:W-:Y:S01]  /*9150*/  HSET2.LE.AND R140, R161, R113.reuse, PT ;  /* 0x00000071a18c7233 */ /* 0x100fe20003803000 */
[----:B------:R-:W-:Y:S01]  /*9160*/  FADD.FTZ R220, R220, R221 ;  /* 0x000000dddcdc7221 */ /* 0x000fe20000010000 */
[----:B------:R-:W-:-:S03]  /*9170*/  HSET2.LE.AND R11, R128, R113, PT ;  /* 0x00000071800b7233 */ /* 0x000fc60003803000 */
[----:B------:R-:W-:Y:S01]  /*9180*/  LOP3.LUT R13, R140, R105, RZ, 0xc0, !PT ;  /* 0x000000698c0d7212 */ /* 0x000fe200078ec0ff */
[----:B------:R-:W-:Y:S01]  /*9190*/  FADD.FTZ R219, R219, R220 ;  /* 0x000000dcdbdb7221 */ /* 0x000fe20000010000 */
[----:B-1----:R-:W-:Y:S01]  /*91a0*/  HMMA.16816.F32 R84, R96, R36, RZ ;  /* 0x000000246054723c */ /* 0x002fe200000018ff */
[----:B------:R-:W-:Y:S02]  /*91b0*/  LOP3.LUT R11, R11, R114, RZ, 0xc0, !PT ;  /* 0x000000720b0b7212 */ /* 0x000fe400078ec0ff */
[----:B------:R-:W-:-:S04]  /*91c0*/  FADD.FTZ R218, R218, R219 ;  /* 0x000000dbdada7221 */ /* 0x000fc80000010000 */
[----:B------:R-:W-:Y:S01]  /*91d0*/  FADD.FTZ R217, R217, R218 ;  /* 0x000000dad9d97221 */ /* 0x000fe20000010000 */
[----:B---3--:R-:W-:Y:S03]  /*91e0*/  HMMA.16816.F32 R88, R24, R36, RZ ;  /* 0x000000241858723c */ /* 0x008fe600000018ff */
[----:B------:R-:W-:Y:S01]  /*91f0*/  FADD.FTZ R216, R216, R217 ;  /* 0x000000d9d8d87221 */ /* 0x000fe20000010000 */
[----:B----4-:R-:W-:-:S03]  /*9200*/  HSET2.LE.AND R124, R12, R113, PT ;  /* 0x000000710c7c7233 */ /* 0x010fc60003803000 */
[----:B------:R-:W-:Y:S01]  /*9210*/  FADD.FTZ R36, R112, R5 ;  /* 0x0000000570247221 */ /* 0x000fe20000010000 */
[----:B------:R-:W-:Y:S01]  /*9220*/  LOP3.LUT R12, R9, R106, RZ, 0xc0, !PT ;  /* 0x0000006a090c7212 */ /* 0x000fe200078ec0ff */
[----:B------:R-:W-:Y:S01]  /*9230*/  FADD.FTZ R37, R107, R4 ;  /* 0x000000046b257221 */ /* 0x000fe20000010000 */
[----:B-----5:R-:W-:Y:S01]  /*9240*/  HSET2.LE.AND R115, R252, R113, PT ;  /* 0x00000071fc737233 */ /* 0x020fe20003803000 */
[----:B------:R-:W-:Y:S01]  /*9250*/  LOP3.LUT R4, R129, R78, RZ, 0xc0, !PT ;  /* 0x0000004e81047212 */ /* 0x000fe200078ec0ff */
[----:B------:R-:W-:Y:S01]  /*9260*/  HMMA.16816.F32 R104, R24, R130, RZ ;  /* 0x000000821868723c */ /* 0x000fe200000018ff */
[----:B------:R-:W-:Y:S02]  /*9270*/  FADD.FTZ R214, R214, R37 ;  /* 0x00000025d6d67221 */ /* 0x000fe40000010000 */
[----:B------:R-:W-:Y:S02]  /*9280*/  FADD.FTZ R36, R207, R36 ;  /* 0x00000024cf247221 */ /* 0x000fe40000010000 */
[----:B------:R-:W-:-:S02]  /*9290*/  FADD.FTZ R231, R231, R214 ;  /* 0x000000d6e7e77221 */ /* 0x000fc40000010000 */
[----:B------:R-:W-:Y:S01]  /*92a0*/  FADD.FTZ R233, R233, R36 ;  /* 0x00000024e9e97221 */ /* 0x000fe20000010000 */
[-C--:B--2---:R-:W-:Y:S01]  /*92b0*/  HMMA.16816.F32 R84, R16, R20.reuse, R84 ;  /* 0x000000141054723c */ /* 0x084fe20000001854 */
        /* <DEDUP_REMOVED lines=8> */
[--C-:B------:R-:W-:Y:S01]  /*9340*/  HSET2.LE.AND R20, R10, R113.reuse, PT ;  /* 0x000000710a147233 */ /* 0x100fe20003803000 */
[C---:B------:R-:W-:Y:S01]  /*9350*/  HMMA.16816.F32 R140, R24.reuse, R162, RZ ;  /* 0x000000a2188c723c */ /* 0x040fe200000018ff */
[--C-:B------:R-:W-:Y:S01]  /*9360*/  HSET2.LE.AND R10, R15, R113.reuse, PT ;  /* 0x000000710f0a7233 */ /* 0x100fe20003803000 */
[----:B------:R-:W-:Y:S01]  /*9370*/  LOP3.LUT R15, R6, R79, RZ, 0xc0, !PT ;  /* 0x0000004f060f7212 */ /* 0x000fe200078ec0ff */
[--C-:B------:R-:W-:Y:S01]  /*9380*/  HSET2.LE.AND R21, R152, R113.reuse, PT ;  /* 0x0000007198157233 */ /* 0x100fe20003803000 */
[----:B------:R-:W-:Y:S01]  /*9390*/  LOP3.LUT R6, R7, R76, RZ, 0xc0, !PT ;  /* 0x0000004c07067212 */ /* 0x000fe200078ec0ff */
[----:B------:R-:W-:Y:S01]  /*93a0*/  HSET2.LE.AND R113, R160, R113, PT ;  /* 0x00000071a0717233 */ /* 0x000fe20003803000 */
[----:B------:R-:W-:Y:S01]  /*93b0*/  LOP3.LUT R5, R10, R77, RZ, 0xc0, !PT ;  /* 0x0000004d0a057212 */ /* 0x000fe200078ec0ff */
[----:B------:R-:W-:Y:S01]  /*93c0*/  FADD.FTZ R243, R243, R40 ;  /* 0x00000028f3f37221 */ /* 0x000fe20000010000 */
[----:B------:R-:W-:Y:S01]  /*93d0*/  LOP3.LUT R7, R8, R31, RZ, 0xc0, !PT ;  /* 0x0000001f08077212 */ /* 0x000fe200078ec0ff */
[----:B------:R-:W-:Y:S01]  /*93e0*/  HMMA.16816.F32 R76, R24, R82, RZ ;  /* 0x00000052184c723c */ /* 0x000fe200000018ff */
[----:B------:R-:W-:-:S02]  /*93f0*/  LOP3.LUT R8, R115, R30, RZ, 0xc0, !PT ;  /* 0x0000001e73087212 */ /* 0x000fc400078ec0ff */
[----:B------:R-:W-:Y:S02]  /*9400*/  LOP3.LUT R9, R21, R28, RZ, 0xc0, !PT ;  /* 0x0000001c15097212 */ /* 0x000fe400078ec0ff */
[----:B------:R-:W-:Y:S02]  /*9410*/  LOP3.LUT R10, R144, R29, RZ, 0xc0, !PT ;  /* 0x0000001d900a7212 */ /* 0x000fe400078ec0ff */
[----:B------:R-:W-:Y:S01]  /*9420*/  LOP3.LUT R28, R126, R125, RZ, 0xc0, !PT ;  /* 0x0000007d7e1c7212 */ /* 0x000fe200078ec0ff */
[----:B------:R-:W-:Y:S01]  /*9430*/  HMMA.16816.F32 R128, R96, R130, RZ ;  /* 0x000000826080723c */ /* 0x000fe200000018ff */
[----:B------:R-:W-:Y:S02]  /*9440*/  LOP3.LUT R29, R113, R80, RZ, 0xc0, !PT ;  /* 0x00000050711d7212 */ /* 0x000fe400078ec0ff */
[----:B------:R-:W-:Y:S02]  /*9450*/  LOP3.LUT R30, R124, R81, RZ, 0xc0, !PT ;  /* 0x000000517c1e7212 */ /* 0x000fe400078ec0ff */
[----:B------:R-:W-:-:S03]  /*9460*/  LOP3.LUT R31, R20, R127, RZ, 0xc0, !PT ;  /* 0x0000007f141f7212 */ /* 0x000fc600078ec0ff */
[C---:B------:R-:W-:Y:S08]  /*9470*/  HMMA.16816.F32 R112, R24.reuse, R146, RZ ;  /* 0x000000921870723c */ /* 0x040ff000000018ff */
        /* <DEDUP_REMOVED lines=137> */
[----:B------:R2:W-:Y:S04]  /*9d10*/  STG.E.U16 [R250.64+0x70], R182 ;  /* 0x000070b6fa007986 */ /* 0x0005e8000c101510 */
[----:B------:R2:W-:Y:S04]  /*9d20*/  STG.E.U16 [R250.64+0x72], R181 ;  /* 0x000072b5fa007986 */ /* 0x0005e8000c101510 */
[----:B------:R2:W-:Y:S04]  /*9d30*/  STL [R1+0xc0], R6 ;  /* 0x0000c00601007387 */ /* 0x0005e80000100800 */
[----:B------:R2:W-:Y:S04]  /*9d40*/  STG.E.U16 [R248.64+0x70], R240 ;  /* 0x000070f0f8007986 */ /* 0x0005e8000c101510 */
[----:B------:R2:W-:Y:S04]  /*9d50*/  STG.E.U16 [R248.64+0x72], R237 ;  /* 0x000072edf8007986 */ /* 0x0005e8000c101510 */
[----:B------:R2:W-:Y:S04]  /*9d60*/  STL [R1+0xc4], R4 ;  /* 0x0000c40401007387 */ /* 0x0005e80000100800 */
[----:B------:R2:W-:Y:S04]  /*9d70*/  STG.E.U16 [R8.64+0x70], R242 ;  /* 0x000070f208007986 */ /* 0x0005e8000c101510 */
[----:B------:R2:W-:Y:S04]  /*9d80*/  STG.E.U16 [R8.64+0x72], R239 ;  /* 0x000072ef08007986 */ /* 0x0005e8000c101510 */
[----:B------:R2:W-:Y:S01]  /*9d90*/  STL [R1+0xcc], R5 ;  /* 0x0000cc0501007387 */ /* 0x0005e20000100800 */
[----:B------:R-:W-:Y:S05]  /*9da0*/  @!P0 BRA `(.L_x_585) ;  /* 0x0000808000008947 */ /* 0x000fea0003800000 */
[----:B------:R-:W-:Y:S01]  /*9db0*/  IMAD R55, R62, -0x2, R55 ;  /* 0xfffffffe3e377824 */ /* 0x000fe200078e0237 */
[----:B------:R-:W-:Y:S01]  /*9dc0*/  MOV R165, R2 ;  /* 0x0000000200a57202 */ /* 0x000fe20000000f00 */
[----:B--2---:R-:W-:Y:S01]  /*9dd0*/  IMAD.U32 R4, RZ, RZ, UR12 ;  /* 0x0000000cff047e24 */ /* 0x004fe2000f8e00ff */
[----:B------:R-:W-:Y:S01]  /*9de0*/  IADD3 R168, P0, R32, -0x80, RZ ;  /* 0xffffff8020a87810 */ /* 0x000fe20007f1e0ff */
[----:B------:R-:W-:Y:S01]  /*9df0*/  IMAD.MOV.U32 R167, RZ, RZ, R0 ;  /* 0x000000ffffa77224 */ /* 0x000fe200078e0000 */
[----:B------:R-:W-:Y:S01]  /*9e00*/  IADD3 R2, R54, 0x4, RZ ;  /* 0x0000000436027810 */ /* 0x000fe20007ffe0ff */
[----:B------:R-:W-:Y:S01]  /*9e10*/  IMAD.MOV.U32 R6, RZ, RZ, c[0x0][0x228] ;  /* 0x00008a00ff067624 */ /* 0x000fe200078e00ff */
[----:B------:R-:W-:Y:S01]  /*9e20*/  IADD3 R4, R4, -UR13, R55 ;  /* 0x8000000d04047c10 */ /* 0x000fe2000fffe037 */
[----:B------:R-:W-:Y:S01]  /*9e30*/  IMAD.WIDE.U32 R8, R54, -0x326172a9, RZ ;  /* 0xcd9e8d5736087825 */ /* 0x000fe200078e00ff */
[----:B------:R-:W-:Y:S01]  /*9e40*/  MOV R169, R164 ;  /* 0x000000a400a97202 */ /* 0x000fe20000000f00 */
[----:B------:R-:W-:Y:S01]  /*9e50*/  UIADD3 UR25, UR23, -0x2, URZ ;  /* 0xfffffffe17197890 */ /* 0x000fe2000fffe03f */
[----:B------:R-:W-:Y:S01]  /*9e60*/  IADD3.X R171, R33, -0x1, RZ, P0, !PT ;  /* 0xffffffff21ab7810 */ /* 0x000fe200007fe4ff */
[----:B------:R1:W-:Y:S01]  /*9e70*/  STL [R1+0x90], R4 ;  /* 0x0000900401007387 */ /* 0x0003e20000100800 */
[----:B------:R-:W2:Y:S01]  /*9e80*/  LDC.U8 R0, c[0x0][0x2d8] ;  /* 0x0000b600ff007b82 */ /* 0x000ea20000000000 */
[----:B------:R-:W-:Y:S01]  /*9e90*/  SHF.L.U32 R7, R6, 0x3, RZ ;  /* 0x0000000306077819 */ /* 0x000fe200000006ff */
[----:B------:R-:W-:Y:S01]  /*9ea0*/  IMAD.MOV.U32 R166, RZ, RZ, R3 ;  /* 0x000000ffffa67224 */ /* 0x000fe200078e0003 */
[----:B------:R-:W3:Y:S01]  /*9eb0*/  LDL R59, [R1+0x70] ;  /* 0x00007000013b7983 */ /* 0x000ee20000100800 */
[----:B------:R-:W-:Y:S01]  /*9ec0*/  IMAD.WIDE.U32 R10, R52, -0x2daee0ad, RZ ;  /* 0xd2511f53340a7825 */ /* 0x000fe200078e00ff */
[----:B------:R-:W-:Y:S01]  /*9ed0*/  ISETP.GE.AND P3, PT, R60, c[0x0][0x220], PT ;  /* 0x000088003c007a0c */ /* 0x000fe20003f66270 */
[----:B------:R-:W-:Y:S01]  /*9ee0*/  ULDC.U8 UR12, c[0x0][0x2d8] ;  /* 0x0000b600000c7ab9 */ /* 0x000fe20000000000 */
[----:B------:R-:W4:Y:S01]  /*9ef0*/  LDL R252, [R1+0x6c] ;  /* 0x00006c0001fc7983 */ /* 0x000f220000100800 */
[----:B------:R-:W-:Y:S01]  /*9f00*/  LOP3.LUT R3, R9, R53, RZ, 0x3c, !PT ;  /* 0x0000003509037212 */ /* 0x000fe200078e3cff */
[----:B------:R-:W-:-:S02]  /*9f10*/  UMOV UR23, 0xffffffc0 ;  /* 0xffffffc000177882 */ /* 0x000fc40000000000 */
[----:B------:R-:W-:Y:S01]  /*9f20*/  STL.64 [R1+0xb0], R8 ;  /* 0x0000b00801007387 */ /* 0x000fe20000100a00 */
[----:B------:R-:W-:Y:S01]  /*9f30*/  ULDC.64 UR6, c[0x0][0x1a0] ;  /* 0x0000680000067ab9 */ /* 0x000fe20000000a00 */
[----:B-1----:R-:W-:-:S04]  /*9f40*/  IMAD.WIDE.U32 R4, R2, -0x326172a9, RZ ;  /* 0xcd9e8d5702047825 */ /* 0x002fc800078e00ff */
[----:B------:R-:W-:Y:S01]  /*9f50*/  IMAD R2, R6, 0x38, R7 ;  /* 0x0000003806027824 */ /* 0x000fe200078e0207 */
[----:B------:R-:W-:Y:S01]  /*9f60*/  LOP3.LUT R53, R5, R53, RZ, 0x3c, !PT ;  /* 0x0000003505357212 */ /* 0x000fe200078e3cff */
[----:B------:R1:W-:Y:S01]  /*9f70*/  STL.64 [R1+0xa0], R4 ;  /* 0x0000a00401007387 */ /* 0x0003e20000100a00 */
[----:B--2---:R-:W-:Y:S02]  /*9f80*/  PRMT R6, R0, 0x7054, R0 ;  /* 0x0000705400067816 */ /* 0x004fe40000000000 */
[----:B------:R-:W-:Y:S01]  /*9f90*/  IADD3 R0, R2, 0x1, RZ ;  /* 0x0000000102007810 */ /* 0x000fe20007ffe0ff */
[----:B------:R2:W-:Y:S01]  /*9fa0*/  STL.64 [R1+0xb8], R10 ;  /* 0x0000b80a01007387 */ /* 0x0005e20000100a00 */
[----:B-1----:R-:W-:-:S04]  /*9fb0*/  IMAD.WIDE.U32 R4, R3, -0x2daee0ad, RZ ;  /* 0xd2511f5303047825 */ /* 0x002fc800078e00ff */
[----:B------:R-:W-:Y:S01]  /*9fc0*/  IMAD.WIDE.U32 R2, R53, -0x2daee0ad, RZ ;  /* 0xd2511f5335027825 */ /* 0x000fe200078e00ff */
[----:B------:R2:W-:Y:S04]  /*9fd0*/  STL.64 [R1+0xa8], R4 ;  /* 0x0000a80401007387 */ /* 0x0005e80000100a00 */
[----:B------:R2:W-:Y:S01]  /*9fe0*/  STL.64 [R1+0x98], R2 ;  /* 0x0000980201007387 */ /* 0x0005e20000100a00 */
[----:B---3--:R-:W-:Y:S02]  /*9ff0*/  ISETP.GE.AND P2, PT, R59, c[0x0][0x220], PT ;  /* 0x000088003b007a0c */ /* 0x008fe40003f46270 */
[----:B----4-:R-:W-:Y:S01]  /*a000*/  ISETP.GE.AND P1, PT, R252, c[0x0][0x220], PT ;  /* 0x00008800fc007a0c */ /* 0x010fe20003f26270 */
[----:B--2---:R-:W-:Y:S05]  /*a010*/  BRA `(.L_x_586) ;  /* 0x0000040000007947 */ /* 0x004fea0003800000 */
.L_x_588:
        /* <DEDUP_REMOVED lines=64> */
.L_x_586:
        /* <DEDUP_REMOVED lines=203> */
.L_x_587:
[----:B------:R-:W2:Y:S01]  /*b0d0*/  LDL R2, [R1+0x90] ;  /* 0x0000900001027983 */ /* 0x000ea20000100800 */
[----:B------:R-:W-:Y:S01]  /*b0e0*/  IMAD.U32 R0, RZ, RZ, UR25 ;  /* 0x00000019ff007e24 */ /* 0x000fe2000f8e00ff */
[----:B------:R-:W-:Y:S01]  /*b0f0*/  UIMAD UR14, UR25, UR23, 0x40 ;  /* 0x00000040190e74a4 */ /* 0x000fe2000f8e0217 */
[----:B-1----:R-:W-:Y:S01]  /*b100*/  IMAD.MOV.U32 R189, RZ, RZ, c[0x0][0x228] ;  /* 0x00008a00ffbd7624 */ /* 0x002fe200078e00ff */
[----:B------:R-:W-:Y:S01]  /*b110*/  STL [R1+0x12c], R230 ;  /* 0x00012ce601007387 */ /* 0x000fe20000100800 */
[----:B------:R-:W-:Y:S02]  /*b120*/  UIADD3 UR27, UR19, -0x4498517b, URZ ;  /* 0xbb67ae85131b7890 */ /* 0x000fe4000fffe03f */
[----:B------:R-:W-:Y:S01]  /*b130*/  UIADD3 UR26, UR18, -0x61c88647, URZ ;  /* 0x9e3779b9121a7890 */ /* 0x000fe2000fffe03f */
[----:B------:R-:W-:Y:S01]  /*b140*/  STL [R1+0x128], R229 ;  /* 0x000128e501007387 */ /* 0x000fe20000100800 */
[----:B------:R-:W-:Y:S01]  /*b150*/  UIADD3 UR28, UR19, 0x76cf5d0a, URZ ;  /* 0x76cf5d0a131c7890 */ /* 0x000fe2000fffe03f */
[----:B------:R-:W-:Y:S01]  /*b160*/  IMAD.SHL.U32 R189, R189, 0x8, RZ ;  /* 0x00000008bdbd7824 */ /* 0x000fe200078e00ff */
[----:B------:R-:W-:Y:S01]  /*b170*/  USHF.L.U32 UR29, UR25, 0x1, URZ ;  /* 0x00000001191d7899 */ /* 0x000fe2000800063f */
[----:B------:R-:W-:Y:S01]  /*b180*/  STL [R1+0x124], R227 ;  /* 0x000124e301007387 */ /* 0x000fe20000100800 */
[----:B------:R-:W-:Y:S03]  /*b190*/  UIADD3 UR15, UR18, 0x3c6ef372, URZ ;  /* 0x3c6ef372120f7890 */ /* 0x000fe6000fffe03f */
[----:B------:R-:W-:Y:S04]  /*b1a0*/  STL [R1+0x120], R226 ;  /* 0x000120e201007387 */ /* 0x000fe80000100800 */
        /* <DEDUP_REMOVED lines=8> */
[----:B------:R-:W-:Y:S06]  /*b230*/  STL.64 [R1+0xf8], R218 ;  /* 0x0000f8da01007387 */ /* 0x000fec0000100a00 */
[----:B------:R-:W-:Y:S06]  /*b240*/  STL.64 [R1+0xf0], R216 ;  /* 0x0000f0d801007387 */ /* 0x000fec0000100a00 */
[----:B------:R-:W-:Y:S06]  /*b250*/  STL.64 [R1+0xe8], R214 ;  /* 0x0000e8d601007387 */ /* 0x000fec0000100a00 */
[----:B------:R-:W-:Y:S06]  /*b260*/  STL.64 [R1+0xe0], R210 ;  /* 0x0000e0d201007387 */ /* 0x000fec0000100a00 */
[----:B------:R-:W-:Y:S06]  /*b270*/  STL.64 [R1+0xd8], R212 ;  /* 0x0000d8d401007387 */ /* 0x000fec0000100a00 */
[----:B------:R1:W-:Y:S04]  /*b280*/  STL [R1+0xd0], R209 ;  /* 0x0000d0d101007387 */ /* 0x0003e80000100800 */
[----:B-1----:R-:W3:Y:S01]  /*b290*/  LDL.LU R209, [R1+0x94] ;  /* 0x0000940001d17983 */ /* 0x002ee20000300800 */
[----:B--2---:R-:W-:Y:S01]  /*b2a0*/  IADD3 R164, R2, UR14, RZ ;  /* 0x0000000e02a47c10 */ /* 0x004fe2000fffe0ff */
[----:B------:R-:W-:Y:S01]  /*b2b0*/  ULOP3.LUT UR14, UR29, UR19, URZ, 0x3c, !UPT ;  /* 0x000000131d0e7292 */ /* 0x000fe2000f8e3c3f */
[----:B------:R-:W-:Y:S01]  /*b2c0*/  IMAD R0, R0, -0x40, R2 ;  /* 0xffffffc000007824 */ /* 0x000fe200078e0202 */
[----:B------:R-:W-:Y:S01]  /*b2d0*/  UIADD3 UR29, UR29, 0x1, URZ ;  /* 0x000000011d1d7890 */ /* 0x000fe2000fffe03f */
[----:B------:R-:W-:Y:S03]  /*b2e0*/  IABS R177, R164 ;  /* 0x000000a400b17213 */ /* 0x000fe60000000000 */
[C---:B------:R-:W-:Y:S01]  /*b2f0*/  IADD3 R3, R0.reuse, 0x48, RZ ;  /* 0x0000004800037810 */ /* 0x040fe20007ffe0ff */
[----:B------:R-:W-:Y:S01]  /*b300*/  ULOP3.LUT UR29, UR29, UR19, URZ, 0x3c, !UPT ;  /* 0x000000131d1d7292 */ /* 0x000fe2000f8e3c3f */
[C---:B------:R-:W-:Y:S01]  /*b310*/  IADD3 R172, R0.reuse, -0x1, RZ ;  /* 0xffffffff00ac7810 */ /* 0x040fe20007ffe0ff */
[----:B------:R-:W1:Y:S01]  /*b320*/  I2F R177, R177 ;  /* 0x000000b100b17306 */ /* 0x000e620000201400 */
[----:B------:R-:W-:Y:S02]  /*b330*/  ISETP.GE.AND P0, PT, R3, RZ, PT ;  /* 0x000000ff0300720c */ /* 0x000fe40003f06270 */
[C---:B------:R-:W-:Y:S02]  /*b340*/  IADD3 R170, R0.reuse, 0x3f, RZ ;  /* 0x0000003f00aa7810 */ /* 0x040fe40007ffe0ff */
[C---:B------:R-:W-:Y:S02]  /*b350*/  IADD3 R175, R0.reuse, -0x8, RZ ;  /* 0xfffffff800af7810 */ /* 0x040fe40007ffe0ff */
[----:B------:R-:W-:Y:S02]  /*b360*/  IADD3 R168, R0, 0x8, RZ ;  /* 0x0000000800a87810 */ /* 0x000fe40007ffe0ff */
[----:B------:R-:W-:Y:S02]  /*b370*/  ISETP.GE.AND P6, PT, R170, RZ, PT ;  /* 0x000000ffaa00720c */ /* 0x000fe40003fc6270 */
[----:B------:R-:W-:Y:S02]  /*b380*/  IADD3 R173, -R0, -0x8, RZ ;  /* 0xfffffff800ad7810 */ /* 0x000fe40007ffe1ff */
[----:B------:R-:W-:Y:S02]  /*b390*/  ISETP.GE.AND P5, PT, R168, RZ, PT ;  /* 0x000000ffa800720c */ /* 0x000fe40003fa6270 */
[----:B------:R-:W-:Y:S02]  /*b3a0*/  @!P0 IADD3 R3, -R164, -0x8, RZ ;  /* 0xfffffff8a4038810 */ /* 0x000fe40007ffe1ff */
[----:B------:R-:W-:Y:S02]  /*b3b0*/  ISETP.GE.AND P0, PT, R172, RZ, PT ;  /* 0x000000ffac00720c */ /* 0x000fe40003f06270 */
[C---:B------:R-:W-:Y:S02]  /*b3c0*/  IADD3 R2, R0.reuse, 0x7, RZ ;  /* 0x0000000700027810 */ /* 0x040fe40007ffe0ff */
[----:B------:R-:W-:Y:S01]  /*b3d0*/  SEL R171, R173, R168, !P5 ;  /* 0x000000a8adab7207 */ /* 0x000fe20006800000 */
[----:B------:R-:W2:Y:S01]  /*b3e0*/  I2F R3, R3 ;  /* 0x0000000300037306 */ /* 0x000ea20000201400 */
[----:B------:R-:W-:Y:S01]  /*b3f0*/  IADD3 R173, -R0, -0x7, RZ ;  /* 0xfffffff900ad7810 */ /* 0x000fe20007ffe1ff */
[C---:B-1----:R-:W-:Y:S01]  /*b400*/  FFMA.FTZ R14, R177.reuse, -UR4, R14 ;  /* 0x80000004b10e7c23 */ /* 0x042fe2000801000e */
[----:B------:R-:W-:Y:S01]  /*b410*/  ISETP.GE.AND P4, PT, R2, RZ, PT ;  /* 0x000000ff0200720c */ /* 0x000fe20003f86270 */
[----:B------:R-:W-:Y:S01]  /*b420*/  FFMA.FTZ R8, R177, -UR4, R8 ;  /* 0x80000004b1087c23 */ /* 0x000fe20008010008 */
[C---:B------:R-:W-:Y:S02]  /*b430*/  IADD3 R182, R0.reuse, -0x9, RZ ;  /* 0xfffffff700b67810 */ /* 0x040fe40007ffe0ff */
[----:B------:R-:W-:Y:S02]  /*b440*/  SEL R180, R173, R2, !P4 ;  /* 0x00000002adb47207 */ /* 0x000fe40006000000 */
[C---:B------:R-:W-:Y:S01]  /*b450*/  @!P0 IADD3 R172, -R0.reuse, 0x1, RZ ;  /* 0x0000000100ac8810 */ /* 0x040fe20007ffe1ff */
[----:B------:R-:W1:Y:S01]  /*b460*/  I2F R171, R171 ;  /* 0x000000ab00ab7306 */ /* 0x000e620000201400 */
[----:B------:R-:W-:Y:S02]  /*b470*/  ISETP.GE.AND P0, PT, R175, RZ, PT ;  /* 0x000000ffaf00720c */ /* 0x000fe40003f06270 */
[----:B------:R-:W-:Y:S02]  /*b480*/  IADD3 R173, R0, 0x38, RZ ;  /* 0x0000003800ad7810 */ /* 0x000fe40007ffe0ff */
[----:B------:R-:W-:Y:S02]  /*b490*/  @!P6 IADD3 R170, -R164, 0x1, RZ ;  /* 0x00000001a4aae810 */ /* 0x000fe40007ffe1ff */
[----:B------:R-:W-:Y:S02]  /*b4a0*/  ISETP.GE.AND P6, PT, R173, RZ, PT ;  /* 0x000000ffad00720c */ /* 0x000fe40003fc6270 */
[C---:B------:R-:W-:Y:S01]  /*b4b0*/  IADD3 R174, R0.reuse, 0x37, RZ ;  /* 0x0000003700ae7810 */ /* 0x040fe20007ffe0ff */
[----:B------:R-:W4:Y:S01]  /*b4c0*/  I2F R180, R180 ;  /* 0x000000b400b47306 */ /* 0x000f220000201400 */
[C---:B------:R-:W-:Y:S02]  /*b4d0*/  IADD3 R181, R0.reuse, -0x10, RZ ;  /* 0xfffffff000b57810 */ /* 0x040fe40007ffe0ff */
[C---:B------:R-:W-:Y:S01]  /*b4e0*/  IADD3 R179, R0.reuse, 0x30, RZ ;  /* 0x0000003000b37810 */ /* 0x040fe20007ffe0ff */
[----:B--2---:R-:W-:Y:S01]  /*b4f0*/  FFMA.FTZ R10, R3, -UR4, R10 ;  /* 0x80000004030a7c23 */ /* 0x004fe2000801000a */
[----:B------:R-:W-:Y:S02]  /*b500*/  @!P0 IADD3 R175, -R0, 0x8, RZ ;  /* 0x0000000800af8810 */ /* 0x000fe40007ffe1ff */
[----:B------:R-:W-:Y:S02]  /*b510*/  ISETP.GE.AND P0, PT, R182, RZ, PT ;  /* 0x000000ffb600720c */ /* 0x000fe40003f06270 */
[----:B------:R-:W-:Y:S01]  /*b520*/  IADD3 R178, R0, -0x11, RZ ;  /* 0xffffffef00b27810 */ /* 0x000fe20007ffe0ff */
[----:B------:R-:W2:Y:S01]  /*b530*/  I2F R170, R170 ;  /* 0x000000aa00aa7306 */ /* 0x000ea20000201400 */
[----:B------:R-:W-:Y:S02]  /*b540*/  @!P6 IADD3 R173, -R164, 0x8, RZ ;  /* 0x00000008a4ade810 */ /* 0x000fe40007ffe1ff */
[----:B------:R-:W-:Y:S01]  /*b550*/  ISETP.GE.AND P6, PT, R174, RZ, PT ;  /* 0x000000ffae00720c */ /* 0x000fe20003fc6270 */
[----:B-1----:R-:W-:Y:S01]  /*b560*/  FFMA.FTZ R6, R171, -UR4, R6 ;  /* 0x80000004ab067c23 */ /* 0x002fe20008010006 */
[C---:B------:R-:W-:Y:S02]  /*b570*/  IADD3 R176, R0.reuse, 0x2f, RZ ;  /* 0x0000002f00b07810 */ /* 0x040fe40007ffe0ff */
[C---:B------:R-:W-:Y:S02]  /*b580*/  IADD3 R171, R0.reuse, -0x18, RZ ;  /* 0xffffffe800ab7810 */ /* 0x040fe40007ffe0ff */
[----:B------:R-:W-:Y:S01]  /*b590*/  IABS R183, R0 ;  /* 0x0000000000b77213 */ /* 0x000fe20000000000 */
[----:B------:R-:W1:Y:S01]  /*b5a0*/  I2F R173, R173 ;  /* 0x000000ad00ad7306 */ /* 0x000e620000201400 */
[----:B------:R-:W-:Y:S02]  /*b5b0*/  @!P0 IADD3 R182, -R0, 0x9, RZ ;  /* 0x0000000900b68810 */ /* 0x000fe40007ffe1ff */
[----:B------:R-:W-:Y:S01]  /*b5c0*/  ISETP.GE.AND P0, PT, R181, RZ, PT ;  /* 0x000000ffb500720c */ /* 0x000fe20003f06270 */
[----:B----4-:R-:W-:Y:S01]  /*b5d0*/  FFMA.FTZ R7, R180, -UR4, R7 ;  /* 0x80000004b4077c23 */ /* 0x010fe20008010007 */
[----:B------:R-:W-:Y:S02]  /*b5e0*/  IADD3 R3, R0, 0x28, RZ ;  /* 0x0000002800037810 */ /* 0x000fe40007ffe0ff */
[----:B------:R-:W-:Y:S02]  /*b5f0*/  @!P6 IADD3 R174, -R164, 0x9, RZ ;  /* 0x00000009a4aee810 */ /* 0x000fe40007ffe1ff */
[----:B------:R-:W-:Y:S01]  /*b600*/  ISETP.GE.AND P6, PT, R179, RZ, PT ;  /* 0x000000ffb300720c */ /* 0x000fe20003fc6270 */
[----:B------:R-:W4:Y:S01]  /*b610*/  I2F R182, R182 ;  /* 0x000000b600b67306 */ /* 0x000f220000201400 */
[C---:B------:R-:W-:Y:S02]  /*b620*/  IADD3 R180, R0.reuse, -0x19, RZ ;  /* 0xffffffe700b47810 */ /* 0x040fe40007ffe0ff */
[----:B------:R-:W-:Y:S01]  /*b630*/  IADD3 R184, R0, 0x47, RZ ;  /* 0x0000004700b87810 */ /* 0x000fe20007ffe0ff */
[----:B--2---:R-:W-:Y:S01]  /*b640*/  FFMA.FTZ R9, R170, -UR4, R9 ;  /* 0x80000004aa097c23 */ /* 0x004fe20008010009 */
[----:B------:R-:W-:Y:S01]  /*b650*/  IADD3 R177, R0, -0x20, RZ ;  /* 0xffffffe000b17810 */ /* 0x000fe20007ffe0ff */
[----:B------:R-:W-:Y:S01]  /*b660*/  FFMA.FTZ R15, R170, -UR4, R15 ;  /* 0x80000004aa0f7c23 */ /* 0x000fe2000801000f */
[----:B------:R-:W-:Y:S02]  /*b670*/  @!P0 IADD3 R181, -R0, 0x10, RZ ;  /* 0x0000001000b58810 */ /* 0x000fe40007ffe1ff */
[----:B------:R-:W-:Y:S01]  /*b680*/  ISETP.GE.AND P0, PT, R178, RZ, PT ;  /* 0x000000ffb200720c */ /* 0x000fe20003f06270 */
[----:B------:R-:W2:Y:S01]  /*b690*/  I2F R174, R174 ;  /* 0x000000ae00ae7306 */ /* 0x000ea20000201400 */
[----:B------:R-:W-:Y:S02]  /*b6a0*/  IADD3 R185, R0, 0x1f, RZ ;  /* 0x0000001f00b97810 */ /* 0x000fe40007ffe0ff */
[----:B------:R-:W-:Y:S01]  /*b6b0*/  @!P6 IADD3 R179, -R164, 0x10, RZ ;  /* 0x00000010a4b3e810 */ /* 0x000fe20007ffe1ff */
[C---:B-1----:R-:W-:Y:S01]  /*b6c0*/  FFMA.FTZ R12, R173.reuse, -UR4, R12 ;  /* 0x80000004ad0c7c23 */ /* 0x042fe2000801000c */
[----:B------:R-:W-:Y:S01]  /*b6d0*/  ISETP.GE.AND P6, PT, R176, RZ, PT ;  /* 0x000000ffb000720c */ /* 0x000fe20003fc6270 */
[----:B------:R-:W-:Y:S01]  /*b6e0*/  FFMA.FTZ R26, R173, -UR4, R26 ;  /* 0x80000004ad1a7c23 */ /* 0x000fe2000801001a */
[C---:B------:R-:W-:Y:S02]  /*b6f0*/  IADD3 R173, R0.reuse, 0x20, RZ ;  /* 0x0000002000ad7810 */ /* 0x040fe40007ffe0ff */
[----:B------:R-:W-:Y:S01]  /*b700*/  IADD3 R186, R0, -0x21, RZ ;  /* 0xffffffdf00ba7810 */ /* 0x000fe20007ffe0ff */
[----:B------:R-:W1:Y:S01]  /*b710*/  I2F R181, R181 ;  /* 0x000000b500b57306 */ /* 0x000e620000201400 */
[----:B------:R-:W-:Y:S02]  /*b720*/  @!P4 IADD3 R2, -R164, 0x39, RZ ;  /* 0x00000039a402c810 */ /* 0x000fe40007ffe1ff */
[----:B------:R-:W-:Y:S01]  /*b730*/  @!P0 IADD3 R178, -R0, 0x11, RZ ;  /* 0x0000001100b28810 */ /* 0x000fe20007ffe1ff */
[C---:B----4-:R-:W-:Y:S01]  /*b740*/  FFMA.FTZ R17, R182.reuse, -UR4, R17 ;  /* 0x80000004b6117c23 */ /* 0x050fe20008010011 */
[----:B---3--:R-:W-:Y:S01]  /*b750*/  LOP3.LUT R209, R209, 0xffffffbf, RZ, 0xc0, !PT ;  /* 0xffffffbfd1d17812 */ /* 0x008fe200078ec0ff */
[----:B------:R-:W-:Y:S01]  /*b760*/  FFMA.FTZ R23, R182, -UR4, R23 ;  /* 0x80000004b6177c23 */ /* 0x000fe20008010017 */
[----:B------:R-:W-:Y:S02]  /*b770*/  ISETP.GE.AND P0, PT, R171, RZ, PT ;  /* 0x000000ffab00720c */ /* 0x000fe40003f06270 */
[----:B------:R-:W-:Y:S01]  /*b780*/  @P3 LOP3.LUT R209, R209, 0x40, RZ, 0xfc, !PT ;  /* 0x00000040d1d13812 */ /* 0x000fe200078efcff */
[----:B------:R-:W3:Y:S01]  /*b790*/  I2F R179, R179 ;  /* 0x000000b300b37306 */ /* 0x000ee20000201400 */
[----:B------:R-:W-:Y:S02]  /*b7a0*/  @!P6 IADD3 R176, -R164, 0x11, RZ ;  /* 0x00000011a4b0e810 */ /* 0x000fe40007ffe1ff */
[----:B------:R-:W-:Y:S01]  /*b7b0*/  LOP3.LUT R209, R209, 0xffffffdf, RZ, 0xc0, !PT ;  /* 0xffffffdfd1d17812 */ /* 0x000fe200078ec0ff */
[C---:B--2---:R-:W-:Y:S01]  /*b7c0*/  FFMA.FTZ R27, R174.reuse, -UR4, R27 ;  /* 0x80000004ae1b7c23 */ /* 0x044fe2000801001b */
[----:B------:R-:W-:Y:S01]  /*b7d0*/  ISETP.GE.AND P6, PT, R3, RZ, PT ;  /* 0x000000ff0300720c */ /* 0x000fe20003fc6270 */
[----:B------:R-:W-:Y:S01]  /*b7e0*/  FFMA.FTZ R13, R174, -UR4, R13 ;  /* 0x80000004ae0d7c23 */ /* 0x000fe2000801000d */
[----:B------:R-:W-:Y:S02]  /*b7f0*/  @P2 LOP3.LUT R209, R209, 0x20, RZ, 0xfc, !PT ;  /* 0x00000020d1d12812 */ /* 0x000fe400078efcff */
[C---:B------:R-:W-:Y:S01]  /*b800*/  IADD3 R182, R0.reuse, -0x39, RZ ;  /* 0xffffffc700b67810 */ /* 0x040fe20007ffe0ff */
[----:B------:R-:W2:Y:S01]  /*b810*/  I2F R176, R176 ;  /* 0x000000b000b07306 */ /* 0x000ea20000201400 */
[----:B------:R-:W-:Y:S02]  /*b820*/  LOP3.LUT R209, R209, 0xffffffef, RZ, 0xc0, !PT ;  /* 0xffffffefd1d17812 */ /* 0x000fe400078ec0ff */
[----:B------:R-:W-:Y:S01]  /*b830*/  @!P0 IADD3 R171, -R0, 0x18, RZ ;  /* 0x0000001800ab8810 */ /* 0x000fe20007ffe1ff */
[----:B-1----:R-:W-:Y:S01]  /*b840*/  FFMA.FTZ R34, R181, -UR4, R34 ;  /* 0x80000004b5227c23 */ /* 0x002fe20008010022 */
[----:B------:R-:W-:Y:S01]  /*b850*/  @P1 LOP3.LUT R209, R209, 0x10, RZ, 0xfc, !PT ;  /* 0x00000010d1d11812 */ /* 0x000fe200078efcff */
[----:B------:R-:W-:Y:S01]  /*b860*/  FFMA.FTZ R20, R181, -UR4, R20 ;  /* 0x80000004b5147c23 */ /* 0x000fe20008010014 */
[----:B------:R-:W-:Y:S02]  /*b870*/  ISETP.GE.AND P0, PT, R180, RZ, PT ;  /* 0x000000ffb400720c */ /* 0x000fe40003f06270 */
[----:B------:R-:W-:Y:S01]  /*b880*/  @!P6 IADD3 R3, -R164, 0x18, RZ ;  /* 0x00000018a403e810 */ /* 0x000fe20007ffe1ff */
[----:B------:R-:W-:Y:S01]  /*b890*/  STL [R1+0x94], R209 ;  /* 0x000094d101007387 */ /* 0x000fe20000100800 */
[----:B------:R-:W-:Y:S01]  /*b8a0*/  IADD3 R181, R0, -0x28, RZ ;  /* 0xffffffd800b57810 */ /* 0x000fe20007ffe0ff */
[----:B------:R-:W1:Y:S01]  /*b8b0*/  I2F R172, R172 ;  /* 0x000000ac00ac7306 */ /* 0x000e620000201400 */
[----:B------:R-:W-:Y:S01]  /*b8c0*/  @!P5 IADD3 R168, -R164, 0x38, RZ ;  /* 0x00000038a4a8d810 */ /* 0x000fe20007ffe1ff */
[----:B------:R-:W4:Y:S01]  /*b8d0*/  LDL.64 R210, [R1+0xb8] ;  /* 0x0000b80001d27983 */ /* 0x000f220000100a00 */
[C---:B---3--:R-:W-:Y:S02]  /*b8e0*/  FFMA.FTZ R30, R179.reuse, -UR4, R30 ;  /* 0x80000004b31e7c23 */ /* 0x048fe4000801001e */
[----:B------:R-:W-:Y:S01]  /*b8f0*/  FFMA.FTZ R24, R179, -UR4, R24 ;  /* 0x80000004b3187c23 */ /* 0x000fe20008010018 */
[C---:B------:R-:W-:Y:S02]  /*b900*/  IADD3 R179, R0.reuse, -0x30, RZ ;  /* 0xffffffd000b37810 */ /* 0x040fe40007ffe0ff */
[----:B------:R-:W-:Y:S01]  /*b910*/  @!P0 IADD3 R180, -R0, 0x19, RZ ;  /* 0x0000001900b48810 */ /* 0x000fe20007ffe1ff */
[----:B------:R-:W3:Y:S01]  /*b920*/  LDL.64 R216, [R1+0xa8] ;  /* 0x0000a80001d87983 */ /* 0x000ee20000100a00 */
[----:B------:R-:W-:Y:S01]  /*b930*/  ISETP.GE.AND P0, PT, R184, RZ, PT ;  /* 0x000000ffb800720c */ /* 0x000fe20003f06270 */
[----:B------:R-:W1:Y:S01]  /*b940*/  I2F R183, R183 ;  /* 0x000000b700b77306 */ /* 0x000e620000201400 */
[C---:B--2---:R-:W-:Y:S02]  /*b950*/  FFMA.FTZ R31, R176.reuse, -UR4, R31 ;  /* 0x80000004b01f7c23 */ /* 0x044fe4000801001f */
[----:B------:R-:W-:Y:S01]  /*b960*/  FFMA.FTZ R25, R176, -UR4, R25 ;  /* 0x80000004b0197c23 */ /* 0x000fe20008010019 */
[----:B------:R-:W2:Y:S06]  /*b970*/  LDL.64 R218, [R1+0xb0] ;  /* 0x0000b00001da7983 */ /* 0x000eac0000100a00 */
[----:B------:R-:W1:Y:S01]  /*b980*/  I2F R175, R175 ;  /* 0x000000af00af7306 */ /* 0x000e620000201400 */
[----:B------:R-:W2:Y:S01]  /*b990*/  LDL.64 R212, [R1+0x98] ;  /* 0x0000980001d47983 */ /* 0x000ea20000100a00 */
[----:B------:R-:W-:Y:S01]  /*b9a0*/  @!P0 IADD3 R184, -R164, -0x7, RZ ;  /* 0xfffffff9a4b88810 */ /* 0x000fe20007ffe1ff */
[C---:B-1----:R-:W-:Y:S01]  /*b9b0*/  FFMA.FTZ R5, R172.reuse, -UR4, R5 ;  /* 0x80000004ac057c23 */ /* 0x042fe20008010005 */
[----:B------:R-:W-:Y:S01]  /*b9c0*/  ISETP.GE.AND P0, PT, R177, RZ, PT ;  /* 0x000000ffb100720c */ /* 0x000fe20003f06270 */
[----:B------:R-:W-:Y:S01]  /*b9d0*/  FFMA.FTZ R19, R172, -UR4, R19 ;  /* 0x80000004ac137c23 */ /* 0x000fe20008010013 */
[----:B------:R-:W-:Y:S04]  /*b9e0*/  IADD3 R172, R0, 0x27, RZ ;  /* 0x0000002700ac7810 */ /* 0x000fe80007ffe0ff */
[----:B------:R-:W-:Y:S01]  /*b9f0*/  ISETP.GE.AND P6, PT, R172, RZ, PT ;  /* 0x000000ffac00720c */ /* 0x000fe20003fc6270 */
[----:B------:R-:W1:Y:S01]  /*ba00*/  I2F R170, R184 ;  /* 0x000000b800aa7306 */ /* 0x000e620000201400 */
[C---:B------:R-:W-:Y:S02]  /*ba10*/  FFMA.FTZ R4, R183.reuse, -UR4, R4 ;  /* 0x80000004b7047c23 */ /* 0x040fe40008010004 */
[----:B------:R-:W-:Y:S01]  /*ba20*/  FFMA.FTZ R18, R183, -UR4, R18 ;  /* 0x80000004b7127c23 */ /* 0x000fe20008010012 */
[C---:B------:R-:W-:Y:S02]  /*ba30*/  IADD3 R183, R0.reuse, -0x38, RZ ;  /* 0xffffffc800b77810 */ /* 0x040fe40007ffe0ff */
[----:B------:R-:W-:Y:S02]  /*ba40*/  @!P0 IADD3 R177, -R0, 0x20, RZ ;  /* 0x0000002000b18810 */ /* 0x000fe40007ffe1ff */
[----:B------:R-:W-:Y:S02]  /*ba50*/  ISETP.GE.AND P0, PT, R182, RZ, PT ;  /* 0x000000ffb600720c */ /* 0x000fe40003f06270 */
[----:B------:R-:W1:Y:S02]  /*ba60*/  I2F R3, R3 ;  /* 0x0000000300037306 */ /* 0x000e640000201400 */
[----:B------:R-:W-:Y:S01]  /*ba70*/  @!P6 IADD3 R172, -R164, 0x19, RZ ;  /* 0x00000019a4ace810 */ /* 0x000fe20007ffe1ff */
[----:B------:R-:W-:Y:S01]  /*ba80*/  FFMA.FTZ R16, R175, -UR4, R16 ;  /* 0x80000004af107c23 */ /* 0x000fe20008010010 */
[----:B------:R-:W-:Y:S01]  /*ba90*/  ISETP.GE.AND P6, PT, R183, RZ, PT ;  /* 0x000000ffb700720c */ /* 0x000fe20003fc6270 */
[----:B------:R-:W-:Y:S05]  /*baa0*/  FFMA.FTZ R22, R175, -UR4, R22 ;  /* 0x80000004af167c23 */ /* 0x000fea0008010016 */
[----:B------:R-:W1:Y:S01]  /*bab0*/  I2F R171, R171 ;  /* 0x000000ab00ab7306 */ /* 0x000e620000201400 */
[----:B------:R-:W-:Y:S01]  /*bac0*/  @!P0 IADD3 R182, -R0, 0x39, RZ ;  /* 0x0000003900b68810 */ /* 0x000fe20007ffe1ff */
[----:B-1----:R-:W-:Y:S01]  /*bad0*/  FFMA.FTZ R11, R170, -UR4, R11 ;  /* 0x80000004aa0b7c23 */ /* 0x002fe2000801000b */
[----:B------:R-:W-:Y:S04]  /*bae0*/  ISETP.GE.AND P0, PT, R185, RZ, PT ;  /* 0x000000ffb900720c */ /* 0x000fe80003f06270 */
[C---:B------:R-:W-:Y:S02]  /*baf0*/  @!P6 IADD3 R183, -R0.reuse, 0x38, RZ ;  /* 0x0000003800b7e810 */ /* 0x040fe40007ffe1ff */
[----:B------:R-:W-:Y:S02]  /*bb00*/  ISETP.GE.AND P6, PT, R173, RZ, PT ;  /* 0x000000ffad00720c */ /* 0x000fe40003fc6270 */
[----:B------:R-:W-:Y:S01]  /*bb10*/  IADD3 R184, R0, 0x17, RZ ;  /* 0x0000001700b87810 */ /* 0x000fe20007ffe0ff */
[----:B------:R1:W1:Y:S01]  /*bb20*/  I2F R175, R183 ;  /* 0x000000b700af7306 */ /* 0x0002620000201400 */
[C---:B------:R-:W-:Y:S02]  /*bb30*/  FFMA.FTZ R42, R3.reuse, -UR4, R42 ;  /* 0x80000004032a7c23 */ /* 0x040fe4000801002a */
[----:B------:R-:W-:Y:S01]  /*bb40*/  FFMA.FTZ R28, R3, -UR4, R28 ;  /* 0x80000004031c7c23 */ /* 0x000fe2000801001c */
[----:B------:R-:W-:Y:S02]  /*bb50*/  @!P0 IADD3 R185, -R164, 0x21, RZ ;  /* 0x00000021a4b98810 */ /* 0x000fe40007ffe1ff */
[----:B------:R-:W-:Y:S04]  /*bb60*/  IADD3 R3, R0, 0x10, RZ ;  /* 0x0000001000037810 */ /* 0x000fe80007ffe0ff */
[----:B------:R-:W-:Y:S01]  /*bb70*/  @!P6 IADD3 R173, -R164, 0x20, RZ ;  /* 0x00000020a4ade810 */ /* 0x000fe20007ffe1ff */
[----:B------:R1:W1:Y:S01]  /*bb80*/  I2F R174, R182 ;  /* 0x000000b600ae7306 */ /* 0x0002620000201400 */
[----:B------:R-:W-:Y:S01]  /*bb90*/  ISETP.GE.AND P6, PT, R186, RZ, PT ;  /* 0x000000ffba00720c */ /* 0x000fe20003fc6270 */
[C---:B------:R-:W-:Y:S02]  /*bba0*/  FFMA.FTZ R32, R171.reuse, -UR4, R32 ;  /* 0x80000004ab207c23 */ /* 0x040fe40008010020 */
[----:B------:R-:W-:Y:S06]  /*bbb0*/  FFMA.FTZ R38, R171, -UR4, R38 ;  /* 0x80000004ab267c23 */ /* 0x000fec0008010026 */
[----:B------:R-:W1:Y:S02]  /*bbc0*/  I2F R176, R185 ;  /* 0x000000b900b07306 */ /* 0x000e640000201400 */
[C---:B-1----:R-:W-:Y:S01]  /*bbd0*/  IADD3 R183, R0.reuse, 0x18, RZ ;  /* 0x0000001800b77810 */ /* 0x042fe20007ffe0ff */
[----:B------:R-:W-:Y:S01]  /*bbe0*/  FFMA.FTZ R64, R175, -UR4, R64 ;  /* 0x80000004af407c23 */ /* 0x000fe20008010040 */
[C---:B------:R-:W-:Y:S02]  /*bbf0*/  @!P6 IADD3 R186, -R0.reuse, 0x21, RZ ;  /* 0x0000002100bae810 */ /* 0x040fe40007ffe1ff */
[----:B------:R-:W-:Y:S02]  /*bc00*/  ISETP.GE.AND P6, PT, R181, RZ, PT ;  /* 0x000000ffb500720c */ /* 0x000fe40003fc6270 */
[----:B------:R-:W-:Y:S02]  /*bc10*/  ISETP.GE.AND P0, PT, R183, RZ, PT ;  /* 0x000000ffb700720c */ /* 0x000fe40003f06270 */
[----:B------:R-:W1:Y:S01]  /*bc20*/  I2F R178, R178 ;  /* 0x000000b200b27306 */ /* 0x000e620000201400 */
[----:B------:R-:W-:Y:S01]  /*bc30*/  IADD3 R182, R0, -0x29, RZ ;  /* 0xffffffd700b67810 */ /* 0x000fe20007ffe0ff */
[----:B------:R-:W-:Y:S07]  /*bc40*/  FFMA.FTZ R65, R174, -UR4, R65 ;  /* 0x80000004ae417c23 */ /* 0x000fee0008010041 */
[----:B------:R-:W-:Y:S01]  /*bc50*/  @!P6 IADD3 R181, -R0, 0x28, RZ ;  /* 0x0000002800b5e810 */ /* 0x000fe20007ffe1ff */
[----:B------:R-:W1:Y:S01]  /*bc60*/  I2F R171, R168 ;  /* 0x000000a800ab7306 */ /* 0x000e620000201400 */
[----:B------:R-:W-:Y:S02]  /*bc70*/  ISETP.GE.AND P6, PT, R182, RZ, PT ;  /* 0x000000ffb600720c */ /* 0x000fe40003fc6270 */
[----:B------:R-:W-:Y:S01]  /*bc80*/  @!P0 IADD3 R183, -R164, 0x28, RZ ;  /* 0x00000028a4b78810 */ /* 0x000fe20007ffe1ff */
[----:B------:R-:W-:Y:S01]  /*bc90*/  FFMA.FTZ R41, R176, -UR4, R41 ;  /* 0x80000004b0297c23 */ /* 0x000fe20008010029 */
[----:B------:R-:W-:Y:S01]  /*bca0*/  ISETP.GE.AND P0, PT, R184, RZ, PT ;  /* 0x000000ffb800720c */ /* 0x000fe20003f06270 */
[----:B------:R-:W-:Y:S01]  /*bcb0*/  FFMA.FTZ R47, R176, -UR4, R47 ;  /* 0x80000004b02f7c23 */ /* 0x000fe2000801002f */
[----:B------:R-:W-:Y:S03]  /*bcc0*/  IADD3 R185, R0, -0x31, RZ ;  /* 0xffffffcf00b97810 */ /* 0x000fe60007ffe0ff */
[----:B------:R-:W1:Y:S02]  /*bcd0*/  I2F R172, R172 ;  /* 0x000000ac00ac7306 */ /* 0x000e640000201400 */
[----:B-1----:R-:W-:Y:S02]  /*bce0*/  FFMA.FTZ R35, R178, -UR4, R35 ;  /* 0x80000004b2237c23 */ /* 0x002fe40008010023 */
[----:B------:R-:W-:Y:S01]  /*bcf0*/  @!P6 IADD3 R182, -R0, 0x29, RZ ;  /* 0x0000002900b6e810 */ /* 0x000fe20007ffe1ff */
[----:B------:R-:W-:Y:S01]  /*bd00*/  FFMA.FTZ R21, R178, -UR4, R21 ;  /* 0x80000004b2157c23 */ /* 0x000fe20008010015 */
[----:B------:R-:W-:Y:S02]  /*bd10*/  ISETP.GE.AND P6, PT, R179, RZ, PT ;  /* 0x000000ffb300720c */ /* 0x000fe40003fc6270 */
[----:B------:R-:W-:Y:S02]  /*bd20*/  @!P0 IADD3 R184, -R164, 0x29, RZ ;  /* 0x00000029a4b88810 */ /* 0x000fe40007ffe1ff */
[----:B------:R-:W-:Y:S01]  /*bd30*/  ISETP.GE.AND P0, PT, R185, RZ, PT ;  /* 0x000000ffb900720c */ /* 0x000fe20003f06270 */
[----:B------:R-:W1:Y:S01]  /*bd40*/  I2F R180, R180 ;  /* 0x000000b400b47306 */ /* 0x000e620000201400 */
[----:B------:R-:W-:Y:S07]  /*bd50*/  FFMA.FTZ R60, R171, -UR4, R60 ;  /* 0x80000004ab3c7c23 */ /* 0x000fee000801003c */
[C---:B------:R-:W-:Y:S02]  /*bd60*/  @!P6 IADD3 R179, -R0.reuse, 0x30, RZ ;  /* 0x0000003000b3e810 */ /* 0x040fe40007ffe1ff */
[----:B------:R-:W-:Y:S01]  /*bd70*/  ISETP.GE.AND P6, PT, R3, RZ, PT ;  /* 0x000000ff0300720c */ /* 0x000fe20003fc6270 */
[----:B------:R-:W1:Y:S01]  /*bd80*/  I2F R177, R177 ;  /* 0x000000b100b17306 */ /* 0x000e620000201400 */
[----:B------:R-:W-:Y:S01]  /*bd90*/  @!P0 IADD3 R185, -R0, 0x31, RZ ;  /* 0x0000003100b98810 */ /* 0x000fe20007ffe1ff */
[----:B------:R-:W-:Y:S01]  /*bda0*/  FFMA.FTZ R43, R172, -UR4, R43 ;  /* 0x80000004ac2b7c23 */ /* 0x000fe2000801002b */
[----:B------:R-:W-:Y:S01]  /*bdb0*/  IADD3 R0, R0, 0xf, RZ ;  /* 0x0000000f00007810 */ /* 0x000fe20007ffe0ff */
[----:B------:R-:W-:Y:S03]  /*bdc0*/  FFMA.FTZ R29, R172, -UR4, R29 ;  /* 0x80000004ac1d7c23 */ /* 0x000fe6000801001d */
[----:B------:R-:W-:Y:S03]  /*bdd0*/  ISETP.GE.AND P0, PT, R0, RZ, PT ;  /* 0x000000ff0000720c */ /* 0x000fe60003f06270 */
[----:B------:R-:W1:Y:S02]  /*bde0*/  I2F R178, R186 ;  /* 0x000000ba00b27306 */ /* 0x000e640000201400 */
[----:B------:R-:W-:Y:S01]  /*bdf0*/  @!P6 IADD3 R3, -R164, 0x30, RZ ;  /* 0x00000030a403e810 */ /* 0x000fe20007ffe1ff */
[C---:B-1----:R-:W-:Y:S02]  /*be00*/  FFMA.FTZ R33, R180.reuse, -UR4, R33 ;  /* 0x80000004b4217c23 */ /* 0x042fe40008010021 */
[----:B------:R-:W-:Y:S05]  /*be10*/  FFMA.FTZ R39, R180, -UR4, R39 ;  /* 0x80000004b4277c23 */ /* 0x000fea0008010027 */
[----:B------:R-:W-:Y:S01]  /*be20*/  @!P0 IADD3 R0, -R164, 0x31, RZ ;  /* 0x00000031a4008810 */ /* 0x000fe20007ffe1ff */
[----:B------:R-:W1:Y:S01]  /*be30*/  I2F R3, R3 ;  /* 0x0000000300037306 */ /* 0x000e620000201400 */
[----:B------:R-:W-:Y:S01]  /*be40*/  FMNMX.FTZ R164, R4, R169, !PT ;  /* 0x000000a904a47209 */ /* 0x000fe20007810000 */
[C---:B------:R-:W-:Y:S02]  /*be50*/  FFMA.FTZ R36, R177.reuse, -UR4, R36 ;  /* 0x80000004b1247c23 */ /* 0x040fe40008010024 */
[----:B------:R-:W-:Y:S06]  /*be60*/  FFMA.FTZ R50, R177, -UR4, R50 ;  /* 0x80000004b1327c23 */ /* 0x000fec0008010032 */
[----:B------:R-:W1:Y:S01]  /*be70*/  I2F R0, R0 ;  /* 0x0000000000007306 */ /* 0x000e620000201400 */
[C---:B------:R-:W-:Y:S02]  /*be80*/  FFMA.FTZ R37, R178.reuse, -UR4, R37 ;  /* 0x80000004b2257c23 */ /* 0x040fe40008010025 */
[----:B------:R-:W-:Y:S07]  /*be90*/  FFMA.FTZ R51, R178, -UR4, R51 ;  /* 0x80000004b2337c23 */ /* 0x000fee0008010033 */
[----:B------:R-:W1:Y:S02]  /*bea0*/  I2F R2, R2 ;  /* 0x0000000200027306 */ /* 0x000e640000201400 */
[C---:B-1----:R-:W-:Y:S02]  /*beb0*/  FFMA.FTZ R56, R3.reuse, -UR4, R56 ;  /* 0x8000000403387c23 */ /* 0x042fe40008010038 */
[----:B------:R-:W-:Y:S01]  /*bec0*/  FFMA.FTZ R62, R3, -UR4, R62 ;  /* 0x80000004033e7c23 */ /* 0x000fe2000801003e */
[----:B------:R-:W-:Y:S05]  /*bed0*/  FMNMX.FTZ R3, R5, R164, !PT ;  /* 0x000000a405037209 */ /* 0x000fea0007810000 */
[----:B------:R-:W1:Y:S01]  /*bee0*/  I2F R173, R173 ;  /* 0x000000ad00ad7306 */ /* 0x000e620000201400 */
[C---:B------:R-:W-:Y:S02]  /*bef0*/  FFMA.FTZ R57, R0.reuse, -UR4, R57 ;  /* 0x8000000400397c23 */ /* 0x040fe40008010039 */
[----:B------:R-:W-:Y:S01]  /*bf00*/  FFMA.FTZ R63, R0, -UR4, R63 ;  /* 0x80000004003f7c23 */ /* 0x000fe2000801003f */
[----:B------:R-:W-:Y:S06]  /*bf10*/  FMNMX.FTZ R0, R16, R3, !PT ;  /* 0x0000000310007209 */ /* 0x000fec0007810000 */
[----:B------:R-:W1:Y:S01]  /*bf20*/  I2F R181, R181 ;  /* 0x000000b500b57306 */ /* 0x000e620000201400 */
[----:B------:R-:W-:Y:S02]  /*bf30*/  FMNMX.FTZ R3, R17, R0, !PT ;  /* 0x0000000011037209 */ /* 0x000fe40007810000 */
[----:B------:R-:W-:Y:S01]  /*bf40*/  FMNMX.FTZ R0, R6, R166, !PT ;  /* 0x000000a606007209 */ /* 0x000fe20007810000 */
[----:B------:R-:W-:Y:S01]  /*bf50*/  FFMA.FTZ R61, R2, -UR4, R61 ;  /* 0x80000004023d7c23 */ /* 0x000fe2000801003d */
[----:B------:R-:W-:Y:S02]  /*bf60*/  FMNMX.FTZ R2, R8, R165, !PT ;  /* 0x000000a508027209 */ /* 0x000fe40007810000 */
[----:B------:R-:W-:Y:S02]  /*bf70*/  FMNMX.FTZ R164, R20, R3, !PT ;  /* 0x0000000314a47209 */ /* 0x000fe40007810000 */
[----:B------:R-:W-:Y:S01]  /*bf80*/  FMNMX.FTZ R171, R9, R2, !PT ;  /* 0x0000000209ab7209 */ /* 0x000fe20007810000 */
[----:B------:R-:W1:Y:S01]  /*bf90*/  I2F R182, R182 ;  /* 0x000000b600b67306 */ /* 0x000e620000201400 */
[----:B------:R-:W-:Y:S02]  /*bfa0*/  FMNMX.FTZ R2, R10, R167, !PT ;  /* 0x000000a70a027209 */ /* 0x000fe40007810000 */
[----:B------:R-:W-:Y:S01]  /*bfb0*/  FMNMX.FTZ R3, R7, R0, !PT ;  /* 0x0000000007037209 */ /* 0x000fe20007810000 */
[C---:B-1----:R-:W-:Y:S01]  /*bfc0*/  FFMA.FTZ R40, R173.reuse, -UR4, R40 ;  /* 0x80000004ad287c23 */ /* 0x042fe20008010028 */
[----:B------:R-:W-:Y:S01]  /*bfd0*/  FMNMX.FTZ R0, R12, R171, !PT ;  /* 0x000000ab0c007209 */ /* 0x000fe20007810000 */
[----:B------:R-:W-:Y:S01]  /*bfe0*/  FFMA.FTZ R46, R173, -UR4, R46 ;  /* 0x80000004ad2e7c23 */ /* 0x000fe2000801002e */
[----:B------:R-:W-:Y:S02]  /*bff0*/  FMNMX.FTZ R173, R21, R164, !PT ;  /* 0x000000a415ad7209 */ /* 0x000fe40007810000 */
[----:B------:R-:W-:Y:S01]  /*c000*/  FMNMX.FTZ R171, R11, R2, !PT ;  /* 0x000000020bab7209 */ /* 0x000fe20007810000 */
[----:B------:R-:W1:Y:S01]  /*c010*/  I2F R179, R179 ;  /* 0x000000b300b37306 */ /* 0x000e620000201400 */
[----:B------:R-:W-:Y:S02]  /*c020*/  FMNMX.FTZ R164, R32, R173, !PT ;  /* 0x000000ad20a47209 */ /* 0x000fe40007810000 */
[----:B------:R-:W-:Y:S01]  /*c030*/  FMNMX.FTZ R2, R18, R3, !PT ;  /* 0x0000000312027209 */ /* 0x000fe20007810000 */
[----:B------:R-:W-:Y:S01]  /*c040*/  FFMA.FTZ R48, R181, -UR4, R48 ;  /* 0x80000004b5307c23 */ /* 0x000fe20008010030 */
[----:B------:R-:W-:Y:S01]  /*c050*/  FMNMX.FTZ R3, R13, R0, !PT ;  /* 0x000000000d037209 */ /* 0x000fe20007810000 */
[----:B------:R-:W-:Y:S01]  /*c060*/  FFMA.FTZ R54, R181, -UR4, R54 ;  /* 0x80000004b5367c23 */ /* 0x000fe20008010036 */
[----:B------:R-:W-:Y:S02]  /*c070*/  FMNMX.FTZ R0, R14, R171, !PT ;  /* 0x000000ab0e007209 */ /* 0x000fe40007810000 */
[----:B------:R-:W-:Y:S01]  /*c080*/  FMNMX.FTZ R173, R33, R164, !PT ;  /* 0x000000a421ad7209 */ /* 0x000fe20007810000 */
[----:B------:R-:W1:Y:S01]  /*c090*/  I2F R172, R185 ;  /* 0x000000b900ac7306 */ /* 0x000e620000201400 */
[----:B------:R-:W-:Y:S02]  /*c0a0*/  FMNMX.FTZ R171, R19, R2, !PT ;  /* 0x0000000213ab7209 */ /* 0x000fe40007810000 */
[----:B------:R-:W-:Y:S01]  /*c0b0*/  FMNMX.FTZ R2, R24, R3, !PT ;  /* 0x0000000318027209 */ /* 0x000fe20007810000 */
[C---:B------:R-:W-:Y:S01]  /*c0c0*/  FFMA.FTZ R49, R182.reuse, -UR4, R49 ;  /* 0x80000004b6317c23 */ /* 0x040fe20008010031 */
[----:B------:R-:W-:Y:S01]  /*c0d0*/  FMNMX.FTZ R3, R15, R0, !PT ;  /* 0x000000000f037209 */ /* 0x000fe20007810000 */
[----:B------:R-:W-:Y:S01]  /*c0e0*/  FFMA.FTZ R55, R182, -UR4, R55 ;  /* 0x80000004b6377c23 */ /* 0x000fe20008010037 */
[----:B------:R-:W-:Y:S02]  /*c0f0*/  FMNMX.FTZ R164, R36, R173, !PT ;  /* 0x000000ad24a47209 */ /* 0x000fe40007810000 */
[----:B------:R-:W-:Y:S01]  /*c100*/  FMNMX.FTZ R0, R22, R171, !PT ;  /* 0x000000ab16007209 */ /* 0x000fe20007810000 */
[----:B------:R-:W1:Y:S01]  /*c110*/  I2F R183, R183 ;  /* 0x000000b700b77306 */ /* 0x000e620000201400 */
[----:B------:R-:W-:Y:S02]  /*c120*/  FMNMX.FTZ R171, R25, R2, !PT ;  /* 0x0000000219ab7209 */ /* 0x000fe40007810000 */
[----:B------:R-:W-:Y:S01]  /*c130*/  FMNMX.FTZ R2, R26, R3, !PT ;  /* 0x000000031a027209 */ /* 0x000fe20007810000 */
[----:B-1----:R-:W-:Y:S01]  /*c140*/  FFMA.FTZ R52, R179, -UR4, R52 ;  /* 0x80000004b3347c23 */ /* 0x002fe20008010034 */
        /* <DEDUP_REMOVED lines=11> */
[----:B------:R-:W-:Y:S02]  /*c200*/  FMNMX.FTZ R0, R30, R171, !PT ;  /* 0x000000ab1e007209 */ /* 0x000fe40007810000 */
[----:B------:R-:W-:Y:S02]  /*c210*/  FMNMX.FTZ R173, R49, R164, !PT ;  /* 0x000000a431ad7209 */ /* 0x000fe40007810000 */
[----:B------:R-:W-:Y:S01]  /*c220*/  FMNMX.FTZ R171, R35, R2, !PT ;  /* 0x0000000223ab7209 */ /* 0x000fe20007810000 */
[C---:B------:R-:W-:Y:S01]  /*c230*/  FFMA.FTZ R44, R183.reuse, -UR4, R44 ;  /* 0x80000004b72c7c23 */ /* 0x040fe2000801002c */
[----:B------:R-:W-:Y:S01]  /*c240*/  FMNMX.FTZ R2, R40, R3, !PT ;  /* 0x0000000328027209 */ /* 0x000fe20007810000 */
[----:B------:R-:W-:Y:S01]  /*c250*/  FFMA.FTZ R58, R183, -UR4, R58 ;  /* 0x80000004b73a7c23 */ /* 0x000fe2000801003a */
[----:B------:R-:W-:Y:S02]  /*c260*/  FMNMX.FTZ R3, R31, R0, !PT ;  /* 0x000000001f037209 */ /* 0x000fe40007810000 */
[----:B------:R-:W-:Y:S02]  /*c270*/  FMNMX.FTZ R164, R52, R173, !PT ;  /* 0x000000ad34a47209 */ /* 0x000fe40007810000 */
[----:B------:R-:W-:Y:S02]  /*c280*/  FMNMX.FTZ R0, R38, R171, !PT ;  /* 0x000000ab26007209 */ /* 0x000fe40007810000 */
[----:B------:R-:W-:Y:S01]  /*c290*/  FMNMX.FTZ R171, R41, R2, !PT ;  /* 0x0000000229ab7209 */ /* 0x000fe20007810000 */
[----:B-1----:R-:W-:Y:S01]  /*c2a0*/  FFMA.FTZ R45, R180, -UR4, R45 ;  /* 0x80000004b42d7c23 */ /* 0x002fe2000801002d */
[----:B------:R-:W-:Y:S01]  /*c2b0*/  FMNMX.FTZ R2, R42, R3, !PT ;  /* 0x000000032a027209 */ /* 0x000fe20007810000 */
[----:B------:R-:W-:Y:S01]  /*c2c0*/  FFMA.FTZ R59, R180, -UR4, R59 ;  /* 0x80000004b43b7c23 */ /* 0x000fe2000801003b */
        /* <DEDUP_REMOVED lines=22> */
[----:B----4-:R-:W-:Y:S01]  /*c430*/  LOP3.LUT R168, R211, UR14, RZ, 0x3c, !PT ;  /* 0x0000000ed3a87c12 */ /* 0x010fe2000f8e3cff */
[----:B------:R-:W-:Y:S01]  /*c440*/  UIADD3 UR14, UR18, -0x4ab325aa, URZ ;  /* 0xb54cda56120e7890 */ /* 0x000fe2000fffe03f */
[----:B------:R-:W-:Y:S01]  /*c450*/  FMNMX.FTZ R177, R67, R2, !PT ;  /* 0x0000000243b17209 */ /* 0x000fe20007810000 */
[----:B------:R-:W4:Y:S01]  /*c460*/  SHFL.BFLY PT, R173, R170, 0x2, 0x1f ;  /* 0x0c401f00aaad7f89 */ /* 0x000f2200000e0000 */
[----:B------:R-:W-:Y:S01]  /*c470*/  FMNMX.FTZ R2, R63, R164, !PT ;  /* 0x000000a43f027209 */ /* 0x000fe20007810000 */
[----:B------:R-:W-:Y:S01]  /*c480*/  IMAD.WIDE.U32 R200, R168, -0x326172a9, RZ ;  /* 0xcd9e8d57a8c87825 */ /* 0x000fe200078e00ff */
[----:B---3--:R-:W-:Y:S02]  /*c490*/  LOP3.LUT R204, R217, UR27, R210, 0x96, !PT ;  /* 0x0000001bd9cc7c12 */ /* 0x008fe4000f8e96d2 */
[----:B-1----:R-:W-:Y:S02]  /*c4a0*/  FMNMX.FTZ R175, R0, R175, !PT ;  /* 0x000000af00af7209 */ /* 0x002fe40007810000 */
[----:B--2---:R-:W-:Y:S01]  /*c4b0*/  LOP3.LUT R3, R201, UR26, R218, 0x96, !PT ;  /* 0x0000001ac9037c12 */ /* 0x004fe2000f8e96da */
[----:B------:R-:W1:Y:S01]  /*c4c0*/  SHFL.BFLY PT, R171, R2, 0x2, 0x1f ;  /* 0x0c401f0002ab7f89 */ /* 0x000e6200000e0000 */
[----:B------:R-:W-:Y:S04]  /*c4d0*/  IMAD.WIDE.U32 R204, R204, -0x326172a9, RZ ;  /* 0xcd9e8d57cccc7825 */ /* 0x000fe800078e00ff */
[----:B------:R-:W-:Y:S01]  /*c4e0*/  IMAD.WIDE.U32 R180, R3, -0x2daee0ad, RZ ;  /* 0xd2511f5303b47825 */ /* 0x000fe200078e00ff */
[----:B------:R-:W-:Y:S02]  /*c4f0*/  LOP3.LUT R3, R205, UR15, R200, 0x96, !PT ;  /* 0x0000000fcd037c12 */ /* 0x000fe4000f8e96c8 */
[----:B------:R-:W2:Y:S02]  /*c500*/  SHFL.BFLY PT, R168, R177, 0x2, 0x1f ;  /* 0x0c401f00b1a87f89 */ /* 0x000ea400000e0000 */
[----:B------:R-:W-:Y:S01]  /*c510*/  LOP3.LUT R0, R181, UR28, R216, 0x96, !PT ;  /* 0x0000001cb5007c12 */ /* 0x000fe2000f8e96d8 */
[----:B------:R-:W-:Y:S04]  /*c520*/  IMAD.WIDE.U32 R178, R3, -0x2daee0ad, RZ ;  /* 0xd2511f5303b27825 */ /* 0x000fe800078e00ff */
[----:B------:R-:W-:Y:S01]  /*c530*/  IMAD.WIDE.U32 R184, R0, -0x326172a9, RZ ;  /* 0xcd9e8d5700b87825 */ /* 0x000fe200078e00ff */
[----:B------:R-:W-:Y:S01]  /*c540*/  LOP3.LUT R0, R179, UR21, R180, 0x96, !PT ;  /* 0x00000015b3007c12 */ /* 0x000fe2000f8e96b4 */
[----:B------:R-:W3:Y:S01]  /*c550*/  SHFL.BFLY PT, R164, R175, 0x1, 0x1f ;  /* 0x0c201f00afa47f89 */ /* 0x000ee200000e0000 */
[----:B----4-:R-:W-:Y:S02]  /*c560*/  FMNMX.FTZ R173, R170, R173, !PT ;  /* 0x000000adaaad7209 */ /* 0x010fe40007810000 */
[----:B------:R-:W-:Y:S01]  /*c570*/  LOP3.LUT R3, R185, UR24, R204, 0x96, !PT ;  /* 0x00000018b9037c12 */ /* 0x000fe2000f8e96cc */
[----:B------:R-:W-:Y:S01]  /*c580*/  IMAD.WIDE.U32 R182, R0, -0x326172a9, RZ ;  /* 0xcd9e8d5700b67825 */ /* 0x000fe200078e00ff */
[----:B-1----:R-:W-:Y:S03]  /*c590*/  FMNMX.FTZ R171, R2, R171, !PT ;  /* 0x000000ab02ab7209 */ /* 0x002fe60007810000 */
[----:B------:R-:W-:Y:S01]  /*c5a0*/  IMAD.WIDE.U32 R180, R3, -0x2daee0ad, RZ ;  /* 0xd2511f5303b47825 */ /* 0x000fe200078e00ff */
[----:B------:R-:W-:Y:S01]  /*c5b0*/  LOP3.LUT R174, R183, UR20, R184, 0x96, !PT ;  /* 0x00000014b7ae7c12 */ /* 0x000fe2000f8e96b8 */
[----:B------:R-:W1:Y:S03]  /*c5c0*/  SHFL.BFLY PT, R2, R173, 0x1, 0x1f ;  /* 0x0c201f00ad027f89 */ /* 0x000e6600000e0000 */
[----:B------:R-:W-:Y:S02]  /*c5d0*/  LOP3.LUT R178, R181, UR11, R178, 0x96, !PT ;  /* 0x0000000bb5b27c12 */ /* 0x000fe4000f8e96b2 */
[----:B--2---:R-:W-:Y:S03]  /*c5e0*/  FMNMX.FTZ R168, R177, R168, !PT ;  /* 0x000000a8b1a87209 */ /* 0x004fe60007810000 */
[----:B------:R-:W2:Y:S01]  /*c5f0*/  SHFL.BFLY PT, R0, R171, 0x1, 0x1f ;  /* 0x0c201f00ab007f89 */ /* 0x000ea200000e0000 */
[----:B------:R-:W-:Y:S01]  /*c600*/  IMAD.WIDE.U32 R178, R178, -0x326172a9, RZ ;  /* 0xcd9e8d57b2b27825 */ /* 0x000fe200078e00ff */
[----:B---3--:R-:W-:Y:S03]  /*c610*/  FMNMX.FTZ R164, R175, R164, !PT ;  /* 0x000000a4afa47209 */ /* 0x008fe60007810000 */
[----:B------:R-:W-:Y:S01]  /*c620*/  IMAD.WIDE.U32 R174, R174, -0x2daee0ad, RZ ;  /* 0xd2511f53aeae7825 */ /* 0x000fe200078e00ff */
[----:B------:R-:W-:Y:S02]  /*c630*/  LOP3.LUT R225, R179, UR8, R182, 0x96, !PT ;  /* 0x00000008b3e17c12 */ /* 0x000fe4000f8e96b6 */
[----:B------:R-:W3:Y:S01]  /*c640*/  SHFL.BFLY PT, R3, R168, 0x1, 0x1f ;  /* 0x0c201f00a8037f89 */ /* 0x000ee200000e0000 */
[C---:B------:R-:W-:Y:S02]  /*c650*/  FSETP.NEU.FTZ.AND P0, PT, R164.reuse, -INF , PT ;  /* 0xff800000a400780b */ /* 0x040fe40003f1d000 */
[----:B------:R-:W-:Y:S01]  /*c660*/  LOP3.LUT R176, R175, UR5, R180, 0x96, !PT ;  /* 0x00000005afb07c12 */ /* 0x000fe2000f8e96b4 */
[----:B------:R-:W-:Y:S01]  /*c670*/  FMUL.FTZ R175, R164, c[0x0][0x23c] ;  /* 0x00008f00a4af7a20 */ /* 0x000fe20000410000 */
[----:B-1----:R-:W-:Y:S03]  /*c680*/  FMNMX.FTZ R2, R173, R2, !PT ;  /* 0x00000002ad027209 */ /* 0x002fe60007810000 */
[----:B------:R-:W-:Y:S01]  /*c690*/  IMAD.WIDE.U32 R176, R176, -0x326172a9, RZ ;  /* 0xcd9e8d57b0b07825 */ /* 0x000fe200078e00ff */
[----:B------:R-:W-:Y:S02]  /*c6a0*/  FSEL R175, R175, RZ, P0 ;  /* 0x000000ffafaf7208 */ /* 0x000fe40000000000 */
[C---:B------:R-:W-:Y:S01]  /*c6b0*/  FSETP.NEU.FTZ.AND P0, PT, R2.reuse, -INF , PT ;  /* 0xff8000000200780b */ /* 0x040fe20003f1d000 */
[----:B------:R-:W-:Y:S01]  /*c6c0*/  FMUL.FTZ R172, R2, c[0x0][0x23c] ;  /* 0x00008f0002ac7a20 */ /* 0x000fe20000410000 */
[----:B------:R-:W-:Y:S01]  /*c6d0*/  LOP3.LUT R170, R177, UR14, R178, 0x96, !PT ;  /* 0x0000000eb1aa7c12 */ /* 0x000fe2000f8e96b2 */
[--C-:B------:R-:W-:Y:S01]  /*c6e0*/  FFMA.FTZ R226, R33, c[0x0][0x23c], -R175.reuse ;  /* 0x00008f0021e27a23 */ /* 0x100fe200000108af */
[----:B--2---:R-:W-:Y:S01]  /*c6f0*/  FMNMX.FTZ R0, R171, R0, !PT ;  /* 0x00000000ab007209 */ /* 0x004fe20007810000 */
[--C-:B------:R-:W-:Y:S01]  /*c700*/  FFMA.FTZ R199, R20, c[0x0][0x23c], -R175.reuse ;  /* 0x00008f0014c77a23 */ /* 0x100fe200000108af */
[----:B------:R-:W-:Y:S01]  /*c710*/  LOP3.LUT R171, R170, 0xffff, RZ, 0xc0, !PT ;  /* 0x0000ffffaaab7812 */ /* 0x000fe200078ec0ff */
[----:B------:R-:W-:Y:S01]  /*c720*/  FFMA.FTZ R180, R4, c[0x0][0x23c], -R175 ;  /* 0x00008f0004b47a23 */ /* 0x000fe200000108af */
[----:B------:R-:W-:Y:S01]  /*c730*/  FSEL R172, R172, RZ, P0 ;  /* 0x000000ffacac7208 */ /* 0x000fe20000000000 */
[----:B------:R-:W-:Y:S01]  /*c740*/  IMAD.MOV.U32 R20, RZ, RZ, R200 ;  /* 0x000000ffff147224 */ /* 0x000fe200078e00c8 */
[----:B------:R-:W-:Y:S01]  /*c750*/  SHF.R.U32.HI R4, RZ, 0x8, R171 ;  /* 0x00000008ff047819 */ /* 0x000fe200000116ab */
[--C-:B------:R-:W-:Y:S01]  /*c760*/  FFMA.FTZ R16, R16, c[0x0][0x23c], -R175.reuse ;  /* 0x00008f0010107a23 */ /* 0x100fe200000108af */
[----:B---3--:R-:W-:Y:S01]  /*c770*/  FMNMX.FTZ R3, R168, R3, !PT ;  /* 0x00000003a8037209 */ /* 0x008fe20007810000 */
[--C-:B------:R-:W-:Y:S01]  /*c780*/  FFMA.FTZ R9, R9, c[0x0][0x23c], -R172.reuse ;  /* 0x00008f0009097a23 */ /* 0x100fe200000108ac */
[----:B------:R-:W-:Y:S01]  /*c790*/  LOP3.LUT R168, R170, 0xff, RZ, 0xc0, !PT ;  /* 0x000000ffaaa87812 */ /* 0x000fe200078ec0ff */
[--C-:B------:R-:W-:Y:S01]  /*c7a0*/  FFMA.FTZ R214, R12, c[0x0][0x23c], -R172.reuse ;  /* 0x00008f000cd67a23 */ /* 0x100fe200000108ac */
[----:B------:R-:W-:Y:S01]  /*c7b0*/  LOP3.LUT R4, R4, 0xffff, RZ, 0xc0, !PT ;  /* 0x0000ffff04047812 */ /* 0x000fe200078ec0ff */
[--C-:B------:R-:W-:Y:S01]  /*c7c0*/  FFMA.FTZ R215, R41, c[0x0][0x23c], -R172.reuse ;  /* 0x00008f0029d77a23 */ /* 0x100fe200000108ac */
[----:B------:R-:W-:Y:S01]  /*c7d0*/  ISETP.LE.U32.AND P3, PT, R168, UR12, PT ;  /* 0x0000000ca8007c0c */ /* 0x000fe2000bf63070 */
[--C-:B------:R-:W-:Y:S01]  /*c7e0*/  FFMA.FTZ R221, R24, c[0x0][0x23c], -R172.reuse ;  /* 0x00008f0018dd7a23 */ /* 0x100fe200000108ac */
[----:B------:R-:W-:Y:S01]  /*c7f0*/  ISETP.LE.U32.AND P6, PT, R4, UR12, PT ;  /* 0x0000000c04007c0c */ /* 0x000fe2000bfc3070 */
[----:B------:R-:W-:Y:S01]  /*c800*/  FFMA.FTZ R220, R25, c[0x0][0x23c], -R172 ;  /* 0x00008f0019dc7a23 */ /* 0x000fe200000108ac */
[--C-:B------:R-:W-:Y:S01]  /*c810*/  SHF.R.U32.HI R4, RZ, 0x18, R170.reuse ;  /* 0x00000018ff047819 */ /* 0x100fe200000116aa */
[--C-:B------:R-:W-:Y:S01]  /*c820*/  FFMA.FTZ R168, R5, c[0x0][0x23c], -R175.reuse ;  /* 0x00008f0005a87a23 */ /* 0x100fe200000108af */
[----:B------:R-:W-:Y:S01]  /*c830*/  SHF.R.U32.HI R5, RZ, 0x10, R170 ;  /* 0x00000010ff057819 */ /* 0x000fe200000116aa */
[C---:B------:R-:W-:Y:S01]  /*c840*/  FMUL.FTZ R170, R3.reuse, c[0x0][0x23c] ;  /* 0x00008f0003aa7a20 */ /* 0x040fe20000410000 */
[----:B------:R-:W-:Y:S01]  /*c850*/  FSETP.NEU.FTZ.AND P0, PT, R3, -INF , PT ;  /* 0xff8000000300780b */ /* 0x000fe20003f1d000 */
[--C-:B------:R-:W-:Y:S01]  /*c860*/  FFMA.FTZ R192, R32, c[0x0][0x23c], -R175.reuse ;  /* 0x00008f0020c07a23 */ /* 0x100fe200000108af */
[----:B------:R-:W-:Y:S01]  /*c870*/  ISETP.LE.U32.AND P4, PT, R4, UR12, PT ;  /* 0x0000000c04007c0c */ /* 0x000fe2000bf83070 */
[--C-:B------:R-:W-:Y:S01]  /*c880*/  FFMA.FTZ R36, R36, c[0x0][0x23c], -R175.reuse ;  /* 0x00008f0024247a23 */ /* 0x100fe200000108af */
[----:B------:R-:W-:Y:S01]  /*c890*/  FSEL R170, R170, RZ, P0 ;  /* 0x000000ffaaaa7208 */ /* 0x000fe20000000000 */
[--C-:B------:R-:W-:Y:S01]  /*c8a0*/  FFMA.FTZ R37, R37, c[0x0][0x23c], -R175.reuse ;  /* 0x00008f0025257a23 */ /* 0x100fe200000108af */
        /* <DEDUP_REMOVED lines=8> */
[----:B------:R-:W-:Y:S01]  /*c930*/  ISETP.LE.U32.AND P5, PT, R4, UR12, PT ;  /* 0x0000000c04007c0c */ /* 0x000fe2000bfa3070 */
[----:B------:R-:W-:Y:S01]  /*c940*/  FFMA.FTZ R182, R54, c[0x0][0x23c], -R170 ;  /* 0x00008f0036b67a23 */ /* 0x000fe200000108aa */
[----:B------:R-:W1:Y:S01]  /*c950*/  MUFU.EX2 R25, R180 ;  /* 0x000000b400197308 */ /* 0x000e620000000800 */
[----:B------:R-:W-:Y:S02]  /*c960*/  FFMA.FTZ R198, R21, c[0x0][0x23c], -R175 ;  /* 0x00008f0015c67a23 */ /* 0x000fe400000108af */
[----:B------:R-:W-:Y:S02]  /*c970*/  IMAD.MOV.U32 R21, RZ, RZ, R201 ;  /* 0x000000ffff157224 */ /* 0x000fe400078e00c9 */
[----:B------:R-:W-:Y:S02]  /*c980*/  FFMA.FTZ R207, R13, c[0x0][0x23c], -R172 ;  /* 0x00008f000dcf7a23 */ /* 0x000fe400000108ac */
[--C-:B------:R-:W-:Y:S02]  /*c990*/  FFMA.FTZ R13, R6, c[0x0][0x23c], -R170.reuse ;  /* 0x00008f00060d7a23 */ /* 0x100fe400000108aa */
        /* <DEDUP_REMOVED lines=9> */
[--C-:B------:R-:W-:Y:S02]  /*ca30*/  FFMA.FTZ R181, R55, c[0x0][0x23c], -R170.reuse ;  /* 0x00008f0037b57a23 */ /* 0x100fe400000108aa */
[----:B------:R-:W-:Y:S02]  /*ca40*/  FFMA.FTZ R171, R66, c[0x0][0x23c], -R170 ;  /* 0x00008f0042ab7a23 */ /* 0x000fe400000108aa */
[----:B------:R-:W-:Y:S02]  /*ca50*/  FFMA.FTZ R187, R45, c[0x0][0x23c], -R172 ;  /* 0x00008f002dbb7a23 */ /* 0x000fe400000108ac */
[--C-:B------:R-:W-:Y:S01]  /*ca60*/  FFMA.FTZ R45, R22, c[0x0][0x23c], -R170.reuse ;  /* 0x00008f00162d7a23 */ /* 0x100fe200000108aa */
[----:B------:R-:W-:Y:S01]  /*ca70*/  MUFU.EX2 R198, R198 ;  /* 0x000000c600c67308 */ /* 0x000fe20000000800 */
[----:B------:R-:W-:Y:S02]  /*ca80*/  FFMA.FTZ R170, R67, c[0x0][0x23c], -R170 ;  /* 0x00008f0043aa7a23 */ /* 0x000fe400000108aa */
[----:B------:R-:W-:Y:S02]  /*ca90*/  FMUL.FTZ R5, R0, c[0x0][0x23c] ;  /* 0x00008f0000057a20 */ /* 0x000fe40000410000 */
[----:B------:R-:W-:Y:S02]  /*caa0*/  FADD.FTZ R4, -R164, R169 ;  /* 0x000000a9a4047221 */ /* 0x000fe40000010100 */
[----:B------:R-:W-:Y:S01]  /*cab0*/  IMAD.MOV.U32 R54, RZ, RZ, R215 ;  /* 0x000000ffff367224 */ /* 0x000fe200078e00d7 */
[----:B------:R-:W-:Y:S01]  /*cac0*/  FSEL R5, R5, RZ, P0 ;  /* 0x000000ff05057208 */ /* 0x000fe20000000000 */
[----:B------:R-:W-:Y:S01]  /*cad0*/  FMUL.FTZ R7, R4, c[0x0][0x23c] ;  /* 0x00008f0004077a20 */ /* 0x000fe20000410000 */
[----:B------:R2:W-:Y:S01]  /*cae0*/  MUFU.EX2 R67, R9 ;  /* 0x0000000900437308 */ /* 0x0005e20000000800 */
[--C-:B------:R-:W-:Y:S02]  /*caf0*/  FFMA.FTZ R183, R57, c[0x0][0x23c], -R172.reuse ;  /* 0x00008f0039b77a23 */ /* 0x100fe400000108ac */
[----:B------:R-:W-:Y:S02]  /*cb00*/  IMAD.MOV.U32 R57, RZ, RZ, R221 ;  /* 0x000000ffff397224 */ /* 0x000fe400078e00dd */
[----:B------:R-:W-:Y:S02]  /*cb10*/  FFMA.FTZ R221, R31, c[0x0][0x23c], -R5 ;  /* 0x00008f001fdd7a23 */ /* 0x000fe40000010805 */
[----:B------:R-:W-:Y:S02]  /*cb20*/  FADD.FTZ R4, -R2, R165 ;  /* 0x000000a502047221 */ /* 0x000fe40000010100 */
[----:B------:R-:W-:Y:S01]  /*cb30*/  FFMA.FTZ R223, R40, c[0x0][0x23c], -R172 ;  /* 0x00008f0028df7a23 */ /* 0x000fe200000108ac */
[----:B------:R-:W3:Y:S01]  /*cb40*/  MUFU.EX2 R7, R7 ;  /* 0x0000000700077308 */ /* 0x000ee20000000800 */
[----:B------:R-:W-:Y:S02]  /*cb50*/  FMUL.FTZ R6, R4, c[0x0][0x23c] ;  /* 0x00008f0004067a20 */ /* 0x000fe40000410000 */
[----:B------:R-:W-:Y:S02]  /*cb60*/  FADD.FTZ R4, -R3, R166 ;  /* 0x000000a603047221 */ /* 0x000fe40000010100 */
[----:B------:R-:W-:Y:S02]  /*cb70*/  FFMA.FTZ R39, R14, c[0x0][0x23c], -R5 ;  /* 0x00008f000e277a23 */ /* 0x000fe40000010805 */
[----:B-1----:R-:W-:Y:S02]  /*cb80*/  IMAD.MOV.U32 R14, RZ, RZ, R25 ;  /* 0x000000ffff0e7224 */ /* 0x002fe400078e0019 */
[----:B------:R-:W-:Y:S01]  /*cb90*/  FFMA.FTZ R191, R17, c[0x0][0x23c], -R175 ;  /* 0x00008f0011bf7a23 */ /* 0x000fe200000108af */
[----:B------:R1:W-:Y:S01]  /*cba0*/  MUFU.EX2 R31, R16 ;  /* 0x00000010001f7308 */ /* 0x0003e20000000800 */
[----:B------:R-:W-:Y:S02]  /*cbb0*/  FFMA.FTZ R17, R28, c[0x0][0x23c], -R172 ;  /* 0x00008f001c117a23 */ /* 0x000fe400000108ac */
[----:B------:R-:W-:Y:S01]  /*cbc0*/  FMUL.FTZ R166, R4, c[0x0][0x23c] ;  /* 0x00008f0004a67a20 */ /* 0x000fe20000410000 */
[----:B--2---:R-:W2:Y:S01]  /*cbd0*/  LDL.LU R9, [R1+0xc4] ;  /* 0x0000c40001097983 */ /* 0x004ea20000300800 */
[----:B------:R-:W-:Y:S02]  /*cbe0*/  FADD.FTZ R4, -R0, R167 ;  /* 0x000000a700047221 */ /* 0x000fe40000010100 */
[--C-:B------:R-:W-:Y:S02]  /*cbf0*/  FFMA.FTZ R230, R15, c[0x0][0x23c], -R5.reuse ;  /* 0x00008f000fe67a23 */ /* 0x100fe40000010805 */
[--C-:B------:R-:W-:Y:S01]  /*cc00*/  FFMA.FTZ R229, R26, c[0x0][0x23c], -R5.reuse ;  /* 0x00008f001ae57a23 */ /* 0x100fe20000010805 */
[----:B------:R-:W4:Y:S01]  /*cc10*/  MUFU.EX2 R6, R6 ;  /* 0x0000000600067308 */ /* 0x000f220000000800 */
[----:B------:R-:W-:Y:S02]  /*cc20*/  FFMA.FTZ R227, R27, c[0x0][0x23c], -R5 ;  /* 0x00008f001be37a23 */ /* 0x000fe40000010805 */
[--C-:B------:R-:W-:Y:S02]  /*cc30*/  FFMA.FTZ R194, R48, c[0x0][0x23c], -R175.reuse ;  /* 0x00008f0030c27a23 */ /* 0x100fe400000108af */
[C---:B---3--:R-:W-:Y:S02]  /*cc40*/  FMUL.FTZ R32, R7.reuse, R144 ;  /* 0x0000009007207220 */ /* 0x048fe40000410000 */
[C---:B------:R-:W-:Y:S02]  /*cc50*/  FMUL.FTZ R33, R7.reuse, R145 ;  /* 0x0000009107217220 */ /* 0x040fe40000410000 */
[C---:B------:R-:W-:Y:S01]  /*cc60*/  FMUL.FTZ R48, R7.reuse, R152 ;  /* 0x0000009807307220 */ /* 0x040fe20000410000 */
[----:B------:R-:W-:Y:S01]  /*cc70*/  MUFU.EX2 R166, R166 ;  /* 0x000000a600a67308 */ /* 0x000fe20000000800 */
[C---:B------:R-:W-:Y:S02]  /*cc80*/  FMUL.FTZ R68, R7.reuse, R68 ;  /* 0x0000004407447220 */ /* 0x040fe40000410000 */
[C---:B------:R-:W-:Y:S02]  /*cc90*/  FMUL.FTZ R69, R7.reuse, R69 ;  /* 0x0000004507457220 */ /* 0x040fe40000410000 */
[C---:B-1----:R-:W-:Y:S02]  /*cca0*/  FMUL.FTZ R16, R7.reuse, R128 ;  /* 0x0000008007107220 */ /* 0x042fe40000410000 */
[C---:B------:R-:W-:Y:S02]  /*ccb0*/  FMUL.FTZ R80, R7.reuse, R80 ;  /* 0x0000005007507220 */ /* 0x040fe40000410000 */
[C---:B------:R-:W-:Y:S01]  /*ccc0*/  FMUL.FTZ R81, R7.reuse, R81 ;  /* 0x0000005107517220 */ /* 0x040fe20000410000 */
[----:B------:R-:W-:Y:S01]  /*ccd0*/  MUFU.EX2 R201, R201 ;  /* 0x000000c900c97308 */ /* 0x000fe20000000800 */
[C---:B------:R-:W-:Y:S02]  /*cce0*/  FMUL.FTZ R84, R7.reuse, R84 ;  /* 0x0000005407547220 */ /* 0x040fe40000410000 */
[C---:B------:R-:W-:Y:S02]  /*ccf0*/  FMUL.FTZ R85, R7.reuse, R85 ;  /* 0x0000005507557220 */ /* 0x040fe40000410000 */
[C---:B------:R-:W-:Y:S02]  /*cd00*/  FMUL.FTZ R96, R7.reuse, R96 ;  /* 0x0000006007607220 */ /* 0x040fe40000410000 */
[----:B------:R-:W-:Y:S02]  /*cd10*/  FMUL.FTZ R97, R7, R97 ;  /* 0x0000006107617220 */ /* 0x000fe40000410000 */
[--C-:B------:R-:W-:Y:S01]  /*cd20*/  FFMA.FTZ R193, R49, c[0x0][0x23c], -R175.reuse ;  /* 0x00008f0031c17a23 */ /* 0x100fe200000108af */
[----:B------:R-:W-:Y:S01]  /*cd30*/  MUFU.EX2 R200, R200 ;  /* 0x000000c800c87308 */ /* 0x000fe20000000800 */
[C---:B------:R-:W-:Y:S02]  /*cd40*/  FMUL.FTZ R49, R7.reuse, R153 ;  /* 0x0000009907317220 */ /* 0x040fe40000410000 */
[--C-:B------:R-:W-:Y:S02]  /*cd50*/  FFMA.FTZ R186, R52, c[0x0][0x23c], -R175.reuse ;  /* 0x00008f0034ba7a23 */ /* 0x100fe400000108af */
[----:B------:R-:W-:Y:S02]  /*cd60*/  FMUL.FTZ R52, R7, R156 ;  /* 0x0000009c07347220 */ /* 0x000fe40000410000 */
[--C-:B------:R-:W-:Y:S02]  /*cd70*/  FFMA.FTZ R185, R53, c[0x0][0x23c], -R175.reuse ;  /* 0x00008f0035b97a23 */ /* 0x100fe400000108af */
[C---:B------:R-:W-:Y:S01]  /*cd80*/  FMUL.FTZ R53, R7.reuse, R157 ;  /* 0x0000009d07357220 */ /* 0x040fe20000410000 */
[----:B------:R-:W-:Y:S01]  /*cd90*/  MUFU.EX2 R195, R195 ;  /* 0x000000c300c37308 */ /* 0x000fe20000000800 */
[--C-:B------:R-:W-:Y:S02]  /*cda0*/  FFMA.FTZ R179, R64, c[0x0][0x23c], -R175.reuse ;  /* 0x00008f0040b37a23 */ /* 0x100fe400000108af */
[----:B------:R-:W-:Y:S02]  /*cdb0*/  FMUL.FTZ R64, R7, R160 ;  /* 0x000000a007407220 */ /* 0x000fe40000410000 */
[----:B------:R-:W-:Y:S02]  /*cdc0*/  FFMA.FTZ R175, R65, c[0x0][0x23c], -R175 ;  /* 0x00008f0041af7a23 */ /* 0x000fe400000108af */
[C---:B------:R-:W-:Y:S02]  /*cdd0*/  FMUL.FTZ R65, R7.reuse, R161 ;  /* 0x000000a107417220 */ /* 0x040fe40000410000 */
[----:B------:R-:W-:Y:S01]  /*cde0*/  FMUL.FTZ R165, R4, c[0x0][0x23c] ;  /* 0x00008f0004a57a20 */ /* 0x000fe20000410000 */
[----:B------:R-:W-:Y:S01]  /*cdf0*/  MUFU.EX2 R194, R194 ;  /* 0x000000c200c27308 */ /* 0x000fe20000000800 */
[----:B------:R-:W-:Y:S02]  /*ce00*/  FMUL.FTZ R4, R7, R116 ;  /* 0x0000007407047220 */ /* 0x000fe40000410000 */
[--C-:B------:R-:W-:Y:S02]  /*ce10*/  FFMA.FTZ R10, R10, c[0x0][0x23c], -R5.reuse ;  /* 0x00008f000a0a7a23 */ /* 0x100fe40000010805 */
[----:B------:R-:W-:Y:S02]  /*ce20*/  FFMA.FTZ R66, R11, c[0x0][0x23c], -R5 ;  /* 0x00008f000b427a23 */ /* 0x000fe40000010805 */
        /* <DEDUP_REMOVED lines=12> */
[--C-:B------:R-:W-:Y:S02]  /*cef0*/  FFMA.FTZ R180, R58, c[0x0][0x23c], -R5.reuse ;  /* 0x00008f003ab47a23 */ /* 0x100fe40000010805 */
[--C-:B------:R-:W-:Y:S01]  /*cf00*/  FFMA.FTZ R169, R59, c[0x0][0x23c], -R5.reuse ;  /* 0x00008f003ba97a23 */ /* 0x100fe20000010805 */
[----:B------:R-:W-:Y:S01]  /*cf10*/  MUFU.EX2 R179, R179 ;  /* 0x000000b300b37308 */ /* 0x000fe20000000800 */
[--C-:B------:R-:W-:Y:S02]  /*cf20*/  FFMA.FTZ R168, R62, c[0x0][0x23c], -R5.reuse ;  /* 0x00008f003ea87a23 */ /* 0x100fe40000010805 */
[----:B------:R-:W-:Y:S02]  /*cf30*/  FFMA.FTZ R167, R63, c[0x0][0x23c], -R5 ;  /* 0x00008f003fa77a23 */ /* 0x000fe40000010805 */
[--C-:B------:R-:W-:Y:S02]  /*cf40*/  FFMA.FTZ R8, R8, c[0x0][0x23c], -R172.reuse ;  /* 0x00008f0008087a23 */ /* 0x100fe400000108ac */
[--C-:B------:R-:W-:Y:S02]  /*cf50*/  FFMA.FTZ R188, R44, c[0x0][0x23c], -R172.reuse ;  /* 0x00008f002cbc7a23 */ /* 0x100fe400000108ac */
[----:B------:R-:W-:Y:S01]  /*cf60*/  IMAD.MOV.U32 R44, RZ, RZ, R223 ;  /* 0x000000ffff2c7224 */ /* 0x000fe200078e00df */
[----:B------:R-:W-:Y:S01]  /*cf70*/  MUFU.EX2 R175, R175 ;  /* 0x000000af00af7308 */ /* 0x000fe20000000800 */
[--C-:B------:R-:W-:Y:S02]  /*cf80*/  FFMA.FTZ R223, R30, c[0x0][0x23c], -R5.reuse ;  /* 0x00008f001edf7a23 */ /* 0x100fe40000010805 */
[----:B------:R-:W-:Y:S02]  /*cf90*/  FFMA.FTZ R184, R56, c[0x0][0x23c], -R172 ;  /* 0x00008f0038b87a23 */ /* 0x000fe400000108ac */
[----:B------:R-:W-:Y:S02]  /*cfa0*/  IMAD.MOV.U32 R56, RZ, RZ, R222 ;  /* 0x000000ffff387224 */ /* 0x000fe400078e00de */
[--C-:B------:R-:W-:Y:S02]  /*cfb0*/  FFMA.FTZ R222, R42, c[0x0][0x23c], -R5.reuse ;  /* 0x00008f002ade7a23 */ /* 0x100fe40000010805 */
[----:B------:R-:W-:Y:S01]  /*cfc0*/  FFMA.FTZ R173, R60, c[0x0][0x23c], -R172 ;  /* 0x00008f003cad7a23 */ /* 0x000fe200000108ac */
[----:B------:R-:W1:Y:S01]  /*cfd0*/  MUFU.EX2 R8, R8 ;  /* 0x0000000800087308 */ /* 0x000e620000000800 */
[----:B------:R-:W-:Y:S02]  /*cfe0*/  IMAD.MOV.U32 R60, RZ, RZ, R220 ;  /* 0x000000ffff3c7224 */ /* 0x000fe400078e00dc */
[--C-:B------:R-:W-:Y:S02]  /*cff0*/  FFMA.FTZ R220, R43, c[0x0][0x23c], -R5.reuse ;  /* 0x00008f002bdc7a23 */ /* 0x100fe40000010805 */
[----:B------:R-:W-:Y:S02]  /*d000*/  FFMA.FTZ R172, R61, c[0x0][0x23c], -R172 ;  /* 0x00008f003dac7a23 */ /* 0x000fe400000108ac */
[----:B------:R-:W-:Y:S02]  /*d010*/  IMAD.MOV.U32 R61, RZ, RZ, R192 ;  /* 0x000000ffff3d7224 */ /* 0x000fe400078e00c0 */
[----:B------:R-:W-:Y:S01]  /*d020*/  FFMA.FTZ R192, R46, c[0x0][0x23c], -R5 ;  /* 0x00008f002ec07a23 */ /* 0x000fe20000010805 */
[----:B------:R-:W-:Y:S01]  /*d030*/  MUFU.EX2 R188, R188 ;  /* 0x000000bc00bc7308 */ /* 0x000fe20000000800 */
[----:B------:R-:W-:Y:S02]  /*d040*/  IMAD.MOV.U32 R18, RZ, RZ, R191 ;  /* 0x000000ffff127224 */ /* 0x000fe400078e00bf */
[----:B------:R-:W-:Y:S02]  /*d050*/  FFMA.FTZ R191, R47, c[0x0][0x23c], -R5 ;  /* 0x00008f002fbf7a23 */ /* 0x000fe40000010805 */
[----:B------:R-:W-:Y:S02]  /*d060*/  FMUL.FTZ R5, R7, R117 ;  /* 0x0000007507057220 */ /* 0x000fe40000410000 */
[----:B------:R-:W-:Y:S02]  /*d070*/  IMAD.MOV.U32 R26, RZ, RZ, R214 ;  /* 0x000000ffff1a7224 */ /* 0x000fe400078e00d6 */
[----:B------:R-:W-:Y:S01]  /*d080*/  IMAD.MOV.U32 R30, RZ, RZ, R13 ;  /* 0x000000ffff1e7224 */ /* 0x000fe200078e000d */
[----:B------:R3:W-:Y:S01]  /*d090*/  MUFU.EX2 R116, R18 ;  /* 0x0000001200747308 */ /* 0x0007e20000000800 */
[----:B----4-:R-:W-:Y:S02]  /*d0a0*/  FMUL.FTZ R13, R6, R105 ;  /* 0x00000069060d7220 */ /* 0x010fe40000410000 */
[----:B------:R-:W-:Y:S02]  /*d0b0*/  IMAD.MOV.U32 R43, RZ, RZ, R29 ;  /* 0x000000ffff2b7224 */ /* 0x000fe400078e001d */
[----:B-1----:R-:W-:Y:S01]  /*d0c0*/  IMAD.MOV.U32 R27, RZ, RZ, R8 ;  /* 0x000000ffff1b7224 */ /* 0x002fe200078e0008 */
[----:B------:R-:W-:Y:S01]  /*d0d0*/  LOP3.LUT R8, R213, UR27, R210, 0x96, !PT ;  /* 0x0000001bd5087c12 */ /* 0x000fe2000f8e96d2 */
[----:B------:R-:W-:Y:S01]  /*d0e0*/  IMAD.MOV.U32 R42, RZ, RZ, R28 ;  /* 0x000000ffff2a7224 */ /* 0x000fe200078e001c */
[----:B------:R-:W-:Y:S01]  /*d0f0*/  UIADD3 UR27, UR19, 0x646e171e, URZ ;  /* 0x646e171e131b7890 */ /* 0x000fe2000fffe03f */
[----:B------:R-:W-:Y:S01]  /*d100*/  IMAD.MOV.U32 R19, RZ, RZ, R60 ;  /* 0x000000ffff137224 */ /* 0x000fe200078e003c */
[----:B------:R-:W-:Y:S01]  /*d110*/  MUFU.EX2 R191, R191 ;  /* 0x000000bf00bf7308 */ /* 0x000fe20000000800 */
[----:B------:R-:W-:Y:S04]  /*d120*/  IMAD.WIDE.U32 R148, R8, -0x326172a9, RZ ;  /* 0xcd9e8d5708947825 */ /* 0x000fe800078e00ff */
[----:B------:R-:W-:Y:S02]  /*d130*/  IMAD.MOV.U32 R22, RZ, RZ, R57 ;  /* 0x000000ffff167224 */ /* 0x000fe400078e0039 */
[----:B------:R-:W-:Y:S02]  /*d140*/  IMAD.MOV.U32 R23, RZ, RZ, R56 ;  /* 0x000000ffff177224 */ /* 0x000fe400078e0038 */
[----:B------:R-:W-:Y:S01]  /*d150*/  IMAD.MOV.U32 R34, RZ, RZ, R45 ;  /* 0x000000ffff227224 */ /* 0x000fe200078e002d */
[----:B------:R-:W-:Y:S01]  /*d160*/  MUFU.EX2 R190, R190 ;  /* 0x000000be00be7308 */ /* 0x000fe20000000800 */
[----:B------:R-:W-:Y:S02]  /*d170*/  IMAD.MOV.U32 R35, RZ, RZ, R44 ;  /* 0x000000ffff237224 */ /* 0x000fe400078e002c */
[----:B------:R-:W-:Y:S02]  /*d180*/  IMAD.MOV.U32 R38, RZ, RZ, R41 ;  /* 0x000000ffff267224 */ /* 0x000fe400078e0029 */
[----:B---3--:R-:W-:Y:S02]  /*d190*/  IMAD.MOV.U32 R18, RZ, RZ, R61 ;  /* 0x000000ffff127224 */ /* 0x008fe400078e003d */
[----:B------:R-:W-:Y:S02]  /*d1a0*/  IMAD.MOV.U32 R50, RZ, RZ, R40 ;  /* 0x000000ffff327224 */ /* 0x000fe400078e0028 */
[----:B------:R-:W-:Y:S01]  /*d1b0*/  IMAD.MOV.U32 R51, RZ, RZ, R25 ;  /* 0x000000ffff337224 */ /* 0x000fe200078e0019 */
[----:B------:R-:W-:Y:S01]  /*d1c0*/  MUFU.EX2 R189, R189 ;  /* 0x000000bd00bd7308 */ /* 0x000fe20000000800 */
[----:B------:R-:W-:Y:S02]  /*d1d0*/  IMAD.MOV.U32 R55, RZ, RZ, R24 ;  /* 0x000000ffff377224 */ /* 0x000fe400078e0018 */
        /* <DEDUP_REMOVED lines=23> */
[----:B------:R-:W-:Y:S02]  /*d350*/  IMAD.MOV.U32 R59, RZ, RZ, R39 ;  /* 0x000000ffff3b7224 */ /* 0x000fe400078e0027 */
[----:B------:R-:W-:Y:S02]  /*d360*/  IMAD.MOV.U32 R152, RZ, RZ, R23 ;  /* 0x000000ffff987224 */ /* 0x000fe400078e0017 */
        /* <DEDUP_REMOVED lines=13> */
[----:B------:R-:W-:Y:S02]  /*d440*/  FMUL.FTZ R99, R166, R99 ;  /* 0x00000063a6637220 */ /* 0x000fe40000410000 */
[----:B------:R-:W-:Y:S01]  /*d450*/  IMAD.MOV.U32 R15, RZ, RZ, R12 ;  /* 0x000000ffff0f7224 */ /* 0x000fe200078e000c */
[----:B------:R-:W-:Y:S01]  /*d460*/  MUFU.EX2 R173, R173 ;  /* 0x000000ad00ad7308 */ /* 0x000fe20000000800 */
[----:B------:R-:W-:Y:S01]  /*d470*/  FMUL.FTZ R12, R6, R104 ;  /* 0x00000068060c7220 */ /* 0x000fe20000410000 */
[----:B------:R-:W-:Y:S01]  /*d480*/  LOP3.LUT R104, R149, UR15, R42, 0x96, !PT ;  /* 0x0000000f95687c12 */ /* 0x000fe2000f8e962a */
[----:B------:R-:W-:Y:S02]  /*d490*/  IMAD.MOV.U32 R42, RZ, RZ, R66 ;  /* 0x000000ffff2a7224 */ /* 0x000fe400078e0042 */
[----:B------:R-:W-:Y:S02]  /*d4a0*/  FMUL.FTZ R66, R166, R162 ;  /* 0x000000a2a6427220 */ /* 0x000fe40000410000 */
[C---:B------:R-:W-:Y:S02]  /*d4b0*/  FMUL.FTZ R72, R6.reuse, R72 ;  /* 0x0000004806487220 */ /* 0x040fe40000410000 */
[C---:B------:R-:W-:Y:S01]  /*d4c0*/  FMUL.FTZ R73, R6.reuse, R73 ;  /* 0x0000004906497220 */ /* 0x040fe20000410000 */
[----:B------:R-:W-:Y:S01]  /*d4d0*/  MUFU.EX2 R172, R172 ;  /* 0x000000ac00ac7308 */ /* 0x000fe20000000800 */
[C---:B------:R-:W-:Y:S02]  /*d4e0*/  FMUL.FTZ R76, R6.reuse, R76 ;  /* 0x0000004c064c7220 */ /* 0x040fe40000410000 */
[----:B------:R-:W-:Y:S02]  /*d4f0*/  FMUL.FTZ R77, R6, R77 ;  /* 0x0000004d064d7220 */ /* 0x000fe40000410000 */
[----:B------:R-:W-:Y:S02]  /*d500*/  IMAD.MOV.U32 R46, RZ, RZ, R54 ;  /* 0x000000ffff2e7224 */ /* 0x000fe400078e0036 */
[C---:B------:R-:W-:Y:S02]  /*d510*/  FMUL.FTZ R54, R166.reuse, R158 ;  /* 0x0000009ea6367220 */ /* 0x040fe40000410000 */
        /* <DEDUP_REMOVED lines=14> */
[----:B------:R-:W-:Y:S02]  /*d600*/  FMUL.FTZ R18, R166, R130 ;  /* 0x00000082a6127220 */ /* 0x000fe40000410000 */
[----:B------:R-:W-:Y:S02]  /*d610*/  IMAD.MOV.U32 R154, RZ, RZ, R27 ;  /* 0x000000ffff9a7224 */ /* 0x000fe400078e001b */
[C---:B-1----:R-:W-:Y:S02]  /*d620*/  FMUL.FTZ R10, R165.reuse, R102 ;  /* 0x00000066a50a7220 */ /* 0x042fe40000410000 */
[----:B------:R-:W-:Y:S02]  /*d630*/  IMAD.MOV.U32 R150, RZ, RZ, R156 ;  /* 0x000000ffff967224 */ /* 0x000fe400078e009c */
[----:B------:R-:W-:Y:S01]  /*d640*/  IMAD.MOV.U32 R156, RZ, RZ, R26 ;  /* 0x000000ffff9c7224 */ /* 0x000fe200078e001a */
[----:B------:R-:W-:Y:S01]  /*d650*/  MUFU.EX2 R170, R170 ;  /* 0x000000aa00aa7308 */ /* 0x000fe20000000800 */
[----:B------:R-:W-:Y:S02]  /*d660*/  IMAD.MOV.U32 R113, RZ, RZ, R63 ;  /* 0x000000ffff717224 */ /* 0x000fe400078e003f */
[C---:B------:R-:W-:Y:S02]  /*d670*/  FMUL.FTZ R63, R165.reuse, R143 ;  /* 0x0000008fa53f7220 */ /* 0x040fe40000410000 */
[----:B------:R-:W-:Y:S02]  /*d680*/  IMAD.MOV.U32 R155, RZ, RZ, R42 ;  /* 0x000000ffff9b7224 */ /* 0x000fe400078e002a */
[----:B------:R-:W-:Y:S02]  /*d690*/  IMAD.MOV.U32 R158, RZ, RZ, R15 ;  /* 0x000000ffff9e7224 */ /* 0x000fe400078e000f */
[C---:B------:R-:W-:Y:S01]  /*d6a0*/  FMUL.FTZ R15, R165.reuse, R107 ;  /* 0x0000006ba50f7220 */ /* 0x040fe20000410000 */
[----:B------:R-:W-:Y:S01]  /*d6b0*/  MUFU.EX2 R143, R156 ;  /* 0x0000009c008f7308 */ /* 0x000fe20000000800 */
[C---:B------:R-:W-:Y:S02]  /*d6c0*/  FMUL.FTZ R26, R165.reuse, R110 ;  /* 0x0000006ea51a7220 */ /* 0x040fe40000410000 */
[----:B------:R-:W-:Y:S02]  /*d6d0*/  IMAD.MOV.U32 R160, RZ, RZ, R31 ;  /* 0x000000ffffa07224 */ /* 0x000fe400078e001f */
[----:B------:R-:W-:Y:S02]  /*d6e0*/  IMAD.MOV.U32 R125, RZ, RZ, R145 ;  /* 0x000000ffff7d7224 */ /* 0x000fe400078e0091 */
[----:B------:R-:W-:Y:S02]  /*d6f0*/  IMAD.MOV.U32 R145, RZ, RZ, R59 ;  /* 0x000000ffff917224 */ /* 0x000fe400078e003b */
[C---:B------:R-:W-:Y:S01]  /*d700*/  FMUL.FTZ R59, R165.reuse, R139 ;  /* 0x0000008ba53b7220 */ /* 0x040fe20000410000 */
[----:B------:R-:W-:Y:S01]  /*d710*/  MUFU.EX2 R110, R207 ;  /* 0x000000cf006e7308 */ /* 0x000fe20000000800 */
[----:B------:R-:W-:Y:S02]  /*d720*/  IMAD.MOV.U32 R146, RZ, RZ, R47 ;  /* 0x000000ffff927224 */ /* 0x000fe400078e002f */
[----:B------:R-:W-:Y:S02]  /*d730*/  FMUL.FTZ R47, R165, R127 ;  /* 0x0000007fa52f7220 */ /* 0x000fe40000410000 */
[----:B--2---:R-:W-:Y:S02]  /*d740*/  FFMA.FTZ R117, R7, R9, R14 ;  /* 0x0000000907757223 */ /* 0x004fe4000001000e */
[----:B------:R-:W2:Y:S01]  /*d750*/  LDL.LU R7, [R1+0xc0] ;  /* 0x0000c00001077983 */ /* 0x000ea20000300800 */
[----:B------:R-:W-:Y:S02]  /*d760*/  FMUL.FTZ R9, R6, R101 ;  /* 0x0000006506097220 */ /* 0x000fe40000410000 */
[----:B------:R1:W3:Y:S01]  /*d770*/  MUFU.EX2 R101, R30 ;  /* 0x0000001e00657308 */ /* 0x0002e20000000800 */
[----:B------:R-:W4:Y:S01]  /*d780*/  LDL.64 R214, [R1+0xa0] ;  /* 0x0000a00001d67983 */ /* 0x000f220000100a00 */
[----:B------:R-:W-:Y:S02]  /*d790*/  IMAD.MOV.U32 R130, RZ, RZ, R58 ;  /* 0x000000ffff827224 */ /* 0x000fe400078e003a */
[----:B------:R-:W-:Y:S02]  /*d7a0*/  IMAD.MOV.U32 R124, RZ, RZ, R152 ;  /* 0x000000ffff7c7224 */ /* 0x000fe400078e0098 */
[----:B------:R-:W-:Y:S01]  /*d7b0*/  FADD.FTZ R117, R158, R117 ;  /* 0x000000759e757221 */ /* 0x000fe20000010000 */
[----:B------:R-:W3:Y:S01]  /*d7c0*/  LDL.LU R105, [R1+0xc8] ;  /* 0x0000c80001697983 */ /* 0x000ee20000300800 */
        /* <DEDUP_REMOVED lines=9> */
[----:B------:R-:W-:Y:S02]  /*d860*/  IMAD.MOV.U32 R151, RZ, RZ, R129 ;  /* 0x000000ffff977224 */ /* 0x000fe400078e0081 */
[----:B-1----:R-:W-:Y:S02]  /*d870*/  IMAD.MOV.U32 R30, RZ, RZ, R67 ;  /* 0x000000ffff1e7224 */ /* 0x002fe400078e0043 */
[----:B------:R-:W-:Y:S02]  /*d880*/  FMUL.FTZ R67, R166, R163 ;  /* 0x000000a3a6437220 */ /* 0x000fe40000410000 */
[----:B------:R-:W-:Y:S02]  /*d890*/  IMAD.MOV.U32 R161, RZ, RZ, R30 ;  /* 0x000000ffffa17224 */ /* 0x000fe400078e001e */
[C---:B------:R-:W-:Y:S01]  /*d8a0*/  FMUL.FTZ R30, R165.reuse, R114 ;  /* 0x00000072a51e7220 */ /* 0x040fe20000410000 */
[----:B------:R-:W-:Y:S01]  /*d8b0*/  F2FP.PACK_AB R114, R200, R201 ;  /* 0x000000c9c872723e */ /* 0x000fe200000000ff */
[----:B------:R-:W-:Y:S01]  /*d8c0*/  MUFU.EX2 R125, R125 ;  /* 0x0000007d007d7308 */ /* 0x000fe20000000800 */
[----:B------:R-:W-:Y:S02]  /*d8d0*/  IMAD.MOV.U32 R120, RZ, RZ, R62 ;  /* 0x000000ffff787224 */ /* 0x000fe400078e003e */
[C---:B------:R-:W-:Y:S02]  /*d8e0*/  FMUL.FTZ R62, R165.reuse, R142 ;  /* 0x0000008ea53e7220 */ /* 0x040fe40000410000 */
[----:B------:R-:W-:Y:S02]  /*d8f0*/  IMAD.MOV.U32 R152, RZ, RZ, R46 ;  /* 0x000000ffff987224 */ /* 0x000fe400078e002e */
[C---:B------:R-:W-:Y:S02]  /*d900*/  FMUL.FTZ R46, R165.reuse, R126 ;  /* 0x0000007ea52e7220 */ /* 0x040fe40000410000 */
[C---:B------:R-:W-:Y:S01]  /*d910*/  FMUL.FTZ R74, R165.reuse, R74 ;  /* 0x0000004aa54a7220 */ /* 0x040fe20000410000 */
[----:B------:R-:W-:Y:S01]  /*d920*/  MUFU.EX2 R120, R120 ;  /* 0x0000007800787308 */ /* 0x000fe20000000800 */
[C---:B------:R-:W-:Y:S02]  /*d930*/  FMUL.FTZ R75, R165.reuse, R75 ;  /* 0x0000004ba54b7220 */ /* 0x040fe40000410000 */
[C---:B------:R-:W-:Y:S02]  /*d940*/  FMUL.FTZ R78, R165.reuse, R78 ;  /* 0x0000004ea54e7220 */ /* 0x040fe40000410000 */
[----:B------:R-:W-:Y:S05]  /*d950*/  FMUL.FTZ R79, R165, R79 ;  /* 0x0000004fa54f7220 */ /* 0x000fea0000410000 */
[----:B------:R-:W-:Y:S01]  /*d960*/  MUFU.EX2 R168, R168 ;  /* 0x000000a800a87308 */ /* 0x000fe20000000800 */
[----:B--2---:R-:W-:Y:S02]  /*d970*/  FFMA.FTZ R100, R6, R7, R27 ;  /* 0x0000000706647223 */ /* 0x004fe4000001001b */
[C---:B------:R-:W-:Y:S01]  /*d980*/  FMUL.FTZ R6, R166.reuse, R118 ;  /* 0x00000076a6067220 */ /* 0x040fe20000410000 */
[----:B----4-:R-:W-:Y:S01]  /*d990*/  LOP3.LUT R11, R43, UR26, R214, 0x96, !PT ;  /* 0x0000001a2b0b7c12 */ /* 0x010fe2000f8e96d6 */
[C---:B------:R-:W-:Y:S02]  /*d9a0*/  FMUL.FTZ R7, R166.reuse, R119 ;  /* 0x00000077a6077220 */ /* 0x040fe40000410000 */
[----:B------:R-:W-:Y:S02]  /*d9b0*/  IMAD.MOV.U32 R43, RZ, RZ, R55 ;  /* 0x000000ffff2b7224 */ /* 0x000fe400078e0037 */
[C---:B------:R-:W-:Y:S02]  /*d9c0*/  FMUL.FTZ R55, R166.reuse, R159 ;  /* 0x0000009fa6377220 */ /* 0x040fe40000410000 */
[----:B---3--:R-:W-:Y:S02]  /*d9d0*/  FFMA.FTZ R166, R166, R105, R101 ;  /* 0x00000069a6a67223 */ /* 0x008fe40000010065 */
[----:B------:R-:W2:Y:S01]  /*d9e0*/  LDL.LU R105, [R1+0xcc] ;  /* 0x0000cc0001697983 */ /* 0x000ea20000300800 */
[----:B------:R-:W-:Y:S04]  /*d9f0*/  IMAD.WIDE.U32 R108, R11, -0x2daee0ad, RZ ;  /* 0xd2511f530b6c7825 */ /* 0x000fe800078e00ff */
[----:B------:R-:W-:Y:S01]  /*da00*/  FMUL.FTZ R27, R165, R111 ;  /* 0x0000006fa51b7220 */ /* 0x000fe20000410000 */
[----:B------:R-:W-:Y:S01]  /*da10*/  LOP3.LUT R102, R109, UR28, R212, 0x96, !PT ;  /* 0x0000001c6d667c12 */ /* 0x000fe2000f8e96d4 */
[----:B------:R-:W-:Y:S02]  /*da20*/  FMUL.FTZ R11, R165, R103 ;  /* 0x00000067a50b7220 */ /* 0x000fe40000410000 */
[----:B------:R-:W-:Y:S02]  /*da30*/  IMAD.MOV.U32 R159, RZ, RZ, R14 ;  /* 0x000000ffff9f7224 */ /* 0x000fe400078e000e */
[----:B------:R-:W-:Y:S01]  /*da40*/  IMAD.WIDE.U32 R156, R102, -0x326172a9, RZ ;  /* 0xcd9e8d57669c7825 */ /* 0x000fe200078e00ff */
[----:B------:R-:W-:Y:S03]  /*da50*/  F2FP.PACK_AB R102, R161, R154 ;  /* 0x0000009aa166723e */ /* 0x000fe600000000ff */
[----:B------:R-:W-:Y:S01]  /*da60*/  IMAD.MOV.U32 R154, RZ, RZ, R160 ;  /* 0x000000ffff9a7224 */ /* 0x000fe200078e00a0 */
[----:B------:R-:W-:Y:S01]  /*da70*/  LOP3.LUT R103, R157, UR24, R148, 0x96, !PT ;  /* 0x000000189d677c12 */ /* 0x000fe2000f8e9694 */
[----:B------:R-:W-:Y:S02]  /*da80*/  FMUL.FTZ R14, R165, R106 ;  /* 0x0000006aa50e7220 */ /* 0x000fe40000410000 */
[----:B------:R-:W-:Y:S02]  /*da90*/  FADD.FTZ R100, R161, R100 ;  /* 0x00000064a1647221 */ /* 0x000fe40000010000 */
[----:B------:R-:W-:Y:S02]  /*daa0*/  IMAD.WIDE.U32 R106, R103, -0x2daee0ad, RZ ;  /* 0xd2511f53676a7825 */ /* 0x000fe400078e00ff */
[----:B------:R-:W1:Y:S02]  /*dab0*/  MUFU.EX2 R103, R155 ;  /* 0x0000009b00677308 */ /* 0x000e640000000800 */
[----:B------:R-:W-:Y:S02]  /*dac0*/  FADD.FTZ R117, R154, R117 ;  /* 0x000000759a757221 */ /* 0x000fe40000010000 */
[----:B------:R-:W-:Y:S02]  /*dad0*/  FADD.FTZ R166, R206, R166 ;  /* 0x000000a6cea67221 */ /* 0x000fe40000010000 */
[----:B------:R-:W-:Y:S02]  /*dae0*/  IMAD.MOV.U32 R129, RZ, RZ, R43 ;  /* 0x000000ffff817224 */ /* 0x000fe400078e002b */
[C---:B------:R-:W-:Y:S02]  /*daf0*/  FMUL.FTZ R43, R165.reuse, R123 ;  /* 0x0000007ba52b7220 */ /* 0x040fe40000410000 */
[----:B--2---:R-:W-:Y:S01]  /*db00*/  FFMA.FTZ R111, R165, R105, R112 ;  /* 0x00000069a56f7223 */ /* 0x004fe20000010070 */
[----:B-1----:R-:W-:Y:S01]  /*db10*/  F2FP.PACK_AB R112, R103, R112 ;  /* 0x000000706770723e */ /* 0x002fe200000000ff */
[----:B------:R-:W-:Y:S01]  /*db20*/  IMAD.WIDE.U32 R104, R104, -0x2daee0ad, RZ ;  /* 0xd2511f5368687825 */ /* 0x000fe200078e00ff */
[----:B------:R-:W-:Y:S03]  /*db30*/  F2FP.PACK_AB R165, R167, R168 ;  /* 0x000000a8a7a5723e */ /* 0x000fe600000000ff */
[----:B------:R-:W-:Y:S01]  /*db40*/  FADD.FTZ R111, R103, R111 ;  /* 0x0000006f676f7221 */ /* 0x000fe20000010000 */
[----:B------:R-:W-:Y:S02]  /*db50*/  LOP3.LUT R109, R105, UR21, R108, 0x96, !PT ;  /* 0x00000015696d7c12 */ /* 0x000fe4000f8e966c */
[----:B------:R-:W-:Y:S01]  /*db60*/  F2FP.PACK_AB R108, R158, R159 ;  /* 0x0000009f9e6c723e */ /* 0x000fe200000000ff */
[----:B------:R1:W2:Y:S01]  /*db70*/  LDL.S16 R105, [R1+0x60] ;  /* 0x0000600001697983 */ /* 0x0002a20000100600 */
[----:B------:R-:W-:Y:S01]  /*db80*/  LOP3.LUT R162, R107, UR11, R104, 0x96, !PT ;  /* 0x0000000b6ba27c12 */ /* 0x000fe2000f8e9668 */
[----:B------:R-:W-:Y:S01]  /*db90*/  IMAD.WIDE.U32 R160, R109, -0x326172a9, RZ ;  /* 0xcd9e8d576da07825 */ /* 0x000fe200078e00ff */
[----:B------:R-:W-:Y:S02]  /*dba0*/  F2FP.PACK_AB R104, R116, R154 ;  /* 0x0000009a7468723e */ /* 0x000fe400000000ff */
[----:B------:R-:W-:Y:S01]  /*dbb0*/  PRMT R107, R102, 0x7632, R107 ;  /* 0x00007632666b7816 */ /* 0x000fe2000000006b */
[----:B------:R-:W-:Y:S01]  /*dbc0*/  IMAD.WIDE.U32 R162, R162, -0x326172a9, RZ ;  /* 0xcd9e8d57a2a27825 */ /* 0x000fe200078e00ff */
[----:B------:R-:W-:Y:S03]  /*dbd0*/  LOP3.LUT R156, R161, UR20, R156, 0x96, !PT ;  /* 0x00000014a19c7c12 */ /* 0x000fe6000f8e969c */
[----:B------:R-:W-:Y:S01]  /*dbe0*/  IMAD.MOV.U32 R158, RZ, RZ, c[0x0][0x228] ;  /* 0x00008a00ff9e7624 */ /* 0x000fe200078e00ff */
[----:B------:R-:W-:Y:S01]  /*dbf0*/  LOP3.LUT R160, R163, UR8, R160, 0x96, !PT ;  /* 0x00000008a3a07c12 */ /* 0x000fe2000f8e96a0 */
[----:B------:R-:W-:Y:S04]  /*dc00*/  IMAD.WIDE.U32 R156, R156, -0x2daee0ad, RZ ;  /* 0xd2511f539c9c7825 */ /* 0x000fe800078e00ff */
[----:B------:R-:W-:Y:S01]  /*dc10*/  IMAD.WIDE.U32 R160, R160, -0x2daee0ad, RZ ;  /* 0xd2511f53a0a07825 */ /* 0x000fe200078e00ff */
[----:B------:R-:W-:Y:S02]  /*dc20*/  LOP3.LUT R207, R157, UR5, R106, 0x96, !PT ;  /* 0x000000059dcf7c12 */ /* 0x000fe4000f8e966a */
[----:B------:R-:W-:Y:S01]  /*dc30*/  F2FP.PACK_AB R106, R206, R101 ;  /* 0x00000065ce6a723e */ /* 0x000fe200000000ff */
[----:B------:R-:W-:Y:S01]  /*dc40*/  IMAD.SHL.U32 R158, R158, 0x8, RZ ;  /* 0x000000089e9e7824 */ /* 0x000fe200078e00ff */
[----:B------:R-:W-:Y:S01]  /*dc50*/  PRMT R101, R108, 0x7632, R101 ;  /* 0x000076326c657816 */ /* 0x000fe20000000065 */
[----:B------:R-:W-:Y:S04]  /*dc60*/  IMAD.WIDE.U32 R206, R207, -0x326172a9, RZ ;  /* 0xcd9e8d57cfce7825 */ /* 0x000fe800078e00ff */
[----:B------:R-:W-:Y:S01]  /*dc70*/  FADD.FTZ R116, R116, R117 ;  /* 0x0000007574747221 */ /* 0x000fe20000010000 */
[----:B------:R-:W-:Y:S04]  /*dc80*/  LOP3.LUT R109, R207, UR14, R162, 0x96, !PT ;  /* 0x0000000ecf6d7c12 */ /* 0x000fe8000f8e96a2 */
[----:B------:R-:W-:Y:S04]  /*dc90*/  LOP3.LUT R103, R109, 0xff, RZ, 0xc0, !PT ;  /* 0x000000ff6d677812 */ /* 0x000fe800078ec0ff */
[----:B------:R-:W-:Y:S02]  /*dca0*/  ISETP.LE.U32.AND P0, PT, R103, UR12, PT ;  /* 0x0000000c67007c0c */ /* 0x000fe4000bf03070 */
[----:B------:R-:W-:Y:S01]  /*dcb0*/  PRMT R103, R106, 0x7632, R103 ;  /* 0x000076326a677816 */ /* 0x000fe20000000067 */
[----:B--2---:R-:W-:Y:S05]  /*dcc0*/  @!P3 HADD2 R105, -R108.H0_H0, -RZ.H0_H0 ;  /* 0xa00000ff6c69b230 */ /* 0x004fea0000000900 */
[----:B------:R-:W-:Y:S01]  /*dcd0*/  PRMT R127, R105, 0x7610, R127 ;  /* 0x00007610697f7816 */ /* 0x000fe2000000007f */
[----:B------:R2:W-:Y:S04]  /*dce0*/  @!P3 STL.S16 [R1+0x60], R105 ;  /* 0x000060690100b387 */ /* 0x0005e80000100600 */
[----:B------:R1:W3:Y:S04]  /*dcf0*/  LDL.S16 R155, [R1+0x5c] ;  /* 0x00005c00019b7983 */ /* 0x0002e80000100600 */
[----:B------:R1:W4:Y:S04]  /*dd00*/  LDL.S16 R154, [R1+0x48] ;  /* 0x00004800019a7983 */ /* 0x0003280000100600 */
[----:B------:R1:W4:Y:S01]  /*dd10*/  LDL.S16 R139, [R1+0x58] ;  /* 0x00005800018b7983 */ /* 0x0003220000100600 */
[----:B--2---:R-:W-:Y:S01]  /*dd20*/  FADD.FTZ R105, R143, R100 ;  /* 0x000000648f697221 */ /* 0x004fe20000010000 */
[----:B------:R-:W-:Y:S02]  /*dd30*/  PRMT R100, R108, 0x5410, R101 ;  /* 0x000054106c647816 */ /* 0x000fe40000000065 */
[----:B------:R-:W-:Y:S02]  /*dd40*/  @!P3 PRMT R108, R127, 0x5410, RZ ;  /* 0x000054107f6cb816 */ /* 0x000fe400000000ff */
[C---:B------:R-:W-:Y:S01]  /*dd50*/  F2FP.PACK_AB R143, R110.reuse, R143 ;  /* 0x0000008f6e8f723e */ /* 0x040fe200000000ff */
[----:B------:R1:W2:Y:S01]  /*dd60*/  LDL.S16 R127, [R1+0x54] ;  /* 0x00005400017f7983 */ /* 0x0002a20000100600 */
[----:B------:R-:W-:Y:S02]  /*dd70*/  FADD.FTZ R110, R110, R105 ;  /* 0x000000696e6e7221 */ /* 0x000fe40000010000 */
[----:B------:R-:W-:Y:S01]  /*dd80*/  FADD.FTZ R105, R201, R166 ;  /* 0x000000a6c9697221 */ /* 0x000fe20000010000 */
[----:B------:R1:W-:Y:S01]  /*dd90*/  STG.E.U16 [R202.64], R108 ;  /* 0x0000006cca007986 */ /* 0x0003e2000c101510 */
[----:B------:R-:W-:Y:S02]  /*dda0*/  FADD.FTZ R110, R125, R110 ;  /* 0x0000006e7d6e7221 */ /* 0x000fe40000010000 */
[----:B------:R-:W-:Y:S01]  /*ddb0*/  FADD.FTZ R105, R200, R105 ;  /* 0x00000069c8697221 */ /* 0x000fe20000010000 */
[----:B-1----:R-:W-:Y:S01]  /*ddc0*/  PRMT R108, R102, 0x5410, R107 ;  /* 0x00005410666c7816 */ /* 0x002fe2000000006b */
[----:B---3--:R-:W-:Y:S02]  /*ddd0*/  @!P6 HADD2 R155, -R101.H0_H0, -RZ.H0_H0 ;  /* 0xa00000ff659be230 */ /* 0x008fe40000000900 */
[----:B----4-:R-:W-:Y:S03]  /*dde0*/  @!P0 HADD2 R154, -R102.H0_H0, -RZ.H0_H0 ;  /* 0xa00000ff669a8230 */ /* 0x010fe60000000900 */
[----:B------:R-:W-:Y:S01]  /*ddf0*/  PRMT R119, R155, 0x7610, R119 ;  /* 0x000076109b777816 */ /* 0x000fe20000000077 */
[----:B------:R-:W-:Y:S01]  /*de00*/  @!P6 STL.S16 [R1+0x5c], R155 ;  /* 0x00005c9b0100e387 */ /* 0x000fe20000100600 */
[----:B------:R-:W-:Y:S02]  /*de10*/  @!P5 HADD2 R139, -R106.H0_H0, -RZ.H0_H0 ;  /* 0xa00000ff6a8bd230 */ /* 0x000fe40000000900 */
[----:B------:R-:W-:Y:S01]  /*de20*/  @!P6 PRMT R101, R119, 0x5410, RZ ;  /* 0x000054107765e816 */ /* 0x000fe200000000ff */
[----:B------:R1:W-:Y:S01]  /*de30*/  @!P0 STL.S16 [R1+0x48], R154 ;  /* 0x0000489a01008387 */ /* 0x0003e20000100600 */
[----:B------:R-:W-:Y:S02]  /*de40*/  PRMT R115, R154, 0x7610, R115 ;  /* 0x000076109a737816 */ /* 0x000fe40000000073 */
[----:B------:R-:W-:Y:S01]  /*de50*/  PRMT R118, R139, 0x7610, R118 ;  /* 0x000076108b767816 */ /* 0x000fe20000000076 */
[----:B------:R3:W-:Y:S01]  /*de60*/  STG.E.U16 [R202.64+0x2], R101 ;  /* 0x00000265ca007986 */ /* 0x0007e2000c101510 */
[----:B------:R-:W-:Y:S02]  /*de70*/  @!P0 PRMT R102, R115, 0x5410, RZ ;  /* 0x0000541073668816 */ /* 0x000fe400000000ff */
[----:B------:R-:W-:Y:S01]  /*de80*/  LOP3.LUT R115, R109, 0xffff, RZ, 0xc0, !PT ;  /* 0x0000ffff6d737812 */ /* 0x000fe200078ec0ff */
[----:B------:R4:W-:Y:S03]  /*de90*/  @!P5 STL.S16 [R1+0x58], R139 ;  /* 0x0000588b0100d387 */ /* 0x0009e60000100600 */
[----:B------:R-:W-:Y:S01]  /*dea0*/  SHF.R.U32.HI R115, RZ, 0x8, R115 ;  /* 0x00000008ff737819 */ /* 0x000fe20000011673 */
[----:B--2---:R-:W-:Y:S05]  /*deb0*/  @!P4 HADD2 R127, -R103.H0_H0, -RZ.H0_H0 ;  /* 0xa00000ff677fc230 */ /* 0x004fea0000000900 */
[----:B------:R-:W-:Y:S01]  /*dec0*/  PRMT R138, R127, 0x7610, R138 ;  /* 0x000076107f8a7816 */ /* 0x000fe2000000008a */
[----:B------:R4:W-:Y:S01]  /*ded0*/  @!P4 STL.S16 [R1+0x54], R127 ;  /* 0x0000547f0100c387 */ /* 0x0009e20000100600 */
[----:B-1----:R-:W-:Y:S03]  /*dee0*/  IMAD.MOV.U32 R154, RZ, RZ, R151 ;  /* 0x000000ffff9a7224 */ /* 0x002fe600078e0097 */
[----:B------:R1:W2:Y:S01]  /*def0*/  LDL.S16 R155, [R1+0x44] ;  /* 0x00004400019b7983 */ /* 0x0002a20000100600 */
[----:B------:R-:W-:Y:S01]  /*df00*/  IMAD.MOV.U32 R151, RZ, RZ, R113 ;  /* 0x000000ffff977224 */ /* 0x000fe200078e0071 */
[----:B------:R-:W-:Y:S02]  /*df10*/  LOP3.LUT R113, R176, 0xffff, RZ, 0xc0, !PT ;  /* 0x0000ffffb0717812 */ /* 0x000fe400078ec0ff */
[----:B---3--:R-:W-:Y:S02]  /*df20*/  PRMT R101, R106, 0x5410, R103 ;  /* 0x000054106a657816 */ /* 0x008fe40000000067 */
[----:B------:R-:W-:Y:S01]  /*df30*/  @!P4 PRMT R103, R138, 0x5410, RZ ;  /* 0x000054108a67c816 */ /* 0x000fe200000000ff */
[----:B----4-:R1:W3:Y:S01]  /*df40*/  LDL.S16 R139, [R1+0x4c] ;  /* 0x00004c00018b7983 */ /* 0x0102e20000100600 */
[----:B------:R-:W-:Y:S02]  /*df50*/  @!P5 PRMT R106, R118, 0x5410, RZ ;  /* 0x00005410766ad816 */ /* 0x000fe400000000ff */
[----:B------:R-:W-:Y:S01]  /*df60*/  SHF.R.U32.HI R113, RZ, 0x8, R113 ;  /* 0x00000008ff717819 */ /* 0x000fe20000011671 */
[----:B------:R1:W4:Y:S03]  /*df70*/  LDL.S16 R138, [R1+0x50] ;  /* 0x00005000018a7983 */ /* 0x0003260000100600 */
[----:B------:R-:W-:Y:S01]  /*df80*/  LOP3.LUT R113, R113, 0xffff, RZ, 0xc0, !PT ;  /* 0x0000ffff71717812 */ /* 0x000fe200078ec0ff */
[----:B------:R1:W-:Y:S03]  /*df90*/  STG.E.U16 [R196.64], R106 ;  /* 0x0000006ac4007986 */ /* 0x0003e6000c101510 */
[----:B------:R-:W-:Y:S01]  /*dfa0*/  ISETP.LE.U32.AND P0, PT, R113, UR12, PT ;  /* 0x0000000c71007c0c */ /* 0x000fe2000bf03070 */
[----:B------:R1:W-:Y:S01]  /*dfb0*/  STG.E.U16 [R196.64+0x2], R103 ;  /* 0x00000267c4007986 */ /* 0x0003e2000c101510 */
[----:B------:R-:W-:Y:S02]  /*dfc0*/  FADD.FTZ R113, R145, R111 ;  /* 0x0000006f91717221 */ /* 0x000fe40000010000 */
[----:B------:R-:W-:Y:S04]  /*dfd0*/  IMAD.MOV.U32 R127, RZ, RZ, c[0x0][0x228] ;  /* 0x00008a00ff7f7624 */ /* 0x000fe800078e00ff */
[----:B------:R-:W-:Y:S05]  /*dfe0*/  IMAD.WIDE R118, R127, 0x70, R196 ;  /* 0x000000707f767825 */ /* 0x000fea00078e02c4 */
[----:B------:R1:W-:Y:S02]  /*dff0*/  STG.E.U16 [R118.64], R102 ;  /* 0x0000006676007986 */ /* 0x0003e4000c101510 */
[----:B-1----:R-:W-:Y:S02]  /*e000*/  LOP3.LUT R106, R115, 0xffff, RZ, 0xc0, !PT ;  /* 0x0000ffff736a7812 */ /* 0x002fe400078ec0ff */
[----:B------:R-:W-:Y:S02]  /*e010*/  LOP3.LUT R115, R176, 0xff, RZ, 0xc0, !PT ;  /* 0x000000ffb0737812 */ /* 0x000fe400078ec0ff */
[----:B------:R-:W-:Y:S02]  /*e020*/  ISETP.LE.U32.AND P1, PT, R106, UR12, PT ;  /* 0x0000000c6a007c0c */ /* 0x000fe4000bf23070 */
[----:B------:R-:W-:Y:S01]  /*e030*/  ISETP.LE.U32.AND P6, PT, R115, UR12, PT ;  /* 0x0000000c73007c0c */ /* 0x000fe2000bfc3070 */
[----:B------:R-:W1:Y:S01]  /*e040*/  MUFU.EX2 R106, R230 ;  /* 0x000000e6006a7308 */ /* 0x000e620000000800 */
[----:B------:R-:W-:Y:S02]  /*e050*/  PRMT R103, R104, 0x7632, R103 ;  /* 0x0000763268677816 */ /* 0x000fe40000000067 */
[----:B------:R-:W-:Y:S01]  /*e060*/  SHF.R.U32.HI R102, RZ, 0x18, R176 ;  /* 0x00000018ff667819 */ /* 0x000fe200000116b0 */
[----:B------:R-:W-:Y:S03]  /*e070*/  IMAD R119, R127, 0x48, RZ ;  /* 0x000000487f777824 */ /* 0x000fe600078e02ff */
[----:B------:R-:W-:Y:S02]  /*e080*/  ISETP.LE.U32.AND P5, PT, R102, UR12, PT ;  /* 0x0000000c66007c0c */ /* 0x000fe4000bfa3070 */
[----:B------:R-:W-:Y:S02]  /*e090*/  SHF.R.U32.HI R102, RZ, 0x18, R109 ;  /* 0x00000018ff667819 */ /* 0x000fe4000001166d */
[C---:B-1----:R-:W-:Y:S01]  /*e0a0*/  F2FP.PACK_AB R145, R106.reuse, R145 ;  /* 0x000000916a91723e */ /* 0x042fe200000000ff */
[----:B------:R-:W-:Y:S01]  /*e0b0*/  FADD.FTZ R106, R106, R113 ;  /* 0x000000716a6a7221 */ /* 0x000fe20000010000 */
[----:B--2---:R-:W-:Y:S05]  /*e0c0*/  @!P1 HADD2 R155, -R107.H0_H0, -RZ.H0_H0 ;  /* 0xa00000ff6b9b9230 */ /* 0x004fea0000000900 */
[----:B------:R-:W-:Y:S01]  /*e0d0*/  PRMT R118, R155, 0x7610, R118 ;  /* 0x000076109b767816 */ /* 0x000fe20000000076 */
[----:B------:R1:W-:Y:S01]  /*e0e0*/  @!P1 STL.S16 [R1+0x44], R155 ;  /* 0x0000449b01009387 */ /* 0x0003e20000100600 */
[----:B---3--:R-:W-:Y:S02]  /*e0f0*/  @!P0 HADD2 R139, -R103.H0_H0, -RZ.H0_H0 ;  /* 0xa00000ff678b8230 */ /* 0x008fe40000000900 */
[----:B------:R-:W-:Y:S01]  /*e100*/  @!P1 PRMT R107, R118, 0x5410, RZ ;  /* 0x00005410766b9816 */ /* 0x000fe200000000ff */
[----:B----4-:R-:W-:Y:S02]  /*e110*/  @!P6 HADD2 R138, -R104.H0_H0, -RZ.H0_H0 ;  /* 0xa00000ff688ae230 */ /* 0x010fe40000000900 */
[----:B------:R-:W-:Y:S03]  /*e120*/  PRMT R115, R139, 0x7610, R115 ;  /* 0x000076108b737816 */ /* 0x000fe60000000073 */
[----:B------:R-:W-:Y:S01]  /*e130*/  PRMT R117, R138, 0x7610, R117 ;  /* 0x000076108a757816 */ /* 0x000fe20000000075 */
[----:B------:R2:W-:Y:S04]  /*e140*/  @!P6 STL.S16 [R1+0x50], R138 ;  /* 0x0000508a0100e387 */ /* 0x0005e80000100600 */
[----:B------:R3:W-:Y:S04]  /*e150*/  @!P0 STL.S16 [R1+0x4c], R139 ;  /* 0x00004c8b01008387 */ /* 0x0007e80000100600 */
[----:B------:R4:W4:Y:S04]  /*e160*/  LDL.LU R230, [R1+0x12c] ;  /* 0x00012c0001e67983 */ /* 0x0009280000300800 */
[----:B------:R4:W4:Y:S01]  /*e170*/  LDL.S16 R127, [R1+0x40] ;  /* 0x00004000017f7983 */ /* 0x0009220000100600 */
[----:B-1----:R-:W-:Y:S04]  /*e180*/  IMAD.MOV.U32 R155, RZ, RZ, c[0x0][0x228] ;  /* 0x00008a00ff9b7624 */ /* 0x002fe800078e00ff */
[----:B--2---:R-:W-:Y:S02]  /*e190*/  IMAD R138, R155, 0x38, R158 ;  /* 0x000000389b8a7824 */ /* 0x004fe400078e029e */
[----:B------:R-:W-:Y:S02]  /*e1a0*/  IMAD.MOV.U32 R155, RZ, RZ, R154 ;  /* 0x000000ffff9b7224 */ /* 0x000fe400078e009a */
[----:B------:R-:W-:Y:S01]  /*e1b0*/  IMAD.MOV.U32 R154, RZ, RZ, R151 ;  /* 0x000000ffff9a7224 */ /* 0x000fe200078e0097 */
[----:B------:R-:W-:Y:S01]  /*e1c0*/  IADD3 R138, R138, 0x1, RZ ;  /* 0x000000018a8a7810 */ /* 0x000fe20007ffe0ff */
[----:B------:R-:W-:Y:S01]  /*e1d0*/  IMAD.MOV.U32 R151, RZ, RZ, R150 ;  /* 0x000000ffff977224 */ /* 0x000fe200078e0096 */
[----:B---3--:R1:W-:Y:S01]  /*e1e0*/  MUFU.EX2 R139, R229 ;  /* 0x000000e5008b7308 */ /* 0x0083e20000000800 */
[----:B------:R-:W-:Y:S01]  /*e1f0*/  IMAD.MOV.U32 R150, RZ, RZ, R129 ;  /* 0x000000ffff967224 */ /* 0x000fe200078e0081 */
[CC--:B------:R-:W-:Y:S01]  /*e200*/  LEA R200, P4, R138.reuse, R202.reuse, 0x1 ;  /* 0x000000ca8ac87211 */ /* 0x0c0fe200078808ff */
[----:B------:R-:W-:Y:S03]  /*e210*/  IMAD.WIDE.U32 R158, R225, -0x2daee0ad, RZ ;  /* 0xd2511f53e19e7825 */ /* 0x000fe600078e00ff */
[----:B------:R-:W-:Y:S02]  /*e220*/  LEA.HI.X.SX32 R201, R138, R203, 0x1, P4 ;  /* 0x000000cb8ac97211 */ /* 0x000fe400020f0eff */
[----:B------:R-:W-:Y:S02]  /*e230*/  ISETP.LE.U32.AND P4, PT, R102, UR12, PT ;  /* 0x0000000c66007c0c */ /* 0x000fe4000bf83070 */
[----:B------:R-:W-:Y:S01]  /*e240*/  SHF.R.U32.HI R102, RZ, 0x10, R109 ;  /* 0x00000010ff667819 */ /* 0x000fe2000001166d */
[----:B------:R-:W2:Y:S01]  /*e250*/  MUFU.EX2 R129, R199 ;  /* 0x000000c700817308 */ /* 0x000ea20000000800 */
[----:B------:R3:W-:Y:S02]  /*e260*/  STG.E.U16 [R200.64], R107 ;  /* 0x0000006bc8007986 */ /* 0x0007e4000c101510 */
[----:B------:R-:W-:Y:S04]  /*e270*/  LOP3.LUT R102, R102, 0xff, RZ, 0xc0, !PT ;  /* 0x000000ff66667812 */ /* 0x000fe800078ec0ff */
[----:B------:R-:W-:Y:S02]  /*e280*/  ISETP.LE.U32.AND P1, PT, R102, UR12, PT ;  /* 0x0000000c66007c0c */ /* 0x000fe4000bf23070 */
[----:B------:R-:W-:Y:S01]  /*e290*/  PRMT R102, R104, 0x5410, R103 ;  /* 0x0000541068667816 */ /* 0x000fe20000000067 */
[----:B------:R-:W-:Y:S01]  /*e2a0*/  MUFU.EX2 R118, R151 ;  /* 0x0000009700767308 */ /* 0x000fe20000000800 */
[----:B------:R-:W-:Y:S02]  /*e2b0*/  @!P6 PRMT R104, R117, 0x5410, RZ ;  /* 0x000054107568e816 */ /* 0x000fe400000000ff */
[----:B------:R-:W-:Y:S01]  /*e2c0*/  @!P0 PRMT R103, R115, 0x5410, RZ ;  /* 0x0000541073678816 */ /* 0x000fe200000000ff */
[----:B-1----:R1:W4:Y:S06]  /*e2d0*/  LDL.LU R229, [R1+0x128] ;  /* 0x0001280001e57983 */ /* 0x00232c0000300800 */
[----:B------:R-:W1:Y:S01]  /*e2e0*/  MUFU.EX2 R117, R155 ;  /* 0x0000009b00757308 */ /* 0x000e620000000800 */
[----:B--2---:R-:W-:Y:S01]  /*e2f0*/  FADD.FTZ R111, R129, R116 ;  /* 0x00000074816f7221 */ /* 0x004fe20000010000 */
[C---:B------:R-:W-:Y:S02]  /*e300*/  F2FP.PACK_AB R129, R198.reuse, R129 ;  /* 0x00000081c681723e */ /* 0x040fe400000000ff */
[----:B---3--:R-:W-:Y:S01]  /*e310*/  SHF.R.U32.HI R107, RZ, 0x18, R206 ;  /* 0x00000018ff6b7819 */ /* 0x008fe200000116ce */
[----:B------:R-:W-:Y:S01]  /*e320*/  FADD.FTZ R111, R198, R111 ;  /* 0x0000006fc66f7221 */ /* 0x000fe20000010000 */
[C---:B------:R-:W-:Y:S04]  /*e330*/  LEA R198, P2, R119.reuse, R202, 0x1 ;  /* 0x000000ca77c67211 */ /* 0x040fe800078408ff */
[----:B------:R2:W-:Y:S01]  /*e340*/  MUFU.EX2 R109, R227 ;  /* 0x000000e3006d7308 */ /* 0x0005e20000000800 */
[----:B------:R-:W-:Y:S02]  /*e350*/  LEA.HI.X.SX32 R199, R119, R203, 0x1, P2 ;  /* 0x000000cb77c77211 */ /* 0x000fe400010f0eff */
[----:B------:R3:W3:Y:S07]  /*e360*/  LDL.S16 R119, [R1+0x3c] ;  /* 0x00003c0001777983 */ /* 0x0006ee0000100600 */
[----:B------:R2:W-:Y:S01]  /*e370*/  MUFU.EX2 R115, R226 ;  /* 0x000000e200737308 */ /* 0x0005e20000000800 */
[C---:B-1----:R-:W-:Y:S01]  /*e380*/  F2FP.PACK_AB R125, R117.reuse, R125 ;  /* 0x0000007d757d723e */ /* 0x042fe200000000ff */
[----:B------:R-:W-:Y:S01]  /*e390*/  FADD.FTZ R117, R117, R110 ;  /* 0x0000006e75757221 */ /* 0x000fe20000010000 */
[----:B------:R-:W-:Y:S04]  /*e3a0*/  LOP3.LUT R110, R206, 0xff, RZ, 0xc0, !PT ;  /* 0x000000ffce6e7812 */ /* 0x000fe800078ec0ff */
[----:B------:R-:W-:Y:S03]  /*e3b0*/  ISETP.LE.U32.AND P0, PT, R110, UR12, PT ;  /* 0x0000000c6e007c0c */ /* 0x000fe6000bf03070 */
[----:B------:R-:W1:Y:S01]  /*e3c0*/  MUFU.EX2 R113, R150 ;  /* 0x0000009600717308 */ /* 0x000e620000000800 */
[----:B------:R-:W-:Y:S01]  /*e3d0*/  FADD.FTZ R110, R118, R105 ;  /* 0x00000069766e7221 */ /* 0x000fe20000010000 */
[----:B------:R-:W-:Y:S01]  /*e3e0*/  LOP3.LUT R105, R206, 0xffff, RZ, 0xc0, !PT ;  /* 0x0000ffffce697812 */ /* 0x000fe200078ec0ff */
[----:B--2---:R2:W2:Y:S03]  /*e3f0*/  LDL.LU R227, [R1+0x124] ;  /* 0x0001240001e37983 */ /* 0x0044a60000300800 */
[----:B------:R-:W-:Y:S04]  /*e400*/  SHF.R.U32.HI R105, RZ, 0x8, R105 ;  /* 0x00000008ff697819 */ /* 0x000fe80000011669 */
[----:B------:R-:W1:Y:S01]  /*e410*/  MUFU.EX2 R116, R154 ;  /* 0x0000009a00747308 */ /* 0x000e620000000800 */
[----:B------:R2:W2:Y:S01]  /*e420*/  LDL.LU R226, [R1+0x120] ;  /* 0x0001200001e27983 */ /* 0x0004a20000300800 */
[----:B-1----:R-:W-:Y:S01]  /*e430*/  F2FP.PACK_AB R141, R113, R118 ;  /* 0x00000076718d723e */ /* 0x002fe200000000ff */
[----:B------:R-:W-:Y:S01]  /*e440*/  IMAD.MOV.U32 R150, RZ, RZ, R130 ;  /* 0x000000ffff967224 */ /* 0x000fe200078e0082 */
[----:B------:R-:W-:Y:S01]  /*e450*/  LOP3.LUT R118, R105, 0xffff, RZ, 0xc0, !PT ;  /* 0x0000ffff69767812 */ /* 0x000fe200078ec0ff */
[----:B------:R-:W-:Y:S05]  /*e460*/  FADD.FTZ R113, R113, R110 ;  /* 0x0000006e71717221 */ /* 0x000fea0000010000 */
[----:B------:R-:W1:Y:S01]  /*e470*/  MUFU.EX2 R105, R124 ;  /* 0x0000007c00697308 */ /* 0x000e620000000800 */
[--C-:B------:R-:W-:Y:S01]  /*e480*/  FADD.FTZ R110, R139, R106.reuse ;  /* 0x0000006a8b6e7221 */ /* 0x100fe20000010000 */
[----:B------:R-:W-:Y:S02]  /*e490*/  PRMT R106, R143, 0x7632, R106 ;  /* 0x000076328f6a7816 */ /* 0x000fe4000000006a */
[C---:B------:R-:W-:Y:S01]  /*e4a0*/  F2FP.PACK_AB R139, R109.reuse, R139 ;  /* 0x0000008b6d8b723e */ /* 0x040fe200000000ff */
[----:B------:R-:W-:Y:S01]  /*e4b0*/  FADD.FTZ R109, R109, R110 ;  /* 0x0000006e6d6d7221 */ /* 0x000fe20000010000 */
[----:B------:R-:W-:Y:S02]  /*e4c0*/  PRMT R110, R143, 0x5410, R106 ;  /* 0x000054108f6e7816 */ /* 0x000fe4000000006a */
[----:B------:R-:W-:Y:S02]  /*e4d0*/  F2FP.PACK_AB R137, R115, R116 ;  /* 0x000000747389723e */ /* 0x000fe400000000ff */
[----:B------:R-:W-:Y:S05]  /*e4e0*/  LOP3.LUT R154, R211, UR29, RZ, 0x3c, !PT ;  /* 0x0000001dd39a7c12 */ /* 0x000fea000f8e3cff */
[----:B------:R-:W-:Y:S01]  /*e4f0*/  IMAD.WIDE.U32 R154, R154, -0x326172a9, RZ ;  /* 0xcd9e8d579a9a7825 */ /* 0x000fe200078e00ff */
[----:B-1----:R-:W-:Y:S01]  /*e500*/  F2FP.PACK_AB R123, R105, R120 ;  /* 0x00000078697b723e */ /* 0x002fe200000000ff */
[----:B----4-:R-:W-:Y:S05]  /*e510*/  @!P0 HADD2 R127, -R143.H0_H0, -RZ.H0_H0 ;  /* 0xa00000ff8f7f8230 */ /* 0x010fea0000000900 */
[----:B------:R-:W-:Y:S01]  /*e520*/  PRMT R122, R127, 0x7610, R122 ;  /* 0x000076107f7a7816 */ /* 0x000fe2000000007a */
[----:B------:R1:W-:Y:S03]  /*e530*/  @!P0 STL.S16 [R1+0x40], R127 ;  /* 0x0000407f01008387 */ /* 0x0003e60000100600 */
[----:B------:R-:W-:Y:S01]  /*e540*/  @!P0 PRMT R143, R122, 0x5410, RZ ;  /* 0x000054107a8f8816 */ /* 0x000fe200000000ff */
[----:B------:R-:W-:Y:S01]  /*e550*/  FADD.FTZ R122, R116, R111 ;  /* 0x0000006f747a7221 */ /* 0x000fe20000010000 */
[----:B------:R-:W-:Y:S01]  /*e560*/  ISETP.LE.U32.AND P0, PT, R118, UR12, PT ;  /* 0x0000000c76007c0c */ /* 0x000fe2000bf03070 */
[----:B------:R-:W-:Y:S01]  /*e570*/  FADD.FTZ R116, R120, R117 ;  /* 0x0000007578747221 */ /* 0x000fe20000010000 */
[C-C-:B------:R-:W-:Y:S01]  /*e580*/  LOP3.LUT R111, R159.reuse, UR27, R174.reuse, 0x96, !PT ;  /* 0x0000001b9f6f7c12 */ /* 0x140fe2000f8e96ae */
[----:B------:R4:W1:Y:S01]  /*e590*/  MUFU.EX2 R118, R228 ;  /* 0x000000e400767308 */ /* 0x0008620000000800 */
[----:B------:R-:W-:Y:S01]  /*e5a0*/  LOP3.LUT R174, R159, UR27, R174, 0x96, !PT ;  /* 0x0000001b9fae7c12 */ /* 0x000fe2000f8e96ae */
[----:B------:R-:W-:Y:S01]  /*e5b0*/  FADD.FTZ R117, R105, R116 ;  /* 0x0000007469757221 */ /* 0x000fe20000010000 */
[----:B------:R-:W-:Y:S01]  /*e5c0*/  LOP3.LUT R105, R111, 0xff, RZ, 0xc0, !PT ;  /* 0x000000ff6f697812 */ /* 0x000fe200078ec0ff */
[----:B------:R-:W-:Y:S01]  /*e5d0*/  FADD.FTZ R115, R115, R122 ;  /* 0x0000007a73737221 */ /* 0x000fe20000010000 */
[----:B------:R-:W-:Y:S02]  /*e5e0*/  PRMT R116, R129, 0x7632, R116 ;  /* 0x0000763281747816 */ /* 0x000fe40000000074 */
[----:B------:R-:W-:Y:S02]  /*e5f0*/  ISETP.LE.U32.AND P6, PT, R105, UR12, PT ;  /* 0x0000000c69007c0c */ /* 0x000fe4000bfc3070 */
[----:B------:R-:W-:Y:S01]  /*e600*/  PRMT R105, R112, 0x7632, R105 ;  /* 0x0000763270697816 */ /* 0x000fe20000000069 */
[----:B----4-:R4:W2:Y:S01]  /*e610*/  LDL.LU R228, [R1+0x11c] ;  /* 0x00011c0001e47983 */ /* 0x0108a20000300800 */
[----:B-1----:R-:W-:Y:S02]  /*e620*/  FADD.FTZ R120, R118, R113 ;  /* 0x0000007176787221 */ /* 0x002fe40000010000 */
[----:B------:R-:W-:Y:S01]  /*e630*/  MUFU.EX2 R113, R221 ;  /* 0x000000dd00717308 */ /* 0x000fe20000000800 */
[----:B---3--:R-:W-:Y:S05]  /*e640*/  @!P0 HADD2 R119, -R106.H0_H0, -RZ.H0_H0 ;  /* 0xa00000ff6a778230 */ /* 0x008fea0000000900 */
[----:B------:R-:W-:Y:S01]  /*e650*/  PRMT R142, R119, 0x7610, R142 ;  /* 0x00007610778e7816 */ /* 0x000fe2000000008e */
[----:B------:R1:W-:Y:S03]  /*e660*/  @!P0 STL.S16 [R1+0x3c], R119 ;  /* 0x00003c7701008387 */ /* 0x0003e60000100600 */
[----:B------:R-:W-:Y:S01]  /*e670*/  @!P0 PRMT R106, R142, 0x5410, RZ ;  /* 0x000054108e6a8816 */ /* 0x000fe200000000ff */
[----:B------:R4:W3:Y:S01]  /*e680*/  LDL.LU R225, [R1+0x118] ;  /* 0x0001180001e17983 */ /* 0x0008e20000300800 */
[----:B------:R-:W-:Y:S02]  /*e690*/  ISETP.LE.U32.AND P0, PT, R107, UR12, PT ;  /* 0x0000000c6b007c0c */ /* 0x000fe4000bf03070 */
[----:B------:R-:W-:Y:S01]  /*e6a0*/  SHF.R.U32.HI R107, RZ, 0x10, R176 ;  /* 0x00000010ff6b7819 */ /* 0x000fe200000116b0 */
[----:B------:R4:W2:Y:S03]  /*e6b0*/  LDL.S16 R138, [R1+0x38] ;  /* 0x00003800018a7983 */ /* 0x0008a60000100600 */
[----:B------:R-:W-:Y:S01]  /*e6c0*/  LOP3.LUT R107, R107, 0xff, RZ, 0xc0, !PT ;  /* 0x000000ff6b6b7812 */ /* 0x000fe200078ec0ff */
[----:B------:R4:W3:Y:S04]  /*e6d0*/  LDL.S16 R127, [R1+0x34] ;  /* 0x00003400017f7983 */ /* 0x0008e80000100600 */
[----:B------:R4:W4:Y:S01]  /*e6e0*/  LDL.S16 R124, [R1+0x30] ;  /* 0x00003000017c7983 */ /* 0x0009220000100600 */
[----:B-1----:R-:W1:Y:S02]  /*e6f0*/  MUFU.EX2 R119, R224 ;  /* 0x000000e000777308 */ /* 0x002e640000000800 */
[C---:B-1----:R-:W-:Y:S01]  /*e700*/  F2FP.PACK_AB R135, R119.reuse, R118 ;  /* 0x000000767787723e */ /* 0x042fe200000000ff */
[----:B------:R1:W4:Y:S01]  /*e710*/  LDL.LU R224, [R1+0x114] ;  /* 0x0001140001e07983 */ /* 0x0003220000300800 */
[----:B------:R-:W-:Y:S01]  /*e720*/  FADD.FTZ R118, R119, R120 ;  /* 0x0000007877767221 */ /* 0x000fe20000010000 */
[----:B------:R-:W-:Y:S05]  /*e730*/  PRMT R120, R129, 0x5410, R116 ;  /* 0x0000541081787816 */ /* 0x000fea0000000074 */
[----:B------:R-:W-:Y:S01]  /*e740*/  MUFU.EX2 R119, R146 ;  /* 0x0000009200777308 */ /* 0x000fe20000000800 */
[----:B------:R1:W4:Y:S01]  /*e750*/  LDL.S16 R130, [R1+0x2c] ;  /* 0x00002c0001827983 */ /* 0x0003220000100600 */
[----:B--2---:R-:W-:Y:S02]  /*e760*/  @!P6 HADD2 R138, -R129.H0_H0, -RZ.H0_H0 ;  /* 0xa00000ff818ae230 */ /* 0x004fe40000000900 */
[----:B---3--:R-:W-:Y:S03]  /*e770*/  @!P1 HADD2 R127, -R112.H0_H0, -RZ.H0_H0 ;  /* 0xa00000ff707f9230 */ /* 0x008fe60000000900 */
[----:B------:R-:W-:Y:S01]  /*e780*/  PRMT R122, R138, 0x7610, R122 ;  /* 0x000076108a7a7816 */ /* 0x000fe2000000007a */
[----:B------:R-:W-:Y:S01]  /*e790*/  @!P6 STL.S16 [R1+0x38], R138 ;  /* 0x0000388a0100e387 */ /* 0x000fe20000100600 */
[----:B----4-:R-:W-:Y:S01]  /*e7a0*/  @!P4 HADD2 R124, -R105.H0_H0, -RZ.H0_H0 ;  /* 0xa00000ff697cc230 */ /* 0x010fe20000000900 */
[----:B------:R-:W-:Y:S02]  /*e7b0*/  PRMT R126, R127, 0x7610, R126 ;  /* 0x000076107f7e7816 */ /* 0x000fe4000000007e */
[----:B------:R-:W-:Y:S01]  /*e7c0*/  @!P1 STL.S16 [R1+0x34], R127 ;  /* 0x0000347f01009387 */ /* 0x000fe20000100600 */
[----:B------:R-:W-:Y:S02]  /*e7d0*/  @!P6 PRMT R129, R122, 0x5410, RZ ;  /* 0x000054107a81e816 */ /* 0x000fe400000000ff */
[----:B------:R-:W-:Y:S01]  /*e7e0*/  PRMT R134, R124, 0x7610, R134 ;  /* 0x000076107c867816 */ /* 0x000fe20000000086 */
[----:B------:R2:W-:Y:S01]  /*e7f0*/  @!P4 STL.S16 [R1+0x30], R124 ;  /* 0x0000307c0100c387 */ /* 0x0005e20000100600 */
[----:B------:R-:W-:Y:S02]  /*e800*/  ISETP.LE.U32.AND P6, PT, R107, UR12, PT ;  /* 0x0000000c6b007c0c */ /* 0x000fe4000bfc3070 */
[----:B------:R-:W-:Y:S04]  /*e810*/  LOP3.LUT R107, R111, 0xffff, RZ, 0xc0, !PT ;  /* 0x0000ffff6f6b7812 */ /* 0x000fe800078ec0ff */
[----:B------:R-:W-:Y:S04]  /*e820*/  SHF.R.U32.HI R107, RZ, 0x8, R107 ;  /* 0x00000008ff6b7819 */ /* 0x000fe8000001166b */
[----:B------:R-:W-:Y:S01]  /*e830*/  LOP3.LUT R107, R107, 0xffff, RZ, 0xc0, !PT ;  /* 0x0000ffff6b6b7812 */ /* 0x000fe200078ec0ff */
[----:B--2---:R-:W2:Y:S02]  /*e840*/  MUFU.EX2 R124, R223 ;  /* 0x000000df007c7308 */ /* 0x004ea40000000800 */
[C---:B--2---:R-:W-:Y:S01]  /*e850*/  F2FP.PACK_AB R131, R113.reuse, R124 ;  /* 0x0000007c7183723e */ /* 0x044fe200000000ff */
[----:B------:R1:W2:Y:S01]  /*e860*/  LDL.LU R223, [R1+0x110] ;  /* 0x0001100001df7983 */ /* 0x0002a20000300800 */
[----:B------:R-:W-:Y:S01]  /*e870*/  FADD.FTZ R122, R124, R109 ;  /* 0x0000006d7c7a7221 */ /* 0x000fe20000010000 */
[----:B------:R-:W-:Y:S05]  /*e880*/  PRMT R109, R112, 0x5410, R105 ;  /* 0x00005410706d7816 */ /* 0x000fea0000000069 */
[----:B------:R-:W-:Y:S01]  /*e890*/  MUFU.EX2 R124, R153 ;  /* 0x00000099007c7308 */ /* 0x000fe20000000800 */
[----:B------:R-:W-:Y:S01]  /*e8a0*/  @!P4 PRMT R105, R134, 0x5410, RZ ;  /* 0x000054108669c816 */ /* 0x000fe200000000ff */
[----:B------:R1:W3:Y:S01]  /*e8b0*/  LDL.LU R221, [R1+0x10c] ;  /* 0x00010c0001dd7983 */ /* 0x0002e20000300800 */
[----:B------:R-:W-:Y:S01]  /*e8c0*/  @!P1 PRMT R112, R126, 0x5410, RZ ;  /* 0x000054107e709816 */ /* 0x000fe200000000ff */
[----:B------:R-:W-:Y:S01]  /*e8d0*/  FADD.FTZ R113, R113, R122 ;  /* 0x0000007a71717221 */ /* 0x000fe20000010000 */
[----:B------:R-:W-:Y:S01]  /*e8e0*/  ISETP.LE.U32.AND P4, PT, R107, UR12, PT ;  /* 0x0000000c6b007c0c */ /* 0x000fe2000bf83070 */
[----:B------:R1:W4:Y:S01]  /*e8f0*/  LDL.S16 R127, [R1+0x28] ;  /* 0x00002800017f7983 */ /* 0x0003220000100600 */
[C-C-:B------:R-:W-:Y:S02]  /*e900*/  LOP3.LUT R122, R161.reuse, UR27, R156.reuse, 0x96, !PT ;  /* 0x0000001ba17a7c12 */ /* 0x140fe4000f8e969c */
[----:B------:R-:W-:Y:S01]  /*e910*/  LOP3.LUT R156, R161, UR27, R156, 0x96, !PT ;  /* 0x0000001ba19c7c12 */ /* 0x000fe2000f8e969c */
[----:B------:R1:W2:Y:S01]  /*e920*/  LDL.S16 R134, [R1+0x24] ;  /* 0x0000240001867983 */ /* 0x0002a20000100600 */
[----:B------:R-:W1:Y:S03]  /*e930*/  MUFU.EX2 R126, R150 ;  /* 0x00000096007e7308 */ /* 0x000e660000000800 */
[----:B------:R1:W-:Y:S04]  /*e940*/  STG.E.U16 [R198.64], R112 ;  /* 0x00000070c6007986 */ /* 0x0003e8000c101510 */
[----:B------:R-:W-:Y:S01]  /*e950*/  @!P4 HADD2 R130, -R116.H0_H0, -RZ.H0_H0 ;  /* 0xa00000ff7482c230 */ /* 0x000fe20000000900 */
[----:B------:R1:W-:Y:S02]  /*e960*/  STG.E.U16 [R198.64+0x2], R105 ;  /* 0x00000269c6007986 */ /* 0x0003e4000c101510 */
[----:B------:R-:W1:Y:S02]  /*e970*/  MUFU.EX2 R107, R152 ;  /* 0x00000098006b7308 */ /* 0x000e640000000800 */
[----:B------:R-:W-:Y:S01]  /*e980*/  PRMT R128, R130, 0x7610, R128 ;  /* 0x0000761082807816 */ /* 0x000fe20000000080 */
[----:B------:R1:W-:Y:S03]  /*e990*/  @!P4 STL.S16 [R1+0x2c], R130 ;  /* 0x00002c820100c387 */ /* 0x0003e60000100600 */
[----:B------:R-:W-:Y:S01]  /*e9a0*/  @!P4 PRMT R116, R128, 0x5410, RZ ;  /* 0x000054108074c816 */ /* 0x000fe200000000ff */
[----:B------:R1:W-:Y:S04]  /*e9b0*/  STG.E.U16 [R202.64+0x10], R104 ;  /* 0x00001068ca007986 */ /* 0x0003e8000c101510 */
[----:B------:R1:W2:Y:S02]  /*e9c0*/  LDL.S16 R128, [R1+0x20] ;  /* 0x0000200001807983 */ /* 0x0002a40000100600 */
[C---:B-1----:R-:W-:Y:S02]  /*e9d0*/  F2FP.PACK_AB R121, R119.reuse, R126 ;  /* 0x0000007e7779723e */ /* 0x042fe400000000ff */
[----:B------:R1:W2:Y:S04]  /*e9e0*/  LDL.S16 R150, [R1+0x1c] ;  /* 0x00001c0001967983 */ /* 0x0002a80000100600 */
[----:B------:R-:W-:Y:S01]  /*e9f0*/  STG.E.U16 [R202.64+0x12], R103 ;  /* 0x00001267ca007986 */ /* 0x000fe2000c101510 */
[----:B------:R-:W-:Y:S02]  /*ea00*/  FADD.FTZ R112, R126, R115 ;  /* 0x000000737e707221 */ /* 0x000fe40000010000 */
[----:B------:R-:W1:Y:S02]  /*ea10*/  MUFU.EX2 R126, R222 ;  /* 0x000000de007e7308 */ /* 0x000e640000000800 */
[----:B------:R-:W-:Y:S01]  /*ea20*/  FADD.FTZ R115, R119, R112 ;  /* 0x0000007077737221 */ /* 0x000fe20000010000 */
[C---:B------:R-:W-:Y:S02]  /*ea30*/  LOP3.LUT R112, R122.reuse, 0xff, RZ, 0xc0, !PT ;  /* 0x000000ff7a707812 */ /* 0x040fe400078ec0ff */
[----:B------:R-:W-:Y:S01]  /*ea40*/  LOP3.LUT R105, R122, 0xffff, RZ, 0xc0, !PT ;  /* 0x0000ffff7a697812 */ /* 0x000fe200078ec0ff */
[----:B------:R1:W3:Y:S01]  /*ea50*/  LDL.S16 R130, [R1+0x18] ;  /* 0x0000180001827983 */ /* 0x0002e20000100600 */
[----:B------:R-:W-:Y:S01]  /*ea60*/  ISETP.LE.U32.AND P4, PT, R112, UR12, PT ;  /* 0x0000000c70007c0c */ /* 0x000fe2000bf83070 */
[----:B------:R-:W-:Y:S01]  /*ea70*/  FADD.FTZ R112, R124, R117 ;  /* 0x000000757c707221 */ /* 0x000fe20000010000 */
[C---:B------:R-:W-:Y:S02]  /*ea80*/  F2FP.PACK_AB R117, R107.reuse, R124 ;  /* 0x0000007c6b75723e */ /* 0x040fe400000000ff */
[----:B------:R-:W-:Y:S01]  /*ea90*/  SHF.R.U32.HI R105, RZ, 0x8, R105 ;  /* 0x00000008ff697819 */ /* 0x000fe20000011669 */
[--C-:B------:R-:W-:Y:S01]  /*eaa0*/  FADD.FTZ R107, R107, R112.reuse ;  /* 0x000000706b6b7221 */ /* 0x100fe20000010000 */
[----:B------:R-:W-:Y:S01]  /*eab0*/  PRMT R112, R125, 0x7632, R112 ;  /* 0x000076327d707816 */ /* 0x000fe20000000070 */
[----:B------:R-:W1:Y:S01]  /*eac0*/  MUFU.EX2 R124, R220 ;  /* 0x000000dc007c7308 */ /* 0x000e620000000800 */
[----:B------:R-:W-:Y:S02]  /*ead0*/  LOP3.LUT R105, R105, 0xffff, RZ, 0xc0, !PT ;  /* 0x0000ffff69697812 */ /* 0x000fe400078ec0ff */
[----:B------:R-:W-:Y:S03]  /*eae0*/  PRMT R104, R137, 0x7632, R104 ;  /* 0x0000763289687816 */ /* 0x000fe60000000068 */
[----:B----4-:R-:W-:Y:S05]  /*eaf0*/  @!P4 HADD2 R127, -R125.H0_H0, -RZ.H0_H0 ;  /* 0xa00000ff7d7fc230 */ /* 0x010fea0000000900 */
[----:B------:R-:W-:Y:S01]  /*eb00*/  PRMT R119, R127, 0x7610, R119 ;  /* 0x000076107f777816 */ /* 0x000fe20000000077 */
[----:B------:R4:W-:Y:S01]  /*eb10*/  @!P4 STL.S16 [R1+0x28], R127 ;  /* 0x0000287f0100c387 */ /* 0x0009e20000100600 */
[----:B--2---:R-:W-:Y:S01]  /*eb20*/  @!P6 HADD2 R150, -R114.H0_H0, -RZ.H0_H0 ;  /* 0xa00000ff7296e230 */ /* 0x004fe20000000900 */
[----:B----4-:R-:W-:Y:S02]  /*eb30*/  PRMT R127, R125, 0x5410, R112 ;  /* 0x000054107d7f7816 */ /* 0x010fe40000000070 */
[----:B------:R-:W-:Y:S02]  /*eb40*/  @!P4 PRMT R125, R119, 0x5410, RZ ;  /* 0x00005410777dc816 */ /* 0x000fe400000000ff */
[----:B------:R-:W-:Y:S01]  /*eb50*/  ISETP.LE.U32.AND P4, PT, R105, UR12, PT ;  /* 0x0000000c69007c0c */ /* 0x000fe2000bf83070 */
[----:B------:R2:W4:Y:S01]  /*eb60*/  MUFU.EX2 R119, R208 ;  /* 0x000000d000777308 */ /* 0x0005220000000800 */
[----:B------:R-:W-:Y:S02]  /*eb70*/  LOP3.LUT R105, R158, 0xff, RZ, 0xc0, !PT ;  /* 0x000000ff9e697812 */ /* 0x000fe400078ec0ff */
[----:B------:R-:W-:Y:S09]  /*eb80*/  PRMT R144, R150, 0x7610, R144 ;  /* 0x0000761096907816 */ /* 0x000ff20000000090 */
[----:B------:R-:W-:Y:S05]  /*eb90*/  @!P4 HADD2 R134, -R112.H0_H0, -RZ.H0_H0 ;  /* 0xa00000ff7086c230 */ /* 0x000fea0000000900 */
[----:B------:R-:W-:Y:S04]  /*eba0*/  PRMT R133, R134, 0x7610, R133 ;  /* 0x0000761086857816 */ /* 0x000fe80000000085 */
[----:B------:R-:W-:Y:S01]  /*ebb0*/  @!P4 PRMT R112, R133, 0x5410, RZ ;  /* 0x000054108570c816 */ /* 0x000fe200000000ff */
[----:B-1----:R-:W-:Y:S01]  /*ebc0*/  FADD.FTZ R133, R126, R113 ;  /* 0x000000717e857221 */ /* 0x002fe20000010000 */
[C---:B------:R-:W-:Y:S01]  /*ebd0*/  F2FP.PACK_AB R113, R124.reuse, R126 ;  /* 0x0000007e7c71723e */ /* 0x040fe200000000ff */
[----:B--2---:R-:W2:Y:S01]  /*ebe0*/  LDL.LU R208, [R1+0x108] ;  /* 0x0001080001d07983 */ /* 0x004ea20000300800 */
[----:B----4-:R-:W-:Y:S01]  /*ebf0*/  FADD.FTZ R118, R119, R118 ;  /* 0x0000007677767221 */ /* 0x010fe20000010000 */
[----:B------:R-:W-:Y:S01]  /*ec00*/  F2FP.PACK_AB R119, R195, R119 ;  /* 0x00000077c377723e */ /* 0x000fe200000000ff */
[----:B------:R-:W-:Y:S01]  /*ec10*/  FADD.FTZ R124, R124, R133 ;  /* 0x000000857c7c7221 */ /* 0x000fe20000010000 */
[----:B------:R1:W3:Y:S04]  /*ec20*/  LDL.LU R222, [R1+0x104] ;  /* 0x0001040001de7983 */ /* 0x0002e80000300800 */
[----:B------:R1:W-:Y:S01]  /*ec30*/  @!P4 STL.S16 [R1+0x24], R134 ;  /* 0x000024860100c387 */ /* 0x0003e20000100600 */
[----:B------:R-:W-:Y:S02]  /*ec40*/  ISETP.LE.U32.AND P4, PT, R105, UR12, PT ;  /* 0x0000000c69007c0c */ /* 0x000fe4000bf83070 */
[C---:B------:R-:W-:Y:S01]  /*ec50*/  PRMT R105, R114.reuse, 0x7632, R105 ;  /* 0x0000763272697816 */ /* 0x040fe20000000069 */
[----:B------:R2:W2:Y:S03]  /*ec60*/  LDL.LU R220, [R1+0x100] ;  /* 0x0001000001dc7983 */ /* 0x0004a60000300800 */
[----:B------:R-:W-:Y:S01]  /*ec70*/  PRMT R103, R114, 0x5410, R105 ;  /* 0x0000541072677816 */ /* 0x000fe20000000069 */
[----:B------:R2:W2:Y:S01]  /*ec80*/  LDL.S16 R146, [R1+0x14] ;  /* 0x0000140001927983 */ /* 0x0004a20000100600 */
[----:B------:R-:W-:Y:S01]  /*ec90*/  @!P6 PRMT R114, R144, 0x5410, RZ ;  /* 0x000054109072e816 */ /* 0x000fe200000000ff */
[----:B---3--:R-:W-:Y:S02]  /*eca0*/  @!P5 HADD2 R130, -R105.H0_H0, -RZ.H0_H0 ;  /* 0xa00000ff6982d230 */ /* 0x008fe40000000900 */
[----:B------:R3:W3:Y:S02]  /*ecb0*/  LDL.S16 R142, [R1+0x4] ;  /* 0x00000400018e7983 */ /* 0x0006e40000100600 */
[----:B------:R-:W-:Y:S01]  /*ecc0*/  @!P4 HADD2 R128, -R137.H0_H0, -RZ.H0_H0 ;  /* 0xa00000ff8980c230 */ /* 0x000fe20000000900 */
[----:B------:R-:W-:Y:S01]  /*ecd0*/  PRMT R126, R130, 0x7610, R126 ;  /* 0x00007610827e7816 */ /* 0x000fe2000000007e */
[----:B------:R2:W3:Y:S03]  /*ece0*/  LDL.S16 R138, [R1+0x8] ;  /* 0x00000800018a7983 */ /* 0x0004e60000100600 */
[----:B------:R-:W-:Y:S01]  /*ecf0*/  PRMT R147, R128, 0x7610, R147 ;  /* 0x0000761080937816 */ /* 0x000fe20000000093 */
[----:B------:R1:W-:Y:S01]  /*ed00*/  STG.E.U16 [R196.64+0x10], R114 ;  /* 0x00001072c4007986 */ /* 0x0003e2000c101510 */
[----:B------:R-:W-:Y:S03]  /*ed10*/  @!P5 PRMT R105, R126, 0x5410, RZ ;  /* 0x000054107e69d816 */ /* 0x000fe600000000ff */
[----:B-1----:R1:W3:Y:S04]  /*ed20*/  LDL.S16 R134, [R1+0xc] ;  /* 0x00000c0001867983 */ /* 0x0022e80000100600 */
[----:B------:R1:W-:Y:S04]  /*ed30*/  @!P4 STL.S16 [R1+0x20], R128 ;  /* 0x000020800100c387 */ /* 0x0003e80000100600 */
[----:B------:R-:W-:Y:S04]  /*ed40*/  @!P6 STL.S16 [R1+0x1c], R150 ;  /* 0x00001c960100e387 */ /* 0x000fe80000100600 */
[----:B------:R1:W-:Y:S04]  /*ed50*/  @!P5 STL.S16 [R1+0x18], R130 ;  /* 0x000018820100d387 */ /* 0x0003e80000100600 */
[----:B------:R1:W-:Y:S04]  /*ed60*/  STG.E.U16 [R196.64+0x12], R105 ;  /* 0x00001269c4007986 */ /* 0x0003e8000c101510 */
[----:B------:R-:W-:Y:S01]  /*ed70*/  STG.E.U16 [R200.64+0xe], R143 ;  /* 0x00000e8fc8007986 */ /* 0x000fe2000c101510 */
[C---:B------:R-:W-:Y:S03]  /*ed80*/  PRMT R114, R123.reuse, 0x7632, R114 ;  /* 0x000076327b727816 */ /* 0x040fe60000000072 */
[----:B------:R1:W-:Y:S01]  /*ed90*/  STG.E.U16 [R200.64+0x10], R106 ;  /* 0x0000106ac8007986 */ /* 0x0003e2000c101510 */
[----:B------:R-:W-:Y:S01]  /*eda0*/  PRMT R126, R123, 0x5410, R114 ;  /* 0x000054107b7e7816 */ /* 0x000fe20000000072 */
[----:B-1----:R-:W-:Y:S01]  /*edb0*/  FADD.FTZ R128, R195, R118 ;  /* 0x00000076c3807221 */ /* 0x002fe20000010000 */
[----:B------:R-:W-:Y:S02]  /*edc0*/  SHF.R.U32.HI R118, RZ, 0x10, R206 ;  /* 0x00000010ff767819 */ /* 0x000fe400000116ce */
[----:B------:R-:W-:Y:S01]  /*edd0*/  F2FP.PACK_AB R195, R172, R173 ;  /* 0x000000adacc3723e */ /* 0x000fe200000000ff */
[----:B------:R-:W-:Y:S01]  /*ede0*/  FADD.FTZ R128, R190, R128 ;  /* 0x00000080be807221 */ /* 0x000fe20000010000 */
[----:B------:R-:W-:Y:S02]  /*edf0*/  LOP3.LUT R118, R118, 0xff, RZ, 0xc0, !PT ;  /* 0x000000ff76767812 */ /* 0x000fe400078ec0ff */
[----:B------:R-:W-:Y:S01]  /*ee00*/  PRMT R130, R137, 0x5410, R104 ;  /* 0x0000541089827816 */ /* 0x000fe20000000068 */
[----:B------:R-:W-:Y:S01]  /*ee10*/  FADD.FTZ R128, R189, R128 ;  /* 0x00000080bd807221 */ /* 0x000fe20000010000 */
[----:B------:R-:W-:Y:S02]  /*ee20*/  ISETP.LE.U32.AND P1, PT, R118, UR12, PT ;  /* 0x0000000c76007c0c */ /* 0x000fe4000bf23070 */
[----:B------:R-:W-:Y:S01]  /*ee30*/  LOP3.LUT R118, R158, 0xffff, RZ, 0xc0, !PT ;  /* 0x0000ffff9e767812 */ /* 0x000fe200078ec0ff */
[----:B------:R-:W-:Y:S01]  /*ee40*/  FADD.FTZ R128, R182, R128 ;  /* 0x00000080b6807221 */ /* 0x000fe20000010000 */
[----:B------:R-:W-:Y:S02]  /*ee50*/  @!P4 PRMT R137, R147, 0x5410, RZ ;  /* 0x000054109389c816 */ /* 0x000fe400000000ff */
[----:B------:R-:W-:Y:S01]  /*ee60*/  SHF.R.U32.HI R118, RZ, 0x8, R118 ;  /* 0x00000008ff767819 */ /* 0x000fe20000011676 */
[----:B------:R-:W-:Y:S01]  /*ee70*/  FADD.FTZ R128, R181, R128 ;  /* 0x00000080b5807221 */ /* 0x000fe20000010000 */
[----:B------:R-:W-:Y:S02]  /*ee80*/  SHF.R.U32.HI R105, RZ, 0x18, R122 ;  /* 0x00000018ff697819 */ /* 0x000fe4000001167a */
[----:B------:R-:W-:Y:S02]  /*ee90*/  LOP3.LUT R118, R118, 0xffff, RZ, 0xc0, !PT ;  /* 0x0000ffff76767812 */ /* 0x000fe400078ec0ff */
[----:B------:R-:W-:Y:S02]  /*eea0*/  ISETP.LE.U32.AND P6, PT, R105, UR12, PT ;  /* 0x0000000c69007c0c */ /* 0x000fe4000bfc3070 */
[----:B------:R-:W-:Y:S02]  /*eeb0*/  ISETP.LE.U32.AND P4, PT, R118, UR12, PT ;  /* 0x0000000c76007c0c */ /* 0x000fe4000bf83070 */
[--C-:B------:R-:W-:Y:S02]  /*eec0*/  SHF.R.U32.HI R105, RZ, 0x10, R111.reuse ;  /* 0x00000010ff697819 */ /* 0x100fe4000001166f */
[----:B------:R-:W-:Y:S02]  /*eed0*/  LOP3.LUT R106, R205, UR15, R154, 0x96, !PT ;  /* 0x0000000fcd6a7c12 */ /* 0x000fe4000f8e969a */
[----:B------:R-:W-:Y:S02]  /*eee0*/  LOP3.LUT R105, R105, 0xff, RZ, 0xc0, !PT ;  /* 0x000000ff69697812 */ /* 0x000fe400078ec0ff */
[----:B------:R-:W-:Y:S01]  /*eef0*/  SHF.R.U32.HI R122, RZ, 0x10, R122 ;  /* 0x00000010ff7a7819 */ /* 0x000fe2000001167a */
[----:B------:R-:W-:Y:S03]  /*ef00*/  IMAD.WIDE.U32 R152, R106, -0x2daee0ad, RZ ;  /* 0xd2511f536a987825 */ /* 0x000fe600078e00ff */
[----:B------:R-:W-:Y:S01]  /*ef10*/  LOP3.LUT R122, R122, 0xff, RZ, 0xc0, !PT ;  /* 0x000000ff7a7a7812 */ /* 0x000fe200078ec0ff */
[----:B--2---:R-:W-:Y:S05]  /*ef20*/  @!P4 HADD2 R146, -R104.H0_H0, -RZ.H0_H0 ;  /* 0xa00000ff6892c230 */ /* 0x004fea0000000900 */
[----:B------:R-:W-:Y:S01]  /*ef30*/  PRMT R118, R146, 0x7610, R118 ;  /* 0x0000761092767816 */ /* 0x000fe20000000076 */
[----:B------:R1:W-:Y:S03]  /*ef40*/  @!P4 STL.S16 [R1+0x14], R146 ;  /* 0x000014920100c387 */ /* 0x0003e60000100600 */
[----:B------:R-:W-:Y:S02]  /*ef50*/  @!P4 PRMT R104, R118, 0x5410, RZ ;  /* 0x000054107668c816 */ /* 0x000fe400000000ff */
[----:B------:R-:W-:Y:S04]  /*ef60*/  SHF.R.U32.HI R118, RZ, 0x18, R111 ;  /* 0x00000018ff767819 */ /* 0x000fe8000001166f */
[----:B------:R-:W-:Y:S02]  /*ef70*/  ISETP.LE.U32.AND P4, PT, R118, UR12, PT ;  /* 0x0000000c76007c0c */ /* 0x000fe4000bf83070 */
[----:B------:R-:W-:Y:S01]  /*ef80*/  LOP3.LUT R118, R160, 0xff, RZ, 0xc0, !PT ;  /* 0x000000ffa0767812 */ /* 0x000fe200078ec0ff */
[----:B---3--:R-:W-:Y:S03]  /*ef90*/  @!P1 HADD2 R134, -R145.H0_H0, -RZ.H0_H0 ;  /* 0xa00000ff91869230 */ /* 0x008fe60000000900 */
[----:B------:R-:W-:Y:S02]  /*efa0*/  ISETP.LE.U32.AND P5, PT, R118, UR12, PT ;  /* 0x0000000c76007c0c */ /* 0x000fe4000bfa3070 */
[C---:B------:R-:W-:Y:S02]  /*efb0*/  PRMT R118, R145.reuse, 0x7632, R118 ;  /* 0x0000763291767816 */ /* 0x040fe40000000076 */
[----:B------:R-:W-:Y:S02]  /*efc0*/  PRMT R133, R134, 0x7610, R133 ;  /* 0x0000761086857816 */ /* 0x000fe40000000085 */
[----:B------:R-:W-:Y:S01]  /*efd0*/  PRMT R111, R145, 0x5410, R118 ;  /* 0x00005410916f7816 */ /* 0x000fe20000000076 */
[----:B------:R-:W-:Y:S01]  /*efe0*/  @!P0 HADD2 R138, -R118.H0_H0, -RZ.H0_H0 ;  /* 0xa00000ff768a8230 */ /* 0x000fe20000000900 */
[----:B------:R-:W-:Y:S02]  /*eff0*/  @!P1 PRMT R145, R133, 0x5410, RZ ;  /* 0x0000541085919816 */ /* 0x000fe400000000ff */
[----:B------:R-:W2:Y:S02]  /*f000*/  MUFU.EX2 R133, R192 ;  /* 0x000000c000857308 */ /* 0x000ea40000000800 */
[----:B------:R-:W-:Y:S01]  /*f010*/  PRMT R132, R138, 0x7610, R132 ;  /* 0x000076108a847816 */ /* 0x000fe20000000084 */
[----:B------:R-:W-:Y:S01]  /*f020*/  @!P5 HADD2 R142, -R123.H0_H0, -RZ.H0_H0 ;  /* 0xa00000ff7b8ed230 */ /* 0x000fe20000000900 */
[----:B------:R-:W-:Y:S02]  /*f030*/  STG.E.U16 [R198.64+0x10], R145 ;  /* 0x00001091c6007986 */ /* 0x000fe4000c101510 */
[----:B------:R-:W-:Y:S02]  /*f040*/  @!P0 PRMT R118, R132, 0x5410, RZ ;  /* 0x0000541084768816 */ /* 0x000fe400000000ff */
[----:B------:R-:W-:Y:S01]  /*f050*/  LOP3.LUT R132, R155, UR26, R218, 0x96, !PT ;  /* 0x0000001a9b847c12 */ /* 0x000fe2000f8e96da */
[----:B------:R3:W-:Y:S01]  /*f060*/  @!P5 STL.S16 [R1+0x4], R142 ;  /* 0x0000048e0100d387 */ /* 0x0007e20000100600 */
[----:B------:R-:W-:Y:S03]  /*f070*/  PRMT R136, R142, 0x7610, R136 ;  /* 0x000076108e887816 */ /* 0x000fe60000000088 */
[----:B------:R3:W-:Y:S01]  /*f080*/  @!P1 STL.S16 [R1+0xc], R134 ;  /* 0x00000c8601009387 */ /* 0x0007e20000100600 */
[----:B------:R-:W-:Y:S01]  /*f090*/  @!P5 PRMT R123, R136, 0x5410, RZ ;  /* 0x00005410887bd816 */ /* 0x000fe200000000ff */
[----:B-1----:R-:W-:Y:S01]  /*f0a0*/  IMAD.WIDE.U32 R146, R132, -0x2daee0ad, RZ ;  /* 0xd2511f5384927825 */ /* 0x002fe200078e00ff */
[----:B------:R-:W-:Y:S01]  /*f0b0*/  ISETP.LE.U32.AND P5, PT, R105, UR12, PT ;  /* 0x0000000c69007c0c */ /* 0x000fe2000bfa3070 */
[----:B------:R1:W-:Y:S01]  /*f0c0*/  @!P0 STL.S16 [R1+0x8], R138 ;  /* 0x0000088a01008387 */ /* 0x0003e20000100600 */
[----:B------:R-:W-:Y:S01]  /*f0d0*/  F2FP.PACK_AB R105, R187, R188 ;  /* 0x000000bcbb69723e */ /* 0x000fe200000000ff */
[----:B------:R-:W-:Y:S01]  /*f0e0*/  MUFU.EX2 R136, R185 ;  /* 0x000000b900887308 */ /* 0x000fe20000000800 */
[----:B------:R-:W-:Y:S01]  /*f0f0*/  LOP3.LUT R106, R153, UR21, R146, 0x96, !PT ;  /* 0x00000015996a7c12 */ /* 0x000fe2000f8e9692 */
[----:B------:R1:W4:Y:S01]  /*f100*/  LDL.LU.64 R218, [R1+0xf8] ;  /* 0x0000f80001da7983 */ /* 0x0003220000300a00 */
[----:B--2---:R-:W-:Y:S01]  /*f110*/  FADD.FTZ R124, R133, R124 ;  /* 0x0000007c857c7221 */ /* 0x004fe20000010000 */
[C---:B------:R-:W-:Y:S04]  /*f120*/  F2FP.PACK_AB R133, R191.reuse, R133 ;  /* 0x00000085bf85723e */ /* 0x040fe800000000ff */
[----:B------:R2:W-:Y:S01]  /*f130*/  STG.E.U16 [R198.64+0x12], R118 ;  /* 0x00001276c6007986 */ /* 0x0005e2000c101510 */
[----:B------:R-:W-:Y:S01]  /*f140*/  FADD.FTZ R132, R191, R124 ;  /* 0x0000007cbf847221 */ /* 0x000fe20000010000 */
[----:B------:R-:W-:Y:S01]  /*f150*/  LOP3.LUT R124, R147, UR28, R216, 0x96, !PT ;  /* 0x0000001c937c7c12 */ /* 0x000fe2000f8e96d8 */
[----:B------:R2:W2:Y:S01]  /*f160*/  MUFU.EX2 R191, R186 ;  /* 0x000000ba00bf7308 */ /* 0x0004a20000000800 */
[----:B------:R2:W4:Y:S01]  /*f170*/  LDL.LU.64 R216, [R1+0xf0] ;  /* 0x0000f00001d87983 */ /* 0x0005220000300a00 */
[----:B------:R-:W-:Y:S01]  /*f180*/  IMAD.WIDE.U32 R146, R106, -0x326172a9, RZ ;  /* 0xcd9e8d576a927825 */ /* 0x000fe200078e00ff */
[----:B------:R-:W-:Y:S03]  /*f190*/  @!P5 HADD2 R252, -R141.H0_H0, -RZ.H0_H0 ;  /* 0xa00000ff8dfcd230 */ /* 0x000fe60000000900 */
[----:B---3--:R-:W-:Y:S01]  /*f1a0*/  IMAD.WIDE.U32 R142, R124, -0x326172a9, RZ ;  /* 0xcd9e8d577c8e7825 */ /* 0x008fe200078e00ff */
[----:B------:R3:W3:Y:S03]  /*f1b0*/  LDL.S16 R151, [R1+0x10] ;  /* 0x0000100001977983 */ /* 0x0006e60000100600 */
[----:B------:R-:W-:Y:S01]  /*f1c0*/  FADD.FTZ R134, R194, R115 ;  /* 0x00000073c2867221 */ /* 0x000fe20000010000 */
[----:B------:R-:W-:Y:S01]  /*f1d0*/  LOP3.LUT R204, R143, UR24, R204, 0x96, !PT ;  /* 0x000000188fcc7c12 */ /* 0x000fe2000f8e96cc */
[----:B------:R2:W-:Y:S01]  /*f1e0*/  STG.E.U16 [R202.64+0x20], R129 ;  /* 0x00002081ca007986 */ /* 0x0005e2000c101510 */
[----:B------:R-:W-:Y:S01]  /*f1f0*/  LOP3.LUT R144, R147, UR20, R142, 0x96, !PT ;  /* 0x0000001493907c12 */ /* 0x000fe2000f8e968e */
[----:B------:R-:W-:Y:S01]  /*f200*/  IMAD.MOV.U32 R143, RZ, RZ, R215 ;  /* 0x000000ffff8f7224 */ /* 0x000fe200078e00d7 */
[----:B------:R-:W-:Y:S01]  /*f210*/  F2FP.PACK_AB R115, R193, R194 ;  /* 0x000000c2c173723e */ /* 0x000fe200000000ff */
[----:B------:R-:W-:Y:S01]  /*f220*/  STG.E.U16 [R202.64+0x22], R116 ;  /* 0x00002274ca007986 */ /* 0x000fe2000c101510 */
[----:B------:R-:W-:Y:S01]  /*f230*/  PRMT R194, R195, 0x7632, R194 ;  /* 0x00007632c3c27816 */ /* 0x000fe200000000c2 */
[----:B------:R-:W-:Y:S02]  /*f240*/  IMAD.MOV.U32 R142, RZ, RZ, R214 ;  /* 0x000000ffff8e7224 */ /* 0x000fe400078e00d6 */
[----:B------:R3:W4:Y:S01]  /*f250*/  LDL.LU.64 R214, [R1+0xe8] ;  /* 0x0000e80001d67983 */ /* 0x0007220000300a00 */
[----:B-1----:R-:W-:Y:S01]  /*f260*/  FADD.FTZ R138, R188, R107 ;  /* 0x0000006bbc8a7221 */ /* 0x002fe20000010000 */
[----:B------:R-:W-:Y:S01]  /*f270*/  LOP3.LUT R107, R160, 0xffff, RZ, 0xc0, !PT ;  /* 0x0000ffffa06b7812 */ /* 0x000fe200078ec0ff */
[----:B------:R-:W-:Y:S01]  /*f280*/  IMAD.WIDE.U32 R144, R144, -0x2daee0ad, RZ ;  /* 0xd2511f5390907825 */ /* 0x000fe200078e00ff */
[----:B--2---:R-:W-:Y:S02]  /*f290*/  PRMT R118, R141, 0x7632, R118 ;  /* 0x000076328d767816 */ /* 0x004fe40000000076 */
[----:B------:R-:W-:Y:S01]  /*f2a0*/  SHF.R.U32.HI R107, RZ, 0x8, R107 ;  /* 0x00000008ff6b7819 */ /* 0x000fe2000001166b */
[----:B------:R-:W-:Y:S01]  /*f2b0*/  IMAD.WIDE.U32 R204, R204, -0x2daee0ad, RZ ;  /* 0xd2511f53cccc7825 */ /* 0x000fe200078e00ff */
[----:B------:R-:W-:Y:S01]  /*f2c0*/  F2FP.PACK_AB R186, R175, R179 ;  /* 0x000000b3afba723e */ /* 0x000fe200000000ff */
[----:B------:R-:W-:Y:S01]  /*f2d0*/  @!P4 HADD2 R251, -R118.H0_H0, -RZ.H0_H0 ;  /* 0xa00000ff76fbc230 */ /* 0x000fe20000000900 */
[----:B------:R-:W-:Y:S01]  /*f2e0*/  LOP3.LUT R107, R107, 0xffff, RZ, 0xc0, !PT ;  /* 0x0000ffff6b6b7812 */ /* 0x000fe200078ec0ff */
[----:B------:R-:W-:Y:S01]  /*f2f0*/  FADD.FTZ R134, R193, R134 ;  /* 0x00000086c1867221 */ /* 0x000fe20000010000 */
[----:B------:R-:W-:Y:S01]  /*f300*/  LOP3.LUT R152, R205, UR11, R152, 0x96, !PT ;  /* 0x0000000bcd987c12 */ /* 0x000fe2000f8e9698 */
[----:B------:R-:W-:Y:S01]  /*f310*/  IMAD.MOV.U32 R205, RZ, RZ, R143 ;  /* 0x000000ffffcd7224 */ /* 0x000fe200078e008f */
[----:B------:R-:W-:Y:S01]  /*f320*/  ISETP.LE.U32.AND P0, PT, R107, UR12, PT ;  /* 0x0000000c6b007c0c */ /* 0x000fe2000bf03070 */
[----:B------:R-:W-:Y:S01]  /*f330*/  FADD.FTZ R143, R191, R134 ;  /* 0x00000086bf8f7221 */ /* 0x000fe20000010000 */
[----:B------:R-:W-:Y:S01]  /*f340*/  F2FP.PACK_AB R191, R136, R191 ;  /* 0x000000bf88bf723e */ /* 0x000fe200000000ff */
[----:B------:R-:W-:Y:S01]  /*f350*/  IMAD.WIDE.U32 R152, R152, -0x326172a9, RZ ;  /* 0xcd9e8d5798987825 */ /* 0x000fe200078e00ff */
[----:B------:R-:W-:Y:S02]  /*f360*/  LOP3.LUT R150, R145, UR5, R204, 0x96, !PT ;  /* 0x0000000591967c12 */ /* 0x000fe4000f8e96cc */
[----:B------:R-:W-:Y:S01]  /*f370*/  PRMT R129, R141, 0x5410, R118 ;  /* 0x000054108d817816 */ /* 0x000fe20000000076 */
[----:B------:R-:W-:Y:S01]  /*f380*/  FADD.FTZ R136, R136, R143 ;  /* 0x0000008f88887221 */ /* 0x000fe20000010000 */
[----:B------:R-:W-:Y:S01]  /*f390*/  @!P4 PRMT R118, R251, 0x5410, RZ ;  /* 0x00005410fb76c816 */ /* 0x000fe200000000ff */
[----:B------:R-:W-:Y:S01]  /*f3a0*/  IMAD.MOV.U32 R143, RZ, RZ, R211 ;  /* 0x000000ffff8f7224 */ /* 0x000fe200078e00d3 */
[----:B------:R-:W-:Y:S01]  /*f3b0*/  @!P5 PRMT R141, R252, 0x5410, RZ ;  /* 0x00005410fc8dd816 */ /* 0x000fe200000000ff */
[----:B------:R-:W-:Y:S01]  /*f3c0*/  FADD.FTZ R136, R179, R136 ;  /* 0x00000088b3887221 */ /* 0x000fe20000010000 */
[----:B------:R-:W-:Y:S01]  /*f3d0*/  F2FP.PACK_AB R193, R181, R182 ;  /* 0x000000b6b5c1723e */ /* 0x000fe200000000ff */
[----:B------:R1:W-:Y:S01]  /*f3e0*/  STG.E.U16 [R196.64+0x22], R118 ;  /* 0x00002276c4007986 */ /* 0x0003e2000c101510 */
[----:B------:R-:W-:Y:S01]  /*f3f0*/  IMAD.MOV.U32 R204, RZ, RZ, R142 ;  /* 0x000000ffffcc7224 */ /* 0x000fe200078e008e */
[----:B------:R-:W-:Y:S01]  /*f400*/  F2FP.PACK_AB R107, R189, R190 ;  /* 0x000000bebd6b723e */ /* 0x000fe200000000ff */
[----:B------:R-:W-:Y:S01]  /*f410*/  IMAD.MOV.U32 R142, RZ, RZ, R210 ;  /* 0x000000ffff8e7224 */ /* 0x000fe200078e00d2 */
[----:B------:R2:W-:Y:S01]  /*f420*/  STG.E.U16 [R196.64+0x20], R141 ;  /* 0x0000208dc4007986 */ /* 0x0005e2000c101510 */
[----:B------:R-:W-:Y:S01]  /*f430*/  FADD.FTZ R138, R187, R138 ;  /* 0x0000008abb8a7221 */ /* 0x000fe20000010000 */
[----:B------:R-:W-:Y:S01]  /*f440*/  F2FP.PACK_AB R189, R183, R184 ;  /* 0x000000b8b7bd723e */ /* 0x000fe200000000ff */
[----:B------:R-:W-:Y:S01]  /*f450*/  IMAD.MOV.U32 R182, RZ, RZ, R142 ;  /* 0x000000ffffb67224 */ /* 0x000fe200078e008e */
[----:B------:R2:W-:Y:S01]  /*f460*/  STG.E.U16 [R200.64+0x1e], R125 ;  /* 0x00001e7dc8007986 */ /* 0x0005e2000c101510 */
[----:B------:R-:W-:Y:S01]  /*f470*/  FADD.FTZ R134, R184, R138 ;  /* 0x0000008ab8867221 */ /* 0x000fe20000010000 */
[----:B------:R-:W-:Y:S01]  /*f480*/  F2FP.PACK_AB R184, R169, R180 ;  /* 0x000000b4a9b8723e */ /* 0x000fe200000000ff */
[----:B------:R-:W-:Y:S01]  /*f490*/  FADD.FTZ R132, R180, R132 ;  /* 0x00000084b4847221 */ /* 0x000fe20000010000 */
[----:B------:R-:W-:Y:S01]  /*f4a0*/  STG.E.U16 [R200.64+0x20], R112 ;  /* 0x00002070c8007986 */ /* 0x000fe2000c101510 */
[----:B------:R-:W-:Y:S01]  /*f4b0*/  FADD.FTZ R134, R183, R134 ;  /* 0x00000086b7867221 */ /* 0x000fe20000010000 */
[----:B------:R-:W-:Y:S01]  /*f4c0*/  LOP3.LUT R146, R153, UR8, R146, 0x96, !PT ;  /* 0x0000000899927c12 */ /* 0x000fe2000f8e9692 */
[----:B------:R-:W-:Y:S01]  /*f4d0*/  IMAD.MOV.U32 R183, RZ, RZ, R143 ;  /* 0x000000ffffb77224 */ /* 0x000fe200078e008f */
[----:B------:R-:W-:Y:S01]  /*f4e0*/  PRMT R190, R191, 0x7632, R190 ;  /* 0x00007632bfbe7816 */ /* 0x000fe200000000be */
[----:B------:R-:W-:Y:S01]  /*f4f0*/  FADD.FTZ R143, R169, R132 ;  /* 0x00000084a98f7221 */ /* 0x000fe20000010000 */
[C---:B------:R-:W-:Y:S01]  /*f500*/  PRMT R192, R193.reuse, 0x7632, R192 ;  /* 0x00007632c1c07816 */ /* 0x040fe200000000c0 */
[----:B------:R-:W-:Y:S01]  /*f510*/  IMAD.WIDE.U32 R146, R146, -0x2daee0ad, RZ ;  /* 0xd2511f5392927825 */ /* 0x000fe200078e00ff */
[----:B------:R-:W-:Y:S02]  /*f520*/  PRMT R185, R186, 0x7632, R185 ;  /* 0x00007632bab97816 */ /* 0x000fe400000000b9 */
[----:B------:R-:W-:Y:S02]  /*f530*/  F2FP.PACK_AB R188, R170, R171 ;  /* 0x000000abaabc723e */ /* 0x000fe400000000ff */
[----:B------:R-:W-:Y:S02]  /*f540*/  PRMT R169, R193, 0x5410, R192 ;  /* 0x00005410c1a97816 */ /* 0x000fe400000000c0 */
[----:B------:R-:W-:Y:S01]  /*f550*/  PRMT R187, R188, 0x7632, R187 ;  /* 0x00007632bcbb7816 */ /* 0x000fe200000000bb */
[----:B-1----:R-:W-:Y:S01]  /*f560*/  FADD.FTZ R118, R175, R136 ;  /* 0x00000088af767221 */ /* 0x002fe20000010000 */
[----:B------:R-:W-:Y:S01]  /*f570*/  LOP3.LUT R145, R156, 0xff, RZ, 0xc0, !PT ;  /* 0x000000ff9c917812 */ /* 0x000fe200078ec0ff */
[----:B--2---:R-:W-:Y:S02]  /*f580*/  FADD.FTZ R141, R173, R134 ;  /* 0x00000086ad8d7221 */ /* 0x004fe40000010000 */
[----:B------:R-:W-:Y:S01]  /*f590*/  FADD.FTZ R125, R171, R128 ;  /* 0x00000080ab7d7221 */ /* 0x000fe20000010000 */
[----:B------:R-:W-:Y:S03]  /*f5a0*/  PRMT R171, R188, 0x5410, R187 ;  /* 0x00005410bcab7816 */ /* 0x000fe600000000bb */
[----:B------:R-:W-:Y:S01]  /*f5b0*/  FADD.FTZ R128, R170, R125 ;  /* 0x0000007daa807221 */ /* 0x000fe20000010000 */
[----:B------:R-:W-:Y:S01]  /*f5c0*/  PRMT R170, R186, 0x5410, R185 ;  /* 0x00005410baaa7816 */ /* 0x000fe200000000b9 */
[----:B---3--:R-:W-:Y:S05]  /*f5d0*/  @!P0 HADD2 R151, -R114.H0_H0, -RZ.H0_H0 ;  /* 0xa00000ff72978230 */ /* 0x008fea0000000900 */
[----:B------:R1:W-:Y:S01]  /*f5e0*/  @!P0 STL.S16 [R1+0x10], R151 ;  /* 0x0000109701008387 */ /* 0x0003e20000100600 */
[----:B------:R-:W-:Y:S03]  /*f5f0*/  PRMT R140, R151, 0x7610, R140 ;  /* 0x00007610978c7816 */ /* 0x000fe6000000008c */
[----:B------:R-:W2:Y:S01]  /*f600*/  LDL.LU.64 R210, [R1+0xe0] ;  /* 0x0000e00001d27983 */ /* 0x000ea20000300a00 */
[----:B------:R-:W-:Y:S02]  /*f610*/  @!P0 PRMT R114, R140, 0x5410, RZ ;  /* 0x000054108c728816 */ /* 0x000fe400000000ff */
[----:B------:R-:W-:Y:S03]  /*f620*/  ISETP.LE.U32.AND P0, PT, R122, UR12, PT ;  /* 0x0000000c7a007c0c */ /* 0x000fe6000bf03070 */
[----:B------:R3:W-:Y:S04]  /*f630*/  STL [R1+0xc4], R118 ;  /* 0x0000c47601007387 */ /* 0x0007e80000100800 */
[----:B------:R2:W2:Y:S01]  /*f640*/  LDL.S16 R136, [R1] ;  /* 0x0000000001887983 */ /* 0x0004a20000100600 */
[----:B-1----:R-:W-:Y:S05]  /*f650*/  IMAD.WIDE.U32 R150, R150, -0x326172a9, RZ ;  /* 0xcd9e8d5796967825 */ /* 0x002fea00078e00ff */
[----:B------:R-:W-:Y:S04]  /*f660*/  LOP3.LUT R124, R151, UR14, R152, 0x96, !PT ;  /* 0x0000000e977c7c12 */ /* 0x000fe8000f8e9698 */
[----:B------:R-:W-:Y:S01]  /*f670*/  LOP3.LUT R106, R124, 0xff, RZ, 0xc0, !PT ;  /* 0x000000ff7c6a7812 */ /* 0x000fe200078ec0ff */
[----:B---3--:R-:W-:Y:S01]  /*f680*/  FADD.FTZ R118, R172, R141 ;  /* 0x0000008dac767221 */ /* 0x008fe20000010000 */
[----:B------:R-:W-:Y:S02]  /*f690*/  LOP3.LUT R122, R124, 0xffff, RZ, 0xc0, !PT ;  /* 0x0000ffff7c7a7812 */ /* 0x000fe400078ec0ff */
[----:B------:R-:W-:Y:S02]  /*f6a0*/  ISETP.LE.U32.AND P1, PT, R106, UR12, PT ;  /* 0x0000000c6a007c0c */ /* 0x000fe4000bf23070 */
[----:B------:R-:W-:Y:S01]  /*f6b0*/  SHF.R.U32.HI R122, RZ, 0x8, R122 ;  /* 0x00000008ff7a7819 */ /* 0x000fe2000001167a */
[----:B------:R1:W-:Y:S01]  /*f6c0*/  STL [R1+0xc0], R118 ;  /* 0x0000c07601007387 */ /* 0x0003e20000100800 */
[C---:B------:R-:W-:Y:S02]  /*f6d0*/  PRMT R106, R121.reuse, 0x7632, R106 ;  /* 0x00007632796a7816 */ /* 0x040fe4000000006a */
[----:B------:R-:W-:Y:S02]  /*f6e0*/  LOP3.LUT R122, R122, 0xffff, RZ, 0xc0, !PT ;  /* 0x0000ffff7a7a7812 */ /* 0x000fe400078ec0ff */
[----:B------:R-:W-:Y:S05]  /*f6f0*/  PRMT R142, R121, 0x5410, R106 ;  /* 0x00005410798e7816 */ /* 0x000fea000000006a */
[----:B------:R-:W-:Y:S05]  /*f700*/  @!P1 HADD2 R250, -R121.H0_H0, -RZ.H0_H0 ;  /* 0xa00000ff79fa9230 */ /* 0x000fea0000000900 */
[----:B------:R-:W-:Y:S02]  /*f710*/  @!P1 PRMT R121, R250, 0x5410, RZ ;  /* 0x00005410fa799816 */ /* 0x000fe400000000ff */
[----:B------:R-:W-:Y:S02]  /*f720*/  ISETP.LE.U32.AND P1, PT, R122, UR12, PT ;  /* 0x0000000c7a007c0c */ /* 0x000fe4000bf23070 */
[--C-:B------:R-:W-:Y:S04]  /*f730*/  SHF.R.U32.HI R122, RZ, 0x10, R158.reuse ;  /* 0x00000010ff7a7819 */ /* 0x100fe8000001169e */
[----:B------:R-:W-:Y:S04]  /*f740*/  LOP3.LUT R122, R122, 0xff, RZ, 0xc0, !PT ;  /* 0x000000ff7a7a7812 */ /* 0x000fe800078ec0ff */
[----:B------:R-:W-:Y:S02]  /*f750*/  ISETP.LE.U32.AND P3, PT, R122, UR12, PT ;  /* 0x0000000c7a007c0c */ /* 0x000fe4000bf63070 */
[----:B------:R-:W-:Y:S01]  /*f760*/  SHF.R.U32.HI R122, RZ, 0x18, R158 ;  /* 0x00000018ff7a7819 */ /* 0x000fe2000001169e */
[----:B------:R-:W-:Y:S03]  /*f770*/  @!P1 HADD2 R246, -R106.H0_H0, -RZ.H0_H0 ;  /* 0xa00000ff6af69230 */ /* 0x000fe60000000900 */
[----:B------:R-:W-:Y:S02]  /*f780*/  ISETP.LE.U32.AND P2, PT, R122, UR12, PT ;  /* 0x0000000c7a007c0c */ /* 0x000fe4000bf43070 */
[----:B------:R-:W-:Y:S02]  /*f790*/  LOP3.LUT R122, R183, UR29, RZ, 0x3c, !PT ;  /* 0x0000001db77a7c12 */ /* 0x000fe4000f8e3cff */
[----:B------:R-:W-:Y:S03]  /*f7a0*/  @!P1 PRMT R106, R246, 0x5410, RZ ;  /* 0x00005410f66a9816 */ /* 0x000fe600000000ff */
[----:B------:R-:W-:Y:S01]  /*f7b0*/  IMAD.WIDE.U32 R182, R122, -0x326172a9, RZ ;  /* 0xcd9e8d577ab67825 */ /* 0x000fe200078e00ff */
[----:B------:R-:W-:Y:S04]  /*f7c0*/  @!P3 HADD2 R248, -R135.H0_H0, -RZ.H0_H0 ;  /* 0xa00000ff87f8b230 */ /* 0x000fe80000000900 */
[----:B------:R-:W-:Y:S02]  /*f7d0*/  LOP3.LUT R122, R183, UR26, R204, 0x96, !PT ;  /* 0x0000001ab77a7c12 */ /* 0x000fe4000f8e96cc */
[----:B------:R-:W-:Y:S01]  /*f7e0*/  LOP3.LUT R116, R149, UR15, R182, 0x96, !PT ;  /* 0x0000000f95747c12 */ /* 0x000fe2000f8e96b6 */
[----:B------:R-:W-:Y:S02]  /*f7f0*/  UIADD3 UR15, UR18, -0x4ab325aa, URZ ;  /* 0xb54cda56120f7890 */ /* 0x000fe4000fffe03f */
[----:B------:R-:W-:Y:S04]  /*f800*/  IMAD.WIDE.U32 R180, R122, -0x2daee0ad, RZ ;  /* 0xd2511f537ab47825 */ /* 0x000fe800078e00ff */
[----:B------:R-:W-:Y:S01]  /*f810*/  IMAD.WIDE.U32 R182, R116, -0x2daee0ad, RZ ;  /* 0xd2511f5374b67825 */ /* 0x000fe200078e00ff */
[----:B------:R-:W-:Y:S02]  /*f820*/  LOP3.LUT R122, R181, UR28, R212, 0x96, !PT ;  /* 0x0000001cb57a7c12 */ /* 0x000fe4000f8e96d4 */
[----:B------:R-:W-:Y:S02]  /*f830*/  LOP3.LUT R178, R177, UR15, R178, 0x96, !PT ;  /* 0x0000000fb1b27c12 */ /* 0x000fe4000f8e96b2 */
[----:B------:R-:W-:Y:S01]  /*f840*/  LOP3.LUT R116, R183, UR21, R180, 0x96, !PT ;  /* 0x00000015b7747c12 */ /* 0x000fe2000f8e96b4 */
[----:B------:R-:W-:Y:S05]  /*f850*/  IMAD.WIDE.U32 R180, R122, -0x326172a9, RZ ;  /* 0xcd9e8d577ab47825 */ /* 0x000fea00078e00ff */
[----:B------:R-:W-:Y:S05]  /*f860*/  LOP3.LUT R122, R181, UR24, R148, 0x96, !PT ;  /* 0x00000018b57a7c12 */ /* 0x000fea000f8e9694 */
[----:B------:R-:W-:Y:S01]  /*f870*/  IMAD.WIDE.U32 R140, R122, -0x2daee0ad, RZ ;  /* 0xd2511f537a8c7825 */ /* 0x000fe200078e00ff */
[----:B------:R-:W-:Y:S04]  /*f880*/  PRMT R122, R139, 0x7632, R122 ;  /* 0x000076328b7a7816 */ /* 0x000fe8000000007a */
[----:B-1----:R-:W-:Y:S01]  /*f890*/  LOP3.LUT R118, R141, UR11, R182, 0x96, !PT ;  /* 0x0000000b8d767c12 */ /* 0x002fe2000f8e96b6 */
[----:B------:R-:W-:Y:S01]  /*f8a0*/  IMAD.WIDE.U32 R182, R116, -0x326172a9, RZ ;  /* 0xcd9e8d5774b67825 */ /* 0x000fe200078e00ff */
[----:B------:R-:W-:Y:S01]  /*f8b0*/  PRMT R125, R139, 0x5410, R122 ;  /* 0x000054108b7d7816 */ /* 0x000fe2000000007a */
[----:B------:R-:W-:Y:S03]  /*f8c0*/  @!P6 HADD2 R245, -R122.H0_H0, -RZ.H0_H0 ;  /* 0xa00000ff7af5e230 */ /* 0x000fe60000000900 */
[----:B------:R-:W-:Y:S01]  /*f8d0*/  LOP3.LUT R172, R183, UR20, R180, 0x96, !PT ;  /* 0x00000014b7ac7c12 */ /* 0x000fe2000f8e96b4 */
[----:B------:R-:W-:Y:S01]  /*f8e0*/  IMAD.WIDE.U32 R180, R118, -0x326172a9, RZ ;  /* 0xcd9e8d5776b47825 */ /* 0x000fe200078e00ff */
[----:B------:R-:W-:Y:S02]  /*f8f0*/  PRMT R118, R135, 0x7632, R118 ;  /* 0x0000763287767816 */ /* 0x000fe40000000076 */
[----:B------:R-:W-:Y:S01]  /*f900*/  @!P6 PRMT R122, R245, 0x5410, RZ ;  /* 0x00005410f57ae816 */ /* 0x000fe200000000ff */
[----:B------:R-:W-:Y:S01]  /*f910*/  IMAD.WIDE.U32 R172, R172, -0x2daee0ad, RZ ;  /* 0xd2511f53acac7825 */ /* 0x000fe200078e00ff */
[----:B------:R-:W-:Y:S01]  /*f920*/  LOP3.LUT R132, R181, UR8, R182, 0x96, !PT ;  /* 0x00000008b5847c12 */ /* 0x000fe2000f8e96b6 */
[----:B------:R-:W-:Y:S02]  /*f930*/  @!P2 HADD2 R247, -R118.H0_H0, -RZ.H0_H0 ;  /* 0xa00000ff76f7a230 */ /* 0x000fe40000000900 */
[----:B------:R-:W-:Y:S01]  /*f940*/  IMAD.MOV.U32 R182, RZ, RZ, R212 ;  /* 0x000000ffffb67224 */ /* 0x000fe200078e00d4 */
[----:B------:R-:W-:Y:S01]  /*f950*/  LOP3.LUT R140, R173, UR5, R140, 0x96, !PT ;  /* 0x00000005ad8c7c12 */ /* 0x000fe2000f8e968c */
[----:B------:R-:W-:Y:S01]  /*f960*/  IMAD.MOV.U32 R183, RZ, RZ, R213 ;  /* 0x000000ffffb77224 */ /* 0x000fe200078e00d5 */
[----:B------:R1:W-:Y:S01]  /*f970*/  STG.E.U16 [R198.64+0x22], R122 ;  /* 0x0000227ac6007986 */ /* 0x0003e2000c101510 */
[----:B------:R-:W-:Y:S02]  /*f980*/  IMAD.MOV.U32 R181, RZ, RZ, R205 ;  /* 0x000000ffffb57224 */ /* 0x000fe400078e00cd */
[----:B------:R-:W-:Y:S01]  /*f990*/  IMAD.WIDE.U32 R140, R140, -0x326172a9, RZ ;  /* 0xcd9e8d578c8c7825 */ /* 0x000fe200078e00ff */
[----:B------:R3:W5:Y:S01]  /*f9a0*/  LDL.LU.64 R212, [R1+0xd8] ;  /* 0x0000d80001d47983 */ /* 0x0007620000300a00 */
[----:B------:R-:W3:Y:S03]  /*f9b0*/  LDC.U8 R205, c[0x0][0x2d8] ;  /* 0x0000b600ffcd7b82 */ /* 0x000ee60000000000 */
[----:B------:R-:W-:Y:S01]  /*f9c0*/  LOP3.LUT R134, R141, UR14, R180, 0x96, !PT ;  /* 0x0000000e8d867c12 */ /* 0x000fe2000f8e96b4 */
[----:B------:R-:W-:Y:S01]  /*f9d0*/  IMAD.MOV.U32 R180, RZ, RZ, R204 ;  /* 0x000000ffffb47224 */ /* 0x000fe200078e00cc */
[----:B------:R-:W-:Y:S02]  /*f9e0*/  UIADD3 UR14, UR18, 0x3c6ef372, URZ ;  /* 0x3c6ef372120e7890 */ /* 0x000fe4000fffe03f */
[----:B------:R-:W-:Y:S01]  /*f9f0*/  LOP3.LUT R116, R134, 0xff, RZ, 0xc0, !PT ;  /* 0x000000ff86747812 */ /* 0x000fe200078ec0ff */
[----:B------:R-:W3:Y:S03]  /*fa00*/  LDC.U8 R204, c[0x0][0x2d8] ;  /* 0x0000b600ffcc7b82 */ /* 0x000ee60000000000 */
[----:B------:R-:W-:Y:S01]  /*fa10*/  LOP3.LUT R154, R149, UR14, R154, 0x96, !PT ;  /* 0x0000000e959a7c12 */ /* 0x000fe2000f8e969a */
[----:B------:R-:W-:Y:S01]  /*fa20*/  UIADD3 UR14, UR19, 0x76cf5d0a, URZ ;  /* 0x76cf5d0a130e7890 */ /* 0x000fe2000fffe03f */
[----:B-1----:R-:W-:Y:S04]  /*fa30*/  LOP3.LUT R122, R140, 0xffff, RZ, 0xc0, !PT ;  /* 0x0000ffff8c7a7812 */ /* 0x002fe800078ec0ff */
[----:B------:R-:W-:Y:S04]  /*fa40*/  SHF.R.U32.HI R122, RZ, 0x8, R122 ;  /* 0x00000008ff7a7819 */ /* 0x000fe8000001167a */
[----:B------:R-:W-:Y:S02]  /*fa50*/  LOP3.LUT R122, R122, 0xffff, RZ, 0xc0, !PT ;  /* 0x0000ffff7a7a7812 */ /* 0x000fe400078ec0ff */
[----:B---3--:R-:W-:Y:S01]  /*fa60*/  PRMT R204, R204, 0x7054, R205 ;  /* 0x00007054cccc7816 */ /* 0x008fe200000000cd */
[----:B--2---:R-:W-:Y:S05]  /*fa70*/  @!P0 HADD2 R136, -R139.H0_H0, -RZ.H0_H0 ;  /* 0xa00000ff8b888230 */ /* 0x004fea0000000900 */
[----:B------:R-:W-:Y:S01]  /*fa80*/  PRMT R112, R136, 0x7610, R112 ;  /* 0x0000761088707816 */ /* 0x000fe20000000070 */
[----:B------:R1:W-:Y:S03]  /*fa90*/  @!P0 STL.S16 [R1], R136 ;  /* 0x0000008801008387 */ /* 0x0003e60000100600 */
[----:B------:R-:W-:Y:S01]  /*faa0*/  @!P0 PRMT R139, R112, 0x5410, RZ ;  /* 0x00005410708b8816 */ /* 0x000fe200000000ff */
[----:B------:R-:W-:Y:S01]  /*fab0*/  FADD.FTZ R112, R168, R143 ;  /* 0x0000008fa8707221 */ /* 0x000fe20000010000 */
[----:B------:R-:W-:Y:S01]  /*fac0*/  ISETP.LE.U32.AND P0, PT, R116, UR12, PT ;  /* 0x0000000c74007c0c */ /* 0x000fe2000bf03070 */
[----:B------:R2:W-:Y:S01]  /*fad0*/  STL [R1+0xc8], R128 ;  /* 0x0000c88001007387 */ /* 0x0005e20000100800 */
[----:B------:R-:W-:Y:S01]  /*fae0*/  PRMT R168, R191, 0x5410, R190 ;  /* 0x00005410bfa87816 */ /* 0x000fe200000000be */
[----:B------:R-:W-:Y:S01]  /*faf0*/  FADD.FTZ R116, R167, R112 ;  /* 0x00000070a7747221 */ /* 0x000fe20000010000 */
[----:B------:R-:W-:Y:S01]  /*fb00*/  SHF.R.U32.HI R112, RZ, 0x10, R160 ;  /* 0x00000010ff707819 */ /* 0x000fe200000116a0 */
[----:B------:R-:W-:Y:S01]  /*fb10*/  STG.E.U16 [R198.64+0x20], R139 ;  /* 0x0000208bc6007986 */ /* 0x000fe2000c101510 */
[----:B------:R-:W-:Y:S01]  /*fb20*/  IMAD.WIDE.U32 R166, R132, -0x2daee0ad, RZ ;  /* 0xd2511f5384a67825 */ /* 0x000fe200078e00ff */
[----:B------:R-:W-:Y:S02]  /*fb30*/  PRMT R132, R105, 0x7632, R132 ;  /* 0x0000763269847816 */ /* 0x000fe40000000084 */
[----:B------:R3:W-:Y:S01]  /*fb40*/  STL [R1+0xcc], R116 ;  /* 0x0000cc7401007387 */ /* 0x0007e20000100800 */
[----:B------:R-:W-:Y:S02]  /*fb50*/  LOP3.LUT R112, R112, 0xff, RZ, 0xc0, !PT ;  /* 0x000000ff70707812 */ /* 0x000fe400078ec0ff */
[----:B------:R-:W-:Y:S01]  /*fb60*/  LOP3.LUT R143, R166, 0xff, RZ, 0xc0, !PT ;  /* 0x000000ffa68f7812 */ /* 0x000fe200078ec0ff */
[----:B------:R-:W-:Y:S01]  /*fb70*/  @!P0 HADD2 R249, -R117.H0_H0, -RZ.H0_H0 ;  /* 0xa00000ff75f98230 */ /* 0x000fe20000000900 */
[----:B------:R-:W-:Y:S01]  /*fb80*/  ISETP.LE.U32.AND P5, PT, R112, UR12, PT ;  /* 0x0000000c70007c0c */ /* 0x000fe2000bfa3070 */
[----:B------:R-:W-:Y:S01]  /*fb90*/  STG.E.U16 [R202.64+0x30], R137 ;  /* 0x00003089ca007986 */ /* 0x000fe2000c101510 */
[C---:B------:R-:W-:Y:S03]  /*fba0*/  PRMT R112, R117.reuse, 0x7632, R112 ;  /* 0x0000763275707816 */ /* 0x040fe60000000070 */
[----:B------:R4:W-:Y:S01]  /*fbb0*/  STG.E.U16 [R202.64+0x32], R104 ;  /* 0x00003268ca007986 */ /* 0x0009e2000c101510 */
[----:B------:R-:W-:Y:S02]  /*fbc0*/  PRMT R138, R117, 0x5410, R112 ;  /* 0x00005410758a7816 */ /* 0x000fe40000000070 */
[----:B------:R-:W-:Y:S02]  /*fbd0*/  @!P0 PRMT R117, R249, 0x5410, RZ ;  /* 0x00005410f9758816 */ /* 0x000fe400000000ff */
[----:B-1----:R-:W-:Y:S02]  /*fbe0*/  LOP3.LUT R136, R140, 0xff, RZ, 0xc0, !PT ;  /* 0x000000ff8c887812 */ /* 0x002fe400078ec0ff */
[----:B--2---:R-:W-:Y:S01]  /*fbf0*/  PRMT R128, R135, 0x5410, R118 ;  /* 0x0000541087807816 */ /* 0x004fe20000000076 */
[----:B------:R-:W-:Y:S01]  /*fc00*/  @!P5 HADD2 R238, -R131.H0_H0, -RZ.H0_H0 ;  /* 0xa00000ff83eed230 */ /* 0x000fe20000000900 */
[----:B------:R-:W-:Y:S02]  /*fc10*/  @!P3 PRMT R135, R248, 0x5410, RZ ;  /* 0x00005410f887b816 */ /* 0x000fe400000000ff */
[----:B------:R-:W-:Y:S02]  /*fc20*/  @!P2 PRMT R118, R247, 0x5410, RZ ;  /* 0x00005410f776a816 */ /* 0x000fe400000000ff */
[----:B------:R-:W-:Y:S01]  /*fc30*/  ISETP.LE.U32.AND P3, PT, R122, UR12, PT ;  /* 0x0000000c7a007c0c */ /* 0x000fe2000bf63070 */
[----:B------:R-:W-:Y:S01]  /*fc40*/  STG.E.U16 [R196.64+0x30], R135 ;  /* 0x00003087c4007986 */ /* 0x000fe2000c101510 */
[----:B---3--:R-:W-:Y:S02]  /*fc50*/  SHF.R.U32.HI R116, RZ, 0x18, R160 ;  /* 0x00000018ff747819 */ /* 0x008fe400000116a0 */
[----:B------:R-:W-:Y:S01]  /*fc60*/  LOP3.LUT R139, R147, UR27, R144, 0x96, !PT ;  /* 0x0000001b938b7c12 */ /* 0x000fe2000f8e9690 */
[----:B------:R-:W-:Y:S01]  /*fc70*/  STG.E.U16 [R196.64+0x32], R118 ;  /* 0x00003276c4007986 */ /* 0x000fe2000c101510 */
[----:B------:R-:W-:Y:S02]  /*fc80*/  ISETP.LE.U32.AND P4, PT, R116, UR12, PT ;  /* 0x0000000c74007c0c */ /* 0x000fe4000bf83070 */
[--C-:B------:R-:W-:Y:S01]  /*fc90*/  SHF.R.U32.HI R116, RZ, 0x10, R124.reuse ;  /* 0x00000010ff747819 */ /* 0x100fe2000001167c */
[----:B------:R1:W-:Y:S01]  /*fca0*/  STG.E.U16 [R200.64+0x2e], R123 ;  /* 0x00002e7bc8007986 */ /* 0x0003e2000c101510 */
[----:B------:R-:W-:Y:S02]  /*fcb0*/  SHF.R.U32.HI R124, RZ, 0x18, R124 ;  /* 0x00000018ff7c7819 */ /* 0x000fe4000001167c */
[----:B------:R-:W-:Y:S01]  /*fcc0*/  LOP3.LUT R116, R116, 0xff, RZ, 0xc0, !PT ;  /* 0x000000ff74747812 */ /* 0x000fe200078ec0ff */
[----:B------:R2:W-:Y:S01]  /*fcd0*/  STG.E.U16 [R200.64+0x30], R114 ;  /* 0x00003072c8007986 */ /* 0x0005e2000c101510 */
[----:B----4-:R-:W-:Y:S01]  /*fce0*/  PRMT R104, R119, 0x7632, R104 ;  /* 0x0000763277687816 */ /* 0x010fe20000000068 */
[----:B------:R-:W-:Y:S01]  /*fcf0*/  @!P3 HADD2 R235, -R132.H0_H0, -RZ.H0_H0 ;  /* 0xa00000ff84ebb230 */ /* 0x000fe20000000900 */
[----:B------:R-:W-:Y:S02]  /*fd00*/  ISETP.LE.U32.AND P1, PT, R116, UR12, PT ;  /* 0x0000000c74007c0c */ /* 0x000fe4000bf23070 */
[----:B------:R-:W-:Y:S02]  /*fd10*/  LOP3.LUT R116, R134, 0xffff, RZ, 0xc0, !PT ;  /* 0x0000ffff86747812 */ /* 0x000fe400078ec0ff */
[----:B------:R-:W-:Y:S02]  /*fd20*/  SHF.R.U32.HI R137, RZ, 0x10, R140 ;  /* 0x00000010ff897819 */ /* 0x000fe4000001168c */
[----:B------:R-:W-:Y:S02]  /*fd30*/  SHF.R.U32.HI R116, RZ, 0x8, R116 ;  /* 0x00000008ff747819 */ /* 0x000fe40000011674 */
[----:B------:R-:W-:Y:S02]  /*fd40*/  LOP3.LUT R122, R139, 0xff, RZ, 0xc0, !PT ;  /* 0x000000ff8b7a7812 */ /* 0x000fe400078ec0ff */
[----:B------:R-:W-:Y:S02]  /*fd50*/  LOP3.LUT R116, R116, 0xffff, RZ, 0xc0, !PT ;  /* 0x0000ffff74747812 */ /* 0x000fe400078ec0ff */
[----:B------:R-:W-:Y:S01]  /*fd60*/  ISETP.LE.U32.AND P2, PT, R122, UR12, PT ;  /* 0x0000000c7a007c0c */ /* 0x000fe2000bf43070 */
[----:B------:R-:W-:Y:S01]  /*fd70*/  @!P1 HADD2 R243, -R119.H0_H0, -RZ.H0_H0 ;  /* 0xa00000ff77f39230 */ /* 0x000fe20000000900 */
[----:B------:R-:W-:Y:S02]  /*fd80*/  ISETP.LE.U32.AND P0, PT, R116, UR12, PT ;  /* 0x0000000c74007c0c */ /* 0x000fe4000bf03070 */
[----:B------:R-:W-:Y:S02]  /*fd90*/  PRMT R116, R131, 0x7632, R116 ;  /* 0x0000763283747816 */ /* 0x000fe40000000074 */
[----:B------:R-:W-:Y:S02]  /*fda0*/  LOP3.LUT R122, R167, UR27, R172, 0x96, !PT ;  /* 0x0000001ba77a7c12 */ /* 0x000fe4000f8e96ac */
[----:B------:R-:W-:Y:S01]  /*fdb0*/  LOP3.LUT R137, R137, 0xff, RZ, 0xc0, !PT ;  /* 0x000000ff89897812 */ /* 0x000fe200078ec0ff */
[----:B------:R-:W-:Y:S01]  /*fdc0*/  @!P4 HADD2 R237, -R116.H0_H0, -RZ.H0_H0 ;  /* 0xa00000ff74edc230 */ /* 0x000fe20000000900 */
[----:B-1----:R-:W-:Y:S02]  /*fdd0*/  LOP3.LUT R123, R166, 0xffff, RZ, 0xc0, !PT ;  /* 0x0000ffffa67b7812 */ /* 0x002fe400078ec0ff */
[--C-:B------:R-:W-:Y:S01]  /*fde0*/  SHF.R.U32.HI R118, RZ, 0x10, R166.reuse ;  /* 0x00000010ff767819 */ /* 0x100fe200000116a6 */
[----:B------:R-:W-:Y:S01]  /*fdf0*/  @!P2 HADD2 R240, -R191.H0_H0, -RZ.H0_H0 ;  /* 0xa00000ffbff0a230 */ /* 0x000fe20000000900 */
[--C-:B--2---:R-:W-:Y:S01]  /*fe00*/  SHF.R.U32.HI R114, RZ, 0x18, R166.reuse ;  /* 0x00000018ff727819 */ /* 0x104fe200000116a6 */
[----:B------:R-:W-:Y:S01]  /*fe10*/  @!P0 HADD2 R244, -R112.H0_H0, -RZ.H0_H0 ;  /* 0xa00000ff70f48230 */ /* 0x000fe20000000900 */
[----:B------:R-:W-:Y:S02]  /*fe20*/  PRMT R166, R189, 0x7632, R166 ;  /* 0x00007632bda67816 */ /* 0x000fe400000000a6 */
[----:B------:R-:W-:Y:S02]  /*fe30*/  LOP3.LUT R135, R139, 0xffff, RZ, 0xc0, !PT ;  /* 0x0000ffff8b877812 */ /* 0x000fe400078ec0ff */
[----:B------:R-:W-:Y:S02]  /*fe40*/  @!P0 PRMT R112, R244, 0x5410, RZ ;  /* 0x00005410f4708816 */ /* 0x000fe400000000ff */
[----:B------:R-:W-:Y:S02]  /*fe50*/  ISETP.LE.U32.AND P0, PT, R124, UR12, PT ;  /* 0x0000000c7c007c0c */ /* 0x000fe4000bf03070 */
[----:B------:R-:W-:Y:S02]  /*fe60*/  PRMT R124, R131, 0x5410, R116 ;  /* 0x00005410837c7816 */ /* 0x000fe40000000074 */
[----:B------:R-:W-:Y:S02]  /*fe70*/  @!P4 PRMT R116, R237, 0x5410, RZ ;  /* 0x00005410ed74c816 */ /* 0x000fe400000000ff */
[----:B------:R-:W-:Y:S02]  /*fe80*/  @!P5 PRMT R131, R238, 0x5410, RZ ;  /* 0x00005410ee83d816 */ /* 0x000fe400000000ff */
[----:B------:R-:W-:Y:S01]  /*fe90*/  ISETP.LE.U32.AND P5, PT, R136, UR12, PT ;  /* 0x0000000c88007c0c */ /* 0x000fe2000bfa3070 */
[----:B------:R1:W-:Y:S01]  /*fea0*/  STG.E.U16 [R198.64+0x32], R116 ;  /* 0x00003274c6007986 */ /* 0x0003e2000c101510 */
[----:B------:R-:W-:Y:S02]  /*feb0*/  SHF.R.U32.HI R136, RZ, 0x18, R140 ;  /* 0x00000018ff887819 */ /* 0x000fe4000001168c */
[----:B------:R-:W-:Y:S01]  /*fec0*/  PRMT R140, R119, 0x5410, R104 ;  /* 0x00005410778c7816 */ /* 0x000fe20000000068 */
[----:B------:R-:W-:Y:S01]  /*fed0*/  STG.E.U16 [R198.64+0x30], R131 ;  /* 0x00003083c6007986 */ /* 0x000fe2000c101510 */
[----:B------:R-:W-:Y:S01]  /*fee0*/  @!P0 HADD2 R242, -R104.H0_H0, -RZ.H0_H0 ;  /* 0xa00000ff68f28230 */ /* 0x000fe20000000900 */
[----:B------:R-:W-:Y:S02]  /*fef0*/  PRMT R172, R189, 0x5410, R166 ;  /* 0x00005410bdac7816 */ /* 0x000fe400000000a6 */
[----:B------:R2:W-:Y:S01]  /*ff00*/  STG.E.U16 [R202.64+0x42], R106 ;  /* 0x0000426aca007986 */ /* 0x0005e2000c101510 */
[----:B------:R-:W-:Y:S02]  /*ff10*/  @!P1 PRMT R119, R243, 0x5410, RZ ;  /* 0x00005410f3779816 */ /* 0x000fe400000000ff */
[----:B------:R-:W-:Y:S01]  /*ff20*/  @!P0 PRMT R104, R242, 0x5410, RZ ;  /* 0x00005410f2688816 */ /* 0x000fe200000000ff */
[----:B------:R-:W-:Y:S01]  /*ff30*/  STG.E.U16 [R202.64+0x40], R121 ;  /* 0x00004079ca007986 */ /* 0x000fe2000c101510 */
[----:B------:R-:W-:Y:S01]  /*ff40*/  @!P5 HADD2 R236, -R105.H0_H0, -RZ.H0_H0 ;  /* 0xa00000ff69ecd230 */ /* 0x000fe20000000900 */
[----:B------:R-:W-:Y:S02]  /*ff50*/  SHF.R.U32.HI R135, RZ, 0x8, R135 ;  /* 0x00000008ff877819 */ /* 0x000fe40000011687 */
[----:B------:R3:W-:Y:S01]  /*ff60*/  STG.E.U16 [R196.64+0x42], R104 ;  /* 0x00004268c4007986 */ /* 0x0007e2000c101510 */
[----:B------:R-:W-:Y:S02]  /*ff70*/  @!P2 PRMT R191, R240, 0x5410, RZ ;  /* 0x00005410f0bfa816 */ /* 0x000fe400000000ff */
[----:B------:R-:W-:Y:S01]  /*ff80*/  LOP3.LUT R135, R135, 0xffff, RZ, 0xc0, !PT ;  /* 0x0000ffff87877812 */ /* 0x000fe200078ec0ff */
[----:B------:R-:W-:Y:S01]  /*ff90*/  STG.E.U16 [R196.64+0x40], R119 ;  /* 0x00004077c4007986 */ /* 0x000fe2000c101510 */
[C---:B------:R-:W-:Y:S02]  /*ffa0*/  PRMT R167, R184.reuse, 0x7632, R167 ;  /* 0x00007632b8a77816 */ /* 0x040fe400000000a7 */
[----:B------:R-:W-:Y:S01]  /*ffb0*/  ISETP.LE.U32.AND P1, PT, R135, UR12, PT ;  /* 0x0000000c87007c0c */ /* 0x000fe2000bf23070 */
[----:B------:R-:W-:Y:S01]  /*ffc0*/  STG.E.U16 [R200.64+0x3e], R117 ;  /* 0x00003e75c8007986 */ /* 0x000fe2000c101510 */
[----:B------:R-:W-:Y:S02]  /*ffd0*/  PRMT R173, R184, 0x5410, R167 ;  /* 0x00005410b8ad7816 */ /* 0x000fe400000000a7 */
[----:B-1----:R-:W-:Y:S01]  /*ffe0*/  LOP3.LUT R116, R150, 0xff, RZ, 0xc0, !PT ;  /* 0x000000ff96747812 */ /* 0x002fe200078ec0ff */
[----:B------:R1:W-:Y:S01]  /*fff0*/  STG.E.U16 [R200.64+0x40], R112 ;  /* 0x00004070c8007986 */ /* 0x0003e2000c101510 */
[----:B------:R-:W-:Y:S02]  /*10000*/  LOP3.LUT R118, R118, 0xff, RZ, 0xc0, !PT ;  /* 0x000000ff76767812 */ /* 0x000fe400078ec0ff */
[----:B------:R-:W-:Y:S02]  /*10010*/  ISETP.LE.U32.AND P6, PT, R116, UR12, PT ;  /* 0x0000000c74007c0c */ /* 0x000fe4000bfc3070 */
[----:B------:R-:W-:Y:S02]  /*10020*/  SHF.R.U32.HI R116, RZ, 0x18, R134 ;  /* 0x00000018ff747819 */ /* 0x000fe40000011686 */
[C---:B--2---:R-:W-:Y:S01]  /*10030*/  PRMT R106, R115.reuse, 0x7632, R106 ;  /* 0x00007632736a7816 */ /* 0x044fe2000000006a */
[----:B------:R-:W-:Y:S01]  /*10040*/  @!P1 HADD2 R239, -R190.H0_H0, -RZ.H0_H0 ;  /* 0xa00000ffbeef9230 */ /* 0x000fe20000000900 */
[----:B------:R-:W-:Y:S02]  /*10050*/  ISETP.LE.U32.AND P4, PT, R116, UR12, PT ;  /* 0x0000000c74007c0c */ /* 0x000fe4000bf83070 */
[----:B------:R-:W-:Y:S02]  /*10060*/  LOP3.LUT R116, R150, 0xffff, RZ, 0xc0, !PT ;  /* 0x0000ffff96747812 */ /* 0x000fe400078ec0ff */
[----:B------:R-:W-:Y:S02]  /*10070*/  PRMT R141, R115, 0x5410, R106 ;  /* 0x00005410738d7816 */ /* 0x000fe4000000006a */
[----:B------:R-:W-:Y:S01]  /*10080*/  SHF.R.U32.HI R116, RZ, 0x8, R116 ;  /* 0x00000008ff747819 */ /* 0x000fe20000011674 */
[----:B------:R-:W-:Y:S01]  /*10090*/  @!P6 HADD2 R241, -R115.H0_H0, -RZ.H0_H0 ;  /* 0xa00000ff73f1e230 */ /* 0x000fe20000000900 */
[----:B---3--:R-:W-:Y:S02]  /*100a0*/  LOP3.LUT R104, R122, 0xffff, RZ, 0xc0, !PT ;  /* 0x0000ffff7a687812 */ /* 0x008fe400078ec0ff */
[----:B------:R-:W-:Y:S02]  /*100b0*/  LOP3.LUT R116, R116, 0xffff, RZ, 0xc0, !PT ;  /* 0x0000ffff74747812 */ /* 0x000fe400078ec0ff */
[----:B------:R-:W-:Y:S02]  /*100c0*/  @!P6 PRMT R115, R241, 0x5410, RZ ;  /* 0x00005410f173e816 */ /* 0x000fe400000000ff */
[----:B------:R-:W-:Y:S02]  /*100d0*/  ISETP.LE.U32.AND P6, PT, R116, UR12, PT ;  /* 0x0000000c74007c0c */ /* 0x000fe4000bfc3070 */
[----:B------:R-:W-:Y:S02]  /*100e0*/  SHF.R.U32.HI R116, RZ, 0x10, R150 ;  /* 0x00000010ff747819 */ /* 0x000fe40000011696 */
[----:B------:R-:W-:Y:S02]  /*100f0*/  SHF.R.U32.HI R104, RZ, 0x8, R104 ;  /* 0x00000008ff687819 */ /* 0x000fe40000011668 */
[----:B------:R-:W-:Y:S02]  /*10100*/  LOP3.LUT R116, R116, 0xff, RZ, 0xc0, !PT ;  /* 0x000000ff74747812 */ /* 0x000fe400078ec0ff */
[----:B------:R-:W-:Y:S02]  /*10110*/  LOP3.LUT R104, R104, 0xffff, RZ, 0xc0, !PT ;  /* 0x0000ffff68687812 */ /* 0x000fe400078ec0ff */
[----:B------:R-:W-:Y:S02]  /*10120*/  SHF.R.U32.HI R134, RZ, 0x10, R134 ;  /* 0x00000010ff867819 */ /* 0x000fe40000011686 */
[----:B-1----:R-:W-:Y:S01]  /*10130*/  SHF.R.U32.HI R112, RZ, 0x18, R139 ;  /* 0x00000018ff707819 */ /* 0x002fe2000001168b */
[----:B------:R-:W-:Y:S01]  /*10140*/  @!P6 HADD2 R234, -R106.H0_H0, -RZ.H0_H0 ;  /* 0xa00000ff6aeae230 */ /* 0x000fe20000000900 */
[----:B------:R-:W-:Y:S02]  /*10150*/  LOP3.LUT R134, R134, 0xff, RZ, 0xc0, !PT ;  /* 0x000000ff86867812 */ /* 0x000fe400078ec0ff */
[----:B------:R-:W-:Y:S02]  /*10160*/  @!P1 PRMT R190, R239, 0x5410, RZ ;  /* 0x00005410efbe9816 */ /* 0x000fe400000000ff */
[----:B------:R-:W-:Y:S02]  /*10170*/  @!P6 PRMT R106, R234, 0x5410, RZ ;  /* 0x00005410ea6ae816 */ /* 0x000fe400000000ff */
[----:B------:R-:W-:Y:S02]  /*10180*/  ISETP.LE.U32.AND P6, PT, R137, UR12, PT ;  /* 0x0000000c89007c0c */ /* 0x000fe4000bfc3070 */
[----:B------:R-:W-:Y:S02]  /*10190*/  PRMT R137, R105, 0x5410, R132 ;  /* 0x0000541069897816 */ /* 0x000fe40000000084 */
[----:B------:R-:W-:Y:S02]  /*101a0*/  @!P3 PRMT R132, R235, 0x5410, RZ ;  /* 0x00005410eb84b816 */ /* 0x000fe400000000ff */
[----:B------:R-:W-:Y:S02]  /*101b0*/  ISETP.LE.U32.AND P3, PT, R116, UR12, PT ;  /* 0x0000000c74007c0c */ /* 0x000fe4000bf63070 */
[----:B------:R-:W-:Y:S02]  /*101c0*/  LOP3.LUT R116, R122, 0xff, RZ, 0xc0, !PT ;  /* 0x000000ff7a747812 */ /* 0x000fe400078ec0ff */
[----:B------:R-:W-:Y:S02]  /*101d0*/  @!P5 PRMT R105, R236, 0x5410, RZ ;  /* 0x00005410ec69d816 */ /* 0x000fe400000000ff */
[----:B------:R-:W-:Y:S01]  /*101e0*/  ISETP.LE.U32.AND P5, PT, R116, UR12, PT ;  /* 0x0000000c74007c0c */ /* 0x000fe2000bfa3070 */
[----:B------:R-:W-:Y:S01]  /*101f0*/  @!P6 HADD2 R227, -R133.H0_H0, -RZ.H0_H0 ;  /* 0xa00000ff85e3e230 */ /* 0x000fe20000000900 */
[----:B------:R-:W-:Y:S02]  /*10200*/  ISETP.LE.U32.AND P0, PT, R134, UR12, PT ;  /* 0x0000000c86007c0c */ /* 0x000fe4000bf03070 */
[----:B------:R-:W-:Y:S02]  /*10210*/  LOP3.LUT R116, R146, 0xff, RZ, 0xc0, !PT ;  /* 0x000000ff92747812 */ /* 0x000fe400078ec0ff */
[----:B------:R-:W-:Y:S01]  /*10220*/  LOP3.LUT R119, R207, UR15, R162, 0x96, !PT ;  /* 0x0000000fcf777c12 */ /* 0x000fe2000f8e96a2 */
[----:B------:R-:W-:Y:S01]  /*10230*/  @!P3 HADD2 R229, -R107.H0_H0, -RZ.H0_H0 ;  /* 0xa00000ff6be5b230 */ /* 0x000fe20000000900 */
[----:B------:R-:W-:Y:S02]  /*10240*/  LOP3.LUT R144, R147, UR27, R144, 0x96, !PT ;  /* 0x0000001b93907c12 */ /* 0x000fe4000f8e9690 */
[----:B------:R-:W-:Y:S03]  /*10250*/  SHF.R.U32.HI R131, RZ, 0x10, R156 ;  /* 0x00000010ff837819 */ /* 0x000fe6000001169c */
[----:B------:R-:W-:Y:S01]  /*10260*/  @!P5 HADD2 R233, -R189.H0_H0, -RZ.H0_H0 ;  /* 0xa00000ffbde9d230 */ /* 0x000fe20000000900 */
[----:B------:R-:W-:Y:S01]  /*10270*/  LOP3.LUT R131, R131, 0xff, RZ, 0xc0, !PT ;  /* 0x000000ff83837812 */ /* 0x000fe200078ec0ff */
[----:B------:R-:W-:Y:S03]  /*10280*/  @!P0 HADD2 R232, -R113.H0_H0, -RZ.H0_H0 ;  /* 0xa00000ff71e88230 */ /* 0x000fe60000000900 */
[----:B------:R-:W-:Y:S02]  /*10290*/  @!P5 PRMT R189, R233, 0x5410, RZ ;  /* 0x00005410e9bdd816 */ /* 0x000fe400000000ff */
[----:B------:R-:W-:Y:S02]  /*102a0*/  ISETP.LE.U32.AND P5, PT, R104, UR12, PT ;  /* 0x0000000c68007c0c */ /* 0x000fe4000bfa3070 */
[C---:B------:R-:W-:Y:S04]  /*102b0*/  PRMT R104, R113.reuse, 0x7632, R104 ;  /* 0x0000763271687816 */ /* 0x040fe80000000068 */
[----:B------:R-:W-:Y:S01]  /*102c0*/  PRMT R135, R113, 0x5410, R104 ;  /* 0x0000541071877816 */ /* 0x000fe20000000068 */
[----:B------:R-:W-:Y:S01]  /*102d0*/  @!P4 HADD2 R230, -R104.H0_H0, -RZ.H0_H0 ;  /* 0xa00000ff68e6c230 */ /* 0x000fe20000000900 */
[----:B------:R-:W-:Y:S02]  /*102e0*/  @!P0 PRMT R113, R232, 0x5410, RZ ;  /* 0x00005410e8718816 */ /* 0x000fe400000000ff */
[----:B------:R-:W-:Y:S02]  /*102f0*/  ISETP.LE.U32.AND P0, PT, R116, UR12, PT ;  /* 0x0000000c74007c0c */ /* 0x000fe4000bf03070 */
[----:B------:R-:W-:Y:S01]  /*10300*/  @!P4 PRMT R104, R230, 0x5410, RZ ;  /* 0x00005410e668c816 */ /* 0x000fe200000000ff */
[----:B------:R1:W-:Y:S01]  /*10310*/  STG.E.U16 [R198.64+0x40], R113 ;  /* 0x00004071c6007986 */ /* 0x0003e2000c101510 */
[----:B------:R-:W-:Y:S01]  /*10320*/  ISETP.LE.U32.AND P4, PT, R112, UR12, PT ;  /* 0x0000000c70007c0c */ /* 0x000fe2000bf83070 */
[----:B------:R-:W-:Y:S01]  /*10330*/  @!P5 HADD2 R231, -R166.H0_H0, -RZ.H0_H0 ;  /* 0xa00000ffa6e7d230 */ /* 0x000fe20000000900 */
[----:B------:R-:W-:Y:S01]  /*10340*/  SHF.R.U32.HI R116, RZ, 0x18, R178 ;  /* 0x00000018ff747819 */ /* 0x000fe200000116b2 */
[----:B------:R2:W-:Y:S03]  /*10350*/  STG.E.U16 [R198.64+0x42], R104 ;  /* 0x00004268c6007986 */ /* 0x0005e6000c101510 */
[----:B------:R-:W-:Y:S01]  /*10360*/  @!P5 PRMT R166, R231, 0x5410, RZ ;  /* 0x00005410e7a6d816 */ /* 0x000fe200000000ff */
[----:B------:R3:W-:Y:S01]  /*10370*/  STG.E.U16 [R202.64+0x52], R106 ;  /* 0x0000526aca007986 */ /* 0x0007e2000c101510 */
[----:B------:R-:W-:Y:S01]  /*10380*/  ISETP.LE.U32.AND P5, PT, R136, UR12, PT ;  /* 0x0000000c88007c0c */ /* 0x000fe2000bfa3070 */
[----:B------:R-:W-:Y:S01]  /*10390*/  @!P0 HADD2 R228, -R186.H0_H0, -RZ.H0_H0 ;  /* 0xa00000ffbae48230 */ /* 0x000fe20000000900 */
[C---:B------:R-:W-:Y:S01]  /*103a0*/  PRMT R136, R133.reuse, 0x7632, R136 ;  /* 0x0000763285887816 */ /* 0x040fe20000000088 */
[----:B------:R-:W-:Y:S02]  /*103b0*/  STG.E.U16 [R202.64+0x50], R115 ;  /* 0x00005073ca007986 */ /* 0x000fe4000c101510 */
[----:B------:R-:W-:Y:S01]  /*103c0*/  @!P4 HADD2 R223, -R192.H0_H0, -RZ.H0_H0 ;  /* 0xa00000ffc0dfc230 */ /* 0x000fe20000000900 */
[----:B------:R-:W-:Y:S02]  /*103d0*/  @!P0 PRMT R186, R228, 0x5410, RZ ;  /* 0x00005410e4ba8816 */ /* 0x000fe400000000ff */
[----:B------:R-:W-:Y:S02]  /*103e0*/  PRMT R134, R133, 0x5410, R136 ;  /* 0x0000541085867816 */ /* 0x000fe40000000088 */
[----:B------:R-:W-:Y:S02]  /*103f0*/  @!P6 PRMT R133, R227, 0x5410, RZ ;  /* 0x00005410e385e816 */ /* 0x000fe400000000ff */
[----:B------:R-:W-:Y:S01]  /*10400*/  ISETP.LE.U32.AND P6, PT, R112, UR12, PT ;  /* 0x0000000c70007c0c */ /* 0x000fe2000bfc3070 */
[----:B------:R-:W-:Y:S01]  /*10410*/  @!P5 HADD2 R226, -R136.H0_H0, -RZ.H0_H0 ;  /* 0xa00000ff88e2d230 */ /* 0x000fe20000000900 */
[----:B------:R-:W-:Y:S02]  /*10420*/  SHF.R.U32.HI R112, RZ, 0x10, R119 ;  /* 0x00000010ff707819 */ /* 0x000fe40000011677 */
[----:B-1----:R-:W-:Y:S02]  /*10430*/  SHF.R.U32.HI R113, RZ, 0x10, R139 ;  /* 0x00000010ff717819 */ /* 0x002fe4000001168b */
[----:B------:R-:W-:Y:S02]  /*10440*/  @!P5 PRMT R136, R226, 0x5410, RZ ;  /* 0x00005410e288d816 */ /* 0x000fe400000000ff */
[----:B--2---:R-:W-:Y:S02]  /*10450*/  SHF.R.U32.HI R104, RZ, 0x18, R150 ;  /* 0x00000018ff687819 */ /* 0x004fe40000011696 */
[----:B------:R-:W-:Y:S02]  /*10460*/  LOP3.LUT R113, R113, 0xff, RZ, 0xc0, !PT ;  /* 0x000000ff71717812 */ /* 0x000fe400078ec0ff */
[----:B------:R-:W-:Y:S02]  /*10470*/  ISETP.LE.U32.AND P2, PT, R104, UR12, PT ;  /* 0x0000000c68007c0c */ /* 0x000fe4000bf43070 */
[C---:B------:R-:W-:Y:S02]  /*10480*/  PRMT R104, R107.reuse, 0x7632, R104 ;  /* 0x000076326b687816 */ /* 0x040fe40000000068 */
[----:B---3--:R-:W-:Y:S02]  /*10490*/  SHF.R.U32.HI R106, RZ, 0x10, R122 ;  /* 0x00000010ff6a7819 */ /* 0x008fe4000001167a */
[----:B------:R-:W-:Y:S02]  /*104a0*/  PRMT R139, R107, 0x5410, R104 ;  /* 0x000054106b8b7816 */ /* 0x000fe40000000068 */
[----:B------:R-:W-:Y:S02]  /*104b0*/  LOP3.LUT R106, R106, 0xff, RZ, 0xc0, !PT ;  /* 0x000000ff6a6a7812 */ /* 0x000fe400078ec0ff */
[----:B------:R-:W-:Y:S02]  /*104c0*/  @!P3 PRMT R107, R229, 0x5410, RZ ;  /* 0x00005410e56bb816 */ /* 0x000fe400000000ff */
[----:B------:R-:W-:Y:S01]  /*104d0*/  ISETP.LE.U32.AND P4, PT, R106, UR12, PT ;  /* 0x0000000c6a007c0c */ /* 0x000fe2000bf83070 */
[----:B------:R-:W-:Y:S01]  /*104e0*/  @!P2 HADD2 R225, -R104.H0_H0, -RZ.H0_H0 ;  /* 0xa00000ff68e1a230 */ /* 0x000fe20000000900 */
[----:B------:R-:W-:Y:S01]  /*104f0*/  LOP3.LUT R106, R146, 0xffff, RZ, 0xc0, !PT ;  /* 0x0000ffff926a7812 */ /* 0x000fe200078ec0ff */
[----:B------:R1:W-:Y:S01]  /*10500*/  STG.E.U16 [R196.64+0x50], R107 ;  /* 0x0000506bc4007986 */ /* 0x0003e2000c101510 */
[----:B------:R-:W-:Y:S02]  /*10510*/  ISETP.LE.U32.AND P1, PT, R113, UR12, PT ;  /* 0x0000000c71007c0c */ /* 0x000fe4000bf23070 */
[----:B------:R-:W-:Y:S02]  /*10520*/  @!P2 PRMT R104, R225, 0x5410, RZ ;  /* 0x00005410e168a816 */ /* 0x000fe400000000ff */
[----:B------:R-:W-:Y:S02]  /*10530*/  SHF.R.U32.HI R106, RZ, 0x8, R106 ;  /* 0x00000008ff6a7819 */ /* 0x000fe4000001166a */
[----:B------:R-:W-:Y:S01]  /*10540*/  LOP3.LUT R113, R178, 0xff, RZ, 0xc0, !PT ;  /* 0x000000ffb2717812 */ /* 0x000fe200078ec0ff */
[----:B------:R2:W-:Y:S01]  /*10550*/  STG.E.U16 [R196.64+0x52], R104 ;  /* 0x00005268c4007986 */ /* 0x0005e2000c101510 */
[----:B------:R-:W-:Y:S01]  /*10560*/  LOP3.LUT R106, R106, 0xffff, RZ, 0xc0, !PT ;  /* 0x0000ffff6a6a7812 */ /* 0x000fe200078ec0ff */
[----:B------:R-:W-:Y:S01]  /*10570*/  @!P4 HADD2 R218, -R184.H0_H0, -RZ.H0_H0 ;  /* 0xa00000ffb8dac230 */ /* 0x000fe20000000900 */
[----:B------:R-:W-:Y:S01]  /*10580*/  SHF.R.U32.HI R122, RZ, 0x18, R122 ;  /* 0x00000018ff7a7819 */ /* 0x000fe2000001167a */
[----:B------:R3:W-:Y:S01]  /*10590*/  STG.E.U16 [R200.64+0x4e], R105 ;  /* 0x00004e69c8007986 */ /* 0x0007e2000c101510 */
[----:B------:R-:W-:Y:S01]  /*105a0*/  ISETP.LE.U32.AND P0, PT, R106, UR12, PT ;  /* 0x0000000c6a007c0c */ /* 0x000fe2000bf03070 */
[----:B------:R-:W-:Y:S01]  /*105b0*/  @!P1 HADD2 R224, -R193.H0_H0, -RZ.H0_H0 ;  /* 0xa00000ffc1e09230 */ /* 0x000fe20000000900 */
[----:B------:R-:W-:Y:S01]  /*105c0*/  SHF.R.U32.HI R106, RZ, 0x8, R123 ;  /* 0x00000008ff6a7819 */ /* 0x000fe2000001167b */
[----:B------:R-:W-:Y:S01]  /*105d0*/  STG.E.U16 [R200.64+0x50], R132 ;  /* 0x00005084c8007986 */ /* 0x000fe2000c101510 */
[----:B------:R-:W-:Y:S02]  /*105e0*/  @!P4 PRMT R184, R218, 0x5410, RZ ;  /* 0x00005410dab8c816 */ /* 0x000fe400000000ff */
[----:B------:R-:W-:Y:S01]  /*105f0*/  LOP3.LUT R106, R106, 0xffff, RZ, 0xc0, !PT ;  /* 0x0000ffff6a6a7812 */ /* 0x000fe200078ec0ff */
[----:B------:R-:W-:Y:S01]  /*10600*/  STG.E.U16 [R198.64+0x50], R133 ;  /* 0x00005085c6007986 */ /* 0x000fe2000c101510 */
[----:B------:R-:W-:Y:S02]  /*10610*/  LOP3.LUT R112, R112, 0xff, RZ, 0xc0, !PT ;  /* 0x000000ff70707812 */ /* 0x000fe400078ec0ff */
[----:B------:R-:W-:Y:S01]  /*10620*/  ISETP.LE.U32.AND P5, PT, R106, UR12, PT ;  /* 0x0000000c6a007c0c */ /* 0x000fe2000bfa3070 */
[----:B------:R-:W-:Y:S01]  /*10630*/  STG.E.U16 [R198.64+0x52], R136 ;  /* 0x00005288c6007986 */ /* 0x000fe2000c101510 */
[--C-:B------:R-:W-:Y:S01]  /*10640*/  SHF.R.U32.HI R106, RZ, 0x10, R146.reuse ;  /* 0x00000010ff6a7819 */ /* 0x100fe20000011692 */
[----:B------:R-:W-:Y:S01]  /*10650*/  @!P0 HADD2 R221, -R185.H0_H0, -RZ.H0_H0 ;  /* 0xa00000ffb9dd8230 */ /* 0x000fe20000000900 */
[----:B-1----:R-:W-:Y:S01]  /*10660*/  LOP3.LUT R107, R176, 0xff, RZ, 0xc0, !PT ;  /* 0x000000ffb06b7812 */ /* 0x002fe200078ec0ff */
[----:B------:R-:W-:Y:S01]  /*10670*/  STG.E.U16 [R202.64+0x60], R191 ;  /* 0x000060bfca007986 */ /* 0x000fe2000c101510 */
[----:B------:R-:W-:Y:S02]  /*10680*/  LOP3.LUT R106, R106, 0xff, RZ, 0xc0, !PT ;  /* 0x000000ff6a6a7812 */ /* 0x000fe400078ec0ff */
[----:B------:R-:W-:Y:S01]  /*10690*/  @!P0 PRMT R185, R221, 0x5410, RZ ;  /* 0x00005410ddb98816 */ /* 0x000fe200000000ff */
[----:B------:R-:W-:Y:S01]  /*106a0*/  STG.E.U16 [R202.64+0x62], R190 ;  /* 0x000062beca007986 */ /* 0x000fe2000c101510 */
[----:B------:R-:W-:Y:S02]  /*106b0*/  ISETP.LE.U32.AND P4, PT, R106, UR12, PT ;  /* 0x0000000c6a007c0c */ /* 0x000fe4000bf83070 */
[----:B--2---:R-:W-:Y:S01]  /*106c0*/  LOP3.LUT R104, R176, 0xffff, RZ, 0xc0, !PT ;  /* 0x0000ffffb0687812 */ /* 0x004fe200078ec0ff */
[----:B------:R-:W-:Y:S01]  /*106d0*/  @!P5 HADD2 R220, -R194.H0_H0, -RZ.H0_H0 ;  /* 0xa00000ffc2dcd230 */ /* 0x000fe20000000900 */
[----:B------:R-:W-:Y:S02]  /*106e0*/  SHF.R.U32.HI R106, RZ, 0x18, R146 ;  /* 0x00000018ff6a7819 */ /* 0x000fe40000011692 */
[----:B------:R-:W-:Y:S02]  /*106f0*/  SHF.R.U32.HI R104, RZ, 0x8, R104 ;  /* 0x00000008ff687819 */ /* 0x000fe40000011668 */
[----:B---3--:R-:W-:Y:S02]  /*10700*/  SHF.R.U32.HI R105, RZ, 0x10, R178 ;  /* 0x00000010ff697819 */ /* 0x008fe400000116b2 */
[----:B------:R-:W-:Y:S02]  /*10710*/  PRMT R107, R107, 0x5410, R104 ;  /* 0x000054106b6b7816 */ /* 0x000fe40000000068 */
[----:B------:R-:W-:Y:S01]  /*10720*/  LOP3.LUT R104, R178, 0xffff, RZ, 0xc0, !PT ;  /* 0x0000ffffb2687812 */ /* 0x000fe200078ec0ff */
[----:B------:R-:W-:Y:S01]  /*10730*/  @!P4 HADD2 R217, -R188.H0_H0, -RZ.H0_H0 ;  /* 0xa00000ffbcd9c230 */ /* 0x000fe20000000900 */
[----:B------:R-:W-:Y:S01]  /*10740*/  LOP3.LUT R117, R105, 0xff, RZ, 0xc0, !PT ;  /* 0x000000ff69757812 */ /* 0x000fe200078ec0ff */
[--C-:B------:R-:W-:Y:S01]  /*10750*/  HSET2.LE.AND R107, R107, R204.reuse, PT ;  /* 0x000000cc6b6b7233 */ /* 0x100fe20003803000 */
[----:B------:R-:W-:Y:S02]  /*10760*/  SHF.R.U32.HI R104, RZ, 0x8, R104 ;  /* 0x00000008ff687819 */ /* 0x000fe40000011668 */
[----:B------:R-:W-:Y:S02]  /*10770*/  @!P4 PRMT R188, R217, 0x5410, RZ ;  /* 0x00005410d9bcc816 */ /* 0x000fe400000000ff */
[----:B------:R-:W-:Y:S02]  /*10780*/  PRMT R113, R113, 0x5410, R104 ;  /* 0x0000541071717816 */ /* 0x000fe40000000068 */
[C---:B------:R-:W-:Y:S02]  /*10790*/  LOP3.LUT R104, R119.reuse, 0xffff, RZ, 0xc0, !PT ;  /* 0x0000ffff77687812 */ /* 0x040fe400078ec0ff */
[----:B------:R-:W-:Y:S01]  /*107a0*/  ISETP.LE.U32.AND P4, PT, R106, UR12, PT ;  /* 0x0000000c6a007c0c */ /* 0x000fe2000bf83070 */
[--C-:B------:R-:W-:Y:S01]  /*107b0*/  HSET2.LE.AND R113, R113, R204.reuse, PT ;  /* 0x000000cc71717233 */ /* 0x100fe20003803000 */
[----:B------:R-:W-:Y:S02]  /*107c0*/  LOP3.LUT R106, R119, 0xff, RZ, 0xc0, !PT ;  /* 0x000000ff776a7812 */ /* 0x000fe400078ec0ff */
[----:B------:R-:W-:Y:S02]  /*107d0*/  SHF.R.U32.HI R115, RZ, 0x8, R104 ;  /* 0x00000008ff737819 */ /* 0x000fe40000011668 */
[----:B------:R-:W-:Y:S02]  /*107e0*/  LOP3.LUT R104, R206, 0xffff, RZ, 0xc0, !PT ;  /* 0x0000ffffce687812 */ /* 0x000fe400078ec0ff */
[----:B------:R-:W-:Y:S02]  /*107f0*/  PRMT R105, R106, 0x5410, R115 ;  /* 0x000054106a697816 */ /* 0x000fe40000000073 */
[----:B------:R-:W-:Y:S02]  /*10800*/  ISETP.LE.U32.AND P0, PT, R122, UR12, PT ;  /* 0x0000000c7a007c0c */ /* 0x000fe4000bf03070 */
[----:B------:R-:W-:Y:S01]  /*10810*/  SHF.R.U32.HI R104, RZ, 0x8, R104 ;  /* 0x00000008ff687819 */ /* 0x000fe20000011668 */
[--C-:B------:R-:W-:Y:S01]  /*10820*/  HSET2.LE.AND R105, R105, R204.reuse, PT ;  /* 0x000000cc69697233 */ /* 0x100fe20003803000 */
[----:B------:R-:W-:Y:S01]  /*10830*/  LOP3.LUT R115, R206, 0xff, RZ, 0xc0, !PT ;  /* 0x000000ffce737812 */ /* 0x000fe200078ec0ff */
[----:B------:R-:W-:Y:S01]  /*10840*/  @!P4 HADD2 R214, -R187.H0_H0, -RZ.H0_H0 ;  /* 0xa00000ffbbd6c230 */ /* 0x000fe20000000900 */
[----:B------:R-:W-:Y:S02]  /*10850*/  LOP3.LUT R102, R107, R102, RZ, 0xc0, !PT ;  /* 0x000000666b667212 */ /* 0x000fe400078ec0ff */
[----:B------:R-:W-:Y:S02]  /*10860*/  PRMT R115, R115, 0x5410, R104 ;  /* 0x0000541073737816 */ /* 0x000fe40000000068 */
[----:B------:R-:W-:Y:S02]  /*10870*/  LOP3.LUT R108, R105, R108, RZ, 0xc0, !PT ;  /* 0x0000006c696c7212 */ /* 0x000fe400078ec0ff */
[----:B------:R-:W1:Y:S01]  /*10880*/  LDSM.16.MT88.4 R104, [R210+0x9000] ;  /* 0x00900000d268783b */ /* 0x000e620000004200 */
[----:B------:R-:W-:Y:S01]  /*10890*/  @!P0 HADD2 R216, -R167.H0_H0, -RZ.H0_H0 ;  /* 0xa00000ffa7d88230 */ /* 0x000fe20000000900 */
[--C-:B------:R-:W-:Y:S02]  /*108a0*/  SHF.R.U32.HI R177, RZ, 0x18, R176.reuse ;  /* 0x00000018ffb17819 */ /* 0x100fe400000116b0 */
[----:B------:R-:W-:Y:S02]  /*108b0*/  SHF.R.U32.HI R119, RZ, 0x18, R119 ;  /* 0x00000018ff777819 */ /* 0x000fe40000011677 */
[----:B------:R-:W-:Y:S02]  /*108c0*/  @!P0 PRMT R167, R216, 0x5410, RZ ;  /* 0x00005410d8a78816 */ /* 0x000fe400000000ff */
[----:B------:R-:W-:Y:S02]  /*108d0*/  ISETP.LE.U32.AND P0, PT, R114, UR12, PT ;  /* 0x0000000c72007c0c */ /* 0x000fe4000bf03070 */
[----:B------:R-:W-:Y:S02]  /*108e0*/  SHF.R.U32.HI R114, RZ, 0x10, R176 ;  /* 0x00000010ff727819 */ /* 0x000fe400000116b0 */
[----:B------:R-:W-:Y:S02]  /*108f0*/  PRMT R112, R112, 0x5410, R119 ;  /* 0x0000541070707816 */ /* 0x000fe40000000077 */
[----:B------:R-:W-:Y:S02]  /*10900*/  LOP3.LUT R114, R114, 0xff, RZ, 0xc0, !PT ;  /* 0x000000ff72727812 */ /* 0x000fe400078ec0ff */
[----:B------:R-:W-:Y:S01]  /*10910*/  PRMT R116, R117, 0x5410, R116 ;  /* 0x0000541075747816 */ /* 0x000fe20000000074 */
[--C-:B------:R-:W-:Y:S01]  /*10920*/  HSET2.LE.AND R112, R112, R204.reuse, PT ;  /* 0x000000cc70707233 */ /* 0x100fe20003803000 */
[----:B------:R-:W-:Y:S02]  /*10930*/  PRMT R114, R114, 0x5410, R177 ;  /* 0x0000541072727816 */ /* 0x000fe400000000b1 */
[--C-:B------:R-:W-:Y:S01]  /*10940*/  SHF.R.U32.HI R117, RZ, 0x10, R206.reuse ;  /* 0x00000010ff757819 */ /* 0x100fe200000116ce */
[--C-:B------:R-:W-:Y:S01]  /*10950*/  HSET2.LE.AND R116, R116, R204.reuse, PT ;  /* 0x000000cc74747233 */ /* 0x100fe20003803000 */
[----:B------:R-:W-:Y:S01]  /*10960*/  LOP3.LUT R100, R113, R100, RZ, 0xc0, !PT ;  /* 0x0000006471647212 */ /* 0x000fe200078ec0ff */
[--C-:B------:R-:W-:Y:S01]  /*10970*/  HSET2.LE.AND R113, R115, R204.reuse, PT ;  /* 0x000000cc73717233 */ /* 0x100fe20003803000 */
[----:B------:R-:W-:Y:S01]  /*10980*/  SHF.R.U32.HI R206, RZ, 0x18, R206 ;  /* 0x00000018ffce7819 */ /* 0x000fe200000116ce */
[--C-:B------:R-:W-:Y:S01]  /*10990*/  HSET2.LE.AND R114, R114, R204.reuse, PT ;  /* 0x000000cc72727233 */ /* 0x100fe20003803000 */
[----:B------:R-:W-:Y:S01]  /*109a0*/  LOP3.LUT R117, R117, 0xff, RZ, 0xc0, !PT ;  /* 0x000000ff75757812 */ /* 0x000fe200078ec0ff */
[----:B------:R-:W-:Y:S01]  /*109b0*/  LDSM.16.MT88.4 R176, [R210+0xbc00] ;  /* 0x00bc0000d2b0783b */ /* 0x000fe20000004200 */
[----:B------:R-:W-:Y:S01]  /*109c0*/  LOP3.LUT R110, R113, R110, RZ, 0xc0, !PT ;  /* 0x0000006e716e7212 */ /* 0x000fe200078ec0ff */
[----:B------:R-:W-:Y:S01]  /*109d0*/  @!P0 HADD2 R215, -R165.H1_H1, -RZ.H0_H0 ;  /* 0xa00000ffa5d78230 */ /* 0x000fe20000000d00 */
[----:B------:R-:W-:Y:S02]  /*109e0*/  LOP3.LUT R103, R114, R103, RZ, 0xc0, !PT ;  /* 0x0000006772677212 */ /* 0x000fe400078ec0ff */
[----:B------:R-:W-:Y:S02]  /*109f0*/  LOP3.LUT R109, R112, R109, RZ, 0xc0, !PT ;  /* 0x0000006d706d7212 */ /* 0x000fe400078ec0ff */
[----:B------:R-:W-:Y:S01]  /*10a00*/  PRMT R117, R117, 0x5410, R206 ;  /* 0x0000541075757816 */ /* 0x000fe200000000ce */
[----:B------:R-:W2:Y:S01]  /*10a10*/  LDSM.16.MT88.4 R112, [R208+0x9000] ;  /* 0x00900000d070783b */ /* 0x000ea20000004200 */
[----:B------:R-:W-:Y:S02]  /*10a20*/  LOP3.LUT R101, R116, R101, RZ, 0xc0, !PT ;  /* 0x0000006574657212 */ /* 0x000fe400078ec0ff */
[----:B------:R-:W-:Y:S01]  /*10a30*/  @!P6 PRMT R192, R223, 0x5410, RZ ;  /* 0x00005410dfc0e816 */ /* 0x000fe200000000ff */
[--C-:B------:R-:W-:Y:S01]  /*10a40*/  HSET2.LE.AND R116, R117, R204.reuse, PT ;  /* 0x000000cc75747233 */ /* 0x100fe20003803000 */
[----:B------:R-:W-:Y:S02]  /*10a50*/  ISETP.LE.U32.AND P6, PT, R118, UR12, PT ;  /* 0x0000000c76007c0c */ /* 0x000fe4000bfc3070 */
[C---:B------:R-:W-:Y:S01]  /*10a60*/  LOP3.LUT P3, RZ, R209.reuse, 0x40, RZ, 0xc0, !PT ;  /* 0x00000040d1ff7812 */ /* 0x040fe2000786c0ff */
[-C--:B-1----:R-:W-:Y:S01]  /*10a70*/  HMMA.16816.F32 R4, R100, R104.reuse, R4 ;  /* 0x000000686404723c */ /* 0x082fe20000001804 */
[----:B------:R-:W-:Y:S01]  /*10a80*/  LOP3.LUT R111, R116, R111, RZ, 0xc0, !PT ;  /* 0x0000006f746f7212 */ /* 0x000fe200078ec0ff */
[----:B------:R-:W-:Y:S01]  /*10a90*/  STG.E.U16 [R196.64+0x62], R192 ;  /* 0x000062c0c4007986 */ /* 0x000fe2000c101510 */
[C---:B------:R-:W-:Y:S02]  /*10aa0*/  LOP3.LUT P2, RZ, R209.reuse, 0x20, RZ, 0xc0, !PT ;  /* 0x00000020d1ff7812 */ /* 0x040fe4000784c0ff */
[----:B------:R-:W-:Y:S01]  /*10ab0*/  @!P1 PRMT R193, R224, 0x5410, RZ ;  /* 0x00005410e0c19816 */ /* 0x000fe200000000ff */
[----:B------:R-:W-:Y:S01]  /*10ac0*/  LDSM.16.MT88.4 R116, [R210+0xa400] ;  /* 0x00a40000d274783b */ /* 0x000fe20000004200 */
[----:B------:R-:W-:Y:S01]  /*10ad0*/  LOP3.LUT P1, RZ, R209, 0x10, RZ, 0xc0, !PT ;  /* 0x00000010d1ff7812 */ /* 0x000fe2000782c0ff */
[C---:B------:R-:W-:Y:S01]  /*10ae0*/  HMMA.16816.F32 R8, R108.reuse, R104, R8 ;  /* 0x000000686c08723c */ /* 0x040fe20000001808 */
[----:B------:R-:W-:Y:S02]  /*10af0*/  @!P4 PRMT R187, R214, 0x5410, RZ ;  /* 0x00005410d6bbc816 */ /* 0x000fe400000000ff */
[----:B------:R-:W-:Y:S01]  /*10b00*/  ISETP.LE.U32.AND P4, PT, R143, UR12, PT ;  /* 0x0000000c8f007c0c */ /* 0x000fe2000bf83070 */
[----:B------:R-:W-:Y:S02]  /*10b10*/  @!P6 HADD2 R219, -R165.H0_H0, -RZ.H0_H0 ;  /* 0xa00000ffa5dbe230 */ /* 0x000fe40000000900 */
[----:B------:R1:W5:Y:S02]  /*10b20*/  LDL.LU R209, [R1+0xd0] ;  /* 0x0000d00001d17983 */ /* 0x0003640000300800 */
[-C--:B------:R-:W-:Y:S02]  /*10b30*/  HMMA.16816.F32 R12, R108, R106.reuse, R12 ;  /* 0x0000006a6c0c723c */ /* 0x080fe4000000180c */
[----:B------:R-:W-:Y:S04]  /*10b40*/  STG.E.U16 [R196.64+0x60], R193 ;  /* 0x000060c1c4007986 */ /* 0x000fe8000c101510 */
[----:B------:R-:W-:Y:S02]  /*10b50*/  STG.E.U16 [R200.64+0x5e], R189 ;  /* 0x00005ebdc8007986 */ /* 0x000fe4000c101510 */
[C---:B------:R-:W-:Y:S01]  /*10b60*/  HMMA.16816.F32 R16, R100.reuse, R106, R16 ;  /* 0x0000006a6410723c */ /* 0x040fe20000001810 */
[----:B------:R-:W-:Y:S01]  /*10b70*/  @!P4 HADD2 R222, -R195.H0_H0, -RZ.H0_H0 ;  /* 0xa00000ffc3dec230 */ /* 0x000fe20000000900 */
[----:B------:R-:W3:Y:S06]  /*10b80*/  LDSM.16.MT88.4 R104, [R210+0xa000] ;  /* 0x00a00000d268783b */ /* 0x000eec0000004200 */
[-C--:B--2---:R-:W-:Y:S02]  /*10b90*/  HMMA.16816.F32 R20, R100, R112.reuse, R20 ;  /* 0x000000706414723c */ /* 0x084fe40000001814 */
[----:B------:R2:W-:Y:S04]  /*10ba0*/  STG.E.U16 [R200.64+0x60], R166 ;  /* 0x000060a6c8007986 */ /* 0x0005e8000c101510 */
[----:B------:R-:W-:Y:S02]  /*10bb0*/  STG.E.U16 [R198.64+0x60], R184 ;  /* 0x000060b8c6007986 */ /* 0x000fe4000c101510 */
[C---:B------:R-:W-:Y:S02]  /*10bc0*/  HMMA.16816.F32 R24, R108.reuse, R112, R24 ;  /* 0x000000706c18723c */ /* 0x040fe40000001818 */
[----:B------:R4:W-:Y:S04]  /*10bd0*/  STG.E.U16 [R198.64+0x62], R167 ;  /* 0x000062a7c6007986 */ /* 0x0009e8000c101510 */
[----:B------:R-:W-:Y:S02]  /*10be0*/  STG.E.U16 [R202.64+0x70], R186 ;  /* 0x000070baca007986 */ /* 0x000fe4000c101510 */
[-C--:B------:R-:W-:Y:S02]  /*10bf0*/  HMMA.16816.F32 R28, R108, R114.reuse, R28 ;  /* 0x000000726c1c723c */ /* 0x080fe4000000181c */
[----:B------:R-:W-:Y:S04]  /*10c00*/  STG.E.U16 [R202.64+0x72], R185 ;  /* 0x000072b9ca007986 */ /* 0x000fe8000c101510 */
[----:B------:R-:W-:Y:S02]  /*10c10*/  STG.E.U16 [R196.64+0x70], R188 ;  /* 0x000070bcc4007986 */ /* 0x000fe4000c101510 */
[C---:B------:R-:W-:Y:S02]  /*10c20*/  HMMA.16816.F32 R32, R100.reuse, R114, R32 ;  /* 0x000000726420723c */ /* 0x040fe40000001820 */
[----:B------:R-:W1:Y:S02]  /*10c30*/  LDSM.16.MT88.4 R112, [R208+0xa000] ;  /* 0x00a00000d070783b */ /* 0x000e640000004200 */
[----:B--2---:R-:W-:Y:S04]  /*10c40*/  IMAD.MOV.U32 R166, RZ, RZ, R3 ;  /* 0x000000ffffa67224 */ /* 0x004fe800078e0003 */
[-C--:B---3--:R-:W-:Y:S02]  /*10c50*/  HMMA.16816.F32 R36, R100, R104.reuse, R36 ;  /* 0x000000686424723c */ /* 0x088fe40000001824 */
[----:B------:R-:W-:Y:S02]  /*10c60*/  STG.E.U16 [R196.64+0x72], R187 ;  /* 0x000072bbc4007986 */ /* 0x000fe4000c101510 */
[----:B----4-:R-:W-:Y:S04]  /*10c70*/  IMAD.MOV.U32 R167, RZ, RZ, R0 ;  /* 0x000000ffffa77224 */ /* 0x010fe800078e0000 */
[C---:B------:R-:W-:Y:S08]  /*10c80*/  HMMA.16816.F32 R40, R108.reuse, R104, R40 ;  /* 0x000000686c28723c */ /* 0x040ff00000001828 */
[-C--:B------:R-:W-:Y:S08]  /*10c90*/  HMMA.16816.F32 R44, R108, R106.reuse, R44 ;  /* 0x0000006a6c2c723c */ /* 0x080ff0000000182c */
[C---:B------:R-:W-:Y:S01]  /*10ca0*/  HMMA.16816.F32 R48, R100.reuse, R106, R48 ;  /* 0x0000006a6430723c */ /* 0x040fe20000001830 */
[----:B------:R-:W2:Y:S07]  /*10cb0*/  LDSM.16.MT88.4 R104, [R210+0xb000] ;  /* 0x00b00000d268783b */ /* 0x000eae0000004200 */
[-C--:B-1----:R-:W-:Y:S08]  /*10cc0*/  HMMA.16816.F32 R52, R100, R112.reuse, R52 ;  /* 0x000000706434723c */ /* 0x082ff00000001834 */
[C---:B------:R-:W-:Y:S08]  /*10cd0*/  HMMA.16816.F32 R56, R108.reuse, R112, R56 ;  /* 0x000000706c38723c */ /* 0x040ff00000001838 */
[-C--:B------:R-:W-:Y:S08]  /*10ce0*/  HMMA.16816.F32 R60, R108, R114.reuse, R60 ;  /* 0x000000726c3c723c */ /* 0x080ff0000000183c */
[C---:B------:R-:W-:Y:S01]  /*10cf0*/  HMMA.16816.F32 R64, R100.reuse, R114, R64 ;  /* 0x000000726440723c */ /* 0x040fe20000001840 */
[----:B------:R-:W1:Y:S07]  /*10d00*/  LDSM.16.MT88.4 R112, [R208+0xb000] ;  /* 0x00b00000d070783b */ /* 0x000e6e0000004200 */
[-C--:B--2---:R-:W-:Y:S08]  /*10d10*/  HMMA.16816.F32 R68, R100, R104.reuse, R68 ;  /* 0x000000686444723c */ /* 0x084ff00000001844 */
[C---:B------:R-:W-:Y:S07]  /*10d20*/  HMMA.16816.F32 R72, R108.reuse, R104, R72 ;  /* 0x000000686c48723c */ /* 0x040fee0000001848 */
[--C-:B------:R-:W-:Y:S01]  /*10d30*/  SHF.R.U32.HI R105, RZ, 0x10, R158.reuse ;  /* 0x00000010ff697819 */ /* 0x100fe2000001169e */
[-C--:B------:R-:W-:Y:S01]  /*10d40*/  HMMA.16816.F32 R76, R108, R106.reuse, R76 ;  /* 0x0000006a6c4c723c */ /* 0x080fe2000000184c */
[C---:B------:R-:W-:Y:S07]  /*10d50*/  LOP3.LUT R104, R158.reuse, 0xff, RZ, 0xc0, !PT ;  /* 0x000000ff9e687812 */ /* 0x040fee00078ec0ff */
[C---:B------:R-:W-:Y:S07]  /*10d60*/  HMMA.16816.F32 R80, R100.reuse, R106, R80 ;  /* 0x0000006a6450723c */ /* 0x040fee0000001850 */
[----:B------:R-:W-:Y:S01]  /*10d70*/  LOP3.LUT R106, R158, 0xffff, RZ, 0xc0, !PT ;  /* 0x0000ffff9e6a7812 */ /* 0x000fe200078ec0ff */
[-C--:B-1----:R-:W-:Y:S01]  /*10d80*/  HMMA.16816.F32 R84, R100, R112.reuse, R84 ;  /* 0x000000706454723c */ /* 0x082fe20000001854 */
[----:B------:R-:W-:Y:S03]  /*10d90*/  SHF.R.U32.HI R158, RZ, 0x18, R158 ;  /* 0x00000018ff9e7819 */ /* 0x000fe6000001169e */
[----:B------:R-:W-:Y:S04]  /*10da0*/  SHF.R.U32.HI R107, RZ, 0x8, R106 ;  /* 0x00000008ff6b7819 */ /* 0x000fe8000001166a */
[C---:B------:R-:W-:Y:S07]  /*10db0*/  HMMA.16816.F32 R88, R108.reuse, R112, R88 ;  /* 0x000000706c58723c */ /* 0x040fee0000001858 */
[----:B------:R-:W-:Y:S01]  /*10dc0*/  LOP3.LUT R112, R160, 0xffff, RZ, 0xc0, !PT ;  /* 0x0000ffffa0707812 */ /* 0x000fe200078ec0ff */
[-C--:B------:R-:W-:Y:S04]  /*10dd0*/  HMMA.16816.F32 R92, R108, R114.reuse, R92 ;  /* 0x000000726c5c723c */ /* 0x080fe8000000185c */
[----:B------:R-:W-:Y:S03]  /*10de0*/  SHF.R.U32.HI R112, RZ, 0x8, R112 ;  /* 0x00000008ff707819 */ /* 0x000fe60000011670 */
[----:B------:R-:W-:Y:S01]  /*10df0*/  LOP3.LUT R111, R105, 0xff, RZ, 0xc0, !PT ;  /* 0x000000ff696f7812 */ /* 0x000fe200078ec0ff */
[----:B------:R-:W-:Y:S01]  /*10e00*/  HMMA.16816.F32 R96, R100, R114, R96 ;  /* 0x000000726460723c */ /* 0x000fe20000001860 */
[----:B------:R-:W-:Y:S02]  /*10e10*/  PRMT R108, R104, 0x5410, R107 ;  /* 0x00005410686c7816 */ /* 0x000fe4000000006b */
[----:B------:R-:W1:Y:S01]  /*10e20*/  LDSM.16.MT88.4 R104, [R210+0x9400] ;  /* 0x00940000d268783b */ /* 0x000e620000004200 */
[----:B------:R-:W-:Y:S02]  /*10e30*/  PRMT R111, R111, 0x5410, R158 ;  /* 0x000054106f6f7816 */ /* 0x000fe4000000009e */
[----:B------:R-:W-:Y:S02]  /*10e40*/  SHF.R.U32.HI R110, RZ, 0x10, R160 ;  /* 0x00000010ff6e7819 */ /* 0x000fe400000116a0 */
[C---:B------:R-:W-:Y:S04]  /*10e50*/  LOP3.LUT R103, R174.reuse, 0xffff, RZ, 0xc0, !PT ;  /* 0x0000ffffae677812 */ /* 0x040fe800078ec0ff */
[----:B------:R-:W-:Y:S02]  /*10e60*/  LOP3.LUT R100, R174, 0xff, RZ, 0xc0, !PT ;  /* 0x000000ffae647812 */ /* 0x000fe400078ec0ff */
[----:B------:R-:W-:Y:S02]  /*10e70*/  SHF.R.U32.HI R103, RZ, 0x8, R103 ;  /* 0x00000008ff677819 */ /* 0x000fe40000011667 */
[--C-:B------:R-:W-:Y:S02]  /*10e80*/  SHF.R.U32.HI R101, RZ, 0x10, R174.reuse ;  /* 0x00000010ff657819 */ /* 0x100fe400000116ae */
[----:B------:R-:W-:Y:S02]  /*10e90*/  PRMT R103, R100, 0x5410, R103 ;  /* 0x0000541064677816 */ /* 0x000fe40000000067 */
[----:B------:R-:W-:Y:S02]  /*10ea0*/  SHF.R.U32.HI R174, RZ, 0x18, R174 ;  /* 0x00000018ffae7819 */ /* 0x000fe400000116ae */
[----:B------:R-:W-:Y:S01]  /*10eb0*/  LOP3.LUT R101, R101, 0xff, RZ, 0xc0, !PT ;  /* 0x000000ff65657812 */ /* 0x000fe200078ec0ff */
[--C-:B------:R-:W-:Y:S01]  /*10ec0*/  HSET2.LE.AND R103, R103, R204.reuse, PT ;  /* 0x000000cc67677233 */ /* 0x100fe20003803000 */
[----:B------:R-:W-:Y:S02]  /*10ed0*/  LOP3.LUT R102, R156, 0xffff, RZ, 0xc0, !PT ;  /* 0x0000ffff9c667812 */ /* 0x000fe400078ec0ff */
[----:B------:R-:W-:Y:S01]  /*10ee0*/  PRMT R100, R101, 0x5410, R174 ;  /* 0x0000541065647816 */ /* 0x000fe200000000ae */
[--C-:B------:R-:W-:Y:S01]  /*10ef0*/  HSET2.LE.AND R101, R108, R204.reuse, PT ;  /* 0x000000cc6c657233 */ /* 0x100fe20003803000 */
[----:B------:R-:W-:Y:S02]  /*10f00*/  LOP3.LUT R109, R160, 0xff, RZ, 0xc0, !PT ;  /* 0x000000ffa06d7812 */ /* 0x000fe400078ec0ff */
[----:B------:R-:W-:Y:S01]  /*10f10*/  SHF.R.U32.HI R160, RZ, 0x18, R160 ;  /* 0x00000018ffa07819 */ /* 0x000fe200000116a0 */
[--C-:B------:R-:W-:Y:S01]  /*10f20*/  HSET2.LE.AND R108, R100, R204.reuse, PT ;  /* 0x000000cc646c7233 */ /* 0x100fe20003803000 */
[----:B------:R-:W-:Y:S01]  /*10f30*/  LOP3.LUT R100, R103, R120, RZ, 0xc0, !PT ;  /* 0x0000007867647212 */ /* 0x000fe200078ec0ff */
[--C-:B------:R-:W-:Y:S01]  /*10f40*/  HSET2.LE.AND R103, R111, R204.reuse, PT ;  /* 0x000000cc6f677233 */ /* 0x100fe20003803000 */
[----:B------:R-:W-:Y:S01]  /*10f50*/  SHF.R.U32.HI R156, RZ, 0x18, R156 ;  /* 0x00000018ff9c7819 */ /* 0x000fe2000001169c */
[----:B------:R-:W-:Y:S01]  /*10f60*/  LDSM.16.MT88.4 R120, [R208+0xa400] ;  /* 0x00a40000d078783b */ /* 0x000fe20000004200 */
[----:B------:R-:W-:Y:S02]  /*10f70*/  LOP3.LUT R111, R110, 0xff, RZ, 0xc0, !PT ;  /* 0x000000ff6e6f7812 */ /* 0x000fe400078ec0ff */
[----:B------:R-:W-:Y:S02]  /*10f80*/  SHF.R.U32.HI R102, RZ, 0x8, R102 ;  /* 0x00000008ff667819 */ /* 0x000fe40000011666 */
[----:B------:R-:W-:Y:S02]  /*10f90*/  PRMT R109, R109, 0x5410, R112 ;  /* 0x000054106d6d7816 */ /* 0x000fe40000000070 */
[----:B------:R-:W-:Y:S01]  /*10fa0*/  PRMT R131, R131, 0x5410, R156 ;  /* 0x0000541083837816 */ /* 0x000fe2000000009c */
[----:B------:R-:W2:Y:S01]  /*10fb0*/  LDSM.16.MT88.4 R112, [R208+0x9400] ;  /* 0x00940000d070783b */ /* 0x000ea20000004200 */
[----:B------:R-:W-:Y:S01]  /*10fc0*/  PRMT R111, R111, 0x5410, R160 ;  /* 0x000054106f6f7816 */ /* 0x000fe200000000a0 */
[--C-:B------:R-:W-:Y:S01]  /*10fd0*/  HSET2.LE.AND R109, R109, R204.reuse, PT ;  /* 0x000000cc6d6d7233 */ /* 0x100fe20003803000 */
[----:B------:R-:W-:Y:S02]  /*10fe0*/  PRMT R145, R145, 0x5410, R102 ;  /* 0x0000541091917816 */ /* 0x000fe40000000066 */
[----:B------:R-:W-:Y:S01]  /*10ff0*/  LOP3.LUT R102, R101, R130, RZ, 0xc0, !PT ;  /* 0x0000008265667212 */ /* 0x000fe200078ec0ff */
[--C-:B------:R-:W-:Y:S01]  /*11000*/  HSET2.LE.AND R111, R111, R204.reuse, PT ;  /* 0x000000cc6f6f7233 */ /* 0x100fe20003803000 */
[----:B------:R-:W-:Y:S01]  /*11010*/  LOP3.LUT R101, R108, R129, RZ, 0xc0, !PT ;  /* 0x000000816c657212 */ /* 0x000fe200078ec0ff */
[--C-:B------:R-:W-:Y:S01]  /*11020*/  HSET2.LE.AND R108, R145, R204.reuse, PT ;  /* 0x000000cc916c7233 */ /* 0x100fe20003803000 */
[----:B------:R-:W-:Y:S01]  /*11030*/  LOP3.LUT R103, R103, R128, RZ, 0xc0, !PT ;  /* 0x0000008067677212 */ /* 0x000fe200078ec0ff */
[--C-:B------:R-:W-:Y:S01]  /*11040*/  HSET2.LE.AND R128, R131, R204.reuse, PT ;  /* 0x000000cc83807233 */ /* 0x100fe20003803000 */
[----:B------:R-:W-:Y:S01]  /*11050*/  LDSM.16.MT88.4 R160, [R208+0xac00] ;  /* 0x00ac0000d0a0783b */ /* 0x000fe20000004200 */
[----:B------:R-:W-:Y:S02]  /*11060*/  LOP3.LUT R110, R109, R126, RZ, 0xc0, !PT ;  /* 0x0000007e6d6e7212 */ /* 0x000fe400078ec0ff */
[----:B------:R-:W-:Y:S02]  /*11070*/  LOP3.LUT R108, R108, R127, RZ, 0xc0, !PT ;  /* 0x0000007f6c6c7212 */ /* 0x000fe400078ec0ff */
[-C--:B-1----:R-:W-:Y:S01]  /*11080*/  HMMA.16816.F32 R4, R100, R104.reuse, R4 ;  /* 0x000000686404723c */ /* 0x082fe20000001804 */
[----:B------:R-:W-:Y:S02]  /*11090*/  LOP3.LUT R109, R128, R125, RZ, 0xc0, !PT ;  /* 0x0000007d806d7212 */ /* 0x000fe400078ec0ff */
[----:B------:R-:W-:Y:S02]  /*110a0*/  LOP3.LUT R111, R111, R124, RZ, 0xc0, !PT ;  /* 0x0000007c6f6f7212 */ /* 0x000fe400078ec0ff */
[----:B------:R-:W-:Y:S04]  /*110b0*/  LOP3.LUT R124, R151, UR15, R152, 0x96, !PT ;  /* 0x0000000f977c7c12 */ /* 0x000fe8000f8e9698 */
[----:B------:R-:W-:Y:S01]  /*110c0*/  SHF.R.U32.HI R130, RZ, 0x10, R124 ;  /* 0x00000010ff827819 */ /* 0x000fe2000001167c */
[C---:B------:R-:W-:Y:S03]  /*110d0*/  HMMA.16816.F32 R8, R108.reuse, R104, R8 ;  /* 0x000000686c08723c */ /* 0x040fe60000001808 */
[----:B------:R-:W-:Y:S05]  /*110e0*/  LOP3.LUT R130, R130, 0xff, RZ, 0xc0, !PT ;  /* 0x000000ff82827812 */ /* 0x000fea00078ec0ff */
[-C--:B------:R-:W-:Y:S08]  /*110f0*/  HMMA.16816.F32 R12, R108, R106.reuse, R12 ;  /* 0x0000006a6c0c723c */ /* 0x080ff0000000180c */
[C---:B------:R-:W-:Y:S01]  /*11100*/  HMMA.16816.F32 R16, R100.reuse, R106, R16 ;  /* 0x0000006a6410723c */ /* 0x040fe20000001810 */
[----:B------:R-:W1:Y:S07]  /*11110*/  LDSM.16.MT88.4 R104, [R210+0xb400] ;  /* 0x00b40000d268783b */ /* 0x000e6e0000004200 */
[-C--:B--2---:R-:W-:Y:S08]  /*11120*/  HMMA.16816.F32 R20, R100, R112.reuse, R20 ;  /* 0x000000706414723c */ /* 0x084ff00000001814 */
[C---:B------:R-:W-:Y:S07]  /*11130*/  HMMA.16816.F32 R24, R108.reuse, R112, R24 ;  /* 0x000000706c18723c */ /* 0x040fee0000001818 */
[----:B------:R-:W-:Y:S01]  /*11140*/  LOP3.LUT R112, R155, UR26, R180, 0x96, !PT ;  /* 0x0000001a9b707c12 */ /* 0x000fe2000f8e96b4 */
[-C--:B------:R-:W-:Y:S08]  /*11150*/  HMMA.16816.F32 R28, R108, R114.reuse, R28 ;  /* 0x000000726c1c723c */ /* 0x080ff0000000181c */
[C---:B------:R-:W-:Y:S07]  /*11160*/  HMMA.16816.F32 R32, R100.reuse, R114, R32 ;  /* 0x000000726420723c */ /* 0x040fee0000001820 */
[----:B------:R-:W-:Y:S01]  /*11170*/  IMAD.WIDE.U32 R114, R112, -0x2daee0ad, RZ ;  /* 0xd2511f5370727825 */ /* 0x000fe200078e00ff */
[-C--:B------:R-:W-:Y:S04]  /*11180*/  HMMA.16816.F32 R36, R100, R116.reuse, R36 ;  /* 0x000000746424723c */ /* 0x080fe80000001824 */
[----:B------:R-:W-:Y:S02]  /*11190*/  LOP3.LUT R112, R115, UR14, R182, 0x96, !PT ;  /* 0x0000000e73707c12 */ /* 0x000fe4000f8e96b6 */
[----:B------:R-:W-:Y:S02]  /*111a0*/  LDSM.16.MT88.4 R180, [R208+0xbc00] ;  /* 0x00bc0000d0b4783b */ /* 0x000fe40000004200 */
[C---:B------:R-:W-:Y:S01]  /*111b0*/  HMMA.16816.F32 R40, R108.reuse, R116, R40 ;  /* 0x000000746c28723c */ /* 0x040fe20000001828 */
[----:B------:R-:W-:Y:S05]  /*111c0*/  IMAD.WIDE.U32 R112, R112, -0x326172a9, RZ ;  /* 0xcd9e8d5770707825 */ /* 0x000fea00078e00ff */
[----:B------:R-:W-:Y:S02]  /*111d0*/  LOP3.LUT R149, R113, UR24, R148, 0x96, !PT ;  /* 0x0000001871957c12 */ /* 0x000fe4000f8e9694 */
[-C--:B------:R-:W-:Y:S04]  /*111e0*/  HMMA.16816.F32 R44, R108, R118.reuse, R44 ;  /* 0x000000766c2c723c */ /* 0x080fe8000000182c */
[----:B------:R-:W-:Y:S04]  /*111f0*/  IMAD.WIDE.U32 R116, R149, -0x2daee0ad, RZ ;  /* 0xd2511f5395747825 */ /* 0x000fe800078e00ff */
[C---:B------:R-:W-:Y:S07]  /*11200*/  HMMA.16816.F32 R48, R100.reuse, R118, R48 ;  /* 0x000000766430723c */ /* 0x040fee0000001830 */
[----:B------:R-:W-:Y:S01]  /*11210*/  IMAD.WIDE.U32 R118, R154, -0x2daee0ad, RZ ;  /* 0xd2511f539a767825 */ /* 0x000fe200078e00ff */
[-C--:B------:R-:W-:Y:S04]  /*11220*/  HMMA.16816.F32 R52, R100, R120.reuse, R52 ;  /* 0x000000786434723c */ /* 0x080fe80000001834 */
[----:B------:R-:W-:Y:S02]  /*11230*/  LOP3.LUT R154, R119, UR21, R114, 0x96, !PT ;  /* 0x00000015779a7c12 */ /* 0x000fe4000f8e9672 */
[----:B------:R-:W-:Y:S02]  /*11240*/  LOP3.LUT R153, R117, UR11, R118, 0x96, !PT ;  /* 0x0000000b75997c12 */ /* 0x000fe4000f8e9676 */
[C---:B------:R-:W-:Y:S01]  /*11250*/  HMMA.16816.F32 R56, R108.reuse, R120, R56 ;  /* 0x000000786c38723c */ /* 0x040fe20000001838 */
[----:B------:R-:W-:Y:S03]  /*11260*/  IMAD.WIDE.U32 R154, R154, -0x326172a9, RZ ;  /* 0xcd9e8d579a9a7825 */ /* 0x000fe600078e00ff */
[----:B------:R-:W-:Y:S01]  /*11270*/  SHF.R.U32.HI R117, RZ, 0x10, R150 ;  /* 0x00000010ff757819 */ /* 0x000fe20000011696 */
[----:B------:R-:W-:Y:S01]  /*11280*/  IMAD.WIDE.U32 R152, R153, -0x326172a9, RZ ;  /* 0xcd9e8d5799987825 */ /* 0x000fe200078e00ff */
[----:B------:R-:W-:Y:S02]  /*11290*/  LOP3.LUT R148, R155, UR20, R112, 0x96, !PT ;  /* 0x000000149b947c12 */ /* 0x000fe4000f8e9670 */
[-C--:B------:R-:W-:Y:S01]  /*112a0*/  HMMA.16816.F32 R60, R108, R122.reuse, R60 ;  /* 0x0000007a6c3c723c */ /* 0x080fe2000000183c */
[----:B------:R-:W2:Y:S03]  /*112b0*/  LDSM.16.MT88.4 R112, [R208+0xb400] ;  /* 0x00b40000d070783b */ /* 0x000ea60000004200 */
[----:B------:R-:W-:Y:S01]  /*112c0*/  LOP3.LUT R117, R117, 0xff, RZ, 0xc0, !PT ;  /* 0x000000ff75757812 */ /* 0x000fe200078ec0ff */
[----:B------:R-:W-:Y:S01]  /*112d0*/  IMAD.WIDE.U32 R148, R148, -0x2daee0ad, RZ ;  /* 0xd2511f5394947825 */ /* 0x000fe200078e00ff */
[----:B------:R-:W-:Y:S02]  /*112e0*/  LOP3.LUT R120, R124, 0xffff, RZ, 0xc0, !PT ;  /* 0x0000ffff7c787812 */ /* 0x000fe400078ec0ff */
[C---:B------:R-:W-:Y:S04]  /*112f0*/  HMMA.16816.F32 R64, R100.reuse, R122, R64 ;  /* 0x0000007a6440723c */ /* 0x040fe80000001840 */
[----:B------:R-:W-:Y:S02]  /*11300*/  SHF.R.U32.HI R120, RZ, 0x8, R120 ;  /* 0x00000008ff787819 */ /* 0x000fe40000011678 */
[----:B------:R-:W-:Y:S02]  /*11310*/  LOP3.LUT R116, R149, UR5, R116, 0x96, !PT ;  /* 0x0000000595747c12 */ /* 0x000fe4000f8e9674 */
[-C--:B-1----:R-:W-:Y:S04]  /*11320*/  HMMA.16816.F32 R68, R100, R104.reuse, R68 ;  /* 0x000000686444723c */ /* 0x082fe80000001844 */
[----:B------:R-:W-:Y:S01]  /*11330*/  IMAD.WIDE.U32 R118, R116, -0x326172a9, RZ ;  /* 0xcd9e8d5774767825 */ /* 0x000fe200078e00ff */
[----:B------:R-:W-:Y:S03]  /*11340*/  LOP3.LUT R116, R150, 0xffff, RZ, 0xc0, !PT ;  /* 0x0000ffff96747812 */ /* 0x000fe600078ec0ff */
[C---:B------:R-:W-:Y:S01]  /*11350*/  HMMA.16816.F32 R72, R108.reuse, R104, R72 ;  /* 0x000000686c48723c */ /* 0x040fe20000001848 */
[----:B------:R-:W-:Y:S03]  /*11360*/  SHF.R.U32.HI R116, RZ, 0x8, R116 ;  /* 0x00000008ff747819 */ /* 0x000fe60000011674 */
[----:B------:R-:W-:Y:S02]  /*11370*/  LOP3.LUT R121, R118, 0xffff, RZ, 0xc0, !PT ;  /* 0x0000ffff76797812 */ /* 0x000fe400078ec0ff */
[----:B------:R-:W-:Y:S02]  /*11380*/  LOP3.LUT R125, R119, UR15, R152, 0x96, !PT ;  /* 0x0000000f777d7c12 */ /* 0x000fe4000f8e9698 */
[-C--:B------:R-:W-:Y:S01]  /*11390*/  HMMA.16816.F32 R76, R108, R106.reuse, R76 ;  /* 0x0000006a6c4c723c */ /* 0x080fe2000000184c */
[--C-:B------:R-:W-:Y:S03]  /*113a0*/  SHF.R.U32.HI R149, RZ, 0x10, R118.reuse ;  /* 0x00000010ff957819 */ /* 0x100fe60000011676 */
[----:B------:R-:W-:Y:S02]  /*113b0*/  SHF.R.U32.HI R145, RZ, 0x18, R118 ;  /* 0x00000018ff917819 */ /* 0x000fe40000011676 */
[----:B------:R-:W-:Y:S02]  /*113c0*/  LOP3.LUT R128, R125, 0xffff, RZ, 0xc0, !PT ;  /* 0x0000ffff7d807812 */ /* 0x000fe400078ec0ff */
[C---:B------:R-:W-:Y:S01]  /*113d0*/  HMMA.16816.F32 R80, R100.reuse, R106, R80 ;  /* 0x0000006a6450723c */ /* 0x040fe20000001850 */
[----:B------:R-:W-:Y:S03]  /*113e0*/  LOP3.LUT R105, R150, 0xff, RZ, 0xc0, !PT ;  /* 0x000000ff96697812 */ /* 0x000fe600078ec0ff */
[----:B------:R-:W-:Y:S02]  /*113f0*/  SHF.R.U32.HI R104, RZ, 0x18, R150 ;  /* 0x00000018ff687819 */ /* 0x000fe40000011696 */
[----:B------:R-:W-:Y:S02]  /*11400*/  LOP3.LUT R150, R118, 0xff, RZ, 0xc0, !PT ;  /* 0x000000ff76967812 */ /* 0x000fe400078ec0ff */
[-C--:B--2---:R-:W-:Y:S01]  /*11410*/  HMMA.16816.F32 R84, R100, R112.reuse, R84 ;  /* 0x000000706454723c */ /* 0x084fe20000001854 */
[----:B------:R-:W-:Y:S03]  /*11420*/  PRMT R152, R105, 0x5410, R116 ;  /* 0x0000541069987816 */ /* 0x000fe60000000074 */
[----:B------:R-:W-:Y:S02]  /*11430*/  PRMT R104, R117, 0x5410, R104 ;  /* 0x0000541075687816 */ /* 0x000fe40000000068 */
[----:B------:R-:W1:Y:S01]  /*11440*/  LDSM.16.MT88.4 R116, [R210+0x9800] ;  /* 0x00980000d274783b */ /* 0x000e620000004200 */
[----:B------:R-:W-:Y:S01]  /*11450*/  LOP3.LUT R105, R124, 0xff, RZ, 0xc0, !PT ;  /* 0x000000ff7c697812 */ /* 0x000fe200078ec0ff */
[C---:B------:R-:W-:Y:S01]  /*11460*/  HMMA.16816.F32 R88, R108.reuse, R112, R88 ;  /* 0x000000706c58723c */ /* 0x040fe20000001858 */
[----:B------:R-:W-:Y:S03]  /*11470*/  SHF.R.U32.HI R107, RZ, 0x18, R124 ;  /* 0x00000018ff6b7819 */ /* 0x000fe6000001167c */
[----:B------:R-:W-:Y:S02]  /*11480*/  PRMT R105, R105, 0x5410, R120 ;  /* 0x0000541069697816 */ /* 0x000fe40000000078 */
[----:B------:R-:W-:Y:S01]  /*11490*/  PRMT R107, R130, 0x5410, R107 ;  /* 0x00005410826b7816 */ /* 0x000fe2000000006b */
[--C-:B------:R-:W-:Y:S01]  /*114a0*/  HSET2.LE.AND R112, R104, R204.reuse, PT ;  /* 0x000000cc68707233 */ /* 0x100fe20003803000 */
[-C--:B------:R-:W-:Y:S01]  /*114b0*/  HMMA.16816.F32 R92, R108, R114.reuse, R92 ;  /* 0x000000726c5c723c */ /* 0x080fe2000000185c */
[--C-:B------:R-:W-:Y:S01]  /*114c0*/  SHF.R.U32.HI R106, RZ, 0x10, R125.reuse ;  /* 0x00000010ff6a7819 */ /* 0x100fe2000001167d */
[----:B------:R-:W-:Y:S02]  /*114d0*/  LDSM.16.MT88.4 R108, [R210+0xb800] ;  /* 0x00b80000d26c783b */ /* 0x000fe40000004200 */
[--C-:B------:R-:W-:Y:S01]  /*114e0*/  HSET2.LE.AND R105, R105, R204.reuse, PT ;  /* 0x000000cc69697233 */ /* 0x100fe20003803000 */
[----:B------:R-:W-:Y:S01]  /*114f0*/  SHF.R.U32.HI R129, RZ, 0x18, R125 ;  /* 0x00000018ff817819 */ /* 0x000fe2000001167d */
[--C-:B------:R-:W-:Y:S01]  /*11500*/  HSET2.LE.AND R107, R107, R204.reuse, PT ;  /* 0x000000cc6b6b7233 */ /* 0x100fe20003803000 */
[----:B------:R-:W-:Y:S01]  /*11510*/  SHF.R.U32.HI R121, RZ, 0x8, R121 ;  /* 0x00000008ff797819 */ /* 0x000fe20000011679 */
[----:B------:R-:W-:Y:S01]  /*11520*/  HMMA.16816.F32 R96, R100, R114, R96 ;  /* 0x000000726460723c */ /* 0x000fe20000001860 */
[----:B------:R-:W-:Y:S03]  /*11530*/  LOP3.LUT R106, R106, 0xff, RZ, 0xc0, !PT ;  /* 0x000000ff6a6a7812 */ /* 0x000fe600078ec0ff */
[----:B------:R-:W-:Y:S02]  /*11540*/  LOP3.LUT R151, R125, 0xff, RZ, 0xc0, !PT ;  /* 0x000000ff7d977812 */ /* 0x000fe400078ec0ff */
[----:B------:R-:W-:Y:S01]  /*11550*/  SHF.R.U32.HI R128, RZ, 0x8, R128 ;  /* 0x00000008ff807819 */ /* 0x000fe20000011680 */
[----:B------:R-:W-:Y:S01]  /*11560*/  LDSM.16.MT88.4 R124, [R210+0xa800] ;  /* 0x00a80000d27c783b */ /* 0x000fe20000004200 */
[----:B------:R-:W-:Y:S04]  /*11570*/  LOP3.LUT R104, R105, R142, RZ, 0xc0, !PT ;  /* 0x0000008e69687212 */ /* 0x000fe800078ec0ff */
[----:B------:R-:W-:Y:S02]  /*11580*/  LOP3.LUT R105, R107, R140, RZ, 0xc0, !PT ;  /* 0x0000008c6b697212 */ /* 0x000fe400078ec0ff */
[----:B------:R-:W-:Y:S02]  /*11590*/  LOP3.LUT R140, R149, 0xff, RZ, 0xc0, !PT ;  /* 0x000000ff958c7812 */ /* 0x000fe400078ec0ff */
[----:B------:R-:W-:Y:S01]  /*115a0*/  PRMT R113, R106, 0x5410, R129 ;  /* 0x000054106a717816 */ /* 0x000fe20000000081 */
[--C-:B------:R-:W-:Y:S01]  /*115b0*/  HSET2.LE.AND R106, R152, R204.reuse, PT ;  /* 0x000000cc986a7233 */ /* 0x100fe20003803000 */
[----:B------:R-:W-:Y:S02]  /*115c0*/  PRMT R150, R150, 0x5410, R121 ;  /* 0x0000541096967816 */ /* 0x000fe40000000079 */
[----:B------:R-:W-:Y:S01]  /*115d0*/  PRMT R151, R151, 0x5410, R128 ;  /* 0x0000541097977816 */ /* 0x000fe20000000080 */
[----:B------:R-:W2:Y:S01]  /*115e0*/  LDSM.16.MT88.4 R120, [R208+0x9800] ;  /* 0x00980000d078783b */ /* 0x000ea20000004200 */
[----:B------:R-:W-:Y:S01]  /*115f0*/  PRMT R103, R140, 0x5410, R145 ;  /* 0x000054108c677816 */ /* 0x000fe20000000091 */
[--C-:B------:R-:W-:Y:S01]  /*11600*/  HSET2.LE.AND R102, R150, R204.reuse, PT ;  /* 0x000000cc96667233 */ /* 0x100fe20003803000 */
[----:B------:R-:W-:Y:S01]  /*11610*/  LOP3.LUT R106, R106, R141, RZ, 0xc0, !PT ;  /* 0x0000008d6a6a7212 */ /* 0x000fe200078ec0ff */
[--C-:B------:R-:W-:Y:S01]  /*11620*/  HSET2.LE.AND R101, R151, R204.reuse, PT ;  /* 0x000000cc97657233 */ /* 0x100fe20003803000 */
[----:B------:R-:W-:Y:S01]  /*11630*/  LOP3.LUT R107, R112, R139, RZ, 0xc0, !PT ;  /* 0x0000008b706b7212 */ /* 0x000fe200078ec0ff */
[--C-:B------:R-:W-:Y:S01]  /*11640*/  HSET2.LE.AND R112, R113, R204.reuse, PT ;  /* 0x000000cc71707233 */ /* 0x100fe20003803000 */
[----:B------:R-:W-:Y:S01]  /*11650*/  LOP3.LUT R152, R153, UR8, R154, 0x96, !PT ;  /* 0x0000000899987c12 */ /* 0x000fe2000f8e969a */
[--C-:B------:R-:W-:Y:S01]  /*11660*/  HSET2.LE.AND R103, R103, R204.reuse, PT ;  /* 0x000000cc67677233 */ /* 0x100fe20003803000 */
[----:B------:R-:W3:Y:S01]  /*11670*/  LDSM.16.MT88.4 R128, [R208+0xa800] ;  /* 0x00a80000d080783b */ /* 0x000ee20000004200 */
[----:B------:R-:W-:Y:S02]  /*11680*/  LOP3.LUT R100, R101, R138, RZ, 0xc0, !PT ;  /* 0x0000008a65647212 */ /* 0x000fe400078ec0ff */
[-C--:B-1----:R-:W-:Y:S01]  /*11690*/  HMMA.16816.F32 R4, R104, R116.reuse, R4 ;  /* 0x000000746804723c */ /* 0x082fe20000001804 */
[----:B------:R-:W-:Y:S01]  /*116a0*/  LOP3.LUT R101, R112, R135, RZ, 0xc0, !PT ;  /* 0x0000008770657212 */ /* 0x000fe200078ec0ff */
[----:B------:R-:W-:Y:S01]  /*116b0*/  IMAD.WIDE.U32 R152, R152, -0x2daee0ad, RZ ;  /* 0xd2511f5398987825 */ /* 0x000fe200078e00ff */
[----:B------:R-:W-:Y:S02]  /*116c0*/  LOP3.LUT R102, R102, R137, RZ, 0xc0, !PT ;  /* 0x0000008966667212 */ /* 0x000fe400078ec0ff */
[----:B------:R-:W-:Y:S01]  /*116d0*/  LOP3.LUT R103, R103, R134, RZ, 0xc0, !PT ;  /* 0x0000008667677212 */ /* 0x000fe200078ec0ff */
[----:B------:R-:W1:Y:S01]  /*116e0*/  LDSM.16.MT88.4 R112, [R208+0xb800] ;  /* 0x00b80000d070783b */ /* 0x000e620000004200 */
[----:B------:R-:W-:Y:S02]  /*116f0*/  LOP3.LUT R148, R153, UR27, R148, 0x96, !PT ;  /* 0x0000001b99947c12 */ /* 0x000fe4000f8e9694 */
[----:B------:R-:W-:Y:S03]  /*11700*/  LOP3.LUT R174, R152, 0xff, RZ, 0xc0, !PT ;  /* 0x000000ff98ae7812 */ /* 0x000fe600078ec0ff */
[C---:B------:R-:W-:Y:S07]  /*11710*/  HMMA.16816.F32 R8, R100.reuse, R116, R8 ;  /* 0x000000746408723c */ /* 0x040fee0000001808 */
[--C-:B------:R-:W-:Y:S01]  /*11720*/  SHF.R.U32.HI R116, RZ, 0x18, R146.reuse ;  /* 0x00000018ff747819 */ /* 0x100fe20000011692 */
[-C--:B------:R-:W-:Y:S01]  /*11730*/  HMMA.16816.F32 R12, R100, R118.reuse, R12 ;  /* 0x00000076640c723c */ /* 0x080fe2000000180c */
[C---:B------:R-:W-:Y:S07]  /*11740*/  LOP3.LUT R117, R146.reuse, 0xff, RZ, 0xc0, !PT ;  /* 0x000000ff92757812 */ /* 0x040fee00078ec0ff */
[C---:B------:R-:W-:Y:S07]  /*11750*/  HMMA.16816.F32 R16, R104.reuse, R118, R16 ;  /* 0x000000766810723c */ /* 0x040fee0000001810 */
[----:B------:R-:W-:Y:S01]  /*11760*/  SHF.R.U32.HI R119, RZ, 0x10, R146 ;  /* 0x00000010ff777819 */ /* 0x000fe20000011692 */
[-C--:B--2---:R-:W-:Y:S01]  /*11770*/  HMMA.16816.F32 R20, R104, R120.reuse, R20 ;  /* 0x000000786814723c */ /* 0x084fe20000001814 */
[----:B------:R-:W-:Y:S04]  /*11780*/  LOP3.LUT R118, R146, 0xffff, RZ, 0xc0, !PT ;  /* 0x0000ffff92767812 */ /* 0x000fe800078ec0ff */
[----:B------:R-:W-:Y:S03]  /*11790*/  SHF.R.U32.HI R118, RZ, 0x8, R118 ;  /* 0x00000008ff767819 */ /* 0x000fe60000011676 */
[C---:B------:R-:W-:Y:S01]  /*117a0*/  HMMA.16816.F32 R24, R100.reuse, R120, R24 ;  /* 0x000000786418723c */ /* 0x040fe20000001818 */
[----:B------:R-:W-:Y:S03]  /*117b0*/  PRMT R117, R117, 0x5410, R118 ;  /* 0x0000541075757816 */ /* 0x000fe60000000076 */
[----:B------:R-:W-:Y:S03]  /*117c0*/  LOP3.LUT R118, R148, 0xff, RZ, 0xc0, !PT ;  /* 0x000000ff94767812 */ /* 0x000fe600078ec0ff */
[----:B------:R-:W-:Y:S01]  /*117d0*/  LOP3.LUT R120, R152, 0xffff, RZ, 0xc0, !PT ;  /* 0x0000ffff98787812 */ /* 0x000fe200078ec0ff */
[-C--:B------:R-:W-:Y:S01]  /*117e0*/  HMMA.16816.F32 R28, R100, R122.reuse, R28 ;  /* 0x0000007a641c723c */ /* 0x080fe2000000181c */
[----:B------:R-:W-:Y:S03]  /*117f0*/  LOP3.LUT R121, R119, 0xff, RZ, 0xc0, !PT ;  /* 0x000000ff77797812 */ /* 0x000fe600078ec0ff */
[----:B------:R-:W-:Y:S02]  /*11800*/  SHF.R.U32.HI R119, RZ, 0x8, R120 ;  /* 0x00000008ff777819 */ /* 0x000fe40000011678 */
[----:B------:R-:W-:Y:S02]  /*11810*/  LOP3.LUT R120, R144, 0xffff, RZ, 0xc0, !PT ;  /* 0x0000ffff90787812 */ /* 0x000fe400078ec0ff */
[C---:B------:R-:W-:Y:S01]  /*11820*/  HMMA.16816.F32 R32, R104.reuse, R122, R32 ;  /* 0x0000007a6820723c */ /* 0x040fe20000001820 */
[----:B------:R-:W-:Y:S03]  /*11830*/  PRMT R116, R121, 0x5410, R116 ;  /* 0x0000541079747816 */ /* 0x000fe60000000074 */
[----:B------:R-:W-:Y:S02]  /*11840*/  PRMT R174, R174, 0x5410, R119 ;  /* 0x00005410aeae7816 */ /* 0x000fe40000000077 */
[----:B------:R-:W-:Y:S02]  /*11850*/  SHF.R.U32.HI R119, RZ, 0x18, R148 ;  /* 0x00000018ff777819 */ /* 0x000fe40000011694 */
[-C--:B------:R-:W-:Y:S01]  /*11860*/  HMMA.16816.F32 R36, R104, R124.reuse, R36 ;  /* 0x0000007c6824723c */ /* 0x080fe20000001824 */
[----:B------:R-:W-:Y:S03]  /*11870*/  LOP3.LUT R122, R144, 0xff, RZ, 0xc0, !PT ;  /* 0x000000ff907a7812 */ /* 0x000fe600078ec0ff */
[----:B------:R-:W-:Y:S01]  /*11880*/  SHF.R.U32.HI R123, RZ, 0x8, R120 ;  /* 0x00000008ff7b7819 */ /* 0x000fe20000011678 */
[--C-:B------:R-:W-:Y:S01]  /*11890*/  HSET2.LE.AND R174, R174, R204.reuse, PT ;  /* 0x000000ccaeae7233 */ /* 0x100fe20003803000 */
[----:B------:R-:W-:Y:S02]  /*118a0*/  SHF.R.U32.HI R120, RZ, 0x10, R144 ;  /* 0x00000010ff787819 */ /* 0x000fe40000011690 */
[C---:B------:R-:W-:Y:S01]  /*118b0*/  HMMA.16816.F32 R40, R100.reuse, R124, R40 ;  /* 0x0000007c6428723c */ /* 0x040fe20000001828 */
[----:B------:R-:W-:Y:S03]  /*118c0*/  LOP3.LUT R121, R148, 0xffff, RZ, 0xc0, !PT ;  /* 0x0000ffff94797812 */ /* 0x000fe600078ec0ff */
[----:B------:R-:W-:Y:S02]  /*118d0*/  LOP3.LUT R120, R120, 0xff, RZ, 0xc0, !PT ;  /* 0x000000ff78787812 */ /* 0x000fe400078ec0ff */
[----:B------:R-:W-:Y:S02]  /*118e0*/  SHF.R.U32.HI R121, RZ, 0x8, R121 ;  /* 0x00000008ff797819 */ /* 0x000fe40000011679 */
[-C--:B------:R-:W-:Y:S04]  /*118f0*/  HMMA.16816.F32 R44, R100, R126.reuse, R44 ;  /* 0x0000007e642c723c */ /* 0x080fe8000000182c */
[----:B------:R-:W-:Y:S04]  /*11900*/  PRMT R118, R118, 0x5410, R121 ;  /* 0x0000541076767816 */ /* 0x000fe80000000079 */
[C---:B------:R-:W-:Y:S08]  /*11910*/  HMMA.16816.F32 R48, R104.reuse, R126, R48 ;  /* 0x0000007e6830723c */ /* 0x040ff00000001830 */
[-C--:B---3--:R-:W-:Y:S08]  /*11920*/  HMMA.16816.F32 R52, R104, R128.reuse, R52 ;  /* 0x000000806834723c */ /* 0x088ff00000001834 */
[C---:B------:R-:W-:Y:S08]  /*11930*/  HMMA.16816.F32 R56, R100.reuse, R128, R56 ;  /* 0x000000806438723c */ /* 0x040ff00000001838 */
[-C--:B------:R-:W-:Y:S08]  /*11940*/  HMMA.16816.F32 R60, R100, R130.reuse, R60 ;  /* 0x00000082643c723c */ /* 0x080ff0000000183c */
[C---:B------:R-:W-:Y:S01]  /*11950*/  HMMA.16816.F32 R64, R104.reuse, R130, R64 ;  /* 0x000000826840723c */ /* 0x040fe20000001840 */
[----:B------:R-:W2:Y:S07]  /*11960*/  LDSM.16.MT88.4 R128, [R210+0x9c00] ;  /* 0x009c0000d280783b */ /* 0x000eae0000004200 */
[-C--:B------:R-:W-:Y:S08]  /*11970*/  HMMA.16816.F32 R68, R104, R108.reuse, R68 ;  /* 0x0000006c6844723c */ /* 0x080ff00000001844 */
[C---:B------:R-:W-:Y:S07]  /*11980*/  HMMA.16816.F32 R72, R100.reuse, R108, R72 ;  /* 0x0000006c6448723c */ /* 0x040fee0000001848 */
[--C-:B------:R-:W-:Y:S01]  /*11990*/  SHF.R.U32.HI R109, RZ, 0x10, R152.reuse ;  /* 0x00000010ff6d7819 */ /* 0x100fe20000011698 */
[-C--:B------:R-:W-:Y:S01]  /*119a0*/  HMMA.16816.F32 R76, R100, R110.reuse, R76 ;  /* 0x0000006e644c723c */ /* 0x080fe2000000184c */
[----:B------:R-:W-:Y:S02]  /*119b0*/  SHF.R.U32.HI R108, RZ, 0x18, R152 ;  /* 0x00000018ff6c7819 */ /* 0x000fe40000011698 */
[----:B------:R-:W-:Y:S01]  /*119c0*/  LDSM.16.MT88.4 R152, [R210+0xac00] ;  /* 0x00ac0000d298783b */ /* 0x000fe20000004200 */
[----:B------:R-:W-:Y:S04]  /*119d0*/  LOP3.LUT R109, R109, 0xff, RZ, 0xc0, !PT ;  /* 0x000000ff6d6d7812 */ /* 0x000fe800078ec0ff */
[C---:B------:R-:W-:Y:S01]  /*119e0*/  HMMA.16816.F32 R80, R104.reuse, R110, R80 ;  /* 0x0000006e6850723c */ /* 0x040fe20000001850 */
[----:B------:R-:W-:Y:S03]  /*119f0*/  PRMT R108, R109, 0x5410, R108 ;  /* 0x000054106d6c7816 */ /* 0x000fe6000000006c */
[----:B------:R-:W-:Y:S03]  /*11a00*/  PRMT R109, R122, 0x5410, R123 ;  /* 0x000054107a6d7816 */ /* 0x000fe6000000007b */
[----:B------:R-:W-:Y:S01]  /*11a10*/  SHF.R.U32.HI R111, RZ, 0x18, R144 ;  /* 0x00000018ff6f7819 */ /* 0x000fe20000011690 */
[-C--:B-1----:R-:W-:Y:S01]  /*11a20*/  HMMA.16816.F32 R84, R104, R112.reuse, R84 ;  /* 0x000000706854723c */ /* 0x082fe20000001854 */
[----:B------:R-:W1:Y:S03]  /*11a30*/  LDSM.16.MT88.4 R144, [R208+0x9c00] ;  /* 0x009c0000d090783b */ /* 0x000e660000004200 */
[--C-:B------:R-:W-:Y:S01]  /*11a40*/  HSET2.LE.AND R109, R109, R204.reuse, PT ;  /* 0x000000cc6d6d7233 */ /* 0x100fe20003803000 */
[----:B------:R-:W-:Y:S02]  /*11a50*/  SHF.R.U32.HI R110, RZ, 0x10, R148 ;  /* 0x00000010ff6e7819 */ /* 0x000fe40000011694 */
[----:B------:R-:W-:Y:S01]  /*11a60*/  PRMT R111, R120, 0x5410, R111 ;  /* 0x00005410786f7816 */ /* 0x000fe2000000006f */
[C---:B------:R-:W-:Y:S01]  /*11a70*/  HMMA.16816.F32 R88, R100.reuse, R112, R88 ;  /* 0x000000706458723c */ /* 0x040fe20000001858 */
[----:B------:R-:W-:Y:S03]  /*11a80*/  LOP3.LUT R168, R109, R168, RZ, 0xc0, !PT ;  /* 0x000000a86da87212 */ /* 0x000fe600078ec0ff */
[----:B------:R-:W-:Y:S04]  /*11a90*/  LOP3.LUT R110, R110, 0xff, RZ, 0xc0, !PT ;  /* 0x000000ff6e6e7812 */ /* 0x000fe800078ec0ff */
[-C--:B------:R-:W-:Y:S01]  /*11aa0*/  HMMA.16816.F32 R92, R100, R114.reuse, R92 ;  /* 0x00000072645c723c */ /* 0x080fe2000000185c */
[----:B------:R-:W-:Y:S06]  /*11ab0*/  PRMT R110, R110, 0x5410, R119 ;  /* 0x000054106e6e7816 */ /* 0x000fec0000000077 */
[--C-:B------:R-:W-:Y:S01]  /*11ac0*/  HSET2.LE.AND R103, R117, R204.reuse, PT ;  /* 0x000000cc75677233 */ /* 0x100fe20003803000 */
[----:B------:R-:W-:Y:S01]  /*11ad0*/  HMMA.16816.F32 R96, R104, R114, R96 ;  /* 0x000000726860723c */ /* 0x000fe20000001860 */
[--C-:B------:R-:W-:Y:S03]  /*11ae0*/  HSET2.LE.AND R100, R116, R204.reuse, PT ;  /* 0x000000cc74647233 */ /* 0x100fe60003803000 */
[--C-:B------:R-:W-:Y:S01]  /*11af0*/  HSET2.LE.AND R102, R111, R204.reuse, PT ;  /* 0x000000cc6f667233 */ /* 0x100fe20003803000 */
[----:B------:R-:W-:Y:S01]  /*11b00*/  LOP3.LUT R170, R103, R170, RZ, 0xc0, !PT ;  /* 0x000000aa67aa7212 */ /* 0x000fe200078ec0ff */
[--C-:B------:R-:W-:Y:S01]  /*11b10*/  HSET2.LE.AND R101, R118, R204.reuse, PT ;  /* 0x000000cc76657233 */ /* 0x100fe20003803000 */
[----:B------:R-:W-:Y:S01]  /*11b20*/  LOP3.LUT R171, R100, R171, RZ, 0xc0, !PT ;  /* 0x000000ab64ab7212 */ /* 0x000fe200078ec0ff */
[--C-:B------:R-:W-:Y:S01]  /*11b30*/  HSET2.LE.AND R100, R110, R204.reuse, PT ;  /* 0x000000cc6e647233 */ /* 0x100fe20003803000 */
[----:B------:R-:W-:Y:S03]  /*11b40*/  LOP3.LUT R169, R102, R169, RZ, 0xc0, !PT ;  /* 0x000000a966a97212 */ /* 0x000fe600078ec0ff */
[----:B------:R-:W-:Y:S01]  /*11b50*/  HSET2.LE.AND R102, R108, R204, PT ;  /* 0x000000cc6c667233 */ /* 0x000fe20003803000 */
[----:B------:R-:W-:Y:S02]  /*11b60*/  LOP3.LUT R172, R101, R172, RZ, 0xc0, !PT ;  /* 0x000000ac65ac7212 */ /* 0x000fe400078ec0ff */
[----:B------:R-:W-:Y:S01]  /*11b70*/  PRMT R101, R195, 0x5410, R194 ;  /* 0x00005410c3657816 */ /* 0x000fe200000000c2 */
[-C--:B--2---:R-:W-:Y:S01]  /*11b80*/  HMMA.16816.F32 R116, R168, R128.reuse, R4 ;  /* 0x00000080a874723c */ /* 0x084fe20000001804 */
[----:B------:R-:W-:Y:S02]  /*11b90*/  LOP3.LUT R175, R102, R165, RZ, 0xc0, !PT ;  /* 0x000000a566af7212 */ /* 0x000fe400078ec0ff */
[----:B------:R-:W-:Y:S02]  /*11ba0*/  LOP3.LUT R174, R174, R101, RZ, 0xc0, !PT ;  /* 0x00000065aeae7212 */ /* 0x000fe400078ec0ff */
[----:B------:R-:W-:Y:S02]  /*11bb0*/  LOP3.LUT R173, R100, R173, RZ, 0xc0, !PT ;  /* 0x000000ad64ad7212 */ /* 0x000fe400078ec0ff */
[----:B------:R-:W-:Y:S02]  /*11bc0*/  @!P4 PRMT R195, R222, 0x5410, RZ ;  /* 0x00005410dec3c816 */ /* 0x000fe400000000ff */
[----:B------:R-:W-:Y:S02]  /*11bd0*/  @!P5 PRMT R194, R220, 0x5410, RZ ;  /* 0x00005410dcc2d816 */ /* 0x000fe400000000ff */
[----:B------:R-:W-:Y:S01]  /*11be0*/  ISETP.LT.AND P4, PT, RZ, UR25, PT ;  /* 0x00000019ff007c0c */ /* 0x000fe2000bf81270 */
[C---:B------:R-:W-:Y:S01]  /*11bf0*/  HMMA.16816.F32 R100, R172.reuse, R128, R8 ;  /* 0x00000080ac64723c */ /* 0x040fe20000001808 */
[----:B------:R-:W-:Y:S01]  /*11c00*/  STG.E.U16 [R200.64+0x6e], R195 ;  /* 0x00006ec3c8007986 */ /* 0x000fe2000c101510 */
[----:B------:R-:W-:Y:S01]  /*11c10*/  @P0 PRMT R5, R165, 0x7632, R5 ;  /* 0x00007632a5050816 */ /* 0x000fe20000000005 */
        /* <DEDUP_REMOVED lines=8> */
[-C--:B-1----:R-:W-:Y:S08]  /*11ca0*/  HMMA.16816.F32 R132, R168, R144.reuse, R20 ;  /* 0x00000090a884723c */ /* 0x082ff00000001814 */
[C---:B------:R-:W-:Y:S01]  /*11cb0*/  HMMA.16816.F32 R108, R172.reuse, R144, R24 ;  /* 0x00000090ac6c723c */ /* 0x040fe20000001818 */
[----:B--2---:R-:W-:Y:S07]  /*11cc0*/  IMAD.MOV.U32 R165, RZ, RZ, R2 ;  /* 0x000000ffffa57224 */ /* 0x004fee00078e0002 */
        /* <DEDUP_REMOVED lines=21> */
[----:B---3-5:R-:W-:-:S05]  /*11e20*/  @P4 BRA `(.L_x_586) ;  /* 0xffff85f000004947 */ /* 0x028fca000383ffff */
.L_x_585:
        /* <DEDUP_REMOVED lines=385> */
.L_x_590:
[----:B--2---:R-:W-:Y:S05]  /*13640*/  BSYNC B0 ;  /* 0x0000000000007941 */ /* 0x004fea0003800000 */
.L_x_589:
        /* <DEDUP_REMOVED lines=36> */
.L_x_592:
[----:B--2---:R-:W-:Y:S05]  /*13890*/  BSYNC B0 ;  /* 0x0000000000007941 */ /* 0x004fea0003800000 */
.L_x_591:
        /* <DEDUP_REMOVED lines=20> */
.L_x_594:
[----:B------:R-:W-:Y:S05]  /*139e0*/  BSYNC B0 ;  /* 0x0000000000007941 */ /* 0x000fea0003800000 */
.L_x_593:
        /* <DEDUP_REMOVED lines=20> */
.L_x_596:
[----:B------:R-:W-:Y:S05]  /*13b30*/  BSYNC B0 ;  /* 0x0000000000007941 */ /* 0x000fea0003800000 */
.L_x_595:
        /* <DEDUP_REMOVED lines=20> */
.L_x_563:
        /* <DEDUP_REMOVED lines=20> */
[----:B------:R-:W-:-:S02]  /*13dc0*/  @UP3 UIMAD UR7, UR9, UR7, UR19 ;  /* 0x00000007090732a4 */ /* 0x000fc4000f8e0213 */
[----:B------:R-:W-:Y:S02]  /*13dd0*/  USHF.R.S32.HI UR19, URZ, 0x1f, UR14 ;  /* 0x0000001f3f137899 */ /* 0x000fe4000801140e */
[----:B------:R-:W-:Y:S02]  /*13de0*/  @UP3 UMOV UR23, UR18 ;  /* 0x0000001200173c82 */ /* 0x000fe40008000000 */
[----:B------:R-:W-:Y:S02]  /*13df0*/  UISETP.EQ.AND UP4, UPT, UR20, URZ, UP4 ;  /* 0x0000003f1400728c */ /* 0x000fe4000a782270 */
[----:B------:R-:W-:Y:S02]  /*13e00*/  @!UP2 UISETP.NE.AND UP1, UPT, UR21, URZ, UPT ;  /* 0x0000003f1500a28c */ /* 0x000fe4000bf25270 */
[----:B------:R-:W-:Y:S02]  /*13e10*/  ULDC UR12, c[0x0][0x214] ;  /* 0x00008500000c7ab9 */ /* 0x000fe40000000800 */
[----:B------:R-:W-:-:S02]  /*13e20*/  @UP2 ULDC UR18, c[0x0][0x210] ;  /* 0x0000840000122ab9 */ /* 0x000fc40000000800 */
[----:B------:R-:W-:Y:S02]  /*13e30*/  @!UP3 UIMAD.WIDE.U32 UR24, UR15, UR4, URZ ;  /* 0x000000040f18b2a5 */ /* 0x000fe4000f8e003f */
[----:B------:R-:W-:Y:S02]  /*13e40*/  ULDC UR8, c[0x0][0x234] ;  /* 0x00008d0000087ab9 */ /* 0x000fe40000000800 */
[----:B------:R-:W-:Y:S02]  /*13e50*/  @!UP3 UIMAD UR22, UR15, UR5, UR22 ;  /* 0x000000050f16b2a4 */ /* 0x000fe4000f8e0216 */
[----:B------:R-:W-:Y:S02]  /*13e60*/  @UP2 UIMAD UR18, UR18, UR12, URZ ;  /* 0x0000000c121222a4 */ /* 0x000fe4000f8e023f */
[----:B------:R-:W-:Y:S02]  /*13e70*/  ULDC.64 UR4, c[0x0][0x1f0] ;  /* 0x00007c0000047ab9 */ /* 0x000fe40000000a00 */
[----:B------:R-:W-:-:S02]  /*13e80*/  UISETP.NE.OR UP0, UPT, UR9, -0x1, !UP4 ;  /* 0xffffffff0900788c */ /* 0x000fc4000e705670 */
        /* <DEDUP_REMOVED lines=9> */
[----:B------:R-:W-:Y:S02]  /*13f20*/  UIMAD UR19, UR15, UR19, URZ ;  /* 0x000000130f1372a4 */ /* 0x000fe4000f8e023f */
[----:B------:R-:W-:Y:S01]  /*13f30*/  @!UP0 UIMAD UR9, UR15, UR12, URZ ;  /* 0x0000000c0f0982a4 */ /* 0x000fe2000f8e023f */
[----:B------:R-:W-:Y:S01]  /*13f40*/  LEA.HI.X.SX32 R5, R6, UR7, 0x1, P0 ;  /* 0x0000000706057c11 */ /* 0x000fe200080f0eff */
[----:B------:R-:W-:Y:S01]  /*13f50*/  @UP2 ULDC UR26, c[0x0][0x210] ;  /* 0x00008400001a2ab9 */ /* 0x000fe20000000800 */
[----:B------:R-:W-:Y:S01]  /*13f60*/  ISETP.GE.AND P0, PT, R12, UR13, PT ;  /* 0x0000000d0c007c0c */ /* 0x000fe2000bf06270 */
[----:B------:R-:W-:-:S02]  /*13f70*/  USEL UR19, UR19, URZ, !UP4 ;  /* 0x0000003f13137287 */ /* 0x000fc4000e000000 */
[----:B------:R-:W-:Y:S01]  /*13f80*/  @!UP2 UMOV UR26, 0x1 ;  /* 0x00000001001aa882 */ /* 0x000fe20000000000 */
[----:B-1----:R-:W-:Y:S01]  /*13f90*/  IMAD.WIDE.U32 R10, R10, c[0x0][0x1f0], R4 ;  /* 0x00007c000a0a7a25 */ /* 0x002fe200078e0004 */
[----:B------:R-:W-:Y:S01]  /*13fa0*/  UIMAD UR11, UR11, UR26, URZ ;  /* 0x0000001a0b0b72a4 */ /* 0x000fe2000f8e023f */
[C---:B------:R-:W-:Y:S01]  /*13fb0*/  IADD3 R5, R6.reuse, 0x20, RZ ;  /* 0x0000002006057810 */ /* 0x040fe20007ffe0ff */
[----:B------:R-:W-:Y:S01]  /*13fc0*/  UIMAD UR18, UR14, UR18, UR19 ;  /* 0x000000120e1272a4 */ /* 0x000fe2000f8e0213 */
[----:B------:R-:W-:Y:S01]  /*13fd0*/  IADD3 R4, R6, 0x40, RZ ;  /* 0x0000004006047810 */ /* 0x000fe20007ffe0ff */
[----:B------:R-:W-:Y:S02]  /*13fe0*/  @!UP4 UMOV UR20, URZ ;  /* 0x0000003f0014cc82 */ /* 0x000fe40008000000 */
[----:B------:R-:W-:Y:S02]  /*13ff0*/  @UP4 UMOV UR20, UR9 ;  /* 0x0000000900144c82 */ /* 0x000fe40008000000 */
[----:B------:R-:W-:-:S02]  /*14000*/  UIMAD UR4, UR14, UR5, UR4 ;  /* 0x000000050e0472a4 */ /* 0x000fc4000f8e0204 */
        /* <DEDUP_REMOVED lines=21> */
.L_x_598:
[----:B------:R-:W-:Y:S05]  /*14160*/  BSYNC B0 ;  /* 0x0000000000007941 */ /* 0x000fea0003800000 */
.L_x_597:
        /* <DEDUP_REMOVED lines=20> */
.L_x_600:
[----:B------:R-:W-:Y:S05]  /*142b0*/  BSYNC B0 ;  /* 0x0000000000007941 */ /* 0x000fea0003800000 */
.L_x_599:
        /* <DEDUP_REMOVED lines=20> */
.L_x_602:
[----:B------:R-:W-:Y:S05]  /*14400*/  BSYNC B0 ;  /* 0x0000000000007941 */ /* 0x000fea0003800000 */
.L_x_601:
        /* <DEDUP_REMOVED lines=19> */
.L_x_604:
[----:B------:R-:W-:Y:S05]  /*14540*/  BSYNC B0 ;  /* 0x0000000000007941 */ /* 0x000fea0003800000 */
.L_x_603:
        /* <DEDUP_REMOVED lines=35> */
.L_x_605:
        /* <DEDUP_REMOVED lines=16> */
.L_x_1041:


//--------------------- .text._ZN5flash16flash_fwd_kernelI23Flash_fwd_kernel_traitsILi96ELi128ELi64ELi4ELb0ELb0EN7cutlass6half_tE19Flash_kernel_traitsILi96ELi128ELi64ELi4ES3_EELb0ELb0ELb0ELb1ELb0ELb0ELb1ELb0EEEvNS_16Flash_fwd_paramsE --------------------------
	.section	.text._ZN5flash16flash_fwd_kernelI23Flash_fwd_kernel_traitsILi96ELi128ELi64ELi4ELb0ELb0EN7cutlass6half_tE19Flash_kernel_traitsILi96ELi128ELi64ELi4ES3_EELb0ELb0ELb0ELb1ELb0ELb0ELb1ELb0EEEvNS_16Flash_fwd_paramsE,"ax",@progbits
	.sectioninfo	@"SHI_REGISTERS=255"
	.align	128
        .global         _ZN5flash16flash_fwd_kernelI23Flash_fwd_kernel_traitsILi96ELi128ELi64ELi4ELb0ELb0EN7cutlass6half_tE19Flash_kernel_traitsILi96ELi128ELi64ELi4ES3_EELb0ELb0ELb0ELb1ELb0ELb0ELb1ELb0EEEvNS_16Flash_fwd_paramsE
        .type           _ZN5flash16flash_fwd_kernelI23Flash_fwd_kernel_traitsILi96ELi128ELi64ELi4ELb0ELb0EN7cutlass6half_tE19Flash_kernel_traitsILi96ELi128ELi64ELi4ES3_EELb0ELb0ELb0ELb1ELb0ELb0ELb1ELb0EEEvNS_16Flash_fwd_paramsE,@function
        .size           _ZN5flash16flash_fwd_kernelI23Flash_fwd_kernel_traitsILi96ELi128ELi64ELi4ELb0ELb0EN7cutlass6half_tE19Flash_kernel_traitsILi96ELi128ELi64ELi4ES3_EELb0ELb0ELb0ELb1ELb0ELb0ELb1ELb0EEEvNS_16Flash_fwd_paramsE,(.L_x_1042 - _ZN5flash16flash_fwd_kernelI23Flash_fwd_kernel_traitsILi96ELi128ELi64ELi4ELb0ELb0EN7cutlass6half_tE19Flash_kernel_traitsILi96ELi128ELi64ELi4ES3_EELb0ELb0ELb0ELb1ELb0ELb0ELb1ELb0EEEvNS_16Flash_fwd_paramsE)
        .other          _ZN5flash16flash_fwd_kernelI23Flash_fwd_kernel_traitsILi96ELi128ELi64ELi4ELb0ELb0EN7cutlass6half_tE19Flash_kernel_traitsILi96ELi128ELi64ELi4ES3_EELb0ELb0ELb0ELb1ELb0ELb0ELb1ELb0EEEvNS_16Flash_fwd_paramsE,@"STO_CUDA_ENTRY STV_DEFAULT"
_ZN5flash16flash_fwd_kernelI23Flash_fwd_kernel_traitsILi96ELi128ELi64ELi4ELb0ELb0EN7cutlass6half_tE19Flash_kernel_traitsILi96ELi128ELi64ELi4ES3_EELb0ELb0ELb0ELb1ELb0ELb0ELb1ELb0EEEvNS_16Flash_fwd_paramsE:
.text._ZN5flash16flash_fwd_kernelI23Flash_fwd_kernel_traitsILi96ELi128ELi64ELi4ELb0ELb0EN7cutlass6half_tE19Flash_kernel_traitsILi96ELi128ELi64ELi4ES3_EELb0ELb0ELb0ELb1ELb0ELb0ELb1ELb0EEEvNS_16Flash_fwd_paramsE:
        /* <DEDUP_REMOVED lines=36> */
.L_x_606:
[----:B-1----:R-:W-:Y:S02]  /*0240*/  MOV R0, c[0x0][0x218] ;  /* 0x0000860000007a02 */ /* 0x002fe40000000f00 */
.L_x_607:
        /* <DEDUP_REMOVED lines=42> */
.L_x_609:
        /* <DEDUP_REMOVED lines=41> */
.L_x_610:
[----:B------:R-:W-:Y:S01]  /*0780*/  SHF.R.S32.HI R4, RZ, 0x1f, R241 ;  /* 0x0000001fff047819 */ /* 0x000fe200000114f1 */
[----:B------:R-:W-:Y:S01]  /*0790*/  IMAD.IADD R29, R205, 0x1, -R27 ;  /* 0x00000001cd1d7824 */ /* 0x000fe200078e0a1b */
[----:B------:R-:W-:Y:S02]  /*07a0*/  BSSY B0, `(.L_x_611) ;  /* 0x000006d000007945 */ /* 0x000fe40003800000 */
[CC--:B------:R-:W-:Y:S02]  /*07b0*/  LEA.HI R3, R4.reuse, R241.reuse, RZ, 0x2 ;  /* 0x000000f104037211 */ /* 0x0c0fe400078f10ff */
[----:B------:R-:W-:Y:S02]  /*07c0*/  LEA.HI R25, R4, R241, RZ, 0x3 ;  /* 0x000000f104197211 */ /* 0x000fe400078f18ff */
        /* <DEDUP_REMOVED lines=26> */
[----:B------:R1:W-:Y:S01]  /*0970*/  STL.64 [R1+0x38], R32 ;  /* 0x0000382001007387 */ /* 0x0003e20000100a00 */
[----:B------:R-:W-:Y:S02]  /*0980*/  IADD3 R244, R246, 0x40, RZ ;  /* 0x00000040f6f47810 */ /* 0x000fe40007ffe0ff */
[----:B------:R-:W-:Y:S01]  /*0990*/  IMAD R7, R32, c[0x0][0x19c], R0 ;  /* 0x0000670020077a24 */ /* 0x000fe200078e0200 */
[----:B------:R-:W-:Y:S01]  /*09a0*/  IADD3 R4, P0, R13, R4, RZ ;  /* 0x000000040d047210 */ /* 0x000fe20007f1e0ff */
[----:B------:R-:W-:Y:S01]  /*09b0*/  IMAD.WIDE R38, R9, 0x80, R32 ;  /* 0x0000008009267825 */ /* 0x000fe200078e0220 */
[--C-:B------:R-:W-:Y:S01]  /*09c0*/  SHF.R.S32.HI R6, RZ, 0x1, R21.reuse ;  /* 0x00000001ff067819 */ /* 0x100fe20000011415 */
[----:B------:R1:W-:Y:S01]  /*09d0*/  STL.64 [R1+0x18], R246 ;  /* 0x000018f601007387 */ /* 0x0003e20000100a00 */
[----:B------:R-:W-:Y:S01]  /*09e0*/  SHF.R.S32.HI R9, RZ, 0x1f, R21 ;  /* 0x0000001fff097819 */ /* 0x000fe20000011415 */
[----:B------:R-:W-:Y:S01]  /*09f0*/  IMAD R10, R33, c[0x0][0x1a0], RZ ;  /* 0x00006800210a7a24 */ /* 0x000fe200078e02ff */
[----:B------:R-:W-:Y:S01]  /*0a00*/  IADD3.X R5, R14, R5, R7, P0, !PT ;  /* 0x000000050e057210 */ /* 0x000fe200007fe407 */
[C---:B------:R-:W-:Y:S01]  /*0a10*/  IMAD.WIDE.U32 R2, R32.reuse, c[0x0][0x1a0], R246 ;  /* 0x0000680020027a25 */ /* 0x040fe200078e00f6 */
[----:B------:R-:W-:Y:S01]  /*0a20*/  SHF.R.S32.HI R0, RZ, 0x1f, R8 ;  /* 0x0000001fff007819 */ /* 0x000fe20000011408 */
[----:B------:R1:W-:Y:S01]  /*0a30*/  STL.64 [R1+0x40], R38 ;  /* 0x0000402601007387 */ /* 0x0003e20000100a00 */
[----:B------:R-:W-:Y:S01]  /*0a40*/  LEA.HI R9, R9, R6, RZ, 0x2 ;  /* 0x0000000609097211 */ /* 0x000fe200078f10ff */
[----:B------:R-:W-:Y:S01]  /*0a50*/  IMAD R7, R32, c[0x0][0x1a4], R10 ;  /* 0x0000690020077a24 */ /* 0x000fe200078e020a */
[----:B------:R-:W-:Y:S01]  /*0a60*/  IADD3 R2, P0, R11, R2, RZ ;  /* 0x000000020b027210 */ /* 0x000fe20007f1e0ff */
[----:B------:R-:W-:Y:S01]  /*0a70*/  IMAD.WIDE.U32 R34, R8, c[0x0][0x1b0], R4 ;  /* 0x00006c0008227a25 */ /* 0x000fe200078e0004 */
[----:B------:R-:W-:-:S02]  /*0a80*/  LOP3.LUT R10, R9, 0xfffffffc, RZ, 0xc0, !PT ;  /* 0xfffffffc090a7812 */ /* 0x000fc400078ec0ff */
[----:B------:R-:W-:Y:S01]  /*0a90*/  IADD3.X R3, R12, R3, R7, P0, !PT ;  /* 0x000000030c037210 */ /* 0x000fe200007fe407 */
[C---:B------:R-:W-:Y:S01]  /*0aa0*/  IMAD R9, R0.reuse, c[0x0][0x1b0], RZ ;  /* 0x00006c0000097a24 */ /* 0x040fe200078e02ff */
[----:B------:R1:W-:Y:S01]  /*0ab0*/  STL.64 [R1+0x30], R34 ;  /* 0x0000302201007387 */ /* 0x0003e20000100a00 */
[----:B------:R-:W-:Y:S01]  /*0ac0*/  IMAD R0, R0, c[0x0][0x1b8], RZ ;  /* 0x00006e0000007a24 */ /* 0x000fe200078e02ff */
[----:B------:R-:W-:Y:S01]  /*0ad0*/  LOP3.LUT R4, R20, 0xffffffe0, RZ, 0xc0, !PT ;  /* 0xffffffe014047812 */ /* 0x000fe200078ec0ff */
[----:B------:R-:W-:Y:S02]  /*0ae0*/  IMAD.IADD R22, R6, 0x1, -R10 ;  /* 0x0000000106167824 */ /* 0x000fe400078e0a0a */
[C---:B------:R-:W-:Y:S02]  /*0af0*/  IMAD R6, R8.reuse, c[0x0][0x1bc], R0 ;  /* 0x00006f0008067a24 */ /* 0x040fe400078e0200 */
[----:B------:R-:W-:Y:S01]  /*0b00*/  IMAD.WIDE.U32 R30, R8, c[0x0][0x1b8], R2 ;  /* 0x00006e00081e7a25 */ /* 0x000fe200078e0002 */
[----:B------:R-:W-:-:S02]  /*0b10*/  IADD3 R2, P0, R246, R15, RZ ;  /* 0x0000000ff6027210 */ /* 0x000fc40007f1e0ff */
[----:B------:R-:W-:Y:S01]  /*0b20*/  LOP3.LUT P1, RZ, R22, 0x2, RZ, 0xc0, !PT ;  /* 0x0000000216ff7812 */ /* 0x000fe2000782c0ff */
[----:B------:R-:W-:Y:S01]  /*0b30*/  IMAD R9, R8, c[0x0][0x1b4], R9 ;  /* 0x00006d0008097a24 */ /* 0x000fe200078e0209 */
[----:B------:R1:W-:Y:S01]  /*0b40*/  STL.64 [R1+0x28], R30 ;  /* 0x0000281e01007387 */ /* 0x0003e20000100a00 */
[----:B------:R-:W-:Y:S02]  /*0b50*/  IMAD.IADD R28, R31, 0x1, R6 ;  /* 0x000000011f1c7824 */ /* 0x000fe400078e0206 */
[----:B------:R-:W-:Y:S01]  /*0b60*/  IMAD.IADD R37, R35, 0x1, R9 ;  /* 0x0000000123257824 */ /* 0x000fe200078e0209 */
[----:B------:R1:W-:Y:S01]  /*0b70*/  STL [R1+0x58], R29 ;  /* 0x0000581d01007387 */ /* 0x0003e20000100800 */
[----:B------:R-:W-:Y:S01]  /*0b80*/  IMAD.X R3, R247, 0x1, R17, P0 ;  /* 0x00000001f7037824 */ /* 0x000fe200000e0611 */
[----:B------:R-:W-:Y:S01]  /*0b90*/  ISETP.GE.AND P0, PT, R32, R29, PT ;  /* 0x0000001d2000720c */ /* 0x000fe20003f06270 */
[----:B------:R-:W-:Y:S01]  /*0ba0*/  IMAD R0, R19, c[0x0][0x1a8], RZ ;  /* 0x00006a0013007a24 */ /* 0x000fe200078e02ff */
[----:B------:R1:W-:Y:S01]  /*0bb0*/  STL [R1+0x50], R245 ;  /* 0x000050f501007387 */ /* 0x0003e20000100800 */
[----:B------:R-:W-:-:S02]  /*0bc0*/  IMAD.MOV.U32 R5, RZ, RZ, 0x10 ;  /* 0x00000010ff057424 */ /* 0x000fc400078e00ff */
[C---:B------:R-:W-:Y:S01]  /*0bd0*/  IMAD R0, R18.reuse, c[0x0][0x1ac], R0 ;  /* 0x00006b0012007a24 */ /* 0x040fe200078e0200 */
[----:B------:R1:W-:Y:S01]  /*0be0*/  STL [R1+0x54], R244 ;  /* 0x000054f401007387 */ /* 0x0003e20000100800 */
[----:B------:R-:W-:-:S03]  /*0bf0*/  IMAD.WIDE.U32 R12, R18, c[0x0][0x1a8], R2 ;  /* 0x00006a00120c7a25 */ /* 0x000fc600078e0002 */
[----:B------:R1:W-:Y:S01]  /*0c00*/  STL [R1+0x48], R28 ;  /* 0x0000481c01007387 */ /* 0x0003e20000100800 */
[----:B------:R-:W-:Y:S01]  /*0c10*/  IMAD.IADD R14, R241, 0x1, -R4 ;  /* 0x00000001f10e7824 */ /* 0x000fe200078e0a04 */
[----:B------:R-:W-:Y:S01]  /*0c20*/  SEL R4, R5, 0xfffffff0, !P1 ;  /* 0xfffffff005047807 */ /* 0x000fe20004800000 */
        /* <DEDUP_REMOVED lines=36> */
.L_x_612:
[----:B------:R-:W-:Y:S05]  /*0e70*/  BSYNC B0 ;  /* 0x0000000000007941 */ /* 0x000fea0003800000 */
.L_x_611:
[----:B------:R-:W-:Y:S01]  /*0e80*/  IADD3 R15, R32, 0x20, RZ ;  /* 0x00000020200f7810 */ /* 0x000fe20007ffe0ff */
[----:B------:R-:W-:Y:S03]  /*0e90*/  BSSY B0, `(.L_x_613) ;  /* 0x0000025000007945 */ /* 0x000fe60003800000 */
[----:B------:R-:W-:Y:S01]  /*0ea0*/  ISETP.GE.AND P0, PT, R15, R29, PT ;  /* 0x0000001d0f00720c */ /* 0x000fe20003f06270 */
[----:B------:R3:W-:-:S12]  /*0eb0*/  STL [R1+0x5c], R15 ;  /* 0x00005c0f01007387 */ /* 0x0007d80000100800 */
        /* <DEDUP_REMOVED lines=34> */
.L_x_614:
[----:B------:R-:W-:Y:S05]  /*10e0*/  BSYNC B0 ;  /* 0x0000000000007941 */ /* 0x000fea0003800000 */
.L_x_613:
        /* <DEDUP_REMOVED lines=10> */
[----:B----4-:R-:W-:Y:S01]  /*1190*/  IMAD.X R0, RZ, RZ, R39, P0 ;  /* 0x000000ffff007224 */ /* 0x010fe200000e0627 */
        /* <DEDUP_REMOVED lines=27> */
.L_x_616:
[----:B------:R-:W-:Y:S05]  /*1350*/  BSYNC B0 ;  /* 0x0000000000007941 */ /* 0x000fea0003800000 */
.L_x_615:
[----:B--2---:R-:W-:Y:S01]  /*1360*/  IADD3 R2, R32, 0x60, RZ ;  /* 0x0000006020027810 */ /* 0x004fe20007ffe0ff */
[----:B------:R-:W-:Y:S01]  /*1370*/  UMOV UR7, 0x6 ;  /* 0x0000000600077882 */ /* 0x000fe20000000000 */
[----:B----4-:R-:W-:Y:S01]  /*1380*/  IADD3 R0, R101, 0x3f, RZ ;  /* 0x0000003f65007810 */ /* 0x010fe20007ffe0ff */
[----:B------:R-:W-:Y:S01]  /*1390*/  ULDC.64 UR4, c[0x0][0x198] ;  /* 0x0000660000047ab9 */ /* 0x000fe20000000a00 */
[----:B------:R-:W-:Y:S01]  /*13a0*/  ISETP.GE.AND P0, PT, R2, R29, PT ;  /* 0x0000001d0200720c */ /* 0x000fe20003f06270 */
[----:B------:R2:W-:Y:S01]  /*13b0*/  STL [R1+0x64], R2 ;  /* 0x0000640201007387 */ /* 0x0005e20000100800 */
[----:B------:R-:W-:Y:S01]  /*13c0*/  USHF.L.U64.HI UR7, UR4, UR7, UR5 ;  /* 0x0000000704077299 */ /* 0x000fe20008010205 */
[----:B------:R-:W-:Y:S01]  /*13d0*/  BSSY B0, `(.L_x_617) ;  /* 0x0000026000007945 */ /* 0x000fe20003800000 */
[----:B------:R-:W-:Y:S01]  /*13e0*/  USHF.L.U32 UR8, UR4, 0x6, URZ ;  /* 0x0000000604087899 */ /* 0x000fe2000800063f */
[----:B--2---:R-:W-:-:S04]  /*13f0*/  SHF.R.S32.HI R2, RZ, 0x1f, R0 ;  /* 0x0000001fff027819 */ /* 0x004fc80000011400 */
        /* <DEDUP_REMOVED lines=35> */
.L_x_618:
[----:B------:R-:W-:Y:S05]  /*1630*/  BSYNC B0 ;  /* 0x0000000000007941 */ /* 0x000fea0003800000 */
.L_x_617:
        /* <DEDUP_REMOVED lines=41> */
.L_x_620:
[----:B------:R-:W-:Y:S05]  /*18d0*/  BSYNC B0 ;  /* 0x0000000000007941 */ /* 0x000fea0003800000 */
.L_x_619:
        /* <DEDUP_REMOVED lines=34> */
.L_x_622:
[----:B------:R-:W-:Y:S05]  /*1b00*/  BSYNC B0 ;  /* 0x0000000000007941 */ /* 0x000fea0003800000 */
.L_x_621:
        /* <DEDUP_REMOVED lines=11> */
[----:B------:R2:W5:Y:S04]  /*1bc0*/  @P2 LDG.E R6, [R6.64] ;  /* 0x0000000a06062981 */ /* 0x000568000c1e1900 */
        /* <DEDUP_REMOVED lines=10> */
[----:B--2---:R-:W5:Y:S01]  /*1c70*/  @P2 MUFU.RCP R7, c[0x0][0x238] ;  /* 0x00008e0000072b08 */ /* 0x004f620000001000 */
[----:B------:R2:W-:Y:S04]  /*1c80*/  @P1 STS [R230+0x9000], RZ ;  /* 0x009000ffe6001388 */ /* 0x0005e80000000800 */
[----:B------:R2:W-:Y:S04]  /*1c90*/  @P1 STS [R230+0x9004], RZ ;  /* 0x009004ffe6001388 */ /* 0x0005e80000000800 */
[----:B------:R2:W-:Y:S04]  /*1ca0*/  @P1 STS.64 [R230+0x9008], RZ ;  /* 0x009008ffe6001388 */ /* 0x0005e80000000a00 */
[----:B------:R2:W-:Y:S04]  /*1cb0*/  @P1 STS.128 [R230+0xa000], RZ ;  /* 0x00a000ffe6001388 */ /* 0x0005e80000000c00 */
[----:B------:R2:W-:Y:S01]  /*1cc0*/  @P1 STS.128 [R230+0xb000], RZ ;  /* 0x00b000ffe6001388 */ /* 0x0005e20000000c00 */
[----:B-----5:R-:W-:Y:S01]  /*1cd0*/  @P2 FMUL.FTZ R100, R6, R7 ;  /* 0x0000000706642220 */ /* 0x020fe20000410000 */
        /* <DEDUP_REMOVED lines=28> */
.L_x_624:
[----:B--2---:R-:W-:Y:S05]  /*1ea0*/  BSYNC B0 ;  /* 0x0000000000007941 */ /* 0x004fea0003800000 */
.L_x_623:
        /* <DEDUP_REMOVED lines=36> */
.L_x_626:
[----:B------:R-:W-:Y:S05]  /*20f0*/  BSYNC B0 ;  /* 0x0000000000007941 */ /* 0x000fea0003800000 */
.L_x_625:
[----:B------:R-:W-:Y:S01]  /*2100*/  SHF.R.S32.HI R0, RZ, 0x1f, R14 ;  /* 0x0000001fff007819 */ /* 0x000fe2000001140e */
[----:B------:R-:W-:Y:S01]  /*2110*/  IMAD.SHL.U32 R102, R241, 0x2, RZ ;  /* 0x00000002f1667824 */ /* 0x000fe200078e00ff */
[----:B------:R-:W-:Y:S01]  /*2120*/  LOP3.LUT R5, R25, 0xfffffff8, RZ, 0xc0, !PT ;  /* 0xfffffff819057812 */ /* 0x000fe200078ec0ff */
[----:B------:R-:W0:Y:S01]  /*2130*/  LDGDEPBAR ;  /* 0x00000000000079af */ /* 0x000e220000000000 */
[----:B------:R-:W-:Y:S02]  /*2140*/  LEA.HI R0, R0, R14, RZ, 0x2 ;  /* 0x0000000e00007211 */ /* 0x000fe400078f10ff */
[----:B------:R-:W-:Y:S02]  /*2150*/  LOP3.LUT R102, R102, 0x6, RZ, 0xc0, !PT ;  /* 0x0000000666667812 */ /* 0x000fe400078ec0ff */
[----:B--2---:R-:W-:Y:S02]  /*2160*/  SHF.R.S32.HI R2, RZ, 0x2, R0 ;  /* 0x00000002ff027819 */ /* 0x004fe40000011400 */
[----:B------:R-:W-:-:S02]  /*2170*/  LEA R102, R10, R102, 0x6 ;  /* 0x000000660a667211 */ /* 0x000fc400078e30ff */
[----:B------:R-:W-:Y:S01]  /*2180*/  SHF.R.S32.HI R9, RZ, 0x4, R23 ;  /* 0x00000004ff097819 */ /* 0x000fe20000011417 */
[----:B------:R-:W-:Y:S01]  /*2190*/  IMAD R0, R103, 0x10, R2 ;  /* 0x0000001067007824 */ /* 0x000fe200078e0202 */
[----:B------:R2:W-:Y:S01]  /*21a0*/  STL [R1+0x60], R2 ;  /* 0x0000600201007387 */ /* 0x0005e20000100800 */
[----:B------:R-:W-:Y:S02]  /*21b0*/  IADD3 R144, R102, 0x1, RZ ;  /* 0x0000000166907810 */ /* 0x000fe40007ffe0ff */
[----:B------:R-:W-:Y:S01]  /*21c0*/  IMAD.IADD R3, R27, 0x1, R0 ;  /* 0x000000011b037824 */ /* 0x000fe200078e0200 */
[----:B------:R-:W-:Y:S02]  /*21d0*/  SHF.R.S32.HI R0, RZ, 0x1f, R16 ;  /* 0x0000001fff007819 */ /* 0x000fe40000011410 */
[----:B------:R-:W-:Y:S02]  /*21e0*/  LEA.HI R8, R23, R9, RZ, 0x1 ;  /* 0x0000000917087211 */ /* 0x000fe400078f08ff */
[----:B------:R5:W-:Y:S01]  /*21f0*/  STL [R1], R3 ;  /* 0x0000000301007387 */ /* 0x000be20000100800 */
[----:B------:R-:W-:Y:S01]  /*2200*/  LEA.HI R11, R0, R16, RZ, 0x3 ;  /* 0x00000010000b7211 */ /* 0x000fe200078f18ff */
[----:B------:R-:W-:Y:S01]  /*2210*/  IMAD.IADD R0, R241, 0x1, -R5 ;  /* 0x00000001f1007824 */ /* 0x000fe200078e0a05 */
[----:B------:R-:W-:-:S02]  /*2220*/  LOP3.LUT R8, R8, 0xfffffffe, RZ, 0xc0, !PT ;  /* 0xfffffffe08087812 */ /* 0x000fc400078ec0ff */
[----:B------:R-:W-:Y:S02]  /*2230*/  IADD3 R142, R102, 0x8, RZ ;  /* 0x00000008668e7810 */ /* 0x000fe40007ffe0ff */
[----:B------:R-:W-:Y:S01]  /*2240*/  LEA.HI R10, R0, R0, RZ, 0x1 ;  /* 0x00000000000a7211 */ /* 0x000fe200078f08ff */
[----:B------:R-:W-:Y:S01]  /*2250*/  IMAD.IADD R8, R9, 0x1, -R8 ;  /* 0x0000000109087824 */ /* 0x000fe200078e0a08 */
[----:B------:R-:W-:Y:S02]  /*2260*/  IADD3 R135, R102, 0x10, RZ ;  /* 0x0000001066877810 */ /* 0x000fe40007ffe0ff */
[----:B------:R-:W-:Y:S02]  /*2270*/  LOP3.LUT R7, R10, 0x3fffffe, RZ, 0xc0, !PT ;  /* 0x03fffffe0a077812 */ /* 0x000fe400078ec0ff */
[C---:B------:R-:W-:Y:S02]  /*2280*/  IADD3 R140, R102.reuse, 0x9, RZ ;  /* 0x00000009668c7810 */ /* 0x040fe40007ffe0ff */
[----:B------:R-:W-:Y:S01]  /*2290*/  IADD3 R133, R102, 0x11, RZ ;  /* 0x0000001166857810 */ /* 0x000fe20007ffe0ff */
[----:B------:R-:W-:Y:S01]  /*22a0*/  IMAD.IADD R9, R0, 0x1, -R7 ;  /* 0x0000000100097824 */ /* 0x000fe200078e0a07 */
[----:B--2---:R-:W-:-:S02]  /*22b0*/  LOP3.LUT R2, R21, 0x7fffffe, RZ, 0xc0, !PT ;  /* 0x07fffffe15027812 */ /* 0x004fc400078ec0ff */
[----:B------:R-:W-:Y:S01]  /*22c0*/  SHF.R.S32.HI R32, RZ, 0x1, R10 ;  /* 0x00000001ff207819 */ /* 0x000fe2000001140a */
[----:B------:R-:W-:Y:S01]  /*22d0*/  IMAD R9, R8, 0x8, R9 ;  /* 0x0000000808097824 */ /* 0x000fe200078e0209 */
[----:B------:R-:W-:Y:S01]  /*22e0*/  IADD3 R132, R102, 0x18, RZ ;  /* 0x0000001866847810 */ /* 0x000fe20007ffe0ff */
[----:B------:R-:W-:Y:S01]  /*22f0*/  IMAD.IADD R163, R16, 0x1, -R2 ;  /* 0x0000000110a37824 */ /* 0x000fe200078e0a02 */
[C---:B------:R-:W-:Y:S02]  /*2300*/  IADD3 R134, R102.reuse, 0x19, RZ ;  /* 0x0000001966867810 */ /* 0x040fe40007ffe0ff */
[----:B-----5:R-:W-:Y:S02]  /*2310*/  IADD3 R3, R101, R3, -R205 ;  /* 0x0000000365037210 */ /* 0x020fe40007ffe8cd */
[C---:B------:R-:W-:Y:S02]  /*2320*/  IADD3 R141, R102.reuse, 0x20, RZ ;  /* 0x00000020668d7810 */ /* 0x040fe40007ffe0ff */
[C---:B------:R-:W-:Y:S01]  /*2330*/  IADD3 R6, R3.reuse, -R144, RZ ;  /* 0x8000009003067210 */ /* 0x040fe20007ffe0ff */
[----:B------:R-:W-:Y:S01]  /*2340*/  IMAD.IADD R2, R3, 0x1, -R102 ;  /* 0x0000000103027824 */ /* 0x000fe200078e0a66 */
[----:B------:R-:W-:-:S02]  /*2350*/  IADD3 R143, R102, 0x21, RZ ;  /* 0x00000021668f7810 */ /* 0x000fc40007ffe0ff */
[C---:B------:R-:W-:Y:S02]  /*2360*/  IADD3 R145, R102.reuse, 0x28, RZ ;  /* 0x0000002866917810 */ /* 0x040fe40007ffe0ff */
[----:B------:R-:W-:Y:S02]  /*2370*/  IABS R2, R2 ;  /* 0x0000000200027213 */ /* 0x000fe40000000000 */
[C---:B------:R-:W-:Y:S02]  /*2380*/  IADD3 R147, R102.reuse, 0x29, RZ ;  /* 0x0000002966937810 */ /* 0x040fe40007ffe0ff */
[C---:B------:R-:W-:Y:S01]  /*2390*/  IADD3 R148, R102.reuse, 0x30, RZ ;  /* 0x0000003066947810 */ /* 0x040fe20007ffe0ff */
[----:B------:R-:W-:Y:S01]  /*23a0*/  IMAD.MOV.U32 R5, RZ, RZ, R2 ;  /* 0x000000ffff057224 */ /* 0x000fe200078e0002 */
[----:B------:R-:W-:Y:S02]  /*23b0*/  IABS R2, R6 ;  /* 0x0000000600027213 */ /* 0x000fe40000000000 */
[C---:B------:R-:W-:Y:S01]  /*23c0*/  IADD3 R149, R102.reuse, 0x31, RZ ;  /* 0x0000003166957810 */ /* 0x040fe20007ffe0ff */
[----:B------:R2:W-:Y:S01]  /*23d0*/  I2F R219, R5 ;  /* 0x0000000500db7306 */ /* 0x0005e20000201400 */
[C---:B------:R-:W-:Y:S01]  /*23e0*/  IADD3 R150, R102.reuse, 0x38, RZ ;  /* 0x0000003866967810 */ /* 0x040fe20007ffe0ff */
[----:B------:R-:W-:Y:S01]  /*23f0*/  IMAD.MOV.U32 R0, RZ, RZ, R2 ;  /* 0x000000ffff007224 */ /* 0x000fe200078e0002 */
[----:B------:R-:W-:Y:S01]  /*2400*/  IADD3 R151, R102, 0x39, RZ ;  /* 0x0000003966977810 */ /* 0x000fe20007ffe0ff */
[----:B------:R-:W-:Y:S01]  /*2410*/  IMAD.SHL.U32 R2, R22, 0x40, RZ ;  /* 0x0000004016027824 */ /* 0x000fe200078e00ff */
[----:B------:R-:W-:-:S02]  /*2420*/  LOP3.LUT P0, RZ, R32, 0x2, RZ, 0xc0, !PT ;  /* 0x0000000220ff7812 */ /* 0x000fc4000780c0ff */
[-C--:B------:R-:W-:Y:S01]  /*2430*/  ISETP.GE.AND P1, PT, R102, R101.reuse, PT ;  /* 0x000000656600720c */ /* 0x080fe20003f26270 */
[----:B------:R5:W-:Y:S01]  /*2440*/  I2F R220, R0 ;  /* 0x0000000000dc7306 */ /* 0x000be20000201400 */
[-C--:B------:R-:W-:Y:S02]  /*2450*/  ISETP.GE.AND P5, PT, R142, R101.reuse, PT ;  /* 0x000000658e00720c */ /* 0x080fe40003fa6270 */
[-C--:B------:R-:W-:Y:S02]  /*2460*/  ISETP.GE.AND P6, PT, R140, R101.reuse, PT ;  /* 0x000000658c00720c */ /* 0x080fe40003fc6270 */
[-C--:B------:R-:W-:Y:S02]  /*2470*/  ISETP.GE.AND P4, PT, R135, R101.reuse, PT ;  /* 0x000000658700720c */ /* 0x080fe40003f86270 */
[----:B------:R-:W-:Y:S02]  /*2480*/  ISETP.GE.AND P3, PT, R133, R101, PT ;  /* 0x000000658500720c */ /* 0x000fe40003f66270 */
[----:B--2---:R-:W-:-:S02]  /*2490*/  IADD3 R5, R3, -R142, RZ ;  /* 0x8000008e03057210 */ /* 0x004fc40007ffe0ff */
[----:B------:R-:W-:Y:S02]  /*24a0*/  ISETP.GE.AND P2, PT, R132, R101, PT ;  /* 0x000000658400720c */ /* 0x000fe40003f46270 */
[----:B------:R-:W-:Y:S01]  /*24b0*/  IABS R6, R5 ;  /* 0x0000000500067213 */ /* 0x000fe20000000000 */
[----:B------:R-:W-:Y:S01]  /*24c0*/  IMAD.SHL.U32 R5, R8, 0x8, RZ ;  /* 0x0000000808057824 */ /* 0x000fe200078e00ff */
[----:B-----5:R-:W-:Y:S02]  /*24d0*/  LOP3.LUT R0, R2, 0xc0, RZ, 0xc0, !PT ;  /* 0x000000c002007812 */ /* 0x020fe400078ec0ff */
[----:B------:R2:W-:Y:S01]  /*24e0*/  I2F R221, R6 ;  /* 0x0000000600dd7306 */ /* 0x0005e20000201400 */
[C---:B------:R-:W-:Y:S02]  /*24f0*/  IADD3 R2, R3.reuse, -R140, RZ ;  /* 0x8000008c03027210 */ /* 0x040fe40007ffe0ff */
[----:B------:R-:W-:Y:S02]  /*2500*/  LOP3.LUT R7, R0, 0x8, R5, 0xf8, !PT ;  /* 0x0000000800077812 */ /* 0x000fe400078ef805 */
[----:B------:R-:W-:Y:S01]  /*2510*/  SHF.R.U32.HI R5, RZ, 0x3, R0 ;  /* 0x00000003ff057819 */ /* 0x000fe20000011600 */
[----:B------:R-:W-:Y:S01]  /*2520*/  IMAD.IADD R0, R3, 0x1, -R135 ;  /* 0x0000000103007824 */ /* 0x000fe200078e0a87 */
[----:B------:R-:W-:-:S02]  /*2530*/  IABS R2, R2 ;  /* 0x0000000200027213 */ /* 0x000fc40000000000 */
[----:B------:R-:W-:Y:S01]  /*2540*/  LOP3.LUT R161, R7, R5, RZ, 0x3c, !PT ;  /* 0x0000000507a17212 */ /* 0x000fe200078e3cff */
[----:B------:R-:W-:Y:S01]  /*2550*/  IMAD.SHL.U32 R7, R24, 0x8, RZ ;  /* 0x0000000818077824 */ /* 0x000fe200078e00ff */
[----:B------:R-:W-:Y:S01]  /*2560*/  IABS R0, R0 ;  /* 0x0000000000007213 */ /* 0x000fe20000000000 */
[----:B------:R5:W-:Y:S01]  /*2570*/  I2F R222, R2 ;  /* 0x0000000200de7306 */ /* 0x000be20000201400 */
[----:B------:R-:W-:Y:S01]  /*2580*/  SHF.L.U32 R5, R11, 0x5, RZ ;  /* 0x000000050b057819 */ /* 0x000fe200000006ff */
[----:B--2---:R-:W-:-:S03]  /*2590*/  IMAD.IADD R6, R3, 0x1, -R132 ;  /* 0x0000000103067824 */ /* 0x004fc600078e0a84 */
[----:B------:R-:W-:-:S03]  /*25a0*/  LOP3.LUT R154, R5, 0xffffff00, RZ, 0xc0, !PT ;  /* 0xffffff00059a7812 */ /* 0x000fc600078ec0ff */
[----:B------:R2:W-:Y:S01]  /*25b0*/  I2F R223, R0 ;  /* 0x0000000000df7306 */ /* 0x0005e20000201400 */
[----:B-----5:R-:W-:-:S05]  /*25c0*/  IMAD.IADD R2, R3, 0x1, -R133 ;  /* 0x0000000103027824 */ /* 0x020fca00078e0a85 */
[----:B------:R-:W-:Y:S01]  /*25d0*/  IABS R2, R2 ;  /* 0x0000000200027213 */ /* 0x000fe20000000000 */
[----:B--2---:R-:W-:-:S03]  /*25e0*/  IMAD.SHL.U32 R0, R32, 0x40, RZ ;  /* 0x0000004020007824 */ /* 0x004fc600078e00ff */
[----:B------:R-:W-:Y:S02]  /*25f0*/  MOV R5, R2 ;  /* 0x0000000200057202 */ /* 0x000fe40000000f00 */
[----:B------:R-:W-:Y:S01]  /*2600*/  IABS R2, R6 ;  /* 0x0000000600027213 */ /* 0x000fe20000000000 */
[----:B------:R-:W-:Y:S01]  /*2610*/  IMAD.IADD R6, R3, 0x1, -R134 ;  /* 0x0000000103067824 */ /* 0x000fe200078e0a86 */
[----:B------:R-:W-:Y:S01]  /*2620*/  LOP3.LUT R0, R0, 0xc0, RZ, 0xc0, !PT ;  /* 0x000000c000007812 */ /* 0x000fe200078ec0ff */
[----:B------:R2:W-:Y:S03]  /*2630*/  I2F R224, R5 ;  /* 0x0000000500e07306 */ /* 0x0005e60000201400 */
[----:B------:R-:W-:Y:S02]  /*2640*/  LOP3.LUT R7, R0, 0x8, R7, 0xf8, !PT ;  /* 0x0000000800077812 */ /* 0x000fe400078ef807 */
[----:B------:R-:W-:-:S02]  /*2650*/  SHF.R.U32.HI R0, RZ, 0x3, R0 ;  /* 0x00000003ff007819 */ /* 0x000fc40000011600 */
[----:B------:R-:W-:Y:S02]  /*2660*/  IABS R6, R6 ;  /* 0x0000000600067213 */ /* 0x000fe40000000000 */
[----:B------:R-:W-:Y:S01]  /*2670*/  LOP3.LUT R7, R7, R0, RZ, 0x3c, !PT ;  /* 0x0000000007077212 */ /* 0x000fe200078e3cff */
[----:B------:R-:W-:Y:S01]  /*2680*/  IMAD.IADD R0, R3, 0x1, -R141 ;  /* 0x0000000103007824 */ /* 0x000fe200078e0a8d */
[----:B------:R5:W-:Y:S01]  /*2690*/  I2F R232, R6 ;  /* 0x0000000600e87306 */ /* 0x000be20000201400 */
[----:B--2---:R-:W-:Y:S02]  /*26a0*/  IMAD.MOV.U32 R5, RZ, RZ, R2 ;  /* 0x000000ffff057224 */ /* 0x004fe400078e0002 */
[----:B------:R-:W-:-:S05]  /*26b0*/  IMAD R2, R103, 0x200, R154 ;  /* 0x0000020067027824 */ /* 0x000fca00078e029a */
[----:B------:R2:W-:Y:S01]  /*26c0*/  I2F R226, R5 ;  /* 0x0000000500e27306 */ /* 0x0005e20000201400 */
[----:B------:R-:W-:Y:S02]  /*26d0*/  LEA R2, R163, R2, 0x5 ;  /* 0x00000002a3027211 */ /* 0x000fe400078e28ff */
[----:B-----5:R-:W-:-:S03]  /*26e0*/  IADD3 R6, R3, -R143, RZ ;  /* 0x8000008f03067210 */ /* 0x020fc60007ffe0ff */
[----:B------:R-:W-:-:S04]  /*26f0*/  IMAD.IADD R2, R161, 0x1, R2 ;  /* 0x00000001a1027824 */ /* 0x000fc800078e0202 */
[----:B------:R-:W-:Y:S02]  /*2700*/  IMAD.SHL.U32 R228, R2, 0x2, RZ ;  /* 0x0000000202e47824 */ /* 0x000fe400078e00ff */
[----:B------:R-:W-:Y:S01]  /*2710*/  IMAD.IADD R2, R3, 0x1, -R145 ;  /* 0x0000000103027824 */ /* 0x000fe200078e0a91 */
[----:B--2---:R-:W-:Y:S01]  /*2720*/  IABS R5, R0 ;  /* 0x0000000000057213 */ /* 0x004fe20000000000 */
[----:B------:R-:W-:Y:S01]  /*2730*/  IMAD.U32 R0, R9, 0x20, R7 ;  /* 0x0000002009007824 */ /* 0x000fe200078e0007 */
[----:B---3--:R-:W-:Y:S02]  /*2740*/  LDSM.16.M88.4 R12, [R228] ;  /* 0x00000000e40c783b */ /* 0x008fe40000000200 */
[----:B------:R-:W-:Y:S01]  /*2750*/  IABS R2, R2 ;  /* 0x0000000200027213 */ /* 0x000fe20000000000 */
[----:B------:R2:W-:Y:S01]  /*2760*/  I2F R233, R5 ;  /* 0x0000000500e97306 */ /* 0x0005e20000201400 */
[----:B------:R-:W-:Y:S01]  /*2770*/  IMAD.SHL.U32 R225, R0, 0x2, RZ ;  /* 0x0000000200e17824 */ /* 0x000fe200078e00ff */
[----:B------:R-:W-:Y:S01]  /*2780*/  IABS R0, R6 ;  /* 0x0000000600007213 */ /* 0x000fe20000000000 */
[----:B------:R-:W-:Y:S01]  /*2790*/  IMAD.IADD R6, R3, 0x1, -R151 ;  /* 0x0000000103067824 */ /* 0x000fe200078e0a97 */
[----:B------:R-:W-:Y:S01]  /*27a0*/  LDSM.16.M88.4 R8, [R228+0x1000] ;  /* 0x00100000e408783b */ /* 0x000fe20000000200 */
[----:B------:R-:W-:-:S03]  /*27b0*/  IMAD R229, R4, 0x2, R228 ;  /* 0x0000000204e57824 */ /* 0x000fc600078e02e4 */
[----:B------:R3:W-:Y:S01]  /*27c0*/  I2F R240, R0 ;  /* 0x0000000000f07306 */ /* 0x0007e20000201400 */
[----:B------:R-:W5:Y:S04]  /*27d0*/  LDSM.16.M88.4 R16, [R225+0x6000] ;  /* 0x00600000e110783b */ /* 0x000f680000000200 */
[----:B------:R-:W1:Y:S01]  /*27e0*/  LDSM.16.M88.4 R20, [R225+0x6400] ;  /* 0x00640000e114783b */ /* 0x000e620000000200 */
[C---:B--2---:R-:W-:Y:S02]  /*27f0*/  IMAD.IADD R5, R3.reuse, 0x1, -R148 ;  /* 0x0000000103057824 */ /* 0x044fe400078e0a94 */
[----:B------:R2:W-:Y:S01]  /*2800*/  I2F R239, R2 ;  /* 0x0000000200ef7306 */ /* 0x0005e20000201400 */
[----:B------:R-:W4:Y:S04]  /*2810*/  LDSM.16.M88.4 R24, [R225+0x6800] ;  /* 0x00680000e118783b */ /* 0x000f280000000200 */
[----:B------:R-:W1:Y:S01]  /*2820*/  LDSM.16.M88.4 R28, [R225+0x6c00] ;  /* 0x006c0000e11c783b */ /* 0x000e620000000200 */
[----:B---3--:R-:W-:-:S04]  /*2830*/  IADD3 R0, R3, -R147, RZ ;  /* 0x8000009303007210 */ /* 0x008fc80007ffe0ff */
[----:B------:R-:W-:-:S05]  /*2840*/  IABS R0, R0 ;  /* 0x0000000000007213 */ /* 0x000fca0000000000 */
[----:B--2---:R-:W-:Y:S01]  /*2850*/  IMAD.MOV.U32 R2, RZ, RZ, R0 ;  /* 0x000000ffff027224 */ /* 0x004fe200078e0000 */
[----:B------:R-:W-:Y:S01]  /*2860*/  IABS R0, R5 ;  /* 0x0000000500007213 */ /* 0x000fe20000000000 */
[C---:B------:R-:W-:Y:S02]  /*2870*/  IMAD.IADD R5, R3.reuse, 0x1, -R149 ;  /* 0x0000000103057824 */ /* 0x040fe400078e0a95 */
[----:B------:R2:W-:Y:S01]  /*2880*/  I2F R238, R2 ;  /* 0x0000000200ee7306 */ /* 0x0005e20000201400 */
[----:B-----5:R-:W-:Y:S01]  /*2890*/  HMMA.16816.F32 R68, R8, R16, RZ ;  /* 0x000000100844723c */ /* 0x020fe200000018ff */
[----:B--2---:R-:W-:Y:S02]  /*28a0*/  MOV R2, R0 ;  /* 0x0000000000027202 */ /* 0x004fe40000000f00 */
[----:B------:R-:W-:Y:S01]  /*28b0*/  IABS R0, R5 ;  /* 0x0000000500007213 */ /* 0x000fe20000000000 */
[----:B------:R-:W-:-:S03]  /*28c0*/  IMAD.IADD R5, R3, 0x1, -R150 ;  /* 0x0000000103057824 */ /* 0x000fc600078e0a96 */
[----:B------:R2:W-:Y:S01]  /*28d0*/  I2F R237, R2 ;  /* 0x0000000200ed7306 */ /* 0x0005e20000201400 */
[C---:B------:R-:W-:Y:S08]  /*28e0*/  HMMA.16816.F32 R92, R8.reuse, R18, RZ ;  /* 0x00000012085c723c */ /* 0x040ff000000018ff */
[----:B-1----:R-:W-:Y:S01]  /*28f0*/  HMMA.16816.F32 R60, R8, R20, RZ ;  /* 0x00000014083c723c */ /* 0x002fe200000018ff */
[----:B--2---:R-:W-:Y:S01]  /*2900*/  IMAD.MOV.U32 R2, RZ, RZ, R0 ;  /* 0x000000ffff027224 */ /* 0x004fe200078e0000 */
[----:B------:R-:W-:-:S06]  /*2910*/  IABS R0, R5 ;  /* 0x0000000500007213 */ /* 0x000fcc0000000000 */
[C---:B----4-:R-:W-:Y:S01]  /*2920*/  HMMA.16816.F32 R76, R8.reuse, R24, RZ ;  /* 0x00000018084c723c */ /* 0x050fe200000018ff */
[----:B------:R-:W-:Y:S01]  /*2930*/  IADD3 R5, R3, 0x8, RZ ;  /* 0x0000000803057810 */ /* 0x000fe20007ffe0ff */
[----:B------:R1:W-:Y:S04]  /*2940*/  I2F R236, R2 ;  /* 0x0000000200ec7306 */ /* 0x0003e80000201400 */
[----:B------:R-:W-:Y:S02]  /*2950*/  IMAD.IADD R7, R5, 0x1, -R102 ;  /* 0x0000000105077824 */ /* 0x000fe400078e0a66 */
[C---:B------:R-:W-:Y:S08]  /*2960*/  HMMA.16816.F32 R80, R8.reuse, R28, RZ ;  /* 0x0000001c0850723c */ /* 0x040ff000000018ff */
[----:B------:R-:W-:Y:S01]  /*2970*/  HMMA.16816.F32 R104, R8, R22, RZ ;  /* 0x000000160868723c */ /* 0x000fe200000018ff */
[----:B-1----:R-:W-:-:S02]  /*2980*/  MOV R2, R0 ;  /* 0x0000000000027202 */ /* 0x002fc40000000f00 */
[----:B------:R-:W-:Y:S02]  /*2990*/  IABS R0, R6 ;  /* 0x0000000600007213 */ /* 0x000fe40000000000 */
[----:B------:R1:W-:Y:S03]  /*29a0*/  I2F R235, R2 ;  /* 0x0000000200eb7306 */ /* 0x0003e60000201400 */
[----:B------:R-:W-:Y:S01]  /*29b0*/  HMMA.16816.F32 R84, R8, R26, RZ ;  /* 0x0000001a0854723c */ /* 0x000fe200000018ff */
[----:B------:R-:W-:Y:S01]  /*29c0*/  IMAD.MOV.U32 R6, RZ, RZ, R0 ;  /* 0x000000ffff067224 */ /* 0x000fe200078e0000 */
[----:B------:R-:W-:-:S03]  /*29d0*/  IABS R0, R7 ;  /* 0x0000000700007213 */ /* 0x000fc60000000000 */
[----:B------:R2:W-:Y:S03]  /*29e0*/  I2F R234, R6 ;  /* 0x0000000600ea7306 */ /* 0x0005e60000201400 */
[----:B------:R-:W-:Y:S01]  /*29f0*/  HMMA.16816.F32 R176, R8, R30, RZ ;  /* 0x0000001e08b0723c */ /* 0x000fe200000018ff */
[----:B------:R-:W-:Y:S01]  /*2a00*/  LDSM.16.M88.4 R8, [R229] ;  /* 0x00000000e508783b */ /* 0x000fe20000000200 */
[C---:B-1----:R-:W-:Y:S02]  /*2a10*/  IADD3 R2, R3.reuse, 0x40, RZ ;  /* 0x0000004003027810 */ /* 0x042fe40007ffe0ff */
[----:B------:R-:W-:-:S04]  /*2a20*/  IADD3 R3, R3, 0x48, RZ ;  /* 0x0000004803037810 */ /* 0x000fc80007ffe0ff */
[----:B------:R-:W-:Y:S01]  /*2a30*/  HMMA.16816.F32 R40, R12, R16, RZ ;  /* 0x000000100c28723c */ /* 0x000fe200000018ff */
[----:B------:R-:W-:Y:S01]  /*2a40*/  IMAD.IADD R7, R2, 0x1, -R102 ;  /* 0x0000000102077824 */ /* 0x000fe200078e0a66 */
[----:B--2---:R-:W-:-:S04]  /*2a50*/  MOV R6, R0 ;  /* 0x0000000000067202 */ /* 0x004fc80000000f00 */
[----:B------:R-:W-:Y:S01]  /*2a60*/  IABS R0, R7 ;  /* 0x0000000700007213 */ /* 0x000fe20000000000 */
[----:B------:R-:W-:Y:S01]  /*2a70*/  IMAD.IADD R7, R3, 0x1, -R102 ;  /* 0x0000000103077824 */ /* 0x000fe200078e0a66 */
[----:B------:R1:W-:Y:S01]  /*2a80*/  I2F R210, R6 ;  /* 0x0000000600d27306 */ /* 0x0003e20000201400 */
[C---:B------:R-:W-:Y:S08]  /*2a90*/  HMMA.16816.F32 R56, R12.reuse, R18, RZ ;  /* 0x000000120c38723c */ /* 0x040ff000000018ff */
[----:B------:R-:W-:Y:S01]  /*2aa0*/  HMMA.16816.F32 R36, R12, R22, RZ ;  /* 0x000000160c24723c */ /* 0x000fe200000018ff */
[----:B-1----:R-:W-:Y:S01]  /*2ab0*/  IMAD.MOV.U32 R6, RZ, RZ, R0 ;  /* 0x000000ffff067224 */ /* 0x002fe200078e0000 */
[----:B------:R-:W-:Y:S01]  /*2ac0*/  IABS R0, R7 ;  /* 0x0000000700007213 */ /* 0x000fe20000000000 */
[----:B------:R-:W-:-:S05]  /*2ad0*/  IMAD.IADD R7, R5, 0x1, -R144 ;  /* 0x0000000105077824 */ /* 0x000fca00078e0a90 */
[C---:B------:R-:W-:Y:S01]  /*2ae0*/  HMMA.16816.F32 R16, R12.reuse, R24, RZ ;  /* 0x000000180c10723c */ /* 0x040fe200000018ff */
[----:B------:R1:W-:Y:S07]  /*2af0*/  I2F R207, R6 ;  /* 0x0000000600cf7306 */ /* 0x0003ee0000201400 */
[----:B------:R-:W-:Y:S01]  /*2b00*/  HMMA.16816.F32 R24, R12, R26, RZ ;  /* 0x0000001a0c18723c */ /* 0x000fe200000018ff */
[----:B-1----:R-:W-:Y:S02]  /*2b10*/  MOV R6, R0 ;  /* 0x0000000000067202 */ /* 0x002fe40000000f00 */
[----:B------:R-:W-:Y:S01]  /*2b20*/  IABS R0, R7 ;  /* 0x0000000700007213 */ /* 0x000fe20000000000 */
[----:B------:R-:W-:Y:S01]  /*2b30*/  IMAD.IADD R7, R2, 0x1, -R144 ;  /* 0x0000000102077824 */ /* 0x000fe200078e0a90 */
[----:B------:R1:W-:Y:S03]  /*2b40*/  I2F R202, R6 ;  /* 0x0000000600ca7306 */ /* 0x0003e60000201400 */
[----:B-1----:R-:W-:Y:S01]  /*2b50*/  IMAD.MOV.U32 R6, RZ, RZ, R0 ;  /* 0x000000ffff067224 */ /* 0x002fe200078e0000 */
[----:B------:R-:W-:Y:S01]  /*2b60*/  IABS R0, R7 ;  /* 0x0000000700007213 */ /* 0x000fe20000000000 */
[----:B------:R-:W-:-:S03]  /*2b70*/  IMAD.IADD R7, R3, 0x1, -R144 ;  /* 0x0000000103077824 */ /* 0x000fc600078e0a90 */
        /* <DEDUP_REMOVED lines=9> */
[----:B-1----:R-:W-:Y:S02]  /*2c10*/  MOV R6, R0 ;  /* 0x0000000000067202 */ /* 0x002fe40000000f00 */
[----:B------:R-:W-:Y:S01]  /*2c20*/  IABS R0, R7 ;  /* 0x0000000700007213 */ /* 0x000fe20000000000 */
[----:B------:R-:W-:-:S03]  /*2c30*/  IMAD.IADD R7, R3, 0x1, -R142 ;  /* 0x0000000103077824 */ /* 0x000fc600078e0a8e */
[----:B------:R1:W-:Y:S02]  /*2c40*/  I2F R217, R6 ;  /* 0x0000000600d97306 */ /* 0x0003e40000201400 */
[----:B------:R-:W-:-:S06]  /*2c50*/  IABS R7, R7 ;  /* 0x0000000700077213 */ /* 0x000fcc0000000000 */
[----:B------:R2:W-:Y:S01]  /*2c60*/  I2F R215, R0 ;  /* 0x0000000000d77306 */ /* 0x0005e20000201400 */
[----:B-1----:R-:W-:-:S07]  /*2c70*/  IMAD.IADD R6, R5, 0x1, -R140 ;  /* 0x0000000105067824 */ /* 0x002fce00078e0a8c */
[----:B------:R1:W-:Y:S01]  /*2c80*/  I2F R206, R7 ;  /* 0x0000000700ce7306 */ /* 0x0003e20000201400 */
[----:B------:R-:W-:Y:S02]  /*2c90*/  IABS R6, R6 ;  /* 0x0000000600067213 */ /* 0x000fe40000000000 */
[----:B--2---:R-:W-:-:S05]  /*2ca0*/  SEL R0, R33, 0xffffffe0, !P0 ;  /* 0xffffffe021007807 */ /* 0x004fca0004000000 */
[----:B------:R2:W-:Y:S01]  /*2cb0*/  I2F R216, R6 ;  /* 0x0000000600d87306 */ /* 0x0005e20000201400 */
[C---:B------:R-:W-:Y:S01]  /*2cc0*/  HMMA.16816.F32 R32, R12.reuse, R20, RZ ;  /* 0x000000140c20723c */ /* 0x040fe200000018ff */
[----:B------:R-:W-:Y:S02]  /*2cd0*/  ISETP.GE.AND P0, PT, R144, R101, PT ;  /* 0x000000659000720c */ /* 0x000fe40003f06270 */
[----:B------:R-:W-:Y:S01]  /*2ce0*/  IADD3 R227, R225, R0, RZ ;  /* 0x00000000e1e37210 */ /* 0x000fe20007ffe0ff */
[C-C-:B------:R-:W-:Y:S02]  /*2cf0*/  IMAD.IADD R0, R2.reuse, 0x1, -R140.reuse ;  /* 0x0000000102007824 */ /* 0x140fe400078e0a8c */
[----:B-1----:R-:W-:Y:S02]  /*2d00*/  IMAD.IADD R7, R3, 0x1, -R140 ;  /* 0x0000000103077824 */ /* 0x002fe400078e0a8c */
[----:B------:R-:W1:Y:S01]  /*2d10*/  LDSM.16.M88.4 R44, [R227+0x6000] ;  /* 0x00600000e32c783b */ /* 0x000e620000000200 */
[----:B------:R-:W-:Y:S01]  /*2d20*/  IABS R0, R0 ;  /* 0x0000000000007213 */ /* 0x000fe20000000000 */
[C---:B------:R-:W-:Y:S02]  /*2d30*/  HMMA.16816.F32 R20, R12.reuse, R28, RZ ;  /* 0x0000001c0c14723c */ /* 0x040fe400000018ff */
[----:B------:R-:W3:Y:S02]  /*2d40*/  LDSM.16.M88.4 R48, [R227+0x6400] ;  /* 0x00640000e330783b */ /* 0x000ee40000000200 */
[----:B--2---:R-:W-:Y:S01]  /*2d50*/  IMAD.MOV.U32 R6, RZ, RZ, R0 ;  /* 0x000000ffff067224 */ /* 0x004fe200078e0000 */
[----:B------:R-:W-:Y:S01]  /*2d60*/  IABS R0, R7 ;  /* 0x0000000700007213 */ /* 0x000fe20000000000 */
[----:B------:R-:W2:Y:S01]  /*2d70*/  LDSM.16.M88.4 R52, [R227+0x6800] ;  /* 0x00680000e334783b */ /* 0x000ea20000000200 */
[----:B------:R-:W-:Y:S01]  /*2d80*/  IADD3 R7, -R135, R5, RZ ;  /* 0x0000000587077210 */ /* 0x000fe20007ffe1ff */
[----:B------:R4:W-:Y:S01]  /*2d90*/  I2F R211, R6 ;  /* 0x0000000600d37306 */ /* 0x0009e20000201400 */
[----:B------:R-:W-:Y:S01]  /*2da0*/  HMMA.16816.F32 R12, R12, R30, RZ ;  /* 0x0000001e0c0c723c */ /* 0x000fe200000018ff */
[----:B------:R-:W5:Y:S04]  /*2db0*/  LDSM.16.M88.4 R108, [R227+0x6c00] ;  /* 0x006c0000e36c783b */ /* 0x000f680000000200 */
[----:B------:R-:W-:Y:S01]  /*2dc0*/  LDSM.16.M88.4 R28, [R229+0x2000] ;  /* 0x00200000e51c783b */ /* 0x000fe20000000200 */
[----:B----4-:R-:W-:Y:S01]  /*2dd0*/  IMAD.MOV.U32 R6, RZ, RZ, R0 ;  /* 0x000000ffff067224 */ /* 0x010fe200078e0000 */
[----:B------:R-:W-:Y:S01]  /*2de0*/  IABS R0, R7 ;  /* 0x0000000700007213 */ /* 0x000fe20000000000 */
[----:B------:R-:W-:-:S02]  /*2df0*/  IMAD.IADD R7, R2, 0x1, -R135 ;  /* 0x0000000102077824 */ /* 0x000fc400078e0a87 */
[----:B------:R4:W-:Y:S01]  /*2e00*/  I2F R204, R6 ;  /* 0x0000000600cc7306 */ /* 0x0009e20000201400 */
[----:B-1----:R-:W-:Y:S01]  /*2e10*/  HMMA.16816.F32 R64, R8, R44, R40 ;  /* 0x0000002c0840723c */ /* 0x002fe20000001828 */
[----:B------:R-:W1:Y:S01]  /*2e20*/  LDSM.16.M88.4 R40, [R229+0x1000] ;  /* 0x00100000e528783b */ /* 0x000e620000000200 */
[----:B----4-:R-:W-:Y:S01]  /*2e30*/  IMAD.MOV.U32 R6, RZ, RZ, R0 ;  /* 0x000000ffff067224 */ /* 0x010fe200078e0000 */
[----:B------:R-:W-:Y:S01]  /*2e40*/  IABS R0, R7 ;  /* 0x0000000700007213 */ /* 0x000fe20000000000 */
[----:B------:R-:W-:-:S04]  /*2e50*/  IMAD.IADD R7, R2, 0x1, -R133 ;  /* 0x0000000102077824 */ /* 0x000fc800078e0a85 */
[C---:B---3--:R-:W-:Y:S01]  /*2e60*/  HMMA.16816.F32 R88, R8.reuse, R48, R32 ;  /* 0x000000300858723c */ /* 0x048fe20000001820 */
[----:B------:R3:W-:Y:S01]  /*2e70*/  I2F R209, R6 ;  /* 0x0000000600d17306 */ /* 0x0007e20000201400 */
[----:B------:R-:W-:Y:S06]  /*2e80*/  LDSM.16.M88.4 R32, [R228+0x3000] ;  /* 0x00300000e420783b */ /* 0x000fec0000000200 */
[C---:B--2---:R-:W-:Y:S01]  /*2e90*/  HMMA.16816.F32 R120, R8.reuse, R52, R16 ;  /* 0x000000340878723c */ /* 0x044fe20000001810 */
[----:B------:R2:W-:Y:S07]  /*2ea0*/  I2F R203, R0 ;  /* 0x0000000000cb7306 */ /* 0x0005ee0000201400 */
[----:B-----5:R-:W-:Y:S01]  /*2eb0*/  HMMA.16816.F32 R136, R8, R108, R20 ;  /* 0x0000006c0888723c */ /* 0x020fe20000001814 */
[----:B---3--:R-:W-:Y:S01]  /*2ec0*/  IADD3 R6, -R135, R3, RZ ;  /* 0x0000000387067210 */ /* 0x008fe20007ffe1ff */
[----:B------:R-:W-:Y:S03]  /*2ed0*/  LDSM.16.M88.4 R20, [R228+0x4000] ;  /* 0x00400000e414783b */ /* 0x000fe60000000200 */
[----:B------:R-:W-:-:S03]  /*2ee0*/  IABS R6, R6 ;  /* 0x0000000600067213 */ /* 0x000fc60000000000 */
[C---:B------:R-:W-:Y:S01]  /*2ef0*/  HMMA.16816.F32 R72, R8.reuse, R46, R56 ;  /* 0x0000002e0848723c */ /* 0x040fe20000001838 */
[----:B--2---:R-:W-:Y:S01]  /*2f00*/  IMAD.IADD R0, R5, 0x1, -R133 ;  /* 0x0000000105007824 */ /* 0x004fe200078e0a85 */
[----:B------:R2:W-:Y:S04]  /*2f10*/  I2F R200, R6 ;  /* 0x0000000600c87306 */ /* 0x0005e80000201400 */
[----:B------:R-:W-:Y:S02]  /*2f20*/  IABS R0, R0 ;  /* 0x0000000000007213 */ /* 0x000fe40000000000 */
[C---:B------:R-:W-:Y:S01]  /*2f30*/  HMMA.16816.F32 R96, R8.reuse, R50, R36 ;  /* 0x000000320860723c */ /* 0x040fe20000001824 */
[----:B------:R-:W-:Y:S07]  /*2f40*/  LDSM.16.M88.4 R36, [R228+0x2000] ;  /* 0x00200000e424783b */ /* 0x000fee0000000200 */
[----:B------:R-:W-:Y:S01]  /*2f50*/  HMMA.16816.F32 R124, R8, R54, R24 ;  /* 0x00000036087c723c */ /* 0x000fe20000001818 */
[----:B------:R-:W-:Y:S01]  /*2f60*/  LDSM.16.M88.4 R24, [R229+0x3000] ;  /* 0x00300000e518783b */ /* 0x000fe20000000200 */
[----:B--2---:R-:W-:Y:S01]  /*2f70*/  IMAD.MOV.U32 R6, RZ, RZ, R0 ;  /* 0x000000ffff067224 */ /* 0x004fe200078e0000 */
[----:B------:R-:W-:-:S02]  /*2f80*/  IABS R0, R7 ;  /* 0x0000000700007213 */ /* 0x000fc40000000000 */
[----:B------:R-:W-:Y:S01]  /*2f90*/  IADD3 R7, -R133, R3, RZ ;  /* 0x0000000385077210 */ /* 0x000fe20007ffe1ff */
[----:B------:R2:W-:Y:S02]  /*2fa0*/  I2F R201, R6 ;  /* 0x0000000600c97306 */ /* 0x0005e40000201400 */
[----:B------:R-:W-:Y:S01]  /*2fb0*/  HMMA.16816.F32 R156, R8, R110, R12 ;  /* 0x0000006e089c723c */ /* 0x000fe2000000180c */
[----:B------:R-:W3:Y:S07]  /*2fc0*/  LDSM.16.M88.4 R8, [R225+0x7000] ;  /* 0x00700000e108783b */ /* 0x000eee0000000200 */
[----:B-1----:R-:W-:Y:S01]  /*2fd0*/  HMMA.16816.F32 R12, R40, R44, R68 ;  /* 0x0000002c280c723c */ /* 0x002fe20000001844 */
[----:B--2---:R-:W-:Y:S01]  /*2fe0*/  IMAD.MOV.U32 R6, RZ, RZ, R0 ;  /* 0x000000ffff067224 */ /* 0x004fe200078e0000 */
[----:B------:R-:W-:Y:S01]  /*2ff0*/  IABS R0, R7 ;  /* 0x0000000700007213 */ /* 0x000fe20000000000 */
[----:B------:R-:W-:-:S05]  /*3000*/  IMAD.IADD R7, R5, 0x1, -R132 ;  /* 0x0000000105077824 */ /* 0x000fca00078e0a84 */
[C---:B------:R-:W-:Y:S01]  /*3010*/  HMMA.16816.F32 R16, R40.reuse, R46, R92 ;  /* 0x0000002e2810723c */ /* 0x040fe2000000185c */
[----:B------:R1:W-:Y:S01]  /*3020*/  I2F R199, R6 ;  /* 0x0000000600c77306 */ /* 0x0003e20000201400 */
[----:B------:R-:W2:Y:S06]  /*3030*/  LDSM.16.M88.4 R44, [R227+0x7000] ;  /* 0x00700000e32c783b */ /* 0x000eac0000000200 */
[C---:B------:R-:W-:Y:S08]  /*3040*/  HMMA.16816.F32 R112, R40.reuse, R52, R76 ;  /* 0x000000342870723c */ /* 0x040ff0000000184c */
[C---:B------:R-:W-:Y:S01]  /*3050*/  HMMA.16816.F32 R116, R40.reuse, R54, R84 ;  /* 0x000000362874723c */ /* 0x040fe20000001854 */
[----:B-1----:R-:W-:Y:S01]  /*3060*/  IMAD.MOV.U32 R6, RZ, RZ, R0 ;  /* 0x000000ffff067224 */ /* 0x002fe200078e0000 */
[----:B------:R-:W-:Y:S01]  /*3070*/  IABS R0, R7 ;  /* 0x0000000700007213 */ /* 0x000fe20000000000 */
[----:B------:R-:W1:Y:S01]  /*3080*/  LDSM.16.M88.4 R52, [R225+0x7400] ;  /* 0x00740000e134783b */ /* 0x000e620000000200 */
[----:B------:R-:W-:Y:S01]  /*3090*/  IADD3 R7, -R132, R2, RZ ;  /* 0x0000000284077210 */ /* 0x000fe20007ffe1ff */
[----:B------:R4:W-:Y:S03]  /*30a0*/  I2F R197, R6 ;  /* 0x0000000600c57306 */ /* 0x0009e60000201400 */
[----:B------:R-:W-:Y:S08]  /*30b0*/  HMMA.16816.F32 R56, R40, R48, R60 ;  /* 0x000000302838723c */ /* 0x000ff0000000183c */
[----:B---3--:R-:W-:Y:S01]  /*30c0*/  HMMA.16816.F32 R60, R32, R8, R12 ;  /* 0x00000008203c723c */ /* 0x008fe2000000180c */
[----:B----4-:R-:W-:Y:S01]  /*30d0*/  IMAD.MOV.U32 R6, RZ, RZ, R0 ;  /* 0x000000ffff067224 */ /* 0x010fe200078e0000 */
[----:B------:R-:W-:Y:S01]  /*30e0*/  IABS R0, R7 ;  /* 0x0000000700007213 */ /* 0x000fe20000000000 */
[----:B------:R-:W-:-:S05]  /*30f0*/  IMAD.IADD R7, R3, 0x1, -R132 ;  /* 0x0000000103077824 */ /* 0x000fca00078e0a84 */
[----:B------:R-:W-:Y:S01]  /*3100*/  HMMA.16816.F32 R12, R36, R8, R64 ;  /* 0x00000008240c723c */ /* 0x000fe20000001840 */
[----:B------:R3:W-:Y:S01]  /*3110*/  I2F R198, R6 ;  /* 0x0000000600c67306 */ /* 0x0007e20000201400 */
[----:B------:R-:W4:Y:S06]  /*3120*/  LDSM.16.M88.4 R64, [R225+0x8000] ;  /* 0x00800000e140783b */ /* 0x000f2c0000000200 */
[-C--:B------:R-:W-:Y:S01]  /*3130*/  HMMA.16816.F32 R68, R32, R10.reuse, R16 ;  /* 0x0000000a2044723c */ /* 0x080fe20000001810 */
[----:B------:R-:W5:Y:S07]  /*3140*/  LDSM.16.M88.4 R16, [R228+0x5000] ;  /* 0x00500000e410783b */ /* 0x000f6e0000000200 */
[----:B------:R-:W-:Y:S01]  /*3150*/  HMMA.16816.F32 R72, R36, R10, R72 ;  /* 0x0000000a2448723c */ /* 0x000fe20000001848 */
[----:B---3--:R-:W-:Y:S01]  /*3160*/  IMAD.MOV.U32 R6, RZ, RZ, R0 ;  /* 0x000000ffff067224 */ /* 0x008fe200078e0000 */
[----:B------:R-:W-:-:S02]  /*3170*/  IABS R0, R7 ;  /* 0x0000000700007213 */ /* 0x000fc40000000000 */
[----:B------:R-:W-:Y:S01]  /*3180*/  IADD3 R7, -R134, R5, RZ ;  /* 0x0000000586077210 */ /* 0x000fe20007ffe1ff */
[----:B------:R3:W-:Y:S03]  /*3190*/  I2F R196, R6 ;  /* 0x0000000600c47306 */ /* 0x0007e60000201400 */
[----:B--2---:R-:W-:Y:S01]  /*31a0*/  HMMA.16816.F32 R8, R28, R44, R12 ;  /* 0x0000002c1c08723c */ /* 0x004fe2000000180c */
[----:B------:R-:W-:Y:S07]  /*31b0*/  LDSM.16.M88.4 R12, [R229+0x4000] ;  /* 0x00400000e50c783b */ /* 0x000fee0000000200 */
[----:B-1----:R-:W-:Y:S01]  /*31c0*/  HMMA.16816.F32 R84, R32, R52, R56 ;  /* 0x000000342054723c */ /* 0x002fe20000001838 */
[----:B------:R-:W1:Y:S01]  /*31d0*/  LDSM.16.M88.4 R56, [R227+0x8000] ;  /* 0x00800000e338783b */ /* 0x000e620000000200 */
[----:B---3--:R-:W-:Y:S01]  /*31e0*/  IMAD.MOV.U32 R6, RZ, RZ, R0 ;  /* 0x000000ffff067224 */ /* 0x008fe200078e0000 */
[----:B------:R-:W-:-:S05]  /*31f0*/  IABS R0, R7 ;  /* 0x0000000700007213 */ /* 0x000fca0000000000 */
[----:B------:R-:W-:Y:S01]  /*3200*/  HMMA.16816.F32 R104, R40, R50, R104 ;  /* 0x000000322868723c */ /* 0x000fe20000001868 */
[----:B------:R2:W-:Y:S07]  /*3210*/  I2F R193, R6 ;  /* 0x0000000600c17306 */ /* 0x0005ee0000201400 */
[----:B------:R-:W-:Y:S01]  /*3220*/  HMMA.16816.F32 R60, R24, R44, R60 ;  /* 0x0000002c183c723c */ /* 0x000fe2000000183c */
[----:B------:R3:W-:Y:S07]  /*3230*/  I2F R194, R0 ;  /* 0x0000000000c27306 */ /* 0x0007ee0000201400 */
[----:B----4-:R-:W-:Y:S01]  /*3240*/  HMMA.16816.F32 R48, R20, R64, R8 ;  /* 0x000000401430723c */ /* 0x010fe20000001808 */
[----:B--2---:R-:W-:Y:S01]  /*3250*/  IMAD.IADD R6, R2, 0x1, -R134 ;  /* 0x0000000102067824 */ /* 0x004fe200078e0a86 */
[----:B------:R-:W2:Y:S04]  /*3260*/  LDSM.16.M88.4 R8, [R229+0x5000] ;  /* 0x00500000e508783b */ /* 0x000ea80000000200 */
[----:B------:R-:W-:-:S02]  /*3270*/  IABS R6, R6 ;  /* 0x0000000600067213 */ /* 0x000fc40000000000 */
[-C--:B------:R-:W-:Y:S01]  /*3280*/  HMMA.16816.F32 R76, R24, R46.reuse, R68 ;  /* 0x0000002e184c723c */ /* 0x080fe20000001844 */
[----:B---3--:R-:W-:Y:S01]  /*3290*/  IMAD.IADD R0, R3, 0x1, -R134 ;  /* 0x0000000103007824 */ /* 0x008fe200078e0a86 */
[----:B------:R3:W-:Y:S04]  /*32a0*/  I2F R191, R6 ;  /* 0x0000000600bf7306 */ /* 0x0007e80000201400 */
[----:B------:R-:W-:Y:S02]  /*32b0*/  IABS R0, R0 ;  /* 0x0000000000007213 */ /* 0x000fe40000000000 */
[----:B------:R-:W-:Y:S02]  /*32c0*/  HMMA.16816.F32 R72, R28, R46, R72 ;  /* 0x0000002e1c48723c */ /* 0x000fe40000001848 */
[----:B------:R4:W-:Y:S06]  /*32d0*/  I2F R188, R0 ;  /* 0x0000000000bc7306 */ /* 0x0009ec0000201400 */
[----:B------:R-:W-:Y:S01]  /*32e0*/  HMMA.16816.F32 R128, R40, R108, R80 ;  /* 0x0000006c2880723c */ /* 0x000fe20000001850 */
[----:B---3--:R-:W-:-:S04]  /*32f0*/  IADD3 R6, -R141, R5, RZ ;  /* 0x000000058d067210 */ /* 0x008fc80007ffe1ff */
[----:B------:R-:W-:-:S03]  /*3300*/  IABS R6, R6 ;  /* 0x0000000600067213 */ /* 0x000fc60000000000 */
[----:B-----5:R-:W-:Y:S01]  /*3310*/  HMMA.16816.F32 R44, R16, R64, R60 ;  /* 0x00000040102c723c */ /* 0x020fe2000000183c */
[----:B------:R-:W-:Y:S01]  /*3320*/  LDSM.16.M88.4 R60, [R225+0x7800] ;  /* 0x00780000e13c783b */ /* 0x000fe20000000200 */
[----:B----4-:R-:W-:Y:S01]  /*3330*/  IMAD.IADD R0, R2, 0x1, -R141 ;  /* 0x0000000102007824 */ /* 0x010fe200078e0a8d */
[----:B------:R3:W-:Y:S04]  /*3340*/  I2F R189, R6 ;  /* 0x0000000600bd7306 */ /* 0x0007e80000201400 */
[----:B------:R-:W-:Y:S01]  /*3350*/  IABS R0, R0 ;  /* 0x0000000000007213 */ /* 0x000fe20000000000 */
[----:B-1----:R-:W-:Y:S01]  /*3360*/  HMMA.16816.F32 R80, R12, R56, R48 ;  /* 0x000000380c50723c */ /* 0x002fe20000001830 */
[----:B------:R-:W1:Y:S03]  /*3370*/  LDSM.16.M88.4 R48, [R227+0x7400] ;  /* 0x00740000e330783b */ /* 0x000e660000000200 */
[----:B------:R-:W-:-:S04]  /*3380*/  IMAD.MOV.U32 R7, RZ, RZ, R0 ;  /* 0x000000ffff077224 */ /* 0x000fc800078e0000 */
[----:B------:R4:W-:Y:S01]  /*3390*/  I2F R185, R7 ;  /* 0x0000000700b97306 */ /* 0x0009e20000201400 */
[----:B------:R-:W-:Y:S01]  /*33a0*/  HMMA.16816.F32 R88, R36, R52, R88 ;  /* 0x000000342458723c */ /* 0x000fe20000001858 */
[----:B---3--:R-:W-:-:S05]  /*33b0*/  IMAD.IADD R6, R3, 0x1, -R141 ;  /* 0x0000000103067824 */ /* 0x008fca00078e0a8d */
[----:B------:R-:W-:Y:S02]  /*33c0*/  IABS R0, R6 ;  /* 0x0000000600007213 */ /* 0x000fe40000000000 */
[----:B--2---:R-:W-:Y:S03]  /*33d0*/  HMMA.16816.F32 R68, R8, R56, R44 ;  /* 0x000000380844723c */ /* 0x004fe6000000182c */
[----:B------:R-:W-:Y:S01]  /*33e0*/  IMAD.MOV.U32 R6, RZ, RZ, R0 ;  /* 0x000000ffff067224 */ /* 0x000fe200078e0000 */
[----:B----4-:R-:W-:-:S03]  /*33f0*/  IADD3 R7, -R143, R5, RZ ;  /* 0x000000058f077210 */ /* 0x010fc60007ffe1ff */
[----:B------:R2:W-:Y:S01]  /*3400*/  I2F R180, R6 ;  /* 0x0000000600b47306 */ /* 0x0005e20000201400 */
[----:B------:R-:W-:Y:S01]  /*3410*/  HMMA.16816.F32 R104, R32, R54, R104 ;  /* 0x000000362068723c */ /* 0x000fe20000001868 */
[----:B------:R-:W-:Y:S01]  /*3420*/  IABS R0, R7 ;  /* 0x0000000700007213 */ /* 0x000fe20000000000 */
[----:B------:R-:W-:-:S06]  /*3430*/  IMAD.IADD R7, R2, 0x1, -R143 ;  /* 0x0000000102077824 */ /* 0x000fcc00078e0a8f */
[----:B------:R-:W-:Y:S01]  /*3440*/  HMMA.16816.F32 R96, R36, R54, R96 ;  /* 0x000000362460723c */ /* 0x000fe20000001860 */
[----:B------:R-:W3:Y:S01]  /*3450*/  LDSM.16.M88.4 R52, [R225+0x8400] ;  /* 0x00840000e134783b */ /* 0x000ee20000000200 */
[----:B--2---:R-:W-:Y:S01]  /*3460*/  IMAD.MOV.U32 R6, RZ, RZ, R0 ;  /* 0x000000ffff067224 */ /* 0x004fe200078e0000 */
[----:B------:R-:W-:-:S05]  /*3470*/  IABS R0, R7 ;  /* 0x0000000700007213 */ /* 0x000fca0000000000 */
[----:B------:R-:W-:Y:S01]  /*3480*/  HMMA.16816.F32 R44, R20, R66, R72 ;  /* 0x00000042142c723c */ /* 0x000fe20000001848 */
[----:B------:R-:W-:Y:S01]  /*3490*/  IADD3 R7, -R143, R3, RZ ;  /* 0x000000038f077210 */ /* 0x000fe20007ffe1ff */
[----:B------:R2:W-:Y:S06]  /*34a0*/  I2F R186, R6 ;  /* 0x0000000600ba7306 */ /* 0x0005ec0000201400 */
[----:B-1----:R-:W-:Y:S08]  /*34b0*/  HMMA.16816.F32 R72, R28, R48, R88 ;  /* 0x000000301c48723c */ /* 0x002ff00000001858 */
[----:B------:R-:W-:Y:S01]  /*34c0*/  HMMA.16816.F32 R64, R16, R66, R76 ;  /* 0x000000421040723c */ /* 0x000fe2000000184c */
[----:B--2---:R-:W-:Y:S01]  /*34d0*/  IMAD.MOV.U32 R6, RZ, RZ, R0 ;  /* 0x000000ffff067224 */ /* 0x004fe200078e0000 */
[----:B------:R-:W-:Y:S01]  /*34e0*/  IABS R0, R7 ;  /* 0x0000000700007213 */ /* 0x000fe20000000000 */
[----:B------:R-:W-:-:S02]  /*34f0*/  IMAD.IADD R7, R5, 0x1, -R145 ;  /* 0x0000000105077824 */ /* 0x000fc400078e0a91 */
[----:B------:R1:W-:Y:S03]  /*3500*/  I2F R183, R6 ;  /* 0x0000000600b77306 */ /* 0x0003e60000201400 */
[----:B------:R-:W-:Y:S08]  /*3510*/  HMMA.16816.F32 R76, R24, R48, R84 ;  /* 0x00000030184c723c */ /* 0x000ff00000001854 */
[----:B---3--:R-:W-:Y:S01]  /*3520*/  HMMA.16816.F32 R72, R20, R52, R72 ;  /* 0x000000341448723c */ /* 0x008fe20000001848 */
[----:B-1----:R-:W-:Y:S01]  /*3530*/  IMAD.MOV.U32 R6, RZ, RZ, R0 ;  /* 0x000000ffff067224 */ /* 0x002fe200078e0000 */
[----:B------:R-:W-:Y:S01]  /*3540*/  IABS R0, R7 ;  /* 0x0000000700007213 */ /* 0x000fe20000000000 */
[----:B------:R-:W-:-:S05]  /*3550*/  IMAD.IADD R7, R5, 0x1, -R147 ;  /* 0x0000000105077824 */ /* 0x000fca00078e0a93 */
[----:B------:R-:W-:Y:S01]  /*3560*/  HMMA.16816.F32 R84, R8, R58, R64 ;  /* 0x0000003a0854723c */ /* 0x000fe20000001840 */
[----:B------:R1:W-:Y:S07]  /*3570*/  I2F R182, R6 ;  /* 0x0000000600b67306 */ /* 0x0003ee0000201400 */
[----:B------:R-:W-:Y:S01]  /*3580*/  HMMA.16816.F32 R64, R16, R52, R76 ;  /* 0x000000341040723c */ /* 0x000fe2000000184c */
[----:B------:R2:W-:Y:S07]  /*3590*/  I2F R181, R0 ;  /* 0x0000000000b57306 */ /* 0x0005ee0000201400 */
[----:B------:R-:W-:Y:S01]  /*35a0*/  HMMA.16816.F32 R88, R36, R60, R120 ;  /* 0x0000003c2458723c */ /* 0x000fe20000001878 */
[----:B-1----:R-:W-:-:S04]  /*35b0*/  IADD3 R6, -R145, R2, RZ ;  /* 0x0000000291067210 */ /* 0x002fc80007ffe1ff */
[----:B------:R-:W-:-:S03]  /*35c0*/  IABS R6, R6 ;  /* 0x0000000600067213 */ /* 0x000fc60000000000 */
[----:B------:R-:W-:Y:S01]  /*35d0*/  HMMA.16816.F32 R92, R32, R60, R112 ;  /* 0x0000003c205c723c */ /* 0x000fe20000001870 */
[----:B--2---:R-:W-:Y:S01]  /*35e0*/  IMAD.IADD R0, R3, 0x1, -R145 ;  /* 0x0000000103007824 */ /* 0x004fe200078e0a91 */
[----:B------:R1:W-:Y:S04]  /*35f0*/  I2F R175, R6 ;  /* 0x0000000600af7306 */ /* 0x0003e80000201400 */
[----:B------:R-:W-:-:S05]  /*3600*/  IABS R0, R0 ;  /* 0x0000000000007213 */ /* 0x000fca0000000000 */
[----:B-1----:R-:W-:Y:S01]  /*3610*/  IMAD.MOV.U32 R6, RZ, RZ, R0 ;  /* 0x000000ffff067224 */ /* 0x002fe200078e0000 */
[----:B------:R-:W-:Y:S02]  /*3620*/  IABS R0, R7 ;  /* 0x0000000700007213 */ /* 0x000fe40000000000 */
[----:B------:R-:W-:Y:S01]  /*3630*/  IADD3 R7, -R147, R2, RZ ;  /* 0x0000000293077210 */ /* 0x000fe20007ffe1ff */
        /* <DEDUP_REMOVED lines=9> */
[----:B-1----:R-:W-:Y:S01]  /*36d0*/  IMAD.MOV.U32 R6, RZ, RZ, R0 ;  /* 0x000000ffff067224 */ /* 0x002fe200078e0000 */
[----:B------:R-:W-:Y:S02]  /*36e0*/  IABS R0, R7 ;  /* 0x0000000700007213 */ /* 0x000fe40000000000 */
[----:B------:R-:W-:-:S03]  /*36f0*/  IADD3 R7, -R148, R2, RZ ;  /* 0x0000000294077210 */ /* 0x000fc60007ffe1ff */
        /* <DEDUP_REMOVED lines=10> */
[----:B------:R-:W-:-:S05]  /*37a0*/  IABS R0, R7 ;  /* 0x0000000700007213 */ /* 0x000fca0000000000 */
[----:B------:R1:W-:Y:S08]  /*37b0*/  I2F R167, R6 ;  /* 0x0000000600a77306 */ /* 0x0003f00000201400 */
[----:B------:R2:W-:Y:S01]  /*37c0*/  I2F R166, R0 ;  /* 0x0000000000a67306 */ /* 0x0005e20000201400 */
[----:B-1----:R-:W-:-:S04]  /*37d0*/  IADD3 R6, -R150, R5, RZ ;  /* 0x0000000596067210 */ /* 0x002fc80007ffe1ff */
[----:B------:R-:W-:Y:S01]  /*37e0*/  IABS R6, R6 ;  /* 0x0000000600067213 */ /* 0x000fe20000000000 */
[----:B--2---:R-:W-:-:S04]  /*37f0*/  IMAD.IADD R0, R5, 0x1, -R151 ;  /* 0x0000000105007824 */ /* 0x004fc800078e0a97 */
[----:B------:R-:W-:Y:S01]  /*3800*/  IMAD.MOV.U32 R5, RZ, RZ, R6 ;  /* 0x000000ffff057224 */ /* 0x000fe200078e0006 */
[----:B------:R-:W-:Y:S02]  /*3810*/  IADD3 R6, -R149, R2, RZ ;  /* 0x0000000295067210 */ /* 0x000fe40007ffe1ff */
[----:B------:R-:W-:Y:S01]  /*3820*/  IABS R0, R0 ;  /* 0x0000000000007213 */ /* 0x000fe20000000000 */
[----:B------:R1:W-:Y:S04]  /*3830*/  I2F R165, R5 ;  /* 0x0000000500a57306 */ /* 0x0003e80000201400 */
[----:B-1----:R-:W-:Y:S01]  /*3840*/  IMAD.MOV.U32 R5, RZ, RZ, R0 ;  /* 0x000000ffff057224 */ /* 0x002fe200078e0000 */
[----:B------:R-:W-:-:S03]  /*3850*/  IABS R0, R6 ;  /* 0x0000000600007213 */ /* 0x000fc60000000000 */
[----:B------:R1:W-:Y:S08]  /*3860*/  I2F R164, R5 ;  /* 0x0000000500a47306 */ /* 0x0003f00000201400 */
[----:B------:R2:W-:Y:S01]  /*3870*/  I2F R162, R0 ;  /* 0x0000000000a27306 */ /* 0x0005e20000201400 */
[----:B-1----:R-:W-:Y:S01]  /*3880*/  IMAD.IADD R5, R2, 0x1, -R150 ;  /* 0x0000000102057824 */ /* 0x002fe200078e0a96 */
[----:B------:R-:W-:-:S04]  /*3890*/  IADD3 R2, -R151, R2, RZ ;  /* 0x0000000297027210 */ /* 0x000fc80007ffe1ff */
[----:B------:R-:W-:Y:S02]  /*38a0*/  IABS R5, R5 ;  /* 0x0000000500057213 */ /* 0x000fe40000000000 */
[----:B------:R-:W-:-:S03]  /*38b0*/  IABS R2, R2 ;  /* 0x0000000200027213 */ /* 0x000fc60000000000 */
[----:B--2---:R-:W-:Y:S01]  /*38c0*/  IMAD.MOV.U32 R0, RZ, RZ, R5 ;  /* 0x000000ffff007224 */ /* 0x004fe200078e0005 */
[----:B------:R1:W-:Y:S08]  /*38d0*/  I2F R155, R2 ;  /* 0x00000002009b7306 */ /* 0x0003f00000201400 */
[----:B------:R2:W-:Y:S01]  /*38e0*/  I2F R160, R0 ;  /* 0x0000000000a07306 */ /* 0x0005e20000201400 */
[----:B-1----:R-:W-:-:S04]  /*38f0*/  IADD3 R2, -R150, R3, RZ ;  /* 0x0000000396027210 */ /* 0x002fc80007ffe1ff */
[----:B------:R-:W-:Y:S01]  /*3900*/  IABS R2, R2 ;  /* 0x0000000200027213 */ /* 0x000fe20000000000 */
[----:B--2---:R-:W-:-:S03]  /*3910*/  IMAD.IADD R0, R3, 0x1, -R149 ;  /* 0x0000000103007824 */ /* 0x004fc600078e0a95 */
[----:B------:R-:W-:Y:S02]  /*3920*/  I2F R109, R2 ;  /* 0x00000002006d7306 */ /* 0x000fe40000201400 */
[----:B------:R-:W-:-:S06]  /*3930*/  IABS R0, R0 ;  /* 0x0000000000007213 */ /* 0x000fcc0000000000 */
[----:B------:R1:W-:Y:S02]  /*3940*/  I2F R153, R0 ;  /* 0x0000000000997306 */ /* 0x0003e40000201400 */
[----:B-1----:R-:W-:-:S05]  /*3950*/  IMAD.IADD R0, R3, 0x1, -R151 ;  /* 0x0000000103007824 */ /* 0x002fca00078e0a97 */
[----:B------:R-:W-:-:S04]  /*3960*/  IABS R0, R0 ;  /* 0x0000000000007213 */ /* 0x000fc80000000000 */
[----:B------:R1:W-:Y:S02]  /*3970*/  I2F R108, R0 ;  /* 0x00000000006c7306 */ /* 0x0003e40000201400 */
[----:B-1----:R-:W-:-:S06]  /*3980*/  FMUL.FTZ R0, R80, c[0x0][0x2ec] ;  /* 0x0000bb0050007a20 */ /* 0x002fcc0000410000 */
[----:B------:R1:W2:Y:S02]  /*3990*/  MUFU.TANH R5, R0 ;  /* 0x0000000000057308 */ /* 0x0002a40000002400 */
[----:B-1----:R-:W-:Y:S02]  /*39a0*/  FMUL.FTZ R0, R81, c[0x0][0x2ec] ;  /* 0x0000bb0051007a20 */ /* 0x002fe40000410000 */
[----:B--2---:R-:W-:-:S04]  /*39b0*/  FFMA.FTZ R5, R219, -R100, R5 ;  /* 0x80000064db057223 */ /* 0x004fc80000010005 */
[----:B------:R1:W-:Y:S02]  /*39c0*/  MUFU.TANH R218, R0 ;  /* 0x0000000000da7308 */ /* 0x0003e40000002400 */
[----:B-1----:R-:W-:-:S06]  /*39d0*/  FMUL.FTZ R0, R82, c[0x0][0x2ec] ;  /* 0x0000bb0052007a20 */ /* 0x002fcc0000410000 */
[----:B------:R1:W2:Y:S02]  /*39e0*/  MUFU.TANH R3, R0 ;  /* 0x0000000000037308 */ /* 0x0002a40000002400 */
[----:B-1----:R-:W-:Y:S02]  /*39f0*/  FMUL.FTZ R0, R83, c[0x0][0x2ec] ;  /* 0x0000bb0053007a20 */ /* 0x002fe40000410000 */
[----:B------:R-:W-:Y:S01]  /*3a00*/  HMMA.16816.F32 R80, R12, R58, R44 ;  /* 0x0000003a0c50723c */ /* 0x000fe2000000182c */
[----:B------:R-:W1:Y:S03]  /*3a10*/  LDSM.16.M88.4 R44, [R227+0x8400] ;  /* 0x00840000e32c783b */ /* 0x000e660000000200 */
[----:B------:R3:W-:Y:S01]  /*3a20*/  MUFU.TANH R213, R0 ;  /* 0x0000000000d57308 */ /* 0x0007e20000002400 */
[----:B--2---:R-:W-:Y:S01]  /*3a30*/  FFMA.FTZ R3, R210, -R100, R3 ;  /* 0x80000064d2037223 */ /* 0x004fe20000010003 */
[----:B------:R-:W2:Y:S01]  /*3a40*/  LDSM.16.M88.4 R56, [R227+0x7800] ;  /* 0x00780000e338783b */ /* 0x000ea20000000200 */
[----:B---3--:R-:W-:-:S05]  /*3a50*/  FMUL.FTZ R0, R68, c[0x0][0x2ec] ;  /* 0x0000bb0044007a20 */ /* 0x008fca0000410000 */
[----:B------:R3:W4:Y:S02]  /*3a60*/  MUFU.TANH R2, R0 ;  /* 0x0000000000027308 */ /* 0x0007240000002400 */
[----:B---3--:R-:W-:Y:S02]  /*3a70*/  FMUL.FTZ R0, R69, c[0x0][0x2ec] ;  /* 0x0000bb0045007a20 */ /* 0x008fe40000410000 */
[----:B----4-:R-:W-:Y:S01]  /*3a80*/  FFMA.FTZ R2, R207, -R100, R2 ;  /* 0x80000064cf027223 */ /* 0x010fe20000010002 */
[----:B-1----:R-:W-:Y:S03]  /*3a90*/  HMMA.16816.F32 R76, R12, R44, R72 ;  /* 0x0000002c0c4c723c */ /* 0x002fe60000001848 */
[----:B------:R1:W3:Y:S05]  /*3aa0*/  MUFU.TANH R192, R0 ;  /* 0x0000000000c07308 */ /* 0x0002ea0000002400 */
[C---:B------:R-:W-:Y:S08]  /*3ab0*/  HMMA.16816.F32 R72, R24.reuse, R50, R104 ;  /* 0x000000321848723c */ /* 0x040ff00000001868 */
[----:B--2---:R-:W-:Y:S01]  /*3ac0*/  HMMA.16816.F32 R92, R24, R56, R92 ;  /* 0x00000038185c723c */ /* 0x004fe2000000185c */
[----:B-1----:R-:W-:-:S04]  /*3ad0*/  FMUL.FTZ R0, R70, c[0x0][0x2ec] ;  /* 0x0000bb0046007a20 */ /* 0x002fc80000410000 */
[----:B------:R1:W-:Y:S02]  /*3ae0*/  MUFU.TANH R173, R0 ;  /* 0x0000000000ad7308 */ /* 0x0003e40000002400 */
[----:B-1----:R-:W-:Y:S02]  /*3af0*/  FMUL.FTZ R0, R71, c[0x0][0x2ec] ;  /* 0x0000bb0047007a20 */ /* 0x002fe40000410000 */
[----:B------:R-:W-:Y:S04]  /*3b00*/  HMMA.16816.F32 R68, R28, R50, R96 ;  /* 0x000000321c44723c */ /* 0x000fe80000001860 */
[----:B------:R1:W-:Y:S02]  /*3b10*/  MUFU.TANH R187, R0 ;  /* 0x0000000000bb7308 */ /* 0x0003e40000002400 */
[----:B-1----:R-:W-:-:S06]  /*3b20*/  FMUL.FTZ R0, R80, c[0x0][0x2ec] ;  /* 0x0000bb0050007a20 */ /* 0x002fcc0000410000 */
[----:B------:R1:W2:-:S12]  /*3b30*/  MUFU.TANH R190, R0 ;  /* 0x0000000000be7308 */ /* 0x0002980000002400 */
[-C--:B------:R-:W-:Y:S08]  /*3b40*/  HMMA.16816.F32 R48, R20, R54.reuse, R68 ;  /* 0x000000361430723c */ /* 0x080ff00000001844 */
[----:B------:R-:W-:Y:S01]  /*3b50*/  HMMA.16816.F32 R68, R16, R54, R72 ;  /* 0x000000361044723c */ /* 0x000fe20000001848 */
[----:B------:R-:W-:Y:S01]  /*3b60*/  LDSM.16.M88.4 R52, [R227+0x8800] ;  /* 0x00880000e334783b */ /* 0x000fe20000000200 */
[----:B-1----:R-:W-:-:S06]  /*3b70*/  FMUL.FTZ R0, R81, c[0x0][0x2ec] ;  /* 0x0000bb0051007a20 */ /* 0x002fcc0000410000 */
[-C--:B------:R-:W-:Y:S01]  /*3b80*/  HMMA.16816.F32 R72, R32, R62.reuse, R116 ;  /* 0x0000003e2048723c */ /* 0x080fe20000001874 */
[----:B------:R1:W4:Y:S07]  /*3b90*/  MUFU.TANH R195, R0 ;  /* 0x0000000000c37308 */ /* 0x00032e0000002400 */
[----:B------:R-:W-:Y:S01]  /*3ba0*/  HMMA.16816.F32 R60, R36, R62, R124 ;  /* 0x0000003e243c723c */ /* 0x000fe2000000187c */
[----:B-1----:R-:W-:-:S04]  /*3bb0*/  FMUL.FTZ R0, R82, c[0x0][0x2ec] ;  /* 0x0000bb0052007a20 */ /* 0x002fc80000410000 */
[----:B------:R1:W-:Y:S02]  /*3bc0*/  MUFU.TANH R146, R0 ;  /* 0x0000000000927308 */ /* 0x0003e40000002400 */
[----:B-1----:R-:W-:Y:S02]  /*3bd0*/  FMUL.FTZ R0, R83, c[0x0][0x2ec] ;  /* 0x0000bb0053007a20 */ /* 0x002fe40000410000 */
[----:B------:R-:W-:Y:S01]  /*3be0*/  HMMA.16816.F32 R80, R8, R44, R64 ;  /* 0x0000002c0850723c */ /* 0x000fe20000001840 */
[----:B------:R-:W1:Y:S03]  /*3bf0*/  LDSM.16.M88.4 R64, [R225+0x8800] ;  /* 0x00880000e140783b */ /* 0x000e660000000200 */
[----:B------:R5:W-:Y:S02]  /*3c00*/  MUFU.TANH R184, R0 ;  /* 0x0000000000b87308 */ /* 0x000be40000002400 */
[----:B-----5:R-:W-:-:S06]  /*3c10*/  FMUL.FTZ R0, R84, c[0x0][0x2ec] ;  /* 0x0000bb0054007a20 */ /* 0x020fcc0000410000 */
[----:B------:R5:W1:Y:S02]  /*3c20*/  MUFU.TANH R122, R0 ;  /* 0x00000000007a7308 */ /* 0x000a640000002400 */
[----:B-----5:R-:W-:-:S06]  /*3c30*/  FMUL.FTZ R0, R85, c[0x0][0x2ec] ;  /* 0x0000bb0055007a20 */ /* 0x020fcc0000410000 */
[----:B------:R5:W1:Y:S02]  /*3c40*/  MUFU.TANH R152, R0 ;  /* 0x0000000000987308 */ /* 0x000a640000002400 */
[----:B-----5:R-:W-:-:S06]  /*3c50*/  FMUL.FTZ R0, R86, c[0x0][0x2ec] ;  /* 0x0000bb0056007a20 */ /* 0x020fcc0000410000 */
[----:B------:R5:W-:Y:S02]  /*3c60*/  MUFU.TANH R115, R0 ;  /* 0x0000000000737308 */ /* 0x000be40000002400 */
[----:B-----5:R-:W-:Y:S02]  /*3c70*/  FMUL.FTZ R0, R87, c[0x0][0x2ec] ;  /* 0x0000bb0057007a20 */ /* 0x020fe40000410000 */
[----:B------:R-:W-:Y:S04]  /*3c80*/  HMMA.16816.F32 R84, R28, R56, R88 ;  /* 0x000000381c54723c */ /* 0x000fe80000001858 */
[----:B------:R5:W-:Y:S04]  /*3c90*/  MUFU.TANH R120, R0 ;  /* 0x0000000000787308 */ /* 0x000be80000002400 */
[----:B------:R-:W-:Y:S08]  /*3ca0*/  HMMA.16816.F32 R88, R8, R46, R68 ;  /* 0x0000002e0858723c */ /* 0x000ff00000001844 */
[----:B-1----:R-:W-:Y:S01]  /*3cb0*/  HMMA.16816.F32 R68, R16, R64, R92 ;  /* 0x000000401044723c */ /* 0x002fe2000000185c */
[----:B-----5:R-:W-:-:S04]  /*3cc0*/  FMUL.FTZ R0, R76, c[0x0][0x2ec] ;  /* 0x0000bb004c007a20 */ /* 0x020fc80000410000 */
[----:B------:R1:W-:Y:S02]  /*3cd0*/  MUFU.TANH R121, R0 ;  /* 0x0000000000797308 */ /* 0x0003e40000002400 */
[----:B-1----:R-:W-:-:S06]  /*3ce0*/  FMUL.FTZ R0, R77, c[0x0][0x2ec] ;  /* 0x0000bb004d007a20 */ /* 0x002fcc0000410000 */
[----:B------:R1:W-:Y:S02]  /*3cf0*/  MUFU.TANH R123, R0 ;  /* 0x00000000007b7308 */ /* 0x0003e40000002400 */
[----:B-1----:R-:W-:-:S06]  /*3d00*/  FMUL.FTZ R0, R78, c[0x0][0x2ec] ;  /* 0x0000bb004e007a20 */ /* 0x002fcc0000410000 */
[----:B------:R1:W-:Y:S02]  /*3d10*/  MUFU.TANH R113, R0 ;  /* 0x0000000000717308 */ /* 0x0003e40000002400 */
[----:B-1----:R-:W-:Y:S02]  /*3d20*/  FMUL.FTZ R0, R79, c[0x0][0x2ec] ;  /* 0x0000bb004f007a20 */ /* 0x002fe40000410000 */
[----:B------:R-:W-:Y:S01]  /*3d30*/  HMMA.16816.F32 R76, R12, R46, R48 ;  /* 0x0000002e0c4c723c */ /* 0x000fe20000001830 */
[----:B------:R-:W1:Y:S03]  /*3d40*/  LDSM.16.M88.4 R44, [R225+0x7c00] ;  /* 0x007c0000e12c783b */ /* 0x000e660000000200 */
[----:B------:R5:W-:Y:S04]  /*3d50*/  MUFU.TANH R114, R0 ;  /* 0x0000000000727308 */ /* 0x000be80000002400 */
[----:B------:R-:W-:Y:S08]  /*3d60*/  HMMA.16816.F32 R48, R20, R64, R84 ;  /* 0x000000401430723c */ /* 0x000ff00000001854 */
[----:B------:R-:W-:Y:S01]  /*3d70*/  HMMA.16816.F32 R84, R8, R52, R68 ;  /* 0x000000340854723c */ /* 0x000fe20000001844 */
[----:B-----5:R-:W-:-:S04]  /*3d80*/  FMUL.FTZ R0, R80, c[0x0][0x2ec] ;  /* 0x0000bb0050007a20 */ /* 0x020fc80000410000 */
[----:B------:R5:W1:Y:S02]  /*3d90*/  MUFU.TANH R107, R0 ;  /* 0x00000000006b7308 */ /* 0x000a640000002400 */
[----:B-----5:R-:W-:-:S06]  /*3da0*/  FMUL.FTZ R0, R81, c[0x0][0x2ec] ;  /* 0x0000bb0051007a20 */ /* 0x020fcc0000410000 */
[----:B------:R5:W-:Y:S02]  /*3db0*/  MUFU.TANH R112, R0 ;  /* 0x0000000000707308 */ /* 0x000be40000002400 */
[----:B-----5:R-:W-:-:S06]  /*3dc0*/  FMUL.FTZ R0, R82, c[0x0][0x2ec] ;  /* 0x0000bb0052007a20 */ /* 0x020fcc0000410000 */
[----:B------:R5:W-:Y:S02]  /*3dd0*/  MUFU.TANH R7, R0 ;  /* 0x0000000000077308 */ /* 0x000be40000002400 */
[----:B-----5:R-:W-:Y:S02]  /*3de0*/  FMUL.FTZ R0, R83, c[0x0][0x2ec] ;  /* 0x0000bb0053007a20 */ /* 0x020fe40000410000 */
[-C--:B------:R-:W-:Y:S04]  /*3df0*/  HMMA.16816.F32 R80, R24, R58.reuse, R72 ;  /* 0x0000003a1850723c */ /* 0x080fe80000001848 */
[----:B------:R5:W-:Y:S04]  /*3e00*/  MUFU.TANH R104, R0 ;  /* 0x0000000000687308 */ /* 0x000be80000002400 */
[----:B------:R-:W-:Y:S08]  /*3e10*/  HMMA.16816.F32 R56, R28, R58, R60 ;  /* 0x0000003a1c38723c */ /* 0x000ff0000000183c */
[----:B------:R-:W-:Y:S01]  /*3e20*/  HMMA.16816.F32 R72, R12, R52, R48 ;  /* 0x000000340c48723c */ /* 0x000fe20000001830 */
[----:B------:R-:W2:Y:S01]  /*3e30*/  LDSM.16.M88.4 R48, [R227+0x7c00] ;  /* 0x007c0000e330783b */ /* 0x000ea20000000200 */
[----:B-----5:R-:W-:-:S04]  /*3e40*/  FMUL.FTZ R0, R76, c[0x0][0x2ec] ;  /* 0x0000bb004c007a20 */ /* 0x020fc80000410000 */
[----:B------:R5:W-:Y:S02]  /*3e50*/  MUFU.TANH R105, R0 ;  /* 0x0000000000697308 */ /* 0x000be40000002400 */
[----:B-1----:R-:W-:Y:S08]  /*3e60*/  HMMA.16816.F32 R60, R36, R44, R136 ;  /* 0x0000002c243c723c */ /* 0x002ff00000001888 */
[----:B------:R-:W-:Y:S01]  /*3e70*/  HMMA.16816.F32 R68, R20, R66, R56 ;  /* 0x000000421444723c */ /* 0x000fe20000001838 */
[----:B------:R-:W1:Y:S01]  /*3e80*/  LDSM.16.M88.4 R56, [R225+0x8c00] ;  /* 0x008c0000e138783b */ /* 0x000e620000000200 */
[----:B-----5:R-:W-:-:S06]  /*3e90*/  FMUL.FTZ R0, R77, c[0x0][0x2ec] ;  /* 0x0000bb004d007a20 */ /* 0x020fcc0000410000 */
[----:B------:R-:W-:Y:S01]  /*3ea0*/  HMMA.16816.F32 R64, R16, R66, R80 ;  /* 0x000000421040723c */ /* 0x000fe20000001850 */
[----:B------:R5:W-:Y:S07]  /*3eb0*/  MUFU.TANH R106, R0 ;  /* 0x00000000006a7308 */ /* 0x000bee0000002400 */
[----:B------:R-:W-:Y:S08]  /*3ec0*/  HMMA.16816.F32 R36, R36, R46, R156 ;  /* 0x0000002e2424723c */ /* 0x000ff0000000189c */
[----:B------:R-:W-:Y:S01]  /*3ed0*/  HMMA.16816.F32 R68, R12, R54, R68 ;  /* 0x000000360c44723c */ /* 0x000fe20000001844 */
[----:B-----5:R-:W-:-:S04]  /*3ee0*/  FMUL.FTZ R0, R78, c[0x0][0x2ec] ;  /* 0x0000bb004e007a20 */ /* 0x020fc80000410000 */
[----:B------:R5:W-:Y:S03]  /*3ef0*/  MUFU.TANH R98, R0 ;  /* 0x0000000000627308 */ /* 0x000be60000002400 */
[----:B--2---:R-:W-:Y:S08]  /*3f00*/  HMMA.16816.F32 R60, R28, R48, R60 ;  /* 0x000000301c3c723c */ /* 0x004ff0000000183c */
[----:B------:R-:W-:Y:S01]  /*3f10*/  HMMA.16816.F32 R80, R8, R54, R64 ;  /* 0x000000360850723c */ /* 0x000fe20000001840 */
[----:B-----5:R-:W-:-:S07]  /*3f20*/  FMUL.FTZ R0, R79, c[0x0][0x2ec] ;  /* 0x0000bb004f007a20 */ /* 0x020fce0000410000 */
[----:B------:R-:W-:Y:S01]  /*3f30*/  HMMA.16816.F32 R76, R32, R44, R128 ;  /* 0x0000002c204c723c */ /* 0x000fe20000001880 */
[----:B------:R2:W-:Y:S07]  /*3f40*/  MUFU.TANH R99, R0 ;  /* 0x0000000000637308 */ /* 0x0005ee0000002400 */
[----:B------:R-:W-:Y:S08]  /*3f50*/  HMMA.16816.F32 R64, R40, R110, R176 ;  /* 0x0000006e2840723c */ /* 0x000ff000000018b0 */
[----:B-1----:R-:W-:Y:S01]  /*3f60*/  HMMA.16816.F32 R52, R20, R56, R60 ;  /* 0x000000381434723c */ /* 0x002fe2000000183c */
[----:B------:R-:W-:-:S02]  /*3f70*/  FMUL.FTZ R81, R81, c[0x0][0x2ec] ;  /* 0x0000bb0051517a20 */ /* 0x000fc40000410000 */
[----:B--2---:R-:W-:Y:S02]  /*3f80*/  FMUL.FTZ R0, R88, c[0x0][0x2ec] ;  /* 0x0000bb0058007a20 */ /* 0x004fe40000410000 */
[----:B------:R-:W-:Y:S02]  /*3f90*/  FMUL.FTZ R82, R82, c[0x0][0x2ec] ;  /* 0x0000bb0052527a20 */ /* 0x000fe40000410000 */
[----:B------:R1:W-:Y:S01]  /*3fa0*/  MUFU.TANH R93, R0 ;  /* 0x00000000005d7308 */ /* 0x0003e20000002400 */
[----:B------:R-:W-:Y:S01]  /*3fb0*/  HMMA.16816.F32 R60, R24, R48, R76 ;  /* 0x00000030183c723c */ /* 0x000fe2000000184c */
[----:B------:R-:W-:-:S06]  /*3fc0*/  FMUL.FTZ R83, R83, c[0x0][0x2ec] ;  /* 0x0000bb0053537a20 */ /* 0x000fcc0000410000 */
[----:B------:R-:W-:Y:S01]  /*3fd0*/  MUFU.TANH R81, R81 ;  /* 0x0000005100517308 */ /* 0x000fe20000002400 */
[----:B------:R-:W-:Y:S01]  /*3fe0*/  HMMA.16816.F32 R32, R32, R46, R64 ;  /* 0x0000002e2020723c */ /* 0x000fe20000001840 */
[----:B-1----:R-:W-:-:S07]  /*3ff0*/  FMUL.FTZ R0, R89, c[0x0][0x2ec] ;  /* 0x0000bb0059007a20 */ /* 0x002fce0000410000 */
[----:B------:R-:W-:Y:S01]  /*4000*/  HMMA.16816.F32 R28, R28, R50, R36 ;  /* 0x000000321c1c723c */ /* 0x000fe20000001824 */
[----:B------:R-:W-:Y:S01]  /*4010*/  FSEL R46, R5, -INF , !P1 ;  /* 0xff800000052e7808 */ /* 0x000fe20004800000 */
[-C--:B------:R-:W-:Y:S01]  /*4020*/  FFMA.FTZ R5, R220, -R100.reuse, R218 ;  /* 0x80000064dc057223 */ /* 0x080fe200000100da */
[----:B------:R1:W-:Y:S04]  /*4030*/  MUFU.TANH R96, R0 ;  /* 0x0000000000607308 */ /* 0x0003e80000002400 */
[----:B------:R-:W-:Y:S01]  /*4040*/  FSEL R38, R2, -INF , !P1 ;  /* 0xff80000002267808 */ /* 0x000fe20004800000 */
[----:B------:R-:W-:Y:S01]  /*4050*/  HMMA.16816.F32 R40, R16, R56, R60 ;  /* 0x000000381028723c */ /* 0x000fe2000000183c */
[-C--:B---3--:R-:W-:Y:S01]  /*4060*/  FFMA.FTZ R2, R212, -R100.reuse, R192 ;  /* 0x80000064d4027223 */ /* 0x088fe200000100c0 */
[----:B------:R-:W-:Y:S01]  /*4070*/  FSEL R44, R5, -INF , !P0 ;  /* 0xff800000052c7808 */ /* 0x000fe20004000000 */
[-C--:B------:R-:W-:Y:S01]  /*4080*/  FFMA.FTZ R5, R221, -R100.reuse, R190 ;  /* 0x80000064dd057223 */ /* 0x080fe200000100be */
[----:B------:R-:W-:Y:S04]  /*4090*/  MUFU.TANH R82, R82 ;  /* 0x0000005200527308 */ /* 0x000fe80000002400 */
[----:B------:R-:W-:Y:S01]  /*40a0*/  HMMA.16816.F32 R24, R24, R50, R32 ;  /* 0x000000321818723c */ /* 0x000fe20000001820 */
[----:B------:R-:W-:Y:S01]  /*40b0*/  FSEL R45, R5, -INF , !P5 ;  /* 0xff800000052d7808 */ /* 0x000fe20006800000 */
[----:B----4-:R-:W-:-:S02]  /*40c0*/  FFMA.FTZ R5, R222, -R100, R195 ;  /* 0x80000064de057223 */ /* 0x010fc400000100c3 */
[----:B-1----:R-:W-:Y:S01]  /*40d0*/  FMUL.FTZ R0, R90, c[0x0][0x2ec] ;  /* 0x0000bb005a007a20 */ /* 0x002fe20000410000 */
[----:B------:R-:W-:Y:S02]  /*40e0*/  MUFU.TANH R83, R83 ;  /* 0x0000005300537308 */ /* 0x000fe40000002400 */
[----:B------:R-:W-:Y:S01]  /*40f0*/  FSEL R34, R2, -INF , !P0 ;  /* 0xff80000002227808 */ /* 0x000fe20004000000 */
[----:B------:R-:W-:Y:S01]  /*4100*/  HMMA.16816.F32 R20, R20, R58, R28 ;  /* 0x0000003a1414723c */ /* 0x000fe2000000181c */
[-C--:B------:R-:W-:Y:S01]  /*4110*/  FFMA.FTZ R2, R215, -R100.reuse, R122 ;  /* 0x80000064d7027223 */ /* 0x080fe2000001007a */
[----:B------:R-:W-:Y:S01]  /*4120*/  FSEL R50, R3, -INF , !P1 ;  /* 0xff80000003327808 */ /* 0x000fe20004800000 */
[-C--:B------:R-:W-:Y:S02]  /*4130*/  FFMA.FTZ R3, R214, -R100.reuse, R213 ;  /* 0x80000064d6037223 */ /* 0x080fe400000100d5 */
[----:B------:R1:W-:Y:S01]  /*4140*/  MUFU.TANH R92, R0 ;  /* 0x00000000005c7308 */ /* 0x0003e20000002400 */
[----:B------:R-:W-:Y:S01]  /*4150*/  FSEL R33, R2, -INF , !P5 ;  /* 0xff80000002217808 */ /* 0x000fe20006800000 */
[-C--:B------:R-:W-:Y:S01]  /*4160*/  FFMA.FTZ R2, R211, -R100.reuse, R152 ;  /* 0x80000064d3027223 */ /* 0x080fe20000010098 */
[----:B------:R-:W-:Y:S01]  /*4170*/  FSEL R48, R3, -INF , !P0 ;  /* 0xff80000003307808 */ /* 0x000fe20004000000 */
[----:B------:R-:W-:-:S03]  /*4180*/  FFMA.FTZ R3, R217, -R100, R146 ;  /* 0x80000064d9037223 */ /* 0x000fc60000010092 */
[----:B------:R-:W-:Y:S01]  /*4190*/  FSEL R32, R2, -INF , !P6 ;  /* 0xff80000002207808 */ /* 0x000fe20007000000 */
[-C--:B------:R-:W-:Y:S01]  /*41a0*/  FFMA.FTZ R2, R203, -R100.reuse, R107 ;  /* 0x80000064cb027223 */ /* 0x080fe2000001006b */
[----:B------:R-:W-:Y:S01]  /*41b0*/  FSEL R47, R3, -INF , !P5 ;  /* 0xff800000032f7808 */ /* 0x000fe20006800000 */
[----:B------:R-:W-:Y:S01]  /*41c0*/  FFMA.FTZ R3, R216, -R100, R184 ;  /* 0x80000064d8037223 */ /* 0x000fe200000100b8 */
[----:B------:R-:W-:Y:S01]  /*41d0*/  HMMA.16816.F32 R24, R16, R58, R24 ;  /* 0x0000003a1018723c */ /* 0x000fe20000001818 */
[----:B-1----:R-:W-:-:S04]  /*41e0*/  FMUL.FTZ R0, R91, c[0x0][0x2ec] ;  /* 0x0000bb005b007a20 */ /* 0x002fc80000410000 */
[----:B------:R1:W-:Y:S02]  /*41f0*/  MUFU.TANH R91, R0 ;  /* 0x00000000005b7308 */ /* 0x0003e40000002400 */
[----:B-1----:R-:W-:-:S06]  /*4200*/  FMUL.FTZ R0, R72, c[0x0][0x2ec] ;  /* 0x0000bb0048007a20 */ /* 0x002fcc0000410000 */
[----:B------:R1:W-:Y:S02]  /*4210*/  MUFU.TANH R94, R0 ;  /* 0x00000000005e7308 */ /* 0x0003e40000002400 */
[----:B-1----:R-:W-:-:S06]  /*4220*/  FMUL.FTZ R0, R73, c[0x0][0x2ec] ;  /* 0x0000bb0049007a20 */ /* 0x002fcc0000410000 */
[----:B------:R1:W2:Y:S02]  /*4230*/  MUFU.TANH R97, R0 ;  /* 0x0000000000617308 */ /* 0x0002a40000002400 */
[----:B-1----:R-:W-:Y:S02]  /*4240*/  FMUL.FTZ R0, R74, c[0x0][0x2ec] ;  /* 0x0000bb004a007a20 */ /* 0x002fe40000410000 */
[----:B--2---:R-:W-:-:S04]  /*4250*/  FFMA.FTZ R30, R240, -R100, R97 ;  /* 0x80000064f01e7223 */ /* 0x004fc80000010061 */
[----:B------:R1:W-:Y:S02]  /*4260*/  MUFU.TANH R89, R0 ;  /* 0x0000000000597308 */ /* 0x0003e40000002400 */
[----:B-1----:R-:W-:Y:S02]  /*4270*/  FMUL.FTZ R0, R75, c[0x0][0x2ec] ;  /* 0x0000bb004b007a20 */ /* 0x002fe40000410000 */
[----:B------:R-:W1:Y:S01]  /*4280*/  LDSM.16.M88.4 R72, [R227+0x8c00] ;  /* 0x008c0000e348783b */ /* 0x000e620000000200 */
[----:B------:R-:W-:-:S04]  /*4290*/  DEPBAR.LE SB0, 0x0 ;  /* 0x000080000000791a */ /* 0x000fc80000000000 */
[----:B------:R2:W-:Y:S02]  /*42a0*/  MUFU.TANH R95, R0 ;  /* 0x00000000005f7308 */ /* 0x0005e40000002400 */
[----:B--2---:R-:W-:-:S06]  /*42b0*/  FMUL.FTZ R0, R84, c[0x0][0x2ec] ;  /* 0x0000bb0054007a20 */ /* 0x004fcc0000410000 */
[----:B------:R2:W-:Y:S01]  /*42c0*/  MUFU.TANH R88, R0 ;  /* 0x0000000000587308 */ /* 0x0005e20000002400 */
[----:B-1----:R-:W-:Y:S01]  /*42d0*/  HMMA.16816.F32 R52, R12, R72, R52 ;  /* 0x000000480c34723c */ /* 0x002fe20000001834 */
[----:B--2---:R-:W-:-:S06]  /*42e0*/  FMUL.FTZ R0, R85, c[0x0][0x2ec] ;  /* 0x0000bb0055007a20 */ /* 0x004fcc0000410000 */
[----:B------:R1:W2:Y:S01]  /*42f0*/  MUFU.TANH R90, R0 ;  /* 0x00000000005a7308 */ /* 0x0002a20000002400 */
[C---:B------:R-:W-:Y:S08]  /*4300*/  HMMA.16816.F32 R40, R8.reuse, R72, R40 ;  /* 0x000000480828723c */ /* 0x040ff00000001828 */
[----:B------:R-:W-:Y:S01]  /*4310*/  HMMA.16816.F32 R8, R8, R74, R24 ;  /* 0x0000004a0808723c */ /* 0x000fe20000001818 */
[----:B-1----:R-:W-:-:S02]  /*4320*/  FMUL.FTZ R0, R86, c[0x0][0x2ec] ;  /* 0x0000bb0056007a20 */ /* 0x002fc40000410000 */
[----:B--2---:R-:W-:-:S05]  /*4330*/  FFMA.FTZ R16, R183, -R100, R90 ;  /* 0x80000064b7107223 */ /* 0x004fca000001005a */
[----:B------:R-:W-:Y:S01]  /*4340*/  HMMA.16816.F32 R20, R12, R74, R20 ;  /* 0x0000004a0c14723c */ /* 0x000fe20000001814 */
[----:B------:R1:W-:Y:S01]  /*4350*/  MUFU.TANH R84, R0 ;  /* 0x0000000000547308 */ /* 0x0003e20000002400 */
[----:B------:R-:W-:Y:S02]  /*4360*/  FMUL.FTZ R6, R55, c[0x0][0x2ec] ;  /* 0x0000bb0037067a20 */ /* 0x000fe40000410000 */
[----:B------:R-:W-:Y:S02]  /*4370*/  FMUL.FTZ R52, R52, c[0x0][0x2ec] ;  /* 0x0000bb0034347a20 */ /* 0x000fe40000410000 */
[----:B------:R-:W-:Y:S02]  /*4380*/  FMUL.FTZ R53, R53, c[0x0][0x2ec] ;  /* 0x0000bb0035357a20 */ /* 0x000fe40000410000 */
[----:B------:R-:W-:Y:S01]  /*4390*/  FMUL.FTZ R54, R54, c[0x0][0x2ec] ;  /* 0x0000bb0036367a20 */ /* 0x000fe20000410000 */
[----:B------:R2:W3:Y:S01]  /*43a0*/  MUFU.TANH R57, R6 ;  /* 0x0000000600397308 */ /* 0x0004e20000002400 */
[----:B------:R-:W-:-:S06]  /*43b0*/  FFMA.FTZ R14, R171, -R100, R81 ;  /* 0x80000064ab0e7223 */ /* 0x000fcc0000010051 */
[----:B------:R-:W-:Y:S01]  /*43c0*/  FMUL.FTZ R9, R9, c[0x0][0x2ec] ;  /* 0x0000bb0009097a20 */ /* 0x000fe20000410000 */
[----:B------:R4:W5:Y:S01]  /*43d0*/  MUFU.TANH R61, R52 ;  /* 0x00000034003d7308 */ /* 0x0009620000002400 */
[----:B-1----:R-:W-:Y:S02]  /*43e0*/  FMUL.FTZ R0, R87, c[0x0][0x2ec] ;  /* 0x0000bb0057007a20 */ /* 0x002fe40000410000 */
[----:B------:R-:W-:Y:S02]  /*43f0*/  FMUL.FTZ R8, R8, c[0x0][0x2ec] ;  /* 0x0000bb0008087a20 */ /* 0x000fe40000410000 */
[----:B------:R-:W-:-:S03]  /*4400*/  FMUL.FTZ R11, R11, c[0x0][0x2ec] ;  /* 0x0000bb000b0b7a20 */ /* 0x000fc60000410000 */
[----:B------:R1:W-:Y:S01]  /*4410*/  MUFU.TANH R87, R0 ;  /* 0x0000000000577308 */ /* 0x0003e20000002400 */
[----:B--2---:R-:W-:Y:S02]  /*4420*/  FMUL.FTZ R6, R40, c[0x0][0x2ec] ;  /* 0x0000bb0028067a20 */ /* 0x004fe40000410000 */
[----:B---3--:R-:W-:-:S05]  /*4430*/  FFMA.FTZ R19, R166, -R100, R57 ;  /* 0x80000064a6137223 */ /* 0x008fca0000010039 */
[----:B------:R2:W3:Y:S01]  /*4440*/  MUFU.TANH R55, R6 ;  /* 0x0000000600377308 */ /* 0x0004e20000002400 */
[----:B----4-:R-:W-:Y:S01]  /*4450*/  FSEL R52, R2, -INF , !P4 ;  /* 0xff80000002347808 */ /* 0x010fe20006000000 */
[-C--:B------:R-:W-:Y:S02]  /*4460*/  FFMA.FTZ R2, R199, -R100.reuse, R112 ;  /* 0x80000064c7027223 */ /* 0x080fe40000010070 */
[----:B-----5:R-:W-:-:S03]  /*4470*/  FFMA.FTZ R27, R237, -R100, R61 ;  /* 0x80000064ed1b7223 */ /* 0x020fc6000001003d */
[----:B------:R-:W-:Y:S01]  /*4480*/  FSEL R51, R2, -INF , !P3 ;  /* 0xff80000002337808 */ /* 0x000fe20005800000 */
[----:B-1----:R-:W-:Y:S01]  /*4490*/  FMUL.FTZ R0, R68, c[0x0][0x2ec] ;  /* 0x0000bb0044007a20 */ /* 0x002fe20000410000 */
[----:B------:R-:W1:Y:S01]  /*44a0*/  MUFU.TANH R56, R53 ;  /* 0x0000003500387308 */ /* 0x000e620000002400 */
[----:B------:R-:W-:-:S05]  /*44b0*/  FFMA.FTZ R2, R196, -R100, R93 ;  /* 0x80000064c4027223 */ /* 0x000fca000001005d */
[----:B------:R-:W-:Y:S01]  /*44c0*/  FSEL R49, R2, -INF , !P2 ;  /* 0xff80000002317808 */ /* 0x000fe20005000000 */
[----:B--2---:R-:W-:Y:S01]  /*44d0*/  FMUL.FTZ R6, R41, c[0x0][0x2ec] ;  /* 0x0000bb0029067a20 */ /* 0x004fe20000410000 */
[----:B------:R2:W4:Y:S01]  /*44e0*/  MUFU.TANH R86, R0 ;  /* 0x0000000000567308 */ /* 0x0005220000002400 */
[-C--:B------:R-:W-:Y:S01]  /*44f0*/  FFMA.FTZ R2, R191, -R100.reuse, R96 ;  /* 0x80000064bf027223 */ /* 0x080fe20000010060 */
[----:B------:R-:W-:Y:S01]  /*4500*/  FSEL R41, R5, -INF , !P6 ;  /* 0xff80000005297808 */ /* 0x000fe20007000000 */
[-C--:B------:R-:W-:Y:S02]  /*4510*/  FFMA.FTZ R5, R223, -R100.reuse, R121 ;  /* 0x80000064df057223 */ /* 0x080fe40000010079 */
[----:B---3--:R-:W-:-:S03]  /*4520*/  FFMA.FTZ R13, R168, -R100, R55 ;  /* 0x80000064a80d7223 */ /* 0x008fc60000010037 */
[----:B------:R3:W-:Y:S01]  /*4530*/  MUFU.TANH R53, R6 ;  /* 0x0000000600357308 */ /* 0x0007e20000002400 */
[----:B------:R-:W-:Y:S01]  /*4540*/  FSEL R138, R5, -INF , !P4 ;  /* 0xff800000058a7808 */ /* 0x000fe20006000000 */
[-C--:B------:R-:W-:Y:S02]  /*4550*/  FFMA.FTZ R5, R224, -R100.reuse, R123 ;  /* 0x80000064e0057223 */ /* 0x080fe4000001007b */
[----:B-1----:R-:W-:-:S03]  /*4560*/  FFMA.FTZ R26, R236, -R100, R56 ;  /* 0x80000064ec1a7223 */ /* 0x002fc60000010038 */
[----:B------:R-:W-:Y:S01]  /*4570*/  FSEL R144, R5, -INF , !P3 ;  /* 0xff80000005907808 */ /* 0x000fe20005800000 */
[----:B--2---:R-:W-:Y:S01]  /*4580*/  FMUL.FTZ R0, R69, c[0x0][0x2ec] ;  /* 0x0000bb0045007a20 */ /* 0x004fe20000410000 */
[----:B------:R-:W-:Y:S01]  /*4590*/  MUFU.TANH R60, R54 ;  /* 0x00000036003c7308 */ /* 0x000fe20000002400 */
[-C--:B------:R-:W-:Y:S02]  /*45a0*/  FFMA.FTZ R5, R226, -R100.reuse, R105 ;  /* 0x80000064e2057223 */ /* 0x080fe40000010069 */
[----:B----4-:R-:W-:-:S03]  /*45b0*/  FFMA.FTZ R29, R239, -R100, R86 ;  /* 0x80000064ef1d7223 */ /* 0x010fc60000010056 */
[----:B------:R-:W-:Y:S01]  /*45c0*/  FSEL R137, R5, -INF , !P2 ;  /* 0xff80000005897808 */ /* 0x000fe20005000000 */
[----:B---3--:R-:W-:Y:S01]  /*45d0*/  FMUL.FTZ R6, R42, c[0x0][0x2ec] ;  /* 0x0000bb002a067a20 */ /* 0x008fe20000410000 */
[----:B------:R1:W2:Y:S01]  /*45e0*/  MUFU.TANH R85, R0 ;  /* 0x0000000000557308 */ /* 0x0002a20000002400 */
[----:B------:R-:W-:Y:S01]  /*45f0*/  FSEL R42, R3, -INF , !P6 ;  /* 0xff800000032a7808 */ /* 0x000fe20007000000 */
[-C--:B------:R-:W-:Y:S02]  /*4600*/  FFMA.FTZ R3, R209, -R100.reuse, R113 ;  /* 0x80000064d1037223 */ /* 0x080fe40000010071 */
[----:B------:R-:W-:-:S03]  /*4610*/  FFMA.FTZ R5, R232, -R100, R106 ;  /* 0x80000064e8057223 */ /* 0x000fc6000001006a */
[----:B------:R-:W-:Y:S01]  /*4620*/  FSEL R146, R3, -INF , !P4 ;  /* 0xff80000003927808 */ /* 0x000fe20006000000 */
[----:B------:R-:W-:Y:S01]  /*4630*/  FFMA.FTZ R3, R201, -R100, R114 ;  /* 0x80000064c9037223 */ /* 0x000fe20000010072 */
[----:B------:R3:W-:Y:S01]  /*4640*/  MUFU.TANH R12, R6 ;  /* 0x00000006000c7308 */ /* 0x0007e20000002400 */
[----:B-1----:R-:W-:-:S07]  /*4650*/  FMUL.FTZ R0, R70, c[0x0][0x2ec] ;  /* 0x0000bb0046007a20 */ /* 0x002fce0000410000 */
[----:B------:R1:W-:Y:S01]  /*4660*/  MUFU.TANH R31, R8 ;  /* 0x00000008001f7308 */ /* 0x0003e20000002400 */
[----:B--2---:R-:W-:-:S07]  /*4670*/  FFMA.FTZ R28, R238, -R100, R85 ;  /* 0x80000064ee1c7223 */ /* 0x004fce0000010055 */
[----:B------:R2:W-:Y:S01]  /*4680*/  MUFU.TANH R70, R0 ;  /* 0x0000000000467308 */ /* 0x0005e20000002400 */
[----:B---3--:R-:W-:-:S07]  /*4690*/  FMUL.FTZ R6, R43, c[0x0][0x2ec] ;  /* 0x0000bb002b067a20 */ /* 0x008fce0000410000 */
[----:B------:R3:W-:Y:S01]  /*46a0*/  MUFU.TANH R40, R6 ;  /* 0x0000000600287308 */ /* 0x0007e20000002400 */
[----:B-1----:R-:W-:Y:S02]  /*46b0*/  FFMA.FTZ R8, R174, -R100, R82 ;  /* 0x80000064ae087223 */ /* 0x002fe40000010052 */
[----:B--2---:R-:W-:-:S05]  /*46c0*/  FMUL.FTZ R0, R71, c[0x0][0x2ec] ;  /* 0x0000bb0047007a20 */ /* 0x004fca0000410000 */
[----:B------:R1:W-:Y:S01]  /*46d0*/  MUFU.TANH R69, R0 ;  /* 0x0000000000457308 */ /* 0x0003e20000002400 */
[----:B---3--:R-:W-:Y:S02]  /*46e0*/  FMUL.FTZ R6, R20, c[0x0][0x2ec] ;  /* 0x0000bb0014067a20 */ /* 0x008fe40000410000 */
[----:B------:R-:W-:Y:S02]  /*46f0*/  FFMA.FTZ R20, R169, -R100, R60 ;  /* 0x80000064a9147223 */ /* 0x000fe4000001003c */
[----:B-1----:R-:W-:-:S04]  /*4700*/  FMUL.FTZ R0, R80, c[0x0][0x2ec] ;  /* 0x0000bb0050007a20 */ /* 0x002fc80000410000 */
[----:B------:R1:W2:Y:S02]  /*4710*/  MUFU.TANH R68, R0 ;  /* 0x0000000000447308 */ /* 0x0002a40000002400 */
[----:B-1----:R-:W-:Y:S01]  /*4720*/  SHF.R.S32.HI R0, RZ, 0x1f, R103 ;  /* 0x0000001fff007819 */ /* 0x002fe20000011467 */
[----:B--2---:R-:W-:-:S03]  /*4730*/  FFMA.FTZ R15, R175, -R100, R68 ;  /* 0x80000064af0f7223 */ /* 0x004fc60000010044 */
[----:B------:R-:W-:-:S04]  /*4740*/  LEA.HI R0, R0, R103, RZ, 0x2 ;  /* 0x0000006700007211 */ /* 0x000fc800078f10ff */
[----:B------:R-:W-:-:S05]  /*4750*/  LOP3.LUT R0, R0, 0xfffffffc, RZ, 0xc0, !PT ;  /* 0xfffffffc00007812 */ /* 0x000fca00078ec0ff */
[----:B------:R-:W-:-:S05]  /*4760*/  IMAD.IADD R0, R103, 0x1, -R0 ;  /* 0x0000000167007824 */ /* 0x000fca00078e0a00 */
[----:B------:R1:W-:Y:S02]  /*4770*/  STL [R1+0x6c], R0 ;  /* 0x00006c0001007387 */ /* 0x0003e40000100800 */
[----:B-1----:R-:W-:-:S05]  /*4780*/  FFMA.FTZ R0, R202, -R100, R173 ;  /* 0x80000064ca007223 */ /* 0x002fca00000100ad */
[----:B------:R-:W-:Y:S01]  /*4790*/  FSEL R39, R0, -INF , !P1 ;  /* 0xff80000000277808 */ /* 0x000fe20004800000 */
[----:B------:R-:W-:Y:S01]  /*47a0*/  FFMA.FTZ R0, R208, -R100, R187 ;  /* 0x80000064d0007223 */ /* 0x000fe200000100bb */
[----:B------:R-:W-:Y:S01]  /*47b0*/  BAR.SYNC.DEFER_BLOCKING 0x0 ;  /* 0x0000000000007b1d */ /* 0x000fe20000010000 */
[----:B------:R-:W-:-:S03]  /*47c0*/  ISETP.GE.AND P1, PT, R134, R101, PT ;  /* 0x000000658600720c */ /* 0x000fc60003f26270 */
[----:B------:R-:W-:Y:S01]  /*47d0*/  FSEL R37, R0, -INF , !P0 ;  /* 0xff80000000257808 */ /* 0x000fe20004000000 */
[-C--:B------:R-:W-:Y:S01]  /*47e0*/  FFMA.FTZ R0, R206, -R100.reuse, R115 ;  /* 0x80000064ce007223 */ /* 0x080fe20000010073 */
[----:B------:R-:W-:Y:S01]  /*47f0*/  FSEL R43, R2, -INF , !P1 ;  /* 0xff800000022b7808 */ /* 0x000fe20004800000 */
[-C--:B------:R-:W-:Y:S01]  /*4800*/  FFMA.FTZ R2, R180, -R100.reuse, R84 ;  /* 0x80000064b4027223 */ /* 0x080fe20000010054 */
[-C--:B------:R-:W-:Y:S02]  /*4810*/  ISETP.GE.AND P0, PT, R141, R101.reuse, PT ;  /* 0x000000658d00720c */ /* 0x080fe40003f06270 */
[----:B------:R-:W-:Y:S01]  /*4820*/  FSEL R36, R0, -INF , !P5 ;  /* 0xff80000000247808 */ /* 0x000fe20006800000 */
[-C--:B------:R-:W-:Y:S01]  /*4830*/  FFMA.FTZ R0, R204, -R100.reuse, R120 ;  /* 0x80000064cc007223 */ /* 0x080fe20000010078 */
[----:B------:R-:W-:Y:S01]  /*4840*/  FSEL R176, R2, -INF , !P0 ;  /* 0xff80000002b07808 */ /* 0x000fe20004000000 */
[----:B------:R-:W-:Y:S01]  /*4850*/  FMUL.FTZ R2, R10, c[0x0][0x2ec] ;  /* 0x0000bb000a027a20 */ /* 0x000fe20000410000 */
[-C--:B------:R-:W-:Y:S01]  /*4860*/  ISETP.GE.AND P5, PT, R143, R101.reuse, PT ;  /* 0x000000658f00720c */ /* 0x080fe20003fa6270 */
[----:B------:R1:W2:Y:S01]  /*4870*/  MUFU.TANH R10, R9 ;  /* 0x00000009000a7308 */ /* 0x0002a20000002400 */
[----:B------:R-:W-:Y:S01]  /*4880*/  FSEL R35, R0, -INF , !P6 ;  /* 0xff80000000237808 */ /* 0x000fe20007000000 */
[----:B------:R-:W-:Y:S01]  /*4890*/  FFMA.FTZ R0, R200, -R100, R7 ;  /* 0x80000064c8007223 */ /* 0x000fe20000010007 */
[----:B------:R-:W-:-:S02]  /*48a0*/  ISETP.GE.AND P6, PT, R145, R101, PT ;  /* 0x000000659100720c */ /* 0x000fc40003fc6270 */
[----:B------:R-:W-:Y:S01]  /*48b0*/  FSEL R145, R3, -INF , !P3 ;  /* 0xff80000003917808 */ /* 0x000fe20005800000 */
[-C--:B------:R-:W-:Y:S01]  /*48c0*/  FFMA.FTZ R3, R198, -R100.reuse, R98 ;  /* 0x80000064c6037223 */ /* 0x080fe20000010062 */
[----:B------:R-:W-:Y:S01]  /*48d0*/  FSEL R54, R0, -INF , !P4 ;  /* 0xff80000000367808 */ /* 0x000fe20006000000 */
[-C--:B------:R-:W-:Y:S01]  /*48e0*/  FFMA.FTZ R0, R197, -R100.reuse, R104 ;  /* 0x80000064c5007223 */ /* 0x080fe20000010068 */
[----:B------:R3:W4:Y:S01]  /*48f0*/  MUFU.TANH R7, R6 ;  /* 0x0000000600077308 */ /* 0x0007220000002400 */
[----:B------:R-:W-:Y:S02]  /*4900*/  FSEL R177, R30, -INF , !P5 ;  /* 0xff8000001eb17808 */ /* 0x000fe40006800000 */
[----:B------:R-:W-:Y:S01]  /*4910*/  FSEL R152, R3, -INF , !P2 ;  /* 0xff80000003987808 */ /* 0x000fe20005000000 */
[-C--:B------:R-:W-:Y:S01]  /*4920*/  FFMA.FTZ R3, R194, -R100.reuse, R99 ;  /* 0x80000064c2037223 */ /* 0x080fe20000010063 */
[----:B------:R-:W-:Y:S01]  /*4930*/  FSEL R107, R0, -INF , !P3 ;  /* 0xff800000006b7808 */ /* 0x000fe20005800000 */
[-C--:B------:R-:W-:Y:S01]  /*4940*/  FFMA.FTZ R0, R193, -R100.reuse, R92 ;  /* 0x80000064c1007223 */ /* 0x080fe2000001005c */
[----:B------:R-:W-:Y:S01]  /*4950*/  FSEL R136, R5, -INF , !P1 ;  /* 0xff80000005887808 */ /* 0x000fe20004800000 */
[-C--:B-1----:R-:W-:Y:S01]  /*4960*/  FFMA.FTZ R9, R182, -R100.reuse, R87 ;  /* 0x80000064b6097223 */ /* 0x082fe20000010057 */
[----:B------:R-:W-:Y:S01]  /*4970*/  FSEL R139, R3, -INF , !P1 ;  /* 0xff800000038b7808 */ /* 0x000fe20004800000 */
[-C--:B------:R-:W-:Y:S01]  /*4980*/  FFMA.FTZ R3, R185, -R100.reuse, R88 ;  /* 0x80000064b9037223 */ /* 0x080fe20000010058 */
[----:B------:R-:W-:Y:S01]  /*4990*/  FSEL R102, R0, -INF , !P2 ;  /* 0xff80000000667808 */ /* 0x000fe20005000000 */
[----:B------:R-:W-:Y:S01]  /*49a0*/  FMUL.FTZ R0, R22, c[0x0][0x2ec] ;  /* 0x0000bb0016007a20 */ /* 0x000fe20000410000 */
[-C--:B------:R-:W-:Y:S01]  /*49b0*/  ISETP.GE.AND P4, PT, R147, R101.reuse, PT ;  /* 0x000000659300720c */ /* 0x080fe20003f86270 */
[-C--:B------:R-:W-:Y:S01]  /*49c0*/  FFMA.FTZ R22, R181, -R100.reuse, R70 ;  /* 0x80000064b5167223 */ /* 0x080fe20000010046 */
[----:B------:R-:W-:Y:S01]  /*49d0*/  FSEL R173, R3, -INF , !P0 ;  /* 0xff80000003ad7808 */ /* 0x000fe20004000000 */
[----:B---3--:R-:W-:Y:S01]  /*49e0*/  FMUL.FTZ R6, R21, c[0x0][0x2ec] ;  /* 0x0000bb0015067a20 */ /* 0x008fe20000410000 */
[----:B------:R-:W1:Y:S01]  /*49f0*/  MUFU.TANH R3, R2 ;  /* 0x0000000200037308 */ /* 0x000e620000002400 */
[-C--:B------:R-:W-:Y:S01]  /*4a00*/  FFMA.FTZ R21, R172, -R100.reuse, R69 ;  /* 0x80000064ac157223 */ /* 0x080fe20000010045 */
[----:B------:R-:W-:Y:S01]  /*4a10*/  FSEL R172, R9, -INF , !P5 ;  /* 0xff80000009ac7808 */ /* 0x000fe20006800000 */
[-C--:B--2---:R-:W-:Y:S01]  /*4a20*/  FFMA.FTZ R10, R155, -R100.reuse, R10 ;  /* 0x800000649b0a7223 */ /* 0x084fe2000001000a */
[----:B------:R-:W-:Y:S01]  /*4a30*/  FSEL R155, R16, -INF , !P5 ;  /* 0xff800000109b7808 */ /* 0x000fe20006800000 */
[-C--:B------:R-:W-:Y:S01]  /*4a40*/  FFMA.FTZ R5, R189, -R100.reuse, R89 ;  /* 0x80000064bd057223 */ /* 0x080fe20000010059 */
[-C--:B------:R-:W-:Y:S01]  /*4a50*/  ISETP.GE.AND P3, PT, R148, R101.reuse, PT ;  /* 0x000000659400720c */ /* 0x080fe20003f66270 */
[-C--:B----4-:R-:W-:Y:S01]  /*4a60*/  FFMA.FTZ R25, R235, -R100.reuse, R7 ;  /* 0x80000064eb197223 */ /* 0x090fe20000010007 */
[----:B------:R2:W3:Y:S01]  /*4a70*/  MUFU.TANH R24, R6 ;  /* 0x0000000600187308 */ /* 0x0004e20000002400 */
[----:B------:R-:W-:Y:S01]  /*4a80*/  FFMA.FTZ R7, R170, -R100, R83 ;  /* 0x80000064aa077223 */ /* 0x000fe20000010053 */
[----:B------:R-:W-:-:S02]  /*4a90*/  ISETP.GE.AND P2, PT, R149, R101, PT ;  /* 0x000000659500720c */ /* 0x000fc40003f46270 */
[----:B------:R-:W-:Y:S02]  /*4aa0*/  FSEL R178, R29, -INF , !P6 ;  /* 0xff8000001db27808 */ /* 0x000fe40007000000 */
[----:B------:R-:W-:Y:S02]  /*4ab0*/  FSEL R182, R22, -INF , !P6 ;  /* 0xff80000016b67808 */ /* 0x000fe40007000000 */
[----:B------:R4:W5:Y:S01]  /*4ac0*/  MUFU.TANH R18, R0 ;  /* 0x0000000000127308 */ /* 0x0009620000002400 */
[-C--:B-1----:R-:W-:Y:S01]  /*4ad0*/  FFMA.FTZ R3, R109, -R100.reuse, R3 ;  /* 0x800000646d037223 */ /* 0x082fe20000010003 */
[----:B------:R-:W-:Y:S02]  /*4ae0*/  FSEL R174, R8, -INF , !P6 ;  /* 0xff80000008ae7808 */ /* 0x000fe40007000000 */
[----:B------:R-:W-:Y:S02]  /*4af0*/  FSEL R179, R28, -INF , !P4 ;  /* 0xff8000001cb37808 */ /* 0x000fe40006000000 */
[----:B------:R-:W-:Y:S01]  /*4b00*/  FSEL R183, R21, -INF , !P4 ;  /* 0xff80000015b77808 */ /* 0x000fe20006000000 */
[----:B--2---:R-:W-:Y:S01]  /*4b10*/  FMUL.FTZ R6, R23, c[0x0][0x2ec] ;  /* 0x0000bb0017067a20 */ /* 0x004fe20000410000 */
[----:B------:R1:W2:Y:S01]  /*4b20*/  MUFU.TANH R2, R11 ;  /* 0x0000000b00027308 */ /* 0x0002a20000002400 */
[-C--:B------:R-:W-:Y:S01]  /*4b30*/  FFMA.FTZ R23, R186, -R100.reuse, R95 ;  /* 0x80000064ba177223 */ /* 0x080fe2000001005f */
[----:B------:R-:W-:Y:S01]  /*4b40*/  FSEL R175, R7, -INF , !P4 ;  /* 0xff80000007af7808 */ /* 0x000fe20006000000 */
[----:B---3--:R-:W-:Y:S01]  /*4b50*/  FFMA.FTZ R24, R234, -R100, R24 ;  /* 0x80000064ea187223 */ /* 0x008fe20000010018 */
[----:B------:R-:W-:-:S02]  /*4b60*/  FSEL R198, R27, -INF , !P3 ;  /* 0xff8000001bc67808 */ /* 0x000fc40005800000 */
[----:B------:R-:W-:Y:S01]  /*4b70*/  FSEL R181, R23, -INF , !P5 ;  /* 0xff80000017b57808 */ /* 0x000fe20006800000 */
[-C--:B----4-:R-:W-:Y:S01]  /*4b80*/  FFMA.FTZ R0, R188, -R100.reuse, R91 ;  /* 0x80000064bc007223 */ /* 0x090fe2000001005b */
[----:B------:R3:W4:Y:S01]  /*4b90*/  MUFU.TANH R17, R6 ;  /* 0x0000000600117308 */ /* 0x0007220000002400 */
[----:B------:R-:W-:Y:S01]  /*4ba0*/  ISETP.GE.AND P5, PT, R101, 0x41, PT ;  /* 0x000000416500780c */ /* 0x000fe20003fa6270 */
[-C--:B-----5:R-:W-:Y:S01]  /*4bb0*/  FFMA.FTZ R18, R165, -R100.reuse, R18 ;  /* 0x80000064a5127223 */ /* 0x0a0fe20000010012 */
[----:B------:R-:W-:Y:S01]  /*4bc0*/  FSEL R188, R5, -INF , !P0 ;  /* 0xff80000005bc7808 */ /* 0x000fe20004000000 */
[----:B------:R-:W-:Y:S01]  /*4bd0*/  FFMA.FTZ R5, R153, -R100, R40 ;  /* 0x8000006499057223 */ /* 0x000fe20000010028 */
[----:B------:R-:W-:Y:S02]  /*4be0*/  FSEL R106, R0, -INF , !P1 ;  /* 0xff800000006a7808 */ /* 0x000fe40004800000 */
[----:B------:R-:W-:Y:S01]  /*4bf0*/  LEA R0, R163, R154, 0x5 ;  /* 0x0000009aa3007211 */ /* 0x000fe200078e28ff */
[-C--:B-1----:R-:W-:Y:S01]  /*4c00*/  FFMA.FTZ R11, R160, -R100.reuse, R31 ;  /* 0x80000064a00b7223 */ /* 0x082fe2000001001f */
[----:B------:R-:W-:Y:S01]  /*4c10*/  ISETP.GE.AND P1, PT, R150, R101, PT ;  /* 0x000000659600720c */ /* 0x000fe20003f26270 */
[----:B--2---:R-:W-:Y:S01]  /*4c20*/  FFMA.FTZ R2, R108, -R100, R2 ;  /* 0x800000646c027223 */ /* 0x004fe20000010002 */
[----:B------:R-:W-:Y:S01]  /*4c30*/  FSEL R153, R15, -INF , !P6 ;  /* 0xff8000000f997808 */ /* 0x000fe20007000000 */
[----:B------:R-:W-:Y:S01]  /*4c40*/  IMAD.IADD R0, R161, 0x1, R0 ;  /* 0x00000001a1007824 */ /* 0x000fe200078e0200 */
[----:B------:R-:W-:-:S02]  /*4c50*/  FSEL R154, R14, -INF , !P4 ;  /* 0xff8000000e9a7808 */ /* 0x000fc40006000000 */
[----:B------:R-:W-:Y:S01]  /*4c60*/  FSEL R201, R20, -INF , !P3 ;  /* 0xff80000014c97808 */ /* 0x000fe20005800000 */
[-C--:B---3--:R-:W-:Y:S01]  /*4c70*/  FFMA.FTZ R6, R233, -R100.reuse, R94 ;  /* 0x80000064e9067223 */ /* 0x088fe2000001005e */
[----:B------:R-:W-:Y:S01]  /*4c80*/  FSEL R189, R13, -INF , !P3 ;  /* 0xff8000000dbd7808 */ /* 0x000fe20005800000 */
[-C--:B----4-:R-:W-:Y:S01]  /*4c90*/  FFMA.FTZ R17, R164, -R100.reuse, R17 ;  /* 0x80000064a4117223 */ /* 0x090fe20000010011 */
[----:B------:R-:W-:Y:S02]  /*4ca0*/  FSEL R197, R26, -INF , !P2 ;  /* 0xff8000001ac57808 */ /* 0x000fe40005000000 */
[----:B------:R-:W-:Y:S01]  /*4cb0*/  FSEL R180, R6, -INF , !P0 ;  /* 0xff80000006b47808 */ /* 0x000fe20004000000 */
[-C--:B------:R-:W-:Y:S01]  /*4cc0*/  FFMA.FTZ R6, R167, -R100.reuse, R12 ;  /* 0x80000064a7067223 */ /* 0x080fe2000001000c */
[----:B------:R-:W-:Y:S01]  /*4cd0*/  ISETP.GE.AND P0, PT, R151, R101, PT ;  /* 0x000000659700720c */ /* 0x000fe20003f06270 */
[----:B------:R-:W-:Y:S01]  /*4ce0*/  FFMA.FTZ R12, R162, -R100, R53 ;  /* 0x80000064a20c7223 */ /* 0x000fe20000010035 */
        /* <DEDUP_REMOVED lines=11> */
[----:B------:R-:W-:Y:S01]  /*4da0*/  FSEL R196, R2, -INF , !P0 ;  /* 0xff80000002c47808 */ /* 0x000fe20004000000 */
        /* <DEDUP_REMOVED lines=58> */
.L_x_629:
[----:B------:R-:W-:Y:S05]  /*5150*/  BSYNC B0 ;  /* 0x0000000000007941 */ /* 0x000fea0003800000 */
.L_x_628:
[----:B------:R-:W0:Y:S02]  /*5160*/  LDGDEPBAR ;  /* 0x00000000000079af */ /* 0x000e240000000000 */
.L_x_627:
        /* <DEDUP_REMOVED lines=98> */
[--C-:B------:R-:W-:Y:S02]  /*5790*/  FFMA.FTZ R4, R35, c[0x0][0x23c], -R2.reuse ;  /* 0x00008f0023047a23 */ /* 0x100fe40000010802 */
[----:B------:R-:W-:Y:S05]  /*57a0*/  LDSM.16.MT88.4 R32, [R224+0xb000] ;  /* 0x00b00000e020783b */ /* 0x000fea0000004200 */
[----:B------:R2:W-:Y:S01]  /*57b0*/  MUFU.EX2 R161, R6 ;  /* 0x0000000600a17308 */ /* 0x0005e20000000800 */
[----:B-1----:R-:W-:-:S07]  /*57c0*/  FFMA.FTZ R0, R36, c[0x0][0x23c], -R2 ;  /* 0x00008f0024007a23 */ /* 0x002fce0000010802 */
[----:B------:R-:W-:Y:S01]  /*57d0*/  MUFU.EX2 R252, R4 ;  /* 0x0000000400fc7308 */ /* 0x000fe20000000800 */
[----:B------:R-:W-:Y:S04]  /*57e0*/  LDSM.16.MT88.4 R36, [R226+0xb000] ;  /* 0x00b00000e224783b */ /* 0x000fe80000004200 */
[----:B--2---:R-:W1:Y:S03]  /*57f0*/  SHFL.BFLY PT, R6, R5, 0x1, 0x1f ;  /* 0x0c201f0005067f89 */ /* 0x004e6600000e0000 */
        /* <DEDUP_REMOVED lines=60> */
[----:B---3--:R-:W-:-:S02]  /*5bc0*/  FFMA.FTZ R4, R43, c[0x0][0x23c], -R12 ;  /* 0x00008f002b047a23 */ /* 0x008fc4000001080c */
[----:B------:R-:W-:Y:S02]  /*5bd0*/  LDSM.16.MT88.4 R40, [R226+0xb400] ;  /* 0x00b40000e228783b */ /* 0x000fe40000004200 */
[----:B------:R3:W4:Y:S03]  /*5be0*/  MUFU.EX2 R243, R4 ;  /* 0x0000000400f37308 */ /* 0x0007260000000800 */
[C---:B------:R-:W-:Y:S01]  /*5bf0*/  HMMA.16816.F32 R148, R8.reuse, R34, RZ ;  /* 0x000000220894723c */ /* 0x040fe200000018ff */
[----:B------:R-:W-:Y:S07]  /*5c00*/  LDSM.16.MT88.4 R32, [R224+0xb400] ;  /* 0x00b40000e020783b */ /* 0x000fee0000004200 */
[----:B------:R-:W-:Y:S01]  /*5c10*/  HMMA.16816.F32 R44, R8, R36, RZ ;  /* 0x00000024082c723c */ /* 0x000fe200000018ff */
[----:B---3--:R-:W-:-:S07]  /*5c20*/  FFMA.FTZ R4, R54, c[0x0][0x23c], -R2 ;  /* 0x00008f0036047a23 */ /* 0x008fce0000010802 */
[C---:B------:R-:W-:Y:S01]  /*5c30*/  HMMA.16816.F32 R156, R8.reuse, R38, RZ ;  /* 0x00000026089c723c */ /* 0x040fe200000018ff */
[----:B----4-:R-:W-:Y:S01]  /*5c40*/  F2FP.PACK_AB R6, R243, R244 ;  /* 0x000000f4f306723e */ /* 0x010fe200000000ff */
[----:B------:R-:W-:Y:S01]  /*5c50*/  LDSM.16.MT88.4 R36, [R226+0xb800] ;  /* 0x00b80000e224783b */ /* 0x000fe20000004200 */
[----:B------:R3:W-:Y:S05]  /*5c60*/  MUFU.EX2 R234, R4 ;  /* 0x0000000400ea7308 */ /* 0x0007ea0000000800 */
[----:B------:R-:W-:Y:S01]  /*5c70*/  HMMA.16816.F32 R52, R8, R28, RZ ;  /* 0x0000001c0834723c */ /* 0x000fe200000018ff */
[----:B------:R-:W4:Y:S06]  /*5c80*/  LDSM.16.MT88.4 R28, [R226+0xa400] ;  /* 0x00a40000e21c783b */ /* 0x000f2c0000004200 */
[----:B------:R-:W-:Y:S01]  /*5c90*/  FFMA.FTZ R8, R137, c[0x0][0x23c], -R0 ;  /* 0x00008f0089087a23 */ /* 0x000fe20000010800 */
[----:B------:R-:W-:-:S02]  /*5ca0*/  MOV R9, R147 ;  /* 0x0000009300097202 */ /* 0x000fc40000000f00 */
[----:B------:R-:W-:Y:S01]  /*5cb0*/  MOV R11, R161 ;  /* 0x000000a1000b7202 */ /* 0x000fe20000000f00 */
[----:B------:R5:W-:Y:S01]  /*5cc0*/  MUFU.EX2 R223, R8 ;  /* 0x0000000800df7308 */ /* 0x000be20000000800 */
[----:B---3--:R-:W-:Y:S01]  /*5cd0*/  FFMA.FTZ R4, R107, c[0x0][0x23c], -R2 ;  /* 0x00008f006b047a23 */ /* 0x008fe20000010802 */
[----:B------:R-:W-:-:S06]  /*5ce0*/  MOV R10, R160 ;  /* 0x000000a0000a7202 */ /* 0x000fcc0000000f00 */
        /* <DEDUP_REMOVED lines=8> */
[----:B-1----:R-:W-:-:S07]  /*5d70*/  FFMA.FTZ R4, R106, c[0x0][0x23c], -R2 ;  /* 0x00008f006a047a23 */ /* 0x002fce0000010802 */
[----:B------:R1:W5:Y:S01]  /*5d80*/  MUFU.EX2 R235, R4 ;  /* 0x0000000400eb7308 */ /* 0x0003620000000800 */
[----:B---3--:R-:W-:-:S07]  /*5d90*/  FFMA.FTZ R8, R145, c[0x0][0x23c], -R13 ;  /* 0x00008f0091087a23 */ /* 0x008fce000001080d */
[----:B------:R3:W-:Y:S01]  /*5da0*/  MUFU.EX2 R221, R8 ;  /* 0x0000000800dd7308 */ /* 0x0007e20000000800 */
[----:B-1----:R-:W-:Y:S01]  /*5db0*/  FFMA.FTZ R4, R138, c[0x0][0x23c], -R0 ;  /* 0x00008f008a047a23 */ /* 0x002fe20000010800 */
[----:B-----5:R-:W-:-:S06]  /*5dc0*/  F2FP.PACK_AB R7, R235, R236 ;  /* 0x000000eceb07723e */ /* 0x020fcc00000000ff */
[----:B------:R1:W-:Y:S01]  /*5dd0*/  MUFU.EX2 R233, R4 ;  /* 0x0000000400e97308 */ /* 0x0003e20000000800 */
[----:B---3--:R-:W-:-:S07]  /*5de0*/  FFMA.FTZ R8, R152, c[0x0][0x23c], -R13 ;  /* 0x00008f0098087a23 */ /* 0x008fce000001080d */
[----:B------:R3:W-:Y:S01]  /*5df0*/  MUFU.EX2 R219, R8 ;  /* 0x0000000800db7308 */ /* 0x0007e20000000800 */
[----:B-1----:R-:W-:-:S07]  /*5e00*/  FFMA.FTZ R4, R144, c[0x0][0x23c], -R0 ;  /* 0x00008f0090047a23 */ /* 0x002fce0000010800 */
[----:B------:R1:W5:Y:S01]  /*5e10*/  MUFU.EX2 R232, R4 ;  /* 0x0000000400e87308 */ /* 0x0003620000000800 */
[----:B---3--:R-:W-:-:S07]  /*5e20*/  FFMA.FTZ R8, R139, c[0x0][0x23c], -R13 ;  /* 0x00008f008b087a23 */ /* 0x008fce000001080d */
[----:B------:R3:W3:Y:S01]  /*5e30*/  MUFU.EX2 R218, R8 ;  /* 0x0000000800da7308 */ /* 0x0006e20000000800 */
[----:B-1----:R-:W-:-:S07]  /*5e40*/  F2FP.PACK_AB R4, R245, R240 ;  /* 0x000000f0f504723e */ /* 0x002fce00000000ff */
[----:B--2---:R-:W-:Y:S01]  /*5e50*/  HMMA.16816.F32 R168, R4, R24, R120 ;  /* 0x0000001804a8723c */ /* 0x004fe20000001878 */
[----:B---3--:R-:W-:-:S07]  /*5e60*/  FFMA.FTZ R8, R173, c[0x0][0x23c], -R12 ;  /* 0x00008f00ad087a23 */ /* 0x008fce000001080c */
[C---:B------:R-:W-:Y:S01]  /*5e70*/  HMMA.16816.F32 R164, R4.reuse, R20, R116 ;  /* 0x0000001404a4723c */ /* 0x040fe20000001874 */
[----:B------:R1:W-:Y:S07]  /*5e80*/  MUFU.EX2 R217, R8 ;  /* 0x0000000800d97308 */ /* 0x0003ee0000000800 */
[C---:B----4-:R-:W-:Y:S08]  /*5e90*/  HMMA.16816.F32 R144, R4.reuse, R28, R108 ;  /* 0x0000001c0490723c */ /* 0x050ff0000000186c */
        /* <DEDUP_REMOVED lines=17> */
[----:B-----5:R-:W-:Y:S02]  /*5fb0*/  F2FP.PACK_AB R4, R232, R233 ;  /* 0x000000e9e804723e */ /* 0x020fe400000000ff */
        /* <DEDUP_REMOVED lines=12> */
[----:B-1----:R-:W-:-:S02]  /*6080*/  FFMA.FTZ R8, R175, c[0x0][0x23c], -R2 ;  /* 0x00008f00af087a23 */ /* 0x002fc40000010802 */
[----:B------:R-:W-:Y:S05]  /*6090*/  LDSM.16.MT88.4 R172, [R226+0xac00] ;  /* 0x00ac0000e2ac783b */ /* 0x000fea0000004200 */
[C---:B------:R-:W-:Y:S01]  /*60a0*/  HMMA.16816.F32 R184, R4.reuse, R40, R44 ;  /* 0x0000002804b8723c */ /* 0x040fe2000000182c */
[----:B------:R1:W4:Y:S07]  /*60b0*/  MUFU.EX2 R211, R8 ;  /* 0x0000000800d37308 */ /* 0x00032e0000000800 */
[C---:B------:R-:W-:Y:S01]  /*60c0*/  HMMA.16816.F32 R60, R4.reuse, R26, R132 ;  /* 0x0000001a043c723c */ /* 0x040fe20000001884 */
[----:B------:R-:W5:Y:S07]  /*60d0*/  LDSM.16.MT88.4 R24, [R224+0x9800] ;  /* 0x00980000e018783b */ /* 0x000f6e0000004200 */
[C---:B------:R-:W-:Y:S01]  /*60e0*/  HMMA.16816.F32 R48, R4.reuse, R18, R124 ;  /* 0x000000120430723c */ /* 0x040fe2000000187c */
[--C-:B-1----:R-:W-:Y:S01]  /*60f0*/  FFMA.FTZ R8, R180, c[0x0][0x23c], -R0.reuse ;  /* 0x00008f00b4087a23 */ /* 0x102fe20000010800 */
[----:B------:R-:W1:Y:S03]  /*6100*/  LDSM.16.MT88.4 R16, [R226+0x9800] ;  /* 0x00980000e210783b */ /* 0x000e660000004200 */
[----:B------:R2:W-:Y:S01]  /*6110*/  MUFU.EX2 R209, R8 ;  /* 0x0000000800d17308 */ /* 0x0005e20000000800 */
[----:B------:R-:W-:Y:S02]  /*6120*/  LDSM.16.MT88.4 R124, [R224+0x9c00] ;  /* 0x009c0000e07c783b */ /* 0x000fe40000004200 */
[C---:B------:R-:W-:Y:S02]  /*6130*/  HMMA.16816.F32 R52, R4.reuse, R22, R128 ;  /* 0x000000160434723c */ /* 0x040fe40000001880 */
[----:B------:R-:W1:Y:S06]  /*6140*/  LDSM.16.MT88.4 R20, [R224+0xa800] ;  /* 0x00a80000e014783b */ /* 0x000e6c0000004200 */
[----:B------:R-:W-:Y:S01]  /*6150*/  HMMA.16816.F32 R44, R4, R30, R140 ;  /* 0x0000001e042c723c */ /* 0x000fe2000000188c */
[----:B------:R-:W1:Y:S01]  /*6160*/  LDSM.16.MT88.4 R28, [R226+0xa800] ;  /* 0x00a80000e21c783b */ /* 0x000e620000004200 */
[----:B--2---:R-:W-:-:S03]  /*6170*/  FFMA.FTZ R8, R177, c[0x0][0x23c], -R0 ;  /* 0x00008f00b1087a23 */ /* 0x004fc60000010800 */
[----:B------:R-:W-:Y:S03]  /*6180*/  LDSM.16.MT88.4 R140, [R226+0x9c00] ;  /* 0x009c0000e28c783b */ /* 0x000fe60000004200 */
        /* <DEDUP_REMOVED lines=23> */
[----:B------:R1:W2:Y:S07]  /*6300*/  MUFU.EX2 R107, R8 ;  /* 0x00000008006b7308 */ /* 0x0002ae0000000800 */
[C---:B------:R-:W-:Y:S08]  /*6310*/  HMMA.16816.F32 R96, R4.reuse, R22, R96 ;  /* 0x000000160460723c */ /* 0x040ff00000001860 */
[----:B------:R-:W-:Y:S01]  /*6320*/  HMMA.16816.F32 R168, R4, R30, R92 ;  /* 0x0000001e04a8723c */ /* 0x000fe2000000185c */
[----:B-1----:R-:W-:-:S04]  /*6330*/  FFMA.FTZ R8, R182, c[0x0][0x23c], -R13 ;  /* 0x00008f00b6087a23 */ /* 0x002fc8000001080d */
[----:B------:R1:W-:Y:S03]  /*6340*/  MUFU.EX2 R106, R8 ;  /* 0x00000008006a7308 */ /* 0x0003e60000000800 */
[----:B------:R-:W-:Y:S01]  /*6350*/  HMMA.16816.F32 R88, R4, R34, R88 ;  /* 0x000000220458723c */ /* 0x000fe20000001858 */
[----:B-1----:R-:W-:-:S07]  /*6360*/  FFMA.FTZ R8, R183, c[0x0][0x23c], -R13 ;  /* 0x00008f00b7087a23 */ /* 0x002fce000001080d */
[C---:B------:R-:W-:Y:S01]  /*6370*/  HMMA.16816.F32 R180, R4.reuse, R36, R108 ;  /* 0x0000002404b4723c */ /* 0x040fe2000000186c */
[----:B------:R1:W3:Y:S07]  /*6380*/  MUFU.EX2 R102, R8 ;  /* 0x0000000800667308 */ /* 0x0002ee0000000800 */
[----:B------:R-:W-:Y:S07]  /*6390*/  HMMA.16816.F32 R108, R4, R38, R84 ;  /* 0x00000026046c723c */ /* 0x000fee0000001854 */
[----:B------:R-:W-:-:S02]  /*63a0*/  F2FP.PACK_AB R4, R208, R209 ;  /* 0x000000d1d004723e */ /* 0x000fc400000000ff */
[----:B--2---:R-:W-:Y:S01]  /*63b0*/  F2FP.PACK_AB R5, R107, R188 ;  /* 0x000000bc6b05723e */ /* 0x004fe200000000ff */
[----:B-1----:R-:W-:Y:S01]  /*63c0*/  FFMA.FTZ R8, R189, c[0x0][0x23c], -R12 ;  /* 0x00008f00bd087a23 */ /* 0x002fe2000001080c */
[----:B------:R-:W-:Y:S02]  /*63d0*/  F2FP.PACK_AB R6, R206, R207 ;  /* 0x000000cfce06723e */ /* 0x000fe400000000ff */
[----:B---3--:R-:W-:Y:S02]  /*63e0*/  F2FP.PACK_AB R7, R102, R106 ;  /* 0x0000006a6607723e */ /* 0x008fe400000000ff */
[----:B------:R-:W-:-:S05]  /*63f0*/  MOV R189, R10 ;  /* 0x0000000a00bd7202 */ /* 0x000fca0000000f00 */
[C---:B------:R-:W-:Y:S01]  /*6400*/  HMMA.16816.F32 R60, R4.reuse, R26, R60 ;  /* 0x0000001a043c723c */ /* 0x040fe2000000183c */
[----:B------:R1:W-:Y:S06]  /*6410*/  MUFU.EX2 R26, R8 ;  /* 0x00000008001a7308 */ /* 0x0003ec0000000800 */
[----:B------:R-:W-:Y:S01]  /*6420*/  MOV R27, R9 ;  /* 0x00000009001b7202 */ /* 0x000fe20000000f00 */
[----:B------:R-:W-:Y:S01]  /*6430*/  HMMA.16816.F32 R116, R4, R24, R80 ;  /* 0x000000180474723c */ /* 0x000fe20000001850 */
[----:B------:R-:W2:Y:S01]  /*6440*/  LDSM.16.MT88.4 R80, [R224+0xbc00] ;  /* 0x00bc0000e050783b */ /* 0x000ea20000004200 */
[----:B------:R-:W-:-:S05]  /*6450*/  MOV R9, R11 ;  /* 0x0000000b00097202 */ /* 0x000fca0000000f00 */
[----:B------:R-:W-:Y:S01]  /*6460*/  FADD.FTZ R9, R9, R251 ;  /* 0x000000fb09097221 */ /* 0x000fe20000010000 */
[C---:B------:R-:W-:Y:S01]  /*6470*/  HMMA.16816.F32 R48, R4.reuse, R22, R48 ;  /* 0x000000160430723c */ /* 0x040fe20000001830 */
[--C-:B-1----:R-:W-:Y:S01]  /*6480*/  FFMA.FTZ R8, R190, c[0x0][0x23c], -R12.reuse ;  /* 0x00008f00be087a23 */ /* 0x102fe2000001080c */
[----:B------:R-:W-:Y:S01]  /*6490*/  MOV R190, R15 ;  /* 0x0000000f00be7202 */ /* 0x000fe20000000f00 */
[----:B------:R-:W-:Y:S02]  /*64a0*/  FADD.FTZ R9, R250, R9 ;  /* 0x00000009fa097221 */ /* 0x000fe40000010000 */
[----:B------:R1:W3:Y:S03]  /*64b0*/  MUFU.EX2 R25, R8 ;  /* 0x0000000800197308 */ /* 0x0002e60000000800 */
[C---:B------:R-:W-:Y:S08]  /*64c0*/  HMMA.16816.F32 R144, R4.reuse, R20, R72 ;  /* 0x000000140490723c */ /* 0x040ff00000001848 */
[----:B------:R-:W-:Y:S01]  /*64d0*/  HMMA.16816.F32 R52, R4, R18, R52 ;  /* 0x000000120434723c */ /* 0x000fe20000001834 */
[----:B-1----:R-:W-:Y:S01]  /*64e0*/  FFMA.FTZ R8, R191, c[0x0][0x23c], -R12 ;  /* 0x00008f00bf087a23 */ /* 0x002fe2000001080c */
[----:B------:R-:W-:-:S06]  /*64f0*/  MOV R191, R14 ;  /* 0x0000000e00bf7202 */ /* 0x000fcc0000000f00 */
[----:B------:R-:W-:Y:S01]  /*6500*/  HMMA.16816.F32 R128, R4, R16, R76 ;  /* 0x000000100480723c */ /* 0x000fe2000000184c */
[----:B------:R1:W-:Y:S01]  /*6510*/  MUFU.EX2 R24, R8 ;  /* 0x0000000800187308 */ /* 0x0003e20000000800 */
[----:B---3--:R-:W-:-:S06]  /*6520*/  F2FP.PACK_AB R92, R25, R26 ;  /* 0x0000001a195c723e */ /* 0x008fcc00000000ff */
        /* <DEDUP_REMOVED lines=127> */
[----:B------:R-:W2:Y:S01]  /*6d20*/  LDL.LU R189, [R1] ;  /* 0x0000000001bd7983 */ /* 0x000ea20000300800 */
[----:B------:R-:W-:Y:S01]  /*6d30*/  LEA.HI.SX32 R231, R231, 0xfffffffe, 0x1a ;  /* 0xfffffffee7e77811 */ /* 0x000fe200078fd2ff */
[----:B------:R-:W-:-:S02]  /*6d40*/  IMAD.MOV.U32 R106, RZ, RZ, R104 ;  /* 0x000000ffff6a7224 */ /* 0x000fc400078e0068 */
[----:B------:R-:W3:Y:S01]  /*6d50*/  S2R R27, SR_TID.X ;  /* 0x00000000001b7919 */ /* 0x000ee20000002100 */
[----:B------:R-:W-:Y:S02]  /*6d60*/  IMAD.MOV.U32 R108, RZ, RZ, R3 ;  /* 0x000000ffff6c7224 */ /* 0x000fe400078e0003 */
[----:B------:R-:W-:Y:S01]  /*6d70*/  IMAD.MOV.U32 R107, RZ, RZ, R103 ;  /* 0x000000ffff6b7224 */ /* 0x000fe200078e0067 */
[----:B---3--:R-:W-:-:S05]  /*6d80*/  LOP3.LUT R27, R27, 0x3, RZ, 0xc0, !PT ;  /* 0x000000031b1b7812 */ /* 0x008fca00078ec0ff */
[----:B-12---:R-:W-:-:S05]  /*6d90*/  IMAD R0, R27, -0x2, R189 ;  /* 0xfffffffe1b007824 */ /* 0x006fca00078e02bd */
[----:B------:R-:W-:Y:S01]  /*6da0*/  IADD3 R0, R101, R0, -R205 ;  /* 0x0000000065007210 */ /* 0x000fe20007ffe8cd */
[----:B------:R-:W-:-:S04]  /*6db0*/  IMAD.MOV.U32 R101, RZ, RZ, R105 ;  /* 0x000000ffff657224 */ /* 0x000fc800078e0069 */
[----:B------:R1:W-:Y:S04]  /*6dc0*/  STL [R1+0x4], R0 ;  /* 0x0000040001007387 */ /* 0x0003e80000100800 */
[----:B------:R-:W2:Y:S04]  /*6dd0*/  LDL R189, [R1+0x50] ;  /* 0x0000500001bd7983 */ /* 0x000ea80000100800 */
[----:B------:R-:W3:Y:S04]  /*6de0*/  LDL R27, [R1+0x54] ;  /* 0x00005400011b7983 */ /* 0x000ee80000100800 */
[----:B------:R-:W4:Y:S01]  /*6df0*/  LDL.64 R190, [R1+0x18] ;  /* 0x0000180001be7983 */ /* 0x000f220000100a00 */
[----:B--2---:R-:W-:-:S02]  /*6e00*/  ISETP.GE.AND P3, PT, R189, c[0x0][0x220], PT ;  /* 0x00008800bd007a0c */ /* 0x004fc40003f66270 */
[----:B---3--:R-:W-:Y:S02]  /*6e10*/  ISETP.GE.AND P2, PT, R27, c[0x0][0x220], PT ;  /* 0x000088001b007a0c */ /* 0x008fe40003f46270 */
[----:B----4-:R-:W-:Y:S01]  /*6e20*/  ISETP.GE.AND P4, PT, R190, c[0x0][0x220], PT ;  /* 0x00008800be007a0c */ /* 0x010fe20003f86270 */
[----:B-1----:R-:W-:Y:S05]  /*6e30*/  BRA `(.L_x_631) ;  /* 0x000003a000007947 */ /* 0x002fea0003800000 */
.L_x_633:
        /* <DEDUP_REMOVED lines=58> */
.L_x_631:
[----:B------:R-:W2:Y:S01]  /*71e0*/  LDL.64 R8, [R1+0x28] ;  /* 0x0000280001087983 */ /* 0x000ea20000100a00 */
[----:B------:R-:W-:Y:S04]  /*71f0*/  DEPBAR.LE SB0, 0x0 ;  /* 0x000080000000791a */ /* 0x000fe80000000000 */
[----:B------:R-:W-:Y:S01]  /*7200*/  SHF.R.S32.HI R0, RZ, 0x1f, R231 ;  /* 0x0000001fff007819 */ /* 0x000fe200000114e7 */
        /* <DEDUP_REMOVED lines=191> */
[----:B------:R-:W-:Y:S02]  /*7e00*/  FMUL.FTZ R17, R17, c[0x0][0x2ec] ;  /* 0x0000bb0011117a20 */ /* 0x000fe40000410000 */
[----:B------:R-:W-:Y:S01]  /*7e10*/  FMUL.FTZ R18, R18, c[0x0][0x2ec] ;  /* 0x0000bb0012127a20 */ /* 0x000fe20000410000 */
[----:B------:R4:W1:Y:S01]  /*7e20*/  MUFU.TANH R215, R7 ;  /* 0x0000000700d77308 */ /* 0x0008620000002400 */
[----:B------:R-:W-:Y:S09]  /*7e30*/  FMUL.FTZ R19, R19, c[0x0][0x2ec] ;  /* 0x0000bb0013137a20 */ /* 0x000ff20000410000 */
[----:B------:R-:W1:Y:S10]  /*7e40*/  MUFU.TANH R233, R8 ;  /* 0x0000000800e97308 */ /* 0x000e740000002400 */
[----:B------:R-:W1:Y:S01]  /*7e50*/  MUFU.TANH R232, R9 ;  /* 0x0000000900e87308 */ /* 0x000e620000002400 */
[----:B----4-:R-:W4:Y:S09]  /*7e60*/  LDSM.16.M88.4 R4, [R227+0x8400] ;  /* 0x00840000e304783b */ /* 0x010f320000000200 */
[----:B------:R-:W1:Y:S10]  /*7e70*/  MUFU.TANH R220, R10 ;  /* 0x0000000a00dc7308 */ /* 0x000e740000002400 */
[----:B------:R5:W1:Y:S10]  /*7e80*/  MUFU.TANH R221, R11 ;  /* 0x0000000b00dd7308 */ /* 0x000a740000002400 */
[----:B------:R1:W1:Y:S10]  /*7e90*/  MUFU.TANH R223, R12 ;  /* 0x0000000c00df7308 */ /* 0x0002740000002400 */
[----:B------:R1:W1:Y:S01]  /*7ea0*/  MUFU.TANH R222, R13 ;  /* 0x0000000d00de7308 */ /* 0x0002620000002400 */
[----:B-----5:R-:W5:Y:S01]  /*7eb0*/  LDSM.16.M88.4 R8, [R227+0x8800] ;  /* 0x00880000e308783b */ /* 0x020f620000000200 */
[-C--:B----4-:R-:W-:Y:S08]  /*7ec0*/  HMMA.16816.F32 R20, R180, R4.reuse, R20 ;  /* 0x00000004b414723c */ /* 0x090ff00000001814 */
[----:B------:R4:W1:Y:S01]  /*7ed0*/  MUFU.TANH R214, R14 ;  /* 0x0000000e00d67308 */ /* 0x0008620000002400 */
[C---:B------:R-:W-:Y:S09]  /*7ee0*/  HMMA.16816.F32 R24, R176.reuse, R4, R24 ;  /* 0x00000004b018723c */ /* 0x040ff20000001818 */
        /* <DEDUP_REMOVED lines=8> */
[----:B------:R4:W1:Y:S01]  /*7f70*/  MUFU.TANH R205, R17 ;  /* 0x0000001100cd7308 */ /* 0x0008620000002400 */
[----:B------:R-:W-:Y:S01]  /*7f80*/  BAR.SYNC.DEFER_BLOCKING 0x0 ;  /* 0x0000000000007b1d */ /* 0x000fe20000010000 */
[----:B------:R-:W-:Y:S01]  /*7f90*/  FMUL.FTZ R22, R22, c[0x0][0x2ec] ;  /* 0x0000bb0016167a20 */ /* 0x000fe20000410000 */
[-C--:B-----5:R-:W-:Y:S05]  /*7fa0*/  HMMA.16816.F32 R36, R180, R8.reuse, R36 ;  /* 0x00000008b424723c */ /* 0x0a0fea0000001824 */
[----:B------:R-:W-:Y:S02]  /*7fb0*/  FMUL.FTZ R23, R23, c[0x0][0x2ec] ;  /* 0x0000bb0017177a20 */ /* 0x000fe40000410000 */
[----:B------:R4:W1:Y:S01]  /*7fc0*/  MUFU.TANH R200, R18 ;  /* 0x0000001200c87308 */ /* 0x0008620000002400 */
[----:B------:R-:W-:Y:S01]  /*7fd0*/  FMUL.FTZ R24, R24, c[0x0][0x2ec] ;  /* 0x0000bb0018187a20 */ /* 0x000fe20000410000 */
[C---:B------:R-:W-:Y:S04]  /*7fe0*/  HMMA.16816.F32 R40, R176.reuse, R8, R40 ;  /* 0x00000008b028723c */ /* 0x040fe80000001828 */
[----:B------:R-:W-:Y:S02]  /*7ff0*/  FMUL.FTZ R25, R25, c[0x0][0x2ec] ;  /* 0x0000bb0019197a20 */ /* 0x000fe40000410000 */
[----:B------:R-:W-:Y:S02]  /*8000*/  FMUL.FTZ R26, R26, c[0x0][0x2ec] ;  /* 0x0000bb001a1a7a20 */ /* 0x000fe40000410000 */
[----:B------:R4:W2:Y:S01]  /*8010*/  MUFU.TANH R202, R19 ;  /* 0x0000001300ca7308 */ /* 0x0008a20000002400 */
        /* <DEDUP_REMOVED lines=76> */
[----:B------:R-:W1:Y:S10]  /*84e0*/  MUFU.TANH R49, R49 ;  /* 0x0000003100317308 */ /* 0x000e740000002400 */
[----:B------:R4:W1:Y:S10]  /*84f0*/  MUFU.TANH R48, R50 ;  /* 0x0000003200307308 */ /* 0x0008740000002400 */
[----:B------:R-:W1:Y:S10]  /*8500*/  MUFU.TANH R51, R51 ;  /* 0x0000003300337308 */ /* 0x000e740000002400 */
[----:B------:R-:W1:Y:S10]  /*8510*/  MUFU.TANH R52, R52 ;  /* 0x0000003400347308 */ /* 0x000e740000002400 */
[----:B------:R-:W1:Y:S10]  /*8520*/  MUFU.TANH R53, R53 ;  /* 0x0000003500357308 */ /* 0x000e740000002400 */
[----:B------:R-:W1:Y:S10]  /*8530*/  MUFU.TANH R54, R54 ;  /* 0x0000003600367308 */ /* 0x000e740000002400 */
[----:B------:R-:W1:Y:S10]  /*8540*/  MUFU.TANH R55, R55 ;  /* 0x0000003700377308 */ /* 0x000e740000002400 */
[----:B------:R4:W1:Y:S10]  /*8550*/  MUFU.TANH R103, R56 ;  /* 0x0000003800677308 */ /* 0x0008740000002400 */
[----:B------:R-:W1:Y:S10]  /*8560*/  MUFU.TANH R57, R57 ;  /* 0x0000003900397308 */ /* 0x000e740000002400 */
        /* <DEDUP_REMOVED lines=9> */
[----:B------:R-:W1:Y:S02]  /*8600*/  MUFU.TANH R67, R67 ;  /* 0x0000004300437308 */ /* 0x000e640000002400 */
[----:B-1234-:R-:W-:-:S05]  /*8610*/  @P5 BRA `(.L_x_633) ;  /* 0xffffe82000005947 */ /* 0x01efca000383ffff */
.L_x_632:
[----:B------:R-:W2:Y:S01]  /*8620*/  LDL R4, [R1+0x4] ;  /* 0x0000040001047983 */ /* 0x000ea20000100800 */
[----:B------:R-:W-:Y:S05]  /*8630*/  MOV R0, 0xffffffc0 ;  /* 0xffffffc000007802 */ /* 0x000fea0000000f00 */
[C---:B------:R-:W-:Y:S02]  /*8640*/  IMAD R0, R231.reuse, R0, 0x40 ;  /* 0x00000040e7007424 */ /* 0x040fe400078e0200 */
[----:B--2---:R-:W-:Y:S03]  /*8650*/  IMAD R2, R231, -0x40, R4 ;  /* 0xffffffc0e7027824 */ /* 0x004fe600078e0204 */
[----:B------:R-:W-:Y:S02]  /*8660*/  IADD3 R0, R4, R0, RZ ;  /* 0x0000000004007210 */ /* 0x000fe40007ffe0ff */
[C---:B-1----:R-:W-:Y:S02]  /*8670*/  IADD3 R12, R2.reuse, -0x1, RZ ;  /* 0xffffffff020c7810 */ /* 0x042fe40007ffe0ff */
        /* <DEDUP_REMOVED lines=10> */
[----:B------:R-:W1:Y:S01]  /*8720*/  I2F R34, R12 ;  /* 0x0000000c00227306 */ /* 0x000e620000201400 */
[----:B------:R-:W-:Y:S02]  /*8730*/  @!P1 IADD3 R11, -R2, 0x8, RZ ;  /* 0x00000008020b9810 */ /* 0x000fe40007ffe1ff */
[----:B------:R-:W-:Y:S02]  /*8740*/  ISETP.GE.AND P1, PT, R8, RZ, PT ;  /* 0x000000ff0800720c */ /* 0x000fe40003f26270 */
[----:B------:R-:W-:Y:S02]  /*8750*/  ISETP.GE.AND P6, PT, R10, RZ, PT ;  /* 0x000000ff0a00720c */ /* 0x000fe40003fc6270 */
[C---:B------:R-:W-:Y:S02]  /*8760*/  IADD3 R13, R2.reuse, 0x47, RZ ;  /* 0x00000047020d7810 */ /* 0x040fe40007ffe0ff */
[C---:B------:R-:W-:Y:S01]  /*8770*/  IADD3 R7, R2.reuse, -0x18, RZ ;  /* 0xffffffe802077810 */ /* 0x040fe20007ffe0ff */
[----:B------:R-:W2:Y:S01]  /*8780*/  I2F R33, R11 ;  /* 0x0000000b00217306 */ /* 0x000ea20000201400 */
[----:B------:R-:W-:Y:S02]  /*8790*/  @!P0 IADD3 R9, -R2, 0x10, RZ ;  /* 0x0000001002098810 */ /* 0x000fe40007ffe1ff */
[----:B------:R-:W-:Y:S02]  /*87a0*/  ISETP.GE.AND P0, PT, R6, RZ, PT ;  /* 0x000000ff0600720c */ /* 0x000fe40003f06270 */
[C---:B------:R-:W-:Y:S02]  /*87b0*/  IADD3 R17, R2.reuse, -0x21, RZ ;  /* 0xffffffdf02117810 */ /* 0x040fe40007ffe0ff */
[----:B------:R-:W-:Y:S02]  /*87c0*/  @!P1 IADD3 R8, -R2, 0x11, RZ ;  /* 0x0000001102089810 */ /* 0x000fe40007ffe1ff */
[----:B------:R-:W-:Y:S01]  /*87d0*/  ISETP.GE.AND P1, PT, R14, RZ, PT ;  /* 0x000000ff0e00720c */ /* 0x000fe20003f26270 */
[----:B------:R-:W3:Y:S01]  /*87e0*/  I2F R31, R9 ;  /* 0x00000009001f7306 */ /* 0x000ee20000201400 */
[----:B------:R-:W-:Y:S02]  /*87f0*/  @!P6 IADD3 R10, -R2, 0x9, RZ ;  /* 0x00000009020ae810 */ /* 0x000fe40007ffe1ff */
[----:B------:R-:W-:Y:S01]  /*8800*/  ISETP.GE.AND P6, PT, R7, RZ, PT ;  /* 0x000000ff0700720c */ /* 0x000fe20003fc6270 */
[-C--:B-1----:R-:W-:Y:S01]  /*8810*/  FFMA.FTZ R43, R34, -R100.reuse, R202 ;  /* 0x80000064222b7223 */ /* 0x082fe200000100ca */
[C---:B------:R-:W-:Y:S02]  /*8820*/  IADD3 R19, R2.reuse, -0x38, RZ ;  /* 0xffffffc802137810 */ /* 0x040fe40007ffe0ff */
[C---:B------:R-:W-:Y:S02]  /*8830*/  @!P0 IADD3 R6, -R2.reuse, 0x19, RZ ;  /* 0x0000001902068810 */ /* 0x040fe40007ffe1ff */
[----:B------:R-:W-:Y:S01]  /*8840*/  ISETP.GE.AND P0, PT, R13, RZ, PT ;  /* 0x000000ff0d00720c */ /* 0x000fe20003f06270 */
[----:B------:R-:W1:Y:S01]  /*8850*/  I2F R32, R10 ;  /* 0x0000000a00207306 */ /* 0x000e620000201400 */
[----:B------:R-:W-:Y:S02]  /*8860*/  IADD3 R15, R2, -0x20, RZ ;  /* 0xffffffe0020f7810 */ /* 0x000fe40007ffe0ff */
[----:B------:R-:W-:Y:S01]  /*8870*/  @!P1 IADD3 R14, -R0, -0x8, RZ ;  /* 0xfffffff8000e9810 */ /* 0x000fe20007ffe1ff */
[-C--:B--2---:R-:W-:Y:S01]  /*8880*/  FFMA.FTZ R56, R33, -R100.reuse, R196 ;  /* 0x8000006421387223 */ /* 0x084fe200000100c4 */
[----:B------:R-:W-:Y:S02]  /*8890*/  ISETP.GE.AND P1, PT, R17, RZ, PT ;  /* 0x000000ff1100720c */ /* 0x000fe40003f26270 */
[C---:B------:R-:W-:Y:S02]  /*88a0*/  IADD3 R18, R2.reuse, 0x3f, RZ ;  /* 0x0000003f02127810 */ /* 0x040fe40007ffe0ff */
[----:B------:R-:W-:Y:S01]  /*88b0*/  @!P6 IADD3 R7, -R2, 0x18, RZ ;  /* 0x000000180207e810 */ /* 0x000fe20007ffe1ff */
[----:B------:R-:W2:Y:S01]  /*88c0*/  I2F R30, R8 ;  /* 0x00000008001e7306 */ /* 0x000ea20000201400 */
[----:B------:R-:W-:Y:S02]  /*88d0*/  ISETP.GE.AND P6, PT, R15, RZ, PT ;  /* 0x000000ff0f00720c */ /* 0x000fe40003fc6270 */
[----:B------:R-:W-:Y:S01]  /*88e0*/  @!P0 IADD3 R13, -R0, -0x7, RZ ;  /* 0xfffffff9000d8810 */ /* 0x000fe20007ffe1ff */
[-C--:B---3--:R-:W-:Y:S01]  /*88f0*/  FFMA.FTZ R45, R31, -R100.reuse, R199 ;  /* 0x800000641f2d7223 */ /* 0x088fe200000100c7 */
[----:B------:R-:W-:Y:S01]  /*8900*/  ISETP.GE.AND P0, PT, R19, RZ, PT ;  /* 0x000000ff1300720c */ /* 0x000fe20003f06270 */
[-C--:B------:R-:W-:Y:S01]  /*8910*/  FFMA.FTZ R60, R31, -R100.reuse, R185 ;  /* 0x800000641f3c7223 */ /* 0x080fe200000100b9 */
[C---:B------:R-:W-:Y:S02]  /*8920*/  IADD3 R22, R2.reuse, -0x39, RZ ;  /* 0xffffffc702167810 */ /* 0x040fe40007ffe0ff */
[----:B------:R-:W-:Y:S01]  /*8930*/  @!P1 IADD3 R17, -R2, 0x21, RZ ;  /* 0x0000002102119810 */ /* 0x000fe20007ffe1ff */
[----:B------:R-:W3:Y:S01]  /*8940*/  I2F R39, R13 ;  /* 0x0000000d00277306 */ /* 0x000ee20000201400 */
[----:B------:R-:W-:Y:S02]  /*8950*/  ISETP.GE.AND P1, PT, R18, RZ, PT ;  /* 0x000000ff1200720c */ /* 0x000fe40003f26270 */
[----:B------:R-:W-:Y:S01]  /*8960*/  IADD3 R16, R2, -0x28, RZ ;  /* 0xffffffd802107810 */ /* 0x000fe20007ffe0ff */
[-C--:B-1----:R-:W-:Y:S01]  /*8970*/  FFMA.FTZ R59, R32, -R100.reuse, R195 ;  /* 0x80000064203b7223 */ /* 0x082fe200000100c3 */
[C---:B------:R-:W-:Y:S02]  /*8980*/  IADD3 R21, R2.reuse, 0x38, RZ ;  /* 0x0000003802157810 */ /* 0x040fe40007ffe0ff */
[C---:B------:R-:W-:Y:S02]  /*8990*/  @!P6 IADD3 R15, -R2.reuse, 0x20, RZ ;  /* 0x00000020020fe810 */ /* 0x040fe40007ffe1ff */
[----:B------:R-:W-:Y:S01]  /*89a0*/  @!P0 IADD3 R19, -R2, 0x38, RZ ;  /* 0x0000003802138810 */ /* 0x000fe20007ffe1ff */
[----:B------:R-:W1:Y:S01]  /*89b0*/  I2F R40, R14 ;  /* 0x0000000e00287306 */ /* 0x000e620000201400 */
[----:B------:R-:W-:Y:S02]  /*89c0*/  ISETP.GE.AND P0, PT, R22, RZ, PT ;  /* 0x000000ff1600720c */ /* 0x000fe40003f06270 */
[----:B------:R-:W-:Y:S01]  /*89d0*/  ISETP.GE.AND P6, PT, R16, RZ, PT ;  /* 0x000000ff1000720c */ /* 0x000fe20003fc6270 */
[-C--:B--2---:R-:W-:Y:S01]  /*89e0*/  FFMA.FTZ R178, R30, -R100.reuse, R186 ;  /* 0x800000641eb27223 */ /* 0x084fe200000100ba */
[----:B------:R-:W-:Y:S01]  /*89f0*/  @!P1 IADD3 R18, -R0, 0x1, RZ ;  /* 0x0000000100129810 */ /* 0x000fe20007ffe1ff */
[-C--:B------:R-:W-:Y:S01]  /*8a00*/  FFMA.FTZ R46, R30, -R100.reuse, R201 ;  /* 0x800000641e2e7223 */ /* 0x080fe200000100c9 */
[----:B------:R-:W-:Y:S02]  /*8a10*/  ISETP.GE.AND P1, PT, R21, RZ, PT ;  /* 0x000000ff1500720c */ /* 0x000fe40003f26270 */
[C---:B------:R-:W-:Y:S01]  /*8a20*/  IADD3 R25, R2.reuse, 0x37, RZ ;  /* 0x0000003702197810 */ /* 0x040fe20007ffe0ff */
[----:B------:R-:W2:Y:S01]  /*8a30*/  I2F R36, R19 ;  /* 0x0000001300247306 */ /* 0x000ea20000201400 */
[C---:B------:R-:W-:Y:S02]  /*8a40*/  IADD3 R20, R2.reuse, -0x29, RZ ;  /* 0xffffffd702147810 */ /* 0x040fe40007ffe0ff */
[C---:B------:R-:W-:Y:S01]  /*8a50*/  IADD3 R26, R2.reuse, -0x31, RZ ;  /* 0xffffffcf021a7810 */ /* 0x040fe20007ffe0ff */
[-C--:B---3--:R-:W-:Y:S01]  /*8a60*/  FFMA.FTZ R39, R39, -R100.reuse, R221 ;  /* 0x8000006427277223 */ /* 0x088fe200000100dd */
[C---:B------:R-:W-:Y:S02]  /*8a70*/  @!P0 IADD3 R22, -R2.reuse, 0x39, RZ ;  /* 0x0000003902168810 */ /* 0x040fe40007ffe1ff */
[----:B------:R-:W-:Y:S02]  /*8a80*/  ISETP.GE.AND P0, PT, R25, RZ, PT ;  /* 0x000000ff1900720c */ /* 0x000fe40003f06270 */
[----:B------:R-:W-:Y:S01]  /*8a90*/  @!P6 IADD3 R16, -R2, 0x28, RZ ;  /* 0x000000280210e810 */ /* 0x000fe20007ffe1ff */
[----:B------:R-:W3:Y:S01]  /*8aa0*/  I2F R15, R15 ;  /* 0x0000000f000f7306 */ /* 0x000ee20000201400 */
[----:B------:R-:W-:Y:S02]  /*8ab0*/  ISETP.GE.AND P6, PT, R20, RZ, PT ;  /* 0x000000ff1400720c */ /* 0x000fe40003fc6270 */
[----:B------:R-:W-:Y:S01]  /*8ac0*/  @!P1 IADD3 R21, -R0, 0x8, RZ ;  /* 0x0000000800159810 */ /* 0x000fe20007ffe1ff */
[-C--:B-1----:R-:W-:Y:S01]  /*8ad0*/  FFMA.FTZ R40, R40, -R100.reuse, R220 ;  /* 0x8000006428287223 */ /* 0x082fe200000100dc */
[----:B------:R-:W-:Y:S02]  /*8ae0*/  ISETP.GE.AND P1, PT, R26, RZ, PT ;  /* 0x000000ff1a00720c */ /* 0x000fe40003f26270 */
[C---:B------:R-:W-:Y:S02]  /*8af0*/  IADD3 R5, R2.reuse, 0x8, RZ ;  /* 0x0000000802057810 */ /* 0x040fe40007ffe0ff */
[C---:B------:R-:W-:Y:S01]  /*8b00*/  IADD3 R23, R2.reuse, -0x30, RZ ;  /* 0xffffffd002177810 */ /* 0x040fe20007ffe0ff */
[----:B------:R-:W1:Y:S01]  /*8b10*/  I2F R17, R17 ;  /* 0x0000001100117306 */ /* 0x000e620000201400 */
[----:B------:R-:W-:Y:S02]  /*8b20*/  IADD3 R27, R2, 0x2f, RZ ;  /* 0x0000002f021b7810 */ /* 0x000fe40007ffe0ff */
[----:B------:R-:W-:Y:S01]  /*8b30*/  @!P0 IADD3 R25, -R0, 0x9, RZ ;  /* 0x0000000900198810 */ /* 0x000fe20007ffe1ff */
[-C--:B--2---:R-:W-:Y:S01]  /*8b40*/  FFMA.FTZ R62, R36, -R100.reuse, R64 ;  /* 0x80000064243e7223 */ /* 0x084fe20000010040 */
[----:B------:R-:W-:Y:S02]  /*8b50*/  ISETP.GE.AND P0, PT, R5, RZ, PT ;  /* 0x000000ff0500720c */ /* 0x000fe40003f06270 */
[C---:B------:R-:W-:Y:S02]  /*8b60*/  IADD3 R28, -R2.reuse, -0x8, RZ ;  /* 0xfffffff8021c7810 */ /* 0x040fe40007ffe1ff */
[C---:B------:R-:W-:Y:S01]  /*8b70*/  @!P6 IADD3 R20, -R2.reuse, 0x29, RZ ;  /* 0x000000290214e810 */ /* 0x040fe20007ffe1ff */
[----:B------:R-:W-:Y:S01]  /*8b80*/  I2F R18, R18 ;  /* 0x0000001200127306 */ /* 0x000fe20000201400 */
[----:B------:R-:W-:Y:S02]  /*8b90*/  ISETP.GE.AND P6, PT, R23, RZ, PT ;  /* 0x000000ff1700720c */ /* 0x000fe40003fc6270 */
[----:B------:R-:W-:Y:S01]  /*8ba0*/  @!P1 IADD3 R26, -R2, 0x31, RZ ;  /* 0x00000031021a9810 */ /* 0x000fe20007ffe1ff */
[-C--:B---3--:R-:W-:Y:S01]  /*8bb0*/  FFMA.FTZ R201, R15, -R100.reuse, R48 ;  /* 0x800000640fc97223 */ /* 0x088fe20000010030 */
[----:B------:R-:W-:Y:S02]  /*8bc0*/  ISETP.GE.AND P1, PT, R27, RZ, PT ;  /* 0x000000ff1b00720c */ /* 0x000fe40003f26270 */
[----:B------:R-:W-:Y:S02]  /*8bd0*/  SEL R28, R28, R5, !P0 ;  /* 0x000000051c1c7207 */ /* 0x000fe40004000000 */
[----:B------:R-:W-:Y:S01]  /*8be0*/  @!P0 IADD3 R5, -R0, 0x38, RZ ;  /* 0x0000003800058810 */ /* 0x000fe20007ffe1ff */
[----:B------:R-:W2:Y:S01]  /*8bf0*/  I2F R16, R16 ;  /* 0x0000001000107306 */ /* 0x000ea20000201400 */
[C---:B------:R-:W-:Y:S02]  /*8c00*/  IADD3 R24, R2.reuse, 0x30, RZ ;  /* 0x0000003002187810 */ /* 0x040fe40007ffe0ff */
[C---:B------:R-:W-:Y:S01]  /*8c10*/  IADD3 R12, R2.reuse, 0x28, RZ ;  /* 0x00000028020c7810 */ /* 0x040fe20007ffe0ff */
[-C--:B-1----:R-:W-:Y:S01]  /*8c20*/  FFMA.FTZ R202, R17, -R100.reuse, R51 ;  /* 0x8000006411ca7223 */ /* 0x082fe20000010033 */
[----:B------:R-:W-:Y:S02]  /*8c30*/  @!P6 IADD3 R23, -R2, 0x30, RZ ;  /* 0x000000300217e810 */ /* 0x000fe40007ffe1ff */
[----:B------:R-:W-:Y:S02]  /*8c40*/  ISETP.GE.AND P6, PT, R24, RZ, PT ;  /* 0x000000ff1800720c */ /* 0x000fe40003fc6270 */
[----:B------:R-:W-:Y:S01]  /*8c50*/  @!P1 IADD3 R27, -R0, 0x11, RZ ;  /* 0x00000011001b9810 */ /* 0x000fe20007ffe1ff */
[----:B------:R-:W1:Y:S01]  /*8c60*/  I2F R41, R28 ;  /* 0x0000001c00297306 */ /* 0x000e620000201400 */
[----:B------:R-:W-:Y:S02]  /*8c70*/  ISETP.GE.AND P1, PT, R12, RZ, PT ;  /* 0x000000ff0c00720c */ /* 0x000fe40003f26270 */
[C---:B------:R-:W-:Y:S02]  /*8c80*/  IADD3 R4, R2.reuse, 0x7, RZ ;  /* 0x0000000702047810 */ /* 0x040fe40007ffe0ff */
[C---:B------:R-:W-:Y:S02]  /*8c90*/  IADD3 R11, R2.reuse, 0x27, RZ ;  /* 0x00000027020b7810 */ /* 0x040fe40007ffe0ff */
[C---:B------:R-:W-:Y:S02]  /*8ca0*/  IADD3 R29, -R2.reuse, -0x7, RZ ;  /* 0xfffffff9021d7810 */ /* 0x040fe40007ffe1ff */
[----:B------:R-:W-:Y:S01]  /*8cb0*/  IADD3 R10, R2, 0x20, RZ ;  /* 0x00000020020a7810 */ /* 0x000fe20007ffe0ff */
[----:B------:R-:W3:Y:S01]  /*8cc0*/  I2F R21, R21 ;  /* 0x0000001500157306 */ /* 0x000ee20000201400 */
[----:B------:R-:W-:Y:S02]  /*8cd0*/  @!P6 IADD3 R24, -R0, 0x10, RZ ;  /* 0x000000100018e810 */ /* 0x000fe40007ffe1ff */
[----:B------:R-:W-:Y:S01]  /*8ce0*/  ISETP.GE.AND P6, PT, R4, RZ, PT ;  /* 0x000000ff0400720c */ /* 0x000fe20003fc6270 */
[-C--:B--2---:R-:W-:Y:S01]  /*8cf0*/  FFMA.FTZ R234, R16, -R100.reuse, R54 ;  /* 0x8000006410ea7223 */ /* 0x084fe20000010036 */
[----:B------:R-:W-:Y:S01]  /*8d00*/  @!P1 IADD3 R12, -R0, 0x18, RZ ;  /* 0x00000018000c9810 */ /* 0x000fe20007ffe1ff */
[----:B------:R-:W-:Y:S01]  /*8d10*/  FFMA.FTZ R195, R16, -R100, R102 ;  /* 0x8000006410c37223 */ /* 0x000fe20000010066 */
[----:B------:R-:W-:Y:S02]  /*8d20*/  ISETP.GE.AND P1, PT, R11, RZ, PT ;  /* 0x000000ff0b00720c */ /* 0x000fe40003f26270 */
[C---:B------:R-:W-:Y:S01]  /*8d30*/  IADD3 R9, R2.reuse, 0x1f, RZ ;  /* 0x0000001f02097810 */ /* 0x040fe20007ffe0ff */
[----:B------:R-:W2:Y:S01]  /*8d40*/  I2F R14, R12 ;  /* 0x0000000c000e7306 */ /* 0x000ea20000201400 */
[----:B------:R-:W-:Y:S02]  /*8d50*/  IADD3 R8, R2, 0x18, RZ ;  /* 0x0000001802087810 */ /* 0x000fe40007ffe0ff */
[----:B------:R-:W-:Y:S01]  /*8d60*/  IABS R44, R2 ;  /* 0x00000002002c7213 */ /* 0x000fe20000000000 */
[----:B-1----:R-:W-:Y:S01]  /*8d70*/  FFMA.FTZ R41, R41, -R100, R216 ;  /* 0x8000006429297223 */ /* 0x002fe200000100d8 */
[----:B------:R-:W-:Y:S02]  /*8d80*/  SEL R28, R29, R4, !P6 ;  /* 0x000000041d1c7207 */ /* 0x000fe40007000000 */
[C---:B------:R-:W-:Y:S03]  /*8d90*/  @!P6 IADD3 R4, -R0.reuse, 0x39, RZ ;  /* 0x000000390004e810 */ /* 0x040fe60007ffe1ff */
[----:B------:R-:W1:Y:S01]  /*8da0*/  I2F R38, R28 ;  /* 0x0000001c00267306 */ /* 0x000e620000201400 */
[----:B------:R-:W-:Y:S02]  /*8db0*/  @!P1 IADD3 R11, -R0, 0x19, RZ ;  /* 0x00000019000b9810 */ /* 0x000fe40007ffe1ff */
[----:B------:R-:W-:Y:S01]  /*8dc0*/  ISETP.GE.AND P1, PT, R10, RZ, PT ;  /* 0x000000ff0a00720c */ /* 0x000fe20003f26270 */
[CC--:B---3--:R-:W-:Y:S02]  /*8dd0*/  FFMA.FTZ R16, R21.reuse, -R100.reuse, R223 ;  /* 0x8000006415107223 */ /* 0x0c8fe400000100df */
[-C--:B------:R-:W-:Y:S04]  /*8de0*/  FFMA.FTZ R179, R21, -R100.reuse, R204 ;  /* 0x8000006415b37223 */ /* 0x080fe800000100cc */
[----:B------:R-:W3:Y:S01]  /*8df0*/  I2F R28, R6 ;  /* 0x00000006001c7306 */ /* 0x000ee20000201400 */
[-C--:B--2---:R-:W-:Y:S05]  /*8e00*/  FFMA.FTZ R180, R14, -R100.reuse, R207 ;  /* 0x800000640eb47223 */ /* 0x084fea00000100cf */
[----:B------:R-:W-:Y:S01]  /*8e10*/  @!P1 IADD3 R10, -R0, 0x20, RZ ;  /* 0x00000020000a9810 */ /* 0x000fe20007ffe1ff */
[-C--:B------:R-:W-:Y:S01]  /*8e20*/  FFMA.FTZ R185, R14, -R100.reuse, R212 ;  /* 0x800000640eb97223 */ /* 0x080fe200000100d4 */
[----:B------:R-:W-:Y:S02]  /*8e30*/  ISETP.GE.AND P1, PT, R9, RZ, PT ;  /* 0x000000ff0900720c */ /* 0x000fe40003f26270 */
[----:B------:R2:W4:Y:S01]  /*8e40*/  I2F R29, R7 ;  /* 0x00000007001d7306 */ /* 0x0005220000201400 */
[-C--:B-1----:R-:W-:Y:S02]  /*8e50*/  FFMA.FTZ R42, R38, -R100.reuse, R215 ;  /* 0x80000064262a7223 */ /* 0x082fe400000100d7 */
[-C--:B------:R-:W-:Y:S02]  /*8e60*/  FFMA.FTZ R38, R34, -R100.reuse, R219 ;  /* 0x8000006422267223 */ /* 0x080fe400000100db */
[-C--:B------:R-:W-:Y:S05]  /*8e70*/  FFMA.FTZ R34, R33, -R100.reuse, R208 ;  /* 0x8000006421227223 */ /* 0x080fea00000100d0 */
[----:B------:R-:W1:Y:S01]  /*8e80*/  I2F R44, R44 ;  /* 0x0000002c002c7306 */ /* 0x000e620000201400 */
[----:B------:R-:W-:Y:S01]  /*8e90*/  @!P1 IADD3 R9, -R0, 0x21, RZ ;  /* 0x0000002100099810 */ /* 0x000fe20007ffe1ff */
[-C--:B------:R-:W-:Y:S01]  /*8ea0*/  FFMA.FTZ R33, R32, -R100.reuse, R205 ;  /* 0x8000006420217223 */ /* 0x080fe200000100cd */
[----:B------:R-:W-:Y:S01]  /*8eb0*/  ISETP.GE.AND P1, PT, R8, RZ, PT ;  /* 0x000000ff0800720c */ /* 0x000fe20003f26270 */
[----:B---3--:R-:W-:Y:S01]  /*8ec0*/  FFMA.FTZ R50, R28, -R100, R187 ;  /* 0x800000641c327223 */ /* 0x008fe200000100bb */
[----:B------:R-:W-:Y:S01]  /*8ed0*/  IABS R6, R0 ;  /* 0x0000000000067213 */ /* 0x000fe20000000000 */
[-C--:B------:R-:W-:Y:S04]  /*8ee0*/  FFMA.FTZ R187, R15, -R100.reuse, R111 ;  /* 0x800000640fbb7223 */ /* 0x080fe8000001006f */
[----:B------:R3:W5:Y:S01]  /*8ef0*/  I2F R13, R6 ;  /* 0x00000006000d7306 */ /* 0x0007620000201400 */
[----:B--2---:R-:W-:Y:S01]  /*8f00*/  IADD3 R7, R2, 0x17, RZ ;  /* 0x0000001702077810 */ /* 0x004fe20007ffe0ff */
[CC--:B----4-:R-:W-:Y:S04]  /*8f10*/  FFMA.FTZ R199, R29.reuse, -R100.reuse, R105 ;  /* 0x800000641dc77223 */ /* 0x0d0fe80000010069 */
[----:B------:R-:W-:Y:S01]  /*8f20*/  @!P1 IADD3 R8, -R0, 0x28, RZ ;  /* 0x0000002800089810 */ /* 0x000fe20007ffe1ff */
[-C--:B------:R-:W-:Y:S01]  /*8f30*/  FFMA.FTZ R47, R29, -R100.reuse, R192 ;  /* 0x800000641d2f7223 */ /* 0x080fe200000100c0 */
[----:B------:R-:W-:Y:S01]  /*8f40*/  ISETP.GE.AND P1, PT, R7, RZ, PT ;  /* 0x000000ff0700720c */ /* 0x000fe20003f26270 */
[-C--:B------:R-:W-:Y:S01]  /*8f50*/  FFMA.FTZ R192, R17, -R100.reuse, R110 ;  /* 0x8000006411c07223 */ /* 0x080fe2000001006e */
[----:B------:R-:W2:Y:S01]  /*8f60*/  I2F R19, R10 ;  /* 0x0000000a00137306 */ /* 0x000ea20000201400 */
[-C--:B------:R-:W-:Y:S02]  /*8f70*/  FFMA.FTZ R29, R18, -R100.reuse, R217 ;  /* 0x80000064121d7223 */ /* 0x080fe400000100d9 */
[CC--:B-1----:R-:W-:Y:S02]  /*8f80*/  FFMA.FTZ R37, R44.reuse, -R100.reuse, R218 ;  /* 0x800000642c257223 */ /* 0x0c2fe400000100da */
[-C--:B------:R-:W-:Y:S02]  /*8f90*/  FFMA.FTZ R44, R44, -R100.reuse, R200 ;  /* 0x800000642c2c7223 */ /* 0x080fe400000100c8 */
[-C--:B------:R-:W-:Y:S03]  /*8fa0*/  FFMA.FTZ R200, R28, -R100.reuse, R104 ;  /* 0x800000641cc87223 */ /* 0x080fe60000010068 */
[----:B------:R-:W1:Y:S01]  /*8fb0*/  I2F R12, R9 ;  /* 0x00000009000c7306 */ /* 0x000e620000201400 */
[----:B------:R-:W-:Y:S01]  /*8fc0*/  @!P1 IADD3 R7, -R0, 0x29, RZ ;  /* 0x0000002900079810 */ /* 0x000fe20007ffe1ff */
[-C--:B------:R-:W-:Y:S01]  /*8fd0*/  FFMA.FTZ R28, R18, -R100.reuse, R232 ;  /* 0x80000064121c7223 */ /* 0x080fe200000100e8 */
[C---:B---3--:R-:W-:Y:S01]  /*8fe0*/  IADD3 R6, R2.reuse, 0x10, RZ ;  /* 0x0000001002067810 */ /* 0x048fe20007ffe0ff */
[CC--:B-----5:R-:W-:Y:S01]  /*8ff0*/  FFMA.FTZ R17, R13.reuse, -R100.reuse, R233 ;  /* 0x800000640d117223 */ /* 0x0e0fe200000100e9 */
[----:B------:R-:W-:Y:S01]  /*9000*/  IADD3 R2, R2, 0xf, RZ ;  /* 0x0000000f02027810 */ /* 0x000fe20007ffe0ff */
[-C--:B------:R-:W-:Y:S01]  /*9010*/  FFMA.FTZ R30, R13, -R100.reuse, R214 ;  /* 0x800000640d1e7223 */ /* 0x080fe200000100d6 */
[----:B------:R-:W-:Y:S03]  /*9020*/  ISETP.GE.AND P1, PT, R6, RZ, PT ;  /* 0x000000ff0600720c */ /* 0x000fe60003f26270 */
[----:B------:R-:W3:Y:S01]  /*9030*/  I2F R10, R7 ;  /* 0x00000007000a7306 */ /* 0x000ee20000201400 */
[CC--:B--2---:R-:W-:Y:S02]  /*9040*/  FFMA.FTZ R194, R19.reuse, -R100.reuse, R194 ;  /* 0x8000006413c27223 */ /* 0x0c4fe400000100c2 */
[-C--:B------:R-:W-:Y:S07]  /*9050*/  FFMA.FTZ R197, R19, -R100.reuse, R197 ;  /* 0x8000006413c57223 */ /* 0x080fee00000100c5 */
[----:B------:R-:W2:Y:S01]  /*9060*/  I2F R25, R25 ;  /* 0x0000001900197306 */ /* 0x000ea20000201400 */
[----:B------:R-:W-:Y:S02]  /*9070*/  @!P1 IADD3 R6, -R0, 0x30, RZ ;  /* 0x0000003000069810 */ /* 0x000fe40007ffe1ff */
[----:B------:R-:W-:Y:S01]  /*9080*/  ISETP.GE.AND P1, PT, R2, RZ, PT ;  /* 0x000000ff0200720c */ /* 0x000fe20003f26270 */
[-C--:B-1----:R-:W-:Y:S06]  /*9090*/  FFMA.FTZ R193, R12, -R100.reuse, R193 ;  /* 0x800000640cc17223 */ /* 0x082fec00000100c1 */
[----:B------:R-:W1:Y:S01]  /*90a0*/  I2F R9, R6 ;  /* 0x0000000600097306 */ /* 0x000e620000201400 */
[-C--:B---3--:R-:W-:Y:S05]  /*90b0*/  FFMA.FTZ R190, R10, -R100.reuse, R190 ;  /* 0x800000640abe7223 */ /* 0x088fea00000100be */
[----:B------:R-:W-:Y:S01]  /*90c0*/  @!P1 IADD3 R2, -R0, 0x31, RZ ;  /* 0x0000003100029810 */ /* 0x000fe20007ffe1ff */
[----:B------:R-:W-:Y:S01]  /*90d0*/  FFMA.FTZ R239, R10, -R100, R188 ;  /* 0x800000640aef7223 */ /* 0x000fe200000100bc */
[----:B------:R-:W-:Y:S02]  /*90e0*/  FMNMX.FTZ R0, R37, R101, !PT ;  /* 0x0000006525007209 */ /* 0x000fe40007810000 */
[----:B------:R-:W3:Y:S02]  /*90f0*/  I2F R24, R24 ;  /* 0x0000001800187306 */ /* 0x000ee40000201400 */
[----:B------:R-:W-:Y:S01]  /*9100*/  FMNMX.FTZ R0, R38, R0, !PT ;  /* 0x0000000026007209 */ /* 0x000fe20007810000 */
[C---:B--2---:R-:W-:Y:S03]  /*9110*/  FFMA.FTZ R181, R25.reuse, -R100, R203 ;  /* 0x8000006419b57223 */ /* 0x044fe600000100cb */
[----:B------:R-:W-:Y:S01]  /*9120*/  FMNMX.FTZ R7, R34, R0, !PT ;  /* 0x0000000022077209 */ /* 0x000fe20007810000 */
[-C--:B------:R-:W-:Y:S03]  /*9130*/  FFMA.FTZ R18, R25, -R100.reuse, R222 ;  /* 0x8000006419127223 */ /* 0x080fe600000100de */
[----:B------:R2:W4:Y:S01]  /*9140*/  I2F R0, R2 ;  /* 0x0000000200007306 */ /* 0x0005220000201400 */
[----:B------:R-:W-:Y:S01]  /*9150*/  FMNMX.FTZ R7, R33, R7, !PT ;  /* 0x0000000721077209 */ /* 0x000fe20007810000 */
[----:B-1----:R-:W-:Y:S01]  /*9160*/  FFMA.FTZ R103, R9, -R100, R103 ;  /* 0x8000006409677223 */ /* 0x002fe20000010067 */
[----:B------:R-:W-:Y:S01]  /*9170*/  FMNMX.FTZ R6, R41, R106, !PT ;  /* 0x0000006a29067209 */ /* 0x000fe20007810000 */
[-C--:B------:R-:W-:Y:S01]  /*9180*/  FFMA.FTZ R109, R9, -R100.reuse, R109 ;  /* 0x80000064096d7223 */ /* 0x080fe2000001006d */
[----:B------:R-:W-:Y:S05]  /*9190*/  FMNMX.FTZ R7, R45, R7, !PT ;  /* 0x000000072d077209 */ /* 0x000fea0007810000 */
[----:B------:R-:W1:Y:S01]  /*91a0*/  I2F R15, R5 ;  /* 0x00000005000f7306 */ /* 0x000e620000201400 */
[----:B------:R-:W-:Y:S01]  /*91b0*/  FMNMX.FTZ R7, R46, R7, !PT ;  /* 0x000000072e077209 */ /* 0x000fe20007810000 */
[CC--:B---3--:R-:W-:Y:S03]  /*91c0*/  FFMA.FTZ R176, R24.reuse, -R100.reuse, R211 ;  /* 0x8000006418b07223 */ /* 0x0c8fe600000100d3 */
[----:B------:R-:W-:Y:S01]  /*91d0*/  FMNMX.FTZ R7, R47, R7, !PT ;  /* 0x000000072f077209 */ /* 0x000fe20007810000 */
[-C--:B------:R-:W-:Y:S02]  /*91e0*/  FFMA.FTZ R183, R24, -R100.reuse, R198 ;  /* 0x8000006418b77223 */ /* 0x080fe400000100c6 */
[----:B------:R-:W-:Y:S01]  /*91f0*/  FFMA.FTZ R198, R12, -R100, R210 ;  /* 0x800000640cc67223 */ /* 0x000fe200000100d2 */
[----:B------:R-:W-:Y:S01]  /*9200*/  FMNMX.FTZ R7, R50, R7, !PT ;  /* 0x0000000732077209 */ /* 0x000fe20007810000 */
[----:B------:R-:W3:Y:S01]  /*9210*/  I2F R27, R27 ;  /* 0x0000001b001b7306 */ /* 0x000ee20000201400 */
[----:B--2---:R-:W-:Y:S01]  /*9220*/  FMNMX.FTZ R2, R42, R6, !PT ;  /* 0x000000062a027209 */ /* 0x004fe20007810000 */
[CC--:B----4-:R-:W-:Y:S02]  /*9230*/  FFMA.FTZ R110, R0.reuse, -R100.reuse, R3 ;  /* 0x80000064006e7223 */ /* 0x0d0fe40000010003 */
[----:B------:R-:W-:Y:S01]  /*9240*/  FFMA.FTZ R246, R0, -R100, R57 ;  /* 0x8000006400f67223 */ /* 0x000fe20000010039 */
[----:B------:R-:W-:Y:S05]  /*9250*/  FMNMX.FTZ R6, R44, R2, !PT ;  /* 0x000000022c067209 */ /* 0x000fea0007810000 */
[----:B------:R-:W2:Y:S01]  /*9260*/  I2F R20, R20 ;  /* 0x0000001400147306 */ /* 0x000ea20000201400 */
[----:B------:R-:W-:Y:S02]  /*9270*/  FMNMX.FTZ R2, R17, R107, !PT ;  /* 0x0000006b11027209 */ /* 0x000fe40007810000 */
[----:B------:R-:W-:Y:S01]  /*9280*/  FMNMX.FTZ R6, R43, R6, !PT ;  /* 0x000000062b067209 */ /* 0x000fe20007810000 */
[----:B-1----:R-:W-:Y:S01]  /*9290*/  FFMA.FTZ R58, R15, -R100, R58 ;  /* 0x800000640f3a7223 */ /* 0x002fe2000001003a */
[----:B------:R-:W-:Y:S02]  /*92a0*/  FMNMX.FTZ R2, R28, R2, !PT ;  /* 0x000000021c027209 */ /* 0x000fe40007810000 */
[----:B------:R-:W-:Y:S02]  /*92b0*/  FMNMX.FTZ R6, R56, R6, !PT ;  /* 0x0000000638067209 */ /* 0x000fe40007810000 */
[----:B------:R-:W-:Y:S01]  /*92c0*/  FMNMX.FTZ R2, R16, R2, !PT ;  /* 0x0000000210027209 */ /* 0x000fe20007810000 */
[----:B------:R-:W1:Y:S01]  /*92d0*/  I2F R35, R22 ;  /* 0x0000001600237306 */ /* 0x000e620000201400 */
[----:B------:R-:W-:Y:S02]  /*92e0*/  FMNMX.FTZ R6, R59, R6, !PT ;  /* 0x000000063b067209 */ /* 0x000fe40007810000 */
[----:B------:R-:W-:Y:S01]  /*92f0*/  FMNMX.FTZ R2, R18, R2, !PT ;  /* 0x0000000212027209 */ /* 0x000fe20007810000 */
[C---:B---3--:R-:W-:Y:S01]  /*9300*/  FFMA.FTZ R177, R27.reuse, -R100, R209 ;  /* 0x800000641bb17223 */ /* 0x048fe200000100d1 */
[----:B------:R-:W-:Y:S01]  /*9310*/  FMNMX.FTZ R5, R60, R6, !PT ;  /* 0x000000063c057209 */ /* 0x000fe20007810000 */
[----:B------:R-:W-:Y:S01]  /*9320*/  FFMA.FTZ R184, R27, -R100, R184 ;  /* 0x800000641bb87223 */ /* 0x000fe200000100b8 */
[----:B------:R-:W-:Y:S02]  /*9330*/  FMNMX.FTZ R6, R187, R7, !PT ;  /* 0x00000007bb067209 */ /* 0x000fe40007810000 */
[----:B------:R-:W-:Y:S01]  /*9340*/  FMNMX.FTZ R2, R176, R2, !PT ;  /* 0x00000002b0027209 */ /* 0x000fe20007810000 */
[----:B------:R-:W3:Y:S01]  /*9350*/  I2F R22, R11 ;  /* 0x0000000b00167306 */ /* 0x000ee20000201400 */
[----:B------:R-:W-:Y:S02]  /*9360*/  FMNMX.FTZ R6, R192, R6, !PT ;  /* 0x00000006c0067209 */ /* 0x000fe40007810000 */
[----:B------:R-:W-:Y:S01]  /*9370*/  FMNMX.FTZ R2, R177, R2, !PT ;  /* 0x00000002b1027209 */ /* 0x000fe20007810000 */
[-C--:B--2---:R-:W-:Y:S01]  /*9380*/  FFMA.FTZ R196, R20, -R100.reuse, R49 ;  /* 0x8000006414c47223 */ /* 0x084fe20000010031 */
[----:B------:R-:W-:Y:S01]  /*9390*/  FMNMX.FTZ R5, R178, R5, !PT ;  /* 0x00000005b2057209 */ /* 0x000fe20007810000 */
[----:B------:R-:W-:Y:S01]  /*93a0*/  FFMA.FTZ R235, R20, -R100, R55 ;  /* 0x8000006414eb7223 */ /* 0x000fe20000010037 */
[----:B------:R-:W-:Y:S02]  /*93b0*/  FMNMX.FTZ R6, R195, R6, !PT ;  /* 0x00000006c3067209 */ /* 0x000fe40007810000 */
[----:B------:R-:W-:Y:S01]  /*93c0*/  FMNMX.FTZ R5, R199, R5, !PT ;  /* 0x00000005c7057209 */ /* 0x000fe20007810000 */
[----:B------:R-:W2:Y:S01]  /*93d0*/  I2F R23, R23 ;  /* 0x0000001700177306 */ /* 0x000ea20000201400 */
[----:B------:R-:W-:Y:S02]  /*93e0*/  FMNMX.FTZ R6, R196, R6, !PT ;  /* 0x00000006c4067209 */ /* 0x000fe40007810000 */
[----:B------:R-:W-:Y:S01]  /*93f0*/  FMNMX.FTZ R5, R200, R5, !PT ;  /* 0x00000005c8057209 */ /* 0x000fe20007810000 */
[-C--:B-1----:R-:W-:Y:S03]  /*9400*/  FFMA.FTZ R63, R35, -R100.reuse, R65 ;  /* 0x80000064233f7223 */ /* 0x082fe60000010041 */
[----:B------:R-:W-:Y:S03]  /*9410*/  FMNMX.FTZ R5, R201, R5, !PT ;  /* 0x00000005c9057209 */ /* 0x000fe60007810000 */
[----:B------:R1:W4:Y:S01]  /*9420*/  I2F R13, R4 ;  /* 0x00000004000d7306 */ /* 0x0003220000201400 */
[----:B------:R-:W-:Y:S01]  /*9430*/  FMNMX.FTZ R5, R202, R5, !PT ;  /* 0x00000005ca057209 */ /* 0x000fe20007810000 */
[-C--:B---3--:R-:W-:Y:S03]  /*9440*/  FFMA.FTZ R182, R22, -R100.reuse, R206 ;  /* 0x8000006416b67223 */ /* 0x088fe600000100ce */
[----:B------:R-:W-:Y:S01]  /*9450*/  FMNMX.FTZ R5, R234, R5, !PT ;  /* 0x00000005ea057209 */ /* 0x000fe20007810000 */
[-C--:B------:R-:W-:Y:S04]  /*9460*/  FFMA.FTZ R186, R22, -R100.reuse, R213 ;  /* 0x8000006416ba7223 */ /* 0x080fe800000100d5 */
[----:B------:R-:W3:Y:S01]  /*9470*/  I2F R26, R26 ;  /* 0x0000001a001a7306 */ /* 0x000ee20000201400 */
[CC--:B--2---:R-:W-:Y:S02]  /*9480*/  FFMA.FTZ R249, R23.reuse, -R100.reuse, R52 ;  /* 0x8000006417f97223 */ /* 0x0c4fe40000010034 */
[----:B------:R-:W-:Y:S02]  /*9490*/  FFMA.FTZ R66, R23, -R100, R66 ;  /* 0x8000006417427223 */ /* 0x000fe40000010042 */
[----:B------:R-:W-:Y:S01]  /*94a0*/  LDSM.16.MT88.4 R20, [R224+0x9000] ;  /* 0x00900000e014783b */ /* 0x000fe20000004200 */
[----:B------:R-:W-:Y:S04]  /*94b0*/  FMNMX.FTZ R6, R249, R6, !PT ;  /* 0x00000006f9067209 */ /* 0x000fe80007810000 */
[----:B------:R-:W2:Y:S01]  /*94c0*/  I2F R11, R8 ;  /* 0x00000008000b7306 */ /* 0x000ea20000201400 */
[----:B-1----:R-:W-:Y:S01]  /*94d0*/  FMNMX.FTZ R4, R180, R2, !PT ;  /* 0x00000002b4047209 */ /* 0x002fe20007810000 */
[----:B----4-:R-:W-:Y:S01]  /*94e0*/  FFMA.FTZ R61, R13, -R100, R61 ;  /* 0x800000640d3d7223 */ /* 0x010fe2000001003d */
[----:B------:R-:W-:Y:S02]  /*94f0*/  FMNMX.FTZ R2, R40, R108, !PT ;  /* 0x0000006c28027209 */ /* 0x000fe40007810000 */
[----:B------:R-:W-:Y:S02]  /*9500*/  FMNMX.FTZ R4, R182, R4, !PT ;  /* 0x00000004b6047209 */ /* 0x000fe40007810000 */
[----:B------:R-:W-:Y:S02]  /*9510*/  FMNMX.FTZ R2, R39, R2, !PT ;  /* 0x0000000227027209 */ /* 0x000fe40007810000 */
[----:B------:R-:W-:Y:S01]  /*9520*/  FMNMX.FTZ R4, R194, R4, !PT ;  /* 0x00000004c2047209 */ /* 0x000fe20007810000 */
[----:B---3--:R-:W-:Y:S01]  /*9530*/  FFMA.FTZ R247, R26, -R100, R53 ;  /* 0x800000641af77223 */ /* 0x008fe20000010035 */
[----:B------:R-:W-:Y:S01]  /*9540*/  FMNMX.FTZ R2, R30, R2, !PT ;  /* 0x000000021e027209 */ /* 0x000fe20007810000 */
[----:B------:R-:W-:Y:S01]  /*9550*/  FFMA.FTZ R67, R26, -R100, R67 ;  /* 0x800000641a437223 */ /* 0x000fe20000010043 */
[----:B------:R-:W-:Y:S01]  /*9560*/  FMNMX.FTZ R4, R193, R4, !PT ;  /* 0x00000004c1047209 */ /* 0x000fe20007810000 */
[----:B------:R-:W-:Y:S01]  /*9570*/  LDSM.16.MT88.4 R52, [R224+0xa000] ;  /* 0x00a00000e034783b */ /* 0x000fe20000004200 */
[----:B------:R-:W-:Y:S02]  /*9580*/  FMNMX.FTZ R7, R247, R6, !PT ;  /* 0x00000006f7077209 */ /* 0x000fe40007810000 */
[----:B------:R-:W-:Y:S02]  /*9590*/  FMNMX.FTZ R6, R235, R5, !PT ;  /* 0x00000005eb067209 */ /* 0x000fe40007810000 */
[----:B------:R-:W-:Y:S01]  /*95a0*/  FMNMX.FTZ R7, R62, R7, !PT ;  /* 0x000000073e077209 */ /* 0x000fe20007810000 */
[----:B--2---:R-:W-:Y:S01]  /*95b0*/  FFMA.FTZ R191, R11, -R100, R191 ;  /* 0x800000640bbf7223 */ /* 0x004fe200000100bf */
[----:B------:R-:W-:Y:S01]  /*95c0*/  FMNMX.FTZ R8, R29, R2, !PT ;  /* 0x000000021d087209 */ /* 0x000fe20007810000 */
[----:B------:R-:W-:Y:S01]  /*95d0*/  FFMA.FTZ R238, R11, -R100, R189 ;  /* 0x800000640bee7223 */ /* 0x000fe200000100bd */
[----:B------:R-:W-:Y:S02]  /*95e0*/  FMNMX.FTZ R6, R66, R6, !PT ;  /* 0x0000000642067209 */ /* 0x000fe40007810000 */
[----:B------:R-:W-:Y:S02]  /*95f0*/  FMNMX.FTZ R2, R191, R4, !PT ;  /* 0x00000004bf027209 */ /* 0x000fe40007810000 */
[----:B------:R-:W-:Y:S02]  /*9600*/  FMNMX.FTZ R4, R63, R7, !PT ;  /* 0x000000073f047209 */ /* 0x000fe40007810000 */
[----:B------:R-:W-:Y:S02]  /*9610*/  FMNMX.FTZ R5, R190, R2, !PT ;  /* 0x00000002be057209 */ /* 0x000fe40007810000 */
[----:B------:R-:W-:Y:S02]  /*9620*/  FMNMX.FTZ R2, R179, R8, !PT ;  /* 0x00000008b3027209 */ /* 0x000fe40007810000 */
        /* <DEDUP_REMOVED lines=12> */
[----:B------:R-:W-:Y:S01]  /*96f0*/  MOV R189, R103 ;  /* 0x0000006700bd7202 */ /* 0x000fe20000000f00 */
[----:B------:R-:W3:Y:S01]  /*9700*/  SHFL.BFLY PT, R7, R5, 0x2, 0x1f ;  /* 0x0c401f0005077f89 */ /* 0x000ee200000e0000 */
[----:B------:R-:W-:Y:S02]  /*9710*/  FMNMX.FTZ R6, R197, R6, !PT ;  /* 0x00000006c5067209 */ /* 0x000fe40007810000 */
[----:B-1----:R-:W-:Y:S02]  /*9720*/  FMNMX.FTZ R4, R4, R8, !PT ;  /* 0x0000000804047209 */ /* 0x002fe40007810000 */
[----:B------:R-:W-:Y:S02]  /*9730*/  FMNMX.FTZ R6, R198, R6, !PT ;  /* 0x00000006c6067209 */ /* 0x000fe40007810000 */
[----:B------:R-:W-:Y:S01]  /*9740*/  MOV R188, R67 ;  /* 0x0000004300bc7202 */ /* 0x000fe20000000f00 */
[----:B------:R-:W1:Y:S01]  /*9750*/  SHFL.BFLY PT, R105, R4, 0x1, 0x1f ;  /* 0x0c201f0004697f89 */ /* 0x000e6200000e0000 */
[----:B--2---:R-:W-:Y:S02]  /*9760*/  FMNMX.FTZ R104, R2, R104, !PT ;  /* 0x0000006802687209 */ /* 0x004fe40007810000 */
[----:B------:R-:W-:Y:S05]  /*9770*/  FMNMX.FTZ R2, R238, R6, !PT ;  /* 0x00000006ee027209 */ /* 0x000fea0007810000 */
[----:B------:R-:W2:Y:S01]  /*9780*/  SHFL.BFLY PT, R6, R104, 0x1, 0x1f ;  /* 0x0c201f0068067f89 */ /* 0x000ea200000e0000 */
[----:B------:R-:W-:Y:S04]  /*9790*/  FMNMX.FTZ R2, R239, R2, !PT ;  /* 0x00000002ef027209 */ /* 0x000fe80007810000 */
[----:B------:R-:W-:Y:S02]  /*97a0*/  FMNMX.FTZ R0, R109, R2, !PT ;  /* 0x000000026d007209 */ /* 0x000fe40007810000 */
[----:B---3--:R-:W-:Y:S02]  /*97b0*/  FMNMX.FTZ R5, R5, R7, !PT ;  /* 0x0000000705057209 */ /* 0x008fe40007810000 */
[----:B------:R-:W-:Y:S03]  /*97c0*/  FMNMX.FTZ R2, R110, R0, !PT ;  /* 0x000000006e027209 */ /* 0x000fe60007810000 */
[----:B------:R-:W3:Y:S01]  /*97d0*/  SHFL.BFLY PT, R103, R5, 0x1, 0x1f ;  /* 0x0c201f0005677f89 */ /* 0x000ee200000e0000 */
[----:B-1----:R-:W-:Y:S04]  /*97e0*/  FMNMX.FTZ R105, R4, R105, !PT ;  /* 0x0000006904697209 */ /* 0x002fe80007810000 */
[C---:B------:R-:W-:Y:S01]  /*97f0*/  FSETP.NEU.FTZ.AND P0, PT, R105.reuse, -INF , PT ;  /* 0xff8000006900780b */ /* 0x040fe20003f1d000 */
[----:B------:R-:W-:Y:S02]  /*9800*/  FADD.FTZ R0, -R105, R101 ;  /* 0x0000006569007221 */ /* 0x000fe40000010100 */
[----:B------:R-:W1:Y:S02]  /*9810*/  SHFL.BFLY PT, R3, R2, 0x2, 0x1f ;  /* 0x0c401f0002037f89 */ /* 0x000e6400000e0000 */
[----:B------:R-:W-:Y:S01]  /*9820*/  FMUL.FTZ R0, R0, c[0x0][0x23c] ;  /* 0x00008f0000007a20 */ /* 0x000fe20000410000 */
[----:B--2---:R-:W-:Y:S03]  /*9830*/  FMNMX.FTZ R104, R104, R6, !PT ;  /* 0x0000000668687209 */ /* 0x004fe60007810000 */
[----:B------:R2:W4:Y:S01]  /*9840*/  MUFU.EX2 R102, R0 ;  /* 0x0000000000667308 */ /* 0x0005220000000800 */
[----:B---3--:R-:W-:Y:S01]  /*9850*/  FMNMX.FTZ R103, R5, R103, !PT ;  /* 0x0000006705677209 */ /* 0x008fe20007810000 */
[----:B--2---:R-:W-:Y:S02]  /*9860*/  FADD.FTZ R0, -R104, R106 ;  /* 0x0000006a68007221 */ /* 0x004fe40000010100 */
[----:B------:R-:W-:Y:S02]  /*9870*/  FMUL.FTZ R106, R105, c[0x0][0x23c] ;  /* 0x00008f00696a7a20 */ /* 0x000fe40000410000 */
[----:B------:R-:W-:Y:S01]  /*9880*/  FMUL.FTZ R4, R0, c[0x0][0x23c] ;  /* 0x00008f0000047a20 */ /* 0x000fe20000410000 */
[----:B-1----:R-:W-:Y:S01]  /*9890*/  FMNMX.FTZ R0, R2, R3, !PT ;  /* 0x0000000302007209 */ /* 0x002fe20007810000 */
[----:B------:R-:W-:Y:S01]  /*98a0*/  FADD.FTZ R2, -R103, R107 ;  /* 0x0000006b67027221 */ /* 0x000fe20000010100 */
[----:B------:R-:W-:Y:S01]  /*98b0*/  FSEL R106, R106, RZ, P0 ;  /* 0x000000ff6a6a7208 */ /* 0x000fe20000000000 */
[----:B------:R1:W2:Y:S01]  /*98c0*/  MUFU.EX2 R101, R4 ;  /* 0x0000000400657308 */ /* 0x0002a20000000800 */
[C---:B------:R-:W-:Y:S01]  /*98d0*/  FMUL.FTZ R107, R104.reuse, c[0x0][0x23c] ;  /* 0x00008f00686b7a20 */ /* 0x040fe20000410000 */
[----:B------:R-:W-:Y:S01]  /*98e0*/  FSETP.NEU.FTZ.AND P0, PT, R104, -INF , PT ;  /* 0xff8000006800780b */ /* 0x000fe20003f1d000 */
[----:B------:R-:W3:Y:S01]  /*98f0*/  SHFL.BFLY PT, R3, R0, 0x1, 0x1f ;  /* 0x0c201f0000037f89 */ /* 0x000ee200000e0000 */
[----:B------:R-:W-:Y:S02]  /*9900*/  FMUL.FTZ R2, R2, c[0x0][0x23c] ;  /* 0x00008f0002027a20 */ /* 0x000fe40000410000 */
[----:B------:R-:W-:Y:S01]  /*9910*/  FSEL R107, R107, RZ, P0 ;  /* 0x000000ff6b6b7208 */ /* 0x000fe20000000000 */
[----:B----4-:R-:W-:Y:S01]  /*9920*/  FMUL.FTZ R32, R102, R140 ;  /* 0x0000008c66207220 */ /* 0x010fe20000410000 */
[----:B------:R-:W-:Y:S01]  /*9930*/  FSETP.NEU.FTZ.AND P0, PT, R103, -INF , PT ;  /* 0xff8000006700780b */ /* 0x000fe20003f1d000 */
[--C-:B------:R-:W-:Y:S01]  /*9940*/  FFMA.FTZ R50, R50, c[0x0][0x23c], -R106.reuse ;  /* 0x00008f0032327a23 */ /* 0x100fe2000001086a */
[----:B------:R-:W4:Y:S01]  /*9950*/  MUFU.EX2 R2, R2 ;  /* 0x0000000200027308 */ /* 0x000f220000000800 */
[--C-:B------:R-:W-:Y:S02]  /*9960*/  FFMA.FTZ R59, R59, c[0x0][0x23c], -R107.reuse ;  /* 0x00008f003b3b7a23 */ /* 0x100fe4000001086b */
[--C-:B------:R-:W-:Y:S02]  /*9970*/  FFMA.FTZ R60, R60, c[0x0][0x23c], -R107.reuse ;  /* 0x00008f003c3c7a23 */ /* 0x100fe4000001086b */
[--C-:B------:R-:W-:Y:S02]  /*9980*/  FFMA.FTZ R67, R178, c[0x0][0x23c], -R107.reuse ;  /* 0x00008f00b2437a23 */ /* 0x100fe4000001086b */
[C---:B------:R-:W-:Y:S02]  /*9990*/  FMUL.FTZ R68, R102.reuse, R68 ;  /* 0x0000004466447220 */ /* 0x040fe40000410000 */
[C---:B------:R-:W-:Y:S01]  /*99a0*/  FMUL.FTZ R69, R102.reuse, R69 ;  /* 0x0000004566457220 */ /* 0x040fe20000410000 */
[----:B------:R-:W-:Y:S01]  /*99b0*/  MUFU.EX2 R233, R59 ;  /* 0x0000003b00e97308 */ /* 0x000fe20000000800 */
[C---:B------:R-:W-:Y:S02]  /*99c0*/  FMUL.FTZ R80, R102.reuse, R80 ;  /* 0x0000005066507220 */ /* 0x040fe40000410000 */
[----:B------:R-:W-:Y:S02]  /*99d0*/  FMUL.FTZ R81, R102, R81 ;  /* 0x0000005166517220 */ /* 0x000fe40000410000 */
[--C-:B-1----:R-:W-:Y:S01]  /*99e0*/  FFMA.FTZ R4, R37, c[0x0][0x23c], -R106.reuse ;  /* 0x00008f0025047a23 */ /* 0x102fe2000001086a */
[----:B---3--:R-:W-:Y:S01]  /*99f0*/  FMNMX.FTZ R3, R0, R3, !PT ;  /* 0x0000000300037209 */ /* 0x008fe20007810000 */
[--C-:B------:R-:W-:Y:S03]  /*9a00*/  FFMA.FTZ R0, R33, c[0x0][0x23c], -R106.reuse ;  /* 0x00008f0021007a23 */ /* 0x100fe6000001086a */
[----:B------:R1:W-:Y:S01]  /*9a10*/  MUFU.EX2 R48, R4 ;  /* 0x0000000400307308 */ /* 0x0003e20000000800 */
[----:B--2---:R-:W-:Y:S02]  /*9a20*/  FMUL.FTZ R6, R101, R118 ;  /* 0x0000007665067220 */ /* 0x004fe40000410000 */
[----:B------:R-:W-:Y:S02]  /*9a30*/  FMUL.FTZ R111, R3, c[0x0][0x23c] ;  /* 0x00008f00036f7a20 */ /* 0x000fe40000410000 */
[C---:B------:R-:W-:Y:S02]  /*9a40*/  FMUL.FTZ R7, R101.reuse, R119 ;  /* 0x0000007765077220 */ /* 0x040fe40000410000 */
[C---:B----4-:R-:W-:Y:S02]  /*9a50*/  FMUL.FTZ R8, R2.reuse, R112 ;  /* 0x0000007002087220 */ /* 0x050fe40000410000 */
[C---:B------:R-:W-:Y:S01]  /*9a60*/  FMUL.FTZ R12, R2.reuse, R120 ;  /* 0x00000078020c7220 */ /* 0x040fe20000410000 */
[----:B------:R-:W2:Y:S01]  /*9a70*/  MUFU.EX2 R51, R0 ;  /* 0x0000000000337308 */ /* 0x000ea20000000800 */
[C---:B------:R-:W-:Y:S02]  /*9a80*/  FMUL.FTZ R13, R2.reuse, R121 ;  /* 0x00000079020d7220 */ /* 0x040fe40000410000 */
[C---:B------:R-:W-:Y:S02]  /*9a90*/  FMUL.FTZ R19, R101.reuse, R127 ;  /* 0x0000007f65137220 */ /* 0x040fe40000410000 */
[C---:B------:R-:W-:Y:S02]  /*9aa0*/  FMUL.FTZ R25, R2.reuse, R133 ;  /* 0x0000008502197220 */ /* 0x040fe40000410000 */
[----:B------:R-:W-:Y:S02]  /*9ab0*/  FMUL.FTZ R24, R2, R132 ;  /* 0x0000008402187220 */ /* 0x000fe40000410000 */
[----:B------:R-:W-:Y:S01]  /*9ac0*/  FMUL.FTZ R33, R102, R141 ;  /* 0x0000008d66217220 */ /* 0x000fe20000410000 */
[----:B------:R3:W-:Y:S01]  /*9ad0*/  MUFU.EX2 R222, R60 ;  /* 0x0000003c00de7308 */ /* 0x0007e20000000800 */
[C---:B------:R-:W-:Y:S01]  /*9ae0*/  FMUL.FTZ R35, R101.reuse, R143 ;  /* 0x0000008f65237220 */ /* 0x040fe20000410000 */
[----:B------:R-:W-:Y:S01]  /*9af0*/  MOV R143, R61 ;  /* 0x0000003d008f7202 */ /* 0x000fe20000000f00 */
[----:B------:R-:W-:Y:S02]  /*9b00*/  FMUL.FTZ R61, R2, R169 ;  /* 0x000000a9023d7220 */ /* 0x000fe40000410000 */
[----:B-1----:R-:W-:Y:S02]  /*9b10*/  FFMA.FTZ R4, R38, c[0x0][0x23c], -R106 ;  /* 0x00008f0026047a23 */ /* 0x002fe4000001086a */
[C---:B------:R-:W-:Y:S02]  /*9b20*/  FMUL.FTZ R70, R101.reuse, R70 ;  /* 0x0000004665467220 */ /* 0x040fe40000410000 */
[----:B------:R-:W-:Y:S01]  /*9b30*/  FMUL.FTZ R71, R101, R71 ;  /* 0x0000004765477220 */ /* 0x000fe20000410000 */
[----:B------:R1:W-:Y:S01]  /*9b40*/  MUFU.EX2 R65, R4 ;  /* 0x0000000400417308 */ /* 0x0003e20000000800 */
[C---:B------:R-:W-:Y:S02]  /*9b50*/  FMUL.FTZ R72, R2.reuse, R72 ;  /* 0x0000004802487220 */ /* 0x040fe40000410000 */
[----:B------:R-:W-:Y:S01]  /*9b60*/  FMUL.FTZ R73, R2, R73 ;  /* 0x0000004902497220 */ /* 0x000fe20000410000 */
[----:B--2---:R-:W-:Y:S01]  /*9b70*/  MOV R141, R51 ;  /* 0x00000033008d7202 */ /* 0x004fe20000000f00 */
[----:B------:R-:W-:Y:S02]  /*9b80*/  FADD.FTZ R0, -R3, R108 ;  /* 0x0000006c03007221 */ /* 0x000fe40000010100 */
[----:B------:R-:W-:Y:S02]  /*9b90*/  FMUL.FTZ R108, R103, c[0x0][0x23c] ;  /* 0x00008f00676c7a20 */ /* 0x000fe40000410000 */
[----:B------:R-:W-:Y:S01]  /*9ba0*/  FMUL.FTZ R0, R0, c[0x0][0x23c] ;  /* 0x00008f0000007a20 */ /* 0x000fe20000410000 */
[----:B------:R2:W-:Y:S01]  /*9bb0*/  MUFU.EX2 R223, R67 ;  /* 0x0000004300df7308 */ /* 0x0005e20000000800 */
[----:B------:R-:W-:Y:S01]  /*9bc0*/  FMUL.FTZ R76, R2, R76 ;  /* 0x0000004c024c7220 */ /* 0x000fe20000410000 */
[----:B------:R-:W-:Y:S01]  /*9bd0*/  FSEL R108, R108, RZ, P0 ;  /* 0x000000ff6c6c7208 */ /* 0x000fe20000000000 */
[C---:B------:R-:W-:Y:S01]  /*9be0*/  FMUL.FTZ R77, R2.reuse, R77 ;  /* 0x0000004d024d7220 */ /* 0x040fe20000410000 */
[----:B------:R-:W-:Y:S01]  /*9bf0*/  FSETP.NEU.FTZ.AND P0, PT, R3, -INF , PT ;  /* 0xff8000000300780b */ /* 0x000fe20003f1d000 */
[----:B---3--:R-:W-:Y:S02]  /*9c00*/  FMUL.FTZ R60, R2, R168 ;  /* 0x000000a8023c7220 */ /* 0x008fe40000410000 */
[--C-:B------:R-:W-:Y:S01]  /*9c10*/  FFMA.FTZ R5, R28, c[0x0][0x23c], -R108.reuse ;  /* 0x00008f001c057a23 */ /* 0x100fe2000001086c */
[----:B------:R-:W-:Y:S01]  /*9c20*/  FSEL R111, R111, RZ, P0 ;  /* 0x000000ff6f6f7208 */ /* 0x000fe20000000000 */
[----:B------:R-:W-:Y:S01]  /*9c30*/  FFMA.FTZ R9, R18, c[0x0][0x23c], -R108 ;  /* 0x00008f0012097a23 */ /* 0x000fe2000001086c */
[----:B------:R-:W3:Y:S01]  /*9c40*/  MUFU.EX2 R0, R0 ;  /* 0x0000000000007308 */ /* 0x000ee20000000800 */
[C---:B------:R-:W-:Y:S02]  /*9c50*/  FMUL.FTZ R18, R101.reuse, R126 ;  /* 0x0000007e65127220 */ /* 0x040fe40000410000 */
[----:B------:R-:W-:Y:S02]  /*9c60*/  FMUL.FTZ R28, R2, R136 ;  /* 0x00000088021c7220 */ /* 0x000fe40000410000 */
[----:B-1----:R-:W-:Y:S02]  /*9c70*/  FFMA.FTZ R4, R34, c[0x0][0x23c], -R106 ;  /* 0x00008f0022047a23 */ /* 0x002fe4000001086a */
[C---:B------:R-:W-:Y:S02]  /*9c80*/  FMUL.FTZ R34, R101.reuse, R142 ;  /* 0x0000008e65227220 */ /* 0x040fe40000410000 */
[C---:B------:R-:W-:Y:S01]  /*9c90*/  FMUL.FTZ R82, R101.reuse, R82 ;  /* 0x0000005265527220 */ /* 0x040fe20000410000 */
[----:B------:R-:W1:Y:S01]  /*9ca0*/  MUFU.EX2 R64, R4 ;  /* 0x0000000400407308 */ /* 0x000e620000000800 */
[C---:B------:R-:W-:Y:S02]  /*9cb0*/  FMUL.FTZ R83, R101.reuse, R83 ;  /* 0x0000005365537220 */ /* 0x040fe40000410000 */
[C---:B------:R-:W-:Y:S02]  /*9cc0*/  FMUL.FTZ R84, R102.reuse, R84 ;  /* 0x0000005466547220 */ /* 0x040fe40000410000 */
[C---:B--2---:R-:W-:Y:S02]  /*9cd0*/  FMUL.FTZ R67, R101.reuse, R175 ;  /* 0x000000af65437220 */ /* 0x044fe40000410000 */
[----:B------:R-:W-:Y:S02]  /*9ce0*/  FMUL.FTZ R85, R102, R85 ;  /* 0x0000005566557220 */ /* 0x000fe40000410000 */
[C---:B------:R-:W-:Y:S01]  /*9cf0*/  FMUL.FTZ R86, R101.reuse, R86 ;  /* 0x0000005665567220 */ /* 0x040fe20000410000 */
[----:B------:R2:W-:Y:S01]  /*9d00*/  MUFU.EX2 R250, R5 ;  /* 0x0000000500fa7308 */ /* 0x0005e20000000800 */
[----:B------:R-:W-:Y:S02]  /*9d10*/  FMUL.FTZ R87, R101, R87 ;  /* 0x0000005765577220 */ /* 0x000fe40000410000 */
[----:B------:R-:W-:Y:S02]  /*9d20*/  FMUL.FTZ R88, R2, R88 ;  /* 0x0000005802587220 */ /* 0x000fe40000410000 */
[C---:B---3--:R-:W-:Y:S02]  /*9d30*/  FMUL.FTZ R10, R0.reuse, R114 ;  /* 0x00000072000a7220 */ /* 0x048fe40000410000 */
[C---:B------:R-:W-:Y:S02]  /*9d40*/  FMUL.FTZ R11, R0.reuse, R115 ;  /* 0x00000073000b7220 */ /* 0x040fe40000410000 */
[C---:B------:R-:W-:Y:S01]  /*9d50*/  FMUL.FTZ R14, R0.reuse, R122 ;  /* 0x0000007a000e7220 */ /* 0x040fe20000410000 */
[----:B------:R3:W-:Y:S01]  /*9d60*/  MUFU.EX2 R248, R9 ;  /* 0x0000000900f87308 */ /* 0x0007e20000000800 */
[C---:B------:R-:W-:Y:S02]  /*9d70*/  FMUL.FTZ R15, R0.reuse, R123 ;  /* 0x0000007b000f7220 */ /* 0x040fe40000410000 */
[C---:B------:R-:W-:Y:S01]  /*9d80*/  FMUL.FTZ R26, R0.reuse, R134 ;  /* 0x00000086001a7220 */ /* 0x040fe20000410000 */
[----:B-1----:R-:W-:Y:S01]  /*9d90*/  F2FP.PACK_AB R118, R51, R64 ;  /* 0x000000403376723e */ /* 0x002fe200000000ff */
[--C-:B------:R-:W-:Y:S01]  /*9da0*/  FFMA.FTZ R4, R41, c[0x0][0x23c], -R107.reuse ;  /* 0x00008f0029047a23 */ /* 0x100fe2000001086b */
[----:B------:R-:W-:Y:S01]  /*9db0*/  LDSM.16.MT88.4 R120, [R226+0xa000] ;  /* 0x00a00000e278783b */ /* 0x000fe20000004200 */
[C---:B------:R-:W-:Y:S02]  /*9dc0*/  FMUL.FTZ R27, R0.reuse, R135 ;  /* 0x00000087001b7220 */ /* 0x040fe40000410000 */
[----:B------:R-:W-:Y:S01]  /*9dd0*/  FMUL.FTZ R31, R0, R139 ;  /* 0x0000008b001f7220 */ /* 0x000fe20000410000 */
[----:B------:R1:W-:Y:S01]  /*9de0*/  MUFU.EX2 R251, R4 ;  /* 0x0000000400fb7308 */ /* 0x0003e20000000800 */
[----:B------:R-:W-:Y:S01]  /*9df0*/  FMUL.FTZ R41, R2, R149 ;  /* 0x0000009502297220 */ /* 0x000fe20000410000 */
[----:B------:R-:W-:Y:S01]  /*9e00*/  MOV R149, R62 ;  /* 0x0000003e00957202 */ /* 0x000fe20000000f00 */
[C---:B------:R-:W-:Y:S01]  /*9e10*/  FMUL.FTZ R51, R101.reuse, R159 ;  /* 0x0000009f65337220 */ /* 0x040fe20000410000 */
[----:B------:R-:W-:Y:S01]  /*9e20*/  MOV R139, R64 ;  /* 0x00000040008b7202 */ /* 0x000fe20000000f00 */
[----:B--2---:R-:W-:Y:S02]  /*9e30*/  FMUL.FTZ R5, R102, R117 ;  /* 0x0000007566057220 */ /* 0x004fe40000410000 */
[C---:B------:R-:W-:Y:S02]  /*9e40*/  FMUL.FTZ R59, R0.reuse, R167 ;  /* 0x000000a7003b7220 */ /* 0x040fe40000410000 */
[----:B------:R-:W-:Y:S02]  /*9e50*/  FMUL.FTZ R62, R0, R170 ;  /* 0x000000aa003e7220 */ /* 0x000fe40000410000 */
[----:B------:R-:W-:Y:S02]  /*9e60*/  FMUL.FTZ R64, R102, R172 ;  /* 0x000000ac66407220 */ /* 0x000fe40000410000 */
[----:B------:R-:W-:Y:S02]  /*9e70*/  FMUL.FTZ R74, R0, R74 ;  /* 0x0000004a004a7220 */ /* 0x000fe40000410000 */
[----:B---3--:R-:W-:Y:S02]  /*9e80*/  FMUL.FTZ R9, R2, R113 ;  /* 0x0000007102097220 */ /* 0x008fe40000410000 */
[C---:B------:R-:W-:Y:S02]  /*9e90*/  FMUL.FTZ R75, R0.reuse, R75 ;  /* 0x0000004b004b7220 */ /* 0x040fe40000410000 */
[C---:B------:R-:W-:Y:S02]  /*9ea0*/  FMUL.FTZ R78, R0.reuse, R78 ;  /* 0x0000004e004e7220 */ /* 0x040fe40000410000 */
[----:B------:R-:W-:Y:S02]  /*9eb0*/  FMUL.FTZ R79, R0, R79 ;  /* 0x0000004f004f7220 */ /* 0x000fe40000410000 */
[----:B------:R-:W-:Y:S02]  /*9ec0*/  FMUL.FTZ R89, R2, R89 ;  /* 0x0000005902597220 */ /* 0x000fe40000410000 */
[----:B-1----:R-:W-:Y:S02]  /*9ed0*/  FFMA.FTZ R4, R42, c[0x0][0x23c], -R107 ;  /* 0x00008f002a047a23 */ /* 0x002fe4000001086b */
[C---:B------:R-:W-:Y:S02]  /*9ee0*/  FMUL.FTZ R42, R0.reuse, R150 ;  /* 0x00000096002a7220 */ /* 0x040fe40000410000 */
[----:B------:R-:W1:Y:S01]  /*9ef0*/  MUFU.EX2 R252, R4 ;  /* 0x0000000400fc7308 */ /* 0x000e620000000800 */
        /* <DEDUP_REMOVED lines=10> */
[----:B------:R-:W-:Y:S02]  /*9fa0*/  FFMA.FTZ R132, R191, c[0x0][0x23c], -R108 ;  /* 0x00008f00bf847a23 */ /* 0x000fe4000001086c */
[----:B------:R-:W-:Y:S01]  /*9fb0*/  FFMA.FTZ R136, R198, c[0x0][0x23c], -R111 ;  /* 0x00008f00c6887a23 */ /* 0x000fe2000001086f */
[----:B-1----:R-:W-:Y:S01]  /*9fc0*/  F2FP.PACK_AB R117, R252, R251 ;  /* 0x000000fbfc75723e */ /* 0x002fe200000000ff */
[----:B------:R-:W-:Y:S02]  /*9fd0*/  FFMA.FTZ R4, R44, c[0x0][0x23c], -R107 ;  /* 0x00008f002c047a23 */ /* 0x000fe4000001086b */
[----:B------:R-:W-:Y:S01]  /*9fe0*/  FFMA.FTZ R44, R47, c[0x0][0x23c], -R106 ;  /* 0x00008f002f2c7a23 */ /* 0x000fe2000001086a */
[----:B------:R-:W-:Y:S01]  /*9ff0*/  MUFU.EX2 R198, R136 ;  /* 0x0000008800c67308 */ /* 0x000fe20000000800 */
[C---:B------:R-:W-:Y:S02]  /*a000*/  FMUL.FTZ R47, R0.reuse, R155 ;  /* 0x0000009b002f7220 */ /* 0x040fe40000410000 */
[----:B------:R-:W-:Y:S07]  /*a010*/  FFMA.FTZ R109, R109, c[0x0][0x23c], -R111 ;  /* 0x00008f006d6d7a23 */ /* 0x000fee000001086f */
[----:B------:R1:W2:Y:S02]  /*a020*/  MUFU.EX2 R57, R4 ;  /* 0x0000000400397308 */ /* 0x0002a40000000800 */
[----:B-1----:R-:W-:Y:S01]  /*a030*/  FFMA.FTZ R4, R43, c[0x0][0x23c], -R107 ;  /* 0x00008f002b047a23 */ /* 0x002fe2000001086b */
[----:B--2---:R-:W-:Y:S01]  /*a040*/  MOV R140, R57 ;  /* 0x00000039008c7202 */ /* 0x004fe20000000f00 */
[----:B------:R-:W-:Y:S06]  /*a050*/  FMUL.FTZ R43, R0, R151 ;  /* 0x00000097002b7220 */ /* 0x000fec0000410000 */
[----:B------:R1:W2:Y:S02]  /*a060*/  MUFU.EX2 R49, R4 ;  /* 0x0000000400317308 */ /* 0x0002a40000000800 */
[----:B-1----:R-:W-:Y:S01]  /*a070*/  FFMA.FTZ R4, R17, c[0x0][0x23c], -R108 ;  /* 0x00008f0011047a23 */ /* 0x002fe2000001086c */
[----:B--2---:R-:W-:Y:S01]  /*a080*/  F2FP.PACK_AB R119, R49, R57 ;  /* 0x000000393177723e */ /* 0x004fe200000000ff */
[C---:B------:R-:W-:Y:S01]  /*a090*/  FMUL.FTZ R17, R102.reuse, R125 ;  /* 0x0000007d66117220 */ /* 0x040fe20000410000 */
[----:B------:R-:W-:Y:S05]  /*a0a0*/  MOV R142, R49 ;  /* 0x00000031008e7202 */ /* 0x000fea0000000f00 */
[----:B------:R1:W2:Y:S01]  /*a0b0*/  MUFU.EX2 R245, R4 ;  /* 0x0000000400f57308 */ /* 0x0002a20000000800 */
[----:B------:R-:W-:Y:S02]  /*a0c0*/  FMUL.FTZ R49, R102, R157 ;  /* 0x0000009d66317220 */ /* 0x000fe40000410000 */
[----:B------:R-:W-:Y:S02]  /*a0d0*/  FMUL.FTZ R57, R2, R165 ;  /* 0x000000a502397220 */ /* 0x000fe40000410000 */
[--C-:B-1----:R-:W-:Y:S01]  /*a0e0*/  FFMA.FTZ R4, R40, c[0x0][0x23c], -R111.reuse ;  /* 0x00008f0028047a23 */ /* 0x102fe2000001086f */
[----:B--2---:R-:W-:Y:S01]  /*a0f0*/  F2FP.PACK_AB R112, R250, R245 ;  /* 0x000000f5fa70723e */ /* 0x004fe200000000ff */
[----:B------:R-:W-:Y:S03]  /*a100*/  FFMA.FTZ R40, R46, c[0x0][0x23c], -R106 ;  /* 0x00008f002e287a23 */ /* 0x000fe6000001086a */
[----:B------:R1:W-:Y:S01]  /*a110*/  MUFU.EX2 R241, R4 ;  /* 0x0000000400f17308 */ /* 0x0003e20000000800 */
[----:B------:R-:W-:Y:S09]  /*a120*/  FMUL.FTZ R46, R0, R154 ;  /* 0x0000009a002e7220 */ /* 0x000ff20000410000 */
[----:B------:R2:W-:Y:S01]  /*a130*/  MUFU.EX2 R236, R40 ;  /* 0x0000002800ec7308 */ /* 0x0005e20000000800 */
[--C-:B-1----:R-:W-:Y:S02]  /*a140*/  FFMA.FTZ R4, R39, c[0x0][0x23c], -R111.reuse ;  /* 0x00008f0027047a23 */ /* 0x102fe4000001086f */
[----:B------:R-:W1:Y:S07]  /*a150*/  LDSM.16.MT88.4 R36, [R226+0x9000] ;  /* 0x00900000e224783b */ /* 0x000e6e0000004200 */
[----:B------:R3:W4:Y:S01]  /*a160*/  MUFU.EX2 R243, R4 ;  /* 0x0000000400f37308 */ /* 0x0007220000000800 */
[----:B--2---:R-:W-:Y:S01]  /*a170*/  FMUL.FTZ R40, R2, R148 ;  /* 0x0000009402287220 */ /* 0x004fe20000410000 */
[----:B------:R-:W-:Y:S01]  /*a180*/  MOV R148, R63 ;  /* 0x0000003f00947202 */ /* 0x000fe20000000f00 */
[----:B------:R-:W-:Y:S02]  /*a190*/  FMUL.FTZ R63, R0, R171 ;  /* 0x000000ab003f7220 */ /* 0x000fe40000410000 */
[--C-:B---3--:R-:W-:Y:S01]  /*a1a0*/  FFMA.FTZ R4, R16, c[0x0][0x23c], -R108.reuse ;  /* 0x00008f0010047a23 */ /* 0x108fe2000001086c */
[----:B----4-:R-:W-:Y:S01]  /*a1b0*/  F2FP.PACK_AB R113, R243, R241 ;  /* 0x000000f1f371723e */ /* 0x010fe200000000ff */
[----:B------:R-:W-:Y:S03]  /*a1c0*/  FMUL.FTZ R16, R102, R124 ;  /* 0x0000007c66107220 */ /* 0x000fe60000410000 */
[----:B------:R2:W3:Y:S01]  /*a1d0*/  MUFU.EX2 R244, R4 ;  /* 0x0000000400f47308 */ /* 0x0004e20000000800 */
[----:B------:R-:W4:Y:S01]  /*a1e0*/  LDSM.16.MT88.4 R124, [R224+0xb000] ;  /* 0x00b00000e07c783b */ /* 0x000f220000004200 */
[--C-:B--2---:R-:W-:Y:S01]  /*a1f0*/  FFMA.FTZ R4, R30, c[0x0][0x23c], -R111.reuse ;  /* 0x00008f001e047a23 */ /* 0x104fe2000001086f */
[----:B---3--:R-:W-:Y:S01]  /*a200*/  F2FP.PACK_AB R114, R248, R244 ;  /* 0x000000f4f872723e */ /* 0x008fe200000000ff */
[----:B------:R-:W-:Y:S01]  /*a210*/  FMUL.FTZ R30, R0, R138 ;  /* 0x0000008a001e7220 */ /* 0x000fe20000410000 */
[----:B------:R-:W-:Y:S05]  /*a220*/  MOV R138, R65 ;  /* 0x00000041008a7202 */ /* 0x000fea0000000f00 */
[----:B------:R2:W-:Y:S02]  /*a230*/  MUFU.EX2 R240, R4 ;  /* 0x0000000400f07308 */ /* 0x0005e40000000800 */
[--C-:B--2---:R-:W-:Y:S02]  /*a240*/  FFMA.FTZ R4, R29, c[0x0][0x23c], -R111.reuse ;  /* 0x00008f001d047a23 */ /* 0x104fe4000001086f */
[----:B------:R-:W-:Y:S01]  /*a250*/  FMUL.FTZ R29, R2, R137 ;  /* 0x00000089021d7220 */ /* 0x000fe20000410000 */
[----:B------:R-:W-:Y:S05]  /*a260*/  MOV R137, R48 ;  /* 0x0000003000897202 */ /* 0x000fea0000000f00 */
[----:B------:R2:W3:Y:S02]  /*a270*/  MUFU.EX2 R242, R4 ;  /* 0x0000000400f27308 */ /* 0x0004e40000000800 */
[C---:B--2---:R-:W-:Y:S01]  /*a280*/  FMUL.FTZ R4, R102.reuse, R116 ;  /* 0x0000007466047220 */ /* 0x044fe20000410000 */
[----:B------:R-:W-:Y:S01]  /*a290*/  F2FP.PACK_AB R116, R65, R48 ;  /* 0x000000304174723e */ /* 0x000fe200000000ff */
[----:B------:R-:W-:Y:S01]  /*a2a0*/  FMUL.FTZ R48, R102, R156 ;  /* 0x0000009c66307220 */ /* 0x000fe20000410000 */
[----:B---3--:R-:W-:Y:S01]  /*a2b0*/  F2FP.PACK_AB R115, R242, R240 ;  /* 0x000000f0f273723e */ /* 0x008fe200000000ff */
[C---:B------:R-:W-:Y:S04]  /*a2c0*/  FMUL.FTZ R65, R102.reuse, R173 ;  /* 0x000000ad66417220 */ /* 0x040fe80000410000 */
[-C--:B------:R-:W-:Y:S08]  /*a2d0*/  HMMA.16816.F32 R4, R116, R20.reuse, R4 ;  /* 0x000000147404723c */ /* 0x080ff00000001804 */
[C---:B------:R-:W-:Y:S07]  /*a2e0*/  HMMA.16816.F32 R8, R112.reuse, R20, R8 ;  /* 0x000000147008723c */ /* 0x040fee0000001808 */
[C---:B------:R-:W-:Y:S01]  /*a2f0*/  FMUL.FTZ R21, R102.reuse, R129 ;  /* 0x0000008166157220 */ /* 0x040fe20000410000 */
[-C--:B------:R-:W-:Y:S04]  /*a300*/  HMMA.16816.F32 R12, R112, R22.reuse, R12 ;  /* 0x00000016700c723c */ /* 0x080fe8000000180c */
[C---:B------:R-:W-:Y:S02]  /*a310*/  FMUL.FTZ R20, R102.reuse, R128 ;  /* 0x0000008066147220 */ /* 0x040fe40000410000 */
[----:B------:R-:W-:Y:S02]  /*a320*/  FFMA.FTZ R128, R177, c[0x0][0x23c], -R108 ;  /* 0x00008f00b1807a23 */ /* 0x000fe4000001086c */
[C---:B------:R-:W-:Y:S02]  /*a330*/  HMMA.16816.F32 R16, R116.reuse, R22, R16 ;  /* 0x000000167410723c */ /* 0x040fe40000001810 */
[----:B------:R2:W-:Y:S05]  /*a340*/  MUFU.EX2 R221, R128 ;  /* 0x0000008000dd7308 */ /* 0x0005ea0000000800 */
[C---:B------:R-:W-:Y:S02]  /*a350*/  FMUL.FTZ R22, R101.reuse, R130 ;  /* 0x0000008265167220 */ /* 0x040fe40000410000 */
[----:B------:R-:W-:Y:S07]  /*a360*/  FMUL.FTZ R23, R101, R131 ;  /* 0x0000008365177220 */ /* 0x000fee0000410000 */
[-C--:B-1----:R-:W-:Y:S08]  /*a370*/  HMMA.16816.F32 R20, R116, R36.reuse, R20 ;  /* 0x000000247414723c */ /* 0x082ff00000001814 */
[C---:B------:R-:W-:Y:S04]  /*a380*/  HMMA.16816.F32 R24, R112.reuse, R36, R24 ;  /* 0x000000247018723c */ /* 0x040fe80000001818 */
[--C-:B--2---:R-:W-:Y:S03]  /*a390*/  FFMA.FTZ R128, R179, c[0x0][0x23c], -R111.reuse ;  /* 0x00008f00b3807a23 */ /* 0x104fe6000001086f */
[----:B------:R-:W-:Y:S01]  /*a3a0*/  FFMA.FTZ R36, R45, c[0x0][0x23c], -R106 ;  /* 0x00008f002d247a23 */ /* 0x000fe2000001086a */
[-C--:B------:R-:W-:Y:S01]  /*a3b0*/  HMMA.16816.F32 R28, R112, R38.reuse, R28 ;  /* 0x00000026701c723c */ /* 0x080fe2000000181c */
[----:B------:R1:W-:Y:S03]  /*a3c0*/  MUFU.EX2 R219, R128 ;  /* 0x0000008000db7308 */ /* 0x0003e60000000800 */
[----:B------:R-:W-:Y:S01]  /*a3d0*/  FMUL.FTZ R37, R102, R145 ;  /* 0x0000009166257220 */ /* 0x000fe20000410000 */
[----:B------:R-:W-:Y:S01]  /*a3e0*/  MOV R145, R66 ;  /* 0x0000004200917202 */ /* 0x000fe20000000f00 */
[C---:B------:R-:W-:Y:S02]  /*a3f0*/  FMUL.FTZ R66, R101.reuse, R174 ;  /* 0x000000ae65427220 */ /* 0x040fe40000410000 */
[C---:B------:R-:W-:Y:S01]  /*a400*/  HMMA.16816.F32 R32, R116.reuse, R38, R32 ;  /* 0x000000267420723c */ /* 0x040fe20000001820 */
[----:B------:R-:W-:Y:S02]  /*a410*/  LDSM.16.MT88.4 R172, [R226+0xac00] ;  /* 0x00ac0000e2ac783b */ /* 0x000fe40000004200 */
[----:B------:R2:W-:Y:S01]  /*a420*/  MUFU.EX2 R237, R36 ;  /* 0x0000002400ed7308 */ /* 0x0005e20000000800 */
[----:B------:R-:W-:Y:S03]  /*a430*/  FMUL.FTZ R45, R2, R153 ;  /* 0x00000099022d7220 */ /* 0x000fe60000410000 */
[C---:B------:R-:W-:Y:S01]  /*a440*/  FMUL.FTZ R38, R101.reuse, R146 ;  /* 0x0000009265267220 */ /* 0x040fe20000410000 */
[----:B------:R-:W-:Y:S01]  /*a450*/  MOV R146, R235 ;  /* 0x000000eb00927202 */ /* 0x000fe20000000f00 */
[----:B------:R-:W-:Y:S03]  /*a460*/  FMUL.FTZ R39, R101, R147 ;  /* 0x0000009365277220 */ /* 0x000fe60000410000 */
[----:B------:R-:W-:Y:S01]  /*a470*/  MOV R147, R234 ;  /* 0x000000ea00937202 */ /* 0x000fe20000000f00 */
[----:B------:R3:W-:Y:S01]  /*a480*/  MUFU.EX2 R235, R44 ;  /* 0x0000002c00eb7308 */ /* 0x0007e20000000800 */
[----:B-1----:R-:W-:Y:S09]  /*a490*/  FFMA.FTZ R128, R183, c[0x0][0x23c], -R111 ;  /* 0x00008f00b7807a23 */ /* 0x002ff2000001086f */
[----:B------:R1:W5:Y:S01]  /*a4a0*/  MUFU.EX2 R234, R50 ;  /* 0x0000003200ea7308 */ /* 0x0003620000000800 */
[----:B--2---:R-:W-:Y:S01]  /*a4b0*/  FMUL.FTZ R36, R102, R144 ;  /* 0x0000009066247220 */ /* 0x004fe20000410000 */
[----:B------:R-:W-:Y:S01]  /*a4c0*/  MOV R144, R58 ;  /* 0x0000003a00907202 */ /* 0x000fe20000000f00 */
[----:B------:R-:W-:Y:S07]  /*a4d0*/  FMUL.FTZ R58, R0, R166 ;  /* 0x000000a6003a7220 */ /* 0x000fee0000410000 */
[----:B------:R2:W-:Y:S01]  /*a4e0*/  MUFU.EX2 R215, R128 ;  /* 0x0000008000d77308 */ /* 0x0005e20000000800 */
[-C--:B------:R-:W-:Y:S03]  /*a4f0*/  HMMA.16816.F32 R36, R116, R52.reuse, R36 ;  /* 0x000000347424723c */ /* 0x080fe60000001824 */
[----:B---3--:R-:W-:Y:S05]  /*a500*/  FMUL.FTZ R44, R2, R152 ;  /* 0x00000098022c7220 */ /* 0x008fea0000410000 */
[C---:B------:R-:W-:Y:S04]  /*a510*/  HMMA.16816.F32 R40, R112.reuse, R52, R40 ;  /* 0x000000347028723c */ /* 0x040fe80000001828 */
[C---:B-1----:R-:W-:Y:S03]  /*a520*/  FMUL.FTZ R50, R101.reuse, R158 ;  /* 0x0000009e65327220 */ /* 0x042fe60000410000 */
[----:B------:R-:W-:Y:S01]  /*a530*/  FFMA.FTZ R52, R56, c[0x0][0x23c], -R107 ;  /* 0x00008f0038347a23 */ /* 0x000fe2000001086b */
[-C--:B------:R-:W-:Y:S01]  /*a540*/  HMMA.16816.F32 R44, R112, R54.reuse, R44 ;  /* 0x00000036702c723c */ /* 0x080fe2000000182c */
[----:B------:R-:W-:Y:S02]  /*a550*/  LDSM.16.MT88.4 R156, [R224+0xac00] ;  /* 0x00ac0000e09c783b */ /* 0x000fe40000004200 */
[----:B------:R1:W3:Y:S01]  /*a560*/  MUFU.EX2 R232, R52 ;  /* 0x0000003400e87308 */ /* 0x0002e20000000800 */
[----:B------:R-:W-:Y:S02]  /*a570*/  FMUL.FTZ R53, R102, R161 ;  /* 0x000000a166357220 */ /* 0x000fe40000410000 */
[----:B------:R-:W-:Y:S02]  /*a580*/  FMUL.FTZ R56, R2, R164 ;  /* 0x000000a402387220 */ /* 0x000fe40000410000 */
[C---:B------:R-:W-:Y:S01]  /*a590*/  HMMA.16816.F32 R48, R116.reuse, R54, R48 ;  /* 0x000000367430723c */ /* 0x040fe20000001830 */
[----:B--2---:R-:W-:Y:S06]  /*a5a0*/  LDSM.16.MT88.4 R128, [R226+0x9400] ;  /* 0x00940000e280783b */ /* 0x004fec0000004200 */
[C---:B------:R-:W-:Y:S02]  /*a5b0*/  FMUL.FTZ R54, R101.reuse, R162 ;  /* 0x000000a265367220 */ /* 0x040fe40000410000 */
[----:B------:R-:W-:Y:S03]  /*a5c0*/  FMUL.FTZ R55, R101, R163 ;  /* 0x000000a365377220 */ /* 0x000fe60000410000 */
[----:B-1----:R-:W-:Y:S07]  /*a5d0*/  FMUL.FTZ R52, R102, R160 ;  /* 0x000000a066347220 */ /* 0x002fee0000410000 */
[-C--:B------:R-:W-:Y:S08]  /*a5e0*/  HMMA.16816.F32 R52, R116, R120.reuse, R52 ;  /* 0x000000787434723c */ /* 0x080ff00000001834 */
[C---:B------:R-:W-:Y:S07]  /*a5f0*/  HMMA.16816.F32 R56, R112.reuse, R120, R56 ;  /* 0x000000787038723c */ /* 0x040fee0000001838 */
[--C-:B------:R-:W-:Y:S01]  /*a600*/  FFMA.FTZ R120, R176, c[0x0][0x23c], -R108.reuse ;  /* 0x00008f00b0787a23 */ /* 0x100fe2000001086c */
[-C--:B------:R-:W-:Y:S03]  /*a610*/  HMMA.16816.F32 R60, R112, R122.reuse, R60 ;  /* 0x0000007a703c723c */ /* 0x080fe6000000183c */
[----:B------:R1:W-:Y:S05]  /*a620*/  MUFU.EX2 R220, R120 ;  /* 0x0000007800dc7308 */ /* 0x0003ea0000000800 */
[C---:B------:R-:W-:Y:S08]  /*a630*/  HMMA.16816.F32 R64, R116.reuse, R122, R64 ;  /* 0x0000007a7440723c */ /* 0x040ff00000001840 */
[-C--:B----4-:R-:W-:Y:S08]  /*a640*/  HMMA.16816.F32 R68, R116, R124.reuse, R68 ;  /* 0x0000007c7444723c */ /* 0x090ff00000001844 */
[C---:B------:R-:W-:Y:S01]  /*a650*/  HMMA.16816.F32 R72, R112.reuse, R124, R72 ;  /* 0x0000007c7048723c */ /* 0x040fe20000001848 */
[----:B-1----:R-:W1:Y:S06]  /*a660*/  LDSM.16.MT88.4 R120, [R226+0xb000] ;  /* 0x00b00000e278783b */ /* 0x002e6c0000004200 */
[--C-:B------:R-:W-:Y:S01]  /*a670*/  FFMA.FTZ R124, R181, c[0x0][0x23c], -R111.reuse ;  /* 0x00008f00b57c7a23 */ /* 0x100fe2000001086f */
[-C--:B------:R-:W-:Y:S03]  /*a680*/  HMMA.16816.F32 R76, R112, R126.reuse, R76 ;  /* 0x0000007e704c723c */ /* 0x080fe6000000184c */
[----:B------:R2:W4:Y:S05]  /*a690*/  MUFU.EX2 R218, R124 ;  /* 0x0000007c00da7308 */ /* 0x00052a0000000800 */
[C---:B------:R-:W-:Y:S04]  /*a6a0*/  HMMA.16816.F32 R80, R116.reuse, R126, R80 ;  /* 0x0000007e7450723c */ /* 0x040fe80000001850 */
[--C-:B--2---:R-:W-:Y:S04]  /*a6b0*/  FFMA.FTZ R124, R180, c[0x0][0x23c], -R108.reuse ;  /* 0x00008f00b47c7a23 */ /* 0x104fe8000001086c */
[----:B------:R2:W-:Y:S01]  /*a6c0*/  MUFU.EX2 R217, R124 ;  /* 0x0000007c00d97308 */ /* 0x0005e20000000800 */
[-C--:B-1----:R-:W-:Y:S08]  /*a6d0*/  HMMA.16816.F32 R84, R116, R120.reuse, R84 ;  /* 0x000000787454723c */ /* 0x082ff00000001854 */
[C---:B------:R-:W-:Y:S07]  /*a6e0*/  HMMA.16816.F32 R88, R112.reuse, R120, R88 ;  /* 0x000000787058723c */ /* 0x040fee0000001858 */
[----:B------:R-:W-:Y:S01]  /*a6f0*/  FFMA.FTZ R120, R184, c[0x0][0x23c], -R111 ;  /* 0x00008f00b8787a23 */ /* 0x000fe2000001086f */
[-C--:B------:R-:W-:Y:S03]  /*a700*/  HMMA.16816.F32 R92, R112, R122.reuse, R92 ;  /* 0x0000007a705c723c */ /* 0x080fe6000000185c */
[----:B------:R-:W1:Y:S01]  /*a710*/  MUFU.EX2 R214, R120 ;  /* 0x0000007800d67308 */ /* 0x000e620000000800 */
[----:B--2---:R-:W-:Y:S02]  /*a720*/  FFMA.FTZ R124, R182, c[0x0][0x23c], -R108 ;  /* 0x00008f00b67c7a23 */ /* 0x004fe4000001086c */
[----:B------:R-:W-:Y:S01]  /*a730*/  LDSM.16.MT88.4 R180, [R224+0xbc00] ;  /* 0x00bc0000e0b4783b */ /* 0x000fe20000004200 */
[--C-:B------:R-:W-:Y:S01]  /*a740*/  FFMA.FTZ R112, R187, c[0x0][0x23c], -R106.reuse ;  /* 0x00008f00bb707a23 */ /* 0x100fe2000001086a */
[----:B------:R-:W-:Y:S04]  /*a750*/  HMMA.16816.F32 R96, R116, R122, R96 ;  /* 0x0000007a7460723c */ /* 0x000fe80000001860 */
[----:B-----5:R-:W-:Y:S01]  /*a760*/  F2FP.PACK_AB R114, R234, R235 ;  /* 0x000000ebea72723e */ /* 0x020fe200000000ff */
[----:B------:R2:W5:Y:S01]  /*a770*/  MUFU.EX2 R216, R124 ;  /* 0x0000007c00d87308 */ /* 0x0005620000000800 */
[----:B---3--:R-:W-:Y:S01]  /*a780*/  F2FP.PACK_AB R113, R233, R232 ;  /* 0x000000e8e971723e */ /* 0x008fe200000000ff */
[--C-:B------:R-:W-:Y:S01]  /*a790*/  FFMA.FTZ R116, R192, c[0x0][0x23c], -R106.reuse ;  /* 0x00008f00c0747a23 */ /* 0x100fe2000001086a */
[----:B------:R-:W-:Y:S04]  /*a7a0*/  F2FP.PACK_AB R115, R223, R222 ;  /* 0x000000dedf73723e */ /* 0x000fe800000000ff */
[----:B----4-:R-:W-:Y:S03]  /*a7b0*/  F2FP.PACK_AB R117, R218, R219 ;  /* 0x000000dbda75723e */ /* 0x010fe600000000ff */
[----:B------:R3:W-:Y:S01]  /*a7c0*/  MUFU.EX2 R213, R112 ;  /* 0x0000007000d57308 */ /* 0x0007e20000000800 */
[----:B-1----:R-:W-:Y:S01]  /*a7d0*/  F2FP.PACK_AB R119, R214, R215 ;  /* 0x000000d7d677723e */ /* 0x002fe200000000ff */
[--C-:B------:R-:W-:Y:S08]  /*a7e0*/  FFMA.FTZ R120, R195, c[0x0][0x23c], -R106.reuse ;  /* 0x00008f00c3787a23 */ /* 0x100ff0000001086a */
[----:B------:R1:W-:Y:S01]  /*a7f0*/  MUFU.EX2 R211, R116 ;  /* 0x0000007400d37308 */ /* 0x0003e20000000800 */
[----:B--2---:R-:W2:Y:S01]  /*a800*/  LDSM.16.MT88.4 R124, [R224+0x9400] ;  /* 0x00940000e07c783b */ /* 0x004ea20000004200 */
[----:B-----5:R-:W-:Y:S08]  /*a810*/  F2FP.PACK_AB R118, R216, R217 ;  /* 0x000000d9d876723e */ /* 0x020ff000000000ff */
[----:B------:R4:W-:Y:S01]  /*a820*/  MUFU.EX2 R212, R120 ;  /* 0x0000007800d47308 */ /* 0x0009e20000000800 */
[----:B---3--:R-:W-:Y:S02]  /*a830*/  F2FP.PACK_AB R112, R236, R237 ;  /* 0x000000edec70723e */ /* 0x008fe400000000ff */
[----:B-1----:R-:W-:Y:S01]  /*a840*/  F2FP.PACK_AB R116, R221, R220 ;  /* 0x000000dcdd74723e */ /* 0x002fe200000000ff */
[----:B----4-:R-:W1:Y:S04]  /*a850*/  LDSM.16.MT88.4 R120, [R224+0xa400] ;  /* 0x00a40000e078783b */ /* 0x010e680000004200 */
[-C--:B--2---:R-:W-:Y:S08]  /*a860*/  HMMA.16816.F32 R4, R112, R124.reuse, R4 ;  /* 0x0000007c7004723c */ /* 0x084ff00000001804 */
[C---:B------:R-:W-:Y:S07]  /*a870*/  HMMA.16816.F32 R8, R116.reuse, R124, R8 ;  /* 0x0000007c7408723c */ /* 0x040fee0000001808 */
[----:B------:R-:W-:Y:S01]  /*a880*/  FFMA.FTZ R124, R196, c[0x0][0x23c], -R106 ;  /* 0x00008f00c47c7a23 */ /* 0x000fe2000001086a */
[-C--:B------:R-:W-:Y:S03]  /*a890*/  HMMA.16816.F32 R12, R116, R126.reuse, R12 ;  /* 0x0000007e740c723c */ /* 0x080fe6000000180c */
[----:B------:R2:W-:Y:S05]  /*a8a0*/  MUFU.EX2 R210, R124 ;  /* 0x0000007c00d27308 */ /* 0x0005ea0000000800 */
[C---:B------:R-:W-:Y:S08]  /*a8b0*/  HMMA.16816.F32 R16, R112.reuse, R126, R16 ;  /* 0x0000007e7010723c */ /* 0x040ff00000001810 */
[-C--:B------:R-:W-:Y:S08]  /*a8c0*/  HMMA.16816.F32 R20, R112, R128.reuse, R20 ;  /* 0x000000807014723c */ /* 0x080ff00000001814 */
[C---:B------:R-:W-:Y:S04]  /*a8d0*/  HMMA.16816.F32 R24, R116.reuse, R128, R24 ;  /* 0x000000807418723c */ /* 0x040fe80000001818 */
[--C-:B--2---:R-:W-:Y:S03]  /*a8e0*/  FFMA.FTZ R124, R199, c[0x0][0x23c], -R107.reuse ;  /* 0x00008f00c77c7a23 */ /* 0x104fe6000001086b */
[--C-:B------:R-:W-:Y:S01]  /*a8f0*/  FFMA.FTZ R128, R202, c[0x0][0x23c], -R107.reuse ;  /* 0x00008f00ca807a23 */ /* 0x100fe2000001086b */
[-C--:B------:R-:W-:Y:S01]  /*a900*/  HMMA.16816.F32 R28, R116, R130.reuse, R28 ;  /* 0x00000082741c723c */ /* 0x080fe2000000181c */
[----:B------:R2:W-:Y:S07]  /*a910*/  MUFU.EX2 R209, R124 ;  /* 0x0000007c00d17308 */ /* 0x0005ee0000000800 */
[C---:B------:R-:W-:Y:S03]  /*a920*/  HMMA.16816.F32 R32, R112.reuse, R130, R32 ;  /* 0x000000827020723c */ /* 0x040fe60000001820 */
[----:B------:R3:W-:Y:S05]  /*a930*/  MUFU.EX2 R206, R128 ;  /* 0x0000008000ce7308 */ /* 0x0007ea0000000800 */
[-C--:B-1----:R-:W-:Y:S05]  /*a940*/  HMMA.16816.F32 R36, R112, R120.reuse, R36 ;  /* 0x000000787024723c */ /* 0x082fea0000001824 */
[----:B------:R1:W-:Y:S03]  /*a950*/  MUFU.EX2 R202, R132 ;  /* 0x0000008400ca7308 */ /* 0x0003e60000000800 */
[C---:B------:R-:W-:Y:S04]  /*a960*/  HMMA.16816.F32 R40, R116.reuse, R120, R40 ;  /* 0x000000787428723c */ /* 0x040fe80000001828 */
[----:B--2---:R-:W-:Y:S03]  /*a970*/  FFMA.FTZ R124, R200, c[0x0][0x23c], -R107 ;  /* 0x00008f00c87c7a23 */ /* 0x004fe6000001086b */
[----:B------:R-:W-:Y:S01]  /*a980*/  FFMA.FTZ R120, R185, c[0x0][0x23c], -R111 ;  /* 0x00008f00b9787a23 */ /* 0x000fe2000001086f */
[-C--:B------:R-:W-:Y:S01]  /*a990*/  HMMA.16816.F32 R44, R116, R122.reuse, R44 ;  /* 0x0000007a742c723c */ /* 0x080fe2000000182c */
[----:B------:R2:W-:Y:S03]  /*a9a0*/  MUFU.EX2 R208, R124 ;  /* 0x0000007c00d07308 */ /* 0x0005e60000000800 */
[--C-:B---3--:R-:W-:Y:S04]  /*a9b0*/  FFMA.FTZ R128, R194, c[0x0][0x23c], -R108.reuse ;  /* 0x00008f00c2807a23 */ /* 0x108fe8000001086c */
[C---:B------:R-:W-:Y:S03]  /*a9c0*/  HMMA.16816.F32 R48, R112.reuse, R122, R48 ;  /* 0x0000007a7030723c */ /* 0x040fe60000001830 */
[----:B------:R3:W-:Y:S01]  /*a9d0*/  MUFU.EX2 R205, R128 ;  /* 0x0000008000cd7308 */ /* 0x0007e20000000800 */
[----:B-1----:R-:W-:Y:S09]  /*a9e0*/  LDSM.16.MT88.4 R132, [R224+0x9800] ;  /* 0x00980000e084783b */ /* 0x002ff20000004200 */
[----:B------:R1:W-:Y:S01]  /*a9f0*/  MUFU.EX2 R203, R120 ;  /* 0x0000007800cb7308 */ /* 0x0003e20000000800 */
[----:B--2---:R-:W-:Y:S09]  /*aa00*/  FFMA.FTZ R124, R201, c[0x0][0x23c], -R107 ;  /* 0x00008f00c97c7a23 */ /* 0x004ff2000001086b */
[----:B------:R2:W-:Y:S01]  /*aa10*/  MUFU.EX2 R207, R124 ;  /* 0x0000007c00cf7308 */ /* 0x0005e20000000800 */
[--C-:B---3--:R-:W-:Y:S09]  /*aa20*/  FFMA.FTZ R128, R193, c[0x0][0x23c], -R108.reuse ;  /* 0x00008f00c1807a23 */ /* 0x108ff2000001086c */
[----:B------:R3:W4:Y:S01]  /*aa30*/  MUFU.EX2 R204, R128 ;  /* 0x0000008000cc7308 */ /* 0x0007220000000800 */
[--C-:B-1----:R-:W-:Y:S09]  /*aa40*/  FFMA.FTZ R120, R186, c[0x0][0x23c], -R111.reuse ;  /* 0x00008f00ba787a23 */ /* 0x102ff2000001086f */
[----:B------:R1:W5:Y:S01]  /*aa50*/  MUFU.EX2 R201, R120 ;  /* 0x0000007800c97308 */ /* 0x0003620000000800 */
[----:B--2---:R-:W2:Y:S08]  /*aa60*/  LDSM.16.MT88.4 R124, [R226+0xa400] ;  /* 0x00a40000e27c783b */ /* 0x004eb00000004200 */
[----:B---3--:R-:W3:Y:S08]  /*aa70*/  LDSM.16.MT88.4 R128, [R224+0xb400] ;  /* 0x00b40000e080783b */ /* 0x008ef00000004200 */
[----:B-1----:R-:W1:Y:S01]  /*aa80*/  LDSM.16.MT88.4 R120, [R226+0xb400] ;  /* 0x00b40000e278783b */ /* 0x002e620000004200 */
[-C--:B--2---:R-:W-:Y:S08]  /*aa90*/  HMMA.16816.F32 R52, R112, R124.reuse, R52 ;  /* 0x0000007c7034723c */ /* 0x084ff00000001834 */
[C---:B------:R-:W-:Y:S07]  /*aaa0*/  HMMA.16816.F32 R56, R116.reuse, R124, R56 ;  /* 0x0000007c7438723c */ /* 0x040fee0000001838 */
[----:B------:R-:W-:Y:S01]  /*aab0*/  FFMA.FTZ R124, R190, c[0x0][0x23c], -R108 ;  /* 0x00008f00be7c7a23 */ /* 0x000fe2000001086c */
[-C--:B------:R-:W-:Y:S03]  /*aac0*/  HMMA.16816.F32 R60, R116, R126.reuse, R60 ;  /* 0x0000007e743c723c */ /* 0x080fe6000000183c */
[----:B------:R2:W1:Y:S05]  /*aad0*/  MUFU.EX2 R200, R124 ;  /* 0x0000007c00c87308 */ /* 0x00046a0000000800 */
[C---:B------:R-:W-:Y:S08]  /*aae0*/  HMMA.16816.F32 R64, R112.reuse, R126, R64 ;  /* 0x0000007e7040723c */ /* 0x040ff00000001840 */
[-C--:B---3--:R-:W-:Y:S08]  /*aaf0*/  HMMA.16816.F32 R68, R112, R128.reuse, R68 ;  /* 0x000000807044723c */ /* 0x088ff00000001844 */
[C---:B------:R-:W-:Y:S04]  /*ab00*/  HMMA.16816.F32 R72, R116.reuse, R128, R72 ;  /* 0x000000807448723c */ /* 0x040fe80000001848 */
[----:B--2---:R-:W-:Y:S03]  /*ab10*/  FFMA.FTZ R124, R197, c[0x0][0x23c], -R111 ;  /* 0x00008f00c57c7a23 */ /* 0x004fe6000001086f */
[--C-:B------:R-:W-:Y:S01]  /*ab20*/  FFMA.FTZ R128, R249, c[0x0][0x23c], -R106.reuse ;  /* 0x00008f00f9807a23 */ /* 0x100fe2000001086a */
[-C--:B------:R-:W-:Y:S01]  /*ab30*/  HMMA.16816.F32 R76, R116, R130.reuse, R76 ;  /* 0x00000082744c723c */ /* 0x080fe2000000184c */
[----:B------:R2:W3:Y:S03]  /*ab40*/  MUFU.EX2 R199, R124 ;  /* 0x0000007c00c77308 */ /* 0x0004e60000000800 */
[----:B------:R-:W-:Y:S04]  /*ab50*/  MOV R249, R142 ;  /* 0x0000008e00f97202 */ /* 0x000fe80000000f00 */
[C---:B------:R-:W-:Y:S03]  /*ab60*/  HMMA.16816.F32 R80, R112.reuse, R130, R80 ;  /* 0x000000827050723c */ /* 0x040fe60000001850 */
[----:B------:R3:W-:Y:S05]  /*ab70*/  MUFU.EX2 R197, R128 ;  /* 0x0000008000c57308 */ /* 0x0007ea0000000800 */
[-C--:B-1----:R-:W-:Y:S08]  /*ab80*/  HMMA.16816.F32 R84, R112, R120.reuse, R84 ;  /* 0x000000787054723c */ /* 0x082ff00000001854 */
[C---:B------:R-:W-:Y:S01]  /*ab90*/  HMMA.16816.F32 R88, R116.reuse, R120, R88 ;  /* 0x000000787458723c */ /* 0x040fe20000001858 */
[----:B--2---:R-:W1:Y:S07]  /*aba0*/  LDSM.16.MT88.4 R124, [R226+0x9800] ;  /* 0x00980000e27c783b */ /* 0x004e6e0000004200 */
[-C--:B------:R-:W-:Y:S01]  /*abb0*/  HMMA.16816.F32 R92, R116, R122.reuse, R92 ;  /* 0x0000007a745c723c */ /* 0x080fe2000000185c */
[----:B---3--:R-:W-:Y:S06]  /*abc0*/  LDSM.16.MT88.4 R128, [R226+0xa800] ;  /* 0x00a80000e280783b */ /* 0x008fec0000004200 */
[----:B----4-:R-:W-:Y:S01]  /*abd0*/  F2FP.PACK_AB R116, R204, R205 ;  /* 0x000000cdcc74723e */ /* 0x010fe200000000ff */
[----:B------:R-:W-:Y:S01]  /*abe0*/  HMMA.16816.F32 R96, R112, R122, R96 ;  /* 0x0000007a7060723c */ /* 0x000fe20000001860 */
[----:B------:R-:W2:Y:S03]  /*abf0*/  LDSM.16.MT88.4 R120, [R224+0xa800] ;  /* 0x00a80000e078783b */ /* 0x000ea60000004200 */
[----:B-----5:R-:W-:Y:S02]  /*ac00*/  F2FP.PACK_AB R117, R201, R203 ;  /* 0x000000cbc975723e */ /* 0x020fe400000000ff */
[----:B------:R-:W-:Y:S02]  /*ac10*/  F2FP.PACK_AB R118, R200, R202 ;  /* 0x000000cac876723e */ /* 0x000fe400000000ff */
[----:B------:R-:W-:Y:S04]  /*ac20*/  F2FP.PACK_AB R112, R211, R213 ;  /* 0x000000d5d370723e */ /* 0x000fe800000000ff */
[----:B------:R-:W-:Y:S02]  /*ac30*/  F2FP.PACK_AB R114, R210, R212 ;  /* 0x000000d4d272723e */ /* 0x000fe400000000ff */
[----:B------:R-:W-:Y:S02]  /*ac40*/  F2FP.PACK_AB R113, R208, R209 ;  /* 0x000000d1d071723e */ /* 0x000fe400000000ff */
[----:B------:R-:W-:Y:S02]  /*ac50*/  F2FP.PACK_AB R115, R206, R207 ;  /* 0x000000cfce73723e */ /* 0x000fe400000000ff */
[----:B------:R-:W-:Y:S05]  /*ac60*/  F2FP.PACK_AB R119, R198, R199 ;  /* 0x000000c7c677723e */ /* 0x000fea00000000ff */
[-C--:B------:R-:W-:Y:S08]  /*ac70*/  HMMA.16816.F32 R4, R112, R132.reuse, R4 ;  /* 0x000000847004723c */ /* 0x080ff00000001804 */
[C---:B------:R-:W-:Y:S08]  /*ac80*/  HMMA.16816.F32 R8, R116.reuse, R132, R8 ;  /* 0x000000847408723c */ /* 0x040ff00000001808 */
[-C--:B------:R-:W-:Y:S08]  /*ac90*/  HMMA.16816.F32 R12, R116, R134.reuse, R12 ;  /* 0x00000086740c723c */ /* 0x080ff0000000180c */
[C---:B------:R-:W-:Y:S08]  /*aca0*/  HMMA.16816.F32 R16, R112.reuse, R134, R16 ;  /* 0x000000867010723c */ /* 0x040ff00000001810 */
[-C--:B-1----:R-:W-:Y:S08]  /*acb0*/  HMMA.16816.F32 R20, R112, R124.reuse, R20 ;  /* 0x0000007c7014723c */ /* 0x082ff00000001814 */
[C---:B------:R-:W-:Y:S07]  /*acc0*/  HMMA.16816.F32 R24, R116.reuse, R124, R24 ;  /* 0x0000007c7418723c */ /* 0x040fee0000001818 */
[--C-:B------:R-:W-:Y:S01]  /*acd0*/  FFMA.FTZ R124, R247, c[0x0][0x23c], -R106.reuse ;  /* 0x00008f00f77c7a23 */ /* 0x100fe2000001086a */
[-C--:B------:R-:W-:Y:S03]  /*ace0*/  HMMA.16816.F32 R28, R116, R126.reuse, R28 ;  /* 0x0000007e741c723c */ /* 0x080fe6000000181c */
[----:B------:R1:W-:Y:S01]  /*acf0*/  MUFU.EX2 R195, R124 ;  /* 0x0000007c00c37308 */ /* 0x0003e20000000800 */
[----:B------:R-:W-:Y:S04]  /*ad00*/  MOV R247, R141 ;  /* 0x0000008d00f77202 */ /* 0x000fe80000000f00 */
[C---:B------:R-:W-:Y:S08]  /*ad10*/  HMMA.16816.F32 R32, R112.reuse, R126, R32 ;  /* 0x0000007e7020723c */ /* 0x040ff00000001820 */
[-C--:B--2---:R-:W-:Y:S08]  /*ad20*/  HMMA.16816.F32 R36, R112, R120.reuse, R36 ;  /* 0x000000787024723c */ /* 0x084ff00000001824 */
[C---:B------:R-:W-:Y:S04]  /*ad30*/  HMMA.16816.F32 R40, R116.reuse, R120, R40 ;  /* 0x000000787428723c */ /* 0x040fe80000001828 */
[--C-:B-1----:R-:W-:Y:S02]  /*ad40*/  FFMA.FTZ R124, R149, c[0x0][0x23c], -R106.reuse ;  /* 0x00008f00957c7a23 */ /* 0x102fe4000001086a */
[----:B------:R-:W-:Y:S02]  /*ad50*/  FFMA.FTZ R106, R148, c[0x0][0x23c], -R106 ;  /* 0x00008f00946a7a23 */ /* 0x000fe4000001086a */
[-C--:B------:R-:W-:Y:S01]  /*ad60*/  HMMA.16816.F32 R44, R116, R122.reuse, R44 ;  /* 0x0000007a742c723c */ /* 0x080fe2000000182c */
[----:B------:R1:W-:Y:S07]  /*ad70*/  MUFU.EX2 R196, R124 ;  /* 0x0000007c00c47308 */ /* 0x0003ee0000000800 */
[C---:B------:R-:W-:Y:S01]  /*ad80*/  HMMA.16816.F32 R48, R112.reuse, R122, R48 ;  /* 0x0000007a7030723c */ /* 0x040fe20000001830 */
[----:B------:R-:W-:Y:S02]  /*ad90*/  LDSM.16.MT88.4 R120, [R226+0xb800] ;  /* 0x00b80000e278783b */ /* 0x000fe40000004200 */
[----:B------:R2:W-:Y:S05]  /*ada0*/  MUFU.EX2 R194, R106 ;  /* 0x0000006a00c27308 */ /* 0x0005ea0000000800 */
[-C--:B------:R-:W-:Y:S08]  /*adb0*/  HMMA.16816.F32 R52, R112, R128.reuse, R52 ;  /* 0x000000807034723c */ /* 0x080ff00000001834 */
[C---:B------:R-:W-:Y:S01]  /*adc0*/  HMMA.16816.F32 R56, R116.reuse, R128, R56 ;  /* 0x000000807438723c */ /* 0x040fe20000001838 */
[----:B-1----:R-:W1:Y:S07]  /*add0*/  LDSM.16.MT88.4 R124, [R224+0xb800] ;  /* 0x00b80000e07c783b */ /* 0x002e6e0000004200 */
[-C--:B------:R-:W-:Y:S04]  /*ade0*/  HMMA.16816.F32 R60, R116, R130.reuse, R60 ;  /* 0x00000082743c723c */ /* 0x080fe8000000183c */
[--C-:B--2---:R-:W-:Y:S04]  /*adf0*/  FFMA.FTZ R106, R147, c[0x0][0x23c], -R107.reuse ;  /* 0x00008f00936a7a23 */ /* 0x104fe8000001086b */
[C---:B------:R-:W-:Y:S01]  /*ae00*/  HMMA.16816.F32 R64, R112.reuse, R130, R64 ;  /* 0x000000827040723c */ /* 0x040fe20000001840 */
[----:B------:R2:W-:Y:S01]  /*ae10*/  MUFU.EX2 R193, R106 ;  /* 0x0000006a00c17308 */ /* 0x0005e20000000800 */
[----:B------:R-:W3:Y:S06]  /*ae20*/  LDSM.16.MT88.4 R128, [R224+0x9c00] ;  /* 0x009c0000e080783b */ /* 0x000eec0000004200 */
[-C--:B-1----:R-:W-:Y:S04]  /*ae30*/  HMMA.16816.F32 R68, R112, R124.reuse, R68 ;  /* 0x0000007c7044723c */ /* 0x082fe80000001844 */
[--C-:B--2---:R-:W-:Y:S04]  /*ae40*/  FFMA.FTZ R106, R146, c[0x0][0x23c], -R107.reuse ;  /* 0x00008f00926a7a23 */ /* 0x104fe8000001086b */
[----:B------:R1:W2:Y:S01]  /*ae50*/  MUFU.EX2 R191, R106 ;  /* 0x0000006a00bf7308 */ /* 0x0002a20000000800 */
[C---:B------:R-:W-:Y:S08]  /*ae60*/  HMMA.16816.F32 R72, R116.reuse, R124, R72 ;  /* 0x0000007c7448723c */ /* 0x040ff00000001848 */
[-C--:B------:R-:W-:Y:S08]  /*ae70*/  HMMA.16816.F32 R76, R116, R126.reuse, R76 ;  /* 0x0000007e744c723c */ /* 0x080ff0000000184c */
[C---:B------:R-:W-:Y:S04]  /*ae80*/  HMMA.16816.F32 R80, R112.reuse, R126, R80 ;  /* 0x0000007e7050723c */ /* 0x040fe80000001850 */
[--C-:B-1----:R-:W-:Y:S04]  /*ae90*/  FFMA.FTZ R106, R145, c[0x0][0x23c], -R107.reuse ;  /* 0x00008f00916a7a23 */ /* 0x102fe8000001086b */
[-C--:B------:R-:W-:Y:S01]  /*aea0*/  HMMA.16816.F32 R84, R112, R120.reuse, R84 ;  /* 0x000000787054723c */ /* 0x080fe20000001854 */
[----:B------:R1:W-:Y:S03]  /*aeb0*/  MUFU.EX2 R192, R106 ;  /* 0x0000006a00c07308 */ /* 0x0003e60000000800 */
[----:B------:R-:W-:Y:S04]  /*aec0*/  FFMA.FTZ R107, R188, c[0x0][0x23c], -R107 ;  /* 0x00008f00bc6b7a23 */ /* 0x000fe8000001086b */
[C---:B------:R-:W-:Y:S03]  /*aed0*/  HMMA.16816.F32 R88, R116.reuse, R120, R88 ;  /* 0x000000787458723c */ /* 0x040fe60000001858 */
[----:B------:R-:W-:Y:S05]  /*aee0*/  MUFU.EX2 R190, R107 ;  /* 0x0000006b00be7308 */ /* 0x000fea0000000800 */
[-C--:B------:R-:W-:Y:S05]  /*aef0*/  HMMA.16816.F32 R92, R116, R122.reuse, R92 ;  /* 0x0000007a745c723c */ /* 0x080fea000000185c */
[----:B------:R2:W-:Y:S03]  /*af00*/  MUFU.EX2 R107, R109 ;  /* 0x0000006d006b7308 */ /* 0x0005e60000000800 */
[----:B------:R-:W-:Y:S04]  /*af10*/  HMMA.16816.F32 R96, R112, R122, R96 ;  /* 0x0000007a7060723c */ /* 0x000fe80000001860 */
[--C-:B-1----:R-:W-:Y:S04]  /*af20*/  FFMA.FTZ R106, R189, c[0x0][0x23c], -R108.reuse ;  /* 0x00008f00bd6a7a23 */ /* 0x102fe8000001086c */
[----:B------:R1:W-:Y:S01]  /*af30*/  MUFU.EX2 R188, R106 ;  /* 0x0000006a00bc7308 */ /* 0x0003e20000000800 */
[----:B--2---:R-:W-:Y:S03]  /*af40*/  F2FP.PACK_AB R109, R191, R193 ;  /* 0x000000c1bf6d723e */ /* 0x004fe600000000ff */
[--C-:B-1----:R-:W-:Y:S01]  /*af50*/  FFMA.FTZ R106, R246, c[0x0][0x23c], -R108.reuse ;  /* 0x00008f00f66a7a23 */ /* 0x102fe2000001086c */
[----:B------:R-:W-:Y:S05]  /*af60*/  MOV R246, R140 ;  /* 0x0000008c00f67202 */ /* 0x000fea0000000f00 */
[----:B------:R1:W2:Y:S02]  /*af70*/  MUFU.EX2 R189, R106 ;  /* 0x0000006a00bd7308 */ /* 0x0002a40000000800 */
[--C-:B-1----:R-:W-:Y:S01]  /*af80*/  FFMA.FTZ R106, R238, c[0x0][0x23c], -R111.reuse ;  /* 0x00008f00ee6a7a23 */ /* 0x102fe2000001086f */
[----:B--2---:R-:W-:Y:S02]  /*af90*/  F2FP.PACK_AB R176, R189, R188 ;  /* 0x000000bcbdb0723e */ /* 0x004fe400000000ff */
[----:B------:R-:W-:Y:S05]  /*afa0*/  MOV R238, R139 ;  /* 0x0000008b00ee7202 */ /* 0x000fea0000000f00 */
[----:B------:R1:W-:Y:S02]  /*afb0*/  MUFU.EX2 R186, R106 ;  /* 0x0000006a00ba7308 */ /* 0x0003e40000000800 */
[--C-:B-1----:R-:W-:Y:S01]  /*afc0*/  FFMA.FTZ R106, R239, c[0x0][0x23c], -R111.reuse ;  /* 0x00008f00ef6a7a23 */ /* 0x102fe2000001086f */
[----:B------:R-:W-:Y:S01]  /*afd0*/  MOV R239, R138 ;  /* 0x0000008a00ef7202 */ /* 0x000fe20000000f00 */
[----:B------:R-:W-:Y:S01]  /*afe0*/  FFMA.FTZ R111, R110, c[0x0][0x23c], -R111 ;  /* 0x00008f006e6f7a23 */ /* 0x000fe2000001086f */
[----:B------:R-:W-:Y:S05]  /*aff0*/  F2FP.PACK_AB R110, R194, R196 ;  /* 0x000000c4c26e723e */ /* 0x000fea00000000ff */
[----:B------:R1:W2:Y:S02]  /*b000*/  MUFU.EX2 R187, R106 ;  /* 0x0000006a00bb7308 */ /* 0x0002a40000000800 */
[--C-:B-1----:R-:W-:Y:S01]  /*b010*/  FFMA.FTZ R106, R144, c[0x0][0x23c], -R108.reuse ;  /* 0x00008f00906a7a23 */ /* 0x102fe2000001086c */
[----:B--2---:R-:W-:Y:S01]  /*b020*/  F2FP.PACK_AB R177, R187, R186 ;  /* 0x000000babbb1723e */ /* 0x004fe200000000ff */
[----:B------:R-:W-:Y:S06]  /*b030*/  FFMA.FTZ R108, R143, c[0x0][0x23c], -R108 ;  /* 0x00008f008f6c7a23 */ /* 0x000fec000001086c */
[----:B------:R-:W-:Y:S01]  /*b040*/  MUFU.EX2 R185, R106 ;  /* 0x0000006a00b97308 */ /* 0x000fe20000000800 */
[----:B------:R-:W1:Y:S09]  /*b050*/  LDSM.16.MT88.4 R140, [R226+0x9c00] ;  /* 0x009c0000e28c783b */ /* 0x000e720000004200 */
[----:B------:R2:W4:Y:S10]  /*b060*/  MUFU.EX2 R184, R108 ;  /* 0x0000006c00b87308 */ /* 0x0005340000000800 */
[----:B------:R5:W1:Y:S01]  /*b070*/  MUFU.EX2 R106, R111 ;  /* 0x0000006f006a7308 */ /* 0x000a620000000800 */
[----:B--2---:R-:W-:Y:S02]  /*b080*/  F2FP.PACK_AB R108, R195, R197 ;  /* 0x000000c5c36c723e */ /* 0x004fe400000000ff */
[----:B----4-:R-:W-:Y:S02]  /*b090*/  F2FP.PACK_AB R178, R184, R185 ;  /* 0x000000b9b8b2723e */ /* 0x010fe400000000ff */
[----:B-----5:R-:W-:Y:S02]  /*b0a0*/  F2FP.PACK_AB R111, R190, R192 ;  /* 0x000000c0be6f723e */ /* 0x020fe400000000ff */
[----:B-1----:R-:W-:Y:S05]  /*b0b0*/  F2FP.PACK_AB R179, R106, R107 ;  /* 0x0000006b6ab3723e */ /* 0x002fea00000000ff */
[-C--:B---3--:R-:W-:Y:S01]  /*b0c0*/  HMMA.16816.F32 R116, R108, R128.reuse, R4 ;  /* 0x000000806c74723c */ /* 0x088fe20000001804 */
[----:B------:R-:W1:Y:S07]  /*b0d0*/  LDSM.16.MT88.4 R4, [R226+0xbc00] ;  /* 0x00bc0000e204783b */ /* 0x000e6e0000004200 */
[C---:B------:R-:W-:Y:S01]  /*b0e0*/  HMMA.16816.F32 R112, R176.reuse, R128, R8 ;  /* 0x00000080b070723c */ /* 0x040fe20000001808 */
[----:B------:R-:W2:Y:S04]  /*b0f0*/  LDL.LU R8, [R1+0x8] ;  /* 0x0000080001087983 */ /* 0x000ea80000300800 */
[----:B------:R-:W3:Y:S03]  /*b100*/  LDL.LU R9, [R1+0xc] ;  /* 0x00000c0001097983 */ /* 0x000ee60000300800 */
[-C--:B------:R-:W-:Y:S01]  /*b110*/  HMMA.16816.F32 R120, R176, R130.reuse, R12 ;  /* 0x00000082b078723c */ /* 0x080fe2000000180c */
[----:B------:R-:W4:Y:S04]  /*b120*/  LDL.LU R10, [R1+0x10] ;  /* 0x00001000010a7983 */ /* 0x000f280000300800 */
[----:B------:R-:W5:Y:S02]  /*b130*/  LDL.LU R11, [R1+0x14] ;  /* 0x00001400010b7983 */ /* 0x000f640000300800 */
[----:B------:R-:W-:Y:S01]  /*b140*/  MOV R15, R137 ;  /* 0x00000089000f7202 */ /* 0x000fe20000000f00 */
        /* <DEDUP_REMOVED lines=20> */
[----:B------:R-:W-:Y:S07]  /*b290*/  HMMA.16816.F32 R96, R108, R6, R96 ;  /* 0x000000066c60723c */ /* 0x000fee0000001860 */
[----:B------:R-:W-:Y:S01]  /*b2a0*/  MOV R108, R3 ;  /* 0x00000003006c7202 */ /* 0x000fe20000000f00 */
[----:B--2---:R-:W-:Y:S04]  /*b2b0*/  FFMA.FTZ R102, R102, R8, R15 ;  /* 0x0000000866667223 */ /* 0x004fe8000001000f */
[----:B---3--:R-:W-:Y:S01]  /*b2c0*/  FFMA.FTZ R8, R101, R9, R251 ;  /* 0x0000000965087223 */ /* 0x008fe200000100fb */
[----:B------:R-:W-:Y:S01]  /*b2d0*/  MOV R101, R105 ;  /* 0x0000006900657202 */ /* 0x000fe20000000f00 */
        /* <DEDUP_REMOVED lines=57> */
[----:B------:R1:W-:Y:S01]  /*b670*/  STL [R1+0x8], R7 ;  /* 0x0000080701007387 */ /* 0x0003e20000100800 */
[----:B------:R-:W-:Y:S02]  /*b680*/  FADD.FTZ R5, R190, R6 ;  /* 0x00000006be057221 */ /* 0x000fe40000010000 */
[----:B------:R-:W-:Y:S02]  /*b690*/  FADD.FTZ R0, R187, R0 ;  /* 0x00000000bb007221 */ /* 0x000fe40000010000 */
[----:B------:R-:W-:Y:S01]  /*b6a0*/  FADD.FTZ R4, R184, R4 ;  /* 0x00000004b8047221 */ /* 0x000fe20000010000 */
[----:B------:R1:W-:Y:S01]  /*b6b0*/  STL [R1+0xc], R5 ;  /* 0x00000c0501007387 */ /* 0x0003e20000100800 */
[----:B------:R-:W-:Y:S01]  /*b6c0*/  FADD.FTZ R2, R107, R0 ;  /* 0x000000006b027221 */ /* 0x000fe20000010000 */
[----:B------:R-:W-:Y:S02]  /*b6d0*/  IADD3 R0, R231, -0x1, RZ ;  /* 0xffffffffe7007810 */ /* 0x000fe40007ffe0ff */
[----:B------:R1:W-:Y:S01]  /*b6e0*/  STL [R1+0x10], R4 ;  /* 0x0000100401007387 */ /* 0x0003e20000100800 */
[----:B------:R-:W-:Y:S01]  /*b6f0*/  MOV R107, R103 ;  /* 0x00000067006b7202 */ /* 0x000fe20000000f00 */
[----:B------:R-:W-:Y:S01]  /*b700*/  FADD.FTZ R2, R106, R2 ;  /* 0x000000026a027221 */ /* 0x000fe20000010000 */
[----:B------:R-:W-:Y:S02]  /*b710*/  MOV R231, R0 ;  /* 0x0000000000e77202 */ /* 0x000fe40000000f00 */
[----:B------:R-:W-:Y:S02]  /*b720*/  MOV R106, R104 ;  /* 0x00000068006a7202 */ /* 0x000fe40000000f00 */
[----:B------:R1:W-:Y:S02]  /*b730*/  STL [R1+0x14], R2 ;  /* 0x0000140201007387 */ /* 0x0003e40000100800 */
[----:B-1----:R-:W-:-:S05]  /*b740*/  @P5 BRA `(.L_x_631) ;  /* 0xffffba9000005947 */ /* 0x002fca000383ffff */
.L_x_630:
[----:B-1----:R-:W2:Y:S04]  /*b750*/  LDL.LU R4, [R1+0x8] ;  /* 0x0000080001047983 */ /* 0x002ea80000300800 */
        /* <DEDUP_REMOVED lines=12> */
[----:B------:R-:W-:Y:S01]  /*b820*/  SHFL.BFLY PT, R5, R7, 0x2, 0x1f ;  /* 0x0c401f0007057f89 */ /* 0x000fe200000e0000 */
[----:B------:R-:W-:Y:S01]  /*b830*/  ISETP.NE.AND P0, PT, R109, -0x1, PT ;  /* 0xffffffff6d00780c */ /* 0x000fe20003f05270 */
[----:B-1----:R-:W-:-:S02]  /*b840*/  FADD.FTZ R2, R2, R4 ;  /* 0x0000000402027221 */ /* 0x002fc40000010000 */
[----:B--2---:R-:W-:-:S03]  /*b850*/  FADD.FTZ R0, R0, R9 ;  /* 0x0000000900007221 */ /* 0x004fc60000010000 */
[----:B------:R-:W1:Y:S01]  /*b860*/  SHFL.BFLY PT, R4, R2, 0x1, 0x1f ;  /* 0x0c201f0002047f89 */ /* 0x000e6200000e0000 */
[----:B---3--:R-:W-:-:S03]  /*b870*/  FADD.FTZ R6, R6, R8 ;  /* 0x0000000806067221 */ /* 0x008fc60000010000 */
[----:B------:R-:W2:Y:S04]  /*b880*/  SHFL.BFLY PT, R9, R0, 0x1, 0x1f ;  /* 0x0c201f0000097f89 */ /* 0x000ea800000e0000 */
[----:B------:R-:W3:Y:S01]  /*b890*/  SHFL.BFLY PT, R8, R6, 0x1, 0x1f ;  /* 0x0c201f0006087f89 */ /* 0x000ee200000e0000 */
[----:B-1----:R-:W-:Y:S02]  /*b8a0*/  FADD.FTZ R50, R2, R4 ;  /* 0x0000000402327221 */ /* 0x002fe40000010000 */
[----:B------:R-:W-:Y:S02]  /*b8b0*/  FADD.FTZ R2, R5, R7 ;  /* 0x0000000705027221 */ /* 0x000fe40000010000 */
[----:B--2---:R-:W-:Y:S01]  /*b8c0*/  FADD.FTZ R49, R0, R9 ;  /* 0x0000000900317221 */ /* 0x004fe20000010000 */
[----:B------:R-:W-:Y:S01]  /*b8d0*/  FSETP.NE.FTZ.AND P6, PT, R50, RZ, PT ;  /* 0x000000ff3200720b */ /* 0x000fe20003fd5000 */
[----:B------:R-:W-:Y:S01]  /*b8e0*/  @P0 IMAD.WIDE.U32 R4, R109, c[0x0][0x1e8], RZ ;  /* 0x00007a006d040a25 */ /* 0x000fe200078e00ff */
[----:B------:R-:W1:Y:S01]  /*b8f0*/  SHFL.BFLY PT, R7, R2, 0x1, 0x1f ;  /* 0x0c201f0002077f89 */ /* 0x000e6200000e0000 */
[----:B------:R-:W-:-:S02]  /*b900*/  MOV R0, 0x3f800000 ;  /* 0x3f80000000007802 */ /* 0x000fc40000000f00 */
[----:B---3--:R-:W-:Y:S01]  /*b910*/  FADD.FTZ R100, R6, R8 ;  /* 0x0000000806647221 */ /* 0x008fe20000010000 */
[----:B------:R-:W-:Y:S01]  /*b920*/  LOP3.LUT R9, R52, 0xfffffffc, RZ, 0xc0, !PT ;  /* 0xfffffffc34097812 */ /* 0x000fe200078ec0ff */
[----:B------:R-:W-:Y:S01]  /*b930*/  @P0 IMAD R106, R109, c[0x0][0x1ec], R5 ;  /* 0x00007b006d6a0a24 */ /* 0x000fe200078e0205 */
[----:B------:R-:W-:Y:S02]  /*b940*/  FSETP.NE.FTZ.AND P5, PT, R49, RZ, PT ;  /* 0x000000ff3100720b */ /* 0x000fe40003fb5000 */
[----:B------:R-:W-:Y:S02]  /*b950*/  FSETP.NE.FTZ.AND P4, PT, R100, RZ, PT ;  /* 0x000000ff6400720b */ /* 0x000fe40003f95000 */
[----:B------:R-:W-:Y:S01]  /*b960*/  IADD3 R5, -R9, R107, RZ ;  /* 0x0000006b09057210 */ /* 0x000fe20007ffe1ff */
[----:B------:R-:W2:Y:S01]  /*b970*/  @P6 MUFU.RCP R0, R50 ;  /* 0x0000003200006308 */ /* 0x000ea20000001000 */
[----:B------:R-:W-:Y:S02]  /*b980*/  @P0 MOV R102, R4 ;  /* 0x0000000400660202 */ /* 0x000fe40000000f00 */
[----:B------:R-:W-:-:S02]  /*b990*/  LEA R51, R10, R5, 0x8 ;  /* 0x000000050a337211 */ /* 0x000fc400078e40ff */
[----:B------:R-:W-:-:S06]  /*b9a0*/  MOV R4, 0x3f800000 ;  /* 0x3f80000000047802 */ /* 0x000fcc0000000f00 */
[----:B------:R-:W-:Y:S01]  /*b9b0*/  @P5 MUFU.RCP R4, R49 ;  /* 0x0000003100045308 */ /* 0x000fe20000001000 */
[----:B-1----:R-:W-:Y:S01]  /*b9c0*/  FADD.FTZ R101, R2, R7 ;  /* 0x0000000702657221 */ /* 0x002fe20000010000 */
[----:B------:R-:W-:Y:S01]  /*b9d0*/  MOV R2, 0x3f800000 ;  /* 0x3f80000000027802 */ /* 0x000fe20000000f00 */
[----:B--2---:R-:W-:-:S03]  /*b9e0*/  FMUL.FTZ R116, R0, R116 ;  /* 0x0000007400747220 */ /* 0x004fc60000410000 */
        /* <DEDUP_REMOVED lines=212> */
[----:B------:R1:W-:Y:S04]  /*c730*/  STS [R0+0x5000], R19 ;  /* 0x0050001300007388 */ /* 0x0003e80000000800 */
[----:B------:R3:W-:Y:S04]  /*c740*/  STS [R0+0x5200], R18 ;  /* 0x0052001200007388 */ /* 0x0007e80000000800 */
[----:B------:R-:W-:Y:S04]  /*c750*/  STS [R2+0x5000], R15 ;  /* 0x0050000f02007388 */ /* 0x000fe80000000800 */
[----:B------:R4:W-:Y:S04]  /*c760*/  STS [R2+0x5200], R14 ;  /* 0x0052000e02007388 */ /* 0x0009e80000000800 */
[----:B------:R2:W-:Y:S04]  /*c770*/  STS [R5+0x4000], R13 ;  /* 0x0040000d05007388 */ /* 0x0005e80000000800 */
[----:B------:R-:W-:Y:S04]  /*c780*/  STS [R5+0x4200], R12 ;  /* 0x0042000c05007388 */ /* 0x000fe80000000800 */
[----:B------:R2:W-:Y:S04]  /*c790*/  STS [R4+0x4000], R9 ;  /* 0x0040000904007388 */ /* 0x0005e80000000800 */
[----:B-1----:R1:W5:Y:S01]  /*c7a0*/  LDL R19, [R1+0x58] ;  /* 0x0000580001137983 */ /* 0x0023620000100800 */
[----:B---3--:R-:W-:-:S03]  /*c7b0*/  @P1 MOV R0, c[0x0][0x210] ;  /* 0x0000840000001a02 */ /* 0x008fc60000000f00 */
[----:B------:R3:W-:Y:S04]  /*c7c0*/  STS [R4+0x4200], R8 ;  /* 0x0042000804007388 */ /* 0x0007e80000000800 */
[----:B------:R-:W-:Y:S01]  /*c7d0*/  STS [R5+0x5000], R11 ;  /* 0x0050000b05007388 */ /* 0x000fe20000000800 */
[----:B----4-:R-:W-:-:S03]  /*c7e0*/  LOP3.LUT R2, R53, 0xffffffe0, RZ, 0xc0, !PT ;  /* 0xffffffe035027812 */ /* 0x010fc600078ec0ff */
[----:B------:R4:W-:Y:S01]  /*c7f0*/  STS [R5+0x5200], R10 ;  /* 0x0052000a05007388 */ /* 0x0009e20000000800 */
[----:B--2---:R-:W-:Y:S03]  /*c800*/  @P5 MUFU.LG2 R13, R49 ;  /* 0x00000031000d5308 */ /* 0x004fe60000000c00 */
[----:B------:R-:W-:Y:S04]  /*c810*/  STS [R4+0x5000], R7 ;  /* 0x0050000704007388 */ /* 0x000fe80000000800 */
[----:B------:R2:W-:Y:S01]  /*c820*/  STS [R4+0x5200], R6 ;  /* 0x0052000604007388 */ /* 0x0005e20000000800 */
[----:B------:R-:W-:Y:S01]  /*c830*/  @P1 IMAD R9, R0, c[0x0][0x214], RZ ;  /* 0x0000850000091a24 */ /* 0x000fe200078e02ff */
[----:B------:R-:W-:Y:S01]  /*c840*/  @!P1 MOV R0, c[0x0][0x214] ;  /* 0x0000850000009a02 */ /* 0x000fe20000000f00 */
[----:B------:R-:W-:Y:S01]  /*c850*/  @P4 MUFU.LG2 R12, R100 ;  /* 0x00000064000c4308 */ /* 0x000fe20000000c00 */
[----:B------:R-:W-:Y:S02]  /*c860*/  BAR.SYNC.DEFER_BLOCKING 0x0 ;  /* 0x0000000000007b1d */ /* 0x000fe40000010000 */
[----:B------:R-:W-:-:S02]  /*c870*/  @!P1 SEL R9, R0, c[0x0][0x234], !P2 ;  /* 0x00008d0000099a07 */ /* 0x000fc40005000000 */
[----:B------:R-:W-:Y:S02]  /*c880*/  ISETP.NE.OR P2, PT, R40, RZ, !P2 ;  /* 0x000000ff2800720c */ /* 0x000fe40005745670 */
[----:B------:R-:W1:Y:S01]  /*c890*/  S2R R14, SR_CTAID.X ;  /* 0x00000000000e7919 */ /* 0x000e620000002500 */
[----:B------:R-:W-:Y:S02]  /*c8a0*/  @!P0 SHF.R.S32.HI R0, RZ, 0x1f, R68 ;  /* 0x0000001fff008819 */ /* 0x000fe40000011444 */
[----:B---3--:R-:W-:Y:S01]  /*c8b0*/  IADD3 R8, -R2, R107, RZ ;  /* 0x0000006b02087210 */ /* 0x008fe20007ffe1ff */
[----:B------:R-:W3:Y:S01]  /*c8c0*/  S2R R18, SR_CTAID.Z ;  /* 0x0000000000127919 */ /* 0x000ee20000002700 */
[----:B----4-:R4:W1:Y:S06]  /*c8d0*/  @P6 MUFU.LG2 R10, R50 ;  /* 0x00000032000a6308 */ /* 0x01086c0000000c00 */
[----:B------:R-:W-:-:S02]  /*c8e0*/  @!P2 IMAD R5, R68, c[0x0][0x214], RZ ;  /* 0x000085004405aa24 */ /* 0x000fc400078e02ff */
[----:B--2---:R-:W-:Y:S01]  /*c8f0*/  @!P0 IMAD R4, R0, c[0x0][0x1e0], RZ ;  /* 0x0000780000048a24 */ /* 0x004fe200078e02ff */
[----:B------:R-:W-:Y:S01]  /*c900*/  @P1 MOV R0, 0x1 ;  /* 0x0000000100001802 */ /* 0x000fe20000000f00 */
[----:B------:R-:W-:Y:S01]  /*c910*/  @!P0 IMAD.WIDE.U32 R6, R68, c[0x0][0x1e0], RZ ;  /* 0x0000780044068a25 */ /* 0x000fe200078e00ff */
[----:B------:R2:W1:Y:S01]  /*c920*/  LDS.128 R28, [R230] ;  /* 0x00000000e61c7984 */ /* 0x0004620000000c00 */
[----:B------:R-:W-:Y:S02]  /*c930*/  @!P2 SEL R2, R5, R109, !P0 ;  /* 0x0000006d0502a207 */ /* 0x000fe40004000000 */
[----:B------:R-:W-:Y:S01]  /*c940*/  @!P1 IMAD R0, R9, c[0x0][0x1c0], RZ ;  /* 0x0000700009009a24 */ /* 0x000fe200078e02ff */
[----:B------:R2:W1:Y:S01]  /*c950*/  LDS.128 R40, [R230+0x800] ;  /* 0x00080000e6287984 */ /* 0x0004620000000c00 */
[C---:B------:R-:W-:Y:S01]  /*c960*/  @!P0 IMAD R4, R68.reuse, c[0x0][0x1e4], R4 ;  /* 0x0000790044048a24 */ /* 0x040fe200078e0204 */
[----:B------:R-:W-:Y:S02]  /*c970*/  @!P0 MOV R102, R6 ;  /* 0x0000000600668202 */ /* 0x000fe40000000f00 */
[----:B------:R2:W1:Y:S04]  /*c980*/  LDS.128 R52, [R230+0x1000] ;  /* 0x00100000e6347984 */ /* 0x0004680000000c00 */
[----:B------:R2:W1:Y:S04]  /*c990*/  LDS.128 R64, [R230+0x1800] ;  /* 0x00180000e6407984 */ /* 0x0004680000000c00 */
[----:B------:R2:W1:Y:S04]  /*c9a0*/  LDS.128 R24, [R230+0x2000] ;  /* 0x00200000e6187984 */ /* 0x0004680000000c00 */
[----:B------:R2:W2:Y:S04]  /*c9b0*/  LDS.128 R36, [R230+0x2800] ;  /* 0x00280000e6247984 */ /* 0x0004a80000000c00 */
[----:B----4-:R4:W2:Y:S04]  /*c9c0*/  LDS.128 R48, [R230+0x3000] ;  /* 0x00300000e6307984 */ /* 0x0108a80000000c00 */
[----:B------:R4:W2:Y:S04]  /*c9d0*/  LDS.128 R60, [R230+0x3800] ;  /* 0x00380000e63c7984 */ /* 0x0008a80000000c00 */
[----:B------:R4:W2:Y:S04]  /*c9e0*/  LDS.128 R20, [R230+0x4000] ;  /* 0x00400000e6147984 */ /* 0x0008a80000000c00 */
[----:B------:R4:W2:Y:S04]  /*c9f0*/  LDS.128 R32, [R230+0x4800] ;  /* 0x00480000e6207984 */ /* 0x0008a80000000c00 */
[----:B------:R4:W2:Y:S04]  /*ca00*/  LDS.128 R44, [R230+0x5000] ;  /* 0x00500000e62c7984 */ /* 0x0008a80000000c00 */
[----:B------:R4:W2:Y:S01]  /*ca10*/  LDS.128 R56, [R230+0x5800] ;  /* 0x00580000e6387984 */ /* 0x0008a20000000c00 */
[----:B------:R-:W-:Y:S01]  /*ca20*/  IMAD R0, R68, R0, RZ ;  /* 0x0000000044007224 */ /* 0x000fe200078e02ff */
[----:B------:R-:W-:Y:S01]  /*ca30*/  @P1 MOV R6, c[0x0][0x210] ;  /* 0x0000840000061a02 */ /* 0x000fe20000000f00 */
[----:B------:R-:W4:Y:S01]  /*ca40*/  @P3 MUFU.LG2 R11, R101 ;  /* 0x00000065000b3308 */ /* 0x000f220000000c00 */
[----:B------:R-:W-:-:S02]  /*ca50*/  @!P1 MOV R6, 0x1 ;  /* 0x0000000100069802 */ /* 0x000fc40000000f00 */
[----:B------:R-:W-:Y:S02]  /*ca60*/  @!P0 IADD3 R106, R7, R4, RZ ;  /* 0x00000004076a8210 */ /* 0x000fe40007ffe0ff */
[----:B------:R-:W-:Y:S01]  /*ca70*/  CS2R R4, SRZ ;  /* 0x0000000000047805 */ /* 0x000fe2000001ff00 */
[----:B------:R-:W-:Y:S02]  /*ca80*/  SEL R0, R0, RZ, P2 ;  /* 0x000000ff00007207 */ /* 0x000fe40001000000 */
[----:B------:R-:W-:Y:S02]  /*ca90*/  @!P2 SHF.R.S32.HI R5, RZ, 0x1f, R2 ;  /* 0x0000001fff05a819 */ /* 0x000fe40000011402 */
[----:B------:R-:W-:Y:S01]  /*caa0*/  @!P2 MOV R4, R2 ;  /* 0x000000020004a202 */ /* 0x000fe20000000f00 */
[----:B-1----:R-:W-:Y:S01]  /*cab0*/  IMAD R2, R14, R6, RZ ;  /* 0x000000060e027224 */ /* 0x002fe200078e02ff */
[----:B------:R-:W-:Y:S01]  /*cac0*/  LOP3.LUT P0, RZ, R8, 0x3, RZ, 0xc0, !PT ;  /* 0x0000000308ff7812 */ /* 0x000fe2000780c0ff */
[----:B------:R-:W-:-:S02]  /*cad0*/  @P6 FMUL.FTZ R7, R10, 0.69314718246459960938 ;  /* 0x3f3172180a076820 */ /* 0x000fc40000410000 */
[----:B---3--:R-:W-:Y:S01]  /*cae0*/  IMAD R0, R18, R9, R0 ;  /* 0x0000000912007224 */ /* 0x008fe200078e0200 */
[----:B------:R-:W-:Y:S02]  /*caf0*/  SHF.L.U32 R2, R2, 0x7, RZ ;  /* 0x0000000702027819 */ /* 0x000fe400000006ff */
[----:B------:R-:W-:Y:S01]  /*cb00*/  MOV R17, 0x7f800000 ;  /* 0x7f80000000117802 */ /* 0x000fe20000000f00 */
[----:B------:R-:W-:Y:S01]  /*cb10*/  @P6 FFMA.FTZ R17, R105, c[0x0][0x238], R7 ;  /* 0x00008e0069116a23 */ /* 0x000fe20000010007 */
[----:B------:R-:W-:Y:S01]  /*cb20*/  IADD3 R7, P2, P1, R2, R4, R0 ;  /* 0x0000000402077210 */ /* 0x000fe2000795e000 */
[----:B------:R-:W-:Y:S01]  /*cb30*/  @P5 FMUL.FTZ R10, R13, 0.69314718246459960938 ;  /* 0x3f3172180d0a5820 */ /* 0x000fe20000410000 */
[----:B------:R-:W-:Y:S01]  /*cb40*/  SHF.R.S32.HI R4, RZ, 0x1f, R2 ;  /* 0x0000001fff047819 */ /* 0x000fe20000011402 */
[----:B------:R-:W-:Y:S01]  /*cb50*/  @P4 FMUL.FTZ R9, R12, 0.69314718246459960938 ;  /* 0x3f3172180c094820 */ /* 0x000fe20000410000 */
[----:B------:R-:W-:Y:S01]  /*cb60*/  SHF.R.S32.HI R2, RZ, 0x1f, R0 ;  /* 0x0000001fff027819 */ /* 0x000fe20000011400 */
[----:B----4-:R-:W-:Y:S01]  /*cb70*/  @P3 FMUL.FTZ R8, R11, 0.69314718246459960938 ;  /* 0x3f3172180b083820 */ /* 0x010fe20000410000 */
        /* <DEDUP_REMOVED lines=9> */
[----:B------:R-:W3:Y:S04]  /*cc10*/  LDL.LU R70, [R1+0x60] ;  /* 0x0000600001467983 */ /* 0x000ee80000300800 */
        /* <DEDUP_REMOVED lines=33> */
.L_x_635:
[----:B------:R-:W-:Y:S05]  /*ce30*/  BSYNC B0 ;  /* 0x0000000000007941 */ /* 0x000fea0003800000 */
.L_x_634:
[----:B-1----:R-:W3:Y:S04]  /*ce40*/  LDL.LU.64 R4, [R1+0x38] ;  /* 0x0000380001047983 */ /* 0x002ee80000300a00 */
[----:B------:R-:W4:Y:S04]  /*ce50*/  LDL.64 R14, [R1+0x18] ;  /* 0x00001800010e7983 */ /* 0x000f280000100a00 */
[----:B------:R1:W5:Y:S04]  /*ce60*/  LDL.64 R16, [R1+0x40] ;  /* 0x0000400001107983 */ /* 0x0003680000100a00 */
[----:B------:R1:W5:Y:S04]  /*ce70*/  LDL R12, [R1+0x50] ;  /* 0x00005000010c7983 */ /* 0x0003680000100800 */
[----:B------:R1:W5:Y:S01]  /*ce80*/  LDL R11, [R1+0x54] ;  /* 0x00005400010b7983 */ /* 0x0003620000100800 */
[----:B------:R-:W-:-:S05]  /*ce90*/  SHF.R.S32.HI R0, RZ, 0x1f, R18 ;  /* 0x0000001fff007819 */ /* 0x000fca0000011412 */
[----:B------:R-:W-:Y:S01]  /*cea0*/  IMAD R0, R0, c[0x0][0x1f0], RZ ;  /* 0x00007c0000007a24 */ /* 0x000fe200078e02ff */
[----:B------:R-:W-:Y:S03]  /*ceb0*/  BSSY B0, `(.L_x_636) ;  /* 0x0000015000007945 */ /* 0x000fe60003800000 */
[----:B------:R-:W-:Y:S01]  /*cec0*/  IMAD R0, R18, c[0x0][0x1f4], R0 ;  /* 0x00007d0012007a24 */ /* 0x000fe200078e0200 */
[----:B----4-:R-:W-:-:S04]  /*ced0*/  IADD3 R2, P0, R14, R102, RZ ;  /* 0x000000660e027210 */ /* 0x010fc80007f1e0ff */
[----:B------:R-:W-:Y:S02]  /*cee0*/  IADD3.X R3, R15, R106, RZ, P0, !PT ;  /* 0x0000006a0f037210 */ /* 0x000fe400007fe4ff */
[----:B---3-5:R-:W-:-:S03]  /*cef0*/  ISETP.GE.AND P0, PT, R4, R19, PT ;  /* 0x000000130400720c */ /* 0x028fc60003f06270 */
        /* <DEDUP_REMOVED lines=15> */
[----:B--2---:R1:W-:Y:S02]  /*cff0*/  @!P1 STG.E.128 [R2.64+0x80], R20 ;  /* 0x0000801402009986 */ /* 0x0043e4000c101d0a */
.L_x_637:
[----:B-1----:R-:W-:Y:S05]  /*d000*/  BSYNC B0 ;  /* 0x0000000000007941 */ /* 0x002fea0003800000 */
.L_x_636:
[----:B------:R-:W3:Y:S01]  /*d010*/  LDL.LU R0, [R1+0x5c] ;  /* 0x00005c0001007983 */ /* 0x000ee20000300800 */
[----:B------:R-:W-:Y:S01]  /*d020*/  BSSY B0, `(.L_x_638) ;  /* 0x0000013000007945 */ /* 0x000fe20003800000 */
[----:B---3--:R-:W-:-:S13]  /*d030*/  ISETP.GE.AND P0, PT, R0, R19, PT ;  /* 0x000000130000720c */ /* 0x008fda0003f06270 */
        /* <DEDUP_REMOVED lines=15> */
[----:B--2---:R1:W-:Y:S04]  /*d130*/  @!P1 STG.E.128 [R2.64+0x40], R36 ;  /* 0x0000402402009986 */ /* 0x0043e8000c101d0a */
[----:B------:R1:W-:Y:S02]  /*d140*/  @!P0 STG.E.128 [R2.64+0x80], R32 ;  /* 0x0000802002008986 */ /* 0x0003e4000c101d0a */
.L_x_639:
[----:B------:R-:W-:Y:S05]  /*d150*/  BSYNC B0 ;  /* 0x0000000000007941 */ /* 0x000fea0003800000 */
.L_x_638:
[----:B------:R-:W3:Y:S01]  /*d160*/  LDL.LU R0, [R1+0x68] ;  /* 0x0000680001007983 */ /* 0x000ee20000300800 */
[----:B------:R-:W-:Y:S01]  /*d170*/  BSSY B0, `(.L_x_640) ;  /* 0x0000013000007945 */ /* 0x000fe20003800000 */
[----:B---3--:R-:W-:-:S13]  /*d180*/  ISETP.GE.AND P0, PT, R0, R19, PT ;  /* 0x000000130000720c */ /* 0x008fda0003f06270 */
        /* <DEDUP_REMOVED lines=17> */
.L_x_641:
[----:B------:R-:W-:Y:S05]  /*d2a0*/  BSYNC B0 ;  /* 0x0000000000007941 */ /* 0x000fea0003800000 */
.L_x_640:
[----:B------:R-:W3:Y:S02]  /*d2b0*/  LDL.LU R0, [R1+0x64] ;  /* 0x0000640001007983 */ /* 0x000ee40000300800 */
[----:B---3--:R-:W-:-:S13]  /*d2c0*/  ISETP.GE.AND P0, PT, R0, R19, PT ;  /* 0x000000130000720c */ /* 0x008fda0003f06270 */
        /* <DEDUP_REMOVED lines=13> */
[----:B--2---:R1:W-:Y:S01]  /*d3a0*/  @!P0 STG.E.128 [R2.64+0x40], R60 ;  /* 0x0000403c02008986 */ /* 0x0043e2000c101d0a */
[----:B------:R-:W-:-:S03]  /*d3b0*/  ISETP.GE.AND P0, PT, R11, c[0x0][0x220], PT ;  /* 0x000088000b007a0c */ /* 0x000fc60003f06270 */
[----:B------:R1:W-:Y:S10]  /*d3c0*/  @!P1 STG.E.128 [R2.64], R64 ;  /* 0x0000004002009986 */ /* 0x0003f4000c101d0a */
[----:B------:R-:W-:Y:S05]  /*d3d0*/  @P0 EXIT ;  /* 0x000000000000094d */ /* 0x000fea0003800000 */
[----:B------:R-:W-:Y:S01]  /*d3e0*/  STG.E.128 [R2.64+0x80], R56 ;  /* 0x0000803802007986 */ /* 0x000fe2000c101d0a */
[----:B------:R-:W-:Y:S05]  /*d3f0*/  EXIT ;  /* 0x000000000000794d */ /* 0x000fea0003800000 */
.L_x_608:
        /* <DEDUP_REMOVED lines=10> */
[----:B------:R-:W-:-:S03]  /*d4a0*/  SHF.R.S32.HI R11, RZ, 0x1f, R10 ;  /* 0x0000001fff0b7819 */ /* 0x000fc6000001140a */
[----:B------:R-:W-:-:S05]  /*d4b0*/  IMAD.SHL.U32 R14, R20, 0x8, RZ ;  /* 0x00000008140e7824 */ /* 0x000fca00078e00ff */
[----:B------:R-:W-:Y:S02]  /*d4c0*/  IADD3 R24, R14, 0x20, RZ ;  /* 0x000000200e187810 */ /* 0x000fe40007ffe0ff */
        /* <DEDUP_REMOVED lines=17> */
[C---:B------:R-:W-:Y:S02]  /*d5e0*/  IMAD R3, R26.reuse, R4, RZ ;  /* 0x000000041a037224 */ /* 0x040fe400078e02ff */
[----:B------:R-:W-:Y:S02]  /*d5f0*/  @!P3 IMAD R6, R5, c[0x0][0x1e0], RZ ;  /* 0x000078000506ba24 */ /* 0x000fe400078e02ff */
[----:B------:R-:W-:Y:S01]  /*d600*/  @!P3 IMAD.WIDE.U32 R4, R26, c[0x0][0x1e0], RZ ;  /* 0x000078001a04ba25 */ /* 0x000fe200078e00ff */
[----:B------:R-:W-:-:S03]  /*d610*/  SEL R3, R3, RZ, P2 ;  /* 0x000000ff03037207 */ /* 0x000fc60001000000 */
[C---:B------:R-:W-:Y:S01]  /*d620*/  @!P3 IMAD R6, R26.reuse, c[0x0][0x1e4], R6 ;  /* 0x000079001a06ba24 */ /* 0x040fe200078e0206 */
[----:B------:R-:W-:Y:S01]  /*d630*/  @!P3 MOV R2, R4 ;  /* 0x000000040002b202 */ /* 0x000fe20000000f00 */
[----:B------:R-:W-:Y:S02]  /*d640*/  @!P0 IMAD R15, R26, c[0x0][0x214], RZ ;  /* 0x000085001a0f8a24 */ /* 0x000fe400078e02ff */
[----:B------:R-:W-:Y:S02]  /*d650*/  @!P3 IMAD.IADD R7, R5, 0x1, R6 ;  /* 0x000000010507b824 */ /* 0x000fe400078e0206 */
[----:B------:R-:W-:Y:S01]  /*d660*/  IMAD R6, R18, R0, R3 ;  /* 0x0000000012067224 */ /* 0x000fe200078e0203 */
[----:B------:R-:W-:Y:S01]  /*d670*/  SHF.R.S32.HI R0, RZ, 0x1f, R18 ;  /* 0x0000001fff007819 */ /* 0x000fe20000011412 */
[----:B------:R1:W-:Y:S01]  /*d680*/  @!P0 STL [R1+0x4c], R15 ;  /* 0x00004c0f01008387 */ /* 0x0003e20000100800 */
[----:B------:R-:W-:Y:S02]  /*d690*/  IADD3 R4, P0, R14, R2, RZ ;  /* 0x000000020e047210 */ /* 0x000fe40007f1e0ff */
        /* <DEDUP_REMOVED lines=29> */
.L_x_643:
[----:B-1----:R-:W-:Y:S05]  /*d870*/  BSYNC B0 ;  /* 0x0000000000007941 */ /* 0x002fea0003800000 */
.L_x_642:
        /* <DEDUP_REMOVED lines=20> */
.L_x_645:
[----:B------:R-:W-:Y:S05]  /*d9c0*/  BSYNC B0 ;  /* 0x0000000000007941 */ /* 0x000fea0003800000 */
.L_x_644:
        /* <DEDUP_REMOVED lines=20> */
.L_x_647:
[----:B------:R-:W-:Y:S05]  /*db10*/  BSYNC B0 ;  /* 0x0000000000007941 */ /* 0x000fea0003800000 */
.L_x_646:
        /* <DEDUP_REMOVED lines=20> */
.L_x_649:
[----:B------:R-:W-:Y:S05]  /*dc60*/  BSYNC B0 ;  /* 0x0000000000007941 */ /* 0x000fea0003800000 */
.L_x_648:
        /* <DEDUP_REMOVED lines=35> */
.L_x_650:
        /* <DEDUP_REMOVED lines=14> */
.L_x_1042:


//--------------------- .text._ZN5flash16flash_fwd_kernelI23Flash_fwd_kernel_traitsILi96ELi128ELi64ELi4ELb0ELb0EN7cutlass6half_tE19Flash_kernel_traitsILi96ELi128ELi64ELi4ES3_EELb1ELb0ELb1ELb0ELb0ELb1ELb0ELb0EEEvNS_16Flash_fwd_paramsE --------------------------
	.section	.text._ZN5flash16flash_fwd_kernelI23Flash_fwd_kernel_traitsILi96ELi128ELi64ELi4ELb0ELb0EN7cutlass6half_tE19Flash_kernel_traitsILi96ELi128ELi64ELi4ES3_EELb1ELb0ELb1ELb0ELb0ELb1ELb0ELb0EEEvNS_16Flash_fwd_paramsE,"ax",@progbits
	.sectioninfo	@"SHI_REGISTERS=255"
	.align	128
        .global         _ZN5flash16flash_fwd_kernelI23Flash_fwd_kernel_traitsILi96ELi128ELi64ELi4ELb0ELb0EN7cutlass6half_tE19Flash_kernel_traitsILi96ELi128ELi64ELi4ES3_EELb1ELb0ELb1ELb0ELb0ELb1ELb0ELb0EEEvNS_16Flash_fwd_paramsE
        .type           _ZN5flash16flash_fwd_kernelI23Flash_fwd_kernel_traitsILi96ELi128ELi64ELi4ELb0ELb0EN7cutlass6half_tE19Flash_kernel_traitsILi96ELi128ELi64ELi4ES3_EELb1ELb0ELb1ELb0ELb0ELb1ELb0ELb0EEEvNS_16Flash_fwd_paramsE,@function
        .size           _ZN5flash16flash_fwd_kernelI23Flash_fwd_kernel_traitsILi96ELi128ELi64ELi4ELb0ELb0EN7cutlass6half_tE19Flash_kernel_traitsILi96ELi128ELi64ELi4ES3_EELb1ELb0ELb1ELb0ELb0ELb1ELb0ELb0EEEvNS_16Flash_fwd_paramsE,(.L_x_1043 - _ZN5flash16flash_fwd_kernelI23Flash_fwd_kernel_traitsILi96ELi128ELi64ELi4ELb0ELb0EN7cutlass6half_tE19Flash_kernel_traitsILi96ELi128ELi64ELi4ES3_EELb1ELb0ELb1ELb0ELb0ELb1ELb0ELb0EEEvNS_16Flash_fwd_paramsE)
        .other          _ZN5flash16flash_fwd_kernelI23Flash_fwd_kernel_traitsILi96ELi128ELi64ELi4ELb0ELb0EN7cutlass6half_tE19Flash_kernel_traitsILi96ELi128ELi64ELi4ES3_EELb1ELb0ELb1ELb0ELb0ELb1ELb0ELb0EEEvNS_16Flash_fwd_paramsE,@"STO_CUDA_ENTRY STV_DEFAULT"
_ZN5flash16flash_fwd_kernelI23Flash_fwd_kernel_traitsILi96ELi128ELi64ELi4ELb0ELb0EN7cutlass6half_tE19Flash_kernel_traitsILi96ELi128ELi64ELi4ES3_EELb1ELb0ELb1ELb0ELb0ELb1ELb0ELb0EEEvNS_16Flash_fwd_paramsE:
.text._ZN5flash16flash_fwd_kernelI23Flash_fwd_kernel_traitsILi96ELi128ELi64ELi4ELb0ELb0EN7cutlass6half_tE19Flash_kernel_traitsILi96ELi128ELi64ELi4ES3_EELb1ELb0ELb1ELb0ELb0ELb1ELb0ELb0EEEvNS_16Flash_fwd_paramsE:
        /* <DEDUP_REMOVED lines=18> */
[----:B------:R-:W5:Y:S01]  /*0120*/  S2UR UR12, SR_CTAID.Y ;  /* 0x00000000000c79c3 */ /* 0x000f620000002600 */
        /* <DEDUP_REMOVED lines=11> */
[----:B------:R-:W-:Y:S02]  /*01e0*/  ULDC.64 UR14, c[0x0][0x240] ;  /* 0x00009000000e7ab9 */ /* 0x000fe40000000a00 */
[----:B------:R-:W-:-:S02]  /*01f0*/  UISETP.EQ.OR.EX UP0, UPT, URZ, UR5, !UP3, UP0 ;  /* 0x000000053f00728c */ /* 0x000fc4000df02700 */
[----:B-----5:R-:W-:Y:S02]  /*0200*/  UIMAD.WIDE UR14, UR12, UR7, UR14 ;  /* 0x000000070c0e72a5 */ /* 0x020fe4000f8e020e */
[----:B-1----:R-:W-:-:S06]  /*0210*/  ULOP3.LUT UR9, UR11, UR8, UR12, 0xfe, !UPT ;  /* 0x000000080b097292 */ /* 0x002fcc000f8efe0c */
[----:B--2---:R-:W-:Y:S01]  /*0220*/  LOP3.LUT P3, RZ, R148, UR9, RZ, 0xfc, !PT ;  /* 0x0000000994ff7c12 */ /* 0x004fe2000f86fcff */
[----:B------:R-:W-:Y:S02]  /*0230*/  ULDC.64 UR4, c[0x0][0x248] ;  /* 0x0000920000047ab9 */ /* 0x000fe40000000a00 */
[----:B------:R-:W-:-:S10]  /*0240*/  UIMAD.WIDE UR4, UR12, UR7, UR4 ;  /* 0x000000070c0472a5 */ /* 0x000fd4000f8e0204 */
[----:B------:R-:W-:Y:S02]  /*0250*/  @!P3 IMAD.MOV.U32 R10, RZ, RZ, c[0x0][0x308] ;  /* 0x0000c200ff0ab624 */ /* 0x000fe400078e00ff */
[----:B------:R-:W-:Y:S01]  /*0260*/  @!P3 IMAD.MOV.U32 R11, RZ, RZ, c[0x0][0x30c] ;  /* 0x0000c300ff0bb624 */ /* 0x000fe200078e00ff */
        /* <DEDUP_REMOVED lines=55> */
.L_x_651:
[----:B------:R-:W-:Y:S02]  /*05e0*/  ULDC UR6, c[0x0][0x218] ;  /* 0x0000860000067ab9 */ /* 0x000fe40000000800 */
.L_x_652:
        /* <DEDUP_REMOVED lines=46> */
[----:B------:R-:W-:Y:S01]  /*08d0*/  ULDC.64 UR6, c[0x0][0x1e8] ;  /* 0x00007a0000067ab9 */ /* 0x000fe20000000a00 */
[----:B------:R-:W1:Y:S01]  /*08e0*/  S2R R12, SR_CTAID.Z ;  /* 0x00000000000c7919 */ /* 0x000e620000002700 */
[----:B------:R-:W-:Y:S01]  /*08f0*/  ULDC.64 UR4, c[0x0][0x1e0] ;  /* 0x0000780000047ab9 */ /* 0x000fe20000000a00 */
[----:B------:R-:W-:Y:S01]  /*0900*/  LOP3.LUT R0, R6, 0x1ffffffc, RZ, 0xc0, !PT ;  /* 0x1ffffffc06007812 */ /* 0x000fe200078ec0ff */
[----:B------:R-:W-:Y:S01]  /*0910*/  USHF.R.S32.HI UR17, URZ, 0x1f, UR11 ;  /* 0x0000001f3f117899 */ /* 0x000fe2000801140b */
[----:B------:R-:W2:Y:S01]  /*0920*/  S2R R4, SR_CTAID.X ;  /* 0x0000000000047919 */ /* 0x000ea20000002500 */
[----:B------:R-:W-:Y:S01]  /*0930*/  ULDC UR13, c[0x0][0x214] ;  /* 0x00008500000d7ab9 */ /* 0x000fe20000000800 */
[----:B------:R-:W-:Y:S01]  /*0940*/  SHF.R.S32.HI R6, RZ, 0x2, R6 ;  /* 0x00000002ff067819 */ /* 0x000fe20000011406 */
[----:B------:R-:W-:Y:S01]  /*0950*/  ULDC UR9, c[0x0][0x234] ;  /* 0x00008d0000097ab9 */ /* 0x000fe20000000800 */
[----:B------:R-:W-:Y:S01]  /*0960*/  IMAD.IADD R0, R148, 0x1, -R0 ;  /* 0x0000000194007824 */ /* 0x000fe200078e0a00 */
[----:B------:R-:W-:Y:S01]  /*0970*/  @!UP0 USHF.R.S32.HI UR16, URZ, 0x1f, UR12 ;  /* 0x0000001f3f108899 */ /* 0x000fe2000801140c */
[----:B------:R-:W-:Y:S01]  /*0980*/  SHF.R.S32.HI R7, RZ, 0x1f, R6 ;  /* 0x0000001fff077819 */ /* 0x000fe20000011406 */
[----:B------:R-:W-:Y:S01]  /*0990*/  @UP0 UIMAD.WIDE.U32 UR14, UR24, UR6, URZ ;  /* 0x00000006180e02a5 */ /* 0x000fe2000f8e003f */
[----:B------:R-:W-:Y:S01]  /*09a0*/  IMAD.SHL.U32 R0, R0, 0x8, RZ ;  /* 0x0000000800007824 */ /* 0x000fe200078e00ff */
[----:B------:R-:W-:Y:S01]  /*09b0*/  @!UP0 UIMAD UR16, UR16, UR4, URZ ;  /* 0x00000004101082a4 */ /* 0x000fe2000f8e023f */
[----:B------:R-:W-:Y:S01]  /*09c0*/  BSSY B0, `(.L_x_654) ;  /* 0x0000038000007945 */ /* 0x000fe20003800000 */
[----:B------:R-:W-:-:S02]  /*09d0*/  @!UP0 UIMAD.WIDE.U32 UR18, UR12, UR4, URZ ;  /* 0x000000040c1282a5 */ /* 0x000fc4000f8e003f */
[----:B------:R-:W-:Y:S02]  /*09e0*/  @UP0 UIMAD UR7, UR24, UR7, UR15 ;  /* 0x00000007180702a4 */ /* 0x000fe4000f8e020f */
[----:B------:R-:W-:Y:S02]  /*09f0*/  ULDC.U8 UR4, c[0x0][0x329] ;  /* 0x0000ca4000047ab9 */ /* 0x000fe40000000000 */
[----:B------:R-:W-:Y:S02]  /*0a00*/  UISETP.NE.AND UP2, UPT, UR4, URZ, UPT ;  /* 0x0000003f0400728c */ /* 0x000fe4000bf45270 */
[----:B------:R-:W-:Y:S02]  /*0a10*/  ULDC.U8 UR15, c[0x0][0x328] ;  /* 0x0000ca00000f7ab9 */ /* 0x000fe40000000000 */
[----:B------:R-:W-:Y:S02]  /*0a20*/  UISETP.NE.AND UP3, UPT, UR15, URZ, UPT ;  /* 0x0000003f0f00728c */ /* 0x000fe4000bf65270 */
[----:B------:R-:W-:-:S02]  /*0a30*/  @!UP0 UIMAD UR16, UR12, UR5, UR16 ;  /* 0x000000050c1082a4 */ /* 0x000fc4000f8e0210 */
[----:B------:R-:W-:Y:S02]  /*0a40*/  UISETP.EQ.AND UP3, UPT, UR4, URZ, UP3 ;  /* 0x0000003f0400728c */ /* 0x000fe40009f62270 */
[----:B------:R-:W-:Y:S02]  /*0a50*/  ULDC UR6, c[0x0][0x1c0] ;  /* 0x0000700000067ab9 */ /* 0x000fe40000000800 */
[----:B------:R-:W-:Y:S02]  /*0a60*/  ULDC.64 UR4, c[0x0][0x1f0] ;  /* 0x00007c0000047ab9 */ /* 0x000fe40000000a00 */
[----:B------:R-:W-:Y:S02]  /*0a70*/  UIMAD UR4, UR17, UR4, URZ ;  /* 0x00000004110472a4 */ /* 0x000fe4000f8e023f */
[----:B------:R-:W-:Y:S02]  /*0a80*/  @!UP2 UISETP.NE.AND UP1, UPT, UR15, URZ, UPT ;  /* 0x0000003f0f00a28c */ /* 0x000fe4000bf25270 */
[----:B------:R-:W-:-:S02]  /*0a90*/  @UP0 UMOV UR17, UR14 ;  /* 0x0000000e00110c82 */ /* 0x000fc40008000000 */
[----:B------:R-:W-:Y:S02]  /*0aa0*/  @UP2 ULDC UR14, c[0x0][0x210] ;  /* 0x00008400000e2ab9 */ /* 0x000fe40000000800 */
[----:B------:R-:W-:Y:S02]  /*0ab0*/  @UP2 UIMAD UR14, UR14, UR13, URZ ;  /* 0x0000000d0e0e22a4 */ /* 0x000fe4000f8e023f */
[----:B------:R-:W-:Y:S02]  /*0ac0*/  @!UP2 USEL UR14, UR13, UR9, !UP1 ;  /* 0x000000090d0ea287 */ /* 0x000fe4000c800000 */
[----:B------:R-:W-:Y:S02]  /*0ad0*/  @UP2 UMOV UR20, 0x1 ;  /* 0x0000000100142882 */ /* 0x000fe40000000000 */
[----:B------:R-:W-:Y:S02]  /*0ae0*/  @!UP2 UIMAD UR20, UR14, UR6, URZ ;  /* 0x000000060e14a2a4 */ /* 0x000fe4000f8e023f */
[----:B------:R-:W-:-:S02]  /*0af0*/  @!UP0 UMOV UR17, UR18 ;  /* 0x0000001200118c82 */ /* 0x000fc40008000000 */
[----:B------:R-:W-:Y:S01]  /*0b00*/  @!UP0 UIADD3 UR7, UR19, UR16, URZ ;  /* 0x0000001013078290 */ /* 0x000fe2000fffe03f */
[C---:B------:R-:W-:Y:S01]  /*0b10*/  IADD3 R2, P0, R0.reuse, UR17, RZ ;  /* 0x0000001100027c10 */ /* 0x040fe2000ff1e0ff */
        /* <DEDUP_REMOVED lines=11> */
[----:B--2---:R-:W-:Y:S01]  /*0bd0*/  IMAD.WIDE R2, R4, 0x80, R6 ;  /* 0x0000008004027825 */ /* 0x004fe200078e0206 */
[----:B------:R-:W-:Y:S02]  /*0be0*/  UIMAD UR20, UR11, UR14, UR20 ;  /* 0x0000000e0b1472a4 */ /* 0x000fe4000f8e0214 */
[----:B------:R-:W-:Y:S02]  /*0bf0*/  @!UP3 UMOV UR22, URZ ;  /* 0x0000003f0016bc82 */ /* 0x000fe40008000000 */
        /* <DEDUP_REMOVED lines=20> */
.L_x_655:
[----:B------:R-:W-:Y:S05]  /*0d40*/  BSYNC B0 ;  /* 0x0000000000007941 */ /* 0x000fea0003800000 */
.L_x_654:
[----:B------:R-:W-:Y:S01]  /*0d50*/  IADD3 R15, R6, 0x20, RZ ;  /* 0x00000020060f7810 */ /* 0x000fe20007ffe0ff */
[----:B------:R-:W-:Y:S03]  /*0d60*/  BSSY B0, `(.L_x_656) ;  /* 0x0000010000007945 */ /* 0x000fe60003800000 */
[----:B------:R-:W-:-:S13]  /*0d70*/  ISETP.GE.AND P0, PT, R15, UR10, PT ;  /* 0x0000000a0f007c0c */ /* 0x000fda000bf06270 */
        /* <DEDUP_REMOVED lines=14> */
.L_x_657:
[----:B------:R-:W-:Y:S05]  /*0e60*/  BSYNC B0 ;  /* 0x0000000000007941 */ /* 0x000fea0003800000 */
.L_x_656:
        /* <DEDUP_REMOVED lines=17> */
.L_x_659:
[----:B------:R-:W-:Y:S05]  /*0f80*/  BSYNC B0 ;  /* 0x0000000000007941 */ /* 0x000fea0003800000 */
.L_x_658:
[----:B------:R-:W-:Y:S01]  /*0f90*/  IADD3 R10, R6, 0x60, RZ ;  /* 0x00000060060a7810 */ /* 0x000fe20007ffe0ff */
[----:B------:R-:W-:Y:S03]  /*0fa0*/  BSSY B0, `(.L_x_660) ;  /* 0x000000f000007945 */ /* 0x000fe60003800000 */
[----:B------:R-:W-:-:S13]  /*0fb0*/  ISETP.GE.AND P0, PT, R10, UR10, PT ;  /* 0x0000000a0a007c0c */ /* 0x000fda000bf06270 */
[----:B------:R-:W-:Y:S05]  /*0fc0*/  @P0 BRA `(.L_x_661) ;  /* 0x000000c000000947 */ /* 0x000fea0003800000 */
[----:B------:R-:W-:Y:S02]  /*0fd0*/  IADD3 R0, P0, R2, 0x60, RZ ;  /* 0x0000006002007810 */ /* 0x000fe40007f1e0ff */
[----:B------:R-:W-:Y:S02]  /*0fe0*/  MOV R8, R12 ;  /* 0x0000000c00087202 */ /* 0x000fe40000000f00 */
[----:B------:R-:W-:-:S03]  /*0ff0*/  IADD3.X R2, RZ, R3, RZ, P0, !PT ;  /* 0x00000003ff027210 */ /* 0x000fc600007fe4ff */
        /* <DEDUP_REMOVED lines=9> */
.L_x_661:
[----:B------:R-:W-:Y:S05]  /*1090*/  BSYNC B0 ;  /* 0x0000000000007941 */ /* 0x000fea0003800000 */
.L_x_660:
[----:B------:R-:W-:-:S04]  /*10a0*/  LOP3.LUT P6, RZ, R148, 0x3, RZ, 0xc0, !PT ;  /* 0x0000000394ff7812 */ /* 0x000fc800078cc0ff */
[----:B------:R-:W-:Y:S02]  /*10b0*/  ISETP.GE.OR P5, PT, R6, UR10, P6 ;  /* 0x0000000a06007c0c */ /* 0x000fe4000b7a6670 */
[----:B------:R-:W-:Y:S02]  /*10c0*/  ISETP.GE.OR P4, PT, R15, UR10, P6 ;  /* 0x0000000a0f007c0c */ /* 0x000fe4000b786670 */
[----:B------:R-:W-:Y:S02]  /*10d0*/  ISETP.GE.OR P3, PT, R14, UR10, P6 ;  /* 0x0000000a0e007c0c */ /* 0x000fe4000b766670 */
[----:B------:R-:W-:-:S07]  /*10e0*/  ISETP.GE.OR P6, PT, R10, UR10, P6 ;  /* 0x0000000a0a007c0c */ /* 0x000fce000b7c6670 */
[----:B------:R-:W-:Y:S02]  /*10f0*/  @!P5 IMAD R0, R6, UR21, RZ ;  /* 0x000000150600dc24 */ /* 0x000fe4000f8e02ff */
[----:B--2---:R-:W-:Y:S02]  /*1100*/  @!P4 IMAD R3, R15, UR21, RZ ;  /* 0x000000150f03cc24 */ /* 0x004fe4000f8e02ff */
[----:B-1----:R-:W-:Y:S01]  /*1110*/  @!P3 IMAD R5, R14, UR21, RZ ;  /* 0x000000150e05bc24 */ /* 0x002fe2000f8e02ff */
        /* <DEDUP_REMOVED lines=27> */
.L_x_653:
[----:B------:R-:W-:Y:S01]  /*12d0*/  UISETP.NE.AND UP0, UPT, UR24, -0x1, UPT ;  /* 0xffffffff1800788c */ /* 0x000fe2000bf05270 */
[----:B------:R-:W1:Y:S01]  /*12e0*/  LDC.U8 R145, c[0x0][0x2d8] ;  /* 0x0000b600ff917b82 */ /* 0x000e620000000000 */
[----:B------:R-:W-:Y:S02]  /*12f0*/  UISETP.NE.AND UP1, UPT, UR15, -0x1, UPT ;  /* 0xffffffff0f00788c */ /* 0x000fe4000bf25270 */
[----:B------:R-:W-:Y:S02]  /*1300*/  ULDC.64 UR4, c[0x0][0x190] ;  /* 0x0000640000047ab9 */ /* 0x000fe40000000a00 */
[----:B------:R-:W-:Y:S02]  /*1310*/  ULDC.64 UR6, c[0x0][0x178] ;  /* 0x00005e0000067ab9 */ /* 0x000fe40000000a00 */
[----:B------:R-:W-:-:S03]  /*1320*/  PLOP3.LUT P0, PT, PT, PT, UP1, 0x80, 0x0 ;  /* 0x000000000000781c */ /* 0x000fc60003f0f018 */
[----:B------:R-:W-:Y:S02]  /*1330*/  @!UP0 USHF.R.S32.HI UR16, URZ, 0x1f, UR12 ;  /* 0x0000001f3f108899 */ /* 0x000fe4000801140c */
[----:B------:R-:W-:Y:S02]  /*1340*/  @UP0 UIMAD.WIDE.U32 UR22, UR24, UR4, URZ ;  /* 0x00000004181602a5 */ /* 0x000fe4000f8e003f */
[----:B------:R-:W-:Y:S02]  /*1350*/  @UP1 UIADD3 UR17, UR14, UR15, URZ ;  /* 0x0000000f0e111290 */ /* 0x000fe4000fffe03f */
[----:B------:R-:W-:Y:S02]  /*1360*/  @!UP0 UIMAD UR16, UR16, UR6, URZ ;  /* 0x00000006101082a4 */ /* 0x000fe4000f8e023f */
[----:B------:R-:W-:Y:S02]  /*1370*/  @UP0 UIMAD UR13, UR24, UR5, UR23 ;  /* 0x00000005180d02a4 */ /* 0x000fe4000f8e0217 */
[----:B------:R-:W-:-:S02]  /*1380*/  @!UP0 UIMAD.WIDE.U32 UR20, UR12, UR6, URZ ;  /* 0x000000060c1482a5 */ /* 0x000fc4000f8e003f */
[----:B------:R-:W-:Y:S02]  /*1390*/  ULDC.64 UR4, c[0x0][0x198] ;  /* 0x0000660000047ab9 */ /* 0x000fe40000000a00 */
[----:B------:R-:W-:Y:S02]  /*13a0*/  @UP1 UIMAD.WIDE.U32 UR32, UR17, UR4, URZ ;  /* 0x00000004112012a5 */ /* 0x000fe4000f8e003f */
[----:B------:R-:W-:Y:S02]  /*13b0*/  @!UP0 UIMAD UR16, UR12, UR7, UR16 ;  /* 0x000000070c1082a4 */ /* 0x000fe4000f8e0210 */
[----:B------:R-:W-:Y:S02]  /*13c0*/  @UP0 UMOV UR6, UR22 ;  /* 0x0000001600060c82 */ /* 0x000fe40008000000 */
[----:B------:R-:W-:Y:S02]  /*13d0*/  @!UP0 UIADD3 UR13, UR21, UR16, URZ ;  /* 0x00000010150d8290 */ /* 0x000fe4000fffe03f */
[----:B------:R-:W-:-:S02]  /*13e0*/  @UP1 UIMAD UR7, UR17, UR5, UR33 ;  /* 0x00000005110712a4 */ /* 0x000fc4000f8e0221 */
        /* <DEDUP_REMOVED lines=16> */
.L_x_662:
        /* <DEDUP_REMOVED lines=28> */
[----:B------:R-:W-:-:S13]  /*16b0*/  ISETP.GE.U32.AND P3, PT, R2, R4, PT ;  /* 0x000000040200720c */ /* 0x000fda0003f66070 */
[----:B------:R-:W-:-:S05]  /*16c0*/  @P3 IADD3 R0, R0, 0x1, RZ ;  /* 0x0000000100003810 */ /* 0x000fca0007ffe0ff */
[----:B------:R-:W-:-:S05]  /*16d0*/  IMAD.MOV.U32 R18, RZ, RZ, R0 ;  /* 0x000000ffff127224 */ /* 0x000fca00078e0000 */
[----:B------:R-:W-:Y:S02]  /*16e0*/  @!P1 IADD3 R18, -R18, RZ, RZ ;  /* 0x000000ff12129210 */ /* 0x000fe40007ffe1ff */
        /* <DEDUP_REMOVED lines=15> */
.L_x_663:
[CC--:B------:R-:W-:Y:S01]  /*17e0*/  LEA.HI R3, R6.reuse, R148.reuse, RZ, 0x4 ;  /* 0x0000009406037211 */ /* 0x0c0fe200078f20ff */
[----:B------:R-:W1:Y:S01]  /*17f0*/  S2R R151, SR_CTAID.X ;  /* 0x0000000000977919 */ /* 0x000e620000002500 */
[----:B------:R-:W-:Y:S01]  /*1800*/  LEA.HI R28, R6, R148, RZ, 0x2 ;  /* 0x00000094061c7211 */ /* 0x000fe200078f10ff */
[----:B------:R-:W-:Y:S01]  /*1810*/  ULDC.64 UR4, c[0x0][0x1a8] ;  /* 0x00006a0000047ab9 */ /* 0x000fe20000000a00 */
[----:B------:R-:W-:Y:S01]  /*1820*/  SHF.R.S32.HI R5, RZ, 0x4, R3 ;  /* 0x00000004ff057819 */ /* 0x000fe20000011403 */
[----:B------:R-:W2:Y:S01]  /*1830*/  S2R R7, SR_CTAID.Z ;  /* 0x0000000000077919 */ /* 0x000ea20000002700 */
[----:B------:R-:W-:Y:S01]  /*1840*/  LOP3.LUT R4, R28, 0xfffffffc, RZ, 0xc0, !PT ;  /* 0xfffffffc1c047812 */ /* 0x000fe200078ec0ff */
[----:B------:R-:W-:Y:S01]  /*1850*/  UIMAD UR4, UR17, UR4, URZ ;  /* 0x00000004110472a4 */ /* 0x000fe2000f8e023f */
[C---:B------:R-:W-:Y:S01]  /*1860*/  LEA.HI R0, R3.reuse, R5, RZ, 0x1 ;  /* 0x0000000503007211 */ /* 0x040fe200078f08ff */
[----:B------:R-:W-:Y:S01]  /*1870*/  UIADD3 UR25, UR30, -0x1, URZ ;  /* 0xffffffff1e197890 */ /* 0x000fe2000fffe03f */
[----:B------:R-:W-:Y:S01]  /*1880*/  LOP3.LUT R3, R3, 0xfffffff0, RZ, 0xc0, !PT ;  /* 0xfffffff003037812 */ /* 0x000fe200078ec0ff */
[----:B------:R-:W-:Y:S01]  /*1890*/  IMAD.IADD R4, R148, 0x1, -R4 ;  /* 0x0000000194047824 */ /* 0x000fe200078e0a04 */
[----:B------:R-:W-:Y:S01]  /*18a0*/  LOP3.LUT R2, R0, 0xfffffffe, RZ, 0xc0, !PT ;  /* 0xfffffffe00027812 */ /* 0x000fe200078ec0ff */
[----:B------:R-:W-:Y:S01]  /*18b0*/  UIMAD UR4, UR11, UR5, UR4 ;  /* 0x000000050b0472a4 */ /* 0x000fe2000f8e0204 */
[----:B------:R-:W-:Y:S01]  /*18c0*/  SHF.R.S32.HI R150, RZ, 0x5, R24 ;  /* 0x00000005ff967819 */ /* 0x000fe20000011418 */
[----:B------:R-:W-:Y:S01]  /*18d0*/  IMAD.IADD R0, R148, 0x1, -R3 ;  /* 0x0000000194007824 */ /* 0x000fe200078e0a03 */
[----:B------:R-:W-:Y:S01]  /*18e0*/  UIMAD UR11, UR25, -0x40, UR9 ;  /* 0xffffffc0190b78a4 */ /* 0x000fe2000f8e0209 */
[----:B------:R-:W-:Y:S01]  /*18f0*/  IMAD.IADD R25, R5, 0x1, -R2 ;  /* 0x0000000105197824 */ /* 0x000fe200078e0a02 */
[----:B------:R-:W-:Y:S01]  /*1900*/  UMOV UR22, 0x6 ;  /* 0x0000000600167882 */ /* 0x000fe20000000000 */
[----:B------:R-:W-:Y:S01]  /*1910*/  IMAD.SHL.U32 R30, R4, 0x8, RZ ;  /* 0x00000008041e7824 */ /* 0x000fe200078e00ff */
[-C--:B------:R-:W-:Y:S01]  /*1920*/  LEA.HI R21, R0, R0.reuse, RZ, 0x1 ;  /* 0x0000000000157211 */ /* 0x080fe200078f08ff */
[----:B------:R-:W-:Y:S01]  /*1930*/  IMAD.U32 R24, RZ, RZ, UR25 ;  /* 0x00000019ff187e24 */ /* 0x000fe2000f8e00ff */
[----:B------:R-:W-:Y:S01]  /*1940*/  SHF.R.S32.HI R3, RZ, 0x1f, R0 ;  /* 0x0000001fff037819 */ /* 0x000fe20000011400 */
[----:B------:R-:W-:Y:S01]  /*1950*/  UMOV UR31, 0x5 ;  /* 0x00000005001f7882 */ /* 0x000fe20000000000 */
[----:B------:R-:W-:Y:S01]  /*1960*/  LOP3.LUT R2, R21, 0x7fffffe, RZ, 0xc0, !PT ;  /* 0x07fffffe15027812 */ /* 0x000fe200078ec0ff */
[----:B------:R-:W-:Y:S01]  /*1970*/  ULDC.64 UR32, c[0x0][0x1a0] ;  /* 0x0000680000207ab9 */ /* 0x000fe20000000a00 */
[----:B------:R-:W-:Y:S01]  /*1980*/  LEA.HI R27, R3, R0, RZ, 0x3 ;  /* 0x00000000031b7211 */ /* 0x000fe200078f18ff */
[----:B------:R-:W-:Y:S01]  /*1990*/  USHF.L.U32 UR23, UR32, 0x6, URZ ;  /* 0x0000000620177899 */ /* 0x000fe2000800063f */
[----:B------:R-:W-:Y:S01]  /*19a0*/  LEA.HI R3, R6, R148, RZ, 0x3 ;  /* 0x0000009406037211 */ /* 0x000fe200078f18ff */
[----:B------:R-:W-:Y:S01]  /*19b0*/  IMAD.IADD R147, R0, 0x1, -R2 ;  /* 0x0000000100937824 */ /* 0x000fe200078e0a02 */
[----:B------:R-:W-:Y:S01]  /*19c0*/  SHF.R.S32.HI R2, RZ, 0x2, R28 ;  /* 0x00000002ff027819 */ /* 0x000fe2000001141c */
[----:B-1----:R-:W-:Y:S01]  /*19d0*/  IMAD R155, R151, 0x8, R150 ;  /* 0x00000008979b7824 */ /* 0x002fe200078e0296 */
[----:B------:R-:W-:Y:S01]  /*19e0*/  IADD3 R4, P0, R30, UR6, RZ ;  /* 0x000000061e047c10 */ /* 0x000fe2000ff1e0ff */
[----:B------:R-:W-:Y:S01]  /*19f0*/  UIADD3 UR6, -UR8, UR10, URZ ;  /* 0x0000000a08067290 */ /* 0x000fe2000fffe13f */
[----:B------:R-:W-:Y:S01]  /*1a00*/  LOP3.LUT R0, R3, 0xfffffff8, RZ, 0xc0, !PT ;  /* 0xfffffff803007812 */ /* 0x000fe200078ec0ff */
[----:B------:R-:W-:Y:S01]  /*1a10*/  UISETP.GT.AND UP0, UPT, UR25, UR19, UPT ;  /* 0x000000131900728c */ /* 0x000fe2000bf04270 */
[----:B------:R-:W-:-:S02]  /*1a20*/  IADD3 R29, R2, 0x20, RZ ;  /* 0x00000020021d7810 */ /* 0x000fc40007ffe0ff */
[----:B------:R-:W-:Y:S01]  /*1a30*/  SHF.R.S32.HI R23, RZ, 0x3, R3 ;  /* 0x00000003ff177819 */ /* 0x000fe20000011403 */
[C---:B------:R-:W-:Y:S01]  /*1a40*/  IMAD.IADD R6, R148.reuse, 0x1, -R0 ;  /* 0x0000000194067824 */ /* 0x040fe200078e0a00 */
[----:B------:R-:W-:Y:S01]  /*1a50*/  ISETP.GE.AND P2, PT, R29, UR6, PT ;  /* 0x000000061d007c0c */ /* 0x000fe2000bf46270 */
[----:B------:R-:W-:Y:S01]  /*1a60*/  IMAD.SHL.U32 R148, R148, 0x2, RZ ;  /* 0x0000000294947824 */ /* 0x000fe200078e00ff */
[----:B------:R-:W-:Y:S01]  /*1a70*/  SHF.R.S32.HI R31, RZ, 0x1f, R30 ;  /* 0x0000001fff1f7819 */ /* 0x000fe2000001141e */
[----:B------:R-:W-:Y:S01]  /*1a80*/  IMAD.SHL.U32 R0, R23, 0x40, RZ ;  /* 0x0000004017007824 */ /* 0x000fe200078e00ff */
[----:B------:R-:W-:Y:S02]  /*1a90*/  IADD3 R9, R2, 0x40, RZ ;  /* 0x0000004002097810 */ /* 0x000fe40007ffe0ff */
[----:B------:R-:W-:Y:S01]  /*1aa0*/  SHF.R.S32.HI R3, RZ, 0x1f, R2 ;  /* 0x0000001fff037819 */ /* 0x000fe20000011402 */
[----:B------:R-:W-:Y:S01]  /*1ab0*/  STL.64 [R1+0x78], R30 ;  /* 0x0000781e01007387 */ /* 0x000fe20000100a00 */
[----:B------:R-:W-:-:S02]  /*1ac0*/  IADD3.X R5, R31, UR13, RZ, P0, !PT ;  /* 0x0000000d1f057c10 */ /* 0x000fc400087fe4ff */
[----:B------:R-:W-:Y:S01]  /*1ad0*/  IADD3 R8, R2, 0x60, RZ ;  /* 0x0000006002087810 */ /* 0x000fe20007ffe0ff */
[----:B------:R-:W-:Y:S01]  /*1ae0*/  STL [R1+0x54], R29 ;  /* 0x0000541d01007387 */ /* 0x000fe20000100800 */
[----:B------:R-:W-:Y:S01]  /*1af0*/  ISETP.GE.AND P1, PT, R9, UR6, PT ;  /* 0x0000000609007c0c */ /* 0x000fe2000bf26270 */
[----:B------:R-:W-:Y:S01]  /*1b00*/  IMAD.WIDE R32, R151, 0x80, R2 ;  /* 0x0000008097207825 */ /* 0x000fe200078e0202 */
[----:B------:R-:W-:Y:S01]  /*1b10*/  LOP3.LUT R0, R0, 0xc0, RZ, 0xc0, !PT ;  /* 0x000000c000007812 */ /* 0x000fe200078ec0ff */
[----:B------:R1:W-:Y:S01]  /*1b20*/  STL [R1+0x80], R9 ;  /* 0x0000800901007387 */ /* 0x0003e20000100800 */
[----:B------:R-:W-:Y:S01]  /*1b30*/  LEA.HI R22, R6, R6, RZ, 0x1 ;  /* 0x0000000606167211 */ /* 0x000fe200078f08ff */
[----:B--2---:R-:W-:Y:S01]  /*1b40*/  IMAD.WIDE.U32 R4, R7, c[0x0][0x1a8], R4 ;  /* 0x00006a0007047a25 */ /* 0x004fe200078e0004 */
[----:B------:R-:W-:Y:S01]  /*1b50*/  ISETP.GE.AND P0, PT, R8, UR6, PT ;  /* 0x0000000608007c0c */ /* 0x000fe2000bf06270 */
[----:B------:R2:W-:Y:S01]  /*1b60*/  STL [R1+0x84], R8 ;  /* 0x0000840801007387 */ /* 0x0005e20000100800 */
[----:B------:R-:W-:-:S02]  /*1b70*/  ISETP.GE.AND P3, PT, R2, UR6, PT ;  /* 0x0000000602007c0c */ /* 0x000fc4000bf66270 */
[----:B------:R-:W-:Y:S01]  /*1b80*/  SHF.R.U32.HI R7, RZ, 0x3, R0 ;  /* 0x00000003ff077819 */ /* 0x000fe20000011600 */
[----:B------:R-:W-:Y:S01]  /*1b90*/  STL.64 [R1+0x70], R32 ;  /* 0x0000702001007387 */ /* 0x000fe20000100a00 */
[----:B------:R-:W-:Y:S02]  /*1ba0*/  @!P2 IADD3 R16, P4, R32, 0x20, RZ ;  /* 0x000000202010a810 */ /* 0x000fe40007f9e0ff */
[----:B------:R-:W-:Y:S01]  /*1bb0*/  IADD3 R5, R5, UR4, RZ ;  /* 0x0000000405057c10 */ /* 0x000fe2000fffe0ff */
[----:B------:R-:W-:Y:S01]  /*1bc0*/  ULDC.64 UR4, c[0x0][0x198] ;  /* 0x0000660000047ab9 */ /* 0x000fe20000000a00 */
[----:B------:R-:W-:Y:S01]  /*1bd0*/  LOP3.LUT R158, R148, 0x6, RZ, 0xc0, !PT ;  /* 0x00000006949e7812 */ /* 0x000fe200078ec0ff */
[----:B------:R-:W-:Y:S01]  /*1be0*/  @!P2 IMAD.X R12, RZ, RZ, R33, P4 ;  /* 0x000000ffff0ca224 */ /* 0x000fe200020e0621 */
[----:B------:R-:W-:Y:S01]  /*1bf0*/  USHF.L.U64.HI UR20, UR4, UR22, UR5 ;  /* 0x0000001604147299 */ /* 0x000fe20008010205 */
[----:B------:R-:W-:Y:S01]  /*1c00*/  @!P0 IADD3 R14, P4, R32, 0x60, RZ ;  /* 0x00000060200e8810 */ /* 0x000fe20007f9e0ff */
[----:B------:R-:W-:Y:S01]  /*1c10*/  @!P0 IMAD.MOV.U32 R10, RZ, RZ, R4 ;  /* 0x000000ffff0a8224 */ /* 0x000fe200078e0004 */
[----:B------:R-:W-:Y:S01]  /*1c20*/  USHF.L.U32 UR21, UR4, 0x6, URZ ;  /* 0x0000000604157899 */ /* 0x000fe2000800063f */
[----:B------:R-:W-:Y:S01]  /*1c30*/  @!P2 IMAD R17, R12, c[0x0][0x190], RZ ;  /* 0x000064000c11aa24 */ /* 0x000fe200078e02ff */
[----:B------:R-:W-:Y:S01]  /*1c40*/  UIMAD UR12, UR20, UR25, URZ ;  /* 0x00000019140c72a4 */ /* 0x000fe2000f8e023f */
[----:B------:R-:W-:Y:S01]  /*1c50*/  @!P3 IMAD R15, R33, c[0x0][0x190], RZ ;  /* 0x00006400210fba24 */ /* 0x000fe200078e02ff */
[----:B------:R-:W-:Y:S01]  /*1c60*/  USHF.L.U64.HI UR5, UR4, UR31, UR5 ;  /* 0x0000001f04057299 */ /* 0x000fe20008010205 */
[----:B------:R-:W-:Y:S01]  /*1c70*/  @!P2 IMAD R19, R16, c[0x0][0x194], R17 ;  /* 0x000065001013aa24 */ /* 0x000fe200078e0211 */
[----:B------:R-:W-:Y:S01]  /*1c80*/  USHF.L.U32 UR4, UR4, 0x5, URZ ;  /* 0x0000000504047899 */ /* 0x000fe2000800063f */
[--C-:B-1----:R-:W-:Y:S01]  /*1c90*/  @!P1 IMAD.MOV.U32 R9, RZ, RZ, R5.reuse ;  /* 0x000000ffff099224 */ /* 0x102fe200078e0005 */
[----:B------:R-:W-:Y:S01]  /*1ca0*/  USHF.L.U64.HI UR22, UR32, UR22, UR33 ;  /* 0x0000001620167299 */ /* 0x000fe20008010221 */
[----:B------:R-:W-:Y:S01]  /*1cb0*/  @!P0 IMAD.MOV.U32 R11, RZ, RZ, R5 ;  /* 0x000000ffff0b8224 */ /* 0x000fe200078e0005 */
[----:B------:R-:W-:Y:S01]  /*1cc0*/  USHF.L.U64.HI UR31, UR32, UR31, UR33 ;  /* 0x0000001f201f7299 */ /* 0x000fe20008010221 */
[----:B--2---:R-:W-:Y:S01]  /*1cd0*/  LOP3.LUT R8, R0, 0x18, R30, 0xf8, !PT ;  /* 0x0000001800087812 */ /* 0x004fe200078ef81e */
[----:B------:R-:W-:Y:S01]  /*1ce0*/  @!P0 IMAD.X R12, RZ, RZ, R33, P4 ;  /* 0x000000ffff0c8224 */ /* 0x000fe200020e0621 */
[----:B------:R-:W-:Y:S01]  /*1cf0*/  LOP3.LUT R0, R22, 0x3fffffe, RZ, 0xc0, !PT ;  /* 0x03fffffe16007812 */ /* 0x000fe200078ec0ff */
[----:B------:R-:W-:Y:S01]  /*1d00*/  USHF.L.U32 UR32, UR32, 0x5, URZ ;  /* 0x0000000520207899 */ /* 0x000fe2000800063f */
[----:B------:R-:W-:Y:S01]  /*1d10*/  LOP3.LUT R226, R8, R7, RZ, 0x3c, !PT ;  /* 0x0000000708e27212 */ /* 0x000fe200078e3cff */
[----:B------:R-:W-:Y:S01]  /*1d20*/  @!P2 IMAD.MOV.U32 R7, RZ, RZ, R5 ;  /* 0x000000ffff07a224 */ /* 0x000fe200078e0005 */
[----:B------:R-:W-:Y:S01]  /*1d30*/  SHF.R.S32.HI R22, RZ, 0x1, R22 ;  /* 0x00000001ff167819 */ /* 0x000fe20000011416 */
[----:B------:R-:W-:Y:S01]  /*1d40*/  IMAD.IADD R26, R6, 0x1, -R0 ;  /* 0x00000001061a7824 */ /* 0x000fe200078e0a00 */
[----:B------:R-:W-:Y:S01]  /*1d50*/  @!P1 IADD3 R0, P5, R32, 0x40, RZ ;  /* 0x0000004020009810 */ /* 0x000fe20007fbe0ff */
[----:B------:R-:W-:-:S02]  /*1d60*/  @!P2 IMAD.MOV.U32 R6, RZ, RZ, R4 ;  /* 0x000000ffff06a224 */ /* 0x000fc400078e0004 */
[----:B------:R-:W-:Y:S02]  /*1d70*/  @!P1 IMAD.MOV.U32 R8, RZ, RZ, R4 ;  /* 0x000000ffff089224 */ /* 0x000fe400078e0004 */
[----:B------:R-:W-:Y:S02]  /*1d80*/  @!P1 IMAD.X R13, RZ, RZ, R33, P5 ;  /* 0x000000ffff0d9224 */ /* 0x000fe400028e0621 */
[----:B------:R-:W-:-:S04]  /*1d90*/  @!P2 IMAD.WIDE.U32 R16, R16, c[0x0][0x190], R6 ;  /* 0x000064001010aa25 */ /* 0x000fc800078e0006 */
[----:B------:R-:W-:Y:S02]  /*1da0*/  @!P1 IMAD R13, R13, c[0x0][0x190], RZ ;  /* 0x000064000d0d9a24 */ /* 0x000fe400078e02ff */
[C---:B------:R-:W-:Y:S02]  /*1db0*/  @!P3 IMAD R6, R32.reuse, c[0x0][0x194], R15 ;  /* 0x000065002006ba24 */ /* 0x040fe400078e020f */
[----:B------:R-:W-:-:S04]  /*1dc0*/  @!P3 IMAD.WIDE.U32 R4, R32, c[0x0][0x190], R4 ;  /* 0x000064002004ba25 */ /* 0x000fc800078e0004 */
[C---:B------:R-:W-:Y:S02]  /*1dd0*/  @!P1 IMAD R13, R0.reuse, c[0x0][0x194], R13 ;  /* 0x00006500000d9a24 */ /* 0x040fe400078e020d */
[----:B------:R-:W-:-:S04]  /*1de0*/  @!P1 IMAD.WIDE.U32 R8, R0, c[0x0][0x190], R8 ;  /* 0x0000640000089a25 */ /* 0x000fc800078e0008 */
[----:B------:R-:W-:Y:S02]  /*1df0*/  @!P0 IMAD R12, R12, c[0x0][0x190], RZ ;  /* 0x000064000c0c8a24 */ /* 0x000fe400078e02ff */
[----:B------:R-:W-:Y:S01]  /*1e00*/  @!P3 IMAD.IADD R0, R5, 0x1, R6 ;  /* 0x000000010500b824 */ /* 0x000fe200078e0206 */
[----:B------:R-:W-:Y:S01]  /*1e10*/  @!P3 LEA R6, P6, R4, c[0x0][0x160], 0x1 ;  /* 0x000058000406ba11 */ /* 0x000fe200078c08ff */
[----:B------:R-:W-:Y:S01]  /*1e20*/  @!P0 IMAD R20, R14, c[0x0][0x194], R12 ;  /* 0x000065000e148a24 */ /* 0x000fe200078e020c */
[----:B------:R-:W-:Y:S01]  /*1e30*/  @!P2 LEA R12, P5, R16, c[0x0][0x160], 0x1 ;  /* 0x00005800100caa11 */ /* 0x000fe200078a08ff */
[----:B------:R-:W-:Y:S01]  /*1e40*/  @!P2 IMAD.IADD R5, R17, 0x1, R19 ;  /* 0x000000011105a824 */ /* 0x000fe200078e0213 */
[----:B------:R-:W-:Y:S01]  /*1e50*/  @!P3 LEA.HI.X R7, R4, c[0x0][0x164], R0, 0x1, P6 ;  /* 0x000059000407ba11 */ /* 0x000fe200030f0c00 */
[----:B------:R-:W-:Y:S01]  /*1e60*/  @!P1 IMAD.IADD R9, R9, 0x1, R13 ;  /* 0x0000000109099824 */ /* 0x000fe200078e020d */
[----:B------:R-:W-:Y:S01]  /*1e70*/  LEA.HI R0, R28, R2, RZ, 0x1 ;  /* 0x000000021c007211 */ /* 0x000fe200078f08ff */
[----:B------:R-:W-:Y:S01]  /*1e80*/  @!P0 IMAD.WIDE.U32 R14, R14, c[0x0][0x190], R10 ;  /* 0x000064000e0e8a25 */ /* 0x000fe200078e000a */
[----:B------:R-:W-:-:S02]  /*1e90*/  @!P2 LEA.HI.X R13, R16, c[0x0][0x164], R5, 0x1, P5 ;  /* 0x00005900100daa11 */ /* 0x000fc400028f0c05 */
[----:B------:R-:W-:Y:S01]  /*1ea0*/  LOP3.LUT R5, R0, 0x7fffffe, RZ, 0xc0, !PT ;  /* 0x07fffffe00057812 */ /* 0x000fe200078ec0ff */
[C---:B------:R-:W-:Y:S01]  /*1eb0*/  IMAD R0, R3.reuse, c[0x0][0x1a0], RZ ;  /* 0x0000680003007a24 */ /* 0x040fe200078e02ff */
[----:B------:R-:W-:Y:S01]  /*1ec0*/  @!P1 LEA R10, P4, R8, c[0x0][0x160], 0x1 ;  /* 0x00005800080a9a11 */ /* 0x000fe200078808ff */
[----:B------:R-:W-:Y:S01]  /*1ed0*/  IMAD R4, R3, c[0x0][0x198], RZ ;  /* 0x0000660003047a24 */ /* 0x000fe200078e02ff */
[C---:B------:R-:W-:Y:S01]  /*1ee0*/  ISETP.GE.AND P6, PT, R2.reuse, UR11, PT ;  /* 0x0000000b02007c0c */ /* 0x040fe2000bfc6270 */
[----:B------:R-:W-:Y:S01]  /*1ef0*/  IMAD R19, R2, c[0x0][0x1a4], R0 ;  /* 0x0000690002137a24 */ /* 0x000fe200078e0200 */
[----:B------:R-:W-:Y:S01]  /*1f00*/  @!P1 LEA.HI.X R11, R8, c[0x0][0x164], R9, 0x1, P4 ;  /* 0x00005900080b9a11 */ /* 0x000fe200020f0c09 */
[----:B------:R-:W-:Y:S01]  /*1f10*/  IMAD.IADD R16, R2, 0x1, -R5 ;  /* 0x0000000102107824 */ /* 0x000fe200078e0a05 */
[----:B------:R-:W-:Y:S01]  /*1f20*/  @!P0 LEA R8, P5, R14, c[0x0][0x160], 0x1 ;  /* 0x000058000e088a11 */ /* 0x000fe200078a08ff */
[C---:B------:R-:W-:Y:S01]  /*1f30*/  IMAD R17, R2.reuse, c[0x0][0x19c], R4 ;  /* 0x0000670002117a24 */ /* 0x040fe200078e0204 */
[C---:B------:R-:W-:Y:S01]  /*1f40*/  ISETP.GE.AND P4, PT, R2.reuse, UR11, PT ;  /* 0x0000000b02007c0c */ /* 0x040fe2000bf86270 */
[----:B------:R-:W-:Y:S01]  /*1f50*/  @!P0 IMAD.IADD R0, R15, 0x1, R20 ;  /* 0x000000010f008824 */ /* 0x000fe200078e0214 */
[----:B------:R-:W-:Y:S01]  /*1f60*/  SHF.R.S32.HI R20, RZ, 0x1f, R18 ;  /* 0x0000001fff147819 */ /* 0x000fe20000011412 */
[----:B------:R-:W-:-:S03]  /*1f70*/  IMAD.WIDE.U32 R4, R2, c[0x0][0x198], R30 ;  /* 0x0000660002047a25 */ /* 0x000fc600078e001e */
[----:B------:R-:W-:Y:S01]  /*1f80*/  @!P0 LEA.HI.X R9, R14, c[0x0][0x164], R0, 0x1, P5 ;  /* 0x000059000e098a11 */ /* 0x000fe200028f0c00 */
[----:B------:R-:W-:Y:S01]  /*1f90*/  IMAD R16, R150, 0x8, R16 ;  /* 0x0000000896107824 */ /* 0x000fe200078e0210 */
[----:B------:R-:W-:Y:S01]  /*1fa0*/  IADD3 R4, P5, R4, UR16, RZ ;  /* 0x0000001004047c10 */ /* 0x000fe2000ffbe0ff */
[----:B------:R-:W-:-:S03]  /*1fb0*/  IMAD.WIDE.U32 R2, R2, c[0x0][0x1a0], R30 ;  /* 0x0000680002027a25 */ /* 0x000fc600078e001e */
[----:B------:R-:W-:Y:S01]  /*1fc0*/  IADD3.X R5, R5, UR7, R17, P5, !PT ;  /* 0x0000000705057c10 */ /* 0x000fe2000affe411 */
[----:B------:R-:W-:Y:S01]  /*1fd0*/  IMAD.U32 R226, R16, 0x20, R226 ;  /* 0x0000002010e27824 */ /* 0x000fe200078e00e2 */
[----:B------:R-:W-:Y:S01]  /*1fe0*/  IADD3 R14, P5, R2, UR18, RZ ;  /* 0x00000012020e7c10 */ /* 0x000fe2000ffbe0ff */
[----:B------:R-:W-:Y:S01]  /*1ff0*/  IMAD R0, R20, c[0x0][0x1b0], RZ ;  /* 0x00006c0014007a24 */ /* 0x000fe200078e02ff */
[----:B------:R-:W-:Y:S01]  /*2000*/  USHF.R.S32.HI UR7, URZ, 0x1f, UR25 ;  /* 0x0000001f3f077899 */ /* 0x000fe20008011419 */
[----:B------:R-:W-:Y:S01]  /*2010*/  IMAD.SHL.U32 R226, R226, 0x2, RZ ;  /* 0x00000002e2e27824 */ /* 0x000fe200078e00ff */
[----:B------:R-:W-:Y:S01]  /*2020*/  IADD3.X R15, R3, UR15, R19, P5, !PT ;  /* 0x0000000f030f7c10 */ /* 0x000fe2000affe413 */
[C---:B------:R-:W-:Y:S01]  /*2030*/  IMAD R0, R18.reuse, c[0x0][0x1b4], R0 ;  /* 0x00006d0012007a24 */ /* 0x040fe200078e0200 */
[----:B------:R-:W-:Y:S01]  /*2040*/  ISETP.GE.AND P5, PT, R29, UR11, PT ;  /* 0x0000000b1d007c0c */ /* 0x000fe2000bfa6270 */
[----:B------:R-:W-:Y:S01]  /*2050*/  IMAD.WIDE.U32 R30, R18, c[0x0][0x1b0], R4 ;  /* 0x00006c00121e7a25 */ /* 0x000fe200078e0004 */
[----:B------:R-:W-:Y:S01]  /*2060*/  @!PT LDS RZ, [RZ] ;  /* 0x00000000fffff984 */ /* 0x000fe20000000800 */
[----:B------:R-:W-:Y:S01]  /*2070*/  @!PT LDS RZ, [RZ] ;  /* 0x00000000fffff984 */ /* 0x000fe20000000800 */
[----:B------:R-:W-:Y:S01]  /*2080*/  @!PT LDS RZ, [RZ] ;  /* 0x00000000fffff984 */ /* 0x000fe20000000800 */
[----:B------:R1:W-:Y:S01]  /*2090*/  @!P3 LDGSTS.E.BYPASS.LTC128B.128 [R226], [R6.64] ;  /* 0x0000000006e2bfae */ /* 0x0003e2000b901d5a */
[----:B------:R-:W-:Y:S01]  /*20a0*/  UIMAD UR12, UR7, UR21, UR12 ;  /* 0x00000015070c72a4 */ /* 0x000fe2000f8e020c */
[----:B------:R-:W-:Y:S01]  /*20b0*/  SHF.R.S32.HI R4, RZ, 0x1f, R21 ;  /* 0x0000001fff047819 */ /* 0x000fe20000011415 */
[----:B------:R-:W-:Y:S01]  /*20c0*/  IMAD.IADD R157, R31, 0x1, R0 ;  /* 0x000000011f9d7824 */ /* 0x000fe200078e0200 */
[----:B------:R1:W-:Y:S01]  /*20d0*/  @!P3 LDGSTS.E.BYPASS.LTC128B.128 [R226+0x2000], [R6.64+0x40] ;  /* 0x0200004006e2bfae */ /* 0x0003e2000b901d5a */
[----:B------:R-:W-:-:S02]  /*20e0*/  IMAD.MOV.U32 R156, RZ, RZ, R30 ;  /* 0x000000ffff9c7224 */ /* 0x000fc400078e001e */
[----:B------:R-:W-:Y:S01]  /*20f0*/  IMAD.SHL.U32 R0, R22, 0x40, RZ ;  /* 0x0000004016007824 */ /* 0x000fe200078e00ff */
[----:B------:R1:W-:Y:S01]  /*2100*/  @!P3 LDGSTS.E.BYPASS.LTC128B.128 [R226+0x4000], [R6.64+0x80] ;  /* 0x0400008006e2bfae */ /* 0x0003e2000b901d5a */
[----:B------:R-:W-:-:S03]  /*2110*/  IMAD.WIDE.U32 R2, R24, UR21, R156 ;  /* 0x0000001518027c25 */ /* 0x000fc6000f8e009c */
[----:B------:R2:W-:Y:S01]  /*2120*/  @!P2 LDGSTS.E.BYPASS.LTC128B.128 [R226+0x800], [R12.64] ;  /* 0x008000000ce2afae */ /* 0x0005e2000b901d5a */
[----:B------:R-:W-:Y:S01]  /*2130*/  IMAD.SHL.U32 R17, R23, 0x8, RZ ;  /* 0x0000000817117824 */ /* 0x000fe200078e00ff */
[----:B------:R-:W-:Y:S01]  /*2140*/  LOP3.LUT R0, R0, 0xc0, RZ, 0xc0, !PT ;  /* 0x000000c000007812 */ /* 0x000fe200078ec0ff */
[----:B------:R-:W-:Y:S01]  /*2150*/  IMAD.WIDE.U32 R14, R18, c[0x0][0x1b8], R14 ;  /* 0x00006e00120e7a25 */ /* 0x000fe200078e000e */
[----:B------:R2:W-:Y:S02]  /*2160*/  @!P2 LDGSTS.E.BYPASS.LTC128B.128 [R226+0x2800], [R12.64+0x40] ;  /* 0x028000400ce2afae */ /* 0x0005e4000b901d5a */
[----:B------:R-:W-:Y:S02]  /*2170*/  LOP3.LUT R17, R0, 0x8, R17, 0xf8, !PT ;  /* 0x0000000800117812 */ /* 0x000fe400078ef811 */
[----:B------:R2:W-:Y:S01]  /*2180*/  @!P2 LDGSTS.E.BYPASS.LTC128B.128 [R226+0x4800], [R12.64+0x80] ;  /* 0x048000800ce2afae */ /* 0x0005e2000b901d5a */
[----:B------:R-:W-:Y:S01]  /*2190*/  SHF.R.U32.HI R16, RZ, 0x3, R0 ;  /* 0x00000003ff107819 */ /* 0x000fe20000011600 */
[----:B------:R-:W-:Y:S01]  /*21a0*/  IMAD R0, R20, c[0x0][0x1b8], RZ ;  /* 0x00006e0014007a24 */ /* 0x000fe200078e02ff */
[----:B------:R-:W-:Y:S01]  /*21b0*/  ISETP.GE.AND P2, PT, R29, UR11, PT ;  /* 0x0000000b1d007c0c */ /* 0x000fe2000bf46270 */
[----:B------:R3:W-:Y:S01]  /*21c0*/  @!P1 LDGSTS.E.BYPASS.LTC128B.128 [R226+0x1000], [R10.64] ;  /* 0x010000000ae29fae */ /* 0x0007e2000b901d5a */
[----:B------:R-:W-:Y:S01]  /*21d0*/  LOP3.LUT R16, R17, R16, RZ, 0x3c, !PT ;  /* 0x0000001011107212 */ /* 0x000fe200078e3cff */
[----:B------:R-:W-:-:S02]  /*21e0*/  ULDC UR11, c[0x0][0x2e4] ;  /* 0x0000b900000b7ab9 */ /* 0x000fc40000000800 */
[----:B------:R3:W-:Y:S01]  /*21f0*/  @!P1 LDGSTS.E.BYPASS.LTC128B.128 [R226+0x3000], [R10.64+0x40] ;  /* 0x030000400ae29fae */ /* 0x0007e2000b901d5a */
[----:B------:R-:W-:-:S03]  /*2200*/  UIADD3 UR11, UR9, -UR11, -UR10 ;  /* 0x8000000b090b7290 */ /* 0x000fc6000fffe80a */
[----:B------:R3:W-:Y:S01]  /*2210*/  @!P1 LDGSTS.E.BYPASS.LTC128B.128 [R226+0x5000], [R10.64+0x80] ;  /* 0x050000800ae29fae */ /* 0x0007e2000b901d5a */
[----:B-1----:R-:W-:-:S03]  /*2220*/  SHF.R.S32.HI R7, RZ, 0x1, R21 ;  /* 0x00000001ff077819 */ /* 0x002fc60000011415 */
[----:B------:R1:W-:Y:S01]  /*2230*/  @!P0 LDGSTS.E.BYPASS.LTC128B.128 [R226+0x1800], [R8.64] ;  /* 0x0180000008e28fae */ /* 0x0003e2000b901d5a */
[----:B------:R-:W-:Y:S01]  /*2240*/  IADD3 R6, R3, UR12, RZ ;  /* 0x0000000c03067c10 */ /* 0x000fe2000fffe0ff */
[----:B------:R-:W-:Y:S01]  /*2250*/  UIMAD UR12, UR22, UR25, URZ ;  /* 0x00000019160c72a4 */ /* 0x000fe2000f8e023f */
[----:B------:R-:W-:Y:S01]  /*2260*/  LEA.HI R5, R4, R7, RZ, 0x2 ;  /* 0x0000000704057211 */ /* 0x000fe200078f10ff */
[----:B------:R1:W-:Y:S01]  /*2270*/  @!P0 LDGSTS.E.BYPASS.LTC128B.128 [R226+0x3800], [R8.64+0x40] ;  /* 0x0380004008e28fae */ /* 0x0003e2000b901d5a */
[C---:B------:R-:W-:Y:S01]  /*2280*/  @!P6 LEA R4, P3, R2.reuse, c[0x0][0x168], 0x1 ;  /* 0x00005a000204ea11 */ /* 0x040fe200078608ff */
[----:B------:R-:W-:Y:S01]  /*2290*/  UIMAD UR7, UR7, UR23, UR12 ;  /* 0x00000017070772a4 */ /* 0x000fe2000f8e020c */
[----:B------:R-:W-:Y:S01]  /*22a0*/  LOP3.LUT R19, R5, 0xfffffffc, RZ, 0xc0, !PT ;  /* 0xfffffffc05137812 */ /* 0x000fe200078ec0ff */
[----:B------:R1:W-:Y:S01]  /*22b0*/  @!P0 LDGSTS.E.BYPASS.LTC128B.128 [R226+0x5800], [R8.64+0x80] ;  /* 0x0580008008e28fae */ /* 0x0003e2000b901d5a */
[C---:B------:R-:W-:Y:S01]  /*22c0*/  @!P6 LEA.HI.X R5, R2.reuse, c[0x0][0x16c], R6, 0x1, P3 ;  /* 0x00005b000205ea11 */ /* 0x040fe200018f0c06 */
[----:B------:R-:W-:Y:S01]  /*22d0*/  UIADD3 UR12, UR9, 0x1, -UR10 ;  /* 0x00000001090c7890 */ /* 0x000fe2000fffe80a */
[----:B------:R-:W-:Y:S01]  /*22e0*/  @!P5 IADD3 R3, P3, R2, UR4, RZ ;  /* 0x000000040203dc10 */ /* 0x000fe2000ff7e0ff */
[----:B------:R-:W-:Y:S01]  /*22f0*/  IMAD.IADD R21, R7, 0x1, -R19 ;  /* 0x0000000107157824 */ /* 0x000fe200078e0a13 */
[----:B------:R-:W-:Y:S01]  /*2300*/  STL.64 [R1+0x68], R30 ;  /* 0x0000681e01007387 */ /* 0x000fe20000100a00 */
[----:B------:R-:W-:Y:S01]  /*2310*/  IMAD R7, R18, c[0x0][0x1bc], R0 ;  /* 0x00006f0012077a24 */ /* 0x000fe200078e0200 */
[----:B------:R-:W-:Y:S01]  /*2320*/  @!P5 IADD3.X R6, R6, UR5, RZ, P3, !PT ;  /* 0x000000050606dc10 */ /* 0x000fe20009ffe4ff */
[----:B------:R-:W-:Y:S01]  /*2330*/  IMAD.SHL.U32 R0, R21, 0x40, RZ ;  /* 0x0000004015007824 */ /* 0x000fe200078e00ff */
[C---:B------:R-:W-:Y:S01]  /*2340*/  @!P5 LEA R2, P3, R3.reuse, c[0x0][0x168], 0x1 ;  /* 0x00005a000302da11 */ /* 0x040fe200078608ff */
[----:B------:R4:W-:Y:S03]  /*2350*/  @!P6 LDGSTS.E.BYPASS.LTC128B.128 [R226+0x6000], [R4.64] ;  /* 0x0600000004e2efae */ /* 0x0009e6000b901d5a */
[----:B------:R-:W-:Y:S01]  /*2360*/  @!P5 LEA.HI.X R3, R3, c[0x0][0x16c], R6, 0x1, P3 ;  /* 0x00005b000303da11 */ /* 0x000fe200018f0c06 */
[----:B------:R4:W-:Y:S01]  /*2370*/  @!P6 LDGSTS.E.BYPASS.LTC128B.128 [R226+0x7000], [R4.64+0x40] ;  /* 0x0700004004e2efae */ /* 0x0009e2000b901d5a */
[----:B------:R-:W-:-:S03]  /*2380*/  LOP3.LUT R0, R0, 0xc0, RZ, 0xc0, !PT ;  /* 0x000000c000007812 */ /* 0x000fc600078ec0ff */
[----:B------:R4:W-:Y:S04]  /*2390*/  @!P6 LDGSTS.E.BYPASS.LTC128B.128 [R226+0x8000], [R4.64+0x80] ;  /* 0x0800008004e2efae */ /* 0x0009e8000b901d5a */
[----:B------:R5:W-:Y:S04]  /*23a0*/  @!P5 LDGSTS.E.BYPASS.LTC128B.128 [R226+0x6800], [R2.64] ;  /* 0x0680000002e2dfae */ /* 0x000be8000b901d5a */
[----:B------:R5:W-:Y:S04]  /*23b0*/  @!P5 LDGSTS.E.BYPASS.LTC128B.128 [R226+0x7800], [R2.64+0x40] ;  /* 0x0780004002e2dfae */ /* 0x000be8000b901d5a */
[----:B------:R5:W-:Y:S04]  /*23c0*/  @!P5 LDGSTS.E.BYPASS.LTC128B.128 [R226+0x8800], [R2.64+0x80] ;  /* 0x0880008002e2dfae */ /* 0x000be8000b901d5a */
[----:B------:R-:W0:Y:S04]  /*23d0*/  LDGDEPBAR ;  /* 0x00000000000079af */ /* 0x000e280000000000 */
[----:B------:R-:W-:Y:S04]  /*23e0*/  STL.64 [R1+0x60], R156 ;  /* 0x0000609c01007387 */ /* 0x000fe80000100a00 */
[----:B------:R-:W-:Y:S01]  /*23f0*/  STL.64 [R1+0x58], R14 ;  /* 0x0000580e01007387 */ /* 0x000fe20000100a00 */
[----:B----4-:R-:W-:-:S02]  /*2400*/  IMAD.SHL.U32 R5, R27, 0x20, RZ ;  /* 0x000000201b057824 */ /* 0x010fc400078e00ff */
[----:B------:R-:W-:-:S03]  /*2410*/  IMAD.SHL.U32 R4, R25, 0x8, RZ ;  /* 0x0000000819047824 */ /* 0x000fc600078e00ff */
[----:B------:R-:W-:Y:S02]  /*2420*/  LOP3.LUT R146, R5, 0xffffff00, RZ, 0xc0, !PT ;  /* 0xffffff0005927812 */ /* 0x000fe400078ec0ff */
[----:B------:R-:W-:Y:S02]  /*2430*/  LOP3.LUT R6, R0, 0x8, R4, 0xf8, !PT ;  /* 0x0000000800067812 */ /* 0x000fe400078ef804 */
[----:B------:R-:W-:Y:S01]  /*2440*/  SHF.R.U32.HI R5, RZ, 0x3, R0 ;  /* 0x00000003ff057819 */ /* 0x000fe20000011600 */
[----:B-1----:R-:W-:Y:S02]  /*2450*/  IMAD R8, R150, 0x200, R146 ;  /* 0x0000020096087824 */ /* 0x002fe400078e0292 */
[----:B-----5:R-:W-:Y:S01]  /*2460*/  IMAD.IADD R3, R15, 0x1, R7 ;  /* 0x000000010f037824 */ /* 0x020fe200078e0207 */
[----:B------:R-:W-:-:S04]  /*2470*/  DEPBAR.LE SB0, 0x0 ;  /* 0x000080000000791a */ /* 0x000fc80000000000 */
[----:B------:R-:W-:Y:S01]  /*2480*/  BAR.SYNC.DEFER_BLOCKING 0x0 ;  /* 0x0000000000007b1d */ /* 0x000fe20000010000 */
[----:B------:R-:W-:Y:S01]  /*2490*/  IMAD.MOV.U32 R2, RZ, RZ, R14 ;  /* 0x000000ffff027224 */ /* 0x000fe200078e000e */
[----:B------:R-:W-:Y:S01]  /*24a0*/  LOP3.LUT R149, R6, R5, RZ, 0x3c, !PT ;  /* 0x0000000506957212 */ /* 0x000fe200078e3cff */
[----:B------:R-:W-:Y:S02]  /*24b0*/  IMAD R7, R25, 0x8, R26 ;  /* 0x0000000819077824 */ /* 0x000fe400078e021a */
[----:B------:R-:W-:Y:S01]  /*24c0*/  IMAD R8, R147, 0x20, R8 ;  /* 0x0000002093087824 */ /* 0x000fe200078e0208 */
[----:B------:R1:W-:Y:S04]  /*24d0*/  STL.64 [R1+0x10], R2 ;  /* 0x0000100201007387 */ /* 0x0003e80000100a00 */
[----:B------:R-:W-:Y:S04]  /*24e0*/  @P4 STS [R226+0x9000], RZ ;  /* 0x009000ffe2004388 */ /* 0x000fe80000000800 */
[----:B------:R-:W-:Y:S04]  /*24f0*/  @P4 STS [R226+0x9004], RZ ;  /* 0x009004ffe2004388 */ /* 0x000fe80000000800 */
[----:B------:R-:W-:Y:S01]  /*2500*/  @P4 STS.64 [R226+0x9008], RZ ;  /* 0x009008ffe2004388 */ /* 0x000fe20000000a00 */
[----:B-1----:R-:W-:-:S03]  /*2510*/  IMAD.WIDE.U32 R2, R24, UR23, R2 ;  /* 0x0000001718027c25 */ /* 0x002fc6000f8e0002 */
[----:B------:R-:W-:Y:S02]  /*2520*/  @P4 STS.128 [R226+0xa000], RZ ;  /* 0x00a000ffe2004388 */ /* 0x000fe40000000c00 */
[----:B------:R-:W-:Y:S01]  /*2530*/  IADD3 R0, R3, UR7, RZ ;  /* 0x0000000703007c10 */ /* 0x000fe2000fffe0ff */
[----:B------:R-:W-:Y:S01]  /*2540*/  ULDC UR7, c[0x0][0x2e8] ;  /* 0x0000ba0000077ab9 */ /* 0x000fe20000000800 */
[C---:B------:R-:W-:Y:S01]  /*2550*/  @!P4 LEA R4, P1, R2.reuse, c[0x0][0x170], 0x1 ;  /* 0x00005c000204ca11 */ /* 0x040fe200078208ff */
[----:B------:R-:W-:Y:S01]  /*2560*/  @P4 STS.128 [R226+0xb000], RZ ;  /* 0x00b000ffe2004388 */ /* 0x000fe20000000c00 */
[C---:B------:R-:W-:Y:S01]  /*2570*/  @!P2 IADD3 R3, P0, R2.reuse, UR32, RZ ;  /* 0x000000200203ac10 */ /* 0x040fe2000ff1e0ff */
[----:B------:R-:W-:Y:S01]  /*2580*/  UIADD3 UR7, UR12, UR7, URZ ;  /* 0x000000070c077290 */ /* 0x000fe2000fffe03f */
[----:B------:R-:W-:Y:S02]  /*2590*/  @!P4 LEA.HI.X R5, R2, c[0x0][0x174], R0, 0x1, P1 ;  /* 0x00005d000205ca11 */ /* 0x000fe400008f0c00 */
[----:B------:R-:W-:Y:S01]  /*25a0*/  @!P2 IADD3.X R2, R0, UR31, RZ, P0, !PT ;  /* 0x0000001f0002ac10 */ /* 0x000fe200087fe4ff */
[----:B------:R-:W-:Y:S01]  /*25b0*/  IMAD.U32 R0, R7, 0x20, R16 ;  /* 0x0000002007007824 */ /* 0x000fe200078e0010 */
[----:B------:R-:W-:Y:S01]  /*25c0*/  @!P2 LEA R6, P0, R3, c[0x0][0x170], 0x1 ;  /* 0x00005c000306aa11 */ /* 0x000fe200078008ff */
[----:B------:R-:W-:Y:S01]  /*25d0*/  @!PT LDS RZ, [RZ] ;  /* 0x00000000fffff984 */ /* 0x000fe20000000800 */
[----:B------:R-:W-:Y:S01]  /*25e0*/  @!PT LDS RZ, [RZ] ;  /* 0x00000000fffff984 */ /* 0x000fe20000000800 */
[----:B------:R-:W-:Y:S01]  /*25f0*/  @!PT LDS RZ, [RZ] ;  /* 0x00000000fffff984 */ /* 0x000fe20000000800 */
[----:B------:R1:W-:Y:S01]  /*2600*/  @!P4 LDGSTS.E.BYPASS.LTC128B.128 [R226+0x9000], [R4.64] ;  /* 0x0900000004e2cfae */ /* 0x0003e2000b901d5a */
[----:B------:R-:W-:Y:S01]  /*2610*/  LOP3.LUT P1, RZ, R21, 0x2, RZ, 0xc0, !PT ;  /* 0x0000000215ff7812 */ /* 0x000fe2000782c0ff */
[----:B------:R-:W-:Y:S01]  /*2620*/  IMAD.SHL.U32 R213, R0, 0x2, RZ ;  /* 0x0000000200d57824 */ /* 0x000fe200078e00ff */
[----:B------:R-:W-:Y:S01]  /*2630*/  @!P2 LEA.HI.X R7, R3, c[0x0][0x174], R2, 0x1, P0 ;  /* 0x00005d000307aa11 */ /* 0x000fe200000f0c02 */
[----:B------:R-:W-:Y:S01]  /*2640*/  IMAD.IADD R2, R149, 0x1, R8 ;  /* 0x0000000195027824 */ /* 0x000fe200078e0208 */
[----:B------:R1:W-:Y:S01]  /*2650*/  @!P4 LDGSTS.E.BYPASS.LTC128B.128 [R226+0xa000], [R4.64+0x40] ;  /* 0x0a00004004e2cfae */ /* 0x0003e2000b901d5a */
[----:B------:R-:W-:Y:S01]  /*2660*/  IMAD.MOV.U32 R0, RZ, RZ, 0x20 ;  /* 0x00000020ff007424 */ /* 0x000fe200078e00ff */
[----:B------:R-:W-:Y:S01]  /*2670*/  LOP3.LUT P0, RZ, R22, 0x2, RZ, 0xc0, !PT ;  /* 0x0000000216ff7812 */ /* 0x000fe2000780c0ff */
[----:B------:R-:W-:Y:S01]  /*2680*/  IMAD.SHL.U32 R216, R2, 0x2, RZ ;  /* 0x0000000202d87824 */ /* 0x000fe200078e00ff */
[----:B------:R1:W-:Y:S01]  /*2690*/  @!P4 LDGSTS.E.BYPASS.LTC128B.128 [R226+0xb000], [R4.64+0x80] ;  /* 0x0b00008004e2cfae */ /* 0x0003e2000b901d5a */
[----:B------:R-:W-:Y:S01]  /*26a0*/  IMAD.MOV.U32 R2, RZ, RZ, 0x10 ;  /* 0x00000010ff027424 */ /* 0x000fe200078e00ff */
[----:B------:R-:W-:-:S02]  /*26b0*/  SEL R0, R0, 0xffffffe0, !P0 ;  /* 0xffffffe000007807 */ /* 0x000fc40004000000 */
[----:B------:R-:W-:Y:S01]  /*26c0*/  @P2 STS.128 [R226+0x9800], RZ ;  /* 0x009800ffe2002388 */ /* 0x000fe20000000c00 */
[----:B------:R-:W-:Y:S02]  /*26d0*/  LEA R3, R150, UR8, 0x4 ;  /* 0x0000000896037c11 */ /* 0x000fe4000f8e20ff */
[----:B------:R-:W-:Y:S01]  /*26e0*/  SEL R2, R2, 0xfffffff0, !P1 ;  /* 0xfffffff002027807 */ /* 0x000fe20004800000 */
[----:B------:R-:W-:Y:S01]  /*26f0*/  @P2 STS.128 [R226+0xa800], RZ ;  /* 0x00a800ffe2002388 */ /* 0x000fe20000000c00 */
[----:B------:R-:W-:Y:S01]  /*2700*/  IMAD.IADD R215, R213, 0x1, R0 ;  /* 0x00000001d5d77824 */ /* 0x000fe200078e0200 */
[----:B------:R-:W-:Y:S02]  /*2710*/  SHF.R.S32.HI R0, RZ, 0x1f, R144 ;  /* 0x0000001fff007819 */ /* 0x000fe40000011490 */
[----:B------:R-:W-:Y:S01]  /*2720*/  @P2 STS.128 [R226+0xb800], RZ ;  /* 0x00b800ffe2002388 */ /* 0x000fe20000000c00 */
[----:B------:R-:W-:Y:S01]  /*2730*/  IMAD R217, R2, 0x2, R216 ;  /* 0x0000000202d97824 */ /* 0x000fe200078e02d8 */
[----:B------:R-:W-:-:S02]  /*2740*/  LEA.HI R0, R0, R144, RZ, 0x2 ;  /* 0x0000009000007211 */ /* 0x000fc400078f10ff */
[----:B------:R-:W-:Y:S01]  /*2750*/  @!PT LDS RZ, [RZ] ;  /* 0x00000000fffff984 */ /* 0x000fe20000000800 */
[----:B------:R-:W-:Y:S01]  /*2760*/  @!PT LDS RZ, [RZ] ;  /* 0x00000000fffff984 */ /* 0x000fe20000000800 */
[----:B------:R-:W-:Y:S01]  /*2770*/  @!PT LDS RZ, [RZ] ;  /* 0x00000000fffff984 */ /* 0x000fe20000000800 */
[----:B------:R1:W-:Y:S02]  /*2780*/  @!P2 LDGSTS.E.BYPASS.LTC128B.128 [R226+0x9800], [R6.64] ;  /* 0x0980000006e2afae */ /* 0x0003e4000b901d5a */
[----:B------:R-:W-:Y:S02]  /*2790*/  SHF.R.S32.HI R154, RZ, 0x2, R0 ;  /* 0x00000002ff9a7819 */ /* 0x000fe40000011400 */
[----:B------:R1:W-:Y:S03]  /*27a0*/  @!P2 LDGSTS.E.BYPASS.LTC128B.128 [R226+0xa800], [R6.64+0x40] ;  /* 0x0a80004006e2afae */ /* 0x0003e6000b901d5a */
[----:B------:R-:W-:Y:S01]  /*27b0*/  IMAD.IADD R0, R154, 0x1, R3 ;  /* 0x000000019a007824 */ /* 0x000fe200078e0203 */
[----:B------:R1:W-:Y:S04]  /*27c0*/  @!P2 LDGSTS.E.BYPASS.LTC128B.128 [R226+0xb800], [R6.64+0x80] ;  /* 0x0b80008006e2afae */ /* 0x0003e8000b901d5a */
[----:B------:R-:W-:Y:S04]  /*27d0*/  LDSM.16.M88.4 R16, [R213+0x6000] ;  /* 0x00600000d510783b */ /* 0x000fe80000000200 */
[----:B---3--:R-:W3:Y:S04]  /*27e0*/  LDSM.16.M88.4 R8, [R216+0x1000] ;  /* 0x00100000d808783b */ /* 0x008ee80000000200 */
[----:B--2---:R-:W2:Y:S04]  /*27f0*/  LDSM.16.M88.4 R12, [R216] ;  /* 0x00000000d80c783b */ /* 0x004ea80000000200 */
[----:B------:R-:W4:Y:S04]  /*2800*/  LDSM.16.M88.4 R32, [R213+0x6400] ;  /* 0x00640000d520783b */ /* 0x000f280000000200 */
[----:B------:R-:W5:Y:S04]  /*2810*/  LDSM.16.M88.4 R28, [R213+0x6800] ;  /* 0x00680000d51c783b */ /* 0x000f680000000200 */
[----:B------:R-:W2:Y:S04]  /*2820*/  LDSM.16.M88.4 R24, [R213+0x6c00] ;  /* 0x006c0000d518783b */ /* 0x000ea80000000200 */
[----:B------:R-:W-:Y:S04]  /*2830*/  LDSM.16.M88.4 R52, [R215+0x6000] ;  /* 0x00600000d734783b */ /* 0x000fe80000000200 */
[----:B-1----:R-:W1:Y:S04]  /*2840*/  LDSM.16.M88.4 R4, [R217+0x1000] ;  /* 0x00100000d904783b */ /* 0x002e680000000200 */
[----:B------:R-:W1:Y:S04]  /*2850*/  LDSM.16.M88.4 R48, [R215+0x6400] ;  /* 0x00640000d730783b */ /* 0x000e680000000200 */
[----:B------:R-:W1:Y:S04]  /*2860*/  LDSM.16.M88.4 R44, [R215+0x6800] ;  /* 0x00680000d72c783b */ /* 0x000e680000000200 */
[----:B------:R-:W1:Y:S01]  /*2870*/  LDSM.16.M88.4 R60, [R215+0x6c00] ;  /* 0x006c0000d73c783b */ /* 0x000e620000000200 */
[C---:B---3--:R-:W-:Y:S03]  /*2880*/  HMMA.16816.F32 R68, R8.reuse, R16, RZ ;  /* 0x000000100844723c */ /* 0x048fe600000018ff */
[----:B------:R-:W3:Y:S04]  /*2890*/  LDSM.16.M88.4 R20, [R217] ;  /* 0x00000000d914783b */ /* 0x000ee80000000200 */
[----:B------:R-:W0:Y:S01]  /*28a0*/  LDGDEPBAR ;  /* 0x00000000000079af */ /* 0x000e220000000000 */
[----:B------:R-:W-:Y:S03]  /*28b0*/  HMMA.16816.F32 R64, R8, R18, RZ ;  /* 0x000000120840723c */ /* 0x000fe600000018ff */
[----:B------:R-:W-:Y:S04]  /*28c0*/  STL [R1+0x88], R154 ;  /* 0x0000889a01007387 */ /* 0x000fe80000100800 */
[----:B------:R-:W-:Y:S01]  /*28d0*/  STL [R1+0xc], R155 ;  /* 0x00000c9b01007387 */ /* 0x000fe20000100800 */
[C---:B--2---:R-:W-:Y:S08]  /*28e0*/  HMMA.16816.F32 R100, R12.reuse, R16, RZ ;  /* 0x000000100c64723c */ /* 0x044ff000000018ff */
[----:B------:R-:W-:Y:S08]  /*28f0*/  HMMA.16816.F32 R96, R12, R18, RZ ;  /* 0x000000120c60723c */ /* 0x000ff000000018ff */
[C---:B----4-:R-:W-:Y:S08]  /*2900*/  HMMA.16816.F32 R56, R8.reuse, R32, RZ ;  /* 0x000000200838723c */ /* 0x050ff000000018ff */
[C---:B------:R-:W-:Y:S08]  /*2910*/  HMMA.16816.F32 R40, R8.reuse, R34, RZ ;  /* 0x000000220828723c */ /* 0x040ff000000018ff */
[C---:B-----5:R-:W-:Y:S08]  /*2920*/  HMMA.16816.F32 R36, R8.reuse, R28, RZ ;  /* 0x0000001c0824723c */ /* 0x060ff000000018ff */
[C---:B------:R-:W-:Y:S08]  /*2930*/  HMMA.16816.F32 R16, R8.reuse, R24, RZ ;  /* 0x000000180810723c */ /* 0x040ff000000018ff */
[C---:B------:R-:W-:Y:S08]  /*2940*/  HMMA.16816.F32 R72, R8.reuse, R30, RZ ;  /* 0x0000001e0848723c */ /* 0x040ff000000018ff */
[----:B------:R-:W-:Y:S08]  /*2950*/  HMMA.16816.F32 R84, R8, R26, RZ ;  /* 0x0000001a0854723c */ /* 0x000ff000000018ff */
[C---:B-1----:R-:W-:Y:S08]  /*2960*/  HMMA.16816.F32 R140, R4.reuse, R52, R68 ;  /* 0x00000034048c723c */ /* 0x042ff00000001844 */
        /* <DEDUP_REMOVED lines=10> */
[C---:B------:R-:W-:Y:S01]  /*2a10*/  HMMA.16816.F32 R56, R4.reuse, R44, R36 ;  /* 0x0000002c0438723c */ /* 0x040fe20000001824 */
[----:B------:R-:W-:Y:S07]  /*2a20*/  LDSM.16.M88.4 R36, [R213+0x7400] ;  /* 0x00740000d524783b */ /* 0x000fee0000000200 */
[----:B------:R-:W-:Y:S01]  /*2a30*/  HMMA.16816.F32 R128, R4, R60, R16 ;  /* 0x0000003c0480723c */ /* 0x000fe20000001810 */
[----:B------:R-:W1:Y:S07]  /*2a40*/  LDSM.16.M88.4 R16, [R216+0x3000] ;  /* 0x00300000d810783b */ /* 0x000e6e0000000200 */
[C---:B------:R-:W-:Y:S08]  /*2a50*/  HMMA.16816.F32 R8, R12.reuse, R24, RZ ;  /* 0x000000180c08723c */ /* 0x040ff000000018ff */
[----:B------:R-:W-:Y:S01]  /*2a60*/  HMMA.16816.F32 R124, R12, R26, RZ ;  /* 0x0000001a0c7c723c */ /* 0x000fe200000018ff */
[----:B------:R-:W2:Y:S04]  /*2a70*/  LDSM.16.M88.4 R12, [R216+0x2000] ;  /* 0x00200000d80c783b */ /* 0x000ea80000000200 */
[----:B------:R-:W-:Y:S03]  /*2a80*/  LDSM.16.M88.4 R24, [R215+0x7000] ;  /* 0x00700000d718783b */ /* 0x000fe60000000200 */
[C---:B------:R-:W-:Y:S08]  /*2a90*/  HMMA.16816.F32 R132, R4.reuse, R46, R72 ;  /* 0x0000002e0484723c */ /* 0x040ff00000001848 */
[----:B------:R-:W-:Y:S01]  /*2aa0*/  HMMA.16816.F32 R120, R4, R62, R84 ;  /* 0x0000003e0478723c */ /* 0x000fe20000001854 */
[----:B------:R-:W-:Y:S04]  /*2ab0*/  LDSM.16.M88.4 R4, [R217+0x3000] ;  /* 0x00300000d904783b */ /* 0x000fe80000000200 */
[----:B------:R-:W-:Y:S03]  /*2ac0*/  LDSM.16.M88.4 R84, [R215+0x7c00] ;  /* 0x007c0000d754783b */ /* 0x000fe60000000200 */
[C---:B---3--:R-:W-:Y:S08]  /*2ad0*/  HMMA.16816.F32 R116, R20.reuse, R52, R100 ;  /* 0x000000341474723c */ /* 0x048ff00000001864 */
[C---:B------:R-:W-:Y:S08]  /*2ae0*/  HMMA.16816.F32 R112, R20.reuse, R54, R96 ;  /* 0x000000361470723c */ /* 0x040ff00000001860 */
[C---:B------:R-:W-:Y:S01]  /*2af0*/  HMMA.16816.F32 R96, R20.reuse, R60, R8 ;  /* 0x0000003c1460723c */ /* 0x040fe20000001808 */
[----:B------:R-:W3:Y:S07]  /*2b00*/  LDSM.16.M88.4 R8, [R217+0x2000] ;  /* 0x00200000d908783b */ /* 0x000eee0000000200 */
[C---:B------:R-:W-:Y:S08]  /*2b10*/  HMMA.16816.F32 R108, R20.reuse, R48, R92 ;  /* 0x00000030146c723c */ /* 0x040ff0000000185c */
[C---:B------:R-:W-:Y:S08]  /*2b20*/  HMMA.16816.F32 R100, R20.reuse, R44, R80 ;  /* 0x0000002c1464723c */ /* 0x040ff00000001850 */
[C---:B------:R-:W-:Y:S08]  /*2b30*/  HMMA.16816.F32 R104, R20.reuse, R50, R88 ;  /* 0x000000321468723c */ /* 0x040ff00000001858 */
[C---:B------:R-:W-:Y:S01]  /*2b40*/  HMMA.16816.F32 R92, R20.reuse, R46, R76 ;  /* 0x0000002e145c723c */ /* 0x040fe2000000184c */
[----:B------:R-:W4:Y:S04]  /*2b50*/  LDSM.16.M88.4 R44, [R215+0x7400] ;  /* 0x00740000d72c783b */ /* 0x000f280000000200 */
[----:B------:R-:W5:Y:S03]  /*2b60*/  LDSM.16.M88.4 R76, [R215+0x7800] ;  /* 0x00780000d74c783b */ /* 0x000f660000000200 */
        /* <DEDUP_REMOVED lines=18> */
[----:B------:R-:W-:Y:S04]  /*2c90*/  LDSM.16.M88.4 R12, [R216+0x5000] ;  /* 0x00500000d80c783b */ /* 0x000fe80000000200 */
[----:B------:R-:W1:Y:S03]  /*2ca0*/  LDSM.16.M88.4 R28, [R213+0x8000] ;  /* 0x00800000d51c783b */ /* 0x000e660000000200 */
[-C--:B---3--:R-:W-:Y:S01]  /*2cb0*/  HMMA.16816.F32 R40, R8, R24.reuse, R16 ;  /* 0x000000180828723c */ /* 0x088fe20000001810 */
[----:B------:R-:W2:Y:S07]  /*2cc0*/  LDSM.16.M88.4 R16, [R216+0x4000] ;  /* 0x00400000d810783b */ /* 0x000eae0000000200 */
[C---:B------:R-:W-:Y:S08]  /*2cd0*/  HMMA.16816.F32 R36, R4.reuse, R24, R72 ;  /* 0x000000180424723c */ /* 0x040ff00000001848 */
[C---:B----4-:R-:W-:Y:S08]  /*2ce0*/  HMMA.16816.F32 R72, R4.reuse, R46, R60 ;  /* 0x0000002e0448723c */ /* 0x050ff0000000183c */
[C---:B------:R-:W-:Y:S08]  /*2cf0*/  HMMA.16816.F32 R68, R4.reuse, R26, R68 ;  /* 0x0000001a0444723c */ /* 0x040ff00000001844 */
[C---:B-----5:R-:W-:Y:S08]  /*2d00*/  HMMA.16816.F32 R120, R4.reuse, R76, R56 ;  /* 0x0000004c0478723c */ /* 0x060ff00000001838 */
[C---:B------:R-:W-:Y:S08]  /*2d10*/  HMMA.16816.F32 R124, R4.reuse, R84, R48 ;  /* 0x00000054047c723c */ /* 0x040ff00000001830 */
[----:B------:R-:W-:Y:S08]  /*2d20*/  HMMA.16816.F32 R116, R4, R78, R52 ;  /* 0x0000004e0474723c */ /* 0x000ff00000001834 */
[----:B------:R-:W-:Y:S01]  /*2d30*/  HMMA.16816.F32 R60, R8, R26, R88 ;  /* 0x0000001a083c723c */ /* 0x000fe20000001858 */
[----:B------:R-:W3:Y:S07]  /*2d40*/  LDSM.16.M88.4 R24, [R213+0x8400] ;  /* 0x00840000d518783b */ /* 0x000eee0000000200 */
[C---:B------:R-:W-:Y:S08]  /*2d50*/  HMMA.16816.F32 R112, R4.reuse, R44, R64 ;  /* 0x0000002c0470723c */ /* 0x040ff00000001840 */
[----:B------:R-:W-:Y:S01]  /*2d60*/  HMMA.16816.F32 R128, R4, R86, R20 ;  /* 0x000000560480723c */ /* 0x000fe20000001814 */
[----:B------:R-:W4:Y:S04]  /*2d70*/  LDSM.16.M88.4 R4, [R213+0x8800] ;  /* 0x00880000d504783b */ /* 0x000f280000000200 */
[----:B------:R-:W5:Y:S03]  /*2d80*/  LDSM.16.M88.4 R20, [R217+0x5000] ;  /* 0x00500000d914783b */ /* 0x000f660000000200 */
[C---:B------:R-:W-:Y:S08]  /*2d90*/  HMMA.16816.F32 R56, R8.reuse, R44, R108 ;  /* 0x0000002c0838723c */ /* 0x040ff0000000186c */
[C---:B------:R-:W-:Y:S08]  /*2da0*/  HMMA.16816.F32 R52, R8.reuse, R46, R104 ;  /* 0x0000002e0834723c */ /* 0x040ff00000001868 */
[C---:B------:R-:W-:Y:S08]  /*2db0*/  HMMA.16816.F32 R48, R8.reuse, R76, R100 ;  /* 0x0000004c0830723c */ /* 0x040ff00000001864 */
[C---:B------:R-:W-:Y:S07]  /*2dc0*/  HMMA.16816.F32 R44, R8.reuse, R78, R92 ;  /* 0x0000004e082c723c */ /* 0x040fee000000185c */
[----:B------:R-:W-:Y:S01]  /*2dd0*/  IMAD R94, R147, 0x20, R146 ;  /* 0x00000020935e7824 */ /* 0x000fe200078e0292 */
[C---:B------:R-:W-:Y:S08]  /*2de0*/  HMMA.16816.F32 R96, R8.reuse, R84, R96 ;  /* 0x000000540860723c */ /* 0x040ff00000001860 */
[----:B------:R-:W-:Y:S01]  /*2df0*/  HMMA.16816.F32 R100, R8, R86, R80 ;  /* 0x000000560864723c */ /* 0x000fe20000001850 */
[----:B------:R-:W4:Y:S07]  /*2e00*/  LDSM.16.M88.4 R8, [R217+0x4000] ;  /* 0x00400000d908783b */ /* 0x000f2e0000000200 */
[-C--:B-1----:R-:W-:Y:S08]  /*2e10*/  HMMA.16816.F32 R36, R12, R28.reuse, R36 ;  /* 0x0000001c0c24723c */ /* 0x082ff00000001824 */
[----:B--2---:R-:W-:Y:S07]  /*2e20*/  HMMA.16816.F32 R40, R16, R28, R40 ;  /* 0x0000001c1028723c */ /* 0x004fee0000001828 */
[----:B------:R-:W-:Y:S01]  /*2e30*/  IADD3 R28, R0, UR7, RZ ;  /* 0x00000007001c7c10 */ /* 0x000fe2000fffe0ff */
[----:B------:R-:W-:Y:S03]  /*2e40*/  HMMA.16816.F32 R64, R12, R30, R68 ;  /* 0x0000001e0c40723c */ /* 0x000fe60000001844 */
[----:B------:R-:W-:-:S05]  /*2e50*/  IMNMX R225, R28, UR9, PT ;  /* 0x000000091ce17c17 */ /* 0x000fca000b800200 */
[----:B------:R-:W-:Y:S08]  /*2e60*/  HMMA.16816.F32 R60, R16, R30, R60 ;  /* 0x0000001e103c723c */ /* 0x000ff0000000183c */
[----:B---3--:R-:W-:Y:S08]  /*2e70*/  HMMA.16816.F32 R76, R12, R26, R72 ;  /* 0x0000001a0c4c723c */ /* 0x008ff00000001848 */
[-C--:B------:R-:W-:Y:S08]  /*2e80*/  HMMA.16816.F32 R56, R16, R24.reuse, R56 ;  /* 0x000000181038723c */ /* 0x080ff00000001838 */
[----:B------:R-:W-:Y:S08]  /*2e90*/  HMMA.16816.F32 R68, R12, R24, R112 ;  /* 0x000000180c44723c */ /* 0x000ff00000001870 */
[C---:B------:R-:W-:Y:S01]  /*2ea0*/  HMMA.16816.F32 R72, R16.reuse, R26, R52 ;  /* 0x0000001a1048723c */ /* 0x040fe20000001834 */
[----:B------:R-:W1:Y:S07]  /*2eb0*/  LDSM.16.M88.4 R24, [R215+0x8400] ;  /* 0x00840000d718783b */ /* 0x000e6e0000000200 */
[----:B----4-:R-:W-:Y:S08]  /*2ec0*/  HMMA.16816.F32 R88, R16, R6, R44 ;  /* 0x000000061058723c */ /* 0x010ff0000000182c */
[-C--:B-----5:R-:W-:Y:S08]  /*2ed0*/  HMMA.16816.F32 R44, R20, R32.reuse, R36 ;  /* 0x00000020142c723c */ /* 0x0a0ff00000001824 */
[----:B------:R-:W-:Y:S08]  /*2ee0*/  HMMA.16816.F32 R40, R8, R32, R40 ;  /* 0x000000200828723c */ /* 0x000ff00000001828 */
[-C--:B------:R-:W-:Y:S08]  /*2ef0*/  HMMA.16816.F32 R80, R16, R4.reuse, R48 ;  /* 0x000000041050723c */ /* 0x080ff00000001830 */
[C---:B------:R-:W-:Y:S07]  /*2f00*/  HMMA.16816.F32 R84, R12.reuse, R4, R120 ;  /* 0x000000040c54723c */ /* 0x040fee0000001878 */
[----:B------:R-:W-:Y:S01]  /*2f10*/  IADD3 R5, R0, 0x40, RZ ;  /* 0x0000004000057810 */ /* 0x000fe20007ffe0ff */
[----:B------:R-:W-:Y:S01]  /*2f20*/  HMMA.16816.F32 R116, R12, R6, R116 ;  /* 0x000000060c74723c */ /* 0x000fe20000001874 */
[----:B------:R-:W-:-:S02]  /*2f30*/  IMAD.U32 R4, RZ, RZ, UR25 ;  /* 0x00000019ff047e24 */ /* 0x000fc4000f8e00ff */
[C---:B------:R-:W-:Y:S02]  /*2f40*/  IADD3 R28, R5.reuse, UR11, RZ ;  /* 0x0000000b051c7c10 */ /* 0x040fe4000fffe0ff */
[----:B------:R-:W-:Y:S01]  /*2f50*/  IMAD R4, R4, 0x40, R158 ;  /* 0x0000004004047824 */ /* 0x000fe200078e029e */
[----:B------:R-:W-:Y:S02]  /*2f60*/  IADD3 R5, R5, UR7, RZ ;  /* 0x0000000705057c10 */ /* 0x000fe4000fffe0ff */
[C---:B------:R-:W-:Y:S01]  /*2f70*/  IADD3 R7, R0.reuse, UR11, RZ ;  /* 0x0000000b00077c10 */ /* 0x040fe2000fffe0ff */
[----:B------:R-:W-:Y:S01]  /*2f80*/  HMMA.16816.F32 R36, R20, R34, R64 ;  /* 0x000000221424723c */ /* 0x000fe20000001840 */
[C---:B------:R-:W-:Y:S02]  /*2f90*/  IADD3 R6, R0.reuse, 0x8, RZ ;  /* 0x0000000800067810 */ /* 0x040fe40007ffe0ff */
[----:B------:R-:W-:Y:S02]  /*2fa0*/  IADD3 R0, R0, 0x48, RZ ;  /* 0x0000004800007810 */ /* 0x000fe40007ffe0ff */
[----:B------:R-:W-:-:S02]  /*2fb0*/  IMNMX R221, RZ, R7, !PT ;  /* 0x00000007ffdd7217 */ /* 0x000fc40007800200 */
[----:B------:R-:W-:Y:S01]  /*2fc0*/  IADD3 R7, R6, UR11, RZ ;  /* 0x0000000b06077c10 */ /* 0x000fe2000fffe0ff */
[C---:B------:R-:W-:Y:S01]  /*2fd0*/  HMMA.16816.F32 R32, R8.reuse, R34, R60 ;  /* 0x000000220820723c */ /* 0x040fe2000000183c */
[----:B------:R-:W-:Y:S02]  /*2fe0*/  IADD3 R29, R0, UR11, RZ ;  /* 0x0000000b001d7c10 */ /* 0x000fe4000fffe0ff */
[----:B------:R-:W-:Y:S02]  /*2ff0*/  IADD3 R6, R6, UR7, RZ ;  /* 0x0000000706067c10 */ /* 0x000fe4000fffe0ff */
[----:B------:R-:W-:Y:S02]  /*3000*/  IADD3 R0, R0, UR7, RZ ;  /* 0x0000000700007c10 */ /* 0x000fe4000fffe0ff */
[----:B------:R-:W-:Y:S01]  /*3010*/  IADD3 R3, R4, 0x1, RZ ;  /* 0x0000000104037810 */ /* 0x000fe20007ffe0ff */
[----:B-1----:R-:W-:Y:S01]  /*3020*/  HMMA.16816.F32 R52, R8, R24, R56 ;  /* 0x000000180834723c */ /* 0x002fe20000001838 */
[----:B------:R-:W-:-:S02]  /*3030*/  IMNMX R224, R6, UR9, PT ;  /* 0x0000000906e07c17 */ /* 0x000fc4000b800200 */
[----:B------:R-:W-:Y:S02]  /*3040*/  IMNMX R223, R5, UR9, PT ;  /* 0x0000000905df7c17 */ /* 0x000fe4000b800200 */
[----:B------:R-:W-:Y:S02]  /*3050*/  IMNMX R222, R0, UR9, PT ;  /* 0x0000000900de7c17 */ /* 0x000fe4000b800200 */
[----:B------:R-:W-:Y:S01]  /*3060*/  IMNMX R220, RZ, R7, !PT ;  /* 0x00000007ffdc7217 */ /* 0x000fe20007800200 */
[----:B------:R-:W-:Y:S01]  /*3070*/  HMMA.16816.F32 R48, R20, R24, R68 ;  /* 0x000000181430723c */ /* 0x000fe20000001844 */
[----:B------:R-:W-:Y:S02]  /*3080*/  IMNMX R219, RZ, R28, !PT ;  /* 0x0000001cffdb7217 */ /* 0x000fe40007800200 */
[----:B------:R-:W-:Y:S02]  /*3090*/  IMNMX R218, RZ, R29, !PT ;  /* 0x0000001dffda7217 */ /* 0x000fe40007800200 */
[C---:B------:R-:W-:Y:S01]  /*30a0*/  ISETP.GE.AND P5, PT, R3.reuse, R225, PT ;  /* 0x000000e10300720c */ /* 0x040fe20003fa6270 */
[----:B------:R-:W1:Y:S01]  /*30b0*/  LDSM.16.M88.4 R28, [R215+0x8800] ;  /* 0x00880000d71c783b */ /* 0x000e620000000200 */
[----:B------:R-:W-:-:S02]  /*30c0*/  ISETP.GE.AND P4, PT, R3, R224, PT ;  /* 0x000000e00300720c */ /* 0x000fc40003f86270 */
[CC--:B------:R-:W-:Y:S02]  /*30d0*/  ISETP.GE.AND P3, PT, R3.reuse, R223.reuse, PT ;  /* 0x000000df0300720c */ /* 0x0c0fe40003f66270 */
[C---:B------:R-:W-:Y:S02]  /*30e0*/  ISETP.GE.AND P0, PT, R3.reuse, R222, PT ;  /* 0x000000de0300720c */ /* 0x040fe40003f06270 */
[C---:B------:R-:W-:Y:S02]  /*30f0*/  ISETP.GE.AND P2, PT, R4.reuse, R224, PT ;  /* 0x000000e00400720c */ /* 0x040fe40003f46270 */
[----:B------:R-:W-:Y:S02]  /*3100*/  ISETP.GE.AND P1, PT, R4, R223, PT ;  /* 0x000000df0400720c */ /* 0x000fe40003f26270 */
[C---:B------:R-:W-:Y:S02]  /*3110*/  ISETP.LT.OR P5, PT, R3.reuse, R221, P5 ;  /* 0x000000dd0300720c */ /* 0x040fe40002fa1670 */
[----:B------:R-:W-:-:S02]  /*3120*/  ISETP.LT.OR P4, PT, R3, R220, P4 ;  /* 0x000000dc0300720c */ /* 0x000fc40002781670 */
[CC--:B------:R-:W-:Y:S02]  /*3130*/  ISETP.LT.OR P3, PT, R3.reuse, R219.reuse, P3 ;  /* 0x000000db0300720c */ /* 0x0c0fe40001f61670 */
[----:B------:R-:W-:Y:S02]  /*3140*/  ISETP.LT.OR P0, PT, R3, R218, P0 ;  /* 0x000000da0300720c */ /* 0x000fe40000701670 */
[C---:B------:R-:W-:Y:S02]  /*3150*/  ISETP.LT.OR P2, PT, R4.reuse, R220, P2 ;  /* 0x000000dc0400720c */ /* 0x040fe40001741670 */
[C---:B------:R-:W-:Y:S02]  /*3160*/  ISETP.LT.OR P1, PT, R4.reuse, R219, P1 ;  /* 0x000000db0400720c */ /* 0x040fe40000f21670 */
[C---:B------:R-:W-:Y:S02]  /*3170*/  IADD3 R0, R4.reuse, 0x8, RZ ;  /* 0x0000000804007810 */ /* 0x040fe40007ffe0ff */
[----:B------:R-:W-:-:S02]  /*3180*/  IADD3 R3, R4, 0x9, RZ ;  /* 0x0000000904037810 */ /* 0x000fc40007ffe0ff */
[----:B------:R-:W-:Y:S02]  /*3190*/  FSEL R141, R42, -INF , !P2 ;  /* 0xff8000002a8d7808 */ /* 0x000fe40005000000 */
[----:B------:R-:W-:Y:S02]  /*31a0*/  FSEL R67, R44, -INF , !P1 ;  /* 0xff8000002c437808 */ /* 0x000fe40004800000 */
[----:B------:R-:W-:Y:S02]  /*31b0*/  FSEL R132, R41, -INF , !P5 ;  /* 0xff80000029847808 */ /* 0x000fe40006800000 */
[----:B------:R-:W-:Y:S02]  /*31c0*/  FSEL R140, R43, -INF , !P4 ;  /* 0xff8000002b8c7808 */ /* 0x000fe40006000000 */
[C---:B------:R-:W-:Y:S02]  /*31d0*/  ISETP.GE.AND P2, PT, R0.reuse, R225, PT ;  /* 0x000000e10000720c */ /* 0x040fe40003f46270 */
[----:B------:R-:W-:-:S02]  /*31e0*/  ISETP.GE.AND P1, PT, R0, R224, PT ;  /* 0x000000e00000720c */ /* 0x000fc40003f26270 */
[CC--:B------:R-:W-:Y:S01]  /*31f0*/  ISETP.GE.AND P5, PT, R3.reuse, R225.reuse, PT ;  /* 0x000000e10300720c */ /* 0x0c0fe20003fa6270 */
[-C--:B-1----:R-:W-:Y:S01]  /*3200*/  HMMA.16816.F32 R60, R8, R28.reuse, R80 ;  /* 0x0000001c083c723c */ /* 0x082fe20000001850 */
[C---:B------:R-:W-:Y:S02]  /*3210*/  ISETP.GE.AND P4, PT, R3.reuse, R224, PT ;  /* 0x000000e00300720c */ /* 0x040fe40003f86270 */
[----:B------:R-:W-:Y:S02]  /*3220*/  ISETP.GE.AND P6, PT, R4, R225, PT ;  /* 0x000000e10400720c */ /* 0x000fe40003fc6270 */
[CC--:B------:R-:W-:Y:S02]  /*3230*/  ISETP.LT.OR P2, PT, R0.reuse, R221.reuse, P2 ;  /* 0x000000dd0000720c */ /* 0x0c0fe40001741670 */
[----:B------:R-:W-:Y:S01]  /*3240*/  ISETP.LT.OR P1, PT, R0, R220, P1 ;  /* 0x000000dc0000720c */ /* 0x000fe20000f21670 */
        /* <DEDUP_REMOVED lines=8> */
[----:B------:R-:W1:Y:S01]  /*32d0*/  LDSM.16.M88.4 R32, [R213+0x8c00] ;  /* 0x008c0000d520783b */ /* 0x000e620000000200 */
[----:B------:R-:W-:Y:S02]  /*32e0*/  FSEL R134, R40, -INF , !P6 ;  /* 0xff80000028867808 */ /* 0x000fe40007000000 */
[C---:B------:R-:W-:Y:S01]  /*32f0*/  ISETP.GE.AND P6, PT, R4.reuse, R222, PT ;  /* 0x000000de0400720c */ /* 0x040fe20003fc6270 */
[----:B------:R-:W-:Y:S01]  /*3300*/  HMMA.16816.F32 R40, R8, R26, R72 ;  /* 0x0000001a0828723c */ /* 0x000fe20000001848 */
[----:B------:R-:W-:Y:S02]  /*3310*/  FSEL R66, R45, -INF , !P3 ;  /* 0xff8000002d427808 */ /* 0x000fe40005800000 */
[----:B------:R-:W-:Y:S02]  /*3320*/  ISETP.LT.OR P6, PT, R4, R218, P6 ;  /* 0x000000da0400720c */ /* 0x000fe400037c1670 */
[----:B------:R-:W-:Y:S02]  /*3330*/  ISETP.GE.AND P3, PT, R0, R222, PT ;  /* 0x000000de0000720c */ /* 0x000fe40003f66270 */
[----:B------:R-:W-:-:S02]  /*3340*/  FSEL R92, R46, -INF , !P6 ;  /* 0xff8000002e5c7808 */ /* 0x000fc40007000000 */
[C---:B------:R-:W-:Y:S02]  /*3350*/  ISETP.GE.AND P6, PT, R0.reuse, R223, PT ;  /* 0x000000df0000720c */ /* 0x040fe40003fc6270 */
[C---:B------:R-:W-:Y:S02]  /*3360*/  ISETP.LT.OR P3, PT, R0.reuse, R218, P3 ;  /* 0x000000da0000720c */ /* 0x040fe40001f61670 */
[----:B------:R-:W-:Y:S02]  /*3370*/  ISETP.LT.OR P6, PT, R0, R219, P6 ;  /* 0x000000db0000720c */ /* 0x000fe400037c1670 */
[----:B------:R-:W-:Y:S02]  /*3380*/  FSEL R93, R47, -INF , !P0 ;  /* 0xff8000002f5d7808 */ /* 0x000fe40004000000 */
[----:B------:R-:W-:Y:S01]  /*3390*/  IADD3 R0, R4, 0x10, RZ ;  /* 0x0000001004007810 */ /* 0x000fe20007ffe0ff */
[----:B------:R-:W-:Y:S01]  /*33a0*/  HMMA.16816.F32 R44, R20, R26, R76 ;  /* 0x0000001a142c723c */ /* 0x000fe2000000184c */
[C---:B------:R-:W-:Y:S01]  /*33b0*/  ISETP.GE.AND P0, PT, R3.reuse, R223, PT ;  /* 0x000000df0300720c */ /* 0x040fe20003f06270 */
[----:B------:R-:W2:Y:S01]  /*33c0*/  LDSM.16.M88.4 R24, [R215+0x8c00] ;  /* 0x008c0000d718783b */ /* 0x000ea20000000200 */
[----:B------:R-:W-:Y:S01]  /*33d0*/  ISETP.GE.AND P2, PT, R3, R222, PT ;  /* 0x000000de0300720c */ /* 0x000fe20003f46270 */
[----:B------:R-:W-:-:S04]  /*33e0*/  DEPBAR.LE SB0, 0x0 ;  /* 0x000080000000791a */ /* 0x000fc80000000000 */
[----:B------:R-:W-:Y:S01]  /*33f0*/  BAR.SYNC.DEFER_BLOCKING 0x0 ;  /* 0x0000000000007b1d */ /* 0x000fe20000010000 */
[C---:B------:R-:W-:Y:S02]  /*3400*/  ISETP.LT.OR P0, PT, R3.reuse, R219, P0 ;  /* 0x000000db0300720c */ /* 0x040fe40000701670 */
[----:B------:R-:W-:Y:S02]  /*3410*/  ISETP.GE.AND P1, PT, R0, R225, PT ;  /* 0x000000e10000720c */ /* 0x000fe40003f26270 */
[----:B------:R-:W-:Y:S02]  /*3420*/  ISETP.LT.OR P2, PT, R3, R218, P2 ;  /* 0x000000da0300720c */ /* 0x000fe40001741670 */
[----:B------:R-:W-:Y:S02]  /*3430*/  FSEL R65, R36, -INF , !P6 ;  /* 0xff80000024417808 */ /* 0x000fe40007000000 */
[----:B------:R-:W-:Y:S02]  /*3440*/  FSEL R71, R38, -INF , !P3 ;  /* 0xff80000026477808 */ /* 0x000fe40005800000 */
[----:B------:R-:W-:-:S02]  /*3450*/  FSEL R64, R37, -INF , !P0 ;  /* 0xff80000025407808 */ /* 0x000fc40004000000 */
[C---:B------:R-:W-:Y:S02]  /*3460*/  ISETP.LT.OR P1, PT, R0.reuse, R221, P1 ;  /* 0x000000dd0000720c */ /* 0x040fe40000f21670 */
[C---:B------:R-:W-:Y:S02]  /*3470*/  ISETP.GE.AND P6, PT, R0.reuse, R224, PT ;  /* 0x000000e00000720c */ /* 0x040fe40003fc6270 */
[C---:B------:R-:W-:Y:S02]  /*3480*/  ISETP.GE.AND P3, PT, R0.reuse, R223, PT ;  /* 0x000000df0000720c */ /* 0x040fe40003f66270 */
[----:B------:R-:W-:Y:S02]  /*3490*/  ISETP.GE.AND P0, PT, R0, R222, PT ;  /* 0x000000de0000720c */ /* 0x000fe40003f06270 */
[----:B------:R-:W-:Y:S02]  /*34a0*/  IADD3 R3, R4, 0x11, RZ ;  /* 0x0000001104037810 */ /* 0x000fe40007ffe0ff */
[----:B------:R-:W-:-:S02]  /*34b0*/  FSEL R148, R52, -INF , !P1 ;  /* 0xff80000034947808 */ /* 0x000fc40004800000 */
[C---:B------:R-:W-:Y:S02]  /*34c0*/  ISETP.LT.OR P6, PT, R0.reuse, R220, P6 ;  /* 0x000000dc0000720c */ /* 0x040fe400037c1670 */
[C---:B------:R-:W-:Y:S02]  /*34d0*/  ISETP.LT.OR P3, PT, R0.reuse, R219, P3 ;  /* 0x000000db0000720c */ /* 0x040fe40001f61670 */
[----:B------:R-:W-:Y:S02]  /*34e0*/  ISETP.LT.OR P0, PT, R0, R218, P0 ;  /* 0x000000da0000720c */ /* 0x000fe40000701670 */
[C---:B------:R-:W-:Y:S02]  /*34f0*/  ISETP.GE.AND P4, PT, R3.reuse, R223, PT ;  /* 0x000000df0300720c */ /* 0x040fe40003f86270 */
[----:B------:R-:W-:Y:S02]  /*3500*/  ISETP.GE.AND P1, PT, R3, R222, PT ;  /* 0x000000de0300720c */ /* 0x000fe40003f26270 */
[----:B------:R-:W-:-:S02]  /*3510*/  IADD3 R0, R4, 0x18, RZ ;  /* 0x0000001804007810 */ /* 0x000fc40007ffe0ff */
[----:B------:R-:W-:Y:S02]  /*3520*/  FSEL R70, R39, -INF , !P2 ;  /* 0xff80000027467808 */ /* 0x000fe40005000000 */
[C---:B------:R-:W-:Y:S01]  /*3530*/  ISETP.GE.AND P2, PT, R3.reuse, R225, PT ;  /* 0x000000e10300720c */ /* 0x040fe20003f46270 */
[C---:B-1----:R-:W-:Y:S01]  /*3540*/  HMMA.16816.F32 R36, R12.reuse, R32, R124 ;  /* 0x000000200c24723c */ /* 0x042fe2000000187c */
[C---:B------:R-:W-:Y:S02]  /*3550*/  ISETP.LT.OR P4, PT, R3.reuse, R219, P4 ;  /* 0x000000db0300720c */ /* 0x040fe40002781670 */
[C---:B------:R-:W-:Y:S02]  /*3560*/  ISETP.LT.OR P1, PT, R3.reuse, R218, P1 ;  /* 0x000000da0300720c */ /* 0x040fe40000f21670 */
[----:B------:R-:W-:Y:S02]  /*3570*/  FSEL R151, R54, -INF , !P6 ;  /* 0xff80000036977808 */ /* 0x000fe40007000000 */
[----:B------:R-:W-:Y:S01]  /*3580*/  FSEL R104, R48, -INF , !P3 ;  /* 0xff80000030687808 */ /* 0x000fe20005800000 */
[----:B------:R-:W-:Y:S01]  /*3590*/  HMMA.16816.F32 R12, R12, R34, R128 ;  /* 0x000000220c0c723c */ /* 0x000fe20000001880 */
[----:B------:R-:W-:-:S02]  /*35a0*/  ISETP.GE.AND P5, PT, R3, R224, PT ;  /* 0x000000e00300720c */ /* 0x000fc40003fa6270 */
[C---:B------:R-:W-:Y:S02]  /*35b0*/  ISETP.GE.AND P6, PT, R0.reuse, R225, PT ;  /* 0x000000e10000720c */ /* 0x040fe40003fc6270 */
[----:B------:R-:W-:Y:S02]  /*35c0*/  ISETP.GE.AND P3, PT, R0, R224, PT ;  /* 0x000000e00000720c */ /* 0x000fe40003f66270 */
[----:B------:R-:W-:Y:S02]  /*35d0*/  ISETP.LT.OR P2, PT, R3, R221, P2 ;  /* 0x000000dd0300720c */ /* 0x000fe40001741670 */
[----:B------:R-:W-:Y:S02]  /*35e0*/  FSEL R111, R50, -INF , !P0 ;  /* 0xff800000326f7808 */ /* 0x000fe40004000000 */
[----:B------:R-:W-:Y:S02]  /*35f0*/  FSEL R54, R49, -INF , !P4 ;  /* 0xff80000031367808 */ /* 0x000fe40006000000 */
[----:B------:R-:W-:-:S02]  /*3600*/  FSEL R110, R51, -INF , !P1 ;  /* 0xff800000336e7808 */ /* 0x000fc40004800000 */
[-C--:B------:R-:W-:Y:S01]  /*3610*/  ISETP.LT.OR P5, PT, R3, R220.reuse, P5 ;  /* 0x000000dc0300720c */ /* 0x080fe20002fa1670 */
[C---:B------:R-:W-:Y:S01]  /*3620*/  HMMA.16816.F32 R48, R16.reuse, R32, R96 ;  /* 0x000000201030723c */ /* 0x040fe20000001860 */
[C---:B------:R-:W-:Y:S02]  /*3630*/  ISETP.LT.OR P6, PT, R0.reuse, R221, P6 ;  /* 0x000000dd0000720c */ /* 0x040fe400037c1670 */
[----:B------:R-:W-:Y:S02]  /*3640*/  ISETP.LT.OR P3, PT, R0, R220, P3 ;  /* 0x000000dc0000720c */ /* 0x000fe40001f61670 */
[----:B------:R-:W-:Y:S02]  /*3650*/  IADD3 R3, R4, 0x19, RZ ;  /* 0x0000001904037810 */ /* 0x000fe40007ffe0ff */
[----:B------:R-:W-:Y:S01]  /*3660*/  FSEL R147, R53, -INF , !P2 ;  /* 0xff80000035937808 */ /* 0x000fe20005000000 */
[----:B------:R-:W-:Y:S01]  /*3670*/  HMMA.16816.F32 R16, R16, R34, R100 ;  /* 0x000000221010723c */ /* 0x000fe20000001864 */
[----:B------:R-:W-:-:S02]  /*3680*/  ISETP.GE.AND P0, PT, R0, R223, PT ;  /* 0x000000df0000720c */ /* 0x000fc40003f06270 */
[-C--:B------:R-:W-:Y:S02]  /*3690*/  ISETP.GE.AND P2, PT, R0, R222.reuse, PT ;  /* 0x000000de0000720c */ /* 0x080fe40003f46270 */
[----:B------:R-:W-:Y:S02]  /*36a0*/  FSEL R144, R40, -INF , !P6 ;  /* 0xff80000028907808 */ /* 0x000fe40007000000 */
[----:B------:R-:W-:Y:S01]  /*36b0*/  FSEL R146, R42, -INF , !P3 ;  /* 0xff8000002a927808 */ /* 0x000fe20005800000 */
[----:B--2---:R-:W-:Y:S01]  /*36c0*/  HMMA.16816.F32 R36, R20, R24, R36 ;  /* 0x000000181424723c */ /* 0x004fe20000001824 */
[C---:B------:R-:W-:Y:S02]  /*36d0*/  ISETP.GE.AND P6, PT, R3.reuse, R223, PT ;  /* 0x000000df0300720c */ /* 0x040fe40003fc6270 */
[----:B------:R-:W-:Y:S02]  /*36e0*/  ISETP.GE.AND P3, PT, R3, R222, PT ;  /* 0x000000de0300720c */ /* 0x000fe40003f66270 */
[----:B------:R-:W-:-:S02]  /*36f0*/  ISETP.LT.OR P0, PT, R0, R219, P0 ;  /* 0x000000db0000720c */ /* 0x000fc40000701670 */
[-C--:B------:R-:W-:Y:S02]  /*3700*/  ISETP.LT.OR P2, PT, R0, R218.reuse, P2 ;  /* 0x000000da0000720c */ /* 0x080fe40001741670 */
[----:B------:R-:W-:Y:S02]  /*3710*/  IADD3 R0, R4, 0x20, RZ ;  /* 0x0000002004007810 */ /* 0x000fe40007ffe0ff */
[C---:B------:R-:W-:Y:S02]  /*3720*/  ISETP.LT.OR P6, PT, R3.reuse, R219, P6 ;  /* 0x000000db0300720c */ /* 0x040fe400037c1670 */
[----:B------:R-:W-:Y:S02]  /*3730*/  ISETP.LT.OR P3, PT, R3, R218, P3 ;  /* 0x000000da0300720c */ /* 0x000fe40001f61670 */
[----:B------:R-:W-:Y:S02]  /*3740*/  FSEL R150, R55, -INF , !P5 ;  /* 0xff80000037967808 */ /* 0x000fe40006800000 */
[----:B------:R-:W-:-:S02]  /*3750*/  ISETP.GE.AND P5, PT, R3, R225, PT ;  /* 0x000000e10300720c */ /* 0x000fc40003fa6270 */
[----:B------:R-:W-:Y:S02]  /*3760*/  ISETP.GE.AND P1, PT, R0, R225, PT ;  /* 0x000000e10000720c */ /* 0x000fe40003f26270 */
[----:B------:R-:W-:Y:S02]  /*3770*/  ISETP.GE.AND P4, PT, R3, R224, PT ;  /* 0x000000e00300720c */ /* 0x000fe40003f86270 */
[----:B------:R-:W-:Y:S02]  /*3780*/  FSEL R55, R44, -INF , !P0 ;  /* 0xff8000002c377808 */ /* 0x000fe40004000000 */
[----:B------:R-:W-:Y:S02]  /*3790*/  FSEL R108, R46, -INF , !P2 ;  /* 0xff8000002e6c7808 */ /* 0x000fe40005000000 */
[----:B------:R-:W-:Y:S02]  /*37a0*/  FSEL R105, R45, -INF , !P6 ;  /* 0xff8000002d697808 */ /* 0x000fe40007000000 */
[----:B------:R-:W-:-:S02]  /*37b0*/  FSEL R109, R47, -INF , !P3 ;  /* 0xff8000002f6d7808 */ /* 0x000fc40005800000 */
[-C--:B------:R-:W-:Y:S01]  /*37c0*/  HMMA.16816.F32 R44, R8, R30.reuse, R88 ;  /* 0x0000001e082c723c */ /* 0x080fe20000001858 */
[CC--:B------:R-:W-:Y:S02]  /*37d0*/  ISETP.LT.OR P5, PT, R3.reuse, R221.reuse, P5 ;  /* 0x000000dd0300720c */ /* 0x0c0fe40002fa1670 */
[----:B------:R-:W-:Y:S02]  /*37e0*/  ISETP.LT.OR P4, PT, R3, R220, P4 ;  /* 0x000000dc0300720c */ /* 0x000fe40002781670 */
[----:B------:R-:W-:Y:S02]  /*37f0*/  ISETP.LT.OR P1, PT, R0, R221, P1 ;  /* 0x000000dd0000720c */ /* 0x000fe40000f21670 */
[----:B------:R-:W-:Y:S01]  /*3800*/  IADD3 R3, R4, 0x21, RZ ;  /* 0x0000002104037810 */ /* 0x000fe20007ffe0ff */
[----:B------:R-:W-:Y:S01]  /*3810*/  HMMA.16816.F32 R28, R20, R30, R116 ;  /* 0x0000001e141c723c */ /* 0x000fe20000001874 */
[----:B------:R-:W-:Y:S02]  /*3820*/  FSEL R142, R41, -INF , !P5 ;  /* 0xff800000298e7808 */ /* 0x000fe40006800000 */
[----:B------:R-:W-:-:S02]  /*3830*/  FSEL R143, R43, -INF , !P4 ;  /* 0xff8000002b8f7808 */ /* 0x000fc40006000000 */
[----:B------:R-:W-:Y:S02]  /*3840*/  FSEL R234, R60, -INF , !P1 ;  /* 0xff8000003cea7808 */ /* 0x000fe40004800000 */
[C---:B------:R-:W-:Y:S01]  /*3850*/  ISETP.GE.AND P0, PT, R0.reuse, R224, PT ;  /* 0x000000e00000720c */ /* 0x040fe20003f06270 */
[----:B------:R-:W-:Y:S01]  /*3860*/  HMMA.16816.F32 R40, R8, R24, R48 ;  /* 0x000000180828723c */ /* 0x000fe20000001830 */
[C---:B------:R-:W-:Y:S02]  /*3870*/  ISETP.GE.AND P2, PT, R0.reuse, R223, PT ;  /* 0x000000df0000720c */ /* 0x040fe40003f46270 */
[----:B------:R-:W-:Y:S02]  /*3880*/  ISETP.GE.AND P6, PT, R0, R222, PT ;  /* 0x000000de0000720c */ /* 0x000fe40003fc6270 */
[C---:B------:R-:W-:Y:S02]  /*3890*/  ISETP.GE.AND P4, PT, R3.reuse, R225, PT ;  /* 0x000000e10300720c */ /* 0x040fe40003f86270 */
[C---:B------:R-:W-:Y:S01]  /*38a0*/  ISETP.GE.AND P5, PT, R3.reuse, R224, PT ;  /* 0x000000e00300720c */ /* 0x040fe20003fa6270 */
[----:B------:R-:W-:Y:S01]  /*38b0*/  HMMA.16816.F32 R20, R20, R26, R12 ;  /* 0x0000001a1414723c */ /* 0x000fe2000000180c */
[----:B------:R-:W-:-:S02]  /*38c0*/  ISETP.GE.AND P3, PT, R3, R223, PT ;  /* 0x000000df0300720c */ /* 0x000fc40003f66270 */
[C---:B------:R-:W-:Y:S02]  /*38d0*/  ISETP.GE.AND P1, PT, R3.reuse, R222, PT ;  /* 0x000000de0300720c */ /* 0x040fe40003f26270 */
[C---:B------:R-:W-:Y:S02]  /*38e0*/  ISETP.LT.OR P0, PT, R0.reuse, R220, P0 ;  /* 0x000000dc0000720c */ /* 0x040fe40000701670 */
[C---:B------:R-:W-:Y:S01]  /*38f0*/  ISETP.LT.OR P2, PT, R0.reuse, R219, P2 ;  /* 0x000000db0000720c */ /* 0x040fe20001741670 */
[----:B------:R-:W-:Y:S01]  /*3900*/  HMMA.16816.F32 R8, R8, R26, R16 ;  /* 0x0000001a0808723c */ /* 0x000fe20000001810 */
[----:B------:R-:W-:Y:S02]  /*3910*/  ISETP.LT.OR P6, PT, R0, R218, P6 ;  /* 0x000000da0000720c */ /* 0x000fe400037c1670 */
[C---:B------:R-:W-:Y:S02]  /*3920*/  ISETP.LT.OR P4, PT, R3.reuse, R221, P4 ;  /* 0x000000dd0300720c */ /* 0x040fe40002781670 */
[----:B------:R-:W-:-:S02]  /*3930*/  ISETP.LT.OR P5, PT, R3, R220, P5 ;  /* 0x000000dc0300720c */ /* 0x000fc40002fa1670 */
[C---:B------:R-:W-:Y:S02]  /*3940*/  ISETP.LT.OR P3, PT, R3.reuse, R219, P3 ;  /* 0x000000db0300720c */ /* 0x040fe40001f61670 */
[----:B------:R-:W-:Y:S02]  /*3950*/  ISETP.LT.OR P1, PT, R3, R218, P1 ;  /* 0x000000da0300720c */ /* 0x000fe40000f21670 */
[C---:B------:R-:W-:Y:S02]  /*3960*/  IADD3 R0, R4.reuse, 0x28, RZ ;  /* 0x0000002804007810 */ /* 0x040fe40007ffe0ff */
[----:B------:R-:W-:Y:S02]  /*3970*/  IADD3 R3, R4, 0x29, RZ ;  /* 0x0000002904037810 */ /* 0x000fe40007ffe0ff */
        /* <DEDUP_REMOVED lines=52> */
[----:B------:R-:W-:Y:S02]  /*3cc0*/  ISETP.GE.AND P0, PT, R0, R222, PT ;  /* 0x000000de0000720c */ /* 0x000fe40003f06270 */
[----:B------:R-:W-:Y:S02]  /*3cd0*/  FSEL R249, R42, -INF , !P6 ;  /* 0xff8000002af97808 */ /* 0x000fe40007000000 */
[----:B------:R-:W-:Y:S02]  /*3ce0*/  ISETP.LT.OR P0, PT, R0, R218, P0 ;  /* 0x000000da0000720c */ /* 0x000fe40000701670 */
[----:B------:R-:W-:-:S02]  /*3cf0*/  FSEL R236, R36, -INF , !P4 ;  /* 0xff80000024ec7808 */ /* 0x000fc40006000000 */
[----:B------:R-:W-:Y:S02]  /*3d00*/  FSEL R242, R38, -INF , !P1 ;  /* 0xff80000026f27808 */ /* 0x000fe40004800000 */
[C---:B------:R-:W-:Y:S02]  /*3d10*/  ISETP.GE.AND P6, PT, R0.reuse, R225, PT ;  /* 0x000000e10000720c */ /* 0x040fe40003fc6270 */
[C---:B------:R-:W-:Y:S02]  /*3d20*/  ISETP.GE.AND P4, PT, R0.reuse, R224, PT ;  /* 0x000000e00000720c */ /* 0x040fe40003f86270 */
[----:B------:R-:W-:Y:S02]  /*3d30*/  ISETP.GE.AND P1, PT, R0, R223, PT ;  /* 0x000000df0000720c */ /* 0x000fe40003f26270 */
[----:B------:R-:W-:Y:S02]  /*3d40*/  FSEL R240, R22, -INF , !P0 ;  /* 0xff80000016f07808 */ /* 0x000fe40004000000 */
[----:B------:R-:W-:-:S02]  /*3d50*/  PLOP3.LUT P0, PT, PT, PT, UP0, 0x80, 0x0 ;  /* 0x000000000000781c */ /* 0x000fc40003f0f008 */
        /* <DEDUP_REMOVED lines=15> */
[----:B------:R-:W-:Y:S01]  /*3e50*/  ISETP.LT.OR P1, PT, R0, R218, P1 ;  /* 0x000000da0000720c */ /* 0x000fe20000f21670 */
[----:B------:R-:W-:Y:S01]  /*3e60*/  IMAD.IADD R0, R149, 0x1, R94 ;  /* 0x0000000195007824 */ /* 0x000fe200078e025e */
[----:B------:R-:W-:Y:S02]  /*3e70*/  FSEL R235, R21, -INF , !P2 ;  /* 0xff80000015eb7808 */ /* 0x000fe40005000000 */
[----:B------:R-:W-:-:S02]  /*3e80*/  FSEL R241, R23, -INF , !P1 ;  /* 0xff80000017f17808 */ /* 0x000fc40004800000 */
[----:B------:R-:W-:Y:S02]  /*3e90*/  FSEL R244, R8, -INF , !P6 ;  /* 0xff80000008f47808 */ /* 0x000fe40007000000 */
[----:B------:R-:W-:Y:S02]  /*3ea0*/  FSEL R245, R10, -INF , !P4 ;  /* 0xff8000000af57808 */ /* 0x000fe40006000000 */
[----:B------:R-:W-:Y:S02]  /*3eb0*/  FSEL R243, R9, -INF , !P5 ;  /* 0xff80000009f37808 */ /* 0x000fe40006800000 */
[----:B------:R-:W-:Y:S01]  /*3ec0*/  FSEL R246, R11, -INF , !P3 ;  /* 0xff8000000bf67808 */ /* 0x000fe20005800000 */
[----:B------:R-:W-:Y:S05]  /*3ed0*/  @!P0 BRA `(.L_x_664) ;  /* 0x0000017000008947 */ /* 0x000fea0003800000 */
[----:B------:R-:W-:Y:S01]  /*3ee0*/  UIADD3 UR9, UR30, -0x2, URZ ;  /* 0xfffffffe1e097890 */ /* 0x000fe2000fffe03f */
[----:B------:R-:W-:-:S03]  /*3ef0*/  IMAD.U32 R8, RZ, RZ, UR5 ;  /* 0x00000005ff087e24 */ /* 0x000fc6000f8e00ff */
[----:B------:R-:W-:Y:S02]  /*3f00*/  USHF.R.S32.HI UR8, URZ, 0x1f, UR9 ;  /* 0x0000001f3f087899 */ /* 0x000fe40008011409 */
[----:B------:R-:W-:Y:S01]  /*3f10*/  UIMAD UR7, UR20, UR9, URZ ;  /* 0x00000009140772a4 */ /* 0x000fe2000f8e023f */
[----:B------:R-:W-:-:S03]  /*3f20*/  IMAD.U32 R6, RZ, RZ, UR9 ;  /* 0x00000009ff067e24 */ /* 0x000fc6000f8e00ff */
[----:B------:R-:W-:Y:S01]  /*3f30*/  UIMAD UR7, UR8, UR21, UR7 ;  /* 0x00000015080772a4 */ /* 0x000fe2000f8e0207 */
[----:B------:R-:W-:-:S05]  /*3f40*/  IMAD.WIDE.U32 R6, R6, UR21, R156 ;  /* 0x0000001506067c25 */ /* 0x000fca000f8e009c */
[----:B------:R-:W-:Y:S01]  /*3f50*/  IADD3 R3, R7, UR7, RZ ;  /* 0x0000000707037c10 */ /* 0x000fe2000fffe0ff */
[----:B------:R-:W-:Y:S01]  /*3f60*/  IMAD.U32 R7, RZ, RZ, UR4 ;  /* 0x00000004ff077e24 */ /* 0x000fe2000f8e00ff */
[----:B------:R-:W-:-:S04]  /*3f70*/  LEA R4, P1, R6, c[0x0][0x168], 0x1 ;  /* 0x00005a0006047a11 */ /* 0x000fc800078208ff */
[----:B------:R-:W-:Y:S02]  /*3f80*/  LEA.HI.X R5, R6, c[0x0][0x16c], R3, 0x1, P1 ;  /* 0x00005b0006057a11 */ /* 0x000fe400008f0c03 */
        /* <DEDUP_REMOVED lines=11> */
[----:B------:R-:W0:Y:S02]  /*4040*/  LDGDEPBAR ;  /* 0x00000000000079af */ /* 0x000e240000000000 */
.L_x_664:
[----:B------:R-:W-:Y:S01]  /*4050*/  FMNMX.FTZ R3, R67, R66, !PT ;  /* 0x0000004243037209 */ /* 0x000fe20007810000 */
[----:B------:R-:W-:Y:S01]  /*4060*/  USHF.L.U32 UR4, UR25, 0x1, URZ ;  /* 0x0000000119047899 */ /* 0x000fe2000800063f */
[----:B-1----:R-:W-:Y:S01]  /*4070*/  IADD3 R5, R155, 0x4, RZ ;  /* 0x000000049b057810 */ /* 0x002fe20007ffe0ff */
[----:B------:R-:W-:Y:S01]  /*4080*/  IMAD.WIDE.U32 R138, R153, -0x2daee0ad, RZ ;  /* 0xd2511f53998a7825 */ /* 0x000fe200078e00ff */
[----:B------:R-:W-:Y:S01]  /*4090*/  FMNMX.FTZ R3, R65, R3, !PT ;  /* 0x0000000341037209 */ /* 0x000fe20007810000 */
[----:B------:R-:W-:Y:S01]  /*40a0*/  UIADD3 UR15, UR29, -0x4498517b, URZ ;  /* 0xbb67ae851d0f7890 */ /* 0x000fe2000fffe03f */
[----:B------:R-:W-:Y:S01]  /*40b0*/  LOP3.LUT R20, R152, UR28, RZ, 0x3c, !PT ;  /* 0x0000001c98147c12 */ /* 0x000fe2000f8e3cff */
[----:B------:R-:W-:Y:S01]  /*40c0*/  IMAD.WIDE.U32 R106, R5, -0x326172a9, RZ ;  /* 0xcd9e8d57056a7825 */ /* 0x000fe200078e00ff */
[----:B------:R-:W-:Y:S01]  /*40d0*/  FMNMX.FTZ R3, R64, R3, !PT ;  /* 0x0000000340037209 */ /* 0x000fe20007810000 */
[----:B------:R1:W-:Y:S01]  /*40e0*/  STL [R1+0x2c], R5 ;  /* 0x00002c0501007387 */ /* 0x0003e20000100800 */
[----:B------:R-:W-:Y:S01]  /*40f0*/  UIADD3 UR16, UR28, -0x61c88647, URZ ;  /* 0x9e3779b91c107890 */ /* 0x000fe2000fffe03f */
[----:B------:R-:W-:Y:S01]  /*4100*/  IMAD.SHL.U32 R212, R0, 0x2, RZ ;  /* 0x0000000200d47824 */ /* 0x000fe200078e00ff */
[----:B------:R-:W-:Y:S01]  /*4110*/  FMNMX.FTZ R3, R104, R3, !PT ;  /* 0x0000000368037209 */ /* 0x000fe20007810000 */
[----:B------:R-:W-:Y:S01]  /*4120*/  UIADD3 UR14, UR28, 0x3c6ef372, URZ ;  /* 0x3c6ef3721c0e7890 */ /* 0x000fe2000fffe03f */
[----:B------:R-:W-:Y:S01]  /*4130*/  IMAD R251, R145, 0x10000, R145 ;  /* 0x0001000091fb7824 */ /* 0x000fe200078e0291 */
[----:B------:R-:W-:Y:S01]  /*4140*/  UIADD3 UR13, UR29, 0x76cf5d0a, URZ ;  /* 0x76cf5d0a1d0d7890 */ /* 0x000fe2000fffe03f */
[----:B------:R-:W-:Y:S01]  /*4150*/  FMNMX.FTZ R3, R54, R3, !PT ;  /* 0x0000000336037209 */ /* 0x000fe20007810000 */
[----:B------:R-:W-:Y:S01]  /*4160*/  UIADD3 UR11, UR29, 0x32370b8f, URZ ;  /* 0x32370b8f1d0b7890 */ /* 0x000fe2000fffe03f */
[----:B------:R-:W-:Y:S01]  /*4170*/  IMAD R214, R2, 0x2, R212 ;  /* 0x0000000202d67824 */ /* 0x000fe200078e02d4 */
[----:B------:R-:W-:Y:S01]  /*4180*/  UIADD3 UR12, UR28, -0x255992d5, URZ ;  /* 0xdaa66d2b1c0c7890 */ /* 0x000fe2000fffe03f */
[----:B------:R-:W-:Y:S01]  /*4190*/  FMNMX.FTZ R3, R55, R3, !PT ;  /* 0x0000000337037209 */ /* 0x000fe20007810000 */
[----:B------:R-:W-:Y:S01]  /*41a0*/  UIADD3 UR10, UR28, 0x78dde6e4, URZ ;  /* 0x78dde6e41c0a7890 */ /* 0x000fe2000fffe03f */
[----:B------:R-:W-:Y:S01]  /*41b0*/  LDSM.16.MT88.4 R76, [R212+0x9000] ;  /* 0x00900000d44c783b */ /* 0x000fe20000004200 */
[----:B------:R-:W-:Y:S01]  /*41c0*/  UIADD3 UR9, UR29, -0x126145ec, URZ ;  /* 0xed9eba141d097890 */ /* 0x000fe2000fffe03f */
[----:B------:R-:W-:Y:S01]  /*41d0*/  FMNMX.FTZ R4, R105, R3, !PT ;  /* 0x0000000369047209 */ /* 0x000fe20007810000 */
[----:B------:R-:W-:Y:S01]  /*41e0*/  UIADD3 UR7, UR29, -0x56f99767, URZ ;  /* 0xa90668991d077890 */ /* 0x000fe2000fffe03f */
[----:B------:R-:W-:Y:S01]  /*41f0*/  FMNMX.FTZ R3, R92, R93, !PT ;  /* 0x0000005d5c037209 */ /* 0x000fe20007810000 */
[----:B------:R-:W-:Y:S01]  /*4200*/  UIADD3 UR17, UR28, -0x4ab325aa, URZ ;  /* 0xb54cda561c117890 */ /* 0x000fe2000fffe03f */
[----:B------:R-:W-:Y:S01]  /*4210*/  FMNMX.FTZ R4, R167, R4, !PT ;  /* 0x00000004a7047209 */ /* 0x000fe20007810000 */
[----:B------:R-:W-:Y:S01]  /*4220*/  UIADD3 UR8, UR28, 0x1715609d, URZ ;  /* 0x1715609d1c087890 */ /* 0x000fe2000fffe03f */
        /* <DEDUP_REMOVED lines=22> */
[----:B------:R-:W-:Y:S01]  /*4390*/  STL [R1+0x8], R20 ;  /* 0x0000081401007387 */ /* 0x000fe20000100800 */
[----:B------:R-:W-:Y:S02]  /*43a0*/  FMNMX.FTZ R8, R194, R8, !PT ;  /* 0x00000008c2087209 */ /* 0x000fe40007810000 */
[----:B-1----:R-:W-:Y:S01]  /*43b0*/  LOP3.LUT R5, R107, R20, RZ, 0x3c, !PT ;  /* 0x000000146b057212 */ /* 0x002fe200078e3cff */
[----:B------:R-:W1:Y:S01]  /*43c0*/  SHFL.BFLY PT, R4, R3, 0x2, 0x1f ;  /* 0x0c401f0003047f89 */ /* 0x000e6200000e0000 */
[----:B------:R-:W-:-:S03]  /*43d0*/  FMNMX.FTZ R8, R193, R8, !PT ;  /* 0x00000008c1087209 */ /* 0x000fc60007810000 */
[----:B------:R-:W-:Y:S01]  /*43e0*/  IMAD.WIDE.U32 R100, R5, -0x2daee0ad, RZ ;  /* 0xd2511f5305647825 */ /* 0x000fe200078e00ff */
[----:B------:R-:W-:Y:S01]  /*43f0*/  FMNMX.FTZ R8, R192, R8, !PT ;  /* 0x00000008c0087209 */ /* 0x000fe20007810000 */
[----:B------:R-:W-:Y:S03]  /*4400*/  LDSM.16.MT88.4 R128, [R212+0xa400] ;  /* 0x00a40000d480783b */ /* 0x000fe60000004200 */
[----:B------:R-:W-:Y:S01]  /*4410*/  FMNMX.FTZ R8, R242, R8, !PT ;  /* 0x00000008f2087209 */ /* 0x000fe20007810000 */
[----:B------:R-:W-:Y:S03]  /*4420*/  LDSM.16.MT88.4 R112, [R214+0xa400] ;  /* 0x00a40000d670783b */ /* 0x000fe60000004200 */
[----:B------:R-:W-:Y:S01]  /*4430*/  FMNMX.FTZ R8, R239, R8, !PT ;  /* 0x00000008ef087209 */ /* 0x000fe20007810000 */
[----:B------:R-:W-:Y:S03]  /*4440*/  LDSM.16.MT88.4 R116, [R214+0xb400] ;  /* 0x00b40000d674783b */ /* 0x000fe60000004200 */
[----:B------:R-:W-:-:S04]  /*4450*/  FMNMX.FTZ R8, R240, R8, !PT ;  /* 0x00000008f0087209 */ /* 0x000fc80007810000 */
[----:B------:R-:W-:Y:S02]  /*4460*/  FMNMX.FTZ R8, R241, R8, !PT ;  /* 0x00000008f1087209 */ /* 0x000fe40007810000 */
[----:B-1----:R-:W-:Y:S01]  /*4470*/  FMNMX.FTZ R3, R3, R4, !PT ;  /* 0x0000000403037209 */ /* 0x002fe20007810000 */
[----:B------:R-:W-:Y:S02]  /*4480*/  IMAD.U32 R4, RZ, RZ, UR4 ;  /* 0x00000004ff047e24 */ /* 0x000fe4000f8e00ff */
[----:B------:R-:W1:Y:S01]  /*4490*/  SHFL.BFLY PT, R9, R8, 0x2, 0x1f ;  /* 0x0c401f0008097f89 */ /* 0x000e6200000e0000 */
[----:B------:R-:W-:-:S03]  /*44a0*/  UIADD3 UR4, UR4, 0x1, URZ ;  /* 0x0000000104047890 */ /* 0x000fc6000fffe03f */
[----:B------:R-:W2:Y:S01]  /*44b0*/  SHFL.BFLY PT, R103, R3, 0x1, 0x1f ;  /* 0x0c201f0003677f89 */ /* 0x000ea200000e0000 */
[----:B------:R-:W-:Y:S02]  /*44c0*/  LOP3.LUT R5, R139, UR29, R4, 0x96, !PT ;  /* 0x0000001d8b057c12 */ /* 0x000fe4000f8e9604 */
[----:B------:R-:W-:-:S03]  /*44d0*/  LOP3.LUT R4, R101, UR15, R138, 0x96, !PT ;  /* 0x0000000f65047c12 */ /* 0x000fc6000f8e968a */
[----:B------:R-:W-:-:S04]  /*44e0*/  IMAD.WIDE.U32 R52, R5, -0x326172a9, RZ ;  /* 0xcd9e8d5705347825 */ /* 0x000fc800078e00ff */
[----:B------:R-:W-:Y:S01]  /*44f0*/  IMAD.WIDE.U32 R68, R4, -0x326172a9, RZ ;  /* 0xcd9e8d5704447825 */ /* 0x000fe200078e00ff */
[----:B------:R-:W-:-:S04]  /*4500*/  LOP3.LUT R4, R53, UR16, R106, 0x96, !PT ;  /* 0x0000001035047c12 */ /* 0x000fc8000f8e966a */
[----:B------:R-:W-:Y:S01]  /*4510*/  LOP3.LUT R6, R69, UR14, R52, 0x96, !PT ;  /* 0x0000000e45067c12 */ /* 0x000fe2000f8e9634 */
[----:B------:R-:W-:-:S04]  /*4520*/  IMAD.WIDE.U32 R4, R4, -0x2daee0ad, RZ ;  /* 0xd2511f5304047825 */ /* 0x000fc800078e00ff */
[----:B------:R-:W-:Y:S01]  /*4530*/  IMAD.WIDE.U32 R6, R6, -0x2daee0ad, RZ ;  /* 0xd2511f5306067825 */ /* 0x000fe200078e00ff */
[----:B-1----:R-:W-:Y:S02]  /*4540*/  FMNMX.FTZ R8, R8, R9, !PT ;  /* 0x0000000908087209 */ /* 0x002fe40007810000 */
[----:B------:R-:W-:Y:S02]  /*4550*/  LOP3.LUT R5, R5, UR13, R100, 0x96, !PT ;  /* 0x0000000d05057c12 */ /* 0x000fe4000f8e9664 */
[----:B--2---:R-:W-:Y:S01]  /*4560*/  FMNMX.FTZ R103, R3, R103, !PT ;  /* 0x0000006703677209 */ /* 0x004fe20007810000 */
[----:B------:R-:W1:Y:S01]  /*4570*/  SHFL.BFLY PT, R102, R8, 0x1, 0x1f ;  /* 0x0c201f0008667f89 */ /* 0x000e6200000e0000 */
[----:B------:R-:W-:Y:S01]  /*4580*/  LOP3.LUT R3, R7, UR11, R4, 0x96, !PT ;  /* 0x0000000b07037c12 */ /* 0x000fe2000f8e9604 */
[----:B------:R-:W-:Y:S01]  /*4590*/  IMAD.WIDE.U32 R4, R5, -0x326172a9, RZ ;  /* 0xcd9e8d5705047825 */ /* 0x000fe200078e00ff */
[----:B------:R-:W-:-:S03]  /*45a0*/  FSETP.NEU.FTZ.AND P1, PT, R103, -INF , PT ;  /* 0xff8000006700780b */ /* 0x000fc60003f3d000 */
[----:B------:R-:W-:Y:S01]  /*45b0*/  FMUL.FTZ R7, R103, c[0x0][0x23c] ;  /* 0x00008f0067077a20 */ /* 0x000fe20000410000 */
[----:B------:R-:W-:Y:S01]  /*45c0*/  LOP3.LUT R5, R5, UR12, R68, 0x96, !PT ;  /* 0x0000000c05057c12 */ /* 0x000fe2000f8e9644 */
[----:B------:R-:W-:-:S03]  /*45d0*/  IMAD.WIDE.U32 R12, R3, -0x326172a9, RZ ;  /* 0xcd9e8d57030c7825 */ /* 0x000fc600078e00ff */
[----:B------:R-:W-:Y:S02]  /*45e0*/  FSEL R17, R7, RZ, P1 ;  /* 0x000000ff07117208 */ /* 0x000fe40000800000 */
[----:B------:R-:W-:Y:S01]  /*45f0*/  LOP3.LUT R7, R13, UR10, R4, 0x96, !PT ;  /* 0x0000000a0d077c12 */ /* 0x000fe2000f8e9604 */
[----:B------:R-:W-:-:S04]  /*4600*/  IMAD.WIDE.U32 R4, R5, -0x2daee0ad, RZ ;  /* 0xd2511f5305047825 */ /* 0x000fc800078e00ff */
[----:B------:R-:W-:Y:S01]  /*4610*/  IMAD.WIDE.U32 R14, R7, -0x2daee0ad, RZ ;  /* 0xd2511f53070e7825 */ /* 0x000fe200078e00ff */
[----:B------:R-:W-:-:S03]  /*4620*/  LOP3.LUT R6, R5, UR9, R6, 0x96, !PT ;  /* 0x0000000905067c12 */ /* 0x000fc6000f8e9606 */
[--C-:B------:R-:W-:Y:S01]  /*4630*/  FFMA.FTZ R3, R67, c[0x0][0x23c], -R17.reuse ;  /* 0x00008f0043037a23 */ /* 0x100fe20000010811 */
[----:B------:R-:W-:Y:S01]  /*4640*/  LOP3.LUT R4, R15, UR7, R4, 0x96, !PT ;  /* 0x000000070f047c12 */ /* 0x000fe2000f8e9604 */
[----:B------:R-:W-:Y:S01]  /*4650*/  IMAD.WIDE.U32 R10, R6, -0x326172a9, RZ ;  /* 0xcd9e8d57060a7825 */ /* 0x000fe200078e00ff */
[----:B-1----:R-:W-:Y:S01]  /*4660*/  FMNMX.FTZ R102, R8, R102, !PT ;  /* 0x0000006608667209 */ /* 0x002fe20007810000 */
[----:B------:R1:W-:Y:S02]  /*4670*/  MUFU.EX2 R152, R3 ;  /* 0x0000000300987308 */ /* 0x0003e40000000800 */
[----:B------:R-:W-:Y:S01]  /*4680*/  FFMA.FTZ R6, R65, c[0x0][0x23c], -R17 ;  /* 0x00008f0041067a23 */ /* 0x000fe20000010811 */
[----:B------:R-:W-:Y:S01]  /*4690*/  FSETP.NEU.FTZ.AND P1, PT, R102, -INF , PT ;  /* 0xff8000006600780b */ /* 0x000fe20003f3d000 */
[----:B------:R-:W-:-:S04]  /*46a0*/  IMAD.WIDE.U32 R4, R4, -0x326172a9, RZ ;  /* 0xcd9e8d5704047825 */ /* 0x000fc800078e00ff */
[----:B------:R2:W-:Y:S01]  /*46b0*/  MUFU.EX2 R160, R6 ;  /* 0x0000000600a07308 */ /* 0x0005e20000000800 */
[----:B------:R-:W-:Y:S01]  /*46c0*/  LOP3.LUT R8, R4, 0xff, RZ, 0xc0, !PT ;  /* 0x000000ff04087812 */ /* 0x000fe200078ec0ff */
[--C-:B------:R-:W-:Y:S01]  /*46d0*/  FFMA.FTZ R7, R64, c[0x0][0x23c], -R17.reuse ;  /* 0x00008f0040077a23 */ /* 0x100fe20000010811 */
[----:B------:R-:W-:Y:S01]  /*46e0*/  SHF.R.U32.HI R9, RZ, 0x18, R4 ;  /* 0x00000018ff097819 */ /* 0x000fe20000011604 */
[----:B-1----:R-:W-:-:S04]  /*46f0*/  FFMA.FTZ R3, R66, c[0x0][0x23c], -R17 ;  /* 0x00008f0042037a23 */ /* 0x002fc80000010811 */
[----:B------:R1:W-:Y:S01]  /*4700*/  MUFU.EX2 R178, R7 ;  /* 0x0000000700b27308 */ /* 0x0003e20000000800 */
[----:B--2---:R-:W-:-:S07]  /*4710*/  FMUL.FTZ R6, R102, c[0x0][0x23c] ;  /* 0x00008f0066067a20 */ /* 0x004fce0000410000 */
[----:B------:R2:W-:Y:S01]  /*4720*/  MUFU.EX2 R19, R3 ;  /* 0x0000000300137308 */ /* 0x0005e20000000800 */
[----:B------:R-:W-:Y:S02]  /*4730*/  FSEL R18, R6, RZ, P1 ;  /* 0x000000ff06127208 */ /* 0x000fe40000800000 */
[----:B------:R-:W-:-:S03]  /*4740*/  SHF.R.U32.HI R6, RZ, 0x10, R4 ;  /* 0x00000010ff067819 */ /* 0x000fc60000011604 */
[----:B------:R-:W-:Y:S01]  /*4750*/  FFMA.FTZ R0, R92, c[0x0][0x23c], -R18 ;  /* 0x00008f005c007a23 */ /* 0x000fe20000010812 */
[----:B-1----:R-:W-:-:S03]  /*4760*/  LOP3.LUT R7, R6, 0xff, RZ, 0xc0, !PT ;  /* 0x000000ff06077812 */ /* 0x002fc600078ec0ff */
[----:B------:R1:W-:Y:S01]  /*4770*/  MUFU.EX2 R177, R0 ;  /* 0x0000000000b17308 */ /* 0x0003e20000000800 */
[----:B------:R-:W-:Y:S02]  /*4780*/  PRMT R7, R7, 0x5410, R9 ;  /* 0x0000541007077816 */ /* 0x000fe40000000009 */
[----:B--2---:R-:W-:Y:S02]  /*4790*/  LOP3.LUT R3, R5, UR17, R10, 0x96, !PT ;  /* 0x0000001105037c12 */ /* 0x004fe4000f8e960a */
[----:B------:R-:W-:Y:S01]  /*47a0*/  LOP3.LUT R5, R4, 0xffff, RZ, 0xc0, !PT ;  /* 0x0000ffff04057812 */ /* 0x000fe200078ec0ff */
[----:B------:R-:W-:Y:S01]  /*47b0*/  FFMA.FTZ R4, R71, c[0x0][0x23c], -R18 ;  /* 0x00008f0047047a23 */ /* 0x000fe20000010812 */
[----:B------:R-:W-:Y:S02]  /*47c0*/  LOP3.LUT R6, R3, 0xffff, RZ, 0xc0, !PT ;  /* 0x0000ffff03067812 */ /* 0x000fe400078ec0ff */
[----:B------:R-:W-:Y:S01]  /*47d0*/  SHF.R.U32.HI R5, RZ, 0x8, R5 ;  /* 0x00000008ff057819 */ /* 0x000fe20000011605 */
[----:B------:R2:W-:Y:S01]  /*47e0*/  MUFU.EX2 R161, R4 ;  /* 0x0000000400a17308 */ /* 0x0005e20000000800 */
[----:B------:R-:W-:-:S02]  /*47f0*/  SHF.R.U32.HI R6, RZ, 0x8, R6 ;  /* 0x00000008ff067819 */ /* 0x000fc40000011606 */
[----:B------:R-:W-:Y:S02]  /*4800*/  PRMT R10, R8, 0x5410, R5 ;  /* 0x00005410080a7816 */ /* 0x000fe40000000005 */
[----:B------:R-:W-:Y:S02]  /*4810*/  FMNMX.FTZ R5, R134, R132, !PT ;  /* 0x0000008486057209 */ /* 0x000fe40007810000 */
[----:B------:R-:W-:Y:S02]  /*4820*/  LOP3.LUT R8, R3, 0xff, RZ, 0xc0, !PT ;  /* 0x000000ff03087812 */ /* 0x000fe400078ec0ff */
[----:B-1----:R-:W-:Y:S02]  /*4830*/  SHF.R.U32.HI R0, RZ, 0x10, R3 ;  /* 0x00000010ff007819 */ /* 0x002fe40000011603 */
[----:B------:R-:W-:Y:S02]  /*4840*/  PRMT R9, R8, 0x5410, R6 ;  /* 0x0000541008097816 */ /* 0x000fe40000000006 */
[----:B--2---:R-:W-:Y:S01]  /*4850*/  FMNMX.FTZ R4, R135, R5, !PT ;  /* 0x0000000587047209 */ /* 0x004fe20007810000 */
[----:B------:R-:W-:-:S03]  /*4860*/  FFMA.FTZ R5, R70, c[0x0][0x23c], -R18 ;  /* 0x00008f0046057a23 */ /* 0x000fc60000010812 */
[----:B------:R-:W-:Y:S01]  /*4870*/  FMNMX.FTZ R4, R133, R4, !PT ;  /* 0x0000000485047209 */ /* 0x000fe20007810000 */
[----:B------:R1:W2:Y:S03]  /*4880*/  MUFU.EX2 R179, R5 ;  /* 0x0000000500b37308 */ /* 0x0002a60000000800 */
[----:B------:R-:W-:-:S04]  /*4890*/  FMNMX.FTZ R4, R148, R4, !PT ;  /* 0x0000000494047209 */ /* 0x000fc80007810000 */
[----:B------:R-:W-:-:S04]  /*48a0*/  FMNMX.FTZ R2, R147, R4, !PT ;  /* 0x0000000493027209 */ /* 0x000fc80007810000 */
[----:B------:R-:W-:Y:S01]  /*48b0*/  FMNMX.FTZ R4, R144, R2, !PT ;  /* 0x0000000290047209 */ /* 0x000fe20007810000 */
[----:B------:R-:W-:Y:S02]  /*48c0*/  FFMA.FTZ R2, R93, c[0x0][0x23c], -R18 ;  /* 0x00008f005d027a23 */ /* 0x000fe40000010812 */
[----:B------:R-:W-:Y:S01]  /*48d0*/  LDSM.16.MT88.4 R92, [R214+0xb000] ;  /* 0x00b00000d65c783b */ /* 0x000fe20000004200 */
[----:B------:R-:W-:Y:S01]  /*48e0*/  FMNMX.FTZ R6, R142, R4, !PT ;  /* 0x000000048e067209 */ /* 0x000fe20007810000 */
[----:B------:R3:W4:Y:S01]  /*48f0*/  MUFU.EX2 R163, R2 ;  /* 0x0000000200a37308 */ /* 0x0007220000000800 */
[----:B-1----:R-:W-:Y:S01]  /*4900*/  SHF.R.U32.HI R5, RZ, 0x18, R3 ;  /* 0x00000018ff057819 */ /* 0x002fe20000011603 */
[--C-:B------:R-:W-:Y:S01]  /*4910*/  HSET2.LE.AND R3, R7, R251.reuse, PT ;  /* 0x000000fb07037233 */ /* 0x100fe20003803000 */
[----:B------:R-:W-:Y:S01]  /*4920*/  LOP3.LUT R4, R0, 0xff, RZ, 0xc0, !PT ;  /* 0x000000ff00047812 */ /* 0x000fe200078ec0ff */
[----:B------:R-:W-:Y:S01]  /*4930*/  HSET2.LE.AND R0, R10, R251, PT ;  /* 0x000000fb0a007233 */ /* 0x000fe20003803000 */
[----:B--2---:R-:W-:-:S02]  /*4940*/  F2FP.PACK_AB R7, R179, R161 ;  /* 0x000000a1b307723e */ /* 0x004fc400000000ff */
[----:B------:R-:W-:Y:S02]  /*4950*/  FMNMX.FTZ R8, R234, R6, !PT ;  /* 0x00000006ea087209 */ /* 0x000fe40007810000 */
[----:B------:R-:W-:Y:S02]  /*4960*/  LOP3.LUT R7, R3, R7, RZ, 0xc0, !PT ;  /* 0x0000000703077212 */ /* 0x000fe400078ec0ff */
[----:B------:R-:W-:Y:S02]  /*4970*/  FMNMX.FTZ R3, R232, R8, !PT ;  /* 0x00000008e8037209 */ /* 0x000fe40007810000 */
[----:B------:R-:W-:Y:S02]  /*4980*/  PRMT R4, R4, 0x5410, R5 ;  /* 0x0000541004047816 */ /* 0x000fe40000000005 */
[----:B------:R-:W-:Y:S02]  /*4990*/  FMNMX.FTZ R8, R230, R3, !PT ;  /* 0x00000003e6087209 */ /* 0x000fe40007810000 */
[----:B---3--:R-:W-:Y:S01]  /*49a0*/  F2FP.PACK_AB R2, R178, R160 ;  /* 0x000000a0b202723e */ /* 0x008fe200000000ff */
[----:B------:R-:W-:Y:S01]  /*49b0*/  HSET2.LE.AND R3, R4, R251, PT ;  /* 0x000000fb04037233 */ /* 0x000fe20003803000 */
[----:B----4-:R-:W-:-:S02]  /*49c0*/  F2FP.PACK_AB R5, R163, R177 ;  /* 0x000000b1a305723e */ /* 0x010fc400000000ff */
[----:B------:R-:W-:Y:S01]  /*49d0*/  LOP3.LUT R6, R0, R2, RZ, 0xc0, !PT ;  /* 0x0000000200067212 */ /* 0x000fe200078ec0ff */
[----:B------:R-:W-:Y:S01]  /*49e0*/  HSET2.LE.AND R0, R9, R251, PT ;  /* 0x000000fb09007233 */ /* 0x000fe20003803000 */
[----:B------:R-:W-:Y:S01]  /*49f0*/  F2FP.PACK_AB R2, R19, R152 ;  /* 0x000000981302723e */ /* 0x000fe200000000ff */
[----:B------:R-:W-:Y:S01]  /*4a00*/  FFMA.FTZ R9, R55, c[0x0][0x23c], -R17 ;  /* 0x00008f0037097a23 */ /* 0x000fe20000010811 */
[----:B------:R-:W-:Y:S02]  /*4a10*/  LOP3.LUT R5, R3, R5, RZ, 0xc0, !PT ;  /* 0x0000000503057212 */ /* 0x000fe400078ec0ff */
[----:B------:R-:W-:Y:S01]  /*4a20*/  LOP3.LUT R4, R0, R2, RZ, 0xc0, !PT ;  /* 0x0000000200047212 */ /* 0x000fe200078ec0ff */
[----:B------:R-:W-:Y:S01]  /*4a30*/  MUFU.EX2 R159, R9 ;  /* 0x00000009009f7308 */ /* 0x000fe20000000800 */
[----:B------:R-:W-:Y:S02]  /*4a40*/  FMNMX.FTZ R2, R227, R8, !PT ;  /* 0x00000008e3027209 */ /* 0x000fe40007810000 */
[----:B------:R-:W-:-:S02]  /*4a50*/  FMNMX.FTZ R0, R141, R140, !PT ;  /* 0x0000008c8d007209 */ /* 0x000fc40007810000 */
[----:B------:R-:W-:Y:S01]  /*4a60*/  FMNMX.FTZ R2, R250, R2, !PT ;  /* 0x00000002fa027209 */ /* 0x000fe20007810000 */
[C---:B------:R-:W-:Y:S01]  /*4a70*/  HMMA.16816.F32 R48, R4.reuse, R80, RZ ;  /* 0x000000500430723c */ /* 0x040fe200000018ff */
[----:B------:R-:W-:Y:S02]  /*4a80*/  FMNMX.FTZ R0, R137, R0, !PT ;  /* 0x0000000089007209 */ /* 0x000fe40007810000 */
[----:B------:R-:W-:Y:S02]  /*4a90*/  FMNMX.FTZ R2, R247, R2, !PT ;  /* 0x00000002f7027209 */ /* 0x000fe40007810000 */
[----:B------:R-:W-:Y:S02]  /*4aa0*/  FMNMX.FTZ R0, R136, R0, !PT ;  /* 0x0000000088007209 */ /* 0x000fe40007810000 */
[----:B------:R-:W-:Y:S01]  /*4ab0*/  FMNMX.FTZ R2, R244, R2, !PT ;  /* 0x00000002f4027209 */ /* 0x000fe20007810000 */
[----:B------:R-:W-:Y:S01]  /*4ac0*/  HMMA.16816.F32 R72, R4, R76, RZ ;  /* 0x0000004c0448723c */ /* 0x000fe200000018ff */
[----:B------:R-:W-:-:S02]  /*4ad0*/  FMNMX.FTZ R0, R151, R0, !PT ;  /* 0x0000000097007209 */ /* 0x000fc40007810000 */
[----:B------:R-:W-:Y:S02]  /*4ae0*/  FMNMX.FTZ R8, R243, R2, !PT ;  /* 0x00000002f3087209 */ /* 0x000fe40007810000 */
[----:B------:R-:W-:Y:S01]  /*4af0*/  FMNMX.FTZ R3, R150, R0, !PT ;  /* 0x0000000096037209 */ /* 0x000fe20007810000 */
[----:B------:R-:W-:Y:S01]  /*4b00*/  FFMA.FTZ R0, R104, c[0x0][0x23c], -R17 ;  /* 0x00008f0068007a23 */ /* 0x000fe20000010811 */
[----:B------:R-:W-:Y:S01]  /*4b10*/  LOP3.LUT R2, R11, UR8, R12, 0x96, !PT ;  /* 0x000000080b027c12 */ /* 0x000fe2000f8e960c */
[----:B------:R-:W1:Y:S01]  /*4b20*/  SHFL.BFLY PT, R15, R8, 0x2, 0x1f ;  /* 0x0c401f00080f7f89 */ /* 0x000e6200000e0000 */
[----:B------:R-:W-:Y:S01]  /*4b30*/  FMNMX.FTZ R3, R146, R3, !PT ;  /* 0x0000000392037209 */ /* 0x000fe20007810000 */
[----:B------:R2:W-:Y:S01]  /*4b40*/  MUFU.EX2 R153, R0 ;  /* 0x0000000000997308 */ /* 0x0005e20000000800 */
[----:B------:R-:W-:Y:S02]  /*4b50*/  HMMA.16816.F32 R64, R4, R96, RZ ;  /* 0x000000600440723c */ /* 0x000fe400000018ff */
[----:B------:R-:W-:Y:S01]  /*4b60*/  FMNMX.FTZ R10, R143, R3, !PT ;  /* 0x000000038f0a7209 */ /* 0x000fe20007810000 */
[----:B------:R-:W-:-:S03]  /*4b70*/  IMAD.WIDE.U32 R2, R2, -0x2daee0ad, RZ ;  /* 0xd2511f5302027825 */ /* 0x000fc600078e00ff */
[----:B------:R-:W-:Y:S02]  /*4b80*/  FMNMX.FTZ R10, R238, R10, !PT ;  /* 0x0000000aee0a7209 */ /* 0x000fe40007810000 */
[----:B------:R-:W-:Y:S01]  /*4b90*/  LOP3.LUT R11, R2, 0xffff, RZ, 0xc0, !PT ;  /* 0x0000ffff020b7812 */ /* 0x000fe200078ec0ff */
[C---:B------:R-:W-:Y:S01]  /*4ba0*/  HMMA.16816.F32 R60, R4.reuse, R88, RZ ;  /* 0x00000058043c723c */ /* 0x040fe200000018ff */
[----:B------:R-:W-:Y:S02]  /*4bb0*/  FMNMX.FTZ R10, R237, R10, !PT ;  /* 0x0000000aed0a7209 */ /* 0x000fe40007810000 */
[--C-:B------:R-:W-:Y:S02]  /*4bc0*/  SHF.R.U32.HI R13, RZ, 0x10, R2.reuse ;  /* 0x00000010ff0d7819 */ /* 0x100fe40000011602 */
[----:B------:R-:W-:Y:S01]  /*4bd0*/  SHF.R.U32.HI R12, RZ, 0x18, R2 ;  /* 0x00000018ff0c7819 */ /* 0x000fe20000011602 */
[----:B--2---:R-:W-:Y:S01]  /*4be0*/  FFMA.FTZ R0, R54, c[0x0][0x23c], -R17 ;  /* 0x00008f0036007a23 */ /* 0x004fe20000010811 */
[----:B------:R-:W-:Y:S01]  /*4bf0*/  SHF.R.U32.HI R9, RZ, 0x8, R11 ;  /* 0x00000008ff097819 */ /* 0x000fe2000001160b */
[----:B------:R-:W-:Y:S01]  /*4c00*/  HMMA.16816.F32 R56, R4, R84, RZ ;  /* 0x000000540438723c */ /* 0x000fe200000018ff */
[----:B------:R-:W-:Y:S01]  /*4c10*/  IMAD.MOV.U32 R54, RZ, RZ, R19 ;  /* 0x000000ffff367224 */ /* 0x000fe200078e0013 */
[----:B------:R2:W-:Y:S01]  /*4c20*/  MUFU.EX2 R154, R0 ;  /* 0x00000000009a7308 */ /* 0x0005e20000000800 */
[----:B-1----:R-:W-:-:S05]  /*4c30*/  FMNMX.FTZ R15, R8, R15, !PT ;  /* 0x0000000f080f7209 */ /* 0x002fca0007810000 */
[C---:B------:R-:W-:Y:S08]  /*4c40*/  HMMA.16816.F32 R32, R4.reuse, R92, RZ ;  /* 0x0000005c0420723c */ /* 0x040ff000000018ff */
[----:B------:R-:W-:Y:S01]  /*4c50*/  HMMA.16816.F32 R24, R4, R78, RZ ;  /* 0x0000004e0418723c */ /* 0x000fe200000018ff */
[----:B--2---:R-:W-:Y:S02]  /*4c60*/  LOP3.LUT R0, R3, UR18, R14, 0x96, !PT ;  /* 0x0000001203007c12 */ /* 0x004fe4000f8e960e */
[----:B------:R-:W-:-:S02]  /*4c70*/  FMNMX.FTZ R3, R229, R10, !PT ;  /* 0x0000000ae5037209 */ /* 0x000fc40007810000 */
[----:B------:R-:W-:Y:S01]  /*4c80*/  LOP3.LUT R14, R2, 0xff, RZ, 0xc0, !PT ;  /* 0x000000ff020e7812 */ /* 0x000fe200078ec0ff */
[----:B------:R-:W-:Y:S01]  /*4c90*/  FFMA.FTZ R2, R105, c[0x0][0x23c], -R17 ;  /* 0x00008f0069027a23 */ /* 0x000fe20000010811 */
[----:B------:R-:W-:Y:S01]  /*4ca0*/  FMNMX.FTZ R8, R228, R3, !PT ;  /* 0x00000003e4087209 */ /* 0x000fe20007810000 */
[----:B------:R-:W-:Y:S01]  /*4cb0*/  FFMA.FTZ R3, R108, c[0x0][0x23c], -R18 ;  /* 0x00008f006c037a23 */ /* 0x000fe20000010812 */
[----:B------:R-:W-:Y:S01]  /*4cc0*/  PRMT R14, R14, 0x5410, R9 ;  /* 0x000054100e0e7816 */ /* 0x000fe20000000009 */
[----:B------:R1:W2:Y:S01]  /*4cd0*/  MUFU.EX2 R176, R2 ;  /* 0x0000000200b07308 */ /* 0x0002a20000000800 */
[----:B------:R-:W-:Y:S01]  /*4ce0*/  FMNMX.FTZ R8, R249, R8, !PT ;  /* 0x00000008f9087209 */ /* 0x000fe20007810000 */
[----:B------:R-:W-:Y:S01]  /*4cf0*/  HMMA.16816.F32 R28, R4, R82, RZ ;  /* 0x00000052041c723c */ /* 0x000fe200000018ff */
[----:B------:R-:W-:-:S05]  /*4d00*/  SHF.R.U32.HI R10, RZ, 0x18, R0 ;  /* 0x00000018ff0a7819 */ /* 0x000fca0000011600 */
[----:B------:R3:W-:Y:S02]  /*4d10*/  MUFU.EX2 R149, R3 ;  /* 0x0000000300957308 */ /* 0x0007e40000000800 */
[----:B------:R-:W-:Y:S01]  /*4d20*/  HMMA.16816.F32 R36, R4, R98, RZ ;  /* 0x000000620424723c */ /* 0x000fe200000018ff */
[----:B-1----:R-:W-:Y:S02]  /*4d30*/  LOP3.LUT R2, R13, 0xff, RZ, 0xc0, !PT ;  /* 0x000000ff0d027812 */ /* 0x002fe400078ec0ff */
[----:B------:R-:W-:-:S05]  /*4d40*/  LOP3.LUT R13, R0, 0xff, RZ, 0xc0, !PT ;  /* 0x000000ff000d7812 */ /* 0x000fca00078ec0ff */
[C---:B------:R-:W-:Y:S01]  /*4d50*/  HMMA.16816.F32 R44, R4.reuse, R90, RZ ;  /* 0x0000005a042c723c */ /* 0x040fe200000018ff */
[----:B------:R-:W-:Y:S02]  /*4d60*/  PRMT R11, R2, 0x5410, R12 ;  /* 0x00005410020b7816 */ /* 0x000fe4000000000c */
[----:B------:R-:W-:Y:S01]  /*4d70*/  FMNMX.FTZ R2, R248, R8, !PT ;  /* 0x00000008f8027209 */ /* 0x000fe20007810000 */
[----:B---3--:R-:W-:Y:S01]  /*4d80*/  FFMA.FTZ R3, R109, c[0x0][0x23c], -R18 ;  /* 0x00008f006d037a23 */ /* 0x008fe20000010812 */
[----:B------:R-:W-:Y:S02]  /*4d90*/  SHF.R.U32.HI R8, RZ, 0x10, R0 ;  /* 0x00000010ff087819 */ /* 0x000fe40000011600 */
[----:B------:R-:W-:Y:S01]  /*4da0*/  FMNMX.FTZ R2, R245, R2, !PT ;  /* 0x00000002f5027209 */ /* 0x000fe20007810000 */
[----:B------:R1:W3:Y:S01]  /*4db0*/  MUFU.EX2 R252, R3 ;  /* 0x0000000300fc7308 */ /* 0x0002e20000000800 */
[----:B------:R-:W-:Y:S01]  /*4dc0*/  LOP3.LUT R8, R8, 0xff, RZ, 0xc0, !PT ;  /* 0x000000ff08087812 */ /* 0x000fe200078ec0ff */
[----:B------:R-:W-:Y:S01]  /*4dd0*/  HMMA.16816.F32 R40, R4, R86, RZ ;  /* 0x000000560428723c */ /* 0x000fe200000018ff */
[----:B------:R-:W-:-:S02]  /*4de0*/  FMNMX.FTZ R12, R246, R2, !PT ;  /* 0x00000002f60c7209 */ /* 0x000fc40007810000 */
[----:B------:R-:W-:Y:S01]  /*4df0*/  LOP3.LUT R2, R0, 0xffff, RZ, 0xc0, !PT ;  /* 0x0000ffff00027812 */ /* 0x000fe200078ec0ff */
[----:B------:R-:W-:Y:S01]  /*4e00*/  HSET2.LE.AND R0, R14, R251, PT ;  /* 0x000000fb0e007233 */ /* 0x000fe20003803000 */
[----:B------:R-:W-:Y:S01]  /*4e10*/  PRMT R8, R8, 0x5410, R10 ;  /* 0x0000541008087816 */ /* 0x000fe2000000000a */
[----:B------:R-:W-:Y:S01]  /*4e20*/  SHFL.BFLY PT, R16, R12, 0x2, 0x1f ;  /* 0x0c401f000c107f89 */ /* 0x000fe200000e0000 */
[----:B------:R-:W-:Y:S01]  /*4e30*/  SHF.R.U32.HI R9, RZ, 0x8, R2 ;  /* 0x00000008ff097819 */ /* 0x000fe20000011602 */
[--C-:B------:R-:W-:Y:S02]  /*4e40*/  FFMA.FTZ R2, R110, c[0x0][0x23c], -R18.reuse ;  /* 0x00008f006e027a23 */ /* 0x100fe40000010812 */
[----:B------:R-:W4:Y:S01]  /*4e50*/  SHFL.BFLY PT, R14, R15, 0x1, 0x1f ;  /* 0x0c201f000f0e7f89 */ /* 0x000f2200000e0000 */
[----:B------:R-:W-:Y:S01]  /*4e60*/  PRMT R9, R13, 0x5410, R9 ;  /* 0x000054100d097816 */ /* 0x000fe20000000009 */
[----:B------:R2:W-:Y:S01]  /*4e70*/  MUFU.EX2 R55, R2 ;  /* 0x0000000200377308 */ /* 0x0005e20000000800 */
[----:B-1----:R-:W-:-:S02]  /*4e80*/  FFMA.FTZ R3, R111, c[0x0][0x23c], -R18 ;  /* 0x00008f006f037a23 */ /* 0x002fc40000010812 */
[----:B------:R-:W-:Y:S05]  /*4e90*/  LDSM.16.MT88.4 R108, [R212+0xb400] ;  /* 0x00b40000d46c783b */ /* 0x000fea0000004200 */
[----:B------:R1:W5:Y:S01]  /*4ea0*/  MUFU.EX2 R158, R3 ;  /* 0x00000003009e7308 */ /* 0x0003620000000800 */
[----:B--2---:R-:W-:-:S04]  /*4eb0*/  F2FP.PACK_AB R2, R176, R159 ;  /* 0x0000009fb002723e */ /* 0x004fc800000000ff */
[----:B------:R-:W-:Y:S01]  /*4ec0*/  LOP3.LUT R10, R0, R2, RZ, 0xc0, !PT ;  /* 0x00000002000a7212 */ /* 0x000fe200078ec0ff */
[--C-:B------:R-:W-:Y:S01]  /*4ed0*/  HSET2.LE.AND R0, R9, R251.reuse, PT ;  /* 0x000000fb09007233 */ /* 0x100fe20003803000 */
[----:B------:R-:W-:Y:S01]  /*4ee0*/  F2FP.PACK_AB R2, R154, R153 ;  /* 0x000000999a02723e */ /* 0x000fe200000000ff */
[----:B-1----:R-:W-:Y:S01]  /*4ef0*/  HSET2.LE.AND R3, R11, R251, PT ;  /* 0x000000fb0b037233 */ /* 0x002fe20003803000 */
[----:B---3--:R-:W-:Y:S02]  /*4f00*/  F2FP.PACK_AB R11, R252, R149 ;  /* 0x00000095fc0b723e */ /* 0x008fe400000000ff */
[----:B-----5:R-:W-:Y:S02]  /*4f10*/  F2FP.PACK_AB R9, R55, R158 ;  /* 0x0000009e3709723e */ /* 0x020fe400000000ff */
[----:B------:R-:W-:Y:S02]  /*4f20*/  LOP3.LUT R11, R3, R11, RZ, 0xc0, !PT ;  /* 0x0000000b030b7212 */ /* 0x000fe400078ec0ff */
[----:B------:R-:W-:-:S02]  /*4f30*/  LOP3.LUT R3, R157, R20, RZ, 0x3c, !PT ;  /* 0x000000149d037212 */ /* 0x000fc400078e3cff */
[----:B------:R-:W-:Y:S01]  /*4f40*/  HMMA.16816.F32 R20, R4, R94, RZ ;  /* 0x0000005e0414723c */ /* 0x000fe200000018ff */
[----:B----4-:R-:W-:Y:S02]  /*4f50*/  FMNMX.FTZ R105, R15, R14, !PT ;  /* 0x0000000e0f697209 */ /* 0x010fe40007810000 */
[----:B------:R-:W-:Y:S01]  /*4f60*/  IMAD.WIDE.U32 R70, R3, -0x2daee0ad, RZ ;  /* 0xd2511f5303467825 */ /* 0x000fe200078e00ff */
[----:B------:R-:W-:Y:S01]  /*4f70*/  HSET2.LE.AND R3, R8, R251, PT ;  /* 0x000000fb08037233 */ /* 0x000fe20003803000 */
[----:B------:R-:W-:Y:S02]  /*4f80*/  LOP3.LUT R8, R0, R2, RZ, 0xc0, !PT ;  /* 0x0000000200087212 */ /* 0x000fe400078ec0ff */
[----:B------:R-:W-:Y:S01]  /*4f90*/  FMNMX.FTZ R0, R12, R16, !PT ;  /* 0x000000100c007209 */ /* 0x000fe20007810000 */
[----:B------:R-:W-:Y:S01]  /*4fa0*/  FMUL.FTZ R5, R105, c[0x0][0x23c] ;  /* 0x00008f0069057a20 */ /* 0x000fe20000410000 */
[----:B------:R-:W-:Y:S01]  /*4fb0*/  LOP3.LUT R2, R71, UR15, R138, 0x96, !PT ;  /* 0x0000000f47027c12 */ /* 0x000fe2000f8e968a */
[----:B------:R-:W-:Y:S01]  /*4fc0*/  IMAD.MOV.U32 R7, RZ, RZ, R154 ;  /* 0x000000ffff077224 */ /* 0x000fe200078e009a */
[----:B------:R-:W-:Y:S01]  /*4fd0*/  LOP3.LUT R9, R3, R9, RZ, 0xc0, !PT ;  /* 0x0000000903097212 */ /* 0x000fe200078ec0ff */
[----:B------:R-:W1:Y:S01]  /*4fe0*/  SHFL.BFLY PT, R6, R0, 0x1, 0x1f ;  /* 0x0c201f0000067f89 */ /* 0x000e6200000e0000 */
[----:B------:R-:W-:Y:S01]  /*4ff0*/  FSETP.NEU.FTZ.AND P1, PT, R105, -INF , PT ;  /* 0xff8000006900780b */ /* 0x000fe20003f3d000 */
[----:B------:R-:W-:Y:S01]  /*5000*/  IMAD.WIDE.U32 R168, R2, -0x326172a9, RZ ;  /* 0xcd9e8d5702a87825 */ /* 0x000fe200078e00ff */
[----:B------:R-:W-:-:S02]  /*5010*/  LOP3.LUT R2, R53, UR16, R156, 0x96, !PT ;  /* 0x0000001035027c12 */ /* 0x000fc4000f8e969c */
[----:B------:R-:W-:Y:S01]  /*5020*/  FSEL R13, R5, RZ, P1 ;  /* 0x000000ff050d7208 */ /* 0x000fe20000800000 */
[C---:B------:R-:W-:Y:S01]  /*5030*/  HMMA.16816.F32 R204, R8.reuse, R124, R48 ;  /* 0x0000007c08cc723c */ /* 0x040fe20000001830 */
[----:B------:R-:W-:Y:S01]  /*5040*/  LOP3.LUT R4, R169, UR14, R52, 0x96, !PT ;  /* 0x0000000ea9047c12 */ /* 0x000fe2000f8e9634 */
[----:B------:R-:W-:Y:S01]  /*5050*/  IMAD.WIDE.U32 R2, R2, -0x2daee0ad, RZ ;  /* 0xd2511f5302027825 */ /* 0x000fe200078e00ff */
[----:B------:R2:W-:Y:S03]  /*5060*/  STL.64 [R1], R168 ;  /* 0x000000a801007387 */ /* 0x0005e60000100a00 */
[----:B------:R-:W-:Y:S01]  /*5070*/  IMAD.WIDE.U32 R14, R4, -0x2daee0ad, RZ ;  /* 0xd2511f53040e7825 */ /* 0x000fe200078e00ff */
[----:B------:R-:W-:Y:S01]  /*5080*/  LOP3.LUT R3, R3, UR13, R70, 0x96, !PT ;  /* 0x0000000d03037c12 */ /* 0x000fe2000f8e9646 */
[----:B------:R-:W-:Y:S02]  /*5090*/  HMMA.16816.F32 R208, R8, R120, R72 ;  /* 0x0000007808d0723c */ /* 0x000fe40000001848 */
[----:B------:R-:W-:Y:S01]  /*50a0*/  IMAD.MOV.U32 R52, RZ, RZ, R168 ;  /* 0x000000ffff347224 */ /* 0x000fe200078e00a8 */
[----:B------:R-:W-:Y:S01]  /*50b0*/  LOP3.LUT R4, R15, UR11, R2, 0x96, !PT ;  /* 0x0000000b0f047c12 */ /* 0x000fe2000f8e9602 */
[----:B------:R-:W-:-:S02]  /*50c0*/  FFMA.FTZ R5, R134, c[0x0][0x23c], -R13 ;  /* 0x00008f0086057a23 */ /* 0x000fc4000001080d */
[----:B------:R-:W-:Y:S02]  /*50d0*/  IMAD.WIDE.U32 R2, R3, -0x326172a9, RZ ;  /* 0xcd9e8d5703027825 */ /* 0x000fe400078e00ff */
[----:B------:R3:W-:Y:S01]  /*50e0*/  MUFU.EX2 R51, R5 ;  /* 0x0000000500337308 */ /* 0x0007e20000000800 */
[----:B------:R-:W-:Y:S01]  /*50f0*/  HMMA.16816.F32 R184, R8, R122, R24 ;  /* 0x0000007a08b8723c */ /* 0x000fe20000001818 */
[----:B------:R-:W-:Y:S01]  /*5100*/  IMAD.WIDE.U32 R48, R4, -0x326172a9, RZ ;  /* 0xcd9e8d5704307825 */ /* 0x000fe200078e00ff */
[----:B-1----:R-:W-:-:S03]  /*5110*/  FMNMX.FTZ R104, R0, R6, !PT ;  /* 0x0000000600687209 */ /* 0x002fc60007810000 */
[--C-:B------:R-:W-:Y:S01]  /*5120*/  FFMA.FTZ R4, R132, c[0x0][0x23c], -R13.reuse ;  /* 0x00008f0084047a23 */ /* 0x100fe2000001080d */
[----:B------:R-:W-:Y:S01]  /*5130*/  LOP3.LUT R2, R49, UR10, R2, 0x96, !PT ;  /* 0x0000000a31027c12 */ /* 0x000fe2000f8e9602 */
[C---:B------:R-:W-:Y:S01]  /*5140*/  FMUL.FTZ R0, R104.reuse, c[0x0][0x23c] ;  /* 0x00008f0068007a20 */ /* 0x040fe20000410000 */
[----:B------:R-:W-:Y:S01]  /*5150*/  FSETP.NEU.FTZ.AND P1, PT, R104, -INF , PT ;  /* 0xff8000006800780b */ /* 0x000fe20003f3d000 */
[----:B------:R1:W4:Y:S01]  /*5160*/  MUFU.EX2 R16, R4 ;  /* 0x0000000400107308 */ /* 0x0003220000000800 */
[----:B------:R-:W-:Y:S01]  /*5170*/  IMAD.MOV.U32 R74, RZ, RZ, R152 ;  /* 0x000000ffff4a7224 */ /* 0x000fe200078e0098 */
[----:B------:R-:W-:Y:S01]  /*5180*/  HMMA.16816.F32 R200, R8, R128, R64 ;  /* 0x0000008008c8723c */ /* 0x000fe20000001840 */
[----:B------:R-:W-:Y:S01]  /*5190*/  IMAD.WIDE.U32 R72, R2, -0x2daee0ad, RZ ;  /* 0xd2511f5302487825 */ /* 0x000fe200078e00ff */
[----:B------:R-:W-:Y:S02]  /*51a0*/  FSEL R12, R0, RZ, P1 ;  /* 0x000000ff000c7208 */ /* 0x000fe40000800000 */
[----:B---3--:R-:W-:Y:S01]  /*51b0*/  LOP3.LUT R5, R3, UR12, R52, 0x96, !PT ;  /* 0x0000000c03057c12 */ /* 0x008fe2000f8e9634 */
[----:B------:R-:W-:-:S02]  /*51c0*/  FFMA.FTZ R3, R135, c[0x0][0x23c], -R13 ;  /* 0x00008f0087037a23 */ /* 0x000fc4000001080d */
[----:B------:R-:W-:Y:S01]  /*51d0*/  FFMA.FTZ R0, R141, c[0x0][0x23c], -R12 ;  /* 0x00008f008d007a23 */ /* 0x000fe2000001080c */
[C---:B------:R-:W-:Y:S01]  /*51e0*/  HMMA.16816.F32 R196, R8.reuse, R112, R60 ;  /* 0x0000007008c4723c */ /* 0x040fe2000000183c */
[----:B------:R3:W-:Y:S01]  /*51f0*/  MUFU.EX2 R162, R3 ;  /* 0x0000000300a27308 */ /* 0x0007e20000000800 */
[----:B------:R-:W-:Y:S02]  /*5200*/  IMAD.MOV.U32 R67, RZ, RZ, R74 ;  /* 0x000000ffff437224 */ /* 0x000fe400078e004a */
[----:B------:R-:W-:Y:S02]  /*5210*/  IMAD.MOV.U32 R65, RZ, RZ, R7 ;  /* 0x000000ffff417224 */ /* 0x000fe400078e0007 */
[----:B-1----:R-:W-:Y:S01]  /*5220*/  IMAD.WIDE.U32 R4, R5, -0x2daee0ad, RZ ;  /* 0xd2511f5305047825 */ /* 0x002fe200078e00ff */
[----:B------:R-:W-:Y:S01]  /*5230*/  MOV R61, R157 ;  /* 0x0000009d003d7202 */ /* 0x000fe20000000f00 */
[C---:B------:R-:W-:Y:S01]  /*5240*/  HMMA.16816.F32 R188, R8.reuse, R108, R56 ;  /* 0x0000006c08bc723c */ /* 0x040fe20000001838 */
[----:B------:R-:W-:Y:S01]  /*5250*/  MUFU.EX2 R25, R0 ;  /* 0x0000000000197308 */ /* 0x000fe20000000800 */
[----:B----4-:R-:W-:Y:S01]  /*5260*/  IMAD.MOV.U32 R141, RZ, RZ, R16 ;  /* 0x000000ffff8d7224 */ /* 0x010fe200078e0010 */
[----:B------:R-:W-:Y:S01]  /*5270*/  LOP3.LUT R2, R73, UR7, R4, 0x96, !PT ;  /* 0x0000000749027c12 */ /* 0x000fe2000f8e9604 */
[----:B------:R-:W-:Y:S01]  /*5280*/  IMAD.MOV.U32 R75, RZ, RZ, R153 ;  /* 0x000000ffff4b7224 */ /* 0x000fe200078e0099 */
[----:B------:R-:W-:Y:S01]  /*5290*/  LOP3.LUT R6, R5, UR9, R14, 0x96, !PT ;  /* 0x0000000905067c12 */ /* 0x000fe2000f8e960e */
[----:B------:R-:W-:Y:S01]  /*52a0*/  FFMA.FTZ R5, R137, c[0x0][0x23c], -R12 ;  /* 0x00008f0089057a23 */ /* 0x000fe2000001080c */
[----:B------:R-:W-:Y:S01]  /*52b0*/  MOV R135, R65 ;  /* 0x0000004100877202 */ /* 0x000fe20000000f00 */
[----:B------:R-:W-:Y:S01]  /*52c0*/  IMAD.MOV.U32 R66, RZ, RZ, R75 ;  /* 0x000000ffff427224 */ /* 0x000fe200078e004b */
[----:B------:R-:W-:Y:S01]  /*52d0*/  HMMA.16816.F32 R180, R8, R116, R32 ;  /* 0x0000007408b4723c */ /* 0x000fe20000001820 */
[----:B---3--:R-:W-:Y:S01]  /*52e0*/  FFMA.FTZ R3, R133, c[0x0][0x23c], -R13 ;  /* 0x00008f0085037a23 */ /* 0x008fe2000001080d */
[----:B------:R-:W1:Y:S01]  /*52f0*/  MUFU.EX2 R24, R5 ;  /* 0x0000000500187308 */ /* 0x000e620000000800 */
[----:B------:R-:W-:-:S04]  /*5300*/  IMAD.WIDE.U32 R14, R6, -0x326172a9, RZ ;  /* 0xcd9e8d57060e7825 */ /* 0x000fc800078e00ff */
[----:B------:R-:W-:Y:S01]  /*5310*/  IMAD.MOV.U32 R53, RZ, RZ, R169 ;  /* 0x000000ffff357224 */ /* 0x000fe200078e00a9 */
[C---:B------:R-:W-:Y:S01]  /*5320*/  HMMA.16816.F32 R172, R8.reuse, R126, R28 ;  /* 0x0000007e08ac723c */ /* 0x040fe2000000181c */
[----:B------:R-:W-:Y:S01]  /*5330*/  IMAD.MOV.U32 R75, RZ, RZ, R179 ;  /* 0x000000ffff4b7224 */ /* 0x000fe200078e00b3 */
[----:B------:R3:W-:Y:S01]  /*5340*/  MUFU.EX2 R145, R3 ;  /* 0x0000000300917308 */ /* 0x0007e20000000800 */
        /* <DEDUP_REMOVED lines=8> */
[----:B--2---:R-:W-:Y:S01]  /*53d0*/  HMMA.16816.F32 R168, R8, R114, R44 ;  /* 0x0000007208a8723c */ /* 0x004fe2000000182c */
[----:B------:R-:W-:Y:S02]  /*53e0*/  IMAD.MOV.U32 R132, RZ, RZ, R55 ;  /* 0x000000ffff847224 */ /* 0x000fe400078e0037 */
[----:B---3--:R-:W-:-:S04]  /*53f0*/  IMAD.WIDE.U32 R2, R2, -0x326172a9, RZ ;  /* 0xcd9e8d5702027825 */ /* 0x008fc800078e00ff */
[----:B------:R-:W-:Y:S01]  /*5400*/  IMAD.MOV.U32 R107, RZ, RZ, R135 ;  /* 0x000000ffff6b7224 */ /* 0x000fe200078e0087 */
[C---:B------:R-:W-:Y:S01]  /*5410*/  LOP3.LUT R0, R2.reuse, 0xffff, RZ, 0xc0, !PT ;  /* 0x0000ffff02007812 */ /* 0x040fe200078ec0ff */
[----:B------:R-:W-:Y:S01]  /*5420*/  HMMA.16816.F32 R156, R8, R110, R40 ;  /* 0x0000006e089c723c */ /* 0x000fe20000001828 */
[----:B------:R-:W-:Y:S02]  /*5430*/  LOP3.LUT R4, R2, 0xff, RZ, 0xc0, !PT ;  /* 0x000000ff02047812 */ /* 0x000fe400078ec0ff */
[----:B------:R-:W-:Y:S02]  /*5440*/  SHF.R.U32.HI R0, RZ, 0x8, R0 ;  /* 0x00000008ff007819 */ /* 0x000fe40000011600 */
[----:B------:R-:W-:Y:S02]  /*5450*/  SHF.R.U32.HI R16, RZ, 0x18, R2 ;  /* 0x00000018ff107819 */ /* 0x000fe40000011602 */
[----:B------:R-:W-:Y:S01]  /*5460*/  PRMT R19, R4, 0x5410, R0 ;  /* 0x0000541004137816 */ /* 0x000fe20000000000 */
[----:B------:R-:W-:Y:S01]  /*5470*/  FFMA.FTZ R4, R136, c[0x0][0x23c], -R12 ;  /* 0x00008f0088047a23 */ /* 0x000fe2000001080c */
[----:B------:R-:W-:-:S02]  /*5480*/  SHF.R.U32.HI R0, RZ, 0x10, R2 ;  /* 0x00000010ff007819 */ /* 0x000fc40000011602 */
[----:B------:R-:W-:Y:S01]  /*5490*/  LOP3.LUT R2, R3, UR17, R14, 0x96, !PT ;  /* 0x0000001103027c12 */ /* 0x000fe2000f8e960e */
[----:B------:R2:W3:Y:S01]  /*54a0*/  MUFU.EX2 R26, R4 ;  /* 0x00000004001a7308 */ /* 0x0004e20000000800 */
[----:B------:R-:W-:Y:S01]  /*54b0*/  FFMA.FTZ R3, R140, c[0x0][0x23c], -R12 ;  /* 0x00008f008c037a23 */ /* 0x000fe2000001080c */
[----:B------:R-:W-:Y:S01]  /*54c0*/  LOP3.LUT R5, R0, 0xff, RZ, 0xc0, !PT ;  /* 0x000000ff00057812 */ /* 0x000fe200078ec0ff */
[----:B-1----:R-:W-:Y:S01]  /*54d0*/  IMAD.MOV.U32 R14, RZ, RZ, R24 ;  /* 0x000000ffff0e7224 */ /* 0x002fe200078e0018 */
[C---:B------:R-:W-:Y:S02]  /*54e0*/  LOP3.LUT R0, R2.reuse, 0xffff, RZ, 0xc0, !PT ;  /* 0x0000ffff02007812 */ /* 0x040fe400078ec0ff */
[----:B------:R-:W-:Y:S02]  /*54f0*/  LOP3.LUT R7, R2, 0xff, RZ, 0xc0, !PT ;  /* 0x000000ff02077812 */ /* 0x000fe400078ec0ff */
[----:B------:R1:W4:Y:S01]  /*5500*/  MUFU.EX2 R74, R3 ;  /* 0x00000003004a7308 */ /* 0x0003220000000800 */
[----:B------:R-:W-:-:S02]  /*5510*/  SHF.R.U32.HI R6, RZ, 0x18, R2 ;  /* 0x00000018ff067819 */ /* 0x000fc40000011602 */
[----:B------:R-:W-:Y:S01]  /*5520*/  MOV R140, R51 ;  /* 0x00000033008c7202 */ /* 0x000fe20000000f00 */
[----:B------:R-:W-:Y:S02]  /*5530*/  IMAD.MOV.U32 R51, RZ, RZ, R177 ;  /* 0x000000ffff337224 */ /* 0x000fe400078e00b1 */
[----:B------:R-:W-:Y:S01]  /*5540*/  HMMA.16816.F32 R176, R8, R118, R20 ;  /* 0x0000007608b0723c */ /* 0x000fe20000001814 */
[----:B--2---:R-:W-:Y:S02]  /*5550*/  SHF.R.U32.HI R4, RZ, 0x10, R2 ;  /* 0x00000010ff047819 */ /* 0x004fe40000011602 */
[----:B------:R-:W-:Y:S02]  /*5560*/  SHF.R.U32.HI R2, RZ, 0x8, R0 ;  /* 0x00000008ff027819 */ /* 0x000fe40000011600 */
[----:B------:R-:W-:Y:S02]  /*5570*/  LOP3.LUT R0, R4, 0xff, RZ, 0xc0, !PT ;  /* 0x000000ff04007812 */ /* 0x000fe400078ec0ff */
[----:B---3--:R-:W-:Y:S01]  /*5580*/  IMAD.MOV.U32 R11, RZ, RZ, R26 ;  /* 0x000000ffff0b7224 */ /* 0x008fe200078e001a */
[----:B------:R-:W-:-:S02]  /*5590*/  PRMT R4, R7, 0x5410, R2 ;  /* 0x0000541007047816 */ /* 0x000fc40000000002 */
[----:B-1----:R-:W-:Y:S01]  /*55a0*/  PRMT R3, R5, 0x5410, R16 ;  /* 0x0000541005037816 */ /* 0x002fe20000000010 */
[----:B------:R-:W-:Y:S01]  /*55b0*/  IMAD.MOV.U32 R16, RZ, RZ, R134 ;  /* 0x000000ffff107224 */ /* 0x000fe200078e0086 */
[----:B------:R-:W-:Y:S01]  /*55c0*/  PRMT R2, R0, 0x5410, R6 ;  /* 0x0000541000027816 */ /* 0x000fe20000000006 */
[--C-:B------:R-:W-:Y:S01]  /*55d0*/  HSET2.LE.AND R4, R4, R251.reuse, PT ;  /* 0x000000fb04047233 */ /* 0x100fe20003803000 */
[----:B------:R-:W-:Y:S01]  /*55e0*/  F2FP.PACK_AB R5, R141, R140 ;  /* 0x0000008c8d05723e */ /* 0x000fe200000000ff */
[--C-:B------:R-:W-:Y:S01]  /*55f0*/  HSET2.LE.AND R0, R19, R251.reuse, PT ;  /* 0x000000fb13007233 */ /* 0x100fe20003803000 */
[----:B------:R-:W-:Y:S01]  /*5600*/  F2FP.PACK_AB R7, R11, R24 ;  /* 0x000000180b07723e */ /* 0x000fe200000000ff */
[--C-:B------:R-:W-:Y:S01]  /*5610*/  HSET2.LE.AND R3, R3, R251.reuse, PT ;  /* 0x000000fb03037233 */ /* 0x100fe20003803000 */
[----:B----4-:R-:W-:Y:S01]  /*5620*/  F2FP.PACK_AB R9, R74, R25 ;  /* 0x000000194a09723e */ /* 0x010fe200000000ff */
[----:B------:R-:W-:Y:S01]  /*5630*/  HSET2.LE.AND R8, R2, R251, PT ;  /* 0x000000fb02087233 */ /* 0x000fe20003803000 */
[----:B------:R-:W-:Y:S01]  /*5640*/  F2FP.PACK_AB R2, R145, R162 ;  /* 0x000000a29102723e */ /* 0x000fe200000000ff */
[----:B------:R-:W-:Y:S01]  /*5650*/  IMAD.MOV.U32 R19, RZ, RZ, R62 ;  /* 0x000000ffff137224 */ /* 0x000fe200078e003e */
[----:B------:R-:W-:Y:S01]  /*5660*/  LOP3.LUT R4, R4, R5, RZ, 0xc0, !PT ;  /* 0x0000000504047212 */ /* 0x000fe200078ec0ff */
[----:B------:R-:W-:Y:S01]  /*5670*/  IMAD.MOV.U32 R134, RZ, RZ, R54 ;  /* 0x000000ffff867224 */ /* 0x000fe200078e0036 */
[----:B------:R-:W-:Y:S01]  /*5680*/  LOP3.LUT R6, R0, R2, RZ, 0xc0, !PT ;  /* 0x0000000200067212 */ /* 0x000fe200078ec0ff */
[----:B------:R-:W-:Y:S01]  /*5690*/  FFMA.FTZ R0, R148, c[0x0][0x23c], -R13 ;  /* 0x00008f0094007a23 */ /* 0x000fe2000001080d */
[----:B------:R-:W-:-:S02]  /*56a0*/  LOP3.LUT R7, R3, R7, RZ, 0xc0, !PT ;  /* 0x0000000703077212 */ /* 0x000fc400078ec0ff */
[----:B------:R-:W-:Y:S01]  /*56b0*/  LOP3.LUT R5, R8, R9, RZ, 0xc0, !PT ;  /* 0x0000000908057212 */ /* 0x000fe200078ec0ff */
[----:B------:R-:W-:Y:S01]  /*56c0*/  IMAD.MOV.U32 R9, RZ, RZ, R51 ;  /* 0x000000ffff097224 */ /* 0x000fe200078e0033 */
[----:B------:R-:W-:Y:S01]  /*56d0*/  LOP3.LUT R2, R15, UR8, R48, 0x96, !PT ;  /* 0x000000080f027c12 */ /* 0x000fe2000f8e9630 */
[----:B------:R-:W-:Y:S01]  /*56e0*/  IMAD.MOV.U32 R15, RZ, RZ, R25 ;  /* 0x000000ffff0f7224 */ /* 0x000fe200078e0019 */
[----:B------:R-:W-:-:S03]  /*56f0*/  MOV R148, R252 ;  /* 0x000000fc00947202 */ /* 0x000fc60000000f00 */
[----:B------:R-:W-:Y:S01]  /*5700*/  HMMA.16816.F32 R28, R4, R96, RZ ;  /* 0x00000060041c723c */ /* 0x000fe200000018ff */
[----:B------:R1:W2:Y:S01]  /*5710*/  MUFU.EX2 R96, R0 ;  /* 0x0000000000607308 */ /* 0x0002a20000000800 */
[----:B------:R-:W-:-:S06]  /*5720*/  IMAD.WIDE.U32 R2, R2, -0x2daee0ad, RZ ;  /* 0xd2511f5302027825 */ /* 0x000fcc00078e00ff */
[C---:B------:R-:W-:Y:S07]  /*5730*/  HMMA.16816.F32 R44, R4.reuse, R78, RZ ;  /* 0x0000004e042c723c */ /* 0x040fee00000018ff */
[----:B------:R-:W-:Y:S01]  /*5740*/  IMAD.MOV.U32 R78, RZ, RZ, R66 ;  /* 0x000000ffff4e7224 */ /* 0x000fe200078e0042 */
[----:B------:R-:W-:Y:S01]  /*5750*/  HMMA.16816.F32 R40, R4, R76, RZ ;  /* 0x0000004c0428723c */ /* 0x000fe200000018ff */
[----:B-1----:R-:W-:Y:S02]  /*5760*/  FFMA.FTZ R0, R147, c[0x0][0x23c], -R13 ;  /* 0x00008f0093007a23 */ /* 0x002fe4000001080d */
[----:B------:R-:W-:-:S02]  /*5770*/  IMAD.MOV.U32 R147, RZ, RZ, R11 ;  /* 0x000000ffff937224 */ /* 0x000fc400078e000b */
[----:B------:R1:W-:Y:S02]  /*5780*/  MUFU.EX2 R10, R0 ;  /* 0x00000000000a7308 */ /* 0x0003e40000000800 */
[----:B------:R-:W-:Y:S01]  /*5790*/  IMAD.MOV.U32 R77, RZ, RZ, R63 ;  /* 0x000000ffff4d7224 */ /* 0x000fe200078e003f */
[C---:B------:R-:W-:Y:S07]  /*57a0*/  HMMA.16816.F32 R36, R4.reuse, R80, RZ ;  /* 0x000000500424723c */ /* 0x040fee00000018ff */
[----:B------:R-:W-:Y:S01]  /*57b0*/  IMAD.MOV.U32 R80, RZ, RZ, R52 ;  /* 0x000000ffff507224 */ /* 0x000fe200078e0034 */
[----:B------:R-:W-:Y:S01]  /*57c0*/  HMMA.16816.F32 R48, R4, R82, RZ ;  /* 0x000000520430723c */ /* 0x000fe200000018ff */
[----:B------:R-:W-:-:S02]  /*57d0*/  IMAD.MOV.U32 R81, RZ, RZ, R53 ;  /* 0x000000ffff517224 */ /* 0x000fc400078e0035 */
[----:B-1----:R-:W-:-:S04]  /*57e0*/  FFMA.FTZ R0, R144, c[0x0][0x23c], -R13 ;  /* 0x00008f0090007a23 */ /* 0x002fc8000001080d */
[----:B------:R-:W-:Y:S01]  /*57f0*/  IMAD.MOV.U32 R82, RZ, RZ, R60 ;  /* 0x000000ffff527224 */ /* 0x000fe200078e003c */
[----:B------:R-:W-:Y:S01]  /*5800*/  HMMA.16816.F32 R52, R4, R98, RZ ;  /* 0x000000620434723c */ /* 0x000fe200000018ff */
[----:B------:R1:W-:Y:S01]  /*5810*/  MUFU.EX2 R79, R0 ;  /* 0x00000000004f7308 */ /* 0x0003e20000000800 */
[----:B------:R-:W-:Y:S02]  /*5820*/  IMAD.MOV.U32 R83, RZ, RZ, R61 ;  /* 0x000000ffff537224 */ /* 0x000fe400078e003d */
[----:B------:R-:W-:-:S03]  /*5830*/  IMAD.MOV.U32 R144, RZ, RZ, R16 ;  /* 0x000000ffff907224 */ /* 0x000fc600078e0010 */
[----:B------:R-:W-:Y:S01]  /*5840*/  IMAD.MOV.U32 R98, RZ, RZ, R82 ;  /* 0x000000ffff627224 */ /* 0x000fe200078e0052 */
[----:B------:R-:W-:Y:S01]  /*5850*/  HMMA.16816.F32 R24, R4, R88, RZ ;  /* 0x000000580418723c */ /* 0x000fe200000018ff */
[----:B------:R-:W-:-:S07]  /*5860*/  IMAD.MOV.U32 R99, RZ, RZ, R83 ;  /* 0x000000ffff637224 */ /* 0x000fce00078e0053 */
[----:B------:R-:W-:Y:S01]  /*5870*/  HMMA.16816.F32 R56, R4, R90, RZ ;  /* 0x0000005a0438723c */ /* 0x000fe200000018ff */
[----:B-1----:R-:W-:Y:S02]  /*5880*/  LOP3.LUT R0, R3, UR18, R72, 0x96, !PT ;  /* 0x0000001203007c12 */ /* 0x002fe4000f8e9648 */
[----:B------:R-:W-:-:S05]  /*5890*/  LOP3.LUT R3, R2, 0xffff, RZ, 0xc0, !PT ;  /* 0x0000ffff02037812 */ /* 0x000fca00078ec0ff */
[C---:B------:R-:W-:Y:S08]  /*58a0*/  HMMA.16816.F32 R20, R4.reuse, R84, RZ ;  /* 0x000000540414723c */ /* 0x040ff000000018ff */
[C---:B------:R-:W-:Y:S08]  /*58b0*/  HMMA.16816.F32 R60, R4.reuse, R86, RZ ;  /* 0x00000056043c723c */ /* 0x040ff000000018ff */
[C---:B------:R-:W-:Y:S08]  /*58c0*/  HMMA.16816.F32 R32, R4.reuse, R92, RZ ;  /* 0x0000005c0420723c */ /* 0x040ff000000018ff */
[----:B------:R-:W-:Y:S07]  /*58d0*/  HMMA.16816.F32 R64, R4, R94, RZ ;  /* 0x0000005e0440723c */ /* 0x000fee00000018ff */
[----:B------:R-:W-:Y:S01]  /*58e0*/  LOP3.LUT R7, R2, 0xff, RZ, 0xc0, !PT ;  /* 0x000000ff02077812 */ /* 0x000fe200078ec0ff */
[----:B------:R-:W-:Y:S01]  /*58f0*/  FFMA.FTZ R4, R142, c[0x0][0x23c], -R13 ;  /* 0x00008f008e047a23 */ /* 0x000fe2000001080d */
[----:B------:R-:W-:Y:S01]  /*5900*/  SHF.R.U32.HI R6, RZ, 0x10, R2 ;  /* 0x00000010ff067819 */ /* 0x000fe20000011602 */
[----:B------:R-:W-:Y:S01]  /*5910*/  IMAD.MOV.U32 R142, RZ, RZ, R74 ;  /* 0x000000ffff8e7224 */ /* 0x000fe200078e004a */
[----:B------:R-:W-:Y:S01]  /*5920*/  SHF.R.U32.HI R5, RZ, 0x18, R2 ;  /* 0x00000018ff057819 */ /* 0x000fe20000011602 */
[----:B------:R1:W3:Y:S01]  /*5930*/  MUFU.EX2 R136, R4 ;  /* 0x0000000400887308 */ /* 0x0002e20000000800 */
[----:B------:R-:W-:Y:S01]  /*5940*/  SHF.R.U32.HI R2, RZ, 0x8, R3 ;  /* 0x00000008ff027819 */ /* 0x000fe20000011603 */
[----:B------:R-:W-:-:S02]  /*5950*/  FFMA.FTZ R3, R146, c[0x0][0x23c], -R12 ;  /* 0x00008f0092037a23 */ /* 0x000fc4000001080c */
[----:B------:R-:W-:Y:S01]  /*5960*/  IMAD.MOV.U32 R146, RZ, RZ, R137 ;  /* 0x000000ffff927224 */ /* 0x000fe200078e0089 */
[----:B------:R-:W-:Y:S01]  /*5970*/  PRMT R8, R7, 0x5410, R2 ;  /* 0x0000541007087816 */ /* 0x000fe20000000002 */
[----:B------:R-:W-:Y:S01]  /*5980*/  IMAD.MOV.U32 R137, RZ, RZ, R160 ;  /* 0x000000ffff897224 */ /* 0x000fe200078e00a0 */
[----:B------:R-:W-:Y:S01]  /*5990*/  LOP3.LUT R2, R6, 0xff, RZ, 0xc0, !PT ;  /* 0x000000ff06027812 */ /* 0x000fe200078ec0ff */
[----:B------:R4:W-:Y:S01]  /*59a0*/  MUFU.EX2 R76, R3 ;  /* 0x00000003004c7308 */ /* 0x0009e20000000800 */
[----:B------:R-:W-:Y:S02]  /*59b0*/  LOP3.LUT R6, R0, 0xff, RZ, 0xc0, !PT ;  /* 0x000000ff00067812 */ /* 0x000fe400078ec0ff */
[----:B------:R-:W-:Y:S02]  /*59c0*/  PRMT R7, R2, 0x5410, R5 ;  /* 0x0000541002077816 */ /* 0x000fe40000000005 */
[----:B------:R-:W-:Y:S02]  /*59d0*/  LOP3.LUT R2, R0, 0xffff, RZ, 0xc0, !PT ;  /* 0x0000ffff00027812 */ /* 0x000fe400078ec0ff */
[----:B------:R-:W-:-:S02]  /*59e0*/  SHF.R.U32.HI R5, RZ, 0x18, R0 ;  /* 0x00000018ff057819 */ /* 0x000fc40000011600 */
[----:B-1----:R-:W-:Y:S01]  /*59f0*/  SHF.R.U32.HI R4, RZ, 0x8, R2 ;  /* 0x00000008ff047819 */ /* 0x002fe20000011602 */
[----:B------:R-:W-:Y:S02]  /*5a00*/  FFMA.FTZ R2, R151, c[0x0][0x23c], -R12 ;  /* 0x00008f0097027a23 */ /* 0x000fe4000001080c */
[----:B--2---:R-:W-:Y:S01]  /*5a10*/  IMAD.MOV.U32 R151, RZ, RZ, R96 ;  /* 0x000000ffff977224 */ /* 0x004fe200078e0060 */
[----:B------:R-:W-:Y:S01]  /*5a20*/  PRMT R4, R6, 0x5410, R4 ;  /* 0x0000541006047816 */ /* 0x000fe20000000004 */
[----:B------:R-:W-:Y:S01]  /*5a30*/  IMAD.MOV.U32 R96, RZ, RZ, R14 ;  /* 0x000000ffff607224 */ /* 0x000fe200078e000e */
[----:B------:R3:W-:Y:S01]  /*5a40*/  MUFU.EX2 R72, R2 ;  /* 0x0000000200487308 */ /* 0x0007e20000000800 */
[----:B----4-:R-:W-:Y:S01]  /*5a50*/  FFMA.FTZ R3, R143, c[0x0][0x23c], -R12 ;  /* 0x00008f008f037a23 */ /* 0x010fe2000001080c */
[----:B------:R-:W-:Y:S01]  /*5a60*/  MOV R14, R15 ;  /* 0x0000000f000e7202 */ /* 0x000fe20000000f00 */
[----:B------:R-:W-:-:S05]  /*5a70*/  IMAD.MOV.U32 R15, RZ, RZ, R9 ;  /* 0x000000ffff0f7224 */ /* 0x000fca00078e0009 */
[----:B------:R1:W2:Y:S01]  /*5a80*/  MUFU.EX2 R97, R3 ;  /* 0x0000000300617308 */ /* 0x0002a20000000800 */
[----:B---3--:R-:W-:Y:S02]  /*5a90*/  F2FP.PACK_AB R2, R136, R79 ;  /* 0x0000004f8802723e */ /* 0x008fe400000000ff */
[----:B-1----:R-:W-:-:S04]  /*5aa0*/  SHF.R.U32.HI R3, RZ, 0x10, R0 ;  /* 0x00000010ff037819 */ /* 0x002fc80000011600 */
[----:B------:R-:W-:Y:S01]  /*5ab0*/  LOP3.LUT R0, R3, 0xff, RZ, 0xc0, !PT ;  /* 0x000000ff03007812 */ /* 0x000fe200078ec0ff */
[----:B------:R-:W-:Y:S02]  /*5ac0*/  FFMA.FTZ R3, R150, c[0x0][0x23c], -R12 ;  /* 0x00008f0096037a23 */ /* 0x000fe4000001080c */
[----:B------:R-:W-:Y:S01]  /*5ad0*/  IMAD.MOV.U32 R150, RZ, RZ, R75 ;  /* 0x000000ffff967224 */ /* 0x000fe200078e004b */
[----:B------:R-:W-:Y:S01]  /*5ae0*/  PRMT R5, R0, 0x5410, R5 ;  /* 0x0000541000057816 */ /* 0x000fe20000000005 */
[--C-:B------:R-:W-:Y:S01]  /*5af0*/  HSET2.LE.AND R0, R8, R251.reuse, PT ;  /* 0x000000fb08007233 */ /* 0x100fe20003803000 */
[----:B------:R-:W1:Y:S04]  /*5b00*/  MUFU.EX2 R9, R3 ;  /* 0x0000000300097308 */ /* 0x000e680000000800 */
        /* <DEDUP_REMOVED lines=12> */
[C---:B------:R-:W-:Y:S07]  /*5bd0*/  HMMA.16816.F32 R88, R4.reuse, R108, R20 ;  /* 0x0000006c0458723c */ /* 0x040fee0000001814 */
[----:B------:R-:W-:Y:S01]  /*5be0*/  IMAD.WIDE.U32 R20, R0, -0x326172a9, RZ ;  /* 0xcd9e8d5700147825 */ /* 0x000fe200078e00ff */
[C---:B------:R-:W-:Y:S04]  /*5bf0*/  HMMA.16816.F32 R84, R4.reuse, R120, R40 ;  /* 0x000000780454723c */ /* 0x040fe80000001828 */
        /* <DEDUP_REMOVED lines=12> */
[----:B------:R-:W-:-:S04]  /*5cc0*/  IMAD.WIDE.U32 R8, R9, -0x326172a9, RZ ;  /* 0xcd9e8d5709087825 */ /* 0x000fc800078e00ff */
[----:B------:R-:W-:Y:S01]  /*5cd0*/  IMAD.MOV.U32 R42, RZ, RZ, R80 ;  /* 0x000000ffff2a7224 */ /* 0x000fe200078e0050 */
[C---:B------:R-:W-:Y:S01]  /*5ce0*/  HMMA.16816.F32 R72, R4.reuse, R122, R44 ;  /* 0x0000007a0448723c */ /* 0x040fe2000000182c */
[----:B------:R-:W-:Y:S01]  /*5cf0*/  LOP3.LUT R3, R9, UR12, R68, 0x96, !PT ;  /* 0x0000000c09037c12 */ /* 0x000fe2000f8e9644 */
[----:B------:R-:W-:Y:S01]  /*5d00*/  IMAD.MOV.U32 R43, RZ, RZ, R81 ;  /* 0x000000ffff2b7224 */ /* 0x000fe200078e0051 */
[----:B------:R-:W-:Y:S01]  /*5d10*/  MOV R68, R134 ;  /* 0x0000008600447202 */ /* 0x000fe20000000f00 */
[----:B------:R-:W-:Y:S02]  /*5d20*/  IMAD.MOV.U32 R41, RZ, RZ, R78 ;  /* 0x000000ffff297224 */ /* 0x000fe400078e004e */
[----:B------:R-:W-:Y:S02]  /*5d30*/  IMAD.MOV.U32 R120, RZ, RZ, R10 ;  /* 0x000000ffff787224 */ /* 0x000fe400078e000a */
[----:B------:R-:W-:Y:S01]  /*5d40*/  IMAD.WIDE.U32 R46, R0, -0x326172a9, RZ ;  /* 0xcd9e8d57002e7825 */ /* 0x000fe200078e00ff */
[----:B------:R-:W-:Y:S03]  /*5d50*/  HMMA.16816.F32 R80, R4, R124, R36 ;  /* 0x0000007c0450723c */ /* 0x000fe60000001824 */
[----:B------:R-:W-:Y:S01]  /*5d60*/  FFMA.FTZ R10, R167, c[0x0][0x23c], -R17 ;  /* 0x00008f00a70a7a23 */ /* 0x000fe20000010811 */
[----:B------:R-:W-:Y:S01]  /*5d70*/  LOP3.LUT R0, R47, UR10, R8, 0x96, !PT ;  /* 0x0000000a2f007c12 */ /* 0x000fe2000f8e9608 */
[----:B------:R-:W-:-:S02]  /*5d80*/  IMAD.WIDE.U32 R8, R3, -0x2daee0ad, RZ ;  /* 0xd2511f5303087825 */ /* 0x000fc400078e00ff */
[----:B------:R-:W-:Y:S01]  /*5d90*/  MOV R36, R96 ;  /* 0x0000006000247202 */ /* 0x000fe20000000f00 */
[----:B------:R-:W-:Y:S01]  /*5da0*/  MUFU.EX2 R100, R10 ;  /* 0x0000000a00647308 */ /* 0x000fe20000000800 */
[----:B------:R-:W-:Y:S01]  /*5db0*/  IMAD.WIDE.U32 R44, R0, -0x2daee0ad, RZ ;  /* 0xd2511f53002c7825 */ /* 0x000fe200078e00ff */
[----:B------:R-:W-:Y:S01]  /*5dc0*/  LOP3.LUT R3, R9, UR9, R2, 0x96, !PT ;  /* 0x0000000909037c12 */ /* 0x000fe2000f8e9602 */
[C---:B------:R-:W-:Y:S01]  /*5dd0*/  HMMA.16816.F32 R124, R4.reuse, R126, R48 ;  /* 0x0000007e047c723c */ /* 0x040fe20000001830 */
[----:B------:R-:W-:Y:S01]  /*5de0*/  LDSM.16.MT88.4 R48, [R214+0xb800] ;  /* 0x00b80000d630783b */ /* 0x000fe20000004200 */
[----:B------:R-:W-:Y:S01]  /*5df0*/  FFMA.FTZ R0, R165, c[0x0][0x23c], -R17 ;  /* 0x00008f00a5007a23 */ /* 0x000fe20000010811 */
[----:B------:R-:W-:Y:S01]  /*5e00*/  LOP3.LUT R2, R45, UR7, R8, 0x96, !PT ;  /* 0x000000072d027c12 */ /* 0x000fe2000f8e9608 */
[----:B------:R-:W-:Y:S02]  /*5e10*/  IMAD.WIDE.U32 R22, R3, -0x326172a9, RZ ;  /* 0xcd9e8d5703167825 */ /* 0x000fe400078e00ff */
[----:B------:R1:W-:Y:S02]  /*5e20*/  MUFU.EX2 R143, R0 ;  /* 0x00000000008f7308 */ /* 0x0003e40000000800 */
[----:B------:R-:W-:Y:S01]  /*5e30*/  IMAD.WIDE.U32 R2, R2, -0x326172a9, RZ ;  /* 0xcd9e8d5702027825 */ /* 0x000fe200078e00ff */
[C---:B------:R-:W-:Y:S03]  /*5e40*/  HMMA.16816.F32 R56, R4.reuse, R114, R56 ;  /* 0x000000720438723c */ /* 0x040fe60000001838 */
[----:B------:R-:W-:Y:S01]  /*5e50*/  IMAD.MOV.U32 R39, RZ, RZ, R79 ;  /* 0x000000ffff277224 */ /* 0x000fe200078e004f */
[----:B------:R-:W-:Y:S01]  /*5e60*/  LOP3.LUT R8, R2, 0xffff, RZ, 0xc0, !PT ;  /* 0x0000ffff02087812 */ /* 0x000fe200078ec0ff */
[----:B------:R-:W-:Y:S01]  /*5e70*/  IMAD.MOV.U32 R38, RZ, RZ, R76 ;  /* 0x000000ffff267224 */ /* 0x000fe200078e004c */
[--C-:B------:R-:W-:Y:S01]  /*5e80*/  SHF.R.U32.HI R11, RZ, 0x10, R2.reuse ;  /* 0x00000010ff0b7819 */ /* 0x100fe20000011602 */
[----:B------:R-:W-:Y:S01]  /*5e90*/  IMAD.MOV.U32 R37, RZ, RZ, R77 ;  /* 0x000000ffff257224 */ /* 0x000fe200078e004d */
[----:B------:R-:W-:Y:S01]  /*5ea0*/  SHF.R.U32.HI R16, RZ, 0x18, R2 ;  /* 0x00000018ff107819 */ /* 0x000fe20000011602 */
[----:B------:R-:W-:Y:S01]  /*5eb0*/  HMMA.16816.F32 R76, R4, R128, R28 ;  /* 0x00000080044c723c */ /* 0x000fe2000000181c */
[----:B------:R-:W-:Y:S01]  /*5ec0*/  SHF.R.U32.HI R9, RZ, 0x8, R8 ;  /* 0x00000008ff097819 */ /* 0x000fe20000011608 */
[----:B------:R-:W-:-:S02]  /*5ed0*/  IMAD.MOV.U32 R96, RZ, RZ, R161 ;  /* 0x000000ffff607224 */ /* 0x000fc400078e00a1 */
[----:B-1----:R-:W-:Y:S02]  /*5ee0*/  FFMA.FTZ R0, R164, c[0x0][0x23c], -R17 ;  /* 0x00008f00a4007a23 */ /* 0x002fe40000010811 */
[----:B------:R-:W-:Y:S02]  /*5ef0*/  FFMA.FTZ R8, R194, c[0x0][0x23c], -R18 ;  /* 0x00008f00c2087a23 */ /* 0x000fe40000010812 */
[----:B------:R1:W2:Y:S01]  /*5f00*/  MUFU.EX2 R128, R0 ;  /* 0x0000000000807308 */ /* 0x0002a20000000800 */
[----:B------:R-:W-:Y:S01]  /*5f10*/  IMAD.MOV.U32 R129, RZ, RZ, R19 ;  /* 0x000000ffff817224 */ /* 0x000fe200078e0013 */
[----:B------:R-:W-:Y:S01]  /*5f20*/  LOP3.LUT R19, R2, 0xff, RZ, 0xc0, !PT ;  /* 0x000000ff02137812 */ /* 0x000fe200078ec0ff */
[----:B------:R-:W-:Y:S01]  /*5f30*/  IMAD.MOV.U32 R30, RZ, RZ, R98 ;  /* 0x000000ffff1e7224 */ /* 0x000fe200078e0062 */
[C---:B------:R-:W-:Y:S01]  /*5f40*/  HMMA.16816.F32 R60, R4.reuse, R110, R60 ;  /* 0x0000006e043c723c */ /* 0x040fe2000000183c */
[----:B------:R-:W-:Y:S01]  /*5f50*/  IMAD.MOV.U32 R31, RZ, RZ, R99 ;  /* 0x000000ffff1f7224 */ /* 0x000fe200078e0063 */
[----:B------:R-:W-:Y:S01]  /*5f60*/  PRMT R9, R19, 0x5410, R9 ;  /* 0x0000541013097816 */ /* 0x000fe20000000009 */
[----:B------:R-:W-:Y:S01]  /*5f70*/  FFMA.FTZ R2, R195, c[0x0][0x23c], -R18 ;  /* 0x00008f00c3027a23 */ /* 0x000fe20000010812 */
[----:B------:R-:W-:Y:S01]  /*5f80*/  MUFU.EX2 R194, R8 ;  /* 0x0000000800c27308 */ /* 0x000fe20000000800 */
[----:B------:R-:W-:Y:S01]  /*5f90*/  IMAD.MOV.U32 R98, RZ, RZ, R163 ;  /* 0x000000ffff627224 */ /* 0x000fe200078e00a3 */
[----:B------:R-:W-:Y:S01]  /*5fa0*/  MOV R109, R31 ;  /* 0x0000001f006d7202 */ /* 0x000fe20000000f00 */
[----:B------:R-:W-:Y:S01]  /*5fb0*/  IMAD.MOV.U32 R99, RZ, RZ, R162 ;  /* 0x000000ffff637224 */ /* 0x000fe200078e00a2 */
[----:B------:R-:W-:Y:S01]  /*5fc0*/  HMMA.16816.F32 R64, R4, R118, R64 ;  /* 0x000000760440723c */ /* 0x000fe20000001840 */
[----:B------:R-:W-:-:S02]  /*5fd0*/  IMAD.MOV.U32 R29, RZ, RZ, R14 ;  /* 0x000000ffff1d7224 */ /* 0x000fc400078e000e */
[----:B------:R-:W-:Y:S01]  /*5fe0*/  IMAD.MOV.U32 R28, RZ, RZ, R15 ;  /* 0x000000ffff1c7224 */ /* 0x000fe200078e000f */
[----:B-1----:R-:W-:Y:S01]  /*5ff0*/  LOP3.LUT R0, R3, UR17, R22, 0x96, !PT ;  /* 0x0000001103007c12 */ /* 0x002fe2000f8e9616 */
[----:B------:R-:W-:Y:S01]  /*6000*/  FFMA.FTZ R3, R166, c[0x0][0x23c], -R17 ;  /* 0x00008f00a6037a23 */ /* 0x000fe20000010811 */
[----:B------:R-:W1:Y:S01]  /*6010*/  MUFU.EX2 R195, R2 ;  /* 0x0000000200c37308 */ /* 0x000e620000000800 */
[----:B------:R-:W-:Y:S01]  /*6020*/  IMAD.MOV.U32 R139, RZ, RZ, R37 ;  /* 0x000000ffff8b7224 */ /* 0x000fe200078e0025 */
[----:B------:R-:W-:Y:S01]  /*6030*/  HMMA.16816.F32 R160, R4, R112, R24 ;  /* 0x0000007004a0723c */ /* 0x000fe20000001818 */
[----:B------:R-:W-:Y:S01]  /*6040*/  LOP3.LUT R15, R0, 0xff, RZ, 0xc0, !PT ;  /* 0x000000ff000f7812 */ /* 0x000fe200078ec0ff */
[----:B------:R-:W-:Y:S01]  /*6050*/  IMAD.MOV.U32 R138, RZ, RZ, R38 ;  /* 0x000000ffff8a7224 */ /* 0x000fe200078e0026 */
[--C-:B------:R-:W-:Y:S01]  /*6060*/  SHF.R.U32.HI R10, RZ, 0x10, R0.reuse ;  /* 0x00000010ff0a7819 */ /* 0x100fe20000011600 */
[----:B------:R-:W-:Y:S01]  /*6070*/  IMAD.MOV.U32 R101, RZ, RZ, R39 ;  /* 0x000000ffff657224 */ /* 0x000fe200078e0027 */
[----:B------:R-:W-:Y:S01]  /*6080*/  SHF.R.U32.HI R14, RZ, 0x18, R0 ;  /* 0x00000018ff0e7819 */ /* 0x000fe20000011600 */
[----:B------:R3:W4:Y:S01]  /*6090*/  MUFU.EX2 R252, R3 ;  /* 0x0000000300fc7308 */ /* 0x0007220000000800 */
[----:B------:R-:W-:Y:S01]  /*60a0*/  IMAD.MOV.U32 R112, RZ, RZ, R36 ;  /* 0x000000ffff707224 */ /* 0x000fe200078e0024 */
[----:B------:R-:W-:Y:S01]  /*60b0*/  LDSM.16.MT88.4 R24, [R212+0xa800] ;  /* 0x00a80000d418783b */ /* 0x000fe20000004200 */
[----:B------:R-:W-:-:S02]  /*60c0*/  IMAD.MOV.U32 R113, RZ, RZ, R29 ;  /* 0x000000ffff717224 */ /* 0x000fc400078e001d */
[----:B------:R-:W-:Y:S01]  /*60d0*/  IMAD.MOV.U32 R108, RZ, RZ, R30 ;  /* 0x000000ffff6c7224 */ /* 0x000fe200078e001e */
[----:B------:R-:W5:Y:S01]  /*60e0*/  LDSM.16.MT88.4 R36, [R212+0x9800] ;  /* 0x00980000d424783b */ /* 0x000f620000004200 */
[----:B------:R-:W-:Y:S02]  /*60f0*/  IMAD.MOV.U32 R123, RZ, RZ, R40 ;  /* 0x000000ffff7b7224 */ /* 0x000fe400078e0028 */
[----:B------:R-:W-:Y:S02]  /*6100*/  IMAD.MOV.U32 R122, RZ, RZ, R41 ;  /* 0x000000ffff7a7224 */ /* 0x000fe400078e0029 */
[----:B------:R-:W-:Y:S02]  /*6110*/  IMAD.MOV.U32 R130, RZ, RZ, R42 ;  /* 0x000000ffff827224 */ /* 0x000fe400078e002a */
[----:B------:R-:W-:Y:S02]  /*6120*/  IMAD.MOV.U32 R131, RZ, RZ, R43 ;  /* 0x000000ffff837224 */ /* 0x000fe400078e002b */
[----:B------:R-:W-:Y:S01]  /*6130*/  LDSM.16.MT88.4 R40, [R212+0xb800] ;  /* 0x00b80000d428783b */ /* 0x000fe20000004200 */
[----:B---3--:R-:W-:Y:S01]  /*6140*/  LOP3.LUT R3, R0, 0xffff, RZ, 0xc0, !PT ;  /* 0x0000ffff00037812 */ /* 0x008fe200078ec0ff */
[----:B------:R-:W-:Y:S01]  /*6150*/  IMAD.MOV.U32 R69, RZ, RZ, R133 ;  /* 0x000000ffff457224 */ /* 0x000fe200078e0085 */
[----:B------:R-:W-:Y:S01]  /*6160*/  LOP3.LUT R0, R11, 0xff, RZ, 0xc0, !PT ;  /* 0x000000ff0b007812 */ /* 0x000fe200078ec0ff */
[----:B------:R-:W-:Y:S01]  /*6170*/  IMAD.MOV.U32 R45, RZ, RZ, R101 ;  /* 0x000000ffff2d7224 */ /* 0x000fe200078e0065 */
[----:B------:R-:W-:Y:S01]  /*6180*/  SHF.R.U32.HI R2, RZ, 0x8, R3 ;  /* 0x00000008ff027819 */ /* 0x000fe20000011603 */
[----:B------:R-:W-:Y:S01]  /*6190*/  IMAD.MOV.U32 R101, RZ, RZ, R112 ;  /* 0x000000ffff657224 */ /* 0x000fe200078e0070 */
[----:B------:R-:W-:Y:S01]  /*61a0*/  LOP3.LUT R3, R10, 0xff, RZ, 0xc0, !PT ;  /* 0x000000ff0a037812 */ /* 0x000fe200078ec0ff */
[----:B------:R-:W-:Y:S01]  /*61b0*/  IMAD.MOV.U32 R47, RZ, RZ, R129 ;  /* 0x000000ffff2f7224 */ /* 0x000fe200078e0081 */
[----:B------:R-:W-:Y:S01]  /*61c0*/  PRMT R10, R0, 0x5410, R16 ;  /* 0x00005410000a7816 */ /* 0x000fe20000000010 */
[----:B------:R-:W-:Y:S01]  /*61d0*/  IMAD.MOV.U32 R16, RZ, RZ, R139 ;  /* 0x000000ffff107224 */ /* 0x000fe200078e008b */
[----:B------:R-:W-:Y:S01]  /*61e0*/  PRMT R0, R15, 0x5410, R2 ;  /* 0x000054100f007816 */ /* 0x000fe20000000002 */
[----:B------:R-:W-:Y:S01]  /*61f0*/  FFMA.FTZ R2, R193, c[0x0][0x23c], -R18 ;  /* 0x00008f00c1027a23 */ /* 0x000fe20000010812 */
[----:B------:R-:W-:Y:S01]  /*6200*/  PRMT R8, R3, 0x5410, R14 ;  /* 0x0000541003087816 */ /* 0x000fe2000000000e */
[----:B--2---:R-:W-:-:S02]  /*6210*/  IMAD.MOV.U32 R15, RZ, RZ, R128 ;  /* 0x000000ffff0f7224 */ /* 0x004fc400078e0080 */
[----:B------:R-:W-:Y:S01]  /*6220*/  IMAD.MOV.U32 R128, RZ, RZ, R28 ;  /* 0x000000ffff807224 */ /* 0x000fe200078e001c */
[----:B------:R-:W-:Y:S01]  /*6230*/  HSET2.LE.AND R0, R0, R251, PT ;  /* 0x000000fb00007233 */ /* 0x000fe20003803000 */
[----:B------:R-:W-:Y:S01]  /*6240*/  FFMA.FTZ R3, R192, c[0x0][0x23c], -R18 ;  /* 0x00008f00c0037a23 */ /* 0x000fe20000010812 */
[----:B------:R-:W2:Y:S01]  /*6250*/  LDSM.16.MT88.4 R28, [R214+0xa800] ;  /* 0x00a80000d61c783b */ /* 0x000ea20000004200 */
[----:B------:R3:W-:Y:S01]  /*6260*/  MUFU.EX2 R192, R2 ;  /* 0x0000000200c07308 */ /* 0x0007e20000000800 */
[----:B------:R-:W-:Y:S02]  /*6270*/  IMAD.MOV.U32 R14, RZ, RZ, R138 ;  /* 0x000000ffff0e7224 */ /* 0x000fe400078e008a */
[----:B------:R-:W-:Y:S02]  /*6280*/  IMAD.MOV.U32 R129, RZ, RZ, R150 ;  /* 0x000000ffff817224 */ /* 0x000fe400078e0096 */
[----:B------:R-:W-:Y:S02]  /*6290*/  IMAD.MOV.U32 R112, RZ, RZ, R148 ;  /* 0x000000ffff707224 */ /* 0x000fe400078e0094 */
[----:B------:R-:W-:Y:S01]  /*62a0*/  IMAD.MOV.U32 R115, RZ, RZ, R96 ;  /* 0x000000ffff737224 */ /* 0x000fe200078e0060 */
[----:B------:R4:W4:Y:S01]  /*62b0*/  MUFU.EX2 R193, R3 ;  /* 0x0000000300c17308 */ /* 0x0009220000000800 */
[----:B------:R-:W-:-:S02]  /*62c0*/  IMAD.MOV.U32 R114, RZ, RZ, R97 ;  /* 0x000000ffff727224 */ /* 0x000fc400078e0061 */
[----:B------:R-:W-:Y:S02]  /*62d0*/  IMAD.MOV.U32 R11, RZ, RZ, R136 ;  /* 0x000000ffff0b7224 */ /* 0x000fe400078e0088 */
[----:B------:R-:W-:Y:S01]  /*62e0*/  IMAD.MOV.U32 R19, RZ, RZ, R149 ;  /* 0x000000ffff137224 */ /* 0x000fe200078e0095 */
[----:B---3--:R-:W-:-:S04]  /*62f0*/  F2FP.PACK_AB R2, R143, R100 ;  /* 0x000000648f02723e */ /* 0x008fc800000000ff */
[----:B------:R-:W-:Y:S01]  /*6300*/  LOP3.LUT R4, R0, R2, RZ, 0xc0, !PT ;  /* 0x0000000200047212 */ /* 0x000fe200078ec0ff */
[--C-:B------:R-:W-:Y:S01]  /*6310*/  HSET2.LE.AND R0, R8, R251.reuse, PT ;  /* 0x000000fb08007233 */ /* 0x100fe20003803000 */
[----:B-1----:R-:W-:Y:S01]  /*6320*/  F2FP.PACK_AB R2, R194, R195 ;  /* 0x000000c3c202723e */ /* 0x002fe200000000ff */
[----:B------:R-:W-:Y:S02]  /*6330*/  IMAD.MOV.U32 R8, RZ, RZ, R128 ;  /* 0x000000ffff087224 */ /* 0x000fe400078e0080 */
[----:B----4-:R-:W-:Y:S01]  /*6340*/  IMAD.MOV.U32 R3, RZ, RZ, R68 ;  /* 0x000000ffff037224 */ /* 0x010fe200078e0044 */
[----:B------:R-:W-:Y:S01]  /*6350*/  LOP3.LUT R5, R0, R2, RZ, 0xc0, !PT ;  /* 0x0000000200057212 */ /* 0x000fe200078ec0ff */
        /* <DEDUP_REMOVED lines=10> */
[----:B------:R-:W-:Y:S02]  /*6400*/  IMAD.MOV.U32 R0, RZ, RZ, R121 ;  /* 0x000000ffff007224 */ /* 0x000fe400078e0079 */
[----:B------:R-:W-:Y:S02]  /*6410*/  IMAD.MOV.U32 R113, RZ, RZ, R142 ;  /* 0x000000ffff717224 */ /* 0x000fe400078e008e */
[----:B------:R-:W-:Y:S02]  /*6420*/  IMAD.MOV.U32 R128, RZ, RZ, R151 ;  /* 0x000000ffff807224 */ /* 0x000fe400078e0097 */
[----:B-----5:R-:W-:Y:S01]  /*6430*/  HMMA.16816.F32 R116, R4, R36, R208 ;  /* 0x000000240474723c */ /* 0x020fe200000018d0 */
[----:B------:R-:W-:-:S06]  /*6440*/  IMAD.MOV.U32 R142, RZ, RZ, R137 ;  /* 0x000000ffff8e7224 */ /* 0x000fcc00078e0089 */
[----:B------:R-:W-:Y:S01]  /*6450*/  IMAD.MOV.U32 R208, RZ, RZ, R108 ;  /* 0x000000ffffd07224 */ /* 0x000fe200078e006c */
[C---:B------:R-:W-:Y:S01]  /*6460*/  HMMA.16816.F32 R132, R4.reuse, R32, R204 ;  /* 0x000000200484723c */ /* 0x040fe200000018cc */
[----:B------:R-:W-:Y:S01]  /*6470*/  IMAD.MOV.U32 R211, RZ, RZ, R120 ;  /* 0x000000ffffd37224 */ /* 0x000fe200078e0078 */
[----:B------:R-:W-:Y:S01]  /*6480*/  MOV R209, R109 ;  /* 0x0000006d00d17202 */ /* 0x000fe20000000f00 */
[----:B------:R-:W-:Y:S01]  /*6490*/  IMAD.MOV.U32 R210, RZ, RZ, R106 ;  /* 0x000000ffffd27224 */ /* 0x000fe200078e006a */
[----:B------:R-:W-:Y:S01]  /*64a0*/  LOP3.LUT R2, R21, UR16, R208, 0x96, !PT ;  /* 0x0000001015027c12 */ /* 0x000fe2000f8e96d0 */
[----:B------:R-:W-:Y:S01]  /*64b0*/  IMAD.MOV.U32 R209, RZ, RZ, R211 ;  /* 0x000000ffffd17224 */ /* 0x000fe200078e00d3 */
[----:B------:R-:W-:Y:S01]  /*64c0*/  MOV R208, R107 ;  /* 0x0000006b00d07202 */ /* 0x000fe20000000f00 */
[----:B------:R-:W-:Y:S01]  /*64d0*/  IMAD.MOV.U32 R205, RZ, RZ, R131 ;  /* 0x000000ffffcd7224 */ /* 0x000fe200078e0083 */
[----:B------:R-:W-:Y:S01]  /*64e0*/  MOV R131, R98 ;  /* 0x0000006200837202 */ /* 0x000fe20000000f00 */
[----:B------:R-:W-:Y:S01]  /*64f0*/  IMAD.MOV.U32 R207, RZ, RZ, R0 ;  /* 0x000000ffffcf7224 */ /* 0x000fe200078e0000 */
[----:B------:R-:W-:Y:S01]  /*6500*/  HMMA.16816.F32 R148, R4, R24, R200 ;  /* 0x000000180494723c */ /* 0x000fe200000018c8 */
[----:B------:R-:W-:Y:S01]  /*6510*/  IMAD.MOV.U32 R204, RZ, RZ, R130 ;  /* 0x000000ffffcc7224 */ /* 0x000fe200078e0082 */
[----:B------:R-:W-:Y:S01]  /*6520*/  LOP3.LUT R0, R205, UR14, R20, 0x96, !PT ;  /* 0x0000000ecd007c12 */ /* 0x000fe2000f8e9614 */
[----:B------:R-:W-:-:S02]  /*6530*/  IMAD.MOV.U32 R130, RZ, RZ, R99 ;  /* 0x000000ffff827224 */ /* 0x000fc400078e0063 */
[----:B------:R-:W-:Y:S02]  /*6540*/  IMAD.MOV.U32 R211, RZ, RZ, R3 ;  /* 0x000000ffffd37224 */ /* 0x000fe400078e0003 */
[----:B------:R-:W-:Y:S01]  /*6550*/  IMAD.WIDE.U32 R2, R2, -0x2daee0ad, RZ ;  /* 0xd2511f5302027825 */ /* 0x000fe200078e00ff */
[C---:B--2---:R-:W-:Y:S03]  /*6560*/  HMMA.16816.F32 R164, R4.reuse, R28, R196 ;  /* 0x0000001c04a4723c */ /* 0x044fe600000018c4 */
[----:B------:R-:W-:Y:S01]  /*6570*/  IMAD.MOV.U32 R206, RZ, RZ, R209 ;  /* 0x000000ffffce7224 */ /* 0x000fe200078e00d1 */
[----:B------:R-:W-:Y:S01]  /*6580*/  LOP3.LUT R3, R3, UR13, R70, 0x96, !PT ;  /* 0x0000000d03037c12 */ /* 0x000fe2000f8e9646 */
[----:B------:R-:W-:Y:S02]  /*6590*/  IMAD.MOV.U32 R209, RZ, RZ, R100 ;  /* 0x000000ffffd17224 */ /* 0x000fe400078e0064 */
[----:B------:R-:W-:Y:S01]  /*65a0*/  IMAD.MOV.U32 R205, RZ, RZ, R8 ;  /* 0x000000ffffcd7224 */ /* 0x000fe200078e0008 */
[----:B------:R-:W-:Y:S01]  /*65b0*/  HMMA.16816.F32 R96, R4, R40, R188 ;  /* 0x000000280460723c */ /* 0x000fe200000018bc */
[----:B------:R-:W-:Y:S01]  /*65c0*/  MOV R196, R211 ;  /* 0x000000d300c47202 */ /* 0x000fe20000000f00 */
[----:B------:R-:W-:-:S02]  /*65d0*/  IMAD.MOV.U32 R201, RZ, RZ, R131 ;  /* 0x000000ffffc97224 */ /* 0x000fc400078e0083 */
[----:B------:R-:W-:Y:S02]  /*65e0*/  IMAD.MOV.U32 R200, RZ, RZ, R210 ;  /* 0x000000ffffc87224 */ /* 0x000fe400078e00d2 */
[----:B------:R-:W-:Y:S02]  /*65f0*/  IMAD.MOV.U32 R210, RZ, RZ, R9 ;  /* 0x000000ffffd27224 */ /* 0x000fe400078e0009 */
        /* <DEDUP_REMOVED lines=18> */
[----:B------:R-:W-:Y:S01]  /*6720*/  IMAD.MOV.U32 R199, RZ, RZ, R208 ;  /* 0x000000ffffc77224 */ /* 0x000fe200078e00d0 */
[----:B------:R-:W-:Y:S01]  /*6730*/  MOV R208, R112 ;  /* 0x0000007000d07202 */ /* 0x000fe20000000f00 */
[----:B------:R-:W-:Y:S01]  /*6740*/  IMAD.MOV.U32 R207, RZ, RZ, R144 ;  /* 0x000000ffffcf7224 */ /* 0x000fe200078e0090 */
[----:B------:R-:W-:Y:S01]  /*6750*/  HMMA.16816.F32 R168, R4, R30, R168 ;  /* 0x0000001e04a8723c */ /* 0x000fe200000018a8 */
[----:B------:R-:W-:-:S07]  /*6760*/  IMAD.MOV.U32 R206, RZ, RZ, R114 ;  /* 0x000000ffffce7224 */ /* 0x000fce00078e0072 */
[C---:B------:R-:W-:Y:S01]  /*6770*/  HMMA.16816.F32 R108, R4.reuse, R42, R156 ;  /* 0x0000002a046c723c */ /* 0x040fe2000000189c */
[----:B------:R-:W-:Y:S07]  /*6780*/  LDSM.16.MT88.4 R156, [R212+0xac00] ;  /* 0x00ac0000d49c783b */ /* 0x000fee0000004200 */
[----:B------:R-:W-:Y:S07]  /*6790*/  HMMA.16816.F32 R176, R4, R50, R176 ;  /* 0x0000003204b0723c */ /* 0x000fee00000018b0 */
[----:B------:R-:W-:-:S04]  /*67a0*/  IMAD.WIDE.U32 R6, R0, -0x2daee0ad, RZ ;  /* 0xd2511f5300067825 */ /* 0x000fc800078e00ff */
[----:B------:R-:W-:Y:S01]  /*67b0*/  FFMA.FTZ R4, R234, c[0x0][0x23c], -R13 ;  /* 0x00008f00ea047a23 */ /* 0x000fe2000001080d */
[----:B------:R-:W-:Y:S01]  /*67c0*/  LOP3.LUT R0, R7, UR11, R2, 0x96, !PT ;  /* 0x0000000b07007c12 */ /* 0x000fe2000f8e9602 */
[----:B------:R-:W-:Y:S02]  /*67d0*/  IMAD.WIDE.U32 R2, R3, -0x326172a9, RZ ;  /* 0xcd9e8d5703027825 */ /* 0x000fe400078e00ff */
[----:B------:R1:W-:Y:S02]  /*67e0*/  MUFU.EX2 R189, R4 ;  /* 0x0000000400bd7308 */ /* 0x0003e40000000800 */
[----:B------:R-:W-:Y:S01]  /*67f0*/  IMAD.WIDE.U32 R106, R0, -0x326172a9, RZ ;  /* 0xcd9e8d57006a7825 */ /* 0x000fe200078e00ff */
[----:B------:R-:W-:-:S03]  /*6800*/  LOP3.LUT R3, R3, UR12, R204, 0x96, !PT ;  /* 0x0000000c03037c12 */ /* 0x000fc6000f8e96cc */
[----:B------:R-:W-:Y:S01]  /*6810*/  IMAD.MOV.U32 R204, RZ, RZ, R101 ;  /* 0x000000ffffcc7224 */ /* 0x000fe200078e0065 */
[----:B------:R-:W-:Y:S01]  /*6820*/  LOP3.LUT R0, R107, UR10, R2, 0x96, !PT ;  /* 0x0000000a6b007c12 */ /* 0x000fe2000f8e9602 */
[----:B------:R-:W-:-:S04]  /*6830*/  IMAD.WIDE.U32 R2, R3, -0x2daee0ad, RZ ;  /* 0xd2511f5303027825 */ /* 0x000fc800078e00ff */
[----:B------:R-:W-:Y:S01]  /*6840*/  IMAD.WIDE.U32 R100, R0, -0x2daee0ad, RZ ;  /* 0xd2511f5300647825 */ /* 0x000fe200078e00ff */
[----:B------:R-:W-:-:S03]  /*6850*/  LOP3.LUT R6, R3, UR9, R6, 0x96, !PT ;  /* 0x0000000903067c12 */ /* 0x000fc6000f8e9606 */
[----:B------:R-:W-:Y:S01]  /*6860*/  FFMA.FTZ R0, R232, c[0x0][0x23c], -R13 ;  /* 0x00008f00e8007a23 */ /* 0x000fe2000001080d */
[----:B------:R-:W-:Y:S01]  /*6870*/  LOP3.LUT R2, R101, UR7, R2, 0x96, !PT ;  /* 0x0000000765027c12 */ /* 0x000fe2000f8e9602 */
[----:B------:R-:W-:Y:S01]  /*6880*/  IMAD.WIDE.U32 R20, R6, -0x326172a9, RZ ;  /* 0xcd9e8d5706147825 */ /* 0x000fe200078e00ff */
[----:B------:R-:W-:Y:S01]  /*6890*/  MOV R232, R9 ;  /* 0x0000000900e87202 */ /* 0x000fe20000000f00 */
[----:B------:R2:W-:Y:S02]  /*68a0*/  MUFU.EX2 R187, R0 ;  /* 0x0000000000bb7308 */ /* 0x0005e40000000800 */
[----:B------:R-:W-:-:S04]  /*68b0*/  IMAD.WIDE.U32 R2, R2, -0x326172a9, RZ ;  /* 0xcd9e8d5702027825 */ /* 0x000fc800078e00ff */
[----:B------:R-:W-:Y:S01]  /*68c0*/  IMAD.MOV.U32 R234, RZ, RZ, R10 ;  /* 0x000000ffffea7224 */ /* 0x000fe200078e000a */
[C---:B-1----:R-:W-:Y:S02]  /*68d0*/  LOP3.LUT R4, R2.reuse, 0xffff, RZ, 0xc0, !PT ;  /* 0x0000ffff02047812 */ /* 0x042fe400078ec0ff */
[----:B------:R-:W-:Y:S02]  /*68e0*/  LOP3.LUT R5, R2, 0xff, RZ, 0xc0, !PT ;  /* 0x000000ff02057812 */ /* 0x000fe400078ec0ff */
[----:B------:R-:W-:Y:S02]  /*68f0*/  SHF.R.U32.HI R4, RZ, 0x8, R4 ;  /* 0x00000008ff047819 */ /* 0x000fe40000011604 */
[----:B------:R-:W-:Y:S02]  /*6900*/  SHF.R.U32.HI R6, RZ, 0x18, R2 ;  /* 0x00000018ff067819 */ /* 0x000fe40000011602 */
[----:B------:R-:W-:Y:S01]  /*6910*/  PRMT R8, R5, 0x5410, R4 ;  /* 0x0000541005087816 */ /* 0x000fe20000000004 */
[----:B--2---:R-:W-:Y:S01]  /*6920*/  FFMA.FTZ R0, R230, c[0x0][0x23c], -R13 ;  /* 0x00008f00e6007a23 */ /* 0x004fe2000001080d */
[----:B------:R-:W-:Y:S01]  /*6930*/  SHF.R.U32.HI R5, RZ, 0x10, R2 ;  /* 0x00000010ff057819 */ /* 0x000fe20000011602 */
[----:B------:R-:W-:-:S02]  /*6940*/  FFMA.FTZ R2, R228, c[0x0][0x23c], -R12 ;  /* 0x00008f00e4027a23 */ /* 0x000fc4000001080c */
[----:B------:R1:W-:Y:S01]  /*6950*/  MUFU.EX2 R188, R0 ;  /* 0x0000000000bc7308 */ /* 0x0003e20000000800 */
[----:B------:R-:W-:Y:S02]  /*6960*/  FFMA.FTZ R4, R229, c[0x0][0x23c], -R12 ;  /* 0x00008f00e5047a23 */ /* 0x000fe4000001080c */
[----:B------:R-:W-:Y:S02]  /*6970*/  IMAD.MOV.U32 R230, RZ, RZ, R14 ;  /* 0x000000ffffe67224 */ /* 0x000fe400078e000e */
[----:B------:R-:W-:-:S03]  /*6980*/  IMAD.MOV.U32 R228, RZ, RZ, R11 ;  /* 0x000000ffffe47224 */ /* 0x000fc600078e000b */
[----:B------:R-:W-:Y:S01]  /*6990*/  MUFU.EX2 R184, R2 ;  /* 0x0000000200b87308 */ /* 0x000fe20000000800 */
[----:B-1----:R-:W-:-:S07]  /*69a0*/  FFMA.FTZ R0, R227, c[0x0][0x23c], -R13 ;  /* 0x00008f00e3007a23 */ /* 0x002fce000001080d */
[----:B------:R-:W-:Y:S01]  /*69b0*/  MUFU.EX2 R185, R4 ;  /* 0x0000000400b97308 */ /* 0x000fe20000000800 */
[----:B------:R-:W-:-:S07]  /*69c0*/  IMAD.MOV.U32 R227, RZ, RZ, R16 ;  /* 0x000000ffffe37224 */ /* 0x000fce00078e0010 */
[----:B------:R1:W2:Y:S02]  /*69d0*/  MUFU.EX2 R186, R0 ;  /* 0x0000000000ba7308 */ /* 0x0002a40000000800 */
[----:B-1----:R-:W-:Y:S02]  /*69e0*/  LOP3.LUT R0, R3, UR17, R20, 0x96, !PT ;  /* 0x0000001103007c12 */ /* 0x002fe4000f8e9614 */
[----:B------:R-:W-:Y:S02]  /*69f0*/  LOP3.LUT R3, R5, 0xff, RZ, 0xc0, !PT ;  /* 0x000000ff05037812 */ /* 0x000fe400078ec0ff */
[----:B------:R-:W-:Y:S02]  /*6a00*/  LOP3.LUT R2, R0, 0xffff, RZ, 0xc0, !PT ;  /* 0x0000ffff00027812 */ /* 0x000fe400078ec0ff */
[----:B------:R-:W-:Y:S02]  /*6a10*/  PRMT R7, R3, 0x5410, R6 ;  /* 0x0000541003077816 */ /* 0x000fe40000000006 */
[----:B------:R-:W-:-:S02]  /*6a20*/  SHF.R.U32.HI R3, RZ, 0x10, R0 ;  /* 0x00000010ff037819 */ /* 0x000fc40000011600 */
[----:B------:R-:W-:Y:S02]  /*6a30*/  LOP3.LUT R6, R0, 0xff, RZ, 0xc0, !PT ;  /* 0x000000ff00067812 */ /* 0x000fe400078ec0ff */
[----:B------:R-:W-:Y:S02]  /*6a40*/  SHF.R.U32.HI R5, RZ, 0x18, R0 ;  /* 0x00000018ff057819 */ /* 0x000fe40000011600 */
[----:B------:R-:W-:Y:S01]  /*6a50*/  SHF.R.U32.HI R4, RZ, 0x8, R2 ;  /* 0x00000008ff047819 */ /* 0x000fe20000011602 */
[--C-:B------:R-:W-:Y:S01]  /*6a60*/  FFMA.FTZ R2, R238, c[0x0][0x23c], -R12.reuse ;  /* 0x00008f00ee027a23 */ /* 0x100fe2000001080c */
[----:B------:R-:W-:Y:S01]  /*6a70*/  LOP3.LUT R0, R3, 0xff, RZ, 0xc0, !PT ;  /* 0x000000ff03007812 */ /* 0x000fe200078ec0ff */
[----:B------:R-:W-:Y:S01]  /*6a80*/  FFMA.FTZ R3, R237, c[0x0][0x23c], -R12 ;  /* 0x00008f00ed037a23 */ /* 0x000fe2000001080c */
[----:B------:R-:W-:Y:S01]  /*6a90*/  PRMT R4, R6, 0x5410, R4 ;  /* 0x0000541006047816 */ /* 0x000fe20000000004 */
[----:B------:R2:W-:Y:S01]  /*6aa0*/  MUFU.EX2 R107, R2 ;  /* 0x00000002006b7308 */ /* 0x0005e20000000800 */
[----:B------:R-:W-:Y:S01]  /*6ab0*/  PRMT R5, R0, 0x5410, R5 ;  /* 0x0000541000057816 */ /* 0x000fe20000000005 */
[----:B------:R-:W-:Y:S01]  /*6ac0*/  HSET2.LE.AND R0, R8, R251, PT ;  /* 0x000000fb08007233 */ /* 0x000fe20003803000 */
[----:B------:R-:W-:-:S02]  /*6ad0*/  FFMA.FTZ R8, R235, c[0x0][0x23c], -R17 ;  /* 0x00008f00eb087a23 */ /* 0x000fc40000010811 */
[----:B------:R-:W-:Y:S02]  /*6ae0*/  IMAD.MOV.U32 R237, RZ, RZ, R204 ;  /* 0x000000ffffed7224 */ /* 0x000fe400078e00cc */
[----:B------:R-:W-:Y:S01]  /*6af0*/  IMAD.MOV.U32 R204, RZ, RZ, R19 ;  /* 0x000000ffffcc7224 */ /* 0x000fe200078e0013 */
[----:B------:R-:W1:Y:S01]  /*6b00*/  MUFU.EX2 R101, R3 ;  /* 0x0000000300657308 */ /* 0x000e620000000800 */
[----:B------:R-:W-:Y:S02]  /*6b10*/  IMAD.MOV.U32 R19, RZ, RZ, R145 ;  /* 0x000000ffff137224 */ /* 0x000fe400078e0091 */
[----:B------:R-:W-:Y:S02]  /*6b20*/  IMAD.MOV.U32 R238, RZ, RZ, R142 ;  /* 0x000000ffffee7224 */ /* 0x000fe400078e008e */
[----:B------:R-:W-:Y:S01]  /*6b30*/  IMAD.MOV.U32 R229, RZ, RZ, R19 ;  /* 0x000000ffffe57224 */ /* 0x000fe200078e0013 */
[----:B--2---:R-:W-:-:S04]  /*6b40*/  F2FP.PACK_AB R2, R186, R188 ;  /* 0x000000bcba02723e */ /* 0x004fc800000000ff */
[----:B------:R-:W-:Y:S01]  /*6b50*/  LOP3.LUT R6, R0, R2, RZ, 0xc0, !PT ;  /* 0x0000000200067212 */ /* 0x000fe200078ec0ff */
        /* <DEDUP_REMOVED lines=10> */
[----:B------:R-:W-:Y:S01]  /*6c00*/  LOP3.LUT R2, R23, UR8, R46, 0x96, !PT ;  /* 0x0000000817027c12 */ /* 0x000fe2000f8e962e */
[----:B------:R-:W-:Y:S02]  /*6c10*/  IMAD.MOV.U32 R236, RZ, RZ, R190 ;  /* 0x000000ffffec7224 */ /* 0x000fe400078e00be */
[----:B------:R-:W-:Y:S02]  /*6c20*/  IMAD.MOV.U32 R190, RZ, RZ, R191 ;  /* 0x000000ffffbe7224 */ /* 0x000fe400078e00bf */
[----:B------:R-:W-:Y:S01]  /*6c30*/  IMAD.MOV.U32 R191, RZ, RZ, R196 ;  /* 0x000000ffffbf7224 */ /* 0x000fe200078e00c4 */
[----:B------:R-:W-:Y:S01]  /*6c40*/  MOV R196, R47 ;  /* 0x0000002f00c47202 */ /* 0x000fe20000000f00 */
[----:B------:R-:W-:Y:S01]  /*6c50*/  IMAD.MOV.U32 R46, RZ, RZ, R201 ;  /* 0x000000ffff2e7224 */ /* 0x000fe200078e00c9 */
[----:B------:R1:W-:Y:S01]  /*6c60*/  MUFU.EX2 R47, R0 ;  /* 0x00000000002f7308 */ /* 0x0003e20000000800 */
[----:B------:R-:W-:Y:S01]  /*6c70*/  IMAD.MOV.U32 R201, RZ, RZ, R45 ;  /* 0x000000ffffc97224 */ /* 0x000fe200078e002d */
[----:B------:R-:W-:Y:S01]  /*6c80*/  HMMA.16816.F32 R160, R4, R28, R160 ;  /* 0x0000001c04a0723c */ /* 0x000fe200000018a0 */
[----:B------:R-:W-:-:S05]  /*6c90*/  IMAD.WIDE.U32 R2, R2, -0x2daee0ad, RZ ;  /* 0xd2511f5302027825 */ /* 0x000fca00078e00ff */
[----:B------:R-:W-:Y:S01]  /*6ca0*/  LOP3.LUT R9, R2, 0xffff, RZ, 0xc0, !PT ;  /* 0x0000ffff02097812 */ /* 0x000fe200078ec0ff */
[----:B------:R2:W-:Y:S01]  /*6cb0*/  MUFU.EX2 R28, R8 ;  /* 0x00000008001c7308 */ /* 0x0005e20000000800 */
[----:B------:R-:W-:Y:S01]  /*6cc0*/  HMMA.16816.F32 R56, R4, R30, R56 ;  /* 0x0000001e0438723c */ /* 0x000fe20000001838 */
[--C-:B------:R-:W-:Y:S02]  /*6cd0*/  SHF.R.U32.HI R10, RZ, 0x10, R2.reuse ;  /* 0x00000010ff0a7819 */ /* 0x100fe40000011602 */
[----:B------:R-:W-:Y:S01]  /*6ce0*/  SHF.R.U32.HI R14, RZ, 0x18, R2 ;  /* 0x00000018ff0e7819 */ /* 0x000fe20000011602 */
[----:B-1----:R-:W-:-:S03]  /*6cf0*/  FFMA.FTZ R0, R231, c[0x0][0x23c], -R17 ;  /* 0x00008f00e7007a23 */ /* 0x002fc60000010811 */
[----:B------:R-:W-:Y:S01]  /*6d00*/  IMAD.MOV.U32 R31, RZ, RZ, R190 ;  /* 0x000000ffff1f7224 */ /* 0x000fe200078e00be */
[C---:B------:R-:W-:Y:S01]  /*6d10*/  HMMA.16816.F32 R52, R4.reuse, R26, R52 ;  /* 0x0000001a0434723c */ /* 0x040fe20000001834 */
[----:B------:R1:W3:Y:S01]  /*6d20*/  MUFU.EX2 R45, R0 ;  /* 0x00000000002d7308 */ /* 0x0002e20000000800 */
[----:B------:R-:W-:Y:S02]  /*6d30*/  IMAD.MOV.U32 R190, RZ, RZ, R68 ;  /* 0x000000ffffbe7224 */ /* 0x000fe400078e0044 */
[----:B------:R-:W-:Y:S01]  /*6d40*/  IMAD.MOV.U32 R30, RZ, RZ, R191 ;  /* 0x000000ffff1e7224 */ /* 0x000fe200078e00bf */
[----:B--2---:R-:W-:Y:S01]  /*6d50*/  SHF.R.U32.HI R8, RZ, 0x8, R9 ;  /* 0x00000008ff087819 */ /* 0x004fe20000011609 */
[----:B------:R-:W-:Y:S02]  /*6d60*/  IMAD.MOV.U32 R231, RZ, RZ, R175 ;  /* 0x000000ffffe77224 */ /* 0x000fe400078e00af */
[----:B------:R-:W-:Y:S01]  /*6d70*/  HMMA.16816.F32 R144, R4, R24, R76 ;  /* 0x000000180490723c */ /* 0x000fe2000000184c */
[----:B------:R-:W-:Y:S01]  /*6d80*/  IMAD.MOV.U32 R191, RZ, RZ, R210 ;  /* 0x000000ffffbf7224 */ /* 0x000fe200078e00d2 */
[----:B------:R-:W-:Y:S01]  /*6d90*/  LDSM.16.MT88.4 R172, [R214+0xac00] ;  /* 0x00ac0000d6ac783b */ /* 0x000fe20000004200 */
[----:B------:R-:W-:-:S05]  /*6da0*/  IMAD.MOV.U32 R210, RZ, RZ, R143 ;  /* 0x000000ffffd27224 */ /* 0x000fca00078e008f */
[C---:B------:R-:W-:Y:S01]  /*6db0*/  HMMA.16816.F32 R112, R4.reuse, R36, R84 ;  /* 0x000000240470723c */ /* 0x040fe20000001854 */
[----:B-1----:R-:W-:Y:S01]  /*6dc0*/  FFMA.FTZ R0, R233, c[0x0][0x23c], -R17 ;  /* 0x00008f00e9007a23 */ /* 0x002fe20000010811 */
[----:B------:R-:W-:Y:S01]  /*6dd0*/  LOP3.LUT R17, R2, 0xff, RZ, 0xc0, !PT ;  /* 0x000000ff02117812 */ /* 0x000fe200078ec0ff */
[----:B------:R-:W-:Y:S02]  /*6de0*/  IMAD.MOV.U32 R233, RZ, RZ, R69 ;  /* 0x000000ffffe97224 */ /* 0x000fe400078e0045 */
[----:B------:R1:W-:Y:S03]  /*6df0*/  MUFU.EX2 R29, R0 ;  /* 0x00000000001d7308 */ /* 0x0003e60000000800 */
[C---:B------:R-:W-:Y:S07]  /*6e00*/  HMMA.16816.F32 R68, R4.reuse, R40, R88 ;  /* 0x000000280444723c */ /* 0x040fee0000001858 */
[----:B------:R-:W-:Y:S01]  /*6e10*/  IMAD.MOV.U32 R41, RZ, RZ, R211 ;  /* 0x000000ffff297224 */ /* 0x000fe200078e00d3 */
[----:B------:R-:W-:Y:S01]  /*6e20*/  HMMA.16816.F32 R84, R4, R48, R92 ;  /* 0x000000300454723c */ /* 0x000fe2000000185c */
[----:B------:R-:W-:-:S02]  /*6e30*/  IMAD.MOV.U32 R211, RZ, RZ, R15 ;  /* 0x000000ffffd37224 */ /* 0x000fc400078e000f */
[----:B------:R-:W-:Y:S01]  /*6e40*/  IMAD.MOV.U32 R40, RZ, RZ, R140 ;  /* 0x000000ffff287224 */ /* 0x000fe200078e008c */
[----:B-1----:R-:W-:Y:S01]  /*6e50*/  LOP3.LUT R0, R3, UR18, R44, 0x96, !PT ;  /* 0x0000001203007c12 */ /* 0x002fe2000f8e962c */
[----:B------:R-:W-:-:S03]  /*6e60*/  FFMA.FTZ R3, R242, c[0x0][0x23c], -R18 ;  /* 0x00008f00f2037a23 */ /* 0x000fc60000010812 */
[C---:B------:R-:W-:Y:S01]  /*6e70*/  HMMA.16816.F32 R128, R4.reuse, R32, R80 ;  /* 0x000000200480723c */ /* 0x040fe20000001850 */
[C---:B------:R-:W-:Y:S01]  /*6e80*/  LOP3.LUT R2, R0.reuse, 0xffff, RZ, 0xc0, !PT ;  /* 0x0000ffff00027812 */ /* 0x040fe200078ec0ff */
[----:B------:R1:W-:Y:S01]  /*6e90*/  MUFU.EX2 R27, R3 ;  /* 0x00000003001b7308 */ /* 0x0003e20000000800 */
[----:B------:R-:W-:Y:S01]  /*6ea0*/  LOP3.LUT R16, R0, 0xff, RZ, 0xc0, !PT ;  /* 0x000000ff00107812 */ /* 0x000fe200078ec0ff */
[----:B------:R-:W2:Y:S01]  /*6eb0*/  LDSM.16.MT88.4 R80, [R212+0xbc00] ;  /* 0x00bc0000d450783b */ /* 0x000ea20000004200 */
[--C-:B------:R-:W-:Y:S01]  /*6ec0*/  SHF.R.U32.HI R11, RZ, 0x10, R0.reuse ;  /* 0x00000010ff0b7819 */ /* 0x100fe20000011600 */
[----:B------:R-:W-:Y:S01]  /*6ed0*/  IMAD.MOV.U32 R44, RZ, RZ, R141 ;  /* 0x000000ffff2c7224 */ /* 0x000fe200078e008d */
[----:B------:R-:W-:Y:S01]  /*6ee0*/  SHF.R.U32.HI R15, RZ, 0x18, R0 ;  /* 0x00000018ff0f7819 */ /* 0x000fe20000011600 */
[C---:B------:R-:W-:Y:S01]  /*6ef0*/  HMMA.16816.F32 R36, R4.reuse, R38, R72 ;  /* 0x000000260424723c */ /* 0x040fe20000001848 */
[----:B------:R-:W-:Y:S01]  /*6f00*/  SHF.R.U32.HI R0, RZ, 0x8, R2 ;  /* 0x00000008ff007819 */ /* 0x000fe20000011602 */
[----:B------:R-:W-:Y:S01]  /*6f10*/  FFMA.FTZ R2, R239, c[0x0][0x23c], -R18 ;  /* 0x00008f00ef027a23 */ /* 0x000fe20000010812 */
[----:B------:R-:W-:Y:S01]  /*6f20*/  LOP3.LUT R9, R11, 0xff, RZ, 0xc0, !PT ;  /* 0x000000ff0b097812 */ /* 0x000fe200078ec0ff */
[----:B------:R-:W-:Y:S01]  /*6f30*/  LDSM.16.MT88.4 R140, [R214+0x9c00] ;  /* 0x009c0000d68c783b */ /* 0x000fe20000004200 */
[----:B------:R-:W-:Y:S01]  /*6f40*/  PRMT R0, R16, 0x5410, R0 ;  /* 0x0000541010007816 */ /* 0x000fe20000000000 */
[----:B------:R3:W4:Y:S02]  /*6f50*/  MUFU.EX2 R26, R2 ;  /* 0x00000002001a7308 */ /* 0x0007240000000800 */
[----:B------:R-:W-:Y:S01]  /*6f60*/  HMMA.16816.F32 R32, R4, R34, R124 ;  /* 0x000000220420723c */ /* 0x000fe2000000187c */
[----:B------:R-:W5:Y:S01]  /*6f70*/  LDSM.16.MT88.4 R124, [R212+0x9c00] ;  /* 0x009c0000d47c783b */ /* 0x000f620000004200 */
[----:B-1----:R-:W-:Y:S01]  /*6f80*/  LOP3.LUT R3, R10, 0xff, RZ, 0xc0, !PT ;  /* 0x000000ff0a037812 */ /* 0x002fe200078ec0ff */
[----:B------:R-:W-:Y:S01]  /*6f90*/  HSET2.LE.AND R0, R0, R251, PT ;  /* 0x000000fb00007233 */ /* 0x000fe20003803000 */
[----:B------:R-:W-:-:S02]  /*6fa0*/  PRMT R10, R17, 0x5410, R8 ;  /* 0x00005410110a7816 */ /* 0x000fc40000000008 */
[----:B------:R-:W-:Y:S01]  /*6fb0*/  PRMT R11, R3, 0x5410, R14 ;  /* 0x00005410030b7816 */ /* 0x000fe2000000000e */
[--C-:B------:R-:W-:Y:S01]  /*6fc0*/  FFMA.FTZ R3, R240, c[0x0][0x23c], -R18.reuse ;  /* 0x00008f00f0037a23 */ /* 0x100fe20000010812 */
[----:B------:R-:W-:Y:S01]  /*6fd0*/  PRMT R8, R9, 0x5410, R15 ;  /* 0x0000541009087816 */ /* 0x000fe2000000000f */
[----:B------:R-:W-:Y:S01]  /*6fe0*/  FFMA.FTZ R9, R241, c[0x0][0x23c], -R18 ;  /* 0x00008f00f1097a23 */ /* 0x000fe20000010812 */
[----:B------:R-:W-:Y:S01]  /*6ff0*/  HMMA.16816.F32 R60, R4, R42, R60 ;  /* 0x0000002a043c723c */ /* 0x000fe2000000183c */
[----:B------:R-:W-:Y:S01]  /*7000*/  MUFU.EX2 R25, R3 ;  /* 0x0000000300197308 */ /* 0x000fe20000000800 */
[----:B------:R-:W1:Y:S01]  /*7010*/  LDSM.16.MT88.4 R16, [R214+0xbc00] ;  /* 0x00bc0000d610783b */ /* 0x000e620000004200 */
[----:B---3--:R-:W-:-:S04]  /*7020*/  F2FP.PACK_AB R2, R45, R47 ;  /* 0x0000002f2d02723e */ /* 0x008fc800000000ff */
[----:B------:R-:W-:Y:S02]  /*7030*/  LOP3.LUT R92, R0, R2, RZ, 0xc0, !PT ;  /* 0x00000002005c7212 */ /* 0x000fe400078ec0ff */
[----:B------:R-:W3:Y:S01]  /*7040*/  MUFU.EX2 R24, R9 ;  /* 0x0000000900187308 */ /* 0x000ee20000000800 */
[--C-:B------:R-:W-:Y:S01]  /*7050*/  HSET2.LE.AND R0, R8, R251.reuse, PT ;  /* 0x000000fb08007233 */ /* 0x100fe20003803000 */
[----:B----4-:R-:W-:Y:S01]  /*7060*/  F2FP.PACK_AB R2, R26, R27 ;  /* 0x0000001b1a02723e */ /* 0x010fe200000000ff */
[----:B------:R-:W-:Y:S03]  /*7070*/  HMMA.16816.F32 R64, R4, R50, R64 ;  /* 0x000000320440723c */ /* 0x000fe60000001840 */
[----:B------:R-:W-:Y:S01]  /*7080*/  LOP3.LUT R93, R0, R2, RZ, 0xc0, !PT ;  /* 0x00000002005d7212 */ /* 0x000fe200078ec0ff */
[----:B------:R-:W-:Y:S01]  /*7090*/  HSET2.LE.AND R0, R10, R251, PT ;  /* 0x000000fb0a007233 */ /* 0x000fe20003803000 */
[----:B------:R-:W-:-:S02]  /*70a0*/  F2FP.PACK_AB R2, R28, R29 ;  /* 0x0000001d1c02723e */ /* 0x000fc400000000ff */
[----:B------:R-:W-:Y:S02]  /*70b0*/  FFMA.FTZ R5, R246, c[0x0][0x23c], -R12 ;  /* 0x00008f00f6057a23 */ /* 0x000fe4000001080c */
[----:B------:R-:W-:Y:S01]  /*70c0*/  LOP3.LUT R94, R0, R2, RZ, 0xc0, !PT ;  /* 0x00000002005e7212 */ /* 0x000fe200078ec0ff */
[----:B------:R-:W-:Y:S01]  /*70d0*/  HSET2.LE.AND R0, R11, R251, PT ;  /* 0x000000fb0b007233 */ /* 0x000fe20003803000 */
[----:B---3--:R-:W-:-:S04]  /*70e0*/  F2FP.PACK_AB R2, R24, R25 ;  /* 0x000000191802723e */ /* 0x008fc800000000ff */
[----:B------:R-:W-:Y:S01]  /*70f0*/  LOP3.LUT R95, R0, R2, RZ, 0xc0, !PT ;  /* 0x00000002005f7212 */ /* 0x000fe200078ec0ff */
[----:B------:R-:W-:Y:S01]  /*7100*/  FFMA.FTZ R0, R250, c[0x0][0x23c], -R13 ;  /* 0x00008f00fa007a23 */ /* 0x000fe2000001080d */
[----:B------:R-:W-:-:S03]  /*7110*/  LOP3.LUT R2, R21, UR8, R106, 0x96, !PT ;  /* 0x0000000815027c12 */ /* 0x000fc6000f8e966a */
[----:B------:R3:W-:Y:S02]  /*7120*/  MUFU.EX2 R15, R0 ;  /* 0x00000000000f7308 */ /* 0x0007e40000000800 */
[----:B------:R-:W-:Y:S01]  /*7130*/  IMAD.WIDE.U32 R2, R2, -0x2daee0ad, RZ ;  /* 0xd2511f5302027825 */ /* 0x000fe200078e00ff */
[C---:B--2---:R-:W-:Y:S04]  /*7140*/  HMMA.16816.F32 R72, R92.reuse, R80, R96 ;  /* 0x000000505c48723c */ /* 0x044fe80000001860 */
[C---:B------:R-:W-:Y:S02]  /*7150*/  LOP3.LUT R4, R2.reuse, 0xffff, RZ, 0xc0, !PT ;  /* 0x0000ffff02047812 */ /* 0x040fe400078ec0ff */
[----:B------:R-:W-:Y:S02]  /*7160*/  LOP3.LUT R6, R2, 0xff, RZ, 0xc0, !PT ;  /* 0x000000ff02067812 */ /* 0x000fe400078ec0ff */
[----:B------:R-:W-:Y:S01]  /*7170*/  SHF.R.U32.HI R8, RZ, 0x18, R2 ;  /* 0x00000018ff087819 */ /* 0x000fe20000011602 */
[----:B-----5:R-:W-:Y:S01]  /*7180*/  HMMA.16816.F32 R116, R92, R124, R116 ;  /* 0x0000007c5c74723c */ /* 0x020fe20000001874 */
[----:B---3--:R-:W-:-:S04]  /*7190*/  FFMA.FTZ R0, R247, c[0x0][0x23c], -R13 ;  /* 0x00008f00f7007a23 */ /* 0x008fc8000001080d */
[----:B------:R2:W-:Y:S03]  /*71a0*/  MUFU.EX2 R20, R0 ;  /* 0x0000000000147308 */ /* 0x0005e60000000800 */
[C---:B------:R-:W-:Y:S08]  /*71b0*/  HMMA.16816.F32 R120, R92.reuse, R126, R120 ;  /* 0x0000007e5c78723c */ /* 0x040ff00000001878 */
[----:B------:R-:W-:Y:S01]  /*71c0*/  HMMA.16816.F32 R132, R92, R140, R132 ;  /* 0x0000008c5c84723c */ /* 0x000fe20000001884 */
[----:B--2---:R-:W-:-:S07]  /*71d0*/  FFMA.FTZ R0, R244, c[0x0][0x23c], -R13 ;  /* 0x00008f00f4007a23 */ /* 0x004fce000001080d */
[C---:B------:R-:W-:Y:S01]  /*71e0*/  HMMA.16816.F32 R136, R92.reuse, R142, R136 ;  /* 0x0000008e5c88723c */ /* 0x040fe20000001888 */
[----:B------:R2:W-:Y:S07]  /*71f0*/  MUFU.EX2 R22, R0 ;  /* 0x0000000000167308 */ /* 0x0005ee0000000800 */
[C---:B------:R-:W-:Y:S08]  /*7200*/  HMMA.16816.F32 R148, R92.reuse, R156, R148 ;  /* 0x0000009c5c94723c */ /* 0x040ff00000001894 */
[----:B------:R-:W-:Y:S01]  /*7210*/  HMMA.16816.F32 R152, R92, R158, R152 ;  /* 0x0000009e5c98723c */ /* 0x000fe20000001898 */
[----:B--2---:R-:W-:-:S02]  /*7220*/  FFMA.FTZ R0, R243, c[0x0][0x23c], -R13 ;  /* 0x00008f00f3007a23 */ /* 0x004fc4000001080d */
[----:B------:R2:W-:Y:S05]  /*7230*/  MUFU.EX2 R13, R5 ;  /* 0x00000005000d7308 */ /* 0x0005ea0000000800 */
[C---:B------:R-:W-:Y:S03]  /*7240*/  HMMA.16816.F32 R164, R92.reuse, R172, R164 ;  /* 0x000000ac5ca4723c */ /* 0x040fe600000018a4 */
[----:B------:R3:W-:Y:S05]  /*7250*/  MUFU.EX2 R23, R0 ;  /* 0x0000000000177308 */ /* 0x0007ea0000000800 */
[----:B------:R-:W-:Y:S01]  /*7260*/  HMMA.16816.F32 R168, R92, R174, R168 ;  /* 0x000000ae5ca8723c */ /* 0x000fe200000018a8 */
[----:B--2---:R-:W-:-:S07]  /*7270*/  SHF.R.U32.HI R5, RZ, 0x10, R2 ;  /* 0x00000010ff057819 */ /* 0x004fce0000011602 */
[----:B------:R-:W-:Y:S01]  /*7280*/  HMMA.16816.F32 R76, R92, R82, R108 ;  /* 0x000000525c4c723c */ /* 0x000fe2000000186c */
[----:B------:R-:W-:Y:S01]  /*7290*/  LOP3.LUT R5, R5, 0xff, RZ, 0xc0, !PT ;  /* 0x000000ff05057812 */ /* 0x000fe200078ec0ff */
[----:B---3--:R-:W-:-:S06]  /*72a0*/  FFMA.FTZ R0, R249, c[0x0][0x23c], -R12 ;  /* 0x00008f00f9007a23 */ /* 0x008fcc000001080c */
[C---:B-1----:R-:W-:Y:S01]  /*72b0*/  HMMA.16816.F32 R88, R92.reuse, R16, R180 ;  /* 0x000000105c58723c */ /* 0x042fe200000018b4 */
[----:B------:R1:W-:Y:S07]  /*72c0*/  MUFU.EX2 R11, R0 ;  /* 0x00000000000b7308 */ /* 0x0003ee0000000800 */
[----:B------:R-:W-:Y:S01]  /*72d0*/  HMMA.16816.F32 R92, R92, R18, R176 ;  /* 0x000000125c5c723c */ /* 0x000fe200000018b0 */
[----:B-1----:R-:W-:-:S04]  /*72e0*/  FFMA.FTZ R0, R245, c[0x0][0x23c], -R12 ;  /* 0x00008f00f5007a23 */ /* 0x002fc8000001080c */
[----:B------:R1:W2:Y:S02]  /*72f0*/  MUFU.EX2 R14, R0 ;  /* 0x00000000000e7308 */ /* 0x0002a40000000800 */
[----:B-1----:R-:W-:Y:S02]  /*7300*/  LOP3.LUT R0, R3, UR18, R100, 0x96, !PT ;  /* 0x0000001203007c12 */ /* 0x002fe4000f8e9664 */
[----:B------:R-:W-:Y:S02]  /*7310*/  SHF.R.U32.HI R3, RZ, 0x8, R4 ;  /* 0x00000008ff037819 */ /* 0x000fe40000011604 */
[----:B------:R-:W-:Y:S02]  /*7320*/  LOP3.LUT R2, R0, 0xffff, RZ, 0xc0, !PT ;  /* 0x0000ffff00027812 */ /* 0x000fe400078ec0ff */
[----:B------:R-:W-:Y:S01]  /*7330*/  PRMT R9, R6, 0x5410, R3 ;  /* 0x0000541006097816 */ /* 0x000fe20000000003 */
[----:B------:R-:W-:Y:S01]  /*7340*/  FFMA.FTZ R3, R248, c[0x0][0x23c], -R12 ;  /* 0x00008f00f8037a23 */ /* 0x000fe2000001080c */
[----:B------:R-:W-:-:S02]  /*7350*/  SHF.R.U32.HI R4, RZ, 0x10, R0 ;  /* 0x00000010ff047819 */ /* 0x000fc40000011600 */
[----:B------:R-:W-:Y:S01]  /*7360*/  LOP3.LUT R7, R0, 0xff, RZ, 0xc0, !PT ;  /* 0x000000ff00077812 */ /* 0x000fe200078ec0ff */
[----:B------:R1:W3:Y:S01]  /*7370*/  MUFU.EX2 R10, R3 ;  /* 0x00000003000a7308 */ /* 0x0002e20000000800 */
[----:B------:R-:W-:Y:S02]  /*7380*/  SHF.R.U32.HI R6, RZ, 0x18, R0 ;  /* 0x00000018ff067819 */ /* 0x000fe40000011600 */
[----:B------:R-:W-:Y:S02]  /*7390*/  SHF.R.U32.HI R2, RZ, 0x8, R2 ;  /* 0x00000008ff027819 */ /* 0x000fe40000011602 */
[----:B------:R-:W-:Y:S02]  /*73a0*/  LOP3.LUT R0, R4, 0xff, RZ, 0xc0, !PT ;  /* 0x000000ff04007812 */ /* 0x000fe400078ec0ff */
[----:B--2---:R-:W-:Y:S02]  /*73b0*/  F2FP.PACK_AB R4, R13, R14 ;  /* 0x0000000e0d04723e */ /* 0x004fe400000000ff */
[----:B-1----:R-:W-:-:S02]  /*73c0*/  PRMT R3, R5, 0x5410, R8 ;  /* 0x0000541005037816 */ /* 0x002fc40000000008 */
[----:B------:R-:W-:Y:S02]  /*73d0*/  PRMT R5, R7, 0x5410, R2 ;  /* 0x0000541007057816 */ /* 0x000fe40000000002 */
[----:B------:R-:W-:Y:S01]  /*73e0*/  PRMT R2, R0, 0x5410, R6 ;  /* 0x0000541000027816 */ /* 0x000fe20000000006 */
[--C-:B------:R-:W-:Y:S01]  /*73f0*/  HSET2.LE.AND R0, R9, R251.reuse, PT ;  /* 0x000000fb09007233 */ /* 0x100fe20003803000 */
[----:B------:R-:W-:Y:S01]  /*7400*/  F2FP.PACK_AB R6, R20, R15 ;  /* 0x0000000f1406723e */ /* 0x000fe200000000ff */
[--C-:B------:R-:W-:Y:S01]  /*7410*/  HSET2.LE.AND R3, R3, R251.reuse, PT ;  /* 0x000000fb03037233 */ /* 0x100fe20003803000 */
[----:B---3--:R-:W-:Y:S01]  /*7420*/  F2FP.PACK_AB R8, R10, R11 ;  /* 0x0000000b0a08723e */ /* 0x008fe200000000ff */
[--C-:B------:R-:W-:Y:S01]  /*7430*/  HSET2.LE.AND R7, R2, R251.reuse, PT ;  /* 0x000000fb02077233 */ /* 0x100fe20003803000 */
[----:B------:R-:W-:Y:S01]  /*7440*/  F2FP.PACK_AB R2, R23, R22 ;  /* 0x000000161702723e */ /* 0x000fe200000000ff */
[----:B------:R-:W-:Y:S01]  /*7450*/  HSET2.LE.AND R5, R5, R251, PT ;  /* 0x000000fb05057233 */ /* 0x000fe20003803000 */
[----:B------:R-:W-:Y:S01]  /*7460*/  LOP3.LUT R99, R3, R4, RZ, 0xc0, !PT ;  /* 0x0000000403637212 */ /* 0x000fe200078ec0ff */
[----:B------:R-:W-:Y:S01]  /*7470*/  FADD.FTZ R3, R31, R30 ;  /* 0x0000001e1f037221 */ /* 0x000fe20000010000 */
[----:B------:R-:W-:Y:S01]  /*7480*/  LOP3.LUT R98, R0, R2, RZ, 0xc0, !PT ;  /* 0x0000000200627212 */ /* 0x000fe200078ec0ff */
[----:B------:R-:W-:Y:S01]  /*7490*/  FADD.FTZ R0, R40, R44 ;  /* 0x0000002c28007221 */ /* 0x000fe20000010000 */
[----:B------:R-:W-:Y:S01]  /*74a0*/  LOP3.LUT R96, R5, R6, RZ, 0xc0, !PT ;  /* 0x0000000605607212 */ /* 0x000fe200078ec0ff */
[----:B------:R-:W-:Y:S01]  /*74b0*/  FADD.FTZ R2, R233, R41 ;  /* 0x00000029e9027221 */ /* 0x000fe20000010000 */
[----:B------:R-:W-:Y:S01]  /*74c0*/  LOP3.LUT R97, R7, R8, RZ, 0xc0, !PT ;  /* 0x0000000807617212 */ /* 0x000fe200078ec0ff */
        /* <DEDUP_REMOVED lines=75> */
[----:B------:R-:W-:Y:S01]  /*7980*/  UIADD3 UR25, UR30, -0x2, URZ ;  /* 0xfffffffe1e197890 */ /* 0x000fe2000fffe03f */
[----:B------:R-:W-:-:S04]  /*7990*/  DEPBAR.LE SB0, 0x0 ;  /* 0x000080000000791a */ /* 0x000fc80000000000 */
[----:B------:R-:W-:Y:S01]  /*79a0*/  USHF.R.S32.HI UR4, URZ, 0x1f, UR25 ;  /* 0x0000001f3f047899 */ /* 0x000fe20008011419 */
[----:B-1----:R-:W-:Y:S01]  /*79b0*/  IMAD.U32 R4, RZ, RZ, UR25 ;  /* 0x00000019ff047e24 */ /* 0x002fe2000f8e00ff */
[----:B------:R-:W-:Y:S01]  /*79c0*/  UIMAD UR5, UR22, UR25, URZ ;  /* 0x00000019160572a4 */ /* 0x000fe2000f8e023f */
[----:B------:R-:W-:Y:S01]  /*79d0*/  IMAD.U32 R6, RZ, RZ, UR32 ;  /* 0x00000020ff067e24 */ /* 0x000fe2000f8e00ff */
[----:B------:R-:W1:Y:S02]  /*79e0*/  S2R R106, SR_TID.X ;  /* 0x00000000006a7919 */ /* 0x000e640000002100 */
[----:B------:R-:W-:Y:S01]  /*79f0*/  UIMAD UR4, UR4, UR23, UR5 ;  /* 0x00000017040472a4 */ /* 0x000fe2000f8e0205 */
[----:B-1----:R-:W-:-:S05]  /*7a00*/  IMAD.SHL.U32 R106, R106, 0x2, RZ ;  /* 0x000000026a6a7824 */ /* 0x002fca00078e00ff */
[----:B------:R-:W-:Y:S01]  /*7a10*/  LOP3.LUT R106, R106, 0x6, RZ, 0xc0, !PT ;  /* 0x000000066a6a7812 */ /* 0x000fe200078ec0ff */
[----:B------:R-:W-:Y:S01]  /*7a20*/  BAR.SYNC.DEFER_BLOCKING 0x0 ;  /* 0x0000000000007b1d */ /* 0x000fe20000010000 */
[----:B--2---:R-:W-:-:S05]  /*7a30*/  IMAD.WIDE.U32 R4, R4, UR23, R210 ;  /* 0x0000001704047c25 */ /* 0x004fca000f8e00d2 */
[----:B------:R-:W-:Y:S01]  /*7a40*/  IADD3 R0, R5, UR4, RZ ;  /* 0x0000000405007c10 */ /* 0x000fe2000fffe0ff */
[----:B------:R-:W-:Y:S01]  /*7a50*/  IMAD.U32 R5, RZ, RZ, UR32 ;  /* 0x00000020ff057e24 */ /* 0x000fe2000f8e00ff */
[----:B------:R-:W-:Y:S01]  /*7a60*/  LEA R2, P0, R4, c[0x0][0x170], 0x1 ;  /* 0x00005c0004027a11 */ /* 0x000fe200078008ff */
[----:B------:R-:W-:-:S03]  /*7a70*/  UIADD3 UR4, UR30, -0x2, URZ ;  /* 0xfffffffe1e047890 */ /* 0x000fc6000fffe03f */
[----:B------:R-:W-:Y:S01]  /*7a80*/  LEA.HI.X R3, R4, c[0x0][0x174], R0, 0x1, P0 ;  /* 0x00005d0004037a11 */ /* 0x000fe200000f0c00 */
[----:B------:R-:W-:Y:S01]  /*7a90*/  IMAD.U32 R0, RZ, RZ, UR31 ;  /* 0x0000001fff007e24 */ /* 0x000fe2000f8e00ff */
[----:B------:R-:W-:Y:S01]  /*7aa0*/  LEA R4, P0, R5, R2, 0x1 ;  /* 0x0000000205047211 */ /* 0x000fe200078008ff */
[----:B------:R-:W-:Y:S02]  /*7ab0*/  UISETP.GT.AND UP0, UPT, UR4, UR19, UPT ;  /* 0x000000130400728c */ /* 0x000fe4000bf04270 */
[----:B------:R-:W-:Y:S01]  /*7ac0*/  @!PT LDS RZ, [RZ] ;  /* 0x00000000fffff984 */ /* 0x000fe20000000800 */
[----:B------:R-:W-:Y:S01]  /*7ad0*/  @!PT LDS RZ, [RZ] ;  /* 0x00000000fffff984 */ /* 0x000fe20000000800 */
[----:B------:R-:W-:Y:S01]  /*7ae0*/  @!PT LDS RZ, [RZ] ;  /* 0x00000000fffff984 */ /* 0x000fe20000000800 */
[----:B------:R1:W-:Y:S01]  /*7af0*/  LDGSTS.E.BYPASS.LTC128B.128 [R226+0x9000], [R2.64] ;  /* 0x0900000002e27fae */ /* 0x0003e2000b901d5a */
[----:B------:R-:W-:Y:S01]  /*7b00*/  LEA.HI.X R5, R6, R3, R0, 0x1, P0 ;  /* 0x0000000306057211 */ /* 0x000fe200000f0c00 */
[----:B------:R-:W-:Y:S02]  /*7b10*/  IMAD.U32 R0, RZ, RZ, UR4 ;  /* 0x00000004ff007e24 */ /* 0x000fe4000f8e00ff */
[----:B------:R1:W-:Y:S02]  /*7b20*/  LDGSTS.E.BYPASS.LTC128B.128 [R226+0xa000], [R2.64+0x40] ;  /* 0x0a00004002e27fae */ /* 0x0003e4000b901d5a */
[----:B------:R-:W-:-:S02]  /*7b30*/  IMAD R0, R0, 0x40, R106 ;  /* 0x0000004000007824 */ /* 0x000fc400078e026a */
[----:B------:R1:W-:Y:S03]  /*7b40*/  LDGSTS.E.BYPASS.LTC128B.128 [R226+0xb000], [R2.64+0x80] ;  /* 0x0b00008002e27fae */ /* 0x0003e6000b901d5a */
[C---:B------:R-:W-:Y:S01]  /*7b50*/  ISETP.GE.AND P3, PT, R0.reuse, R225, PT ;  /* 0x000000e10000720c */ /* 0x040fe20003f66270 */
[----:B------:R2:W-:Y:S01]  /*7b60*/  LDGSTS.E.BYPASS.LTC128B.128 [R226+0x9800], [R4.64] ;  /* 0x0980000004e27fae */ /* 0x0005e2000b901d5a */
[C---:B------:R-:W-:Y:S02]  /*7b70*/  ISETP.GE.AND P2, PT, R0.reuse, R224, PT ;  /* 0x000000e00000720c */ /* 0x040fe40003f46270 */
[C---:B------:R-:W-:Y:S01]  /*7b80*/  ISETP.GE.AND P4, PT, R0.reuse, R223, PT ;  /* 0x000000df0000720c */ /* 0x040fe20003f86270 */
[----:B------:R2:W-:Y:S01]  /*7b90*/  LDGSTS.E.BYPASS.LTC128B.128 [R226+0xa800], [R4.64+0x40] ;  /* 0x0a80004004e27fae */ /* 0x0005e2000b901d5a */
[C---:B------:R-:W-:Y:S02]  /*7ba0*/  ISETP.LT.OR P3, PT, R0.reuse, R221, P3 ;  /* 0x000000dd0000720c */ /* 0x040fe40001f61670 */
[C---:B------:R-:W-:Y:S01]  /*7bb0*/  ISETP.LT.OR P2, PT, R0.reuse, R220, P2 ;  /* 0x000000dc0000720c */ /* 0x040fe20001741670 */
[----:B------:R2:W-:Y:S01]  /*7bc0*/  LDGSTS.E.BYPASS.LTC128B.128 [R226+0xb800], [R4.64+0x80] ;  /* 0x0b80008004e27fae */ /* 0x0005e2000b901d5a */
[----:B------:R-:W-:-:S03]  /*7bd0*/  ISETP.LT.OR P4, PT, R0, R219, P4 ;  /* 0x000000db0000720c */ /* 0x000fc60002781670 */
[----:B------:R-:W-:Y:S04]  /*7be0*/  LDSM.16.M88.4 R8, [R216+0x1000] ;  /* 0x00100000d808783b */ /* 0x000fe80000000200 */
[----:B------:R-:W3:Y:S04]  /*7bf0*/  LDSM.16.M88.4 R24, [R213+0x6800] ;  /* 0x00680000d518783b */ /* 0x000ee80000000200 */
[----:B------:R-:W4:Y:S01]  /*7c00*/  LDSM.16.M88.4 R32, [R213+0x6000] ;  /* 0x00600000d520783b */ /* 0x000f220000000200 */
[----:B-1----:R-:W-:-:S03]  /*7c10*/  IADD3 R2, R0, 0x1, RZ ;  /* 0x0000000100027810 */ /* 0x002fc60007ffe0ff */
[----:B------:R-:W1:Y:S01]  /*7c20*/  LDSM.16.M88.4 R28, [R213+0x6400] ;  /* 0x00640000d51c783b */ /* 0x000e620000000200 */
[----:B------:R-:W-:Y:S02]  /*7c30*/  IADD3 R3, R0, 0x9, RZ ;  /* 0x0000000900037810 */ /* 0x000fe40007ffe0ff */
[C---:B------:R-:W-:Y:S01]  /*7c40*/  ISETP.GE.AND P6, PT, R2.reuse, R225, PT ;  /* 0x000000e10200720c */ /* 0x040fe20003fc6270 */
[----:B------:R-:W5:Y:S01]  /*7c50*/  LDSM.16.M88.4 R20, [R213+0x6c00] ;  /* 0x006c0000d514783b */ /* 0x000f620000000200 */
[C---:B------:R-:W-:Y:S02]  /*7c60*/  ISETP.GE.AND P5, PT, R2.reuse, R224, PT ;  /* 0x000000e00200720c */ /* 0x040fe40003fa6270 */
[C---:B------:R-:W-:Y:S01]  /*7c70*/  ISETP.GE.AND P1, PT, R2.reuse, R223, PT ;  /* 0x000000df0200720c */ /* 0x040fe20003f26270 */
[----:B------:R-:W1:Y:S01]  /*7c80*/  LDSM.16.M88.4 R12, [R216] ;  /* 0x00000000d80c783b */ /* 0x000e620000000200 */
[C---:B------:R-:W-:Y:S02]  /*7c90*/  ISETP.GE.AND P0, PT, R2.reuse, R222, PT ;  /* 0x000000de0200720c */ /* 0x040fe40003f06270 */
[C---:B------:R-:W-:Y:S01]  /*7ca0*/  ISETP.LT.OR P6, PT, R2.reuse, R221, P6 ;  /* 0x000000dd0200720c */ /* 0x040fe200037c1670 */
[----:B--2---:R-:W-:Y:S01]  /*7cb0*/  LDSM.16.M88.4 R4, [R217+0x1000] ;  /* 0x00100000d904783b */ /* 0x004fe20000000200 */
[----:B------:R-:W-:-:S02]  /*7cc0*/  ISETP.LT.OR P5, PT, R2, R220, P5 ;  /* 0x000000dc0200720c */ /* 0x000fc40002fa1670 */
[C---:B------:R-:W-:Y:S01]  /*7cd0*/  ISETP.LT.OR P1, PT, R2.reuse, R219, P1 ;  /* 0x000000db0200720c */ /* 0x040fe20000f21670 */
[----:B------:R-:W2:Y:S01]  /*7ce0*/  LDSM.16.M88.4 R40, [R215+0x6800] ;  /* 0x00680000d728783b */ /* 0x000ea20000000200 */
[----:B------:R-:W-:Y:S02]  /*7cf0*/  ISETP.LT.OR P0, PT, R2, R218, P0 ;  /* 0x000000da0200720c */ /* 0x000fe40000701670 */
[----:B------:R-:W-:Y:S01]  /*7d00*/  IADD3 R2, R0, 0x8, RZ ;  /* 0x0000000800027810 */ /* 0x000fe20007ffe0ff */
[----:B------:R-:W2:Y:S04]  /*7d10*/  LDSM.16.M88.4 R52, [R215+0x6000] ;  /* 0x00600000d734783b */ /* 0x000ea80000000200 */
[----:B------:R-:W2:Y:S04]  /*7d20*/  LDSM.16.M88.4 R44, [R215+0x6400] ;  /* 0x00640000d72c783b */ /* 0x000ea80000000200 */
[----:B------:R-:W2:Y:S01]  /*7d30*/  LDSM.16.M88.4 R36, [R215+0x6c00] ;  /* 0x006c0000d724783b */ /* 0x000ea20000000200 */
[C---:B---3--:R-:W-:Y:S03]  /*7d40*/  HMMA.16816.F32 R60, R8.reuse, R24, RZ ;  /* 0x00000018083c723c */ /* 0x048fe600000018ff */
[----:B------:R-:W3:Y:S04]  /*7d50*/  LDSM.16.M88.4 R16, [R217] ;  /* 0x00000000d910783b */ /* 0x000ee80000000200 */
[----:B------:R-:W0:Y:S01]  /*7d60*/  LDGDEPBAR ;  /* 0x00000000000079af */ /* 0x000e220000000000 */
[C---:B----4-:R-:W-:Y:S08]  /*7d70*/  HMMA.16816.F32 R180, R8.reuse, R32, RZ ;  /* 0x0000002008b4723c */ /* 0x050ff000000018ff */
[C---:B-1----:R-:W-:Y:S08]  /*7d80*/  HMMA.16816.F32 R108, R8.reuse, R28, RZ ;  /* 0x0000001c086c723c */ /* 0x042ff000000018ff */
[C---:B-----5:R-:W-:Y:S08]  /*7d90*/  HMMA.16816.F32 R48, R8.reuse, R20, RZ ;  /* 0x000000140830723c */ /* 0x060ff000000018ff */
[C---:B------:R-:W-:Y:S08]  /*7da0*/  HMMA.16816.F32 R176, R8.reuse, R34, RZ ;  /* 0x0000002208b0723c */ /* 0x040ff000000018ff */
[C---:B------:R-:W-:Y:S08]  /*7db0*/  HMMA.16816.F32 R64, R8.reuse, R30, RZ ;  /* 0x0000001e0840723c */ /* 0x040ff000000018ff */
[C---:B------:R-:W-:Y:S08]  /*7dc0*/  HMMA.16816.F32 R56, R8.reuse, R26, RZ ;  /* 0x0000001a0838723c */ /* 0x040ff000000018ff */
[----:B------:R-:W-:Y:S08]  /*7dd0*/  HMMA.16816.F32 R8, R8, R22, RZ ;  /* 0x000000160808723c */ /* 0x000ff000000018ff */
[C---:B------:R-:W-:Y:S08]  /*7de0*/  HMMA.16816.F32 R196, R12.reuse, R32, RZ ;  /* 0x000000200cc4723c */ /* 0x040ff000000018ff */
[C---:B------:R-:W-:Y:S08]  /*7df0*/  HMMA.16816.F32 R188, R12.reuse, R28, RZ ;  /* 0x0000001c0cbc723c */ /* 0x040ff000000018ff */
[C---:B------:R-:W-:Y:S01]  /*7e00*/  HMMA.16816.F32 R232, R12.reuse, R34, RZ ;  /* 0x000000220ce8723c */ /* 0x040fe200000018ff */
[----:B------:R-:W-:Y:S07]  /*7e10*/  LDSM.16.M88.4 R32, [R213+0x7c00] ;  /* 0x007c0000d520783b */ /* 0x000fee0000000200 */
[----:B------:R-:W-:Y:S08]  /*7e20*/  HMMA.16816.F32 R236, R12, R30, RZ ;  /* 0x0000001e0cec723c */ /* 0x000ff000000018ff */
[C---:B--2---:R-:W-:Y:S08]  /*7e30*/  HMMA.16816.F32 R200, R4.reuse, R40, R60 ;  /* 0x0000002804c8723c */ /* 0x044ff0000000183c */
        /* <DEDUP_REMOVED lines=8> */
[----:B------:R-:W-:Y:S04]  /*7ec0*/  LDSM.16.M88.4 R4, [R216+0x3000] ;  /* 0x00300000d804783b */ /* 0x000fe80000000200 */
[----:B------:R-:W1:Y:S03]  /*7ed0*/  LDSM.16.M88.4 R8, [R213+0x7000] ;  /* 0x00700000d508783b */ /* 0x000e660000000200 */
[C---:B------:R-:W-:Y:S08]  /*7ee0*/  HMMA.16816.F32 R192, R12.reuse, R24, RZ ;  /* 0x000000180cc0723c */ /* 0x040ff000000018ff */
[C---:B------:R-:W-:Y:S01]  /*7ef0*/  HMMA.16816.F32 R240, R12.reuse, R26, RZ ;  /* 0x0000001a0cf0723c */ /* 0x040fe200000018ff */
[----:B------:R-:W2:Y:S07]  /*7f00*/  LDSM.16.M88.4 R24, [R213+0x7400] ;  /* 0x00740000d518783b */ /* 0x000eae0000000200 */
[C---:B------:R-:W-:Y:S08]  /*7f10*/  HMMA.16816.F32 R184, R12.reuse, R20, RZ ;  /* 0x000000140cb8723c */ /* 0x040ff000000018ff */
[----:B------:R-:W-:Y:S01]  /*7f20*/  HMMA.16816.F32 R228, R12, R22, RZ ;  /* 0x000000160ce4723c */ /* 0x000fe200000018ff */
[----:B------:R-:W4:Y:S07]  /*7f30*/  LDSM.16.M88.4 R12, [R216+0x2000] ;  /* 0x00200000d80c783b */ /* 0x000f2e0000000200 */
[C---:B---3--:R-:W-:Y:S08]  /*7f40*/  HMMA.16816.F32 R28, R16.reuse, R52, R196 ;  /* 0x00000034101c723c */ /* 0x048ff000000018c4 */
[C---:B------:R-:W-:Y:S08]  /*7f50*/  HMMA.16816.F32 R20, R16.reuse, R44, R188 ;  /* 0x0000002c1014723c */ /* 0x040ff000000018bc */
[C---:B------:R-:W-:Y:S08]  /*7f60*/  HMMA.16816.F32 R52, R16.reuse, R54, R232 ;  /* 0x000000361034723c */ /* 0x040ff000000018e8 */
[C---:B------:R-:W-:Y:S08]  /*7f70*/  HMMA.16816.F32 R64, R16.reuse, R46, R236 ;  /* 0x0000002e1040723c */ /* 0x040ff000000018ec */
[C---:B------:R-:W-:Y:S08]  /*7f80*/  HMMA.16816.F32 R244, R16.reuse, R40, R192 ;  /* 0x0000002810f4723c */ /* 0x040ff000000018c0 */
[----:B------:R-:W-:Y:S08]  /*7f90*/  HMMA.16816.F32 R248, R16, R36, R184 ;  /* 0x0000002410f8723c */ /* 0x000ff000000018b8 */
[C---:B-1----:R-:W-:Y:S08]  /*7fa0*/  HMMA.16816.F32 R196, R4.reuse, R8, R208 ;  /* 0x0000000804c4723c */ /* 0x042ff000000018d0 */
[C---:B------:R-:W-:Y:S08]  /*7fb0*/  HMMA.16816.F32 R192, R4.reuse, R32, R180 ;  /* 0x0000002004c0723c */ /* 0x040ff000000018b4 */
[----:B------:R-:W-:Y:S08]  /*7fc0*/  HMMA.16816.F32 R188, R4, R10, R176 ;  /* 0x0000000a04bc723c */ /* 0x000ff000000018b0 */
[C---:B------:R-:W-:Y:S08]  /*7fd0*/  HMMA.16816.F32 R232, R16.reuse, R42, R240 ;  /* 0x0000002a10e8723c */ /* 0x040ff000000018f0 */
[----:B------:R-:W-:Y:S01]  /*7fe0*/  HMMA.16816.F32 R228, R16, R38, R228 ;  /* 0x0000002610e4723c */ /* 0x000fe200000018e4 */
[----:B------:R-:W-:Y:S07]  /*7ff0*/  LDSM.16.M88.4 R16, [R215+0x7400] ;  /* 0x00740000d710783b */ /* 0x000fee0000000200 */
[C---:B--2---:R-:W-:Y:S08]  /*8000*/  HMMA.16816.F32 R204, R4.reuse, R24, R204 ;  /* 0x0000001804cc723c */ /* 0x044ff000000018cc */
[C---:B------:R-:W-:Y:S08]  /*8010*/  HMMA.16816.F32 R208, R4.reuse, R48, R200 ;  /* 0x0000003004d0723c */ /* 0x040ff000000018c8 */
[C---:B------:R-:W-:Y:S08]  /*8020*/  HMMA.16816.F32 R184, R4.reuse, R26, R108 ;  /* 0x0000001a04b8723c */ /* 0x040ff0000000186c */
[C---:B------:R-:W-:Y:S08]  /*8030*/  HMMA.16816.F32 R180, R4.reuse, R50, R60 ;  /* 0x0000003204b4723c */ /* 0x040ff0000000183c */
[----:B------:R-:W-:Y:S01]  /*8040*/  HMMA.16816.F32 R176, R4, R34, R56 ;  /* 0x0000002204b0723c */ /* 0x000fe20000001838 */
[----:B------:R-:W1:Y:S07]  /*8050*/  LDSM.16.M88.4 R4, [R217+0x3000] ;  /* 0x00300000d904783b */ /* 0x000e6e0000000200 */
[C---:B----4-:R-:W-:Y:S01]  /*8060*/  HMMA.16816.F32 R108, R12.reuse, R8, R28 ;  /* 0x000000080c6c723c */ /* 0x050fe2000000181c */
        /* <DEDUP_REMOVED lines=8> */
[----:B------:R-:W-:Y:S08]  /*80f0*/  HMMA.16816.F32 R48, R12, R50, R232 ;  /* 0x000000320c30723c */ /* 0x000ff000000018e8 */
[----:B-1----:R-:W-:Y:S08]  /*8100*/  HMMA.16816.F32 R200, R4, R16, R204 ;  /* 0x0000001004c8723c */ /* 0x002ff000000018cc */
[----:B------:R-:W-:Y:S08]  /*8110*/  HMMA.16816.F32 R60, R12, R32, R248 ;  /* 0x000000200c3c723c */ /* 0x000ff000000018f8 */
[----:B--2---:R-:W-:Y:S08]  /*8120*/  HMMA.16816.F32 R64, R8, R20, R108 ;  /* 0x000000140840723c */ /* 0x004ff0000000186c */
[----:B---3--:R-:W-:Y:S08]  /*8130*/  HMMA.16816.F32 R204, R4, R26, R180 ;  /* 0x0000001a04cc723c */ /* 0x008ff000000018b4 */
[----:B------:R-:W-:Y:S01]  /*8140*/  HMMA.16816.F32 R56, R12, R34, R228 ;  /* 0x000000220c38723c */ /* 0x000fe200000018e4 */
[----:B------:R-:W-:Y:S04]  /*8150*/  LDSM.16.M88.4 R32, [R213+0x8000] ;  /* 0x00800000d520783b */ /* 0x000fe80000000200 */
[----:B------:R-:W-:Y:S03]  /*8160*/  LDSM.16.M88.4 R12, [R216+0x5000] ;  /* 0x00500000d80c783b */ /* 0x000fe60000000200 */
[----:B------:R-:W-:Y:S08]  /*8170*/  HMMA.16816.F32 R184, R4, R18, R184 ;  /* 0x0000001204b8723c */ /* 0x000ff000000018b8 */
[C---:B------:R-:W-:Y:S08]  /*8180*/  HMMA.16816.F32 R108, R8.reuse, R16, R44 ;  /* 0x00000010086c723c */ /* 0x040ff0000000182c */
[----:B------:R-:W-:Y:S01]  /*8190*/  HMMA.16816.F32 R180, R8, R18, R40 ;  /* 0x0000001208b4723c */ /* 0x000fe20000001828 */
[----:B------:R-:W1:Y:S07]  /*81a0*/  LDSM.16.M88.4 R16, [R216+0x4000] ;  /* 0x00400000d810783b */ /* 0x000e6e0000000200 */
[C---:B------:R-:W-:Y:S08]  /*81b0*/  HMMA.16816.F32 R240, R4.reuse, R30, R176 ;  /* 0x0000001e04f0723c */ /* 0x040ff000000018b0 */
[-C--:B------:R-:W-:Y:S08]  /*81c0*/  HMMA.16816.F32 R208, R4, R24.reuse, R208 ;  /* 0x0000001804d0723c */ /* 0x080ff000000018d0 */
[C---:B------:R-:W-:Y:S08]  /*81d0*/  HMMA.16816.F32 R176, R8.reuse, R24, R36 ;  /* 0x0000001808b0723c */ /* 0x040ff00000001824 */
[----:B------:R-:W-:Y:S01]  /*81e0*/  HMMA.16816.F32 R44, R8, R26, R48 ;  /* 0x0000001a082c723c */ /* 0x000fe20000001830 */
[----:B------:R-:W2:Y:S07]  /*81f0*/  LDSM.16.M88.4 R24, [R213+0x8400] ;  /* 0x00840000d518783b */ /* 0x000eae0000000200 */
[C---:B------:R-:W-:Y:S08]  /*8200*/  HMMA.16816.F32 R196, R4.reuse, R20, R196 ;  /* 0x0000001404c4723c */ /* 0x040ff000000018c4 */
[-C--:B------:R-:W-:Y:S08]  /*8210*/  HMMA.16816.F32 R188, R4, R22.reuse, R188 ;  /* 0x0000001604bc723c */ /* 0x080ff000000018bc */
[----:B------:R-:W-:Y:S01]  /*8220*/  HMMA.16816.F32 R52, R8, R22, R52 ;  /* 0x000000160834723c */ /* 0x000fe20000001834 */
[----:B------:R-:W3:Y:S07]  /*8230*/  LDSM.16.M88.4 R20, [R213+0x8800] ;  /* 0x00880000d514783b */ /* 0x000eee0000000200 */
[-C--:B------:R-:W-:Y:S01]  /*8240*/  HMMA.16816.F32 R236, R4, R28.reuse, R192 ;  /* 0x0000001c04ec723c */ /* 0x080fe200000018c0 */
[----:B------:R-:W-:Y:S07]  /*8250*/  LDSM.16.M88.4 R4, [R217+0x5000] ;  /* 0x00500000d904783b */ /* 0x000fee0000000200 */
[C---:B------:R-:W-:Y:S08]  /*8260*/  HMMA.16816.F32 R228, R8.reuse, R28, R60 ;  /* 0x0000001c08e4723c */ /* 0x040ff0000000183c */
[----:B------:R-:W-:Y:S01]  /*8270*/  HMMA.16816.F32 R232, R8, R30, R56 ;  /* 0x0000001e08e8723c */ /* 0x000fe20000001838 */
[----:B------:R-:W-:Y:S04]  /*8280*/  LDSM.16.M88.4 R28, [R215+0x8000] ;  /* 0x00800000d71c783b */ /* 0x000fe80000000200 */
[----:B------:R-:W4:Y:S03]  /*8290*/  LDSM.16.M88.4 R8, [R217+0x4000] ;  /* 0x00400000d908783b */ /* 0x000f260000000200 */
[-C--:B-1----:R-:W-:Y:S08]  /*82a0*/  HMMA.16816.F32 R36, R16, R32.reuse, R64 ;  /* 0x000000201024723c */ /* 0x082ff00000001840 */
[----:B------:R-:W-:Y:S08]  /*82b0*/  HMMA.16816.F32 R40, R12, R32, R196 ;  /* 0x000000200c28723c */ /* 0x000ff000000018c4 */
[----:B--2---:R-:W-:Y:S08]  /*82c0*/  HMMA.16816.F32 R56, R16, R24, R108 ;  /* 0x000000181038723c */ /* 0x004ff0000000186c */
[C---:B------:R-:W-:Y:S08]  /*82d0*/  HMMA.16816.F32 R48, R12.reuse, R34, R188 ;  /* 0x000000220c30723c */ /* 0x040ff000000018bc */
[-C--:B------:R-:W-:Y:S08]  /*82e0*/  HMMA.16816.F32 R64, R12, R26.reuse, R184 ;  /* 0x0000001a0c40723c */ /* 0x080ff000000018b8 */
[C---:B------:R-:W-:Y:S08]  /*82f0*/  HMMA.16816.F32 R108, R16.reuse, R26, R180 ;  /* 0x0000001a106c723c */ /* 0x040ff000000018b4 */
[-C--:B---3--:R-:W-:Y:S08]  /*8300*/  HMMA.16816.F32 R176, R16, R20.reuse, R176 ;  /* 0x0000001410b0723c */ /* 0x088ff000000018b0 */
[C---:B------:R-:W-:Y:S08]  /*8310*/  HMMA.16816.F32 R180, R12.reuse, R20, R208 ;  /* 0x000000140cb4723c */ /* 0x040ff000000018d0 */
[-C--:B------:R-:W-:Y:S08]  /*8320*/  HMMA.16816.F32 R188, R12, R22.reuse, R204 ;  /* 0x000000160cbc723c */ /* 0x080ff000000018cc */
[C---:B------:R-:W-:Y:S01]  /*8330*/  HMMA.16816.F32 R184, R16.reuse, R22, R44 ;  /* 0x0000001610b8723c */ /* 0x040fe2000000182c */
[----:B------:R-:W1:Y:S07]  /*8340*/  LDSM.16.M88.4 R20, [R215+0x8400] ;  /* 0x00840000d714783b */ /* 0x000e6e0000000200 */
[----:B------:R-:W-:Y:S08]  /*8350*/  HMMA.16816.F32 R52, R16, R34, R52 ;  /* 0x000000221034723c */ /* 0x000ff00000001834 */
[----:B----4-:R-:W-:Y:S08]  /*8360*/  HMMA.16816.F32 R32, R8, R28, R36 ;  /* 0x0000001c0820723c */ /* 0x010ff00000001824 */
[----:B------:R-:W-:Y:S08]  /*8370*/  HMMA.16816.F32 R60, R12, R24, R200 ;  /* 0x000000180c3c723c */ /* 0x000ff000000018c8 */
[C---:B------:R-:W-:Y:S08]  /*8380*/  HMMA.16816.F32 R24, R4.reuse, R28, R40 ;  /* 0x0000001c0418723c */ /* 0x040ff00000001828 */
[----:B------:R-:W-:Y:S01]  /*8390*/  HMMA.16816.F32 R44, R4, R30, R48 ;  /* 0x0000001e042c723c */ /* 0x000fe20000001830 */
[----:B------:R-:W-:-:S02]  /*83a0*/  FSEL R100, R32, -INF , !P3 ;  /* 0xff80000020647808 */ /* 0x000fc40005800000 */
[----:B------:R-:W-:Y:S02]  /*83b0*/  ISETP.GE.AND P3, PT, R0, R222, PT ;  /* 0x000000de0000720c */ /* 0x000fe40003f66270 */
[----:B------:R-:W-:Y:S02]  /*83c0*/  FSEL R107, R34, -INF , !P2 ;  /* 0xff800000226b7808 */ /* 0x000fe40005000000 */
[----:B------:R-:W-:Y:S01]  /*83d0*/  FSEL R106, R35, -INF , !P5 ;  /* 0xff800000236a7808 */ /* 0x000fe20006800000 */
[----:B------:R-:W-:Y:S01]  /*83e0*/  HMMA.16816.F32 R28, R8, R30, R52 ;  /* 0x0000001e081c723c */ /* 0x000fe20000001834 */
[----:B------:R-:W-:Y:S02]  /*83f0*/  ISETP.GE.AND P2, PT, R2, R225, PT ;  /* 0x000000e10200720c */ /* 0x000fe40003f46270 */
[----:B------:R-:W-:Y:S02]  /*8400*/  ISETP.GE.AND P5, PT, R3, R224, PT ;  /* 0x000000e00300720c */ /* 0x000fe40003fa6270 */
[----:B------:R-:W-:-:S02]  /*8410*/  ISETP.LT.OR P3, PT, R0, R218, P3 ;  /* 0x000000da0000720c */ /* 0x000fc40001f61670 */
[----:B------:R-:W-:Y:S01]  /*8420*/  ISETP.LT.OR P2, PT, R2, R221, P2 ;  /* 0x000000dd0200720c */ /* 0x000fe20001741670 */
[-C--:B-1----:R-:W-:Y:S01]  /*8430*/  HMMA.16816.F32 R40, R4, R20.reuse, R60 ;  /* 0x000000140428723c */ /* 0x082fe2000000183c */
[----:B------:R-:W-:Y:S02]  /*8440*/  FSEL R193, R24, -INF , !P4 ;  /* 0xff80000018c17808 */ /* 0x000fe40006000000 */
[----:B------:R-:W-:Y:S02]  /*8450*/  ISETP.GE.AND P4, PT, R2, R224, PT ;  /* 0x000000e00200720c */ /* 0x000fe40003f86270 */
[----:B------:R-:W-:Y:S02]  /*8460*/  ISETP.LT.OR P5, PT, R3, R220, P5 ;  /* 0x000000dc0300720c */ /* 0x000fe40002fa1670 */
[----:B------:R-:W-:Y:S01]  /*8470*/  FSEL R61, R33, -INF , !P6 ;  /* 0xff800000213d7808 */ /* 0x000fe20007000000 */
[----:B------:R-:W-:Y:S01]  /*8480*/  HMMA.16816.F32 R48, R8, R20, R56 ;  /* 0x000000140830723c */ /* 0x000fe20000001838 */
[----:B------:R-:W-:-:S02]  /*8490*/  ISETP.GE.AND P6, PT, R3, R225, PT ;  /* 0x000000e10300720c */ /* 0x000fc40003fc6270 */
[----:B------:R-:W-:Y:S02]  /*84a0*/  ISETP.LT.OR P4, PT, R2, R220, P4 ;  /* 0x000000dc0200720c */ /* 0x000fe40002781670 */
[----:B------:R-:W-:Y:S02]  /*84b0*/  ISETP.LT.OR P6, PT, R3, R221, P6 ;  /* 0x000000dd0300720c */ /* 0x000fe400037c1670 */
[----:B------:R-:W-:Y:S01]  /*84c0*/  FSEL R194, R26, -INF , !P3 ;  /* 0xff8000001ac27808 */ /* 0x000fe20005800000 */
[----:B------:R-:W-:Y:S01]  /*84d0*/  HMMA.16816.F32 R36, R4, R22, R64 ;  /* 0x000000160424723c */ /* 0x000fe20000001840 */
[----:B------:R-:W-:Y:S02]  /*84e0*/  FSEL R195, R25, -INF , !P1 ;  /* 0xff80000019c37808 */ /* 0x000fe40004800000 */
[----:B------:R-:W-:Y:S02]  /*84f0*/  FSEL R196, R27, -INF , !P0 ;  /* 0xff8000001bc47808 */ /* 0x000fe40004000000 */
[----:B------:R-:W1:Y:S01]  /*8500*/  LDSM.16.M88.4 R24, [R215+0x8800] ;  /* 0x00880000d718783b */ /* 0x000e620000000200 */
[----:B------:R-:W-:-:S02]  /*8510*/  FSEL R62, R28, -INF , !P2 ;  /* 0xff8000001c3e7808 */ /* 0x000fc40005000000 */
[----:B------:R-:W-:Y:S01]  /*8520*/  FSEL R101, R30, -INF , !P4 ;  /* 0xff8000001e657808 */ /* 0x000fe20006000000 */
[----:B------:R-:W-:Y:S01]  /*8530*/  HMMA.16816.F32 R32, R8, R22, R108 ;  /* 0x000000160820723c */ /* 0x000fe2000000186c */
[----:B------:R-:W-:Y:S01]  /*8540*/  FSEL R60, R29, -INF , !P6 ;  /* 0xff8000001d3c7808 */ /* 0x000fe20007000000 */
[----:B------:R-:W-:Y:S01]  /*8550*/  LDSM.16.M88.4 R20, [R215+0x8c00] ;  /* 0x008c0000d714783b */ /* 0x000fe20000000200 */
[----:B------:R-:W-:Y:S02]  /*8560*/  FSEL R63, R31, -INF , !P5 ;  /* 0xff8000001f3f7808 */ /* 0x000fe40006800000 */
[C---:B------:R-:W-:Y:S01]  /*8570*/  ISETP.GE.AND P3, PT, R2.reuse, R223, PT ;  /* 0x000000df0200720c */ /* 0x040fe20003f66270 */
[----:B------:R-:W2:Y:S01]  /*8580*/  LDSM.16.M88.4 R28, [R213+0x8c00] ;  /* 0x008c0000d51c783b */ /* 0x000ea20000000200 */
[----:B------:R-:W-:Y:S01]  /*8590*/  ISETP.GE.AND P1, PT, R2, R222, PT ;  /* 0x000000de0200720c */ /* 0x000fe20003f26270 */
[----:B------:R-:W-:-:S04]  /*85a0*/  DEPBAR.LE SB0, 0x0 ;  /* 0x000080000000791a */ /* 0x000fc80000000000 */
[----:B------:R-:W-:Y:S01]  /*85b0*/  BAR.SYNC.DEFER_BLOCKING 0x0 ;  /* 0x0000000000007b1d */ /* 0x000fe20000010000 */
[C---:B------:R-:W-:Y:S02]  /*85c0*/  ISETP.LT.OR P3, PT, R2.reuse, R219, P3 ;  /* 0x000000db0200720c */ /* 0x040fe40001f61670 */
[----:B------:R-:W-:Y:S02]  /*85d0*/  ISETP.LT.OR P1, PT, R2, R218, P1 ;  /* 0x000000da0200720c */ /* 0x000fe40000f21670 */
[----:B------:R-:W-:Y:S02]  /*85e0*/  IADD3 R2, R0, 0x10, RZ ;  /* 0x0000001000027810 */ /* 0x000fe40007ffe0ff */
[C---:B------:R-:W-:Y:S02]  /*85f0*/  ISETP.GE.AND P0, PT, R3.reuse, R223, PT ;  /* 0x000000df0300720c */ /* 0x040fe40003f06270 */
[----:B------:R-:W-:Y:S02]  /*8600*/  ISETP.GE.AND P2, PT, R3, R222, PT ;  /* 0x000000de0300720c */ /* 0x000fe40003f46270 */
[----:B------:R-:W-:-:S02]  /*8610*/  ISETP.GE.AND P4, PT, R2, R225, PT ;  /* 0x000000e10200720c */ /* 0x000fc40003f86270 */
[C---:B------:R-:W-:Y:S02]  /*8620*/  ISETP.LT.OR P0, PT, R3.reuse, R219, P0 ;  /* 0x000000db0300720c */ /* 0x040fe40000701670 */
[----:B------:R-:W-:Y:S02]  /*8630*/  ISETP.LT.OR P2, PT, R3, R218, P2 ;  /* 0x000000da0300720c */ /* 0x000fe40001741670 */
[----:B------:R-:W-:Y:S02]  /*8640*/  ISETP.LT.OR P4, PT, R2, R221, P4 ;  /* 0x000000dd0200720c */ /* 0x000fe40002781670 */
[----:B------:R-:W-:Y:S02]  /*8650*/  IADD3 R3, R0, 0x11, RZ ;  /* 0x0000001100037810 */ /* 0x000fe40007ffe0ff */
[----:B------:R-:W-:Y:S02]  /*8660*/  FSEL R192, R44, -INF , !P3 ;  /* 0xff8000002cc07808 */ /* 0x000fe40005800000 */
[----:B------:R-:W-:Y:S01]  /*8670*/  FSEL R66, R46, -INF , !P1 ;  /* 0xff8000002e427808 */ /* 0x000fe20004800000 */
[----:B-1----:R-:W-:Y:S01]  /*8680*/  HMMA.16816.F32 R56, R8, R24, R176 ;  /* 0x000000180838723c */ /* 0x002fe200000018b0 */
[----:B------:R-:W-:-:S02]  /*8690*/  FSEL R64, R45, -INF , !P0 ;  /* 0xff8000002d407808 */ /* 0x000fc40004000000 */
[----:B------:R-:W-:Y:S02]  /*86a0*/  FSEL R65, R47, -INF , !P2 ;  /* 0xff8000002f417808 */ /* 0x000fe40005000000 */
[----:B------:R-:W-:Y:S02]  /*86b0*/  FSEL R197, R48, -INF , !P4 ;  /* 0xff80000030c57808 */ /* 0x000fe40006000000 */
[C---:B------:R-:W-:Y:S01]  /*86c0*/  ISETP.GE.AND P3, PT, R2.reuse, R224, PT ;  /* 0x000000e00200720c */ /* 0x040fe20003f66270 */
[----:B------:R-:W-:Y:S01]  /*86d0*/  HMMA.16816.F32 R52, R4, R24, R180 ;  /* 0x000000180434723c */ /* 0x000fe200000018b4 */
[C---:B------:R-:W-:Y:S02]  /*86e0*/  ISETP.GE.AND P1, PT, R2.reuse, R223, PT ;  /* 0x000000df0200720c */ /* 0x040fe40003f26270 */
[----:B------:R-:W-:Y:S02]  /*86f0*/  ISETP.GE.AND P0, PT, R2, R222, PT ;  /* 0x000000de0200720c */ /* 0x000fe40003f06270 */
[----:B------:R-:W-:-:S02]  /*8700*/  ISETP.GE.AND P2, PT, R3, R225, PT ;  /* 0x000000e10300720c */ /* 0x000fc40003f46270 */
[C---:B------:R-:W-:Y:S01]  /*8710*/  ISETP.GE.AND P6, PT, R3.reuse, R224, PT ;  /* 0x000000e00300720c */ /* 0x040fe20003fc6270 */
[C---:B--2---:R-:W-:Y:S01]  /*8720*/  HMMA.16816.F32 R44, R16.reuse, R28, R228 ;  /* 0x0000001c102c723c */ /* 0x044fe200000018e4 */
[C---:B------:R-:W-:Y:S02]  /*8730*/  ISETP.GE.AND P5, PT, R3.reuse, R223, PT ;  /* 0x000000df0300720c */ /* 0x040fe40003fa6270 */
[----:B------:R-:W-:Y:S02]  /*8740*/  ISETP.GE.AND P4, PT, R3, R222, PT ;  /* 0x000000de0300720c */ /* 0x000fe40003f86270 */
[C---:B------:R-:W-:Y:S02]  /*8750*/  ISETP.LT.OR P3, PT, R2.reuse, R220, P3 ;  /* 0x000000dc0200720c */ /* 0x040fe40001f61670 */
[C---:B------:R-:W-:Y:S01]  /*8760*/  ISETP.LT.OR P1, PT, R2.reuse, R219, P1 ;  /* 0x000000db0200720c */ /* 0x040fe20000f21670 */
[----:B------:R-:W-:Y:S01]  /*8770*/  HMMA.16816.F32 R16, R16, R30, R232 ;  /* 0x0000001e1010723c */ /* 0x000fe200000018e8 */
[----:B------:R-:W-:-:S02]  /*8780*/  ISETP.LT.OR P0, PT, R2, R218, P0 ;  /* 0x000000da0200720c */ /* 0x000fc40000701670 */
[C---:B------:R-:W-:Y:S02]  /*8790*/  ISETP.LT.OR P2, PT, R3.reuse, R221, P2 ;  /* 0x000000dd0300720c */ /* 0x040fe40001741670 */
[C---:B------:R-:W-:Y:S02]  /*87a0*/  ISETP.LT.OR P6, PT, R3.reuse, R220, P6 ;  /* 0x000000dc0300720c */ /* 0x040fe400037c1670 */
[C---:B------:R-:W-:Y:S02]  /*87b0*/  ISETP.LT.OR P5, PT, R3.reuse, R219, P5 ;  /* 0x000000db0300720c */ /* 0x040fe40002fa1670 */
[----:B------:R-:W-:Y:S02]  /*87c0*/  ISETP.LT.OR P4, PT, R3, R218, P4 ;  /* 0x000000da0300720c */ /* 0x000fe40002781670 */
[C---:B------:R-:W-:Y:S02]  /*87d0*/  IADD3 R2, R0.reuse, 0x18, RZ ;  /* 0x0000001800027810 */ /* 0x040fe40007ffe0ff */
[----:B------:R-:W-:-:S02]  /*87e0*/  IADD3 R3, R0, 0x19, RZ ;  /* 0x0000001900037810 */ /* 0x000fc40007ffe0ff */
[----:B------:R-:W-:Y:S02]  /*87f0*/  FSEL R198, R50, -INF , !P3 ;  /* 0xff80000032c67808 */ /* 0x000fe40005800000 */
[----:B------:R-:W-:Y:S02]  /*8800*/  FSEL R199, R40, -INF , !P1 ;  /* 0xff80000028c77808 */ /* 0x000fe40004800000 */
[----:B------:R-:W-:Y:S02]  /*8810*/  FSEL R200, R42, -INF , !P0 ;  /* 0xff8000002ac87808 */ /* 0x000fe40004000000 */
[----:B------:R-:W-:Y:S02]  /*8820*/  FSEL R176, R49, -INF , !P2 ;  /* 0xff80000031b07808 */ /* 0x000fe40005000000 */
[----:B------:R-:W-:Y:S02]  /*8830*/  FSEL R111, R51, -INF , !P6 ;  /* 0xff800000336f7808 */ /* 0x000fe40007000000 */
[C---:B------:R-:W-:Y:S01]  /*8840*/  ISETP.GE.AND P3, PT, R2.reuse, R225, PT ;  /* 0x000000e10200720c */ /* 0x040fe20003f66270 */
[----:B------:R-:W-:Y:S01]  /*8850*/  HMMA.16816.F32 R48, R8, R26, R184 ;  /* 0x0000001a0830723c */ /* 0x000fe200000018b8 */
[----:B------:R-:W-:-:S02]  /*8860*/  ISETP.GE.AND P1, PT, R2, R224, PT ;  /* 0x000000e00200720c */ /* 0x000fc40003f26270 */
[CC--:B------:R-:W-:Y:S02]  /*8870*/  ISETP.GE.AND P0, PT, R2.reuse, R223.reuse, PT ;  /* 0x000000df0200720c */ /* 0x0c0fe40003f06270 */
[C---:B------:R-:W-:Y:S02]  /*8880*/  ISETP.GE.AND P2, PT, R2.reuse, R222, PT ;  /* 0x000000de0200720c */ /* 0x040fe40003f46270 */
[----:B------:R-:W-:Y:S01]  /*8890*/  ISETP.GE.AND P6, PT, R3, R223, PT ;  /* 0x000000df0300720c */ /* 0x000fe20003fc6270 */
[----:B------:R-:W-:Y:S01]  /*88a0*/  HMMA.16816.F32 R24, R4, R26, R188 ;  /* 0x0000001a0418723c */ /* 0x000fe200000018bc */
[----:B------:R-:W-:Y:S02]  /*88b0*/  FSEL R177, R41, -INF , !P5 ;  /* 0xff80000029b17808 */ /* 0x000fe40006800000 */
[----:B------:R-:W-:Y:S02]  /*88c0*/  FSEL R182, R43, -INF , !P4 ;  /* 0xff8000002bb67808 */ /* 0x000fe40006000000 */
[----:B------:R-:W-:-:S02]  /*88d0*/  ISETP.LT.OR P3, PT, R2, R221, P3 ;  /* 0x000000dd0200720c */ /* 0x000fc40001f61670 */
[C---:B------:R-:W-:Y:S01]  /*88e0*/  ISETP.LT.OR P1, PT, R2.reuse, R220, P1 ;  /* 0x000000dc0200720c */ /* 0x040fe20000f21670 */
[C---:B------:R-:W-:Y:S01]  /*88f0*/  HMMA.16816.F32 R40, R12.reuse, R28, R236 ;  /* 0x0000001c0c28723c */ /* 0x040fe200000018ec */
[CC--:B------:R-:W-:Y:S02]  /*8900*/  ISETP.LT.OR P0, PT, R2.reuse, R219.reuse, P0 ;  /* 0x000000db0200720c */ /* 0x0c0fe40000701670 */
[----:B------:R-:W-:Y:S02]  /*8910*/  ISETP.LT.OR P2, PT, R2, R218, P2 ;  /* 0x000000da0200720c */ /* 0x000fe40001741670 */
[----:B------:R-:W-:Y:S02]  /*8920*/  ISETP.LT.OR P6, PT, R3, R219, P6 ;  /* 0x000000db0300720c */ /* 0x000fe400037c1670 */
[----:B------:R-:W-:Y:S01]  /*8930*/  IADD3 R2, R0, 0x20, RZ ;  /* 0x0000002000027810 */ /* 0x000fe20007ffe0ff */
[----:B------:R-:W-:Y:S01]  /*8940*/  HMMA.16816.F32 R12, R12, R30, R240 ;  /* 0x0000001e0c0c723c */ /* 0x000fe200000018f0 */
        /* <DEDUP_REMOVED lines=19> */
[C---:B------:R-:W-:Y:S02]  /*8a80*/  IADD3 R3, R0.reuse, 0x21, RZ ;  /* 0x0000002100037810 */ /* 0x040fe40007ffe0ff */
[----:B------:R-:W-:Y:S02]  /*8a90*/  IADD3 R2, R0, 0x28, RZ ;  /* 0x0000002800027810 */ /* 0x000fe40007ffe0ff */
[----:B------:R-:W-:Y:S02]  /*8aa0*/  FSEL R180, R39, -INF , !P3 ;  /* 0xff80000027b47808 */ /* 0x000fe40005800000 */
[----:B------:R-:W-:Y:S01]  /*8ab0*/  FSEL R67, R33, -INF , !P5 ;  /* 0xff80000021437808 */ /* 0x000fe20006800000 */
[----:B------:R-:W-:Y:S01]  /*8ac0*/  HMMA.16816.F32 R36, R8, R20, R44 ;  /* 0x000000140824723c */ /* 0x000fe2000000182c */
[----:B------:R-:W-:Y:S02]  /*8ad0*/  FSEL R108, R35, -INF , !P4 ;  /* 0xff800000236c7808 */ /* 0x000fe40006000000 */
[----:B------:R-:W-:-:S02]  /*8ae0*/  FSEL R185, R56, -INF , !P1 ;  /* 0xff80000038b97808 */ /* 0x000fc40004800000 */
[----:B------:R-:W-:Y:S02]  /*8af0*/  FSEL R189, R58, -INF , !P0 ;  /* 0xff8000003abd7808 */ /* 0x000fe40004000000 */
[C---:B------:R-:W-:Y:S01]  /*8b00*/  ISETP.GE.AND P4, PT, R3.reuse, R225, PT ;  /* 0x000000e10300720c */ /* 0x040fe20003f86270 */
[C---:B------:R-:W-:Y:S01]  /*8b10*/  HMMA.16816.F32 R32, R4.reuse, R20, R40 ;  /* 0x000000140420723c */ /* 0x040fe20000001828 */
[C---:B------:R-:W-:Y:S02]  /*8b20*/  ISETP.GE.AND P5, PT, R3.reuse, R224, PT ;  /* 0x000000e00300720c */ /* 0x040fe40003fa6270 */
[C---:B------:R-:W-:Y:S02]  /*8b30*/  ISETP.GE.AND P3, PT, R3.reuse, R223, PT ;  /* 0x000000df0300720c */ /* 0x040fe40003f66270 */
[C---:B------:R-:W-:Y:S02]  /*8b40*/  ISETP.GE.AND P1, PT, R3.reuse, R222, PT ;  /* 0x000000de0300720c */ /* 0x040fe40003f26270 */
[----:B------:R-:W-:Y:S01]  /*8b50*/  ISETP.GE.AND P0, PT, R2, R225, PT ;  /* 0x000000e10200720c */ /* 0x000fe20003f06270 */
[----:B------:R-:W-:Y:S01]  /*8b60*/  HMMA.16816.F32 R4, R4, R22, R12 ;  /* 0x000000160404723c */ /* 0x000fe2000000180c */
[----:B------:R-:W-:-:S02]  /*8b70*/  ISETP.LT.OR P4, PT, R3, R221, P4 ;  /* 0x000000dd0300720c */ /* 0x000fc40002781670 */
[C---:B------:R-:W-:Y:S02]  /*8b80*/  ISETP.LT.OR P5, PT, R3.reuse, R220, P5 ;  /* 0x000000dc0300720c */ /* 0x040fe40002fa1670 */
[C---:B------:R-:W-:Y:S02]  /*8b90*/  ISETP.LT.OR P3, PT, R3.reuse, R219, P3 ;  /* 0x000000db0300720c */ /* 0x040fe40001f61670 */
[----:B------:R-:W-:Y:S01]  /*8ba0*/  ISETP.LT.OR P1, PT, R3, R218, P1 ;  /* 0x000000da0300720c */ /* 0x000fe20000f21670 */
[----:B------:R-:W-:Y:S01]  /*8bb0*/  HMMA.16816.F32 R8, R8, R22, R16 ;  /* 0x000000160808723c */ /* 0x000fe20000001810 */
        /* <DEDUP_REMOVED lines=8> */
[----:B------:R-:W-:-:S02]  /*8c40*/  FSEL R183, R48, -INF , !P0 ;  /* 0xff80000030b77808 */ /* 0x000fc40004000000 */
[C---:B------:R-:W-:Y:S02]  /*8c50*/  ISETP.GE.AND P2, PT, R2.reuse, R224, PT ;  /* 0x000000e00200720c */ /* 0x040fe40003f46270 */
[C---:B------:R-:W-:Y:S02]  /*8c60*/  ISETP.GE.AND P6, PT, R2.reuse, R223, PT ;  /* 0x000000df0200720c */ /* 0x040fe40003fc6270 */
[----:B------:R-:W-:Y:S02]  /*8c70*/  ISETP.GE.AND P4, PT, R2, R222, PT ;  /* 0x000000de0200720c */ /* 0x000fe40003f86270 */
[C---:B------:R-:W-:Y:S02]  /*8c80*/  ISETP.GE.AND P5, PT, R3.reuse, R225, PT ;  /* 0x000000e10300720c */ /* 0x040fe40003fa6270 */
[C---:B------:R-:W-:Y:S02]  /*8c90*/  ISETP.GE.AND P3, PT, R3.reuse, R224, PT ;  /* 0x000000e00300720c */ /* 0x040fe40003f66270 */
[----:B------:R-:W-:-:S02]  /*8ca0*/  ISETP.GE.AND P1, PT, R3, R223, PT ;  /* 0x000000df0300720c */ /* 0x000fc40003f26270 */
[C---:B------:R-:W-:Y:S02]  /*8cb0*/  ISETP.GE.AND P0, PT, R3.reuse, R222, PT ;  /* 0x000000de0300720c */ /* 0x040fe40003f06270 */
[C---:B------:R-:W-:Y:S02]  /*8cc0*/  ISETP.LT.OR P2, PT, R2.reuse, R220, P2 ;  /* 0x000000dc0200720c */ /* 0x040fe40001741670 */
[C---:B------:R-:W-:Y:S02]  /*8cd0*/  ISETP.LT.OR P6, PT, R2.reuse, R219, P6 ;  /* 0x000000db0200720c */ /* 0x040fe400037c1670 */
        /* <DEDUP_REMOVED lines=27> */
[----:B------:R-:W-:Y:S02]  /*8e90*/  FSEL R186, R51, -INF , !P3 ;  /* 0xff80000033ba7808 */ /* 0x000fe40005800000 */
[----:B------:R-:W-:Y:S02]  /*8ea0*/  FSEL R228, R36, -INF , !P2 ;  /* 0xff80000024e47808 */ /* 0x000fe40005000000 */
[----:B------:R-:W-:Y:S02]  /*8eb0*/  FSEL R238, R34, -INF , !P1 ;  /* 0xff80000022ee7808 */ /* 0x000fe40004800000 */
[C---:B------:R-:W-:Y:S02]  /*8ec0*/  ISETP.GE.AND P5, PT, R3.reuse, R224, PT ;  /* 0x000000e00300720c */ /* 0x040fe40003fa6270 */
[C---:B------:R-:W-:Y:S02]  /*8ed0*/  ISETP.GE.AND P3, PT, R3.reuse, R223, PT ;  /* 0x000000df0300720c */ /* 0x040fe40003f66270 */
[----:B------:R-:W-:-:S02]  /*8ee0*/  ISETP.GE.AND P2, PT, R3, R222, PT ;  /* 0x000000de0300720c */ /* 0x000fc40003f46270 */
[----:B------:R-:W-:Y:S02]  /*8ef0*/  ISETP.GE.AND P1, PT, R2, R223, PT ;  /* 0x000000df0200720c */ /* 0x000fe40003f26270 */
[----:B------:R-:W-:Y:S02]  /*8f00*/  FSEL R236, R6, -INF , !P0 ;  /* 0xff80000006ec7808 */ /* 0x000fe40004000000 */
[----:B------:R-:W-:Y:S02]  /*8f10*/  PLOP3.LUT P0, PT, PT, PT, UP0, 0x80, 0x0 ;  /* 0x000000000000781c */ /* 0x000fe40003f0f008 */
        /* <DEDUP_REMOVED lines=27> */
[----:B------:R-:W-:Y:S02]  /*90d0*/  FSEL R207, R9, -INF , !P5 ;  /* 0xff80000009cf7808 */ /* 0x000fe40006800000 */
[----:B------:R-:W-:Y:S01]  /*90e0*/  FSEL R211, R11, -INF , !P3 ;  /* 0xff8000000bd37808 */ /* 0x000fe20005800000 */
[----:B------:R-:W-:Y:S05]  /*90f0*/  @!P0 BRA `(.L_x_666) ;  /* 0x000001c000008947 */ /* 0x000fea0003800000 */
[----:B------:R-:W2:Y:S04]  /*9100*/  LDL.64 R244, [R1+0x68] ;  /* 0x0000680001f47983 */ /* 0x000ea80000100a00 */
[----:B------:R-:W3:Y:S01]  /*9110*/  LDL.64 R246, [R1+0x60] ;  /* 0x0000600001f67983 */ /* 0x000ee20000100a00 */
[----:B------:R-:W-:Y:S02]  /*9120*/  UIADD3 UR32, UR30, -0x3, URZ ;  /* 0xfffffffd1e207890 */ /* 0x000fe4000fffe03f */
[----:B------:R-:W-:-:S02]  /*9130*/  ULDC.64 UR4, c[0x0][0x198] ;  /* 0x0000660000047ab9 */ /* 0x000fc40000000a00 */
[----:B------:R-:W-:Y:S02]  /*9140*/  USHF.R.S32.HI UR31, URZ, 0x1f, UR32 ;  /* 0x0000001f3f1f7899 */ /* 0x000fe40008011420 */
[----:B------:R-:W-:Y:S02]  /*9150*/  UIMAD.WIDE.U32 UR34, UR32, UR4, URZ ;  /* 0x00000004202272a5 */ /* 0x000fe4000f8e003f */
[----:B------:R-:W-:-:S04]  /*9160*/  UIMAD UR31, UR31, UR4, URZ ;  /* 0x000000041f1f72a4 */ /* 0x000fc8000f8e023f */
[----:B------:R-:W-:Y:S01]  /*9170*/  UIMAD UR5, UR32, UR5, UR31 ;  /* 0x00000005200572a4 */ /* 0x000fe2000f8e021f */
[----:B------:R-:W-:Y:S02]  /*9180*/  IMAD.U32 R0, RZ, RZ, UR34 ;  /* 0x00000022ff007e24 */ /* 0x000fe4000f8e00ff */
[----:B------:R-:W-:Y:S01]  /*9190*/  IMAD.U32 R4, RZ, RZ, UR34 ;  /* 0x00000022ff047e24 */ /* 0x000fe2000f8e00ff */
[----:B------:R-:W-:-:S06]  /*91a0*/  UIADD3 UR5, UR35, UR5, URZ ;  /* 0x0000000523057290 */ /* 0x000fcc000fffe03f */
[----:B------:R-:W-:Y:S01]  /*91b0*/  IMAD.U32 R3, RZ, RZ, UR5 ;  /* 0x00000005ff037e24 */ /* 0x000fe2000f8e00ff */
        /* <DEDUP_REMOVED lines=16> */
.L_x_666:
[----:B------:R-:W2:Y:S04]  /*92c0*/  LDL R0, [R1+0x28] ;  /* 0x0000280001007983 */ /* 0x000ea80000100800 */
[----:B-1----:R-:W3:Y:S04]  /*92d0*/  LDL R4, [R1+0xc] ;  /* 0x00000c0001047983 */ /* 0x002ee80000100800 */
[----:B------:R-:W4:Y:S04]  /*92e0*/  LDL.LU R3, [R1+0x20] ;  /* 0x0000200001037983 */ /* 0x000f280000300800 */
[----:B------:R-:W5:Y:S04]  /*92f0*/  LDL.LU R2, [R1+0x48] ;  /* 0x0000480001027983 */ /* 0x000f680000300800 */
[----:B------:R-:W5:Y:S04]  /*9300*/  LDL R13, [R1+0x8] ;  /* 0x00000800010d7983 */ /* 0x000f680000100800 */
[----:B------:R-:W5:Y:S04]  /*9310*/  LDL.64 R36, [R1] ;  /* 0x0000000001247983 */ /* 0x000f680000100a00 */
[----:B------:R-:W5:Y:S01]  /*9320*/  LDL R14, [R1+0x2c] ;  /* 0x00002c00010e7983 */ /* 0x000f620000100800 */
[----:B------:R-:W-:Y:S01]  /*9330*/  USHF.L.U32 UR4, UR25, 0x1, URZ ;  /* 0x0000000119047899 */ /* 0x000fe2000800063f */
[----:B------:R-:W-:Y:S01]  /*9340*/  FMNMX.FTZ R7, R105, R100, !PT ;  /* 0x0000006469077209 */ /* 0x000fe20007810000 */
[----:B------:R-:W-:-:S02]  /*9350*/  IMAD.MOV.U32 R46, RZ, RZ, R252 ;  /* 0x000000ffff2e7224 */ /* 0x000fc400078e00fc */
[----:B------:R-:W-:-:S04]  /*9360*/  IMAD.MOV.U32 R47, RZ, RZ, R227 ;  /* 0x000000ffff2f7224 */ /* 0x000fc800078e00e3 */
[----:B------:R-:W-:Y:S02]  /*9370*/  IMAD.MOV.U32 R249, RZ, RZ, R47 ;  /* 0x000000fffff97224 */ /* 0x000fe400078e002f */
[----:B--2---:R-:W-:-:S04]  /*9380*/  IMAD.WIDE.U32 R50, R0, -0x2daee0ad, RZ ;  /* 0xd2511f5300327825 */ /* 0x004fc800078e00ff */
[----:B------:R-:W-:Y:S02]  /*9390*/  IMAD.U32 R0, RZ, RZ, UR29 ;  /* 0x0000001dff007e24 */ /* 0x000fe4000f8e00ff */
[----:B---3--:R-:W-:-:S03]  /*93a0*/  IMAD.WIDE.U32 R240, R4, -0x326172a9, RZ ;  /* 0xcd9e8d5704f07825 */ /* 0x008fc600078e00ff */
[----:B------:R-:W-:Y:S01]  /*93b0*/  LOP3.LUT R0, R51, UR4, R0, 0x96, !PT ;  /* 0x0000000433007c12 */ /* 0x000fe2000f8e9600 */
[----:B----4-:R-:W-:Y:S01]  /*93c0*/  IMAD.MOV.U32 R11, RZ, RZ, R3 ;  /* 0x000000ffff0b7224 */ /* 0x010fe200078e0003 */
[----:B------:R-:W-:Y:S01]  /*93d0*/  UIADD3 UR4, UR4, 0x1, URZ ;  /* 0x0000000104047890 */ /* 0x000fe2000fffe03f */
[----:B-----5:R-:W-:Y:S02]  /*93e0*/  IMAD.MOV.U32 R12, RZ, RZ, R2 ;  /* 0x000000ffff0c7224 */ /* 0x020fe400078e0002 */
[----:B------:R-:W-:Y:S01]  /*93f0*/  IMAD.WIDE.U32 R4, R0, -0x326172a9, RZ ;  /* 0xcd9e8d5700047825 */ /* 0x000fe200078e00ff */
[----:B------:R-:W-:-:S03]  /*9400*/  LOP3.LUT R0, R241, R13, RZ, 0x3c, !PT ;  /* 0x0000000df1007212 */ /* 0x000fc600078e3cff */
[----:B------:R-:W-:Y:S01]  /*9410*/  IMAD.MOV.U32 R16, RZ, RZ, R12 ;  /* 0x000000ffff107224 */ /* 0x000fe200078e000c */
[----:B------:R-:W-:Y:S01]  /*9420*/  LOP3.LUT R2, R5, UR16, R240, 0x96, !PT ;  /* 0x0000001005027c12 */ /* 0x000fe2000f8e96f0 */
[----:B------:R-:W-:Y:S01]  /*9430*/  IMAD.MOV.U32 R31, RZ, RZ, R11 ;  /* 0x000000ffff1f7224 */ /* 0x000fe200078e000b */
[----:B------:R-:W-:Y:S01]  /*9440*/  LOP3.LUT R8, R37, UR14, R4, 0x96, !PT ;  /* 0x0000000e25087c12 */ /* 0x000fe2000f8e9604 */
[----:B------:R-:W-:Y:S01]  /*9450*/  IMAD R44, R0, -0x2daee0ad, RZ ;  /* 0xd2511f53002c7824 */ /* 0x000fe200078e02ff */
[----:B------:R-:W-:Y:S01]  /*9460*/  FMNMX.FTZ R0, R104, R107, !PT ;  /* 0x0000006b68007209 */ /* 0x000fe20007810000 */
[----:B------:R-:W-:-:S03]  /*9470*/  IMAD.WIDE.U32 R2, R2, -0x2daee0ad, RZ ;  /* 0xd2511f5302027825 */ /* 0x000fc600078e00ff */
        /* <DEDUP_REMOVED lines=11> */
[----:B------:R-:W-:Y:S02]  /*9530*/  LOP3.LUT R3, R7, UR12, R36, 0x96, !PT ;  /* 0x0000000c07037c12 */ /* 0x000fe4000f8e9624 */
[----:B------:R-:W-:Y:S01]  /*9540*/  FMNMX.FTZ R7, R63, R0, !PT ;  /* 0x000000003f077209 */ /* 0x000fe20007810000 */
[----:B------:R-:W-:Y:S01]  /*9550*/  IMAD.MOV.U32 R38, RZ, RZ, R31 ;  /* 0x000000ffff267224 */ /* 0x000fe200078e001f */
[----:B------:R-:W-:Y:S01]  /*9560*/  LOP3.LUT R10, R35, UR10, R6, 0x96, !PT ;  /* 0x0000000a230a7c12 */ /* 0x000fe2000f8e9606 */
[----:B------:R-:W-:Y:S01]  /*9570*/  IMAD.WIDE.U32 R2, R3, -0x2daee0ad, RZ ;  /* 0xd2511f5303027825 */ /* 0x000fe200078e00ff */
[----:B------:R-:W-:Y:S02]  /*9580*/  FMNMX.FTZ R0, R197, R9, !PT ;  /* 0x00000009c5007209 */ /* 0x000fe40007810000 */
[----:B------:R-:W-:Y:S01]  /*9590*/  FMNMX.FTZ R6, R198, R7, !PT ;  /* 0x00000007c6067209 */ /* 0x000fe20007810000 */
[----:B------:R-:W-:Y:S01]  /*95a0*/  IMAD.WIDE.U32 R32, R10, -0x2daee0ad, RZ ;  /* 0xd2511f530a207825 */ /* 0x000fe200078e00ff */
[----:B------:R-:W-:-:S02]  /*95b0*/  LOP3.LUT R9, R3, UR9, R8, 0x96, !PT ;  /* 0x0000000903097c12 */ /* 0x000fc4000f8e9608 */
[----:B------:R-:W-:Y:S01]  /*95c0*/  FMNMX.FTZ R3, R176, R0, !PT ;  /* 0x00000000b0037209 */ /* 0x000fe20007810000 */
[----:B------:R-:W-:Y:S01]  /*95d0*/  IMAD.MOV.U32 R39, RZ, RZ, R16 ;  /* 0x000000ffff277224 */ /* 0x000fe200078e0010 */
[----:B------:R-:W-:Y:S01]  /*95e0*/  FMNMX.FTZ R0, R111, R6, !PT ;  /* 0x000000066f007209 */ /* 0x000fe20007810000 */
[----:B------:R-:W-:Y:S01]  /*95f0*/  IMAD.WIDE.U32 R22, R9, -0x326172a9, RZ ;  /* 0xcd9e8d5709167825 */ /* 0x000fe200078e00ff */
[----:B------:R-:W-:Y:S02]  /*9600*/  FMNMX.FTZ R6, R103, R193, !PT ;  /* 0x000000c167067209 */ /* 0x000fe40007810000 */
[----:B------:R-:W-:Y:S02]  /*9610*/  LOP3.LUT R8, R243, R13, RZ, 0x3c, !PT ;  /* 0x0000000df3087212 */ /* 0x000fe400078e3cff */
[----:B------:R-:W-:Y:S02]  /*9620*/  FMNMX.FTZ R7, R109, R3, !PT ;  /* 0x000000036d077209 */ /* 0x000fe40007810000 */
[----:B------:R-:W-:Y:S01]  /*9630*/  FMNMX.FTZ R3, R110, R0, !PT ;  /* 0x000000006e037209 */ /* 0x000fe20007810000 */
[----:B------:R-:W-:Y:S01]  /*9640*/  IMAD.WIDE.U32 R42, R8, -0x2daee0ad, RZ ;  /* 0xd2511f53082a7825 */ /* 0x000fe200078e00ff */
[----:B------:R-:W-:-:S02]  /*9650*/  FMNMX.FTZ R0, R195, R6, !PT ;  /* 0x00000006c3007209 */ /* 0x000fc40007810000 */
[----:B------:R-:W-:Y:S02]  /*9660*/  FMNMX.FTZ R6, R67, R7, !PT ;  /* 0x0000000743067209 */ /* 0x000fe40007810000 */
[----:B------:R-:W-:Y:S02]  /*9670*/  FMNMX.FTZ R3, R108, R3, !PT ;  /* 0x000000036c037209 */ /* 0x000fe40007810000 */
[----:B------:R-:W-:Y:S02]  /*9680*/  LOP3.LUT R8, R33, UR7, R2, 0x96, !PT ;  /* 0x0000000721087c12 */ /* 0x000fe4000f8e9602 */
[----:B------:R-:W-:Y:S02]  /*9690*/  FMNMX.FTZ R0, R192, R0, !PT ;  /* 0x00000000c0007209 */ /* 0x000fe40007810000 */
[----:B------:R-:W-:Y:S02]  /*96a0*/  FMNMX.FTZ R2, R185, R6, !PT ;  /* 0x00000006b9027209 */ /* 0x000fe40007810000 */
[----:B------:R-:W-:-:S02]  /*96b0*/  FMNMX.FTZ R3, R189, R3, !PT ;  /* 0x00000003bd037209 */ /* 0x000fc40007810000 */
[----:B------:R-:W-:Y:S02]  /*96c0*/  LOP3.LUT R6, R43, UR15, R50, 0x96, !PT ;  /* 0x0000000f2b067c12 */ /* 0x000fe4000f8e9632 */
[----:B------:R-:W-:Y:S02]  /*96d0*/  FMNMX.FTZ R7, R64, R0, !PT ;  /* 0x0000000040077209 */ /* 0x000fe40007810000 */
[----:B------:R-:W-:Y:S01]  /*96e0*/  FMNMX.FTZ R2, R184, R2, !PT ;  /* 0x00000002b8027209 */ /* 0x000fe20007810000 */
[----:B------:R-:W-:Y:S01]  /*96f0*/  IMAD.WIDE.U32 R40, R6, -0x326172a9, RZ ;  /* 0xcd9e8d5706287825 */ /* 0x000fe200078e00ff */
[----:B------:R-:W-:Y:S02]  /*9700*/  FMNMX.FTZ R0, R188, R3, !PT ;  /* 0x00000003bc007209 */ /* 0x000fe40007810000 */
[----:B------:R-:W-:Y:S02]  /*9710*/  LOP3.LUT R13, R5, UR16, R242, 0x96, !PT ;  /* 0x00000010050d7c12 */ /* 0x000fe4000f8e96f2 */
[----:B------:R-:W-:Y:S01]  /*9720*/  FMNMX.FTZ R5, R183, R2, !PT ;  /* 0x00000002b7057209 */ /* 0x000fe20007810000 */
[----:B------:R-:W-:Y:S01]  /*9730*/  IMAD.WIDE.U32 R2, R8, -0x326172a9, RZ ;  /* 0xcd9e8d5708027825 */ /* 0x000fe200078e00ff */
[----:B------:R-:W-:-:S02]  /*9740*/  FMNMX.FTZ R0, R187, R0, !PT ;  /* 0x00000000bb007209 */ /* 0x000fc40007810000 */
[----:B------:R-:W-:Y:S02]  /*9750*/  LOP3.LUT R12, R41, UR14, R4, 0x96, !PT ;  /* 0x0000000e290c7c12 */ /* 0x000fe4000f8e9604 */
[----:B------:R-:W-:Y:S02]  /*9760*/  FMNMX.FTZ R4, R45, R5, !PT ;  /* 0x000000052d047209 */ /* 0x000fe40007810000 */
[----:B------:R-:W-:Y:S02]  /*9770*/  FMNMX.FTZ R5, R186, R0, !PT ;  /* 0x00000000ba057209 */ /* 0x000fe40007810000 */
[----:B------:R-:W-:Y:S02]  /*9780*/  FMNMX.FTZ R6, R199, R7, !PT ;  /* 0x00000007c7067209 */ /* 0x000fe40007810000 */
[----:B------:R-:W-:Y:S02]  /*9790*/  LOP3.LUT R0, R3, UR17, R22, 0x96, !PT ;  /* 0x0000001103007c12 */ /* 0x000fe4000f8e9616 */
[----:B------:R-:W-:-:S02]  /*97a0*/  LOP3.LUT R7, R2, 0xffff, RZ, 0xc0, !PT ;  /* 0x0000ffff02077812 */ /* 0x000fc400078ec0ff */
        /* <DEDUP_REMOVED lines=11> */
[----:B------:R-:W-:-:S02]  /*9860*/  FMNMX.FTZ R2, R179, R2, !PT ;  /* 0x00000002b3027209 */ /* 0x000fc40007810000 */
[----:B------:R-:W-:Y:S02]  /*9870*/  SHF.R.U32.HI R7, RZ, 0x8, R7 ;  /* 0x00000008ff077819 */ /* 0x000fe40000011607 */
[----:B------:R-:W-:Y:S02]  /*9880*/  FMNMX.FTZ R5, R207, R3, !PT ;  /* 0x00000003cf057209 */ /* 0x000fe40007810000 */
[----:B------:R-:W-:Y:S02]  /*9890*/  FMNMX.FTZ R4, R211, R4, !PT ;  /* 0x00000004d3047209 */ /* 0x000fe40007810000 */
[----:B------:R-:W-:Y:S02]  /*98a0*/  LOP3.LUT R6, R8, 0xff, RZ, 0xc0, !PT ;  /* 0x000000ff08067812 */ /* 0x000fe400078ec0ff */
[----:B------:R-:W-:Y:S01]  /*98b0*/  FMNMX.FTZ R8, R202, R2, !PT ;  /* 0x00000002ca087209 */ /* 0x000fe20007810000 */
[----:B------:R-:W1:Y:S01]  /*98c0*/  SHFL.BFLY PT, R11, R4, 0x2, 0x1f ;  /* 0x0c401f00040b7f89 */ /* 0x000e6200000e0000 */
[----:B------:R-:W-:-:S02]  /*98d0*/  PRMT R19, R10, 0x5410, R7 ;  /* 0x000054100a137816 */ /* 0x000fc40000000007 */
[--C-:B------:R-:W-:Y:S01]  /*98e0*/  SHF.R.U32.HI R2, RZ, 0x10, R0.reuse ;  /* 0x00000010ff027819 */ /* 0x100fe20000011600 */
[----:B------:R-:W2:Y:S01]  /*98f0*/  SHFL.BFLY PT, R10, R5, 0x2, 0x1f ;  /* 0x0c401f00050a7f89 */ /* 0x000ea200000e0000 */
[----:B------:R-:W-:Y:S02]  /*9900*/  PRMT R22, R6, 0x5410, R9 ;  /* 0x0000541006167816 */ /* 0x000fe40000000009 */
[C---:B------:R-:W-:Y:S02]  /*9910*/  LOP3.LUT R3, R0.reuse, 0xffff, RZ, 0xc0, !PT ;  /* 0x0000ffff00037812 */ /* 0x040fe400078ec0ff */
[----:B------:R-:W-:Y:S02]  /*9920*/  LOP3.LUT R7, R0, 0xff, RZ, 0xc0, !PT ;  /* 0x000000ff00077812 */ /* 0x000fe400078ec0ff */
[----:B------:R-:W-:Y:S02]  /*9930*/  SHF.R.U32.HI R6, RZ, 0x18, R0 ;  /* 0x00000018ff067819 */ /* 0x000fe40000011600 */
[----:B------:R-:W-:-:S02]  /*9940*/  LOP3.LUT R0, R2, 0xff, RZ, 0xc0, !PT ;  /* 0x000000ff02007812 */ /* 0x000fc400078ec0ff */
[----:B------:R-:W-:Y:S02]  /*9950*/  FMNMX.FTZ R2, R201, R8, !PT ;  /* 0x00000008c9027209 */ /* 0x000fe40007810000 */
[----:B------:R-:W-:Y:S02]  /*9960*/  SHF.R.U32.HI R3, RZ, 0x8, R3 ;  /* 0x00000008ff037819 */ /* 0x000fe40000011603 */
[----:B------:R-:W-:Y:S02]  /*9970*/  PRMT R15, R0, 0x5410, R6 ;  /* 0x00005410000f7816 */ /* 0x000fe40000000006 */
[----:B------:R-:W-:Y:S02]  /*9980*/  FMNMX.FTZ R0, R190, R2, !PT ;  /* 0x00000002be007209 */ /* 0x000fe40007810000 */
[----:B------:R-:W-:Y:S01]  /*9990*/  PRMT R14, R7, 0x5410, R3 ;  /* 0x00005410070e7816 */ /* 0x000fe20000000003 */
[----:B------:R-:W-:Y:S01]  /*99a0*/  IMAD.WIDE.U32 R2, R13, -0x2daee0ad, RZ ;  /* 0xd2511f530d027825 */ /* 0x000fe200078e00ff */
[----:B------:R-:W-:-:S02]  /*99b0*/  FMNMX.FTZ R0, R191, R0, !PT ;  /* 0x00000000bf007209 */ /* 0x000fc40007810000 */
[----:B-1----:R-:W-:Y:S01]  /*99c0*/  FMNMX.FTZ R8, R4, R11, !PT ;  /* 0x0000000b04087209 */ /* 0x002fe20007810000 */
[----:B------:R-:W-:Y:S01]  /*99d0*/  IMAD.WIDE.U32 R6, R12, -0x2daee0ad, RZ ;  /* 0xd2511f530c067825 */ /* 0x000fe200078e00ff */
[----:B------:R-:W-:-:S04]  /*99e0*/  LOP3.LUT R9, R3, UR13, R42, 0x96, !PT ;  /* 0x0000000d03097c12 */ /* 0x000fc8000f8e962a */
[----:B------:R-:W-:Y:S02]  /*99f0*/  LOP3.LUT R12, R7, UR11, R2, 0x96, !PT ;  /* 0x0000000b070c7c12 */ /* 0x000fe4000f8e9602 */
[----:B------:R-:W-:Y:S02]  /*9a00*/  FMNMX.FTZ R2, R234, R0, !PT ;  /* 0x00000000ea027209 */ /* 0x000fe40007810000 */
[----:B------:R-:W-:Y:S01]  /*9a10*/  FMNMX.FTZ R0, R102, R194, !PT ;  /* 0x000000c266007209 */ /* 0x000fe20007810000 */
[----:B------:R-:W-:Y:S01]  /*9a20*/  IMAD.WIDE.U32 R24, R12, -0x326172a9, RZ ;  /* 0xcd9e8d570c187825 */ /* 0x000fe200078e00ff */
[----:B--2---:R-:W-:Y:S02]  /*9a30*/  FMNMX.FTZ R7, R5, R10, !PT ;  /* 0x0000000a05077209 */ /* 0x004fe40007810000 */
[----:B------:R-:W-:Y:S01]  /*9a40*/  FMNMX.FTZ R3, R196, R0, !PT ;  /* 0x00000000c4037209 */ /* 0x000fe20007810000 */
[----:B------:R-:W-:Y:S01]  /*9a50*/  IMAD.WIDE.U32 R4, R9, -0x326172a9, RZ ;  /* 0xcd9e8d5709047825 */ /* 0x000fe200078e00ff */
[----:B------:R-:W-:Y:S01]  /*9a60*/  FMNMX.FTZ R2, R231, R2, !PT ;  /* 0x00000002e7027209 */ /* 0x000fe20007810000 */
[----:B------:R-:W1:Y:S01]  /*9a70*/  SHFL.BFLY PT, R10, R7, 0x1, 0x1f ;  /* 0x0c201f00070a7f89 */ /* 0x000e6200000e0000 */
[----:B------:R-:W-:-:S02]  /*9a80*/  FMNMX.FTZ R3, R66, R3, !PT ;  /* 0x0000000342037209 */ /* 0x000fc40007810000 */
[----:B------:R-:W-:Y:S02]  /*9a90*/  FMNMX.FTZ R0, R232, R2, !PT ;  /* 0x00000002e8007209 */ /* 0x000fe40007810000 */
[----:B------:R-:W-:Y:S02]  /*9aa0*/  FMNMX.FTZ R3, R65, R3, !PT ;  /* 0x0000000341037209 */ /* 0x000fe40007810000 */
[----:B------:R-:W-:Y:S02]  /*9ab0*/  LOP3.LUT R2, R5, UR12, R40, 0x96, !PT ;  /* 0x0000000c05027c12 */ /* 0x000fe4000f8e9628 */
[----:B------:R-:W-:Y:S02]  /*9ac0*/  FMNMX.FTZ R5, R200, R3, !PT ;  /* 0x00000003c8057209 */ /* 0x000fe40007810000 */
[----:B------:R-:W-:Y:S01]  /*9ad0*/  LOP3.LUT R4, R25, UR10, R4, 0x96, !PT ;  /* 0x0000000a19047c12 */ /* 0x000fe2000f8e9604 */
[----:B------:R-:W-:Y:S01]  /*9ae0*/  IMAD.WIDE.U32 R2, R2, -0x2daee0ad, RZ ;  /* 0xd2511f5302027825 */ /* 0x000fe200078e00ff */
[----:B------:R-:W-:-:S02]  /*9af0*/  FMNMX.FTZ R5, R182, R5, !PT ;  /* 0x00000005b6057209 */ /* 0x000fc40007810000 */
[----:B------:R-:W-:Y:S01]  /*9b00*/  FMNMX.FTZ R0, R233, R0, !PT ;  /* 0x00000000e9007209 */ /* 0x000fe20007810000 */
[----:B------:R-:W-:Y:S01]  /*9b10*/  IMAD.WIDE.U32 R26, R4, -0x2daee0ad, RZ ;  /* 0xd2511f53041a7825 */ /* 0x000fe200078e00ff */
[----:B------:R-:W-:Y:S02]  /*9b20*/  LOP3.LUT R11, R3, UR9, R6, 0x96, !PT ;  /* 0x00000009030b7c12 */ /* 0x000fe4000f8e9606 */
[----:B------:R-:W-:Y:S01]  /*9b30*/  FMNMX.FTZ R3, R181, R5, !PT ;  /* 0x00000005b5037209 */ /* 0x000fe20007810000 */
[----:B------:R-:W2:Y:S01]  /*9b40*/  SHFL.BFLY PT, R9, R0, 0x2, 0x1f ;  /* 0x0c401f0000097f89 */ /* 0x000ea200000e0000 */
[----:B------:R-:W-:Y:S01]  /*9b50*/  LOP3.LUT R6, R27, UR7, R2, 0x96, !PT ;  /* 0x000000071b067c12 */ /* 0x000fe2000f8e9602 */
[----:B------:R-:W-:Y:S01]  /*9b60*/  IMAD.WIDE.U32 R20, R11, -0x326172a9, RZ ;  /* 0xcd9e8d570b147825 */ /* 0x000fe200078e00ff */
[----:B------:R-:W-:Y:S01]  /*9b70*/  FMNMX.FTZ R3, R180, R3, !PT ;  /* 0x00000003b4037209 */ /* 0x000fe20007810000 */
[----:B------:R-:W3:Y:S01]  /*9b80*/  SHFL.BFLY PT, R5, R8, 0x1, 0x1f ;  /* 0x0c201f0008057f89 */ /* 0x000ee200000e0000 */
[----:B-1----:R-:W-:-:S02]  /*9b90*/  FMNMX.FTZ R246, R7, R10, !PT ;  /* 0x0000000a07f67209 */ /* 0x002fc40007810000 */
[----:B------:R-:W-:Y:S02]  /*9ba0*/  FMNMX.FTZ R3, R206, R3, !PT ;  /* 0x00000003ce037209 */ /* 0x000fe40007810000 */
[C---:B------:R-:W-:Y:S01]  /*9bb0*/  FSETP.NEU.FTZ.AND P4, PT, R246.reuse, -INF , PT ;  /* 0xff800000f600780b */ /* 0x040fe20003f9d000 */
[----:B------:R-:W-:Y:S01]  /*9bc0*/  FMUL.FTZ R28, R246, c[0x0][0x23c] ;  /* 0x00008f00f61c7a20 */ /* 0x000fe20000410000 */
[----:B------:R-:W-:-:S04]  /*9bd0*/  FMNMX.FTZ R2, R205, R3, !PT ;  /* 0x00000003cd027209 */ /* 0x000fc80007810000 */
[----:B------:R-:W-:Y:S02]  /*9be0*/  FMNMX.FTZ R2, R204, R2, !PT ;  /* 0x00000002cc027209 */ /* 0x000fe40007810000 */
[----:B------:R-:W-:Y:S02]  /*9bf0*/  FSEL R28, R28, RZ, P4 ;  /* 0x000000ff1c1c7208 */ /* 0x000fe40002000000 */
[----:B------:R-:W-:-:S04]  /*9c00*/  FMNMX.FTZ R2, R203, R2, !PT ;  /* 0x00000002cb027209 */ /* 0x000fc80007810000 */
[----:B------:R-:W-:Y:S01]  /*9c10*/  FMNMX.FTZ R4, R238, R2, !PT ;  /* 0x00000002ee047209 */ /* 0x000fe20007810000 */
[----:B------:R-:W-:Y:S01]  /*9c20*/  IMAD.WIDE.U32 R2, R6, -0x326172a9, RZ ;  /* 0xcd9e8d5706027825 */ /* 0x000fe200078e00ff */
[----:B--2---:R-:W-:Y:S02]  /*9c30*/  FMNMX.FTZ R0, R0, R9, !PT ;  /* 0x0000000900007209 */ /* 0x004fe40007810000 */
[----:B------:R-:W-:Y:S02]  /*9c40*/  FMNMX.FTZ R6, R237, R4, !PT ;  /* 0x00000004ed067209 */ /* 0x000fe40007810000 */
[----:B------:R-:W-:Y:S01]  /*9c50*/  LOP3.LUT R4, R2, 0xffff, RZ, 0xc0, !PT ;  /* 0x0000ffff02047812 */ /* 0x000fe200078ec0ff */
[----:B------:R-:W1:Y:S01]  /*9c60*/  SHFL.BFLY PT, R9, R0, 0x1, 0x1f ;  /* 0x0c201f0000097f89 */ /* 0x000e6200000e0000 */
[----:B------:R-:W-:Y:S02]  /*9c70*/  FMNMX.FTZ R6, R236, R6, !PT ;  /* 0x00000006ec067209 */ /* 0x000fe40007810000 */
[----:B------:R-:W-:-:S02]  /*9c80*/  SHF.R.U32.HI R7, RZ, 0x8, R4 ;  /* 0x00000008ff077819 */ /* 0x000fc40000011604 */
[----:B------:R-:W-:Y:S01]  /*9c90*/  FMNMX.FTZ R4, R235, R6, !PT ;  /* 0x00000006eb047209 */ /* 0x000fe20007810000 */
[--C-:B------:R-:W-:Y:S01]  /*9ca0*/  FFMA.FTZ R6, R62, c[0x0][0x23c], -R28.reuse ;  /* 0x00008f003e067a23 */ /* 0x100fe2000001081c */
[----:B---3--:R-:W-:Y:S01]  /*9cb0*/  FMNMX.FTZ R245, R8, R5, !PT ;  /* 0x0000000508f57209 */ /* 0x008fe20007810000 */
[----:B------:R-:W-:Y:S02]  /*9cc0*/  FFMA.FTZ R5, R100, c[0x0][0x23c], -R28 ;  /* 0x00008f0064057a23 */ /* 0x000fe4000001081c */
[----:B------:R-:W2:Y:S01]  /*9cd0*/  SHFL.BFLY PT, R8, R4, 0x2, 0x1f ;  /* 0x0c401f0004087f89 */ /* 0x000ea200000e0000 */
[----:B------:R3:W-:Y:S01]  /*9ce0*/  MUFU.EX2 R49, R6 ;  /* 0x0000000600317308 */ /* 0x0007e20000000800 */
[C---:B------:R-:W-:Y:S01]  /*9cf0*/  FMUL.FTZ R29, R245.reuse, c[0x0][0x23c] ;  /* 0x00008f00f51d7a20 */ /* 0x040fe20000410000 */
[----:B------:R-:W-:Y:S01]  /*9d00*/  FSETP.NEU.FTZ.AND P3, PT, R245, -INF , PT ;  /* 0xff800000f500780b */ /* 0x000fe20003f7d000 */
[----:B------:R-:W4:Y:S03]  /*9d10*/  LDC.U8 R100, c[0x0][0x2d8] ;  /* 0x0000b600ff647b82 */ /* 0x000f260000000000 */
[----:B------:R-:W-:-:S02]  /*9d20*/  FSEL R29, R29, RZ, P3 ;  /* 0x000000ff1d1d7208 */ /* 0x000fc40001800000 */
[----:B------:R5:W4:Y:S01]  /*9d30*/  MUFU.EX2 R17, R5 ;  /* 0x0000000500117308 */ /* 0x000b220000000800 */
[----:B-1----:R-:W-:Y:S01]  /*9d40*/  FMNMX.FTZ R244, R0, R9, !PT ;  /* 0x0000000900f47209 */ /* 0x002fe20007810000 */
[----:B---3--:R-:W-:-:S03]  /*9d50*/  FFMA.FTZ R6, R60, c[0x0][0x23c], -R28 ;  /* 0x00008f003c067a23 */ /* 0x008fc6000001081c */
[C---:B------:R-:W-:Y:S01]  /*9d60*/  FSETP.NEU.FTZ.AND P2, PT, R244.reuse, -INF , PT ;  /* 0xff800000f400780b */ /* 0x040fe20003f5d000 */
[----:B------:R-:W-:Y:S02]  /*9d70*/  FMUL.FTZ R30, R244, c[0x0][0x23c] ;  /* 0x00008f00f41e7a20 */ /* 0x000fe40000410000 */
[----:B------:R1:W-:Y:S01]  /*9d80*/  MUFU.EX2 R247, R6 ;  /* 0x0000000600f77308 */ /* 0x0003e20000000800 */
[----:B--2---:R-:W-:Y:S01]  /*9d90*/  FMNMX.FTZ R0, R4, R8, !PT ;  /* 0x0000000804007209 */ /* 0x004fe20007810000 */
[----:B-----5:R-:W-:Y:S01]  /*9da0*/  FFMA.FTZ R5, R61, c[0x0][0x23c], -R28 ;  /* 0x00008f003d057a23 */ /* 0x020fe2000001081c */
[----:B------:R-:W-:Y:S01]  /*9db0*/  FSEL R30, R30, RZ, P2 ;  /* 0x000000ff1e1e7208 */ /* 0x000fe20001000000 */
[----:B------:R-:W-:Y:S01]  /*9dc0*/  FFMA.FTZ R4, R101, c[0x0][0x23c], -R29 ;  /* 0x00008f0065047a23 */ /* 0x000fe2000001081d */
[----:B----4-:R-:W-:-:S03]  /*9dd0*/  MOV R101, R17 ;  /* 0x0000001100657202 */ /* 0x010fc60000000f00 */
[----:B------:R2:W-:Y:S01]  /*9de0*/  MUFU.EX2 R250, R5 ;  /* 0x0000000500fa7308 */ /* 0x0005e20000000800 */
[----:B------:R-:W-:-:S05]  /*9df0*/  PRMT R100, R100, 0x7054, R100 ;  /* 0x0000705464647816 */ /* 0x000fca0000000064 */
[--C-:B------:R-:W-:Y:S01]  /*9e00*/  HSET2.LE.AND R10, R19, R100.reuse, PT ;  /* 0x00000064130a7233 */ /* 0x100fe20003803000 */
[----:B------:R-:W-:Y:S01]  /*9e10*/  IMAD.MOV.U32 R19, RZ, RZ, R37 ;  /* 0x000000ffff137224 */ /* 0x000fe200078e0025 */
[----:B-1----:R-:W1:Y:S01]  /*9e20*/  SHFL.BFLY PT, R6, R0, 0x1, 0x1f ;  /* 0x0c201f0000067f89 */ /* 0x002e6200000e0000 */
[--C-:B------:R-:W-:Y:S02]  /*9e30*/  HSET2.LE.AND R11, R22, R100.reuse, PT ;  /* 0x00000064160b7233 */ /* 0x100fe40003803000 */
[----:B------:R-:W-:Y:S01]  /*9e40*/  HSET2.LE.AND R9, R15, R100, PT ;  /* 0x000000640f097233 */ /* 0x000fe20003803000 */
[----:B--2---:R-:W-:-:S04]  /*9e50*/  LOP3.LUT R5, R2, 0xff, RZ, 0xc0, !PT ;  /* 0x000000ff02057812 */ /* 0x004fc800078ec0ff */
[----:B------:R-:W-:Y:S02]  /*9e60*/  PRMT R12, R5, 0x5410, R7 ;  /* 0x00005410050c7816 */ /* 0x000fe40000000007 */
[--C-:B------:R-:W-:Y:S02]  /*9e70*/  SHF.R.U32.HI R5, RZ, 0x10, R2.reuse ;  /* 0x00000010ff057819 */ /* 0x100fe40000011602 */
[----:B------:R-:W-:Y:S02]  /*9e80*/  SHF.R.U32.HI R2, RZ, 0x18, R2 ;  /* 0x00000018ff027819 */ /* 0x000fe40000011602 */
[----:B------:R-:W-:Y:S01]  /*9e90*/  LOP3.LUT R7, R5, 0xff, RZ, 0xc0, !PT ;  /* 0x000000ff05077812 */ /* 0x000fe200078ec0ff */
[----:B------:R-:W-:Y:S02]  /*9ea0*/  FFMA.FTZ R5, R107, c[0x0][0x23c], -R29 ;  /* 0x00008f006b057a23 */ /* 0x000fe4000001081d */
[----:B------:R-:W-:Y:S01]  /*9eb0*/  IMAD.MOV.U32 R107, RZ, RZ, R38 ;  /* 0x000000ffff6b7224 */ /* 0x000fe200078e0026 */
[----:B------:R-:W-:Y:S01]  /*9ec0*/  PRMT R18, R7, 0x5410, R2 ;  /* 0x0000541007127816 */ /* 0x000fe20000000002 */
[----:B------:R2:W-:Y:S01]  /*9ed0*/  MUFU.EX2 R48, R5 ;  /* 0x0000000500307308 */ /* 0x0005e20000000800 */
[----:B------:R-:W-:-:S02]  /*9ee0*/  LOP3.LUT R2, R3, UR17, R20, 0x96, !PT ;  /* 0x0000001103027c12 */ /* 0x000fc4000f8e9614 */
[----:B-1----:R-:W-:Y:S01]  /*9ef0*/  FMNMX.FTZ R227, R0, R6, !PT ;  /* 0x0000000600e37209 */ /* 0x002fe20007810000 */
[----:B------:R-:W-:Y:S01]  /*9f00*/  FFMA.FTZ R0, R192, c[0x0][0x23c], -R30 ;  /* 0x00008f00c0007a23 */ /* 0x000fe2000001081e */
[----:B------:R-:W-:Y:S02]  /*9f10*/  LOP3.LUT R3, R2, 0xffff, RZ, 0xc0, !PT ;  /* 0x0000ffff02037812 */ /* 0x000fe400078ec0ff */
[C---:B------:R-:W-:Y:S01]  /*9f20*/  FSETP.NEU.FTZ.AND P1, PT, R227.reuse, -INF , PT ;  /* 0xff800000e300780b */ /* 0x040fe20003f3d000 */
[----:B------:R1:W3:Y:S01]  /*9f30*/  MUFU.EX2 R7, R4 ;  /* 0x0000000400077308 */ /* 0x0002e20000000800 */
[----:B------:R-:W-:Y:S01]  /*9f40*/  FMUL.FTZ R31, R227, c[0x0][0x23c] ;  /* 0x00008f00e31f7a20 */ /* 0x000fe20000410000 */
[----:B------:R-:W-:-:S04]  /*9f50*/  MOV R192, R39 ;  /* 0x0000002700c07202 */ /* 0x000fc80000000f00 */
[----:B------:R-:W-:Y:S01]  /*9f60*/  FSEL R31, R31, RZ, P1 ;  /* 0x000000ff1f1f7208 */ /* 0x000fe20000800000 */
[--C-:B--2---:R-:W-:Y:S02]  /*9f70*/  FFMA.FTZ R5, R106, c[0x0][0x23c], -R29.reuse ;  /* 0x00008f006a057a23 */ /* 0x104fe4000001081d */
[----:B------:R2:W-:Y:S01]  /*9f80*/  MUFU.EX2 R106, R0 ;  /* 0x00000000006a7308 */ /* 0x0005e20000000800 */
[----:B-1----:R-:W-:-:S07]  /*9f90*/  FFMA.FTZ R4, R63, c[0x0][0x23c], -R29 ;  /* 0x00008f003f047a23 */ /* 0x002fce000001081d */
[----:B------:R1:W-:Y:S08]  /*9fa0*/  MUFU.EX2 R251, R5 ;  /* 0x0000000500fb7308 */ /* 0x0003f00000000800 */
[----:B------:R4:W-:Y:S01]  /*9fb0*/  MUFU.EX2 R239, R4 ;  /* 0x0000000400ef7308 */ /* 0x0009e20000000800 */
[----:B--2---:R-:W-:Y:S02]  /*9fc0*/  FSEL R0, R246, RZ, P4 ;  /* 0x000000fff6007208 */ /* 0x004fe40002000000 */
[----:B-1----:R-:W-:-:S02]  /*9fd0*/  SHF.R.U32.HI R5, RZ, 0x8, R3 ;  /* 0x00000008ff057819 */ /* 0x002fc40000011603 */
[----:B------:R-:W-:-:S04]  /*9fe0*/  LOP3.LUT R3, R2, 0xff, RZ, 0xc0, !PT ;  /* 0x000000ff02037812 */ /* 0x000fc800078ec0ff */
[----:B------:R-:W-:Y:S01]  /*9ff0*/  PRMT R17, R3, 0x5410, R5 ;  /* 0x0000541003117816 */ /* 0x000fe20000000005 */
[----:B------:R-:W-:Y:S01]  /*a000*/  FFMA.FTZ R3, R193, c[0x0][0x23c], -R30 ;  /* 0x00008f00c1037a23 */ /* 0x000fe2000001081e */
[----:B----4-:R-:W-:Y:S01]  /*a010*/  SHF.R.U32.HI R4, RZ, 0x10, R2 ;  /* 0x00000010ff047819 */ /* 0x010fe20000011602 */
[----:B------:R-:W-:Y:S01]  /*a020*/  FADD.FTZ R5, R105, -R0 ;  /* 0x8000000069057221 */ /* 0x000fe20000010000 */
[----:B------:R-:W-:Y:S01]  /*a030*/  MOV R105, R49 ;  /* 0x0000003100697202 */ /* 0x000fe20000000f00 */
[----:B------:R1:W-:Y:S01]  /*a040*/  MUFU.EX2 R252, R3 ;  /* 0x0000000300fc7308 */ /* 0x0003e20000000800 */
[----:B------:R-:W-:Y:S02]  /*a050*/  FFMA.FTZ R0, R194, c[0x0][0x23c], -R31 ;  /* 0x00008f00c2007a23 */ /* 0x000fe4000001081f */
[----:B---3--:R-:W-:Y:S02]  /*a060*/  IMAD.MOV.U32 R193, RZ, RZ, R7 ;  /* 0x000000ffffc17224 */ /* 0x008fe400078e0007 */
[----:B------:R-:W-:Y:S01]  /*a070*/  FMUL.FTZ R5, R5, c[0x0][0x23c] ;  /* 0x00008f0005057a20 */ /* 0x000fe20000410000 */
[----:B-1----:R-:W-:-:S02]  /*a080*/  SHF.R.U32.HI R3, RZ, 0x18, R2 ;  /* 0x00000018ff037819 */ /* 0x002fc40000011602 */
[----:B------:R-:W-:Y:S01]  /*a090*/  LOP3.LUT R2, R4, 0xff, RZ, 0xc0, !PT ;  /* 0x000000ff04027812 */ /* 0x000fe200078ec0ff */
[--C-:B------:R-:W-:Y:S02]  /*a0a0*/  FFMA.FTZ R4, R195, c[0x0][0x23c], -R30.reuse ;  /* 0x00008f00c3047a23 */ /* 0x100fe4000001081e */
[----:B------:R1:W-:Y:S01]  /*a0b0*/  MUFU.EX2 R195, R0 ;  /* 0x0000000000c37308 */ /* 0x0003e20000000800 */
[----:B------:R-:W-:Y:S01]  /*a0c0*/  PRMT R16, R2, 0x5410, R3 ;  /* 0x0000541002107816 */ /* 0x000fe20000000003 */
[----:B------:R-:W-:Y:S01]  /*a0d0*/  FFMA.FTZ R2, R64, c[0x0][0x23c], -R30 ;  /* 0x00008f0040027a23 */ /* 0x000fe2000001081e */
[----:B------:R-:W-:Y:S01]  /*a0e0*/  FSEL R3, R244, RZ, P2 ;  /* 0x000000fff4037208 */ /* 0x000fe20001000000 */
[----:B------:R-:W-:-:S04]  /*a0f0*/  IMAD.MOV.U32 R64, RZ, RZ, R46 ;  /* 0x000000ffff407224 */ /* 0x000fc800078e002e */
[----:B------:R2:W-:Y:S01]  /*a100*/  MUFU.EX2 R248, R2 ;  /* 0x0000000200f87308 */ /* 0x0005e20000000800 */
[----:B------:R-:W-:Y:S02]  /*a110*/  FADD.FTZ R3, R103, -R3 ;  /* 0x8000000367037221 */ /* 0x000fe40000010000 */
[----:B------:R-:W-:Y:S02]  /*a120*/  IMAD.MOV.U32 R103, RZ, RZ, R48 ;  /* 0x000000ffff677224 */ /* 0x000fe400078e0030 */
[----:B------:R-:W-:-:S03]  /*a130*/  FMUL.FTZ R3, R3, c[0x0][0x23c] ;  /* 0x00008f0003037a20 */ /* 0x000fc60000410000 */
[----:B------:R3:W4:Y:S01]  /*a140*/  MUFU.EX2 R8, R4 ;  /* 0x0000000400087308 */ /* 0x0007220000000800 */
[----:B-1----:R-:W-:Y:S01]  /*a150*/  FFMA.FTZ R0, R196, c[0x0][0x23c], -R31 ;  /* 0x00008f00c4007a23 */ /* 0x002fe2000001081f */
[----:B--2---:R-:W-:-:S06]  /*a160*/  FSEL R2, R245, RZ, P3 ;  /* 0x000000fff5027208 */ /* 0x004fcc0001800000 */
[----:B------:R-:W1:Y:S01]  /*a170*/  MUFU.EX2 R48, R5 ;  /* 0x0000000500307308 */ /* 0x000e620000000800 */
[----:B---3--:R-:W-:Y:S01]  /*a180*/  FADD.FTZ R4, R104, -R2 ;  /* 0x8000000268047221 */ /* 0x008fe20000010000 */
[----:B------:R-:W-:-:S06]  /*a190*/  FSEL R2, R227, RZ, P1 ;  /* 0x000000ffe3027208 */ /* 0x000fcc0000800000 */
[----:B------:R-:W2:Y:S01]  /*a1a0*/  MUFU.EX2 R46, R3 ;  /* 0x00000003002e7308 */ /* 0x000ea20000000800 */
[----:B------:R-:W-:Y:S02]  /*a1b0*/  FMUL.FTZ R4, R4, c[0x0][0x23c] ;  /* 0x00008f0004047a20 */ /* 0x000fe40000410000 */
[----:B------:R-:W-:Y:S02]  /*a1c0*/  FADD.FTZ R7, R102, -R2 ;  /* 0x8000000266077221 */ /* 0x000fe40000010000 */
[----:B------:R-:W-:-:S03]  /*a1d0*/  FFMA.FTZ R2, R66, c[0x0][0x23c], -R31 ;  /* 0x00008f0042027a23 */ /* 0x000fc6000001081f */
[----:B------:R3:W-:Y:S01]  /*a1e0*/  MUFU.EX2 R102, R0 ;  /* 0x0000000000667308 */ /* 0x0007e20000000800 */
[----:B----4-:R-:W-:Y:S01]  /*a1f0*/  IMAD.MOV.U32 R66, RZ, RZ, R8 ;  /* 0x000000ffff427224 */ /* 0x010fe200078e0008 */
[----:B------:R-:W-:Y:S01]  /*a200*/  HSET2.LE.AND R8, R14, R100, PT ;  /* 0x000000640e087233 */ /* 0x000fe20003803000 */
[----:B------:R-:W-:Y:S02]  /*a210*/  FMUL.FTZ R49, R7, c[0x0][0x23c] ;  /* 0x00008f0007317a20 */ /* 0x000fe40000410000 */
[-C--:B-1----:R-:W-:Y:S02]  /*a220*/  FMUL.FTZ R112, R112, R48.reuse ;  /* 0x0000003070707220 */ /* 0x082fe40000410000 */
[----:B------:R-:W-:Y:S01]  /*a230*/  FMUL.FTZ R113, R113, R48 ;  /* 0x0000003071717220 */ /* 0x000fe20000410000 */
[----:B------:R1:W-:Y:S01]  /*a240*/  MUFU.EX2 R104, R2 ;  /* 0x0000000200687308 */ /* 0x0003e20000000800 */
[-C--:B--2---:R-:W-:Y:S01]  /*a250*/  FMUL.FTZ R116, R116, R46.reuse ;  /* 0x0000002e74747220 */ /* 0x084fe20000410000 */
[----:B------:R-:W-:Y:S01]  /*a260*/  LOP3.LUT R3, R23, UR8, R34, 0x96, !PT ;  /* 0x0000000817037c12 */ /* 0x000fe2000f8e9622 */
[----:B------:R-:W-:-:S02]  /*a270*/  FMUL.FTZ R117, R117, R46 ;  /* 0x0000002e75757220 */ /* 0x000fc40000410000 */
[-C--:B------:R-:W-:Y:S02]  /*a280*/  FMUL.FTZ R120, R120, R46.reuse ;  /* 0x0000002e78787220 */ /* 0x080fe40000410000 */
[----:B------:R-:W-:Y:S01]  /*a290*/  FMUL.FTZ R121, R121, R46 ;  /* 0x0000002e79797220 */ /* 0x000fe20000410000 */
[----:B---3--:R-:W-:Y:S01]  /*a2a0*/  F2FP.PACK_AB R0, R247, R105 ;  /* 0x00000069f700723e */ /* 0x008fe200000000ff */
[----:B------:R-:W2:Y:S01]  /*a2b0*/  MUFU.EX2 R47, R4 ;  /* 0x00000004002f7308 */ /* 0x000ea20000000800 */
[----:B------:R-:W-:Y:S02]  /*a2c0*/  FMUL.FTZ R124, R124, R48 ;  /* 0x000000307c7c7220 */ /* 0x000fe40000410000 */
[----:B------:R-:W-:Y:S01]  /*a2d0*/  LOP3.LUT R10, R10, R0, RZ, 0xc0, !PT ;  /* 0x000000000a0a7212 */ /* 0x000fe200078ec0ff */
[-C--:B------:R-:W-:Y:S01]  /*a2e0*/  FMUL.FTZ R125, R125, R48.reuse ;  /* 0x000000307d7d7220 */ /* 0x080fe20000410000 */
[----:B------:R-:W-:Y:S01]  /*a2f0*/  F2FP.PACK_AB R0, R239, R193 ;  /* 0x000000c1ef00723e */ /* 0x000fe200000000ff */
[----:B------:R-:W-:-:S02]  /*a300*/  FMUL.FTZ R128, R128, R48 ;  /* 0x0000003080807220 */ /* 0x000fc40000410000 */
[----:B-1----:R-:W-:Y:S01]  /*a310*/  FFMA.FTZ R2, R65, c[0x0][0x23c], -R31 ;  /* 0x00008f0041027a23 */ /* 0x002fe2000001081f */
[----:B------:R-:W-:Y:S01]  /*a320*/  LOP3.LUT R11, R11, R0, RZ, 0xc0, !PT ;  /* 0x000000000b0b7212 */ /* 0x000fe200078ec0ff */
[----:B------:R-:W1:Y:S01]  /*a330*/  MUFU.EX2 R49, R49 ;  /* 0x0000003100317308 */ /* 0x000e620000000800 */
[----:B------:R-:W-:Y:S01]  /*a340*/  F2FP.PACK_AB R0, R250, R101 ;  /* 0x00000065fa00723e */ /* 0x000fe200000000ff */
[----:B------:R-:W-:Y:S02]  /*a350*/  FMUL.FTZ R129, R129, R48 ;  /* 0x0000003081817220 */ /* 0x000fe40000410000 */
[----:B------:R-:W-:Y:S01]  /*a360*/  FMUL.FTZ R132, R132, R46 ;  /* 0x0000002e84847220 */ /* 0x000fe20000410000 */
[----:B------:R-:W-:Y:S01]  /*a370*/  LOP3.LUT R8, R8, R0, RZ, 0xc0, !PT ;  /* 0x0000000008087212 */ /* 0x000fe200078ec0ff */
[----:B--2---:R-:W-:Y:S01]  /*a380*/  FMUL.FTZ R114, R114, R47 ;  /* 0x0000002f72727220 */ /* 0x004fe20000410000 */
[----:B------:R-:W-:Y:S01]  /*a390*/  F2FP.PACK_AB R0, R251, R103 ;  /* 0x00000067fb00723e */ /* 0x000fe200000000ff */
[----:B------:R2:W3:Y:S01]  /*a3a0*/  MUFU.EX2 R65, R2 ;  /* 0x0000000200417308 */ /* 0x0004e20000000800 */
[----:B------:R-:W-:-:S02]  /*a3b0*/  FMUL.FTZ R115, R115, R47 ;  /* 0x0000002f73737220 */ /* 0x000fc40000410000 */
[----:B------:R-:W-:Y:S01]  /*a3c0*/  LOP3.LUT R9, R9, R0, RZ, 0xc0, !PT ;  /* 0x0000000009097212 */ /* 0x000fe200078ec0ff */
[----:B------:R-:W-:Y:S01]  /*a3d0*/  HSET2.LE.AND R0, R12, R100, PT ;  /* 0x000000640c007233 */ /* 0x000fe20003803000 */
[-C--:B------:R-:W-:Y:S01]  /*a3e0*/  FMUL.FTZ R126, R126, R47.reuse ;  /* 0x0000002f7e7e7220 */ /* 0x080fe20000410000 */
[----:B------:R-:W4:Y:S01]  /*a3f0*/  LDSM.16.MT88.4 R12, [R212+0x9000] ;  /* 0x00900000d40c783b */ /* 0x000f220000004200 */
[----:B------:R-:W-:Y:S02]  /*a400*/  FMUL.FTZ R127, R127, R47 ;  /* 0x0000002f7f7f7220 */ /* 0x000fe40000410000 */
[-C--:B-1----:R-:W-:Y:S02]  /*a410*/  FMUL.FTZ R118, R118, R49.reuse ;  /* 0x0000003176767220 */ /* 0x082fe40000410000 */
[-C--:B------:R-:W-:Y:S02]  /*a420*/  FMUL.FTZ R119, R119, R49.reuse ;  /* 0x0000003177777220 */ /* 0x080fe40000410000 */
[----:B------:R-:W-:-:S02]  /*a430*/  FMUL.FTZ R122, R122, R49 ;  /* 0x000000317a7a7220 */ /* 0x000fc40000410000 */
[----:B------:R-:W-:Y:S01]  /*a440*/  FMUL.FTZ R123, R123, R49 ;  /* 0x000000317b7b7220 */ /* 0x000fe20000410000 */
[----:B--2---:R-:W-:Y:S01]  /*a450*/  F2FP.PACK_AB R2, R248, R106 ;  /* 0x0000006af802723e */ /* 0x004fe200000000ff */
[-C--:B------:R-:W-:Y:S02]  /*a460*/  FMUL.FTZ R130, R130, R47.reuse ;  /* 0x0000002f82827220 */ /* 0x080fe40000410000 */
[----:B------:R-:W-:Y:S01]  /*a470*/  FMUL.FTZ R131, R131, R47 ;  /* 0x0000002f83837220 */ /* 0x000fe20000410000 */
[----:B------:R-:W-:Y:S01]  /*a480*/  LOP3.LUT R6, R0, R2, RZ, 0xc0, !PT ;  /* 0x0000000200067212 */ /* 0x000fe200078ec0ff */
[--C-:B------:R-:W-:Y:S01]  /*a490*/  HSET2.LE.AND R0, R18, R100.reuse, PT ;  /* 0x0000006412007233 */ /* 0x100fe20003803000 */
[----:B---3--:R-:W-:Y:S01]  /*a4a0*/  F2FP.PACK_AB R2, R65, R104 ;  /* 0x000000684102723e */ /* 0x008fe200000000ff */
[----:B------:R-:W-:Y:S02]  /*a4b0*/  IMAD.MOV.U32 R18, RZ, RZ, R36 ;  /* 0x000000ffff127224 */ /* 0x000fe400078e0024 */
[----:B------:R-:W-:Y:S01]  /*a4c0*/  FMUL.FTZ R133, R133, R46 ;  /* 0x0000002e85857220 */ /* 0x000fe20000410000 */
[----:B------:R-:W-:Y:S01]  /*a4d0*/  LOP3.LUT R7, R0, R2, RZ, 0xc0, !PT ;  /* 0x0000000200077212 */ /* 0x000fe200078ec0ff */
[----:B------:R-:W-:Y:S01]  /*a4e0*/  HSET2.LE.AND R0, R17, R100, PT ;  /* 0x0000006411007233 */ /* 0x000fe20003803000 */
[----:B------:R-:W-:Y:S01]  /*a4f0*/  F2FP.PACK_AB R2, R66, R252 ;  /* 0x000000fc4202723e */ /* 0x000fe200000000ff */
[----:B------:R-:W-:-:S02]  /*a500*/  FMUL.FTZ R134, R134, R49 ;  /* 0x0000003186867220 */ /* 0x000fc40000410000 */
[----:B------:R-:W-:Y:S01]  /*a510*/  FMUL.FTZ R135, R135, R49 ;  /* 0x0000003187877220 */ /* 0x000fe20000410000 */
[----:B------:R-:W-:Y:S01]  /*a520*/  LOP3.LUT R4, R0, R2, RZ, 0xc0, !PT ;  /* 0x0000000200047212 */ /* 0x000fe200078ec0ff */
[----:B------:R-:W-:Y:S01]  /*a530*/  HSET2.LE.AND R2, R16, R100, PT ;  /* 0x0000006410027233 */ /* 0x000fe20003803000 */
[----:B------:R-:W-:Y:S01]  /*a540*/  F2FP.PACK_AB R0, R102, R195 ;  /* 0x000000c36600723e */ /* 0x000fe200000000ff */
[-C--:B------:R-:W-:Y:S02]  /*a550*/  FMUL.FTZ R136, R136, R46.reuse ;  /* 0x0000002e88887220 */ /* 0x080fe40000410000 */
[----:B------:R-:W-:Y:S01]  /*a560*/  FMUL.FTZ R137, R137, R46 ;  /* 0x0000002e89897220 */ /* 0x000fe20000410000 */
[----:B------:R-:W-:Y:S01]  /*a570*/  LOP3.LUT R5, R2, R0, RZ, 0xc0, !PT ;  /* 0x0000000002057212 */ /* 0x000fe200078ec0ff */
[-C--:B------:R-:W-:Y:S01]  /*a580*/  FMUL.FTZ R138, R138, R49.reuse ;  /* 0x000000318a8a7220 */ /* 0x080fe20000410000 */
[----:B------:R-:W-:Y:S01]  /*a590*/  LOP3.LUT R2, R21, UR8, R24, 0x96, !PT ;  /* 0x0000000815027c12 */ /* 0x000fe2000f8e9618 */
[----:B------:R-:W-:Y:S01]  /*a5a0*/  FMUL.FTZ R139, R139, R49 ;  /* 0x000000318b8b7220 */ /* 0x000fe20000410000 */
[----:B------:R-:W-:Y:S01]  /*a5b0*/  LDSM.16.MT88.4 R20, [R214+0x9400] ;  /* 0x00940000d614783b */ /* 0x000fe20000004200 */
[----:B------:R-:W-:-:S02]  /*a5c0*/  FMUL.FTZ R140, R140, R48 ;  /* 0x000000308c8c7220 */ /* 0x000fc40000410000 */
[-C--:B------:R-:W-:Y:S01]  /*a5d0*/  FMUL.FTZ R141, R141, R48.reuse ;  /* 0x000000308d8d7220 */ /* 0x080fe20000410000 */
[-C--:B----4-:R-:W-:Y:S01]  /*a5e0*/  HMMA.16816.F32 R36, R8, R12.reuse, R112 ;  /* 0x0000000c0824723c */ /* 0x090fe20000001870 */
[-C--:B------:R-:W-:Y:S02]  /*a5f0*/  FMUL.FTZ R142, R142, R47.reuse ;  /* 0x0000002f8e8e7220 */ /* 0x080fe40000410000 */
[-C--:B------:R-:W-:Y:S02]  /*a600*/  FMUL.FTZ R143, R143, R47.reuse ;  /* 0x0000002f8f8f7220 */ /* 0x080fe40000410000 */
[-C--:B------:R-:W-:Y:S02]  /*a610*/  FMUL.FTZ R144, R144, R48.reuse ;  /* 0x0000003090907220 */ /* 0x080fe40000410000 */
[----:B------:R-:W-:Y:S01]  /*a620*/  FMUL.FTZ R145, R145, R48 ;  /* 0x0000003091917220 */ /* 0x000fe20000410000 */
[----:B------:R-:W-:Y:S01]  /*a630*/  HMMA.16816.F32 R116, R4, R12, R116 ;  /* 0x0000000c0474723c */ /* 0x000fe20000001874 */
[----:B------:R-:W-:-:S02]  /*a640*/  FMUL.FTZ R146, R146, R47 ;  /* 0x0000002f92927220 */ /* 0x000fc40000410000 */
[----:B------:R-:W-:Y:S02]  /*a650*/  FMUL.FTZ R147, R147, R47 ;  /* 0x0000002f93937220 */ /* 0x000fe40000410000 */
[-C--:B------:R-:W-:Y:S02]  /*a660*/  FMUL.FTZ R148, R148, R46.reuse ;  /* 0x0000002e94947220 */ /* 0x080fe40000410000 */
[-C--:B------:R-:W-:Y:S01]  /*a670*/  FMUL.FTZ R149, R149, R46.reuse ;  /* 0x0000002e95957220 */ /* 0x080fe20000410000 */
[----:B------:R-:W-:Y:S01]  /*a680*/  HMMA.16816.F32 R120, R4, R14, R120 ;  /* 0x0000000e0478723c */ /* 0x000fe20000001878 */
[-C--:B------:R-:W-:Y:S02]  /*a690*/  FMUL.FTZ R150, R150, R49.reuse ;  /* 0x0000003196967220 */ /* 0x080fe40000410000 */
[----:B------:R-:W-:Y:S02]  /*a6a0*/  FMUL.FTZ R151, R151, R49 ;  /* 0x0000003197977220 */ /* 0x000fe40000410000 */
[----:B------:R-:W-:-:S02]  /*a6b0*/  FMUL.FTZ R152, R152, R46 ;  /* 0x0000002e98987220 */ /* 0x000fc40000410000 */
[----:B------:R-:W-:Y:S01]  /*a6c0*/  FMUL.FTZ R153, R153, R46 ;  /* 0x0000002e99997220 */ /* 0x000fe20000410000 */
[----:B------:R-:W-:Y:S01]  /*a6d0*/  HMMA.16816.F32 R52, R8, R14, R124 ;  /* 0x0000000e0834723c */ /* 0x000fe2000000187c */
[----:B------:R-:W1:Y:S01]  /*a6e0*/  LDSM.16.MT88.4 R12, [R214+0x9000] ;  /* 0x00900000d60c783b */ /* 0x000e620000004200 */
[-C--:B------:R-:W-:Y:S02]  /*a6f0*/  FMUL.FTZ R154, R154, R49.reuse ;  /* 0x000000319a9a7220 */ /* 0x080fe40000410000 */
[----:B------:R-:W-:Y:S02]  /*a700*/  FMUL.FTZ R155, R155, R49 ;  /* 0x000000319b9b7220 */ /* 0x000fe40000410000 */
[-C--:B------:R-:W-:Y:S01]  /*a710*/  FMUL.FTZ R156, R156, R48.reuse ;  /* 0x000000309c9c7220 */ /* 0x080fe20000410000 */
[----:B------:R-:W-:Y:S01]  /*a720*/  MOV R127, R195 ;  /* 0x000000c3007f7202 */ /* 0x000fe20000000f00 */
[----:B------:R-:W-:Y:S02]  /*a730*/  FMUL.FTZ R157, R157, R48 ;  /* 0x000000309d9d7220 */ /* 0x000fe40000410000 */
[----:B------:R-:W-:-:S02]  /*a740*/  FMUL.FTZ R158, R158, R47 ;  /* 0x0000002f9e9e7220 */ /* 0x000fc40000410000 */
[-C--:B------:R-:W-:Y:S02]  /*a750*/  FMUL.FTZ R159, R159, R47.reuse ;  /* 0x0000002f9f9f7220 */ /* 0x080fe40000410000 */
[-C--:B------:R-:W-:Y:S02]  /*a760*/  FMUL.FTZ R160, R160, R48.reuse ;  /* 0x00000030a0a07220 */ /* 0x080fe40000410000 */
[----:B------:R-:W-:Y:S02]  /*a770*/  FMUL.FTZ R161, R161, R48 ;  /* 0x00000030a1a17220 */ /* 0x000fe40000410000 */
        /* <DEDUP_REMOVED lines=12> */
[----:B-1----:R-:W-:Y:S01]  /*a840*/  HMMA.16816.F32 R128, R8, R12, R128 ;  /* 0x0000000c0880723c */ /* 0x002fe20000001880 */
[-C--:B------:R-:W-:Y:S02]  /*a850*/  FMUL.FTZ R174, R174, R47.reuse ;  /* 0x0000002faeae7220 */ /* 0x080fe40000410000 */
[----:B------:R-:W-:Y:S02]  /*a860*/  FMUL.FTZ R175, R175, R47 ;  /* 0x0000002fafaf7220 */ /* 0x000fe40000410000 */
[----:B------:R-:W-:-:S02]  /*a870*/  FFMA.FTZ R0, R197, c[0x0][0x23c], -R28 ;  /* 0x00008f00c5007a23 */ /* 0x000fc4000001081c */
[----:B------:R-:W-:Y:S01]  /*a880*/  IMAD.MOV.U32 R115, RZ, RZ, R248 ;  /* 0x000000ffff737224 */ /* 0x000fe200078e00f8 */
[C---:B------:R-:W-:Y:S01]  /*a890*/  HMMA.16816.F32 R132, R4.reuse, R12, R132 ;  /* 0x0000000c0484723c */ /* 0x040fe20000001884 */
[----:B------:R1:W-:Y:S01]  /*a8a0*/  MUFU.EX2 R248, R0 ;  /* 0x0000000000f87308 */ /* 0x0003e20000000800 */
[----:B------:R-:W-:Y:S02]  /*a8b0*/  IMAD.MOV.U32 R126, RZ, RZ, R249 ;  /* 0x000000ffff7e7224 */ /* 0x000fe400078e00f9 */
[----:B------:R-:W-:Y:S02]  /*a8c0*/  IMAD.MOV.U32 R125, RZ, RZ, R250 ;  /* 0x000000ffff7d7224 */ /* 0x000fe400078e00fa */
[-C--:B------:R-:W-:Y:S02]  /*a8d0*/  FMUL.FTZ R72, R72, R46.reuse ;  /* 0x0000002e48487220 */ /* 0x080fe40000410000 */
[----:B------:R-:W-:Y:S01]  /*a8e0*/  HMMA.16816.F32 R136, R4, R14, R136 ;  /* 0x0000000e0488723c */ /* 0x000fe20000001888 */
[----:B------:R-:W-:-:S02]  /*a8f0*/  FMUL.FTZ R73, R73, R46 ;  /* 0x0000002e49497220 */ /* 0x000fc40000410000 */
[-C--:B------:R-:W-:Y:S02]  /*a900*/  FMUL.FTZ R74, R74, R49.reuse ;  /* 0x000000314a4a7220 */ /* 0x080fe40000410000 */
[-C--:B------:R-:W-:Y:S02]  /*a910*/  FMUL.FTZ R75, R75, R49.reuse ;  /* 0x000000314b4b7220 */ /* 0x080fe40000410000 */
[-C--:B------:R-:W-:Y:S01]  /*a920*/  FMUL.FTZ R76, R76, R46.reuse ;  /* 0x0000002e4c4c7220 */ /* 0x080fe20000410000 */
[----:B------:R-:W-:Y:S01]  /*a930*/  HMMA.16816.F32 R56, R8, R14, R140 ;  /* 0x0000000e0838723c */ /* 0x000fe2000000188c */
[----:B------:R-:W2:Y:S01]  /*a940*/  LDSM.16.MT88.4 R12, [R212+0xa000] ;  /* 0x00a00000d40c783b */ /* 0x000ea20000004200 */
[----:B-1----:R-:W-:Y:S02]  /*a950*/  FFMA.FTZ R0, R176, c[0x0][0x23c], -R28 ;  /* 0x00008f00b0007a23 */ /* 0x002fe4000001081c */
[----:B------:R-:W-:Y:S02]  /*a960*/  FMUL.FTZ R77, R77, R46 ;  /* 0x0000002e4d4d7220 */ /* 0x000fe40000410000 */
[----:B------:R1:W-:Y:S01]  /*a970*/  MUFU.EX2 R249, R0 ;  /* 0x0000000000f97308 */ /* 0x0003e20000000800 */
[-C--:B------:R-:W-:Y:S01]  /*a980*/  FMUL.FTZ R78, R78, R49.reuse ;  /* 0x000000314e4e7220 */ /* 0x080fe20000410000 */
        /* <DEDUP_REMOVED lines=8> */
[----:B-1----:R-:W-:Y:S02]  /*aa10*/  FFMA.FTZ R0, R109, c[0x0][0x23c], -R28 ;  /* 0x00008f006d007a23 */ /* 0x002fe4000001081c */
[-C--:B------:R-:W-:Y:S02]  /*aa20*/  FMUL.FTZ R94, R94, R49.reuse ;  /* 0x000000315e5e7220 */ /* 0x080fe40000410000 */
[----:B------:R1:W-:Y:S01]  /*aa30*/  MUFU.EX2 R250, R0 ;  /* 0x0000000000fa7308 */ /* 0x0003e20000000800 */
[----:B------:R-:W-:Y:S02]  /*aa40*/  FMUL.FTZ R95, R95, R49 ;  /* 0x000000315f5f7220 */ /* 0x000fe40000410000 */
[----:B------:R-:W-:Y:S02]  /*aa50*/  IMAD.MOV.U32 R112, RZ, RZ, R251 ;  /* 0x000000ffff707224 */ /* 0x000fe400078e00fb */
[-C--:B------:R-:W-:Y:S02]  /*aa60*/  FMUL.FTZ R68, R68, R48.reuse ;  /* 0x0000003044447220 */ /* 0x080fe40000410000 */
[----:B------:R-:W-:-:S02]  /*aa70*/  FMUL.FTZ R69, R69, R48 ;  /* 0x0000003045457220 */ /* 0x000fc40000410000 */
[-C--:B------:R-:W-:Y:S02]  /*aa80*/  FMUL.FTZ R70, R70, R47.reuse ;  /* 0x0000002f46467220 */ /* 0x080fe40000410000 */
[-C--:B------:R-:W-:Y:S02]  /*aa90*/  FMUL.FTZ R71, R71, R47.reuse ;  /* 0x0000002f47477220 */ /* 0x080fe40000410000 */
[-C--:B------:R-:W-:Y:S01]  /*aaa0*/  FMUL.FTZ R80, R80, R48.reuse ;  /* 0x0000003050507220 */ /* 0x080fe20000410000 */
[----:B--2---:R-:W-:Y:S01]  /*aab0*/  HMMA.16816.F32 R144, R8, R12, R144 ;  /* 0x0000000c0890723c */ /* 0x004fe20000001890 */
[----:B------:R-:W-:Y:S02]  /*aac0*/  FMUL.FTZ R81, R81, R48 ;  /* 0x0000003051517220 */ /* 0x000fe40000410000 */
[----:B-1----:R-:W-:Y:S02]  /*aad0*/  FFMA.FTZ R0, R67, c[0x0][0x23c], -R28 ;  /* 0x00008f0043007a23 */ /* 0x002fe4000001081c */
[----:B------:R-:W-:-:S02]  /*aae0*/  FMUL.FTZ R82, R82, R47 ;  /* 0x0000002f52527220 */ /* 0x000fc40000410000 */
[----:B------:R1:W2:Y:S01]  /*aaf0*/  MUFU.EX2 R251, R0 ;  /* 0x0000000000fb7308 */ /* 0x0002a20000000800 */
[C---:B------:R-:W-:Y:S01]  /*ab00*/  HMMA.16816.F32 R148, R4.reuse, R12, R148 ;  /* 0x0000000c0494723c */ /* 0x040fe20000001894 */
[-C--:B------:R-:W-:Y:S02]  /*ab10*/  FMUL.FTZ R83, R83, R47.reuse ;  /* 0x0000002f53537220 */ /* 0x080fe40000410000 */
[-C--:B------:R-:W-:Y:S02]  /*ab20*/  FMUL.FTZ R84, R84, R48.reuse ;  /* 0x0000003054547220 */ /* 0x080fe40000410000 */
[----:B------:R-:W-:Y:S02]  /*ab30*/  FMUL.FTZ R85, R85, R48 ;  /* 0x0000003055557220 */ /* 0x000fe40000410000 */
[-C--:B------:R-:W-:Y:S01]  /*ab40*/  FMUL.FTZ R86, R86, R47.reuse ;  /* 0x0000002f56567220 */ /* 0x080fe20000410000 */
[----:B------:R-:W-:Y:S01]  /*ab50*/  HMMA.16816.F32 R152, R4, R14, R152 ;  /* 0x0000000e0498723c */ /* 0x000fe20000001898 */
[----:B------:R-:W-:-:S02]  /*ab60*/  FMUL.FTZ R87, R87, R47 ;  /* 0x0000002f57577220 */ /* 0x000fc40000410000 */
[-C--:B------:R-:W-:Y:S02]  /*ab70*/  FMUL.FTZ R96, R96, R48.reuse ;  /* 0x0000003060607220 */ /* 0x080fe40000410000 */
[----:B------:R-:W-:Y:S02]  /*ab80*/  FMUL.FTZ R97, R97, R48 ;  /* 0x0000003061617220 */ /* 0x000fe40000410000 */
[----:B-1----:R-:W-:Y:S01]  /*ab90*/  FFMA.FTZ R0, R198, c[0x0][0x23c], -R29 ;  /* 0x00008f00c6007a23 */ /* 0x002fe2000001081d */
[----:B------:R-:W-:Y:S01]  /*aba0*/  HMMA.16816.F32 R60, R8, R14, R156 ;  /* 0x0000000e083c723c */ /* 0x000fe2000000189c */
[----:B------:R-:W1:Y:S01]  /*abb0*/  LDSM.16.MT88.4 R12, [R214+0xa000] ;  /* 0x00a00000d60c783b */ /* 0x000e620000004200 */
[-C--:B------:R-:W-:Y:S02]  /*abc0*/  FMUL.FTZ R98, R98, R47.reuse ;  /* 0x0000002f62627220 */ /* 0x080fe40000410000 */
[----:B------:R-:W-:Y:S02]  /*abd0*/  FMUL.FTZ R99, R99, R47 ;  /* 0x0000002f63637220 */ /* 0x000fe40000410000 */
[----:B------:R-:W-:Y:S01]  /*abe0*/  IMAD.MOV.U32 R113, RZ, RZ, R247 ;  /* 0x000000ffff717224 */ /* 0x000fe200078e00f7 */
[----:B------:R-:W-:Y:S01]  /*abf0*/  MOV R157, R19 ;  /* 0x00000013009d7202 */ /* 0x000fe20000000f00 */
[----:B------:R-:W-:Y:S01]  /*ac00*/  IMAD.MOV.U32 R156, RZ, RZ, R18 ;  /* 0x000000ffff9c7224 */ /* 0x000fe200078e0012 */
[----:B------:R3:W-:Y:S01]  /*ac10*/  MUFU.EX2 R247, R0 ;  /* 0x0000000000f77308 */ /* 0x0007e20000000800 */
[----:B------:R-:W4:Y:S01]  /*ac20*/  LDSM.16.MT88.4 R16, [R214+0xb000] ;  /* 0x00b00000d610783b */ /* 0x000f220000004200 */
[----:B------:R-:W-:-:S02]  /*ac30*/  IMAD.MOV.U32 R142, RZ, RZ, R242 ;  /* 0x000000ffff8e7224 */ /* 0x000fc400078e00f2 */
[----:B------:R-:W-:Y:S02]  /*ac40*/  IMAD.MOV.U32 R143, RZ, RZ, R243 ;  /* 0x000000ffff8f7224 */ /* 0x000fe400078e00f3 */
[----:B------:R-:W-:Y:S02]  /*ac50*/  IMAD.MOV.U32 R141, RZ, RZ, R241 ;  /* 0x000000ffff8d7224 */ /* 0x000fe400078e00f1 */
[----:B------:R-:W-:Y:S02]  /*ac60*/  IMAD.MOV.U32 R114, RZ, RZ, R239 ;  /* 0x000000ffff727224 */ /* 0x000fe400078e00ef */
[----:B------:R-:W-:Y:S02]  /*ac70*/  IMAD.MOV.U32 R143, RZ, RZ, R66 ;  /* 0x000000ffff8f7224 */ /* 0x000fe400078e0042 */
[----:B------:R-:W-:Y:S02]  /*ac80*/  IMAD.MOV.U32 R124, RZ, RZ, R112 ;  /* 0x000000ffff7c7224 */ /* 0x000fe400078e0070 */
[----:B------:R-:W-:Y:S01]  /*ac90*/  IMAD.MOV.U32 R66, RZ, RZ, R64 ;  /* 0x000000ffff427224 */ /* 0x000fe200078e0040 */
[----:B------:R-:W-:Y:S01]  /*aca0*/  MOV R64, R107 ;  /* 0x0000006b00407202 */ /* 0x000fe20000000f00 */
[----:B---3--:R-:W-:-:S02]  /*acb0*/  FFMA.FTZ R0, R111, c[0x0][0x23c], -R29 ;  /* 0x00008f006f007a23 */ /* 0x008fc4000001081d */
[----:B------:R-:W-:Y:S02]  /*acc0*/  IMAD.MOV.U32 R141, RZ, RZ, R105 ;  /* 0x000000ffff8d7224 */ /* 0x000fe400078e0069 */
[----:B------:R3:W-:Y:S01]  /*acd0*/  MUFU.EX2 R242, R0 ;  /* 0x0000000000f27308 */ /* 0x0007e20000000800 */
[----:B------:R-:W-:Y:S02]  /*ace0*/  IMAD.MOV.U32 R159, RZ, RZ, R106 ;  /* 0x000000ffff9f7224 */ /* 0x000fe400078e006a */
[----:B------:R-:W-:-:S04]  /*acf0*/  IMAD.MOV.U32 R112, RZ, RZ, R104 ;  /* 0x000000ffff707224 */ /* 0x000fc800078e0068 */
[----:B------:R-:W-:Y:S01]  /*ad00*/  IMAD.MOV.U32 R158, RZ, RZ, R112 ;  /* 0x000000ffff9e7224 */ /* 0x000fe200078e0070 */
[----:B-1----:R-:W-:Y:S01]  /*ad10*/  HMMA.16816.F32 R160, R8, R12, R160 ;  /* 0x0000000c08a0723c */ /* 0x002fe200000018a0 */
[----:B---3--:R-:W-:-:S07]  /*ad20*/  FFMA.FTZ R0, R110, c[0x0][0x23c], -R29 ;  /* 0x00008f006e007a23 */ /* 0x008fce000001081d */
[C---:B------:R-:W-:Y:S01]  /*ad30*/  HMMA.16816.F32 R164, R4.reuse, R12, R164 ;  /* 0x0000000c04a4723c */ /* 0x040fe200000018a4 */
[----:B------:R1:W-:Y:S07]  /*ad40*/  MUFU.EX2 R243, R0 ;  /* 0x0000000000f37308 */ /* 0x0003ee0000000800 */
[-C--:B------:R-:W-:Y:S08]  /*ad50*/  HMMA.16816.F32 R168, R4, R14.reuse, R168 ;  /* 0x0000000e04a8723c */ /* 0x080ff000000018a8 */
[----:B------:R-:W-:Y:S01]  /*ad60*/  HMMA.16816.F32 R172, R8, R14, R172 ;  /* 0x0000000e08ac723c */ /* 0x000fe200000018ac */
[----:B------:R-:W3:Y:S07]  /*ad70*/  LDSM.16.MT88.4 R12, [R212+0xb000] ;  /* 0x00b00000d40c783b */ /* 0x000eee0000004200 */
[C---:B----4-:R-:W-:Y:S08]  /*ad80*/  HMMA.16816.F32 R88, R4.reuse, R16, R88 ;  /* 0x000000100458723c */ /* 0x050ff00000001858 */
[----:B------:R-:W-:Y:S08]  /*ad90*/  HMMA.16816.F32 R92, R4, R18, R92 ;  /* 0x00000012045c723c */ /* 0x000ff0000000185c */
[C---:B------:R-:W-:Y:S08]  /*ada0*/  HMMA.16816.F32 R84, R8.reuse, R16, R84 ;  /* 0x000000100854723c */ /* 0x040ff00000001854 */
[----:B------:R-:W-:Y:S08]  /*adb0*/  HMMA.16816.F32 R96, R8, R18, R96 ;  /* 0x000000120860723c */ /* 0x000ff00000001860 */
[C---:B---3--:R-:W-:Y:S08]  /*adc0*/  HMMA.16816.F32 R72, R4.reuse, R12, R72 ;  /* 0x0000000c0448723c */ /* 0x048ff00000001848 */
[----:B------:R-:W-:Y:S07]  /*add0*/  HMMA.16816.F32 R76, R4, R14, R76 ;  /* 0x0000000e044c723c */ /* 0x000fee000000184c */
[----:B------:R-:W-:Y:S01]  /*ade0*/  IMAD.WIDE.U32 R4, R3, -0x2daee0ad, RZ ;  /* 0xd2511f5303047825 */ /* 0x000fe200078e00ff */
[----:B------:R-:W-:Y:S03]  /*adf0*/  HMMA.16816.F32 R68, R8, R12, R68 ;  /* 0x0000000c0844723c */ /* 0x000fe60000001844 */
[----:B------:R-:W-:Y:S01]  /*ae00*/  IMAD.WIDE.U32 R2, R2, -0x2daee0ad, RZ ;  /* 0xd2511f5302027825 */ /* 0x000fe200078e00ff */
[----:B------:R-:W-:-:S02]  /*ae10*/  SHF.R.U32.HI R7, RZ, 0x18, R4 ;  /* 0x00000018ff077819 */ /* 0x000fc40000011604 */
[----:B------:R-:W-:Y:S02]  /*ae20*/  LOP3.LUT R6, R5, UR18, R32, 0x96, !PT ;  /* 0x0000001205067c12 */ /* 0x000fe4000f8e9620 */
[----:B------:R-:W-:Y:S01]  /*ae30*/  HMMA.16816.F32 R80, R8, R14, R80 ;  /* 0x0000000e0850723c */ /* 0x000fe20000001850 */
[C---:B------:R-:W-:Y:S01]  /*ae40*/  LOP3.LUT R13, R2.reuse, 0xff, RZ, 0xc0, !PT ;  /* 0x000000ff020d7812 */ /* 0x040fe200078ec0ff */
[----:B------:R-:W-:Y:S01]  /*ae50*/  LDSM.16.MT88.4 R32, [R214+0xb400] ;  /* 0x00b40000d620783b */ /* 0x000fe20000004200 */
[----:B------:R-:W-:Y:S02]  /*ae60*/  SHF.R.U32.HI R12, RZ, 0x18, R2 ;  /* 0x00000018ff0c7819 */ /* 0x000fe40000011602 */
[----:B-1----:R-:W-:Y:S02]  /*ae70*/  LOP3.LUT R0, R3, UR18, R26, 0x96, !PT ;  /* 0x0000001203007c12 */ /* 0x002fe4000f8e961a */
[----:B------:R-:W-:Y:S01]  /*ae80*/  SHF.R.U32.HI R8, RZ, 0x10, R4 ;  /* 0x00000010ff087819 */ /* 0x000fe20000011604 */
[----:B------:R-:W-:Y:S01]  /*ae90*/  LDSM.16.MT88.4 R24, [R212+0xb400] ;  /* 0x00b40000d418783b */ /* 0x000fe20000004200 */
[----:B------:R-:W-:Y:S01]  /*aea0*/  LOP3.LUT R9, R2, 0xffff, RZ, 0xc0, !PT ;  /* 0x0000ffff02097812 */ /* 0x000fe200078ec0ff */
[----:B------:R-:W-:Y:S01]  /*aeb0*/  FFMA.FTZ R3, R108, c[0x0][0x23c], -R29 ;  /* 0x00008f006c037a23 */ /* 0x000fe2000001081d */
[----:B------:R-:W-:-:S02]  /*aec0*/  SHF.R.U32.HI R10, RZ, 0x10, R2 ;  /* 0x00000010ff0a7819 */ /* 0x000fc40000011602 */
[----:B------:R-:W-:Y:S01]  /*aed0*/  LOP3.LUT R2, R8, 0xff, RZ, 0xc0, !PT ;  /* 0x000000ff08027812 */ /* 0x000fe200078ec0ff */
[----:B------:R1:W3:Y:S01]  /*aee0*/  MUFU.EX2 R241, R3 ;  /* 0x0000000300f17308 */ /* 0x0002e20000000800 */
[C---:B------:R-:W-:Y:S02]  /*aef0*/  LOP3.LUT R5, R4.reuse, 0xffff, RZ, 0xc0, !PT ;  /* 0x0000ffff04057812 */ /* 0x040fe400078ec0ff */
[----:B------:R-:W-:Y:S01]  /*af00*/  LOP3.LUT R11, R4, 0xff, RZ, 0xc0, !PT ;  /* 0x000000ff040b7812 */ /* 0x000fe200078ec0ff */
[----:B------:R-:W-:Y:S01]  /*af10*/  FFMA.FTZ R4, R199, c[0x0][0x23c], -R30 ;  /* 0x00008f00c7047a23 */ /* 0x000fe2000001081e */
[----:B------:R-:W-:Y:S02]  /*af20*/  PRMT R8, R2, 0x5410, R7 ;  /* 0x0000541002087816 */ /* 0x000fe40000000007 */
[----:B------:R-:W-:Y:S01]  /*af30*/  LOP3.LUT R2, R6, 0xffff, RZ, 0xc0, !PT ;  /* 0x0000ffff06027812 */ /* 0x000fe200078ec0ff */
[----:B------:R4:W-:Y:S03]  /*af40*/  MUFU.EX2 R240, R4 ;  /* 0x0000000400f07308 */ /* 0x0009e60000000800 */
[----:B------:R-:W-:-:S02]  /*af50*/  SHF.R.U32.HI R7, RZ, 0x8, R2 ;  /* 0x00000008ff077819 */ /* 0x000fc40000011602 */
[----:B------:R-:W-:Y:S02]  /*af60*/  LOP3.LUT R2, R6, 0xff, RZ, 0xc0, !PT ;  /* 0x000000ff06027812 */ /* 0x000fe400078ec0ff */
[----:B-1----:R-:W-:Y:S02]  /*af70*/  SHF.R.U32.HI R3, RZ, 0x8, R5 ;  /* 0x00000008ff037819 */ /* 0x002fe40000011605 */
[----:B------:R-:W-:Y:S02]  /*af80*/  PRMT R7, R2, 0x5410, R7 ;  /* 0x0000541002077816 */ /* 0x000fe40000000007 */
[----:B------:R-:W-:Y:S01]  /*af90*/  PRMT R11, R11, 0x5410, R3 ;  /* 0x000054100b0b7816 */ /* 0x000fe20000000003 */
[----:B------:R-:W-:Y:S01]  /*afa0*/  FFMA.FTZ R3, R177, c[0x0][0x23c], -R30 ;  /* 0x00008f00b1037a23 */ /* 0x000fe2000001081e */
[----:B------:R-:W-:Y:S02]  /*afb0*/  LOP3.LUT R2, R0, 0xffff, RZ, 0xc0, !PT ;  /* 0x0000ffff00027812 */ /* 0x000fe400078ec0ff */
[----:B----4-:R-:W-:Y:S01]  /*afc0*/  LOP3.LUT R4, R10, 0xff, RZ, 0xc0, !PT ;  /* 0x000000ff0a047812 */ /* 0x010fe200078ec0ff */
[----:B------:R1:W-:Y:S01]  /*afd0*/  MUFU.EX2 R199, R3 ;  /* 0x0000000300c77308 */ /* 0x0003e20000000800 */
[----:B------:R-:W-:-:S02]  /*afe0*/  SHF.R.U32.HI R5, RZ, 0x8, R9 ;  /* 0x00000008ff057819 */ /* 0x000fc40000011609 */
[----:B------:R-:W-:Y:S01]  /*aff0*/  PRMT R19, R4, 0x5410, R12 ;  /* 0x0000541004137816 */ /* 0x000fe2000000000c */
[----:B------:R-:W-:Y:S01]  /*b000*/  FFMA.FTZ R4, R178, c[0x0][0x23c], -R30 ;  /* 0x00008f00b2047a23 */ /* 0x000fe2000001081e */
[----:B------:R-:W-:Y:S02]  /*b010*/  PRMT R18, R13, 0x5410, R5 ;  /* 0x000054100d127816 */ /* 0x000fe40000000005 */
[----:B------:R-:W4:Y:S01]  /*b020*/  LDSM.16.MT88.4 R12, [R212+0x9400] ;  /* 0x00940000d40c783b */ /* 0x000f220000004200 */
[----:B------:R5:W-:Y:S01]  /*b030*/  MUFU.EX2 R198, R4 ;  /* 0x0000000400c67308 */ /* 0x000be20000000800 */
[--C-:B-1----:R-:W-:Y:S02]  /*b040*/  SHF.R.U32.HI R3, RZ, 0x10, R6.reuse ;  /* 0x00000010ff037819 */ /* 0x102fe40000011606 */
[----:B------:R-:W-:Y:S02]  /*b050*/  SHF.R.U32.HI R6, RZ, 0x18, R6 ;  /* 0x00000018ff067819 */ /* 0x000fe40000011606 */
[----:B------:R-:W-:-:S02]  /*b060*/  LOP3.LUT R5, R3, 0xff, RZ, 0xc0, !PT ;  /* 0x000000ff03057812 */ /* 0x000fc400078ec0ff */
[----:B------:R-:W-:Y:S02]  /*b070*/  LOP3.LUT R3, R0, 0xff, RZ, 0xc0, !PT ;  /* 0x000000ff00037812 */ /* 0x000fe400078ec0ff */
[----:B-----5:R-:W-:Y:S01]  /*b080*/  SHF.R.U32.HI R4, RZ, 0x8, R2 ;  /* 0x00000008ff047819 */ /* 0x020fe20000011602 */
[----:B------:R-:W-:Y:S01]  /*b090*/  FFMA.FTZ R2, R179, c[0x0][0x23c], -R30 ;  /* 0x00008f00b3027a23 */ /* 0x000fe2000001081e */
[----:B------:R-:W-:Y:S01]  /*b0a0*/  PRMT R6, R5, 0x5410, R6 ;  /* 0x0000541005067816 */ /* 0x000fe20000000006 */
[----:B------:R-:W-:Y:S01]  /*b0b0*/  FFMA.FTZ R5, R200, c[0x0][0x23c], -R31 ;  /* 0x00008f00c8057a23 */ /* 0x000fe2000001081f */
[----:B------:R-:W-:Y:S01]  /*b0c0*/  PRMT R17, R3, 0x5410, R4 ;  /* 0x0000541003117816 */ /* 0x000fe20000000004 */
[----:B------:R1:W5:Y:S01]  /*b0d0*/  MUFU.EX2 R239, R2 ;  /* 0x0000000200ef7308 */ /* 0x0003620000000800 */
[----:B------:R-:W-:Y:S01]  /*b0e0*/  SHF.R.U32.HI R4, RZ, 0x18, R0 ;  /* 0x00000018ff047819 */ /* 0x000fe20000011600 */
[----:B------:R-:W-:-:S06]  /*b0f0*/  IMAD.MOV.U32 R200, RZ, RZ, R65 ;  /* 0x000000ffffc87224 */ /* 0x000fcc00078e0041 */
[----:B------:R3:W-:Y:S01]  /*b100*/  MUFU.EX2 R195, R5 ;  /* 0x0000000500c37308 */ /* 0x0007e20000000800 */
[----:B-1----:R-:W-:Y:S01]  /*b110*/  SHF.R.U32.HI R2, RZ, 0x10, R0 ;  /* 0x00000010ff027819 */ /* 0x002fe20000011600 */
[----:B------:R-:W-:-:S03]  /*b120*/  HSET2.LE.AND R0, R11, R100, PT ;  /* 0x000000640b007233 */ /* 0x000fc60003803000 */
[----:B------:R-:W-:Y:S02]  /*b130*/  LOP3.LUT R3, R2, 0xff, RZ, 0xc0, !PT ;  /* 0x000000ff02037812 */ /* 0x000fe400078ec0ff */
[----:B--2---:R-:W-:Y:S02]  /*b140*/  F2FP.PACK_AB R2, R251, R250 ;  /* 0x000000fafb02723e */ /* 0x004fe400000000ff */
[----:B------:R-:W-:Y:S01]  /*b150*/  PRMT R16, R3, 0x5410, R4 ;  /* 0x0000541003107816 */ /* 0x000fe20000000004 */
[--C-:B------:R-:W-:Y:S01]  /*b160*/  FFMA.FTZ R4, R181, c[0x0][0x23c], -R31.reuse ;  /* 0x00008f00b5047a23 */ /* 0x100fe2000001081f */
[----:B------:R-:W-:Y:S01]  /*b170*/  LOP3.LUT R10, R0, R2, RZ, 0xc0, !PT ;  /* 0x00000002000a7212 */ /* 0x000fe200078ec0ff */
[----:B---3--:R-:W-:Y:S01]  /*b180*/  FFMA.FTZ R5, R180, c[0x0][0x23c], -R31 ;  /* 0x00008f00b4057a23 */ /* 0x008fe2000001081f */
[--C-:B------:R-:W-:Y:S01]  /*b190*/  HSET2.LE.AND R0, R8, R100.reuse, PT ;  /* 0x0000006408007233 */ /* 0x100fe20003803000 */
[----:B------:R-:W-:Y:S01]  /*b1a0*/  F2FP.PACK_AB R2, R241, R243 ;  /* 0x000000f3f102723e */ /* 0x000fe200000000ff */
[----:B------:R1:W-:Y:S01]  /*b1b0*/  MUFU.EX2 R196, R4 ;  /* 0x0000000400c47308 */ /* 0x0003e20000000800 */
[----:B------:R-:W-:-:S02]  /*b1c0*/  HSET2.LE.AND R3, R7, R100, PT ;  /* 0x0000006407037233 */ /* 0x000fc40003803000 */
[----:B------:R-:W-:Y:S01]  /*b1d0*/  LOP3.LUT R11, R0, R2, RZ, 0xc0, !PT ;  /* 0x00000002000b7212 */ /* 0x000fe200078ec0ff */
[----:B------:R-:W-:Y:S01]  /*b1e0*/  HSET2.LE.AND R0, R6, R100, PT ;  /* 0x0000006406007233 */ /* 0x000fe20003803000 */
[----:B------:R-:W-:-:S03]  /*b1f0*/  F2FP.PACK_AB R2, R242, R247 ;  /* 0x000000f7f202723e */ /* 0x000fc600000000ff */
[----:B------:R-:W2:Y:S01]  /*b200*/  MUFU.EX2 R197, R5 ;  /* 0x0000000500c57308 */ /* 0x000ea20000000800 */
[----:B------:R-:W-:Y:S01]  /*b210*/  LOP3.LUT R9, R0, R2, RZ, 0xc0, !PT ;  /* 0x0000000200097212 */ /* 0x000fe200078ec0ff */
[----:B------:R-:W-:Y:S01]  /*b220*/  HSET2.LE.AND R0, R18, R100, PT ;  /* 0x0000006412007233 */ /* 0x000fe20003803000 */
[----:B-----5:R-:W-:-:S04]  /*b230*/  F2FP.PACK_AB R2, R239, R198 ;  /* 0x000000c6ef02723e */ /* 0x020fc800000000ff */
[----:B------:R-:W-:Y:S01]  /*b240*/  LOP3.LUT R6, R0, R2, RZ, 0xc0, !PT ;  /* 0x0000000200067212 */ /* 0x000fe200078ec0ff */
[----:B------:R-:W-:Y:S01]  /*b250*/  HSET2.LE.AND R0, R19, R100, PT ;  /* 0x0000006413007233 */ /* 0x000fe20003803000 */
[----:B-1----:R-:W-:-:S04]  /*b260*/  F2FP.PACK_AB R4, R249, R248 ;  /* 0x000000f8f904723e */ /* 0x002fc800000000ff */
[----:B------:R-:W-:Y:S01]  /*b270*/  LOP3.LUT R8, R3, R4, RZ, 0xc0, !PT ;  /* 0x0000000403087212 */ /* 0x000fe200078ec0ff */
[----:B------:R-:W-:Y:S01]  /*b280*/  FFMA.FTZ R3, R182, c[0x0][0x23c], -R31 ;  /* 0x00008f00b6037a23 */ /* 0x000fe2000001081f */
[----:B--2---:R-:W-:-:S03]  /*b290*/  F2FP.PACK_AB R2, R197, R196 ;  /* 0x000000c4c502723e */ /* 0x004fc600000000ff */
[----:B------:R-:W1:Y:S01]  /*b2a0*/  MUFU.EX2 R194, R3 ;  /* 0x0000000300c27308 */ /* 0x000e620000000800 */
[----:B------:R-:W-:Y:S01]  /*b2b0*/  LOP3.LUT R7, R0, R2, RZ, 0xc0, !PT ;  /* 0x0000000200077212 */ /* 0x000fe200078ec0ff */
[--C-:B------:R-:W-:Y:S01]  /*b2c0*/  HSET2.LE.AND R0, R17, R100.reuse, PT ;  /* 0x0000006411007233 */ /* 0x100fe20003803000 */
[----:B------:R-:W-:Y:S01]  /*b2d0*/  F2FP.PACK_AB R2, R199, R240 ;  /* 0x000000f0c702723e */ /* 0x000fe200000000ff */
[C---:B----4-:R-:W-:Y:S03]  /*b2e0*/  HMMA.16816.F32 R36, R8.reuse, R12, R36 ;  /* 0x0000000c0824723c */ /* 0x050fe60000001824 */
[----:B------:R-:W-:Y:S01]  /*b2f0*/  LOP3.LUT R4, R0, R2, RZ, 0xc0, !PT ;  /* 0x0000000200047212 */ /* 0x000fe200078ec0ff */
[----:B------:R-:W-:Y:S02]  /*b300*/  HSET2.LE.AND R0, R16, R100, PT ;  /* 0x0000006410007233 */ /* 0x000fe40003803000 */
[----:B------:R-:W2:Y:S02]  /*b310*/  LDSM.16.MT88.4 R16, [R212+0xa400] ;  /* 0x00a40000d410783b */ /* 0x000ea40000004200 */
[----:B------:R-:W-:Y:S01]  /*b320*/  HMMA.16816.F32 R52, R8, R14, R52 ;  /* 0x0000000e0834723c */ /* 0x000fe20000001834 */
[----:B-1----:R-:W-:-:S04]  /*b330*/  F2FP.PACK_AB R2, R194, R195 ;  /* 0x000000c3c202723e */ /* 0x002fc800000000ff */
[----:B------:R-:W-:Y:S01]  /*b340*/  LOP3.LUT R5, R0, R2, RZ, 0xc0, !PT ;  /* 0x0000000200057212 */ /* 0x000fe200078ec0ff */
[----:B------:R-:W-:Y:S02]  /*b350*/  IMAD.U32 R0, RZ, RZ, UR29 ;  /* 0x0000001dff007e24 */ /* 0x000fe4000f8e00ff */
[----:B------:R-:W-:Y:S03]  /*b360*/  HMMA.16816.F32 R104, R8, R26, R80 ;  /* 0x0000001a0868723c */ /* 0x000fe60000001850 */
[----:B------:R-:W-:-:S05]  /*b370*/  LOP3.LUT R0, R51, UR4, R0, 0x96, !PT ;  /* 0x0000000433007c12 */ /* 0x000fca000f8e9600 */
[----:B------:R-:W-:Y:S01]  /*b380*/  HMMA.16816.F32 R116, R4, R12, R116 ;  /* 0x0000000c0474723c */ /* 0x000fe20000001874 */
[----:B------:R-:W-:-:S05]  /*b390*/  IMAD.WIDE.U32 R2, R0, -0x326172a9, RZ ;  /* 0xcd9e8d5700027825 */ /* 0x000fca00078e00ff */
[----:B------:R-:W-:Y:S01]  /*b3a0*/  LOP3.LUT R0, R3, UR16, R140, 0x96, !PT ;  /* 0x0000001003007c12 */ /* 0x000fe2000f8e968c */
[----:B------:R-:W-:Y:S01]  /*b3b0*/  IMAD.MOV.U32 R140, RZ, RZ, R193 ;  /* 0x000000ffff8c7224 */ /* 0x000fe200078e00c1 */
[C---:B------:R-:W-:Y:S01]  /*b3c0*/  HMMA.16816.F32 R120, R4.reuse, R14, R120 ;  /* 0x0000000e0478723c */ /* 0x040fe20000001878 */
[----:B------:R-:W1:Y:S07]  /*b3d0*/  LDSM.16.MT88.4 R12, [R214+0xa400] ;  /* 0x00a40000d60c783b */ /* 0x000e6e0000004200 */
[C---:B------:R-:W-:Y:S08]  /*b3e0*/  HMMA.16816.F32 R132, R4.reuse, R20, R132 ;  /* 0x000000140484723c */ /* 0x040ff00000001884 */
[C---:B------:R-:W-:Y:S08]  /*b3f0*/  HMMA.16816.F32 R136, R4.reuse, R22, R136 ;  /* 0x000000160488723c */ /* 0x040ff00000001888 */
[C---:B--2---:R-:W-:Y:S08]  /*b400*/  HMMA.16816.F32 R148, R4.reuse, R16, R148 ;  /* 0x000000100494723c */ /* 0x044ff00000001894 */
[C---:B------:R-:W-:Y:S08]  /*b410*/  HMMA.16816.F32 R152, R4.reuse, R18, R152 ;  /* 0x000000120498723c */ /* 0x040ff00000001898 */
[C---:B------:R-:W-:Y:S08]  /*b420*/  HMMA.16816.F32 R72, R4.reuse, R24, R72 ;  /* 0x000000180448723c */ /* 0x040ff00000001848 */
[C---:B-1----:R-:W-:Y:S08]  /*b430*/  HMMA.16816.F32 R164, R4.reuse, R12, R164 ;  /* 0x0000000c04a4723c */ /* 0x042ff000000018a4 */
[C---:B------:R-:W-:Y:S08]  /*b440*/  HMMA.16816.F32 R168, R4.reuse, R14, R168 ;  /* 0x0000000e04a8723c */ /* 0x040ff000000018a8 */
[C---:B------:R-:W-:Y:S08]  /*b450*/  HMMA.16816.F32 R76, R4.reuse, R26, R76 ;  /* 0x0000001a044c723c */ /* 0x040ff0000000184c */
[C---:B------:R-:W-:Y:S08]  /*b460*/  HMMA.16816.F32 R88, R4.reuse, R32, R88 ;  /* 0x000000200458723c */ /* 0x040ff00000001858 */
[----:B------:R-:W-:Y:S07]  /*b470*/  HMMA.16816.F32 R92, R4, R34, R92 ;  /* 0x00000022045c723c */ /* 0x000fee000000185c */
[----:B------:R-:W-:Y:S01]  /*b480*/  LOP3.LUT R4, R157, UR14, R2, 0x96, !PT ;  /* 0x0000000e9d047c12 */ /* 0x000fe2000f8e9602 */
[----:B------:R-:W-:Y:S01]  /*b490*/  HMMA.16816.F32 R160, R8, R12, R160 ;  /* 0x0000000c08a0723c */ /* 0x000fe200000018a0 */
[----:B------:R-:W-:Y:S01]  /*b4a0*/  LOP3.LUT R5, R3, UR16, R142, 0x96, !PT ;  /* 0x0000001003057c12 */ /* 0x000fe2000f8e968e */
[----:B------:R-:W-:Y:S01]  /*b4b0*/  FFMA.FTZ R7, R184, c[0x0][0x23c], -R28 ;  /* 0x00008f00b8077a23 */ /* 0x000fe2000001081c */
[----:B------:R-:W-:Y:S01]  /*b4c0*/  MOV R142, R102 ;  /* 0x00000066008e7202 */ /* 0x000fe20000000f00 */
[----:B------:R-:W-:-:S02]  /*b4d0*/  IMAD.MOV.U32 R102, RZ, RZ, R192 ;  /* 0x000000ffff667224 */ /* 0x000fc400078e00c0 */
[----:B------:R1:W-:Y:S01]  /*b4e0*/  MUFU.EX2 R192, R7 ;  /* 0x0000000700c07308 */ /* 0x0003e20000000800 */
[----:B------:R-:W-:Y:S01]  /*b4f0*/  LOP3.LUT R12, R41, UR14, R2, 0x96, !PT ;  /* 0x0000000e290c7c12 */ /* 0x000fe2000f8e9602 */
[----:B------:R-:W-:Y:S01]  /*b500*/  HMMA.16816.F32 R144, R8, R16, R144 ;  /* 0x000000100890723c */ /* 0x000fe20000001890 */
[----:B------:R-:W-:-:S04]  /*b510*/  IMAD.WIDE.U32 R2, R0, -0x2daee0ad, RZ ;  /* 0xd2511f5300027825 */ /* 0x000fc800078e00ff */
[----:B------:R-:W-:Y:S01]  /*b520*/  FFMA.FTZ R0, R185, c[0x0][0x23c], -R28 ;  /* 0x00008f00b9007a23 */ /* 0x000fe2000001081c */
[----:B------:R-:W-:Y:S01]  /*b530*/  LOP3.LUT R3, R3, UR13, R44, 0x96, !PT ;  /* 0x0000000d03037c12 */ /* 0x000fe2000f8e962c */
[----:B------:R-:W-:Y:S01]  /*b540*/  IMAD.WIDE.U32 R16, R4, -0x2daee0ad, RZ ;  /* 0xd2511f5304107825 */ /* 0x000fe200078e00ff */
[----:B------:R-:W-:Y:S01]  /*b550*/  HMMA.16816.F32 R172, R8, R14, R172 ;  /* 0x0000000e08ac723c */ /* 0x000fe200000018ac */
[----:B------:R2:W-:Y:S02]  /*b560*/  MUFU.EX2 R193, R0 ;  /* 0x0000000000c17308 */ /* 0x0005e40000000800 */
[----:B------:R-:W-:-:S04]  /*b570*/  IMAD.WIDE.U32 R4, R5, -0x2daee0ad, RZ ;  /* 0xd2511f5305047825 */ /* 0x000fc800078e00ff */
[----:B------:R-:W-:Y:S01]  /*b580*/  IMAD.WIDE.U32 R12, R12, -0x2daee0ad, RZ ;  /* 0xd2511f530c0c7825 */ /* 0x000fe200078e00ff */
[----:B------:R-:W-:Y:S01]  /*b590*/  LOP3.LUT R6, R5, UR13, R42, 0x96, !PT ;  /* 0x0000000d05067c12 */ /* 0x000fe2000f8e962a */
[C---:B------:R-:W-:Y:S02]  /*b5a0*/  HMMA.16816.F32 R128, R8.reuse, R20, R128 ;  /* 0x000000140880723c */ /* 0x040fe40000001880 */
[----:B------:R-:W-:Y:S02]  /*b5b0*/  FFMA.FTZ R5, R45, c[0x0][0x23c], -R28 ;  /* 0x00008f002d057a23 */ /* 0x000fe4000001081c */
[----:B-1----:R-:W-:Y:S02]  /*b5c0*/  IMAD.WIDE.U32 R6, R6, -0x326172a9, RZ ;  /* 0xcd9e8d5706067825 */ /* 0x002fe400078e00ff */
[----:B------:R-:W-:Y:S01]  /*b5d0*/  MUFU.EX2 R184, R5 ;  /* 0x0000000500b87308 */ /* 0x000fe20000000800 */
[----:B--2---:R-:W-:Y:S01]  /*b5e0*/  LOP3.LUT R0, R17, UR11, R2, 0x96, !PT ;  /* 0x0000000b11007c12 */ /* 0x004fe2000f8e9602 */
[----:B------:R-:W-:Y:S01]  /*b5f0*/  IMAD.WIDE.U32 R2, R3, -0x326172a9, RZ ;  /* 0xcd9e8d5703027825 */ /* 0x000fe200078e00ff */
[----:B------:R-:W-:Y:S01]  /*b600*/  HMMA.16816.F32 R56, R8, R22, R56 ;  /* 0x000000160838723c */ /* 0x000fe20000001838 */
[----:B------:R-:W1:Y:S02]  /*b610*/  LDSM.16.MT88.4 R20, [R214+0xa800] ;  /* 0x00a80000d614783b */ /* 0x000e640000004200 */
[----:B------:R-:W-:Y:S01]  /*b620*/  IMAD.WIDE.U32 R50, R0, -0x326172a9, RZ ;  /* 0xcd9e8d5700327825 */ /* 0x000fe200078e00ff */
[----:B------:R-:W-:-:S02]  /*b630*/  LOP3.LUT R3, R3, UR12, R156, 0x96, !PT ;  /* 0x0000000c03037c12 */ /* 0x000fc4000f8e969c */
[----:B------:R-:W-:Y:S01]  /*b640*/  MOV R156, R114 ;  /* 0x00000072009c7202 */ /* 0x000fe20000000f00 */
[----:B------:R-:W-:Y:S01]  /*b650*/  FFMA.FTZ R0, R183, c[0x0][0x23c], -R28 ;  /* 0x00008f00b7007a23 */ /* 0x000fe2000001081c */
[----:B------:R-:W-:Y:S01]  /*b660*/  LOP3.LUT R14, R51, UR10, R2, 0x96, !PT ;  /* 0x0000000a330e7c12 */ /* 0x000fe2000f8e9602 */
[----:B------:R-:W-:Y:S01]  /*b670*/  IMAD.WIDE.U32 R2, R3, -0x2daee0ad, RZ ;  /* 0xd2511f5303027825 */ /* 0x000fe200078e00ff */
[----:B------:R-:W-:Y:S01]  /*b680*/  HMMA.16816.F32 R60, R8, R18, R60 ;  /* 0x00000012083c723c */ /* 0x000fe2000000183c */
[----:B------:R2:W-:Y:S02]  /*b690*/  MUFU.EX2 R185, R0 ;  /* 0x0000000000b97308 */ /* 0x0005e40000000800 */
[----:B------:R-:W-:-:S04]  /*b6a0*/  IMAD.WIDE.U32 R44, R14, -0x2daee0ad, RZ ;  /* 0xd2511f530e2c7825 */ /* 0x000fc800078e00ff */
[----:B------:R-:W-:Y:S01]  /*b6b0*/  IMAD.MOV.U32 R157, RZ, RZ, R113 ;  /* 0x000000ffff9d7224 */ /* 0x000fe200078e0071 */
[----:B------:R-:W-:Y:S01]  /*b6c0*/  LOP3.LUT R2, R45, UR7, R2, 0x96, !PT ;  /* 0x000000072d027c12 */ /* 0x000fe2000f8e9602 */
[----:B------:R-:W-:Y:S01]  /*b6d0*/  HMMA.16816.F32 R68, R8, R24, R68 ;  /* 0x000000180844723c */ /* 0x000fe20000001844 */
[----:B--2---:R-:W-:-:S07]  /*b6e0*/  LOP3.LUT R0, R13, UR11, R4, 0x96, !PT ;  /* 0x0000000b0d007c12 */ /* 0x004fce000f8e9604 */
[C---:B------:R-:W-:Y:S01]  /*b6f0*/  HMMA.16816.F32 R84, R8.reuse, R32, R84 ;  /* 0x000000200854723c */ /* 0x040fe20000001854 */
[----:B------:R-:W-:Y:S01]  /*b700*/  LOP3.LUT R4, R7, UR12, R40, 0x96, !PT ;  /* 0x0000000c07047c12 */ /* 0x000fe2000f8e9628 */
[----:B------:R-:W-:Y:S01]  /*b710*/  FFMA.FTZ R7, R189, c[0x0][0x23c], -R29 ;  /* 0x00008f00bd077a23 */ /* 0x000fe2000001081d */
[----:B------:R-:W-:Y:S01]  /*b720*/  LOP3.LUT R13, R3, UR9, R16, 0x96, !PT ;  /* 0x00000009030d7c12 */ /* 0x000fe2000f8e9610 */
[----:B------:R-:W-:Y:S02]  /*b730*/  IMAD.WIDE.U32 R42, R0, -0x326172a9, RZ ;  /* 0xcd9e8d57002a7825 */ /* 0x000fe400078e00ff */
[----:B------:R2:W-:Y:S02]  /*b740*/  MUFU.EX2 R183, R7 ;  /* 0x0000000700b77308 */ /* 0x0005e40000000800 */
[----:B------:R-:W-:Y:S01]  /*b750*/  IMAD.WIDE.U32 R4, R4, -0x2daee0ad, RZ ;  /* 0xd2511f5304047825 */ /* 0x000fe200078e00ff */
[----:B------:R-:W-:Y:S01]  /*b760*/  LOP3.LUT R0, R43, UR10, R6, 0x96, !PT ;  /* 0x0000000a2b007c12 */ /* 0x000fe2000f8e9606 */
[----:B------:R-:W-:Y:S01]  /*b770*/  HMMA.16816.F32 R80, R8, R34, R96 ;  /* 0x000000220850723c */ /* 0x000fe20000001860 */
[----:B------:R-:W3:Y:S01]  /*b780*/  LDSM.16.MT88.4 R32, [R212+0xb800] ;  /* 0x00b80000d420783b */ /* 0x000ee20000004200 */
[----:B------:R-:W-:Y:S01]  /*b790*/  IMAD.WIDE.U32 R2, R2, -0x326172a9, RZ ;  /* 0xcd9e8d5702027825 */ /* 0x000fe200078e00ff */
[----:B------:R-:W-:-:S03]  /*b7a0*/  LOP3.LUT R14, R5, UR9, R12, 0x96, !PT ;  /* 0x00000009050e7c12 */ /* 0x000fc6000f8e960c */
[----:B------:R-:W-:Y:S01]  /*b7b0*/  IMAD.WIDE.U32 R40, R0, -0x2daee0ad, RZ ;  /* 0xd2511f5300287825 */ /* 0x000fe200078e00ff */
[C---:B------:R-:W-:Y:S02]  /*b7c0*/  LOP3.LUT R6, R2.reuse, 0xffff, RZ, 0xc0, !PT ;  /* 0x0000ffff02067812 */ /* 0x040fe400078ec0ff */
[----:B------:R-:W-:Y:S01]  /*b7d0*/  SHF.R.U32.HI R5, RZ, 0x10, R2 ;  /* 0x00000010ff057819 */ /* 0x000fe20000011602 */
[----:B------:R-:W-:Y:S01]  /*b7e0*/  IMAD.WIDE.U32 R26, R13, -0x326172a9, RZ ;  /* 0xcd9e8d570d1a7825 */ /* 0x000fe200078e00ff */
[----:B------:R-:W-:Y:S02]  /*b7f0*/  LOP3.LUT R9, R2, 0xff, RZ, 0xc0, !PT ;  /* 0x000000ff02097812 */ /* 0x000fe400078ec0ff */
[----:B--2---:R-:W-:Y:S01]  /*b800*/  SHF.R.U32.HI R7, RZ, 0x8, R6 ;  /* 0x00000008ff077819 */ /* 0x004fe20000011606 */
[--C-:B------:R-:W-:Y:S01]  /*b810*/  FFMA.FTZ R0, R188, c[0x0][0x23c], -R29.reuse ;  /* 0x00008f00bc007a23 */ /* 0x100fe2000001081d */
[----:B------:R-:W-:Y:S01]  /*b820*/  LOP3.LUT R6, R5, 0xff, RZ, 0xc0, !PT ;  /* 0x000000ff05067812 */ /* 0x000fe200078ec0ff */
[----:B------:R-:W-:Y:S01]  /*b830*/  FFMA.FTZ R5, R187, c[0x0][0x23c], -R29 ;  /* 0x00008f00bb057a23 */ /* 0x000fe2000001081d */
[----:B------:R-:W-:Y:S01]  /*b840*/  SHF.R.U32.HI R8, RZ, 0x18, R2 ;  /* 0x00000018ff087819 */ /* 0x000fe20000011602 */
[----:B------:R2:W-:Y:S01]  /*b850*/  MUFU.EX2 R182, R0 ;  /* 0x0000000000b67308 */ /* 0x0005e20000000800 */
[----:B------:R-:W-:Y:S01]  /*b860*/  LOP3.LUT R2, R41, UR7, R4, 0x96, !PT ;  /* 0x0000000729027c12 */ /* 0x000fe2000f8e9604 */
[----:B------:R-:W-:Y:S01]  /*b870*/  IMAD.WIDE.U32 R24, R14, -0x326172a9, RZ ;  /* 0xcd9e8d570e187825 */ /* 0x000fe200078e00ff */
[----:B------:R-:W-:-:S02]  /*b880*/  PRMT R10, R6, 0x5410, R8 ;  /* 0x00005410060a7816 */ /* 0x000fc40000000008 */
[----:B------:R-:W-:Y:S01]  /*b890*/  PRMT R11, R9, 0x5410, R7 ;  /* 0x00005410090b7816 */ /* 0x000fe20000000007 */
[----:B------:R-:W-:Y:S01]  /*b8a0*/  IMAD.MOV.U32 R189, RZ, RZ, R115 ;  /* 0x000000ffffbd7224 */ /* 0x000fe200078e0073 */
[----:B------:R-:W-:Y:S01]  /*b8b0*/  MOV R97, R103 ;  /* 0x0000006700617202 */ /* 0x000fe20000000f00 */
[----:B------:R4:W-:Y:S01]  /*b8c0*/  MUFU.EX2 R180, R5 ;  /* 0x0000000500b47308 */ /* 0x0009e20000000800 */
[----:B------:R-:W-:Y:S02]  /*b8d0*/  IMAD.MOV.U32 R99, RZ, RZ, R66 ;  /* 0x000000ffff637224 */ /* 0x000fe400078e0042 */
[----:B------:R-:W-:Y:S02]  /*b8e0*/  IMAD.MOV.U32 R96, RZ, RZ, R64 ;  /* 0x000000ffff607224 */ /* 0x000fe400078e0040 */
[----:B------:R-:W-:Y:S02]  /*b8f0*/  IMAD.MOV.U32 R98, RZ, RZ, R102 ;  /* 0x000000ffff627224 */ /* 0x000fe400078e0066 */
[----:B------:R-:W-:Y:S01]  /*b900*/  IMAD.MOV.U32 R188, RZ, RZ, R101 ;  /* 0x000000ffffbc7224 */ /* 0x000fe200078e0065 */
[----:B--2---:R-:W-:Y:S01]  /*b910*/  LOP3.LUT R0, R3, UR17, R26, 0x96, !PT ;  /* 0x0000001103007c12 */ /* 0x004fe2000f8e961a */
[----:B------:R-:W-:-:S03]  /*b920*/  IMAD.WIDE.U32 R2, R2, -0x326172a9, RZ ;  /* 0xcd9e8d5702027825 */ /* 0x000fc600078e00ff */
[----:B------:R-:W-:Y:S01]  /*b930*/  LOP3.LUT R4, R0, 0xffff, RZ, 0xc0, !PT ;  /* 0x0000ffff00047812 */ /* 0x000fe200078ec0ff */
[----:B------:R-:W-:Y:S01]  /*b940*/  IMAD.MOV.U32 R187, RZ, RZ, R157 ;  /* 0x000000ffffbb7224 */ /* 0x000fe200078e009d */
[----:B------:R-:W-:Y:S01]  /*b950*/  SHF.R.U32.HI R6, RZ, 0x10, R0 ;  /* 0x00000010ff067819 */ /* 0x000fe20000011600 */
[----:B----4-:R-:W-:Y:S01]  /*b960*/  FFMA.FTZ R5, R186, c[0x0][0x23c], -R29 ;  /* 0x00008f00ba057a23 */ /* 0x010fe2000001081d */
[----:B------:R-:W-:Y:S02]  /*b970*/  LOP3.LUT R8, R0, 0xff, RZ, 0xc0, !PT ;  /* 0x000000ff00087812 */ /* 0x000fe400078ec0ff */
[----:B------:R-:W-:Y:S01]  /*b980*/  SHF.R.U32.HI R7, RZ, 0x8, R4 ;  /* 0x00000008ff077819 */ /* 0x000fe20000011604 */
[----:B------:R2:W4:Y:S01]  /*b990*/  MUFU.EX2 R181, R5 ;  /* 0x0000000500b57308 */ /* 0x0005220000000800 */
[----:B------:R-:W-:Y:S01]  /*b9a0*/  LOP3.LUT R4, R6, 0xff, RZ, 0xc0, !PT ;  /* 0x000000ff06047812 */ /* 0x000fe200078ec0ff */
[----:B------:R-:W-:Y:S01]  /*b9b0*/  FFMA.FTZ R6, R202, c[0x0][0x23c], -R30 ;  /* 0x00008f00ca067a23 */ /* 0x000fe2000001081e */
[----:B------:R-:W-:Y:S01]  /*b9c0*/  PRMT R12, R8, 0x5410, R7 ;  /* 0x00005410080c7816 */ /* 0x000fe20000000007 */
[----:B------:R-:W-:Y:S01]  /*b9d0*/  IMAD.MOV.U32 R202, RZ, RZ, R159 ;  /* 0x000000ffffca7224 */ /* 0x000fe200078e009f */
[----:B------:R-:W-:-:S02]  /*b9e0*/  LOP3.LUT R8, R2, 0xff, RZ, 0xc0, !PT ;  /* 0x000000ff02087812 */ /* 0x000fc400078ec0ff */
[----:B------:R-:W-:Y:S01]  /*b9f0*/  MOV R186, R158 ;  /* 0x0000009e00ba7202 */ /* 0x000fe20000000f00 */
[----:B------:R-:W-:Y:S01]  /*ba00*/  MUFU.EX2 R179, R6 ;  /* 0x0000000600b37308 */ /* 0x000fe20000000800 */
[----:B--2---:R-:W-:Y:S02]  /*ba10*/  SHF.R.U32.HI R5, RZ, 0x18, R0 ;  /* 0x00000018ff057819 */ /* 0x004fe40000011600 */
[----:B------:R-:W-:Y:S02]  /*ba20*/  LOP3.LUT R0, R2, 0xffff, RZ, 0xc0, !PT ;  /* 0x0000ffff02007812 */ /* 0x000fe400078ec0ff */
[----:B------:R-:W-:Y:S01]  /*ba30*/  PRMT R9, R4, 0x5410, R5 ;  /* 0x0000541004097816 */ /* 0x000fe20000000005 */
[----:B------:R-:W-:Y:S01]  /*ba40*/  FFMA.FTZ R4, R201, c[0x0][0x23c], -R30 ;  /* 0x00008f00c9047a23 */ /* 0x000fe2000001081e */
[----:B------:R-:W-:Y:S01]  /*ba50*/  SHF.R.U32.HI R7, RZ, 0x8, R0 ;  /* 0x00000008ff077819 */ /* 0x000fe20000011600 */
[----:B------:R-:W-:Y:S01]  /*ba60*/  IMAD.MOV.U32 R201, RZ, RZ, R140 ;  /* 0x000000ffffc97224 */ /* 0x000fe200078e008c */
[----:B------:R-:W-:Y:S01]  /*ba70*/  SHF.R.U32.HI R0, RZ, 0x10, R2 ;  /* 0x00000010ff007819 */ /* 0x000fe20000011602 */
[----:B------:R2:W5:Y:S01]  /*ba80*/  MUFU.EX2 R178, R4 ;  /* 0x0000000400b27308 */ /* 0x0005620000000800 */
[----:B------:R-:W-:-:S02]  /*ba90*/  PRMT R17, R8, 0x5410, R7 ;  /* 0x0000541008117816 */ /* 0x000fc40000000007 */
[----:B------:R-:W-:Y:S01]  /*baa0*/  LOP3.LUT R5, R0, 0xff, RZ, 0xc0, !PT ;  /* 0x000000ff00057812 */ /* 0x000fe200078ec0ff */
[----:B------:R-:W-:Y:S02]  /*bab0*/  FFMA.FTZ R0, R190, c[0x0][0x23c], -R30 ;  /* 0x00008f00be007a23 */ /* 0x000fe4000001081e */
[----:B------:R-:W-:Y:S02]  /*bac0*/  IMAD.MOV.U32 R190, RZ, RZ, R141 ;  /* 0x000000ffffbe7224 */ /* 0x000fe400078e008d */
[----:B------:R1:W-:Y:S01]  /*bad0*/  MUFU.EX2 R176, R0 ;  /* 0x0000000000b07308 */ /* 0x0003e20000000800 */
[----:B--2---:R-:W-:Y:S02]  /*bae0*/  SHF.R.U32.HI R4, RZ, 0x18, R2 ;  /* 0x00000018ff047819 */ /* 0x004fe40000011602 */
[----:B------:R-:W-:Y:S02]  /*baf0*/  LOP3.LUT R2, R3, UR17, R24, 0x96, !PT ;  /* 0x0000001103027c12 */ /* 0x000fe4000f8e9618 */
[----:B------:R-:W-:-:S02]  /*bb00*/  PRMT R16, R5, 0x5410, R4 ;  /* 0x0000541005107816 */ /* 0x000fc40000000004 */
[C---:B------:R-:W-:Y:S02]  /*bb10*/  LOP3.LUT R3, R2.reuse, 0xffff, RZ, 0xc0, !PT ;  /* 0x0000ffff02037812 */ /* 0x040fe400078ec0ff */
[--C-:B-1----:R-:W-:Y:S02]  /*bb20*/  SHF.R.U32.HI R0, RZ, 0x10, R2.reuse ;  /* 0x00000010ff007819 */ /* 0x102fe40000011602 */
[----:B------:R-:W-:Y:S02]  /*bb30*/  LOP3.LUT R5, R2, 0xff, RZ, 0xc0, !PT ;  /* 0x000000ff02057812 */ /* 0x000fe400078ec0ff */
[----:B------:R-:W-:Y:S01]  /*bb40*/  SHF.R.U32.HI R4, RZ, 0x18, R2 ;  /* 0x00000018ff047819 */ /* 0x000fe20000011602 */
[----:B------:R-:W-:Y:S01]  /*bb50*/  FFMA.FTZ R2, R191, c[0x0][0x23c], -R30 ;  /* 0x00008f00bf027a23 */ /* 0x000fe2000001081e */
[----:B------:R-:W-:Y:S01]  /*bb60*/  LOP3.LUT R0, R0, 0xff, RZ, 0xc0, !PT ;  /* 0x000000ff00007812 */ /* 0x000fe200078ec0ff */
[----:B------:R-:W-:Y:S01]  /*bb70*/  IMAD.MOV.U32 R191, RZ, RZ, R142 ;  /* 0x000000ffffbf7224 */ /* 0x000fe200078e008e */
[----:B------:R-:W-:Y:S01]  /*bb80*/  SHF.R.U32.HI R3, RZ, 0x8, R3 ;  /* 0x00000008ff037819 */ /* 0x000fe20000011603 */
[----:B------:R1:W-:Y:S01]  /*bb90*/  MUFU.EX2 R177, R2 ;  /* 0x0000000200b17308 */ /* 0x0003e20000000800 */
[----:B------:R-:W-:Y:S01]  /*bba0*/  PRMT R6, R0, 0x5410, R4 ;  /* 0x0000541000067816 */ /* 0x000fe20000000004 */
[--C-:B------:R-:W-:Y:S01]  /*bbb0*/  HSET2.LE.AND R0, R11, R100.reuse, PT ;  /* 0x000000640b007233 */ /* 0x100fe20003803000 */
[----:B------:R-:W-:Y:S01]  /*bbc0*/  PRMT R7, R5, 0x5410, R3 ;  /* 0x0000541005077816 */ /* 0x000fe20000000003 */
[----:B------:R-:W-:Y:S01]  /*bbd0*/  HSET2.LE.AND R3, R10, R100, PT ;  /* 0x000000640a037233 */ /* 0x000fe20003803000 */
[----:B------:R-:W-:Y:S01]  /*bbe0*/  FFMA.FTZ R5, R205, c[0x0][0x23c], -R31 ;  /* 0x00008f00cd057a23 */ /* 0x000fe2000001081f */
[----:B----4-:R-:W-:Y:S01]  /*bbf0*/  F2FP.PACK_AB R4, R181, R180 ;  /* 0x000000b4b504723e */ /* 0x010fe200000000ff */
[----:B------:R-:W-:-:S02]  /*bc00*/  IMAD.MOV.U32 R205, RZ, RZ, R124 ;  /* 0x000000ffffcd7224 */ /* 0x000fc400078e007c */
[----:B------:R-:W-:Y:S01]  /*bc10*/  MUFU.EX2 R110, R5 ;  /* 0x00000005006e7308 */ /* 0x000fe20000000800 */
[----:B------:R-:W-:Y:S01]  /*bc20*/  LOP3.LUT R11, R3, R4, RZ, 0xc0, !PT ;  /* 0x00000004030b7212 */ /* 0x000fe200078ec0ff */
[----:B------:R-:W-:Y:S02]  /*bc30*/  FFMA.FTZ R3, R204, c[0x0][0x23c], -R31 ;  /* 0x00008f00cc037a23 */ /* 0x000fe4000001081f */
[----:B------:R-:W-:Y:S02]  /*bc40*/  IMAD.MOV.U32 R204, RZ, RZ, R125 ;  /* 0x000000ffffcc7224 */ /* 0x000fe400078e007d */
[--C-:B-1----:R-:W-:Y:S02]  /*bc50*/  FFMA.FTZ R2, R206, c[0x0][0x23c], -R31.reuse ;  /* 0x00008f00ce027a23 */ /* 0x102fe4000001081f */
[----:B------:R1:W-:Y:S01]  /*bc60*/  MUFU.EX2 R108, R3 ;  /* 0x00000003006c7308 */ /* 0x0003e20000000800 */
[----:B------:R-:W-:Y:S02]  /*bc70*/  MOV R206, R143 ;  /* 0x0000008f00ce7202 */ /* 0x000fe40000000f00 */
[----:B------:R-:W-:Y:S05]  /*bc80*/  LDSM.16.MT88.4 R140, [R214+0x9c00] ;  /* 0x009c0000d68c783b */ /* 0x000fea0000004200 */
[----:B------:R2:W4:Y:S01]  /*bc90*/  MUFU.EX2 R109, R2 ;  /* 0x00000002006d7308 */ /* 0x0005220000000800 */
[----:B-1----:R-:W-:-:S02]  /*bca0*/  FFMA.FTZ R3, R203, c[0x0][0x23c], -R31 ;  /* 0x00008f00cb037a23 */ /* 0x002fc4000001081f */
[----:B------:R-:W-:-:S05]  /*bcb0*/  IMAD.MOV.U32 R203, RZ, RZ, R126 ;  /* 0x000000ffffcb7224 */ /* 0x000fca00078e007e */
[----:B------:R-:W1:Y:S01]  /*bcc0*/  MUFU.EX2 R111, R3 ;  /* 0x00000003006f7308 */ /* 0x000e620000000800 */
[----:B--2---:R-:W-:-:S04]  /*bcd0*/  F2FP.PACK_AB R2, R184, R185 ;  /* 0x000000b9b802723e */ /* 0x004fc800000000ff */
[----:B------:R-:W-:Y:S01]  /*bce0*/  LOP3.LUT R10, R0, R2, RZ, 0xc0, !PT ;  /* 0x00000002000a7212 */ /* 0x000fe200078ec0ff */
[--C-:B------:R-:W-:Y:S01]  /*bcf0*/  HSET2.LE.AND R0, R12, R100.reuse, PT ;  /* 0x000000640c007233 */ /* 0x100fe20003803000 */
[----:B------:R-:W-:Y:S01]  /*bd00*/  F2FP.PACK_AB R2, R192, R193 ;  /* 0x000000c1c002723e */ /* 0x000fe200000000ff */
[----:B------:R-:W2:Y:S03]  /*bd10*/  LDSM.16.MT88.4 R12, [R212+0x9800] ;  /* 0x00980000d40c783b */ /* 0x000ea60000004200 */
[----:B------:R-:W-:Y:S01]  /*bd20*/  LOP3.LUT R8, R0, R2, RZ, 0xc0, !PT ;  /* 0x0000000200087212 */ /* 0x000fe200078ec0ff */
[----:B------:R-:W-:Y:S01]  /*bd30*/  HSET2.LE.AND R0, R9, R100, PT ;  /* 0x0000006409007233 */ /* 0x000fe20003803000 */
[----:B------:R-:W-:-:S04]  /*bd40*/  F2FP.PACK_AB R2, R182, R183 ;  /* 0x000000b7b602723e */ /* 0x000fc800000000ff */
[----:B------:R-:W-:Y:S01]  /*bd50*/  LOP3.LUT R9, R0, R2, RZ, 0xc0, !PT ;  /* 0x0000000200097212 */ /* 0x000fe200078ec0ff */
[----:B------:R-:W-:Y:S01]  /*bd60*/  HSET2.LE.AND R0, R7, R100, PT ;  /* 0x0000006407007233 */ /* 0x000fe20003803000 */
[----:B-----5:R-:W-:-:S04]  /*bd70*/  F2FP.PACK_AB R2, R178, R179 ;  /* 0x000000b3b202723e */ /* 0x020fc800000000ff */
[----:B------:R-:W-:Y:S01]  /*bd80*/  LOP3.LUT R4, R0, R2, RZ, 0xc0, !PT ;  /* 0x0000000200047212 */ /* 0x000fe200078ec0ff */
[--C-:B------:R-:W-:Y:S01]  /*bd90*/  HSET2.LE.AND R0, R6, R100.reuse, PT ;  /* 0x0000006406007233 */ /* 0x100fe20003803000 */
[----:B----4-:R-:W-:Y:S01]  /*bda0*/  F2FP.PACK_AB R2, R110, R109 ;  /* 0x0000006d6e02723e */ /* 0x010fe200000000ff */
[----:B------:R-:W-:Y:S03]  /*bdb0*/  HMMA.16816.F32 R160, R8, R20, R160 ;  /* 0x0000001408a0723c */ /* 0x000fe600000018a0 */
[----:B------:R-:W-:Y:S01]  /*bdc0*/  LOP3.LUT R5, R0, R2, RZ, 0xc0, !PT ;  /* 0x0000000200057212 */ /* 0x000fe200078ec0ff */
[----:B------:R-:W-:Y:S01]  /*bdd0*/  HSET2.LE.AND R0, R17, R100, PT ;  /* 0x0000006411007233 */ /* 0x000fe20003803000 */
[----:B------:R-:W-:-:S03]  /*bde0*/  F2FP.PACK_AB R2, R177, R176 ;  /* 0x000000b0b102723e */ /* 0x000fc600000000ff */
[----:B---3--:R-:W-:Y:S01]  /*bdf0*/  HMMA.16816.F32 R68, R8, R32, R68 ;  /* 0x000000200844723c */ /* 0x008fe20000001844 */
[----:B------:R-:W-:Y:S01]  /*be00*/  LOP3.LUT R6, R0, R2, RZ, 0xc0, !PT ;  /* 0x0000000200067212 */ /* 0x000fe200078ec0ff */
[----:B------:R-:W-:Y:S01]  /*be10*/  HSET2.LE.AND R0, R16, R100, PT ;  /* 0x0000006410007233 */ /* 0x000fe20003803000 */
[----:B-1----:R-:W-:Y:S01]  /*be20*/  F2FP.PACK_AB R2, R111, R108 ;  /* 0x0000006c6f02723e */ /* 0x002fe200000000ff */
[----:B------:R-:W1:Y:S03]  /*be30*/  LDSM.16.MT88.4 R16, [R214+0x9800] ;  /* 0x00980000d610783b */ /* 0x000e660000004200 */
[----:B------:R-:W-:Y:S01]  /*be40*/  LOP3.LUT R7, R0, R2, RZ, 0xc0, !PT ;  /* 0x0000000200077212 */ /* 0x000fe200078ec0ff */
[----:B------:R-:W-:Y:S01]  /*be50*/  FFMA.FTZ R0, R228, c[0x0][0x23c], -R28 ;  /* 0x00008f00e4007a23 */ /* 0x000fe2000001081c */
[----:B------:R-:W-:Y:S01]  /*be60*/  LOP3.LUT R2, R27, UR8, R50, 0x96, !PT ;  /* 0x000000081b027c12 */ /* 0x000fe2000f8e9632 */
[----:B------:R-:W-:-:S02]  /*be70*/  IMAD.MOV.U32 R228, RZ, RZ, R127 ;  /* 0x000000ffffe47224 */ /* 0x000fc400078e007f */
[----:B------:R3:W-:Y:S01]  /*be80*/  MUFU.EX2 R51, R0 ;  /* 0x0000000000337308 */ /* 0x0007e20000000800 */
[----:B------:R-:W-:Y:S01]  /*be90*/  LDSM.16.MT88.4 R124, [R212+0x9c00] ;  /* 0x009c0000d47c783b */ /* 0x000fe20000004200 */
[-C--:B--2---:R-:W-:Y:S01]  /*bea0*/  HMMA.16816.F32 R112, R8, R12.reuse, R36 ;  /* 0x0000000c0870723c */ /* 0x084fe20000001824 */
[----:B------:R-:W-:Y:S02]  /*beb0*/  IMAD.WIDE.U32 R2, R2, -0x2daee0ad, RZ ;  /* 0xd2511f5302027825 */ /* 0x000fe400078e00ff */
[----:B------:R-:W-:Y:S05]  /*bec0*/  LDSM.16.MT88.4 R36, [R214+0xb800] ;  /* 0x00b80000d624783b */ /* 0x000fea0000004200 */
[----:B------:R-:W-:Y:S01]  /*bed0*/  HMMA.16816.F32 R116, R4, R12, R116 ;  /* 0x0000000c0474723c */ /* 0x000fe20000001874 */
[----:B---3--:R-:W-:-:S07]  /*bee0*/  FFMA.FTZ R0, R209, c[0x0][0x23c], -R28 ;  /* 0x00008f00d1007a23 */ /* 0x008fce000001081c */
[-C--:B------:R-:W-:Y:S01]  /*bef0*/  HMMA.16816.F32 R120, R4, R14.reuse, R120 ;  /* 0x0000000e0478723c */ /* 0x080fe20000001878 */
[----:B------:R2:W-:Y:S07]  /*bf00*/  MUFU.EX2 R102, R0 ;  /* 0x0000000000667308 */ /* 0x0005ee0000000800 */
[----:B------:R-:W-:Y:S01]  /*bf10*/  HMMA.16816.F32 R64, R8, R14, R52 ;  /* 0x0000000e0840723c */ /* 0x000fe20000001834 */
[----:B------:R-:W3:Y:S07]  /*bf20*/  LDSM.16.MT88.4 R12, [R212+0xa800] ;  /* 0x00a80000d40c783b */ /* 0x000eee0000004200 */
[----:B-1----:R-:W-:Y:S01]  /*bf30*/  HMMA.16816.F32 R132, R4, R16, R132 ;  /* 0x000000100484723c */ /* 0x002fe20000001884 */
[----:B--2---:R-:W-:-:S04]  /*bf40*/  FFMA.FTZ R0, R208, c[0x0][0x23c], -R28 ;  /* 0x00008f00d0007a23 */ /* 0x004fc8000001081c */
[----:B------:R-:W-:Y:S03]  /*bf50*/  MUFU.EX2 R103, R0 ;  /* 0x0000000000677308 */ /* 0x000fe60000000800 */
[C---:B------:R-:W-:Y:S08]  /*bf60*/  HMMA.16816.F32 R136, R4.reuse, R18, R136 ;  /* 0x000000120488723c */ /* 0x040ff00000001888 */
[C---:B------:R-:W-:Y:S07]  /*bf70*/  HMMA.16816.F32 R164, R4.reuse, R20, R164 ;  /* 0x0000001404a4723c */ /* 0x040fee00000018a4 */
[----:B------:R-:W-:Y:S01]  /*bf80*/  FFMA.FTZ R21, R98, R47, R97 ;  /* 0x0000002f62157223 */ /* 0x000fe20000010061 */
[----:B------:R-:W-:Y:S01]  /*bf90*/  HMMA.16816.F32 R168, R4, R22, R168 ;  /* 0x0000001604a8723c */ /* 0x000fe200000018a8 */
[----:B------:R-:W-:-:S07]  /*bfa0*/  FFMA.FTZ R20, R99, R46, R252 ;  /* 0x0000002e63147223 */ /* 0x000fce00000100fc */
[C---:B------:R-:W-:Y:S08]  /*bfb0*/  HMMA.16816.F32 R72, R4.reuse, R32, R72 ;  /* 0x000000200448723c */ /* 0x040ff00000001848 */
[C---:B---3--:R-:W-:Y:S08]  /*bfc0*/  HMMA.16816.F32 R148, R4.reuse, R12, R148 ;  /* 0x0000000c0494723c */ /* 0x048ff00000001894 */
[C---:B------:R-:W-:Y:S08]  /*bfd0*/  HMMA.16816.F32 R152, R4.reuse, R14, R152 ;  /* 0x0000000e0498723c */ /* 0x040ff00000001898 */
[C---:B------:R-:W-:Y:S08]  /*bfe0*/  HMMA.16816.F32 R76, R4.reuse, R34, R76 ;  /* 0x00000022044c723c */ /* 0x040ff0000000184c */
[C---:B------:R-:W-:Y:S08]  /*bff0*/  HMMA.16816.F32 R88, R4.reuse, R36, R88 ;  /* 0x000000240458723c */ /* 0x040ff00000001858 */
[----:B------:R-:W-:Y:S07]  /*c000*/  HMMA.16816.F32 R52, R4, R38, R92 ;  /* 0x000000260434723c */ /* 0x000fee000000185c */
[----:B------:R-:W-:Y:S01]  /*c010*/  LOP3.LUT R6, R25, UR8, R42, 0x96, !PT ;  /* 0x0000000819067c12 */ /* 0x000fe2000f8e962a */
[----:B------:R-:W-:Y:S01]  /*c020*/  HMMA.16816.F32 R128, R8, R16, R128 ;  /* 0x000000100880723c */ /* 0x000fe20000001880 */
[----:B------:R-:W-:Y:S01]  /*c030*/  LOP3.LUT R4, R3, UR18, R44, 0x96, !PT ;  /* 0x0000001203047c12 */ /* 0x000fe2000f8e962c */
[----:B------:R-:W-:-:S04]  /*c040*/  FFMA.FTZ R5, R207, c[0x0][0x23c], -R28 ;  /* 0x00008f00cf057a23 */ /* 0x000fc8000001081c */
[----:B------:R1:W-:Y:S01]  /*c050*/  MUFU.EX2 R101, R5 ;  /* 0x0000000500657308 */ /* 0x0003e20000000800 */
[----:B------:R-:W-:Y:S01]  /*c060*/  LOP3.LUT R17, R2, 0xff, RZ, 0xc0, !PT ;  /* 0x000000ff02117812 */ /* 0x000fe200078ec0ff */
[----:B------:R-:W-:Y:S01]  /*c070*/  HMMA.16816.F32 R144, R8, R12, R144 ;  /* 0x0000000c0890723c */ /* 0x000fe20000001890 */
[----:B------:R-:W-:-:S06]  /*c080*/  SHF.R.U32.HI R16, RZ, 0x10, R2 ;  /* 0x00000010ff107819 */ /* 0x000fcc0000011602 */
[----:B------:R-:W-:Y:S01]  /*c090*/  LOP3.LUT R13, R2, 0xffff, RZ, 0xc0, !PT ;  /* 0x0000ffff020d7812 */ /* 0x000fe200078ec0ff */
[----:B------:R-:W-:Y:S01]  /*c0a0*/  HMMA.16816.F32 R60, R8, R14, R60 ;  /* 0x0000000e083c723c */ /* 0x000fe2000000183c */
[----:B-1----:R-:W-:-:S06]  /*c0b0*/  FFMA.FTZ R5, R210, c[0x0][0x23c], -R29 ;  /* 0x00008f00d2057a23 */ /* 0x002fcc000001081d */
[----:B------:R-:W-:Y:S01]  /*c0c0*/  SHF.R.U32.HI R15, RZ, 0x18, R2 ;  /* 0x00000018ff0f7819 */ /* 0x000fe20000011602 */
[----:B------:R-:W-:Y:S01]  /*c0d0*/  IMAD.WIDE.U32 R2, R6, -0x2daee0ad, RZ ;  /* 0xd2511f5306027825 */ /* 0x000fe200078e00ff */
[C---:B------:R-:W-:Y:S01]  /*c0e0*/  HMMA.16816.F32 R56, R8.reuse, R18, R56 ;  /* 0x000000120838723c */ /* 0x040fe20000001838 */
[----:B------:R1:W-:Y:S03]  /*c0f0*/  MUFU.EX2 R45, R5 ;  /* 0x00000005002d7308 */ /* 0x0003e60000000800 */
[----:B------:R-:W-:Y:S02]  /*c100*/  LOP3.LUT R0, R3, UR18, R40, 0x96, !PT ;  /* 0x0000001203007c12 */ /* 0x000fe4000f8e9628 */
[----:B------:R-:W-:Y:S01]  /*c110*/  LOP3.LUT R6, R2, 0xffff, RZ, 0xc0, !PT ;  /* 0x0000ffff02067812 */ /* 0x000fe200078ec0ff */
[----:B------:R-:W-:Y:S01]  /*c120*/  FFMA.FTZ R3, R230, c[0x0][0x23c], -R29 ;  /* 0x00008f00e6037a23 */ /* 0x000fe2000001081d */
[----:B------:R-:W-:Y:S01]  /*c130*/  LOP3.LUT R14, R2, 0xff, RZ, 0xc0, !PT ;  /* 0x000000ff020e7812 */ /* 0x000fe200078ec0ff */
[C---:B------:R-:W-:Y:S01]  /*c140*/  HMMA.16816.F32 R40, R8.reuse, R22, R172 ;  /* 0x000000160828723c */ /* 0x040fe200000018ac */
[--C-:B------:R-:W-:Y:S01]  /*c150*/  SHF.R.U32.HI R12, RZ, 0x10, R2.reuse ;  /* 0x00000010ff0c7819 */ /* 0x100fe20000011602 */
[----:B------:R2:W-:Y:S01]  /*c160*/  MUFU.EX2 R44, R3 ;  /* 0x00000003002c7308 */ /* 0x0005e20000000800 */
[----:B------:R-:W-:Y:S01]  /*c170*/  SHF.R.U32.HI R7, RZ, 0x18, R2 ;  /* 0x00000018ff077819 */ /* 0x000fe20000011602 */
[----:B------:R-:W-:Y:S01]  /*c180*/  FFMA.FTZ R18, R235, c[0x0][0x23c], -R31 ;  /* 0x00008f00eb127a23 */ /* 0x000fe2000001081f */
[----:B------:R-:W-:Y:S01]  /*c190*/  SHF.R.U32.HI R2, RZ, 0x8, R13 ;  /* 0x00000008ff027819 */ /* 0x000fe2000001160d */
[----:B------:R-:W-:Y:S01]  /*c1a0*/  LDSM.16.MT88.4 R172, [R214+0xac00] ;  /* 0x00ac0000d6ac783b */ /* 0x000fe20000004200 */
[----:B------:R-:W-:Y:S01]  /*c1b0*/  FFMA.FTZ R22, R96, R48, R188 ;  /* 0x0000003060167223 */ /* 0x000fe200000100bc */
[----:B-1----:R-:W-:Y:S01]  /*c1c0*/  SHF.R.U32.HI R5, RZ, 0x18, R4 ;  /* 0x00000018ff057819 */ /* 0x002fe20000011604 */
[----:B------:R-:W-:Y:S01]  /*c1d0*/  IMAD.MOV.U32 R188, RZ, RZ, R156 ;  /* 0x000000ffffbc7224 */ /* 0x000fe200078e009c */
[----:B------:R-:W-:Y:S01]  /*c1e0*/  PRMT R24, R17, 0x5410, R2 ;  /* 0x0000541011187816 */ /* 0x000fe20000000002 */
[----:B------:R-:W-:Y:S01]  /*c1f0*/  MUFU.EX2 R18, R18 ;  /* 0x0000001200127308 */ /* 0x000fe20000000800 */
[----:B------:R-:W-:Y:S01]  /*c200*/  LOP3.LUT R2, R16, 0xff, RZ, 0xc0, !PT ;  /* 0x000000ff10027812 */ /* 0x000fe200078ec0ff */
[----:B------:R-:W-:Y:S01]  /*c210*/  FFMA.FTZ R16, R236, c[0x0][0x23c], -R31 ;  /* 0x00008f00ec107a23 */ /* 0x000fe2000001081f */
[C---:B------:R-:W-:Y:S01]  /*c220*/  HMMA.16816.F32 R84, R8.reuse, R36, R84 ;  /* 0x000000240854723c */ /* 0x040fe20000001854 */
[----:B------:R-:W1:Y:S01]  /*c230*/  LDSM.16.MT88.4 R156, [R212+0xac00] ;  /* 0x00ac0000d49c783b */ /* 0x000e620000004200 */
[----:B------:R-:W-:Y:S01]  /*c240*/  PRMT R19, R2, 0x5410, R15 ;  /* 0x0000541002137816 */ /* 0x000fe2000000000f */
[----:B------:R-:W-:Y:S01]  /*c250*/  FFMA.FTZ R15, R237, c[0x0][0x23c], -R31 ;  /* 0x00008f00ed0f7a23 */ /* 0x000fe2000001081f */
[----:B------:R-:W-:Y:S01]  /*c260*/  LOP3.LUT R2, R12, 0xff, RZ, 0xc0, !PT ;  /* 0x000000ff0c027812 */ /* 0x000fe200078ec0ff */
[----:B--2---:R-:W-:Y:S01]  /*c270*/  FFMA.FTZ R3, R229, c[0x0][0x23c], -R29 ;  /* 0x00008f00e5037a23 */ /* 0x004fe2000001081d */
[----:B------:R-:W-:Y:S02]  /*c280*/  MUFU.EX2 R16, R16 ;  /* 0x0000001000107308 */ /* 0x000fe40000000800 */
[C---:B------:R-:W-:Y:S01]  /*c290*/  HMMA.16816.F32 R36, R8.reuse, R38, R80 ;  /* 0x000000260824723c */ /* 0x040fe20000001850 */
[----:B------:R-:W2:Y:S05]  /*c2a0*/  LDSM.16.MT88.4 R80, [R212+0xbc00] ;  /* 0x00bc0000d450783b */ /* 0x000eaa0000004200 */
[----:B------:R3:W-:Y:S02]  /*c2b0*/  MUFU.EX2 R50, R3 ;  /* 0x0000000300327308 */ /* 0x0007e40000000800 */
[----:B------:R-:W-:Y:S01]  /*c2c0*/  HMMA.16816.F32 R32, R8, R34, R104 ;  /* 0x000000220820723c */ /* 0x000fe20000001868 */
[----:B------:R-:W4:Y:S05]  /*c2d0*/  LDSM.16.MT88.4 R8, [R214+0xbc00] ;  /* 0x00bc0000d608783b */ /* 0x000f2a0000004200 */
[----:B------:R-:W-:Y:S01]  /*c2e0*/  MUFU.EX2 R15, R15 ;  /* 0x0000000f000f7308 */ /* 0x000fe20000000800 */
[----:B------:R-:W-:Y:S01]  /*c2f0*/  MOV R104, R245 ;  /* 0x000000f500687202 */ /* 0x000fe20000000f00 */
[----:B------:R-:W-:Y:S01]  /*c300*/  IMAD.MOV.U32 R105, RZ, RZ, R246 ;  /* 0x000000ffff697224 */ /* 0x000fe200078e00f6 */
[----:B---3--:R-:W-:-:S02]  /*c310*/  SHF.R.U32.HI R3, RZ, 0x8, R6 ;  /* 0x00000008ff037819 */ /* 0x008fc40000011606 */
[----:B------:R-:W-:Y:S02]  /*c320*/  SHF.R.U32.HI R6, RZ, 0x10, R4 ;  /* 0x00000010ff067819 */ /* 0x000fe40000011604 */
[----:B------:R-:W-:Y:S02]  /*c330*/  PRMT R13, R14, 0x5410, R3 ;  /* 0x000054100e0d7816 */ /* 0x000fe40000000003 */
[----:B------:R-:W-:Y:S01]  /*c340*/  PRMT R14, R2, 0x5410, R7 ;  /* 0x00005410020e7816 */ /* 0x000fe20000000007 */
[----:B------:R-:W-:Y:S01]  /*c350*/  FFMA.FTZ R2, R211, c[0x0][0x23c], -R29 ;  /* 0x00008f00d3027a23 */ /* 0x000fe2000001081d */
[C---:B------:R-:W-:Y:S01]  /*c360*/  LOP3.LUT R3, R4.reuse, 0xffff, RZ, 0xc0, !PT ;  /* 0x0000ffff04037812 */ /* 0x040fe200078ec0ff */
[--C-:B------:R-:W-:Y:S01]  /*c370*/  HSET2.LE.AND R13, R13, R100.reuse, PT ;  /* 0x000000640d0d7233 */ /* 0x100fe20003803000 */
[----:B------:R-:W-:Y:S01]  /*c380*/  LOP3.LUT R7, R4, 0xff, RZ, 0xc0, !PT ;  /* 0x000000ff04077812 */ /* 0x000fe200078ec0ff */
[----:B------:R3:W5:Y:S01]  /*c390*/  MUFU.EX2 R28, R2 ;  /* 0x00000002001c7308 */ /* 0x0007620000000800 */
[----:B------:R-:W-:Y:S01]  /*c3a0*/  FFMA.FTZ R4, R234, c[0x0][0x23c], -R30 ;  /* 0x00008f00ea047a23 */ /* 0x000fe2000001081e */
[----:B------:R-:W-:Y:S01]  /*c3b0*/  SHF.R.U32.HI R3, RZ, 0x8, R3 ;  /* 0x00000008ff037819 */ /* 0x000fe20000011603 */
[----:B------:R-:W-:-:S03]  /*c3c0*/  HSET2.LE.AND R14, R14, R100, PT ;  /* 0x000000640e0e7233 */ /* 0x000fc60003803000 */
[----:B------:R-:W-:Y:S01]  /*c3d0*/  PRMT R17, R7, 0x5410, R3 ;  /* 0x0000541007117816 */ /* 0x000fe20000000003 */
[----:B------:R-:W-:Y:S01]  /*c3e0*/  FFMA.FTZ R3, R231, c[0x0][0x23c], -R30 ;  /* 0x00008f00e7037a23 */ /* 0x000fe2000001081e */
[----:B------:R1:W-:Y:S01]  /*c3f0*/  MUFU.EX2 R27, R4 ;  /* 0x00000004001b7308 */ /* 0x0003e20000000800 */
[----:B---3--:R-:W-:-:S07]  /*c400*/  LOP3.LUT R2, R6, 0xff, RZ, 0xc0, !PT ;  /* 0x000000ff06027812 */ /* 0x008fce00078ec0ff */
[----:B------:R3:W2:Y:S01]  /*c410*/  MUFU.EX2 R26, R3 ;  /* 0x00000003001a7308 */ /* 0x0006a20000000800 */
[----:B------:R-:W-:Y:S02]  /*c420*/  LOP3.LUT R6, R0, 0xff, RZ, 0xc0, !PT ;  /* 0x000000ff00067812 */ /* 0x000fe400078ec0ff */
[----:B------:R-:W-:Y:S02]  /*c430*/  PRMT R12, R2, 0x5410, R5 ;  /* 0x00005410020c7816 */ /* 0x000fe40000000005 */
[----:B------:R-:W-:Y:S02]  /*c440*/  LOP3.LUT R2, R0, 0xffff, RZ, 0xc0, !PT ;  /* 0x0000ffff00027812 */ /* 0x000fe400078ec0ff */
[--C-:B-1----:R-:W-:Y:S02]  /*c450*/  SHF.R.U32.HI R4, RZ, 0x10, R0.reuse ;  /* 0x00000010ff047819 */ /* 0x102fe40000011600 */
[----:B------:R-:W-:Y:S02]  /*c460*/  SHF.R.U32.HI R5, RZ, 0x18, R0 ;  /* 0x00000018ff057819 */ /* 0x000fe40000011600 */
[----:B------:R-:W-:Y:S01]  /*c470*/  LOP3.LUT R0, R4, 0xff, RZ, 0xc0, !PT ;  /* 0x000000ff04007812 */ /* 0x000fe200078ec0ff */
[----:B------:R-:W-:Y:S01]  /*c480*/  HSET2.LE.AND R4, R17, R100, PT ;  /* 0x0000006411047233 */ /* 0x000fe20003803000 */
[----:B------:R-:W-:-:S02]  /*c490*/  SHF.R.U32.HI R2, RZ, 0x8, R2 ;  /* 0x00000008ff027819 */ /* 0x000fc40000011602 */
[----:B------:R-:W-:Y:S01]  /*c4a0*/  PRMT R5, R0, 0x5410, R5 ;  /* 0x0000541000057816 */ /* 0x000fe20000000005 */
[----:B---3--:R-:W-:Y:S01]  /*c4b0*/  FFMA.FTZ R3, R232, c[0x0][0x23c], -R30 ;  /* 0x00008f00e8037a23 */ /* 0x008fe2000001081e */
[----:B------:R-:W-:Y:S01]  /*c4c0*/  PRMT R7, R6, 0x5410, R2 ;  /* 0x0000541006077816 */ /* 0x000fe20000000002 */
[----:B------:R-:W-:Y:S01]  /*c4d0*/  FFMA.FTZ R0, R233, c[0x0][0x23c], -R30 ;  /* 0x00008f00e9007a23 */ /* 0x000fe2000001081e */
[--C-:B------:R-:W-:Y:S01]  /*c4e0*/  HSET2.LE.AND R6, R12, R100.reuse, PT ;  /* 0x000000640c067233 */ /* 0x100fe20003803000 */
[----:B------:R-:W-:Y:S01]  /*c4f0*/  FFMA.FTZ R2, R238, c[0x0][0x23c], -R31 ;  /* 0x00008f00ee027a23 */ /* 0x000fe2000001081f */
[----:B------:R1:W-:Y:S01]  /*c500*/  MUFU.EX2 R25, R3 ;  /* 0x0000000300197308 */ /* 0x0003e20000000800 */
[--C-:B------:R-:W-:Y:S02]  /*c510*/  HSET2.LE.AND R7, R7, R100.reuse, PT ;  /* 0x0000006407077233 */ /* 0x100fe40003803000 */
[----:B------:R-:W-:Y:S01]  /*c520*/  HSET2.LE.AND R12, R5, R100, PT ;  /* 0x00000064050c7233 */ /* 0x000fe20003803000 */
[----:B-----5:R-:W-:-:S04]  /*c530*/  F2FP.PACK_AB R5, R28, R45 ;  /* 0x0000002d1c05723e */ /* 0x020fc800000000ff */
[----:B------:R3:W-:Y:S01]  /*c540*/  MUFU.EX2 R23, R0 ;  /* 0x0000000000177308 */ /* 0x0007e20000000800 */
[----:B-1----:R-:W-:-:S07]  /*c550*/  HSET2.LE.AND R3, R19, R100, PT ;  /* 0x0000006413037233 */ /* 0x002fce0003803000 */
[----:B------:R1:W5:Y:S01]  /*c560*/  MUFU.EX2 R19, R2 ;  /* 0x0000000200137308 */ /* 0x0003620000000800 */
[----:B------:R-:W-:Y:S01]  /*c570*/  LOP3.LUT R99, R3, R5, RZ, 0xc0, !PT ;  /* 0x0000000503637212 */ /* 0x000fe200078ec0ff */
[----:B------:R-:W-:Y:S01]  /*c580*/  FADD.FTZ R3, R204, R22 ;  /* 0x00000016cc037221 */ /* 0x000fe20000010000 */
[----:B---3--:R-:W-:-:S03]  /*c590*/  HSET2.LE.AND R0, R24, R100, PT ;  /* 0x0000006418007233 */ /* 0x008fc60003803000 */
[----:B------:R-:W-:-:S04]  /*c5a0*/  FADD.FTZ R3, R190, R3 ;  /* 0x00000003be037221 */ /* 0x000fc80000010000 */
[----:B------:R-:W-:Y:S01]  /*c5b0*/  FADD.FTZ R3, R187, R3 ;  /* 0x00000003bb037221 */ /* 0x000fe20000010000 */
[----:B-1----:R-:W-:-:S03]  /*c5c0*/  F2FP.PACK_AB R2, R101, R103 ;  /* 0x000000676502723e */ /* 0x002fc600000000ff */
[----:B------:R-:W-:Y:S01]  /*c5d0*/  FADD.FTZ R3, R248, R3 ;  /* 0x00000003f8037221 */ /* 0x000fe20000010000 */
[----:B------:R-:W-:Y:S01]  /*c5e0*/  LOP3.LUT R98, R0, R2, RZ, 0xc0, !PT ;  /* 0x0000000200627212 */ /* 0x000fe200078ec0ff */
[----:B------:R-:W-:Y:S01]  /*c5f0*/  FADD.FTZ R2, R205, R21 ;  /* 0x00000015cd027221 */ /* 0x000fe20000010000 */
[----:B------:R-:W-:Y:S01]  /*c600*/  F2FP.PACK_AB R0, R102, R51 ;  /* 0x000000336600723e */ /* 0x000fe200000000ff */
[----:B------:R-:W-:Y:S02]  /*c610*/  FADD.FTZ R3, R249, R3 ;  /* 0x00000003f9037221 */ /* 0x000fe40000010000 */
[----:B------:R-:W-:Y:S01]  /*c620*/  FADD.FTZ R2, R201, R2 ;  /* 0x00000002c9027221 */ /* 0x000fe20000010000 */
[----:B------:R-:W-:Y:S01]  /*c630*/  LOP3.LUT R96, R4, R0, RZ, 0xc0, !PT ;  /* 0x0000000004607212 */ /* 0x000fe200078ec0ff */
[----:B------:R-:W-:Y:S01]  /*c640*/  FADD.FTZ R4, R206, R20 ;  /* 0x00000014ce047221 */ /* 0x000fe20000010000 */
[----:B------:R-:W-:Y:S01]  /*c650*/  F2FP.PACK_AB R0, R50, R44 ;  /* 0x0000002c3200723e */ /* 0x000fe200000000ff */
[----:B------:R-:W-:-:S02]  /*c660*/  FADD.FTZ R2, R188, R2 ;  /* 0x00000002bc027221 */ /* 0x000fc40000010000 */
[----:B------:R-:W-:Y:S01]  /*c670*/  FADD.FTZ R3, R250, R3 ;  /* 0x00000003fa037221 */ /* 0x000fe20000010000 */
[----:B------:R-:W-:Y:S01]  /*c680*/  LOP3.LUT R97, R6, R0, RZ, 0xc0, !PT ;  /* 0x0000000006617212 */ /* 0x000fe200078ec0ff */
[----:B------:R-:W-:Y:S01]  /*c690*/  FADD.FTZ R2, R247, R2 ;  /* 0x00000002f7027221 */ /* 0x000fe20000010000 */
[----:B--2---:R-:W-:Y:S01]  /*c6a0*/  F2FP.PACK_AB R0, R26, R27 ;  /* 0x0000001b1a00723e */ /* 0x004fe200000000ff */
[----:B------:R-:W-:Y:S02]  /*c6b0*/  FADD.FTZ R3, R251, R3 ;  /* 0x00000003fb037221 */ /* 0x000fe40000010000 */
[----:B------:R-:W-:Y:S01]  /*c6c0*/  FADD.FTZ R2, R242, R2 ;  /* 0x00000002f2027221 */ /* 0x000fe20000010000 */
[----:B------:R-:W-:Y:S01]  /*c6d0*/  LOP3.LUT R92, R7, R0, RZ, 0xc0, !PT ;  /* 0x00000000075c7212 */ /* 0x000fe200078ec0ff */
[----:B------:R-:W-:Y:S01]  /*c6e0*/  FADD.FTZ R3, R193, R3 ;  /* 0x00000003c1037221 */ /* 0x000fe20000010000 */
[----:B-----5:R-:W-:Y:S01]  /*c6f0*/  F2FP.PACK_AB R0, R15, R19 ;  /* 0x000000130f00723e */ /* 0x020fe200000000ff */
[----:B------:R-:W-:Y:S01]  /*c700*/  FADD.FTZ R2, R243, R2 ;  /* 0x00000002f3027221 */ /* 0x000fe20000010000 */
[----:B------:R-:W-:Y:S02]  /*c710*/  HMMA.16816.F32 R112, R96, R124, R112 ;  /* 0x0000007c6070723c */ /* 0x000fe40000001870 */
[----:B------:R-:W-:-:S02]  /*c720*/  LOP3.LUT R93, R12, R0, RZ, 0xc0, !PT ;  /* 0x000000000c5d7212 */ /* 0x000fc400078ec0ff */
[----:B------:R-:W-:-:S04]  /*c730*/  F2FP.PACK_AB R0, R23, R25 ;  /* 0x000000191700723e */ /* 0x000fc800000000ff */
[----:B------:R-:W-:Y:S01]  /*c740*/  LOP3.LUT R94, R13, R0, RZ, 0xc0, !PT ;  /* 0x000000000d5e7212 */ /* 0x000fe200078ec0ff */
[----:B------:R-:W-:Y:S01]  /*c750*/  HMMA.16816.F32 R128, R96, R140, R128 ;  /* 0x0000008c6080723c */ /* 0x000fe20000001880 */
[----:B------:R-:W-:-:S04]  /*c760*/  F2FP.PACK_AB R0, R18, R16 ;  /* 0x000000101200723e */ /* 0x000fc800000000ff */
[----:B------:R-:W-:Y:S01]  /*c770*/  LOP3.LUT R95, R14, R0, RZ, 0xc0, !PT ;  /* 0x000000000e5f7212 */ /* 0x000fe200078ec0ff */
[----:B------:R-:W-:Y:S02]  /*c780*/  FFMA.FTZ R0, R203, R49, R228 ;  /* 0x00000031cb007223 */ /* 0x000fe400000100e4 */
[----:B------:R-:W-:Y:S02]  /*c790*/  HMMA.16816.F32 R144, R96, R156, R144 ;  /* 0x0000009c6090723c */ /* 0x000fe40000001890 */
        /* <DEDUP_REMOVED lines=54> */
[----:B------:R1:W-:Y:S01]  /*cb00*/  STL [R1+0x20], R249 ;  /* 0x000020f901007387 */ /* 0x0003e20000100800 */
[----:B------:R-:W-:Y:S01]  /*cb10*/  FADD.FTZ R252, R18, R0 ;  /* 0x0000000012fc7221 */ /* 0x000fe20000010000 */
[----:B------:R-:W-:Y:S01]  /*cb20*/  HMMA.16816.F32 R160, R96, R172, R160 ;  /* 0x000000ac60a0723c */ /* 0x000fe200000018a0 */
[----:B------:R-:W-:Y:S01]  /*cb30*/  IMAD.MOV.U32 R102, RZ, RZ, R227 ;  /* 0x000000ffff667224 */ /* 0x000fe200078e00e3 */
[----:B------:R1:W-:Y:S01]  /*cb40*/  STL [R1+0x48], R251 ;  /* 0x000048fb01007387 */ /* 0x0003e20000100800 */
[----:B------:R-:W-:-:S03]  /*cb50*/  IMAD.MOV.U32 R103, RZ, RZ, R244 ;  /* 0x000000ffff677224 */ /* 0x000fc600078e00f4 */
[----:B------:R1:W-:Y:S02]  /*cb60*/  STL [R1+0x4c], R250 ;  /* 0x00004cfa01007387 */ /* 0x0003e40000100800 */
[----:B------:R-:W-:Y:S02]  /*cb70*/  HMMA.16816.F32 R68, R96, R80, R68 ;  /* 0x000000506044723c */ /* 0x000fe40000001844 */
[----:B------:R1:W-:Y:S06]  /*cb80*/  STL [R1+0x50], R252 ;  /* 0x000050fc01007387 */ /* 0x0003ec0000100800 */
[----:B----4-:R-:W-:Y:S08]  /*cb90*/  HMMA.16816.F32 R88, R92, R8, R88 ;  /* 0x000000085c58723c */ /* 0x010ff00000001858 */
[C---:B------:R-:W-:Y:S08]  /*cba0*/  HMMA.16816.F32 R124, R96.reuse, R126, R64 ;  /* 0x0000007e607c723c */ /* 0x040ff00000001840 */
        /* <DEDUP_REMOVED lines=8> */
[----:B-1----:R-:W2:Y:S04]  /*cc30*/  LDL.64 R186, [R1+0x58] ;  /* 0x0000580001ba7983 */ /* 0x002ea80000100a00 */
[----:B------:R-:W3:Y:S01]  /*cc40*/  LDL.64 R188, [R1+0x10] ;  /* 0x0000100001bc7983 */ /* 0x000ee20000100a00 */
[----:B------:R-:W-:Y:S01]  /*cc50*/  UIADD3 UR25, UR30, -0x3, URZ ;  /* 0xfffffffd1e197890 */ /* 0x000fe2000fffe03f */
[----:B------:R-:W-:-:S04]  /*cc60*/  DEPBAR.LE SB0, 0x0 ;  /* 0x000080000000791a */ /* 0x000fc80000000000 */
[----:B------:R-:W-:Y:S02]  /*cc70*/  USHF.R.S32.HI UR31, URZ, 0x1f, UR25 ;  /* 0x0000001f3f1f7899 */ /* 0x000fe40008011419 */
[----:B------:R-:W-:Y:S02]  /*cc80*/  ULDC.64 UR4, c[0x0][0x1a0] ;  /* 0x0000680000047ab9 */ /* 0x000fe40000000a00 */
[----:B------:R-:W-:Y:S02]  /*cc90*/  UIMAD UR31, UR31, UR4, URZ ;  /* 0x000000041f1f72a4 */ /* 0x000fe4000f8e023f */
[----:B------:R-:W-:Y:S02]  /*cca0*/  UIMAD.WIDE.U32 UR32, UR25, UR4, URZ ;  /* 0x00000004192072a5 */ /* 0x000fe4000f8e003f */
[----:B------:R-:W-:Y:S02]  /*ccb0*/  UIMAD UR5, UR25, UR5, UR31 ;  /* 0x00000005190572a4 */ /* 0x000fe4000f8e021f */
[----:B------:R-:W-:-:S02]  /*ccc0*/  UIADD3 UR4, UR30, -0x3, URZ ;  /* 0xfffffffd1e047890 */ /* 0x000fc4000fffe03f */
[----:B------:R-:W-:Y:S01]  /*ccd0*/  UIADD3 UR5, UR33, UR5, URZ ;  /* 0x0000000521057290 */ /* 0x000fe2000fffe03f */
[----:B------:R-:W-:Y:S01]  /*cce0*/  IMAD.U32 R4, RZ, RZ, UR32 ;  /* 0x00000020ff047e24 */ /* 0x000fe2000f8e00ff */
[----:B------:R-:W-:Y:S01]  /*ccf0*/  UISETP.GT.AND UP0, UPT, UR4, UR19, UPT ;  /* 0x000000130400728c */ /* 0x000fe2000bf04270 */
[----:B------:R-:W-:-:S03]  /*cd00*/  IMAD.U32 R5, RZ, RZ, UR33 ;  /* 0x00000021ff057e24 */ /* 0x000fc6000f8e00ff */
[----:B------:R-:W-:Y:S01]  /*cd10*/  IMAD.U32 R3, RZ, RZ, UR5 ;  /* 0x00000005ff037e24 */ /* 0x000fe2000f8e00ff */
[----:B------:R-:W-:Y:S01]  /*cd20*/  BAR.SYNC.DEFER_BLOCKING 0x0 ;  /* 0x0000000000007b1d */ /* 0x000fe20000010000 */
        /* <DEDUP_REMOVED lines=9> */
[----:B------:R1:W-:Y:S01]  /*cdc0*/  LDGSTS.E.BYPASS.LTC128B.128 [R226+0x9000], [R2.64] ;  /* 0x0900000002e27fae */ /* 0x0003e2000b901d5a */
[----:B------:R-:W-:-:S03]  /*cdd0*/  PLOP3.LUT P0, PT, PT, PT, UP0, 0x80, 0x0 ;  /* 0x000000000000781c */ /* 0x000fc60003f0f008 */
        /* <DEDUP_REMOVED lines=8> */
[----:B------:R-:W-:Y:S04]  /*ce60*/  LDSM.16.M88.4 R20, [R213+0x6800] ;  /* 0x00680000d514783b */ /* 0x000fe80000000200 */
[----:B------:R-:W-:Y:S04]  /*ce70*/  LDSM.16.M88.4 R16, [R213+0x6c00] ;  /* 0x006c0000d510783b */ /* 0x000fe80000000200 */
[----:B------:R-:W-:Y:S04]  /*ce80*/  LDSM.16.M88.4 R44, [R215+0x6000] ;  /* 0x00600000d72c783b */ /* 0x000fe80000000200 */
[----:B--2---:R-:W2:Y:S04]  /*ce90*/  LDSM.16.M88.4 R4, [R216+0x1000] ;  /* 0x00100000d804783b */ /* 0x004ea80000000200 */
[----:B------:R-:W5:Y:S04]  /*cea0*/  LDSM.16.M88.4 R12, [R217+0x1000] ;  /* 0x00100000d90c783b */ /* 0x000f680000000200 */
[----:B------:R-:W1:Y:S04]  /*ceb0*/  LDSM.16.M88.4 R40, [R215+0x6400] ;  /* 0x00640000d728783b */ /* 0x000e680000000200 */
[----:B------:R-:W1:Y:S04]  /*cec0*/  LDSM.16.M88.4 R36, [R215+0x6800] ;  /* 0x00680000d724783b */ /* 0x000e680000000200 */
[----:B------:R-:W1:Y:S01]  /*ced0*/  LDSM.16.M88.4 R32, [R215+0x6c00] ;  /* 0x006c0000d720783b */ /* 0x000e620000000200 */
[C---:B---3--:R-:W-:Y:S03]  /*cee0*/  HMMA.16816.F32 R228, R8.reuse, R28, RZ ;  /* 0x0000001c08e4723c */ /* 0x048fe600000018ff */
[----:B------:R-:W0:Y:S05]  /*cef0*/  LDGDEPBAR ;  /* 0x00000000000079af */ /* 0x000e2a0000000000 */
[C---:B------:R-:W-:Y:S08]  /*cf00*/  HMMA.16816.F32 R208, R8.reuse, R30, RZ ;  /* 0x0000001e08d0723c */ /* 0x040ff000000018ff */
[----:B----4-:R-:W-:Y:S08]  /*cf10*/  HMMA.16816.F32 R204, R8, R24, RZ ;  /* 0x0000001808cc723c */ /* 0x010ff000000018ff */
[C---:B--2---:R-:W-:Y:S08]  /*cf20*/  HMMA.16816.F32 R60, R4.reuse, R28, RZ ;  /* 0x0000001c043c723c */ /* 0x044ff000000018ff */
[C---:B------:R-:W-:Y:S08]  /*cf30*/  HMMA.16816.F32 R56, R4.reuse, R30, RZ ;  /* 0x0000001e0438723c */ /* 0x040ff000000018ff */
[C---:B------:R-:W-:Y:S08]  /*cf40*/  HMMA.16816.F32 R52, R4.reuse, R24, RZ ;  /* 0x000000180434723c */ /* 0x040ff000000018ff */
[C---:B------:R-:W-:Y:S08]  /*cf50*/  HMMA.16816.F32 R48, R4.reuse, R20, RZ ;  /* 0x000000140430723c */ /* 0x040ff000000018ff */
[C---:B------:R-:W-:Y:S08]  /*cf60*/  HMMA.16816.F32 R28, R4.reuse, R16, RZ ;  /* 0x00000010041c723c */ /* 0x040ff000000018ff */
[C---:B------:R-:W-:Y:S08]  /*cf70*/  HMMA.16816.F32 R64, R4.reuse, R26, RZ ;  /* 0x0000001a0440723c */ /* 0x040ff000000018ff */
[C---:B------:R-:W-:Y:S08]  /*cf80*/  HMMA.16816.F32 R100, R4.reuse, R22, RZ ;  /* 0x000000160464723c */ /* 0x040ff000000018ff */
[----:B------:R-:W-:Y:S08]  /*cf90*/  HMMA.16816.F32 R4, R4, R18, RZ ;  /* 0x000000120404723c */ /* 0x000ff000000018ff */
[C---:B------:R-:W-:Y:S01]  /*cfa0*/  HMMA.16816.F32 R200, R8.reuse, R26, RZ ;  /* 0x0000001a08c8723c */ /* 0x040fe200000018ff */
[----:B------:R-:W-:Y:S07]  /*cfb0*/  LDSM.16.M88.4 R24, [R213+0x7400] ;  /* 0x00740000d518783b */ /* 0x000fee0000000200 */
[C---:B------:R-:W-:Y:S08]  /*cfc0*/  HMMA.16816.F32 R196, R8.reuse, R20, RZ ;  /* 0x0000001408c4723c */ /* 0x040ff000000018ff */
[C---:B------:R-:W-:Y:S01]  /*cfd0*/  HMMA.16816.F32 R192, R8.reuse, R22, RZ ;  /* 0x0000001608c0723c */ /* 0x040fe200000018ff */
[----:B------:R-:W-:Y:S07]  /*cfe0*/  LDSM.16.M88.4 R20, [R213+0x7800] ;  /* 0x00780000d514783b */ /* 0x000fee0000000200 */
[C---:B------:R-:W-:Y:S08]  /*cff0*/  HMMA.16816.F32 R188, R8.reuse, R16, RZ ;  /* 0x0000001008bc723c */ /* 0x040ff000000018ff */
[----:B------:R-:W-:Y:S01]  /*d000*/  HMMA.16816.F32 R108, R8, R18, RZ ;  /* 0x00000012086c723c */ /* 0x000fe200000018ff */
[----:B------:R-:W2:Y:S07]  /*d010*/  LDSM.16.M88.4 R8, [R217] ;  /* 0x00000000d908783b */ /* 0x000eae0000000200 */
[C---:B-----5:R-:W-:Y:S08]  /*d020*/  HMMA.16816.F32 R104, R12.reuse, R44, R60 ;  /* 0x0000002c0c68723c */ /* 0x060ff0000000183c */
[C---:B-1----:R-:W-:Y:S08]  /*d030*/  HMMA.16816.F32 R180, R12.reuse, R40, R52 ;  /* 0x000000280cb4723c */ /* 0x042ff00000001834 */
[C---:B------:R-:W-:Y:S08]  /*d040*/  HMMA.16816.F32 R184, R12.reuse, R36, R48 ;  /* 0x000000240cb8723c */ /* 0x040ff00000001830 */
[C---:B------:R-:W-:Y:S01]  /*d050*/  HMMA.16816.F32 R176, R12.reuse, R32, R28 ;  /* 0x000000200cb0723c */ /* 0x040fe2000000181c */
[----:B------:R-:W-:Y:S07]  /*d060*/  LDSM.16.M88.4 R28, [R213+0x7000] ;  /* 0x00700000d51c783b */ /* 0x000fee0000000200 */
[C---:B------:R-:W-:Y:S08]  /*d070*/  HMMA.16816.F32 R48, R12.reuse, R46, R56 ;  /* 0x0000002e0c30723c */ /* 0x040ff00000001838 */
[C---:B------:R-:W-:Y:S08]  /*d080*/  HMMA.16816.F32 R16, R12.reuse, R42, R64 ;  /* 0x0000002a0c10723c */ /* 0x040ff00000001840 */
[C---:B------:R-:W-:Y:S08]  /*d090*/  HMMA.16816.F32 R60, R12.reuse, R38, R100 ;  /* 0x000000260c3c723c */ /* 0x040ff00000001864 */
[----:B------:R-:W-:Y:S01]  /*d0a0*/  HMMA.16816.F32 R52, R12, R34, R4 ;  /* 0x000000220c34723c */ /* 0x000fe20000001804 */
[----:B------:R-:W1:Y:S04]  /*d0b0*/  LDSM.16.M88.4 R4, [R216+0x3000] ;  /* 0x00300000d804783b */ /* 0x000e680000000200 */
[----:B------:R-:W3:Y:S03]  /*d0c0*/  LDSM.16.M88.4 R12, [R213+0x7c00] ;  /* 0x007c0000d50c783b */ /* 0x000ee60000000200 */
        /* <DEDUP_REMOVED lines=9> */
[----:B------:R-:W2:Y:S04]  /*d160*/  LDSM.16.M88.4 R8, [R216+0x2000] ;  /* 0x00200000d808783b */ /* 0x000ea80000000200 */
[----:B------:R-:W-:Y:S03]  /*d170*/  LDSM.16.M88.4 R32, [R215+0x7000] ;  /* 0x00700000d720783b */ /* 0x000fe60000000200 */
[C---:B-1----:R-:W-:Y:S08]  /*d180*/  HMMA.16816.F32 R104, R4.reuse, R28, R104 ;  /* 0x0000001c0468723c */ /* 0x042ff00000001868 */
[C---:B------:R-:W-:Y:S08]  /*d190*/  HMMA.16816.F32 R100, R4.reuse, R24, R180 ;  /* 0x000000180464723c */ /* 0x040ff000000018b4 */
[C---:B------:R-:W-:Y:S08]  /*d1a0*/  HMMA.16816.F32 R184, R4.reuse, R20, R184 ;  /* 0x0000001404b8723c */ /* 0x040ff000000018b8 */
[C---:B---3--:R-:W-:Y:S08]  /*d1b0*/  HMMA.16816.F32 R196, R4.reuse, R12, R176 ;  /* 0x0000000c04c4723c */ /* 0x048ff000000018b0 */
[C---:B------:R-:W-:Y:S01]  /*d1c0*/  HMMA.16816.F32 R64, R4.reuse, R30, R48 ;  /* 0x0000001e0440723c */ /* 0x040fe20000001830 */
[----:B------:R-:W-:Y:S07]  /*d1d0*/  LDSM.16.M88.4 R48, [R215+0x7800] ;  /* 0x00780000d730783b */ /* 0x000fee0000000200 */
[C---:B------:R-:W-:Y:S01]  /*d1e0*/  HMMA.16816.F32 R56, R4.reuse, R26, R16 ;  /* 0x0000001a0438723c */ /* 0x040fe20000001810 */
[----:B------:R-:W-:Y:S07]  /*d1f0*/  LDSM.16.M88.4 R16, [R217+0x2000] ;  /* 0x00200000d910783b */ /* 0x000fee0000000200 */
        /* <DEDUP_REMOVED lines=8> */
[C---:B------:R-:W-:Y:S08]  /*d280*/  HMMA.16816.F32 R204, R8.reuse, R22, R192 ;  /* 0x0000001608cc723c */ /* 0x040ff000000018c0 */
[----:B------:R-:W-:Y:S08]  /*d290*/  HMMA.16816.F32 R192, R8, R14, R108 ;  /* 0x0000000e08c0723c */ /* 0x000ff0000000186c */
[C---:B-1----:R-:W-:Y:S08]  /*d2a0*/  HMMA.16816.F32 R188, R4.reuse, R32, R104 ;  /* 0x0000002004bc723c */ /* 0x042ff00000001868 */
[C---:B------:R-:W-:Y:S08]  /*d2b0*/  HMMA.16816.F32 R176, R4.reuse, R34, R64 ;  /* 0x0000002204b0723c */ /* 0x040ff00000001840 */
[----:B---3--:R-:W-:Y:S08]  /*d2c0*/  HMMA.16816.F32 R108, R4, R52, R100 ;  /* 0x00000034046c723c */ /* 0x008ff00000001864 */
[C---:B------:R-:W-:Y:S01]  /*d2d0*/  HMMA.16816.F32 R232, R8.reuse, R20, R232 ;  /* 0x0000001408e8723c */ /* 0x040fe200000018e8 */
[----:B------:R-:W-:Y:S07]  /*d2e0*/  LDSM.16.M88.4 R20, [R213+0x8400] ;  /* 0x00840000d514783b */ /* 0x000fee0000000200 */
[----:B------:R-:W-:Y:S01]  /*d2f0*/  HMMA.16816.F32 R200, R8, R12, R240 ;  /* 0x0000000c08c8723c */ /* 0x000fe200000018f0 */
[----:B------:R-:W-:Y:S04]  /*d300*/  LDSM.16.M88.4 R8, [R213+0x8000] ;  /* 0x00800000d508783b */ /* 0x000fe80000000200 */
[----:B------:R-:W-:Y:S03]  /*d310*/  LDSM.16.M88.4 R12, [R216+0x4000] ;  /* 0x00400000d80c783b */ /* 0x000fe60000000200 */
[C---:B------:R-:W-:Y:S08]  /*d320*/  HMMA.16816.F32 R104, R4.reuse, R54, R56 ;  /* 0x000000360468723c */ /* 0x040ff00000001838 */
[C---:B------:R-:W-:Y:S08]  /*d330*/  HMMA.16816.F32 R100, R4.reuse, R48, R184 ;  /* 0x000000300464723c */ /* 0x040ff000000018b8 */
[C---:B------:R-:W-:Y:S01]  /*d340*/  HMMA.16816.F32 R64, R4.reuse, R50, R40 ;  /* 0x000000320440723c */ /* 0x040fe20000001828 */
[----:B------:R-:W-:Y:S07]  /*d350*/  LDSM.16.M88.4 R40, [R213+0x8800] ;  /* 0x00880000d528783b */ /* 0x000fee0000000200 */
[C---:B------:R-:W-:Y:S08]  /*d360*/  HMMA.16816.F32 R60, R4.reuse, R44, R196 ;  /* 0x0000002c043c723c */ /* 0x040ff000000018c4 */
[----:B------:R-:W-:Y:S01]  /*d370*/  HMMA.16816.F32 R28, R4, R46, R36 ;  /* 0x0000002e041c723c */ /* 0x000fe20000001824 */
[----:B------:R-:W1:Y:S04]  /*d380*/  LDSM.16.M88.4 R4, [R216+0x5000] ;  /* 0x00500000d804783b */ /* 0x000e680000000200 */
[----:B------:R-:W2:Y:S03]  /*d390*/  LDSM.16.M88.4 R36, [R213+0x8c00] ;  /* 0x008c0000d524783b */ /* 0x000ea60000000200 */
        /* <DEDUP_REMOVED lines=15> */
[C---:B--2---:R-:W-:Y:S08]  /*d490*/  HMMA.16816.F32 R104, R4.reuse, R36, R60 ;  /* 0x000000240468723c */ /* 0x044ff0000000183c */
[----:B------:R-:W-:Y:S01]  /*d4a0*/  HMMA.16816.F32 R100, R4, R38, R28 ;  /* 0x000000260464723c */ /* 0x000fe2000000181c */
[----:B------:R-:W-:Y:S04]  /*d4b0*/  LDSM.16.M88.4 R4, [R217+0x5000] ;  /* 0x00500000d904783b */ /* 0x000fe80000000200 */
[----:B------:R-:W-:Y:S03]  /*d4c0*/  LDSM.16.M88.4 R28, [R215+0x8000] ;  /* 0x00800000d71c783b */ /* 0x000fe60000000200 */
[C---:B------:R-:W-:Y:S08]  /*d4d0*/  HMMA.16816.F32 R52, R12.reuse, R20, R56 ;  /* 0x000000140c34723c */ /* 0x040ff00000001838 */
[C---:B------:R-:W-:Y:S01]  /*d4e0*/  HMMA.16816.F32 R48, R12.reuse, R22, R180 ;  /* 0x000000160c30723c */ /* 0x040fe200000018b4 */
[----:B------:R-:W1:Y:S07]  /*d4f0*/  LDSM.16.M88.4 R20, [R215+0x8800] ;  /* 0x00880000d714783b */ /* 0x000e6e0000000200 */
[C---:B------:R-:W-:Y:S01]  /*d500*/  HMMA.16816.F32 R64, R12.reuse, R8, R24 ;  /* 0x000000080c40723c */ /* 0x040fe20000001818 */
[----:B------:R-:W2:Y:S07]  /*d510*/  LDSM.16.M88.4 R24, [R215+0x8400] ;  /* 0x00840000d718783b */ /* 0x000eae0000000200 */
[----:B------:R-:W-:Y:S01]  /*d520*/  HMMA.16816.F32 R60, R12, R10, R32 ;  /* 0x0000000a0c3c723c */ /* 0x000fe20000001820 */
[----:B------:R-:W3:Y:S01]  /*d530*/  LDSM.16.M88.4 R8, [R217+0x4000] ;  /* 0x00400000d908783b */ /* 0x000ee20000000200 */
[----:B------:R-:W-:-:S06]  /*d540*/  DEPBAR.LE SB0, 0x0 ;  /* 0x000080000000791a */ /* 0x000fcc0000000000 */
        /* <DEDUP_REMOVED lines=8> */
[C---:B--2---:R-:W-:Y:S08]  /*d5d0*/  HMMA.16816.F32 R188, R4.reuse, R24, R188 ;  /* 0x0000001804bc723c */ /* 0x044ff000000018bc */
[C---:B------:R-:W-:Y:S08]  /*d5e0*/  HMMA.16816.F32 R184, R4.reuse, R26, R184 ;  /* 0x0000001a04b8723c */ /* 0x040ff000000018b8 */
[C---:B------:R-:W-:Y:S08]  /*d5f0*/  HMMA.16816.F32 R176, R4.reuse, R20, R176 ;  /* 0x0000001404b0723c */ /* 0x040ff000000018b0 */
[----:B------:R-:W-:Y:S08]  /*d600*/  HMMA.16816.F32 R104, R4, R18, R100 ;  /* 0x000000120468723c */ /* 0x000ff00000001864 */
        /* <DEDUP_REMOVED lines=12> */
[----:B------:R-:W-:-:S02]  /*d6d0*/  UIADD3 UR31, UR30, -0x4, URZ ;  /* 0xfffffffc1e1f7890 */ /* 0x000fc4000fffe03f */
[----:B------:R-:W-:Y:S02]  /*d6e0*/  ULDC.64 UR4, c[0x0][0x198] ;  /* 0x0000660000047ab9 */ /* 0x000fe40000000a00 */
[----:B------:R-:W-:Y:S02]  /*d6f0*/  USHF.R.S32.HI UR30, URZ, 0x1f, UR31 ;  /* 0x0000001f3f1e7899 */ /* 0x000fe4000801141f */
[----:B------:R-:W-:Y:S02]  /*d700*/  UIMAD.WIDE.U32 UR32, UR31, UR4, URZ ;  /* 0x000000041f2072a5 */ /* 0x000fe4000f8e003f */
[----:B------:R-:W-:-:S04]  /*d710*/  UIMAD UR30, UR30, UR4, URZ ;  /* 0x000000041e1e72a4 */ /* 0x000fc8000f8e023f */
[----:B------:R-:W-:Y:S01]  /*d720*/  UIMAD UR5, UR31, UR5, UR30 ;  /* 0x000000051f0572a4 */ /* 0x000fe2000f8e021e */
[----:B------:R-:W-:Y:S02]  /*d730*/  IMAD.U32 R0, RZ, RZ, UR32 ;  /* 0x00000020ff007e24 */ /* 0x000fe4000f8e00ff */
[----:B------:R-:W-:Y:S01]  /*d740*/  IMAD.U32 R4, RZ, RZ, UR32 ;  /* 0x00000020ff047e24 */ /* 0x000fe2000f8e00ff */
[----:B------:R-:W-:-:S06]  /*d750*/  UIADD3 UR5, UR33, UR5, URZ ;  /* 0x0000000521057290 */ /* 0x000fcc000fffe03f */
[----:B--2---:R-:W-:Y:S01]  /*d760*/  IMAD.U32 R3, RZ, RZ, UR5 ;  /* 0x00000005ff037e24 */ /* 0x004fe2000f8e00ff */
[----:B------:R-:W-:-:S04]  /*d770*/  LEA R0, P0, R0, R2, 0x6 ;  /* 0x0000000200007211 */ /* 0x000fc800078030ff */
        /* <DEDUP_REMOVED lines=15> */
.L_x_667:
[----:B-1----:R-:W2:Y:S04]  /*d870*/  LDL R2, [R1+0xc] ;  /* 0x00000c0001027983 */ /* 0x002ea80000100800 */
[----:B------:R-:W3:Y:S04]  /*d880*/  LDL R0, [R1+0x28] ;  /* 0x0000280001007983 */ /* 0x000ee80000100800 */
[----:B------:R-:W4:Y:S04]  /*d890*/  LDL.LU.64 R6, [R1] ;  /* 0x0000000001067983 */ /* 0x000f280000300a00 */
[----:B------:R-:W5:Y:S04]  /*d8a0*/  LDL R4, [R1+0x2c] ;  /* 0x00002c0001047983 */ /* 0x000f680000100800 */
[----:B------:R-:W4:Y:S04]  /*d8b0*/  LDL R5, [R1+0x8] ;  /* 0x0000080001057983 */ /* 0x000f280000100800 */
[----:B------:R-:W1:Y:S02]  /*d8c0*/  S2R R8, SR_TID.X ;  /* 0x0000000000087919 */ /* 0x000e640000002100 */
[----:B-1----:R-:W-:-:S05]  /*d8d0*/  IMAD.SHL.U32 R8, R8, 0x2, RZ ;  /* 0x0000000208087824 */ /* 0x002fca00078e00ff */
[----:B------:R-:W-:Y:S01]  /*d8e0*/  LOP3.LUT R8, R8, 0x6, RZ, 0xc0, !PT ;  /* 0x0000000608087812 */ /* 0x000fe200078ec0ff */
[----:B------:R-:W-:Y:S01]  /*d8f0*/  USHF.L.U32 UR4, UR25, 0x1, URZ ;  /* 0x0000000119047899 */ /* 0x000fe2000800063f */
[----:B--2---:R-:W-:Y:S02]  /*d900*/  IMAD.MOV.U32 R3, RZ, RZ, R2 ;  /* 0x000000ffff037224 */ /* 0x004fe400078e0002 */
[----:B---3--:R-:W-:Y:S02]  /*d910*/  IMAD.MOV.U32 R2, RZ, RZ, R0 ;  /* 0x000000ffff027224 */ /* 0x008fe400078e0000 */
[----:B------:R-:W-:-:S04]  /*d920*/  IMAD.U32 R0, RZ, RZ, UR25 ;  /* 0x00000019ff007e24 */ /* 0x000fc8000f8e00ff */
[----:B------:R-:W-:-:S05]  /*d930*/  IMAD R0, R0, 0x40, R8 ;  /* 0x0000004000007824 */ /* 0x000fca00078e0208 */
[C---:B------:R-:W-:Y:S01]  /*d940*/  ISETP.GE.AND P1, PT, R0.reuse, R225, PT ;  /* 0x000000e10000720c */ /* 0x040fe20003f26270 */
[----:B------:R-:W-:Y:S01]  /*d950*/  IMAD.MOV.U32 R8, RZ, RZ, R2 ;  /* 0x000000ffff087224 */ /* 0x000fe200078e0002 */
[C---:B------:R-:W-:Y:S02]  /*d960*/  IADD3 R2, R0.reuse, 0x1, RZ ;  /* 0x0000000100027810 */ /* 0x040fe40007ffe0ff */
[----:B------:R-:W-:Y:S02]  /*d970*/  ISETP.LT.OR P1, PT, R0, R221, P1 ;  /* 0x000000dd0000720c */ /* 0x000fe40000f21670 */
[----:B------:R-:W-:Y:S02]  /*d980*/  ISETP.GE.AND P6, PT, R2, R225, PT ;  /* 0x000000e10200720c */ /* 0x000fe40003fc6270 */
[----:B------:R-:W-:Y:S02]  /*d990*/  FSEL R16, R64, -INF , !P1 ;  /* 0xff80000040107808 */ /* 0x000fe40004800000 */
[----:B------:R-:W-:-:S02]  /*d9a0*/  ISETP.GE.AND P5, PT, R2, R224, PT ;  /* 0x000000e00200720c */ /* 0x000fc40003fa6270 */
[CC--:B------:R-:W-:Y:S02]  /*d9b0*/  ISETP.GE.AND P4, PT, R2.reuse, R223.reuse, PT ;  /* 0x000000df0200720c */ /* 0x0c0fe40003f86270 */
[----:B------:R-:W-:Y:S02]  /*d9c0*/  ISETP.GE.AND P2, PT, R2, R222, PT ;  /* 0x000000de0200720c */ /* 0x000fe40003f46270 */
[C---:B------:R-:W-:Y:S02]  /*d9d0*/  ISETP.GE.AND P3, PT, R0.reuse, R224, PT ;  /* 0x000000e00000720c */ /* 0x040fe40003f66270 */
[C---:B------:R-:W-:Y:S02]  /*d9e0*/  ISETP.GE.AND P0, PT, R0.reuse, R223, PT ;  /* 0x000000df0000720c */ /* 0x040fe40003f06270 */
[----:B------:R-:W-:Y:S01]  /*d9f0*/  ISETP.GE.AND P1, PT, R0, R222, PT ;  /* 0x000000de0000720c */ /* 0x000fe20003f26270 */
[----:B----4-:R-:W-:Y:S01]  /*da00*/  IMAD.MOV.U32 R201, RZ, RZ, R7 ;  /* 0x000000ffffc97224 */ /* 0x010fe200078e0007 */
[C---:B------:R-:W-:Y:S01]  /*da10*/  ISETP.LT.OR P6, PT, R2.reuse, R221, P6 ;  /* 0x000000dd0200720c */ /* 0x040fe200037c1670 */
[----:B------:R-:W-:Y:S01]  /*da20*/  IMAD.MOV.U32 R7, RZ, RZ, R3 ;  /* 0x000000ffff077224 */ /* 0x000fe200078e0003 */
[----:B------:R-:W-:-:S02]  /*da30*/  ISETP.LT.OR P5, PT, R2, R220, P5 ;  /* 0x000000dc0200720c */ /* 0x000fc40002fa1670 */
[CC--:B------:R-:W-:Y:S02]  /*da40*/  ISETP.LT.OR P4, PT, R2.reuse, R219.reuse, P4 ;  /* 0x000000db0200720c */ /* 0x0c0fe40002781670 */
[----:B------:R-:W-:Y:S02]  /*da50*/  ISETP.LT.OR P2, PT, R2, R218, P2 ;  /* 0x000000da0200720c */ /* 0x000fe40001741670 */
[C---:B------:R-:W-:Y:S02]  /*da60*/  ISETP.LT.OR P3, PT, R0.reuse, R220, P3 ;  /* 0x000000dc0000720c */ /* 0x040fe40001f61670 */
[C---:B------:R-:W-:Y:S02]  /*da70*/  ISETP.LT.OR P0, PT, R0.reuse, R219, P0 ;  /* 0x000000db0000720c */ /* 0x040fe40000701670 */
[C---:B------:R-:W-:Y:S02]  /*da80*/  ISETP.LT.OR P1, PT, R0.reuse, R218, P1 ;  /* 0x000000da0000720c */ /* 0x040fe40000f21670 */
        /* <DEDUP_REMOVED lines=70> */
[----:B------:R-:W-:Y:S01]  /*def0*/  ISETP.GE.AND P1, PT, R3, R222, PT ;  /* 0x000000de0300720c */ /* 0x000fe20003f26270 */
[----:B------:R-:W-:Y:S01]  /*df00*/  IMAD.MOV.U32 R200, RZ, RZ, R6 ;  /* 0x000000ffffc87224 */ /* 0x000fe200078e0006 */
[C---:B------:R-:W-:Y:S01]  /*df10*/  ISETP.LT.OR P6, PT, R2.reuse, R220, P6 ;  /* 0x000000dc0200720c */ /* 0x040fe200037c1670 */
[----:B-----5:R-:W-:Y:S01]  /*df20*/  IMAD.MOV.U32 R6, RZ, RZ, R4 ;  /* 0x000000ffff067224 */ /* 0x020fe200078e0004 */
[----:B------:R-:W-:-:S02]  /*df30*/  ISETP.LT.OR P2, PT, R2, R219, P2 ;  /* 0x000000db0200720c */ /* 0x000fc40001741670 */
[----:B------:R-:W-:Y:S02]  /*df40*/  ISETP.LT.OR P3, PT, R2, R218, P3 ;  /* 0x000000da0200720c */ /* 0x000fe40001f61670 */
[C---:B------:R-:W-:Y:S02]  /*df50*/  ISETP.LT.OR P4, PT, R3.reuse, R221, P4 ;  /* 0x000000dd0300720c */ /* 0x040fe40002781670 */
[C---:B------:R-:W-:Y:S02]  /*df60*/  ISETP.LT.OR P5, PT, R3.reuse, R220, P5 ;  /* 0x000000dc0300720c */ /* 0x040fe40002fa1670 */
[C---:B------:R-:W-:Y:S02]  /*df70*/  ISETP.LT.OR P0, PT, R3.reuse, R219, P0 ;  /* 0x000000db0300720c */ /* 0x040fe40000701670 */
[----:B------:R-:W-:Y:S02]  /*df80*/  ISETP.LT.OR P1, PT, R3, R218, P1 ;  /* 0x000000da0300720c */ /* 0x000fe40000f21670 */
[----:B------:R-:W-:-:S02]  /*df90*/  IADD3 R2, R0, 0x20, RZ ;  /* 0x0000002000027810 */ /* 0x000fc40007ffe0ff */
[C---:B------:R-:W-:Y:S02]  /*dfa0*/  IADD3 R4, R0.reuse, 0x21, RZ ;  /* 0x0000002100047810 */ /* 0x040fe40007ffe0ff */
[----:B------:R-:W-:Y:S02]  /*dfb0*/  IADD3 R3, R0, 0x28, RZ ;  /* 0x0000002800037810 */ /* 0x000fe40007ffe0ff */
[----:B------:R-:W-:Y:S02]  /*dfc0*/  FSEL R189, R50, -INF , !P6 ;  /* 0xff80000032bd7808 */ /* 0x000fe40007000000 */
        /* <DEDUP_REMOVED lines=9> */
[----:B------:R-:W-:Y:S02]  /*e060*/  ISETP.GE.AND P0, PT, R4, R224, PT ;  /* 0x000000e00400720c */ /* 0x000fe40003f06270 */
[----:B------:R-:W-:Y:S02]  /*e070*/  ISETP.GE.AND P1, PT, R3, R225, PT ;  /* 0x000000e10300720c */ /* 0x000fe40003f26270 */
[C---:B------:R-:W-:Y:S02]  /*e080*/  ISETP.LT.OR P6, PT, R2.reuse, R221, P6 ;  /* 0x000000dd0200720c */ /* 0x040fe400037c1670 */
        /* <DEDUP_REMOVED lines=10> */
[C---:B------:R-:W-:Y:S02]  /*e130*/  ISETP.GE.AND P5, PT, R4.reuse, R225, PT ;  /* 0x000000e10400720c */ /* 0x040fe40003fa6270 */
[C---:B------:R-:W-:Y:S02]  /*e140*/  ISETP.GE.AND P0, PT, R4.reuse, R223, PT ;  /* 0x000000df0400720c */ /* 0x040fe40003f06270 */
[----:B------:R-:W-:Y:S02]  /*e150*/  ISETP.GE.AND P6, PT, R4, R222, PT ;  /* 0x000000de0400720c */ /* 0x000fe40003fc6270 */
[----:B------:R-:W-:Y:S01]  /*e160*/  ISETP.GE.AND P1, PT, R2, R224, PT ;  /* 0x000000e00200720c */ /* 0x000fe20003f26270 */
[----:B------:R-:W-:Y:S01]  /*e170*/  IMAD.MOV.U32 R30, RZ, RZ, R5 ;  /* 0x000000ffff1e7224 */ /* 0x000fe200078e0005 */
[----:B------:R-:W-:-:S02]  /*e180*/  ISETP.LT.OR P5, PT, R4, R221, P5 ;  /* 0x000000dd0400720c */ /* 0x000fc40002fa1670 */
[C---:B------:R-:W-:Y:S02]  /*e190*/  ISETP.LT.OR P0, PT, R4.reuse, R219, P0 ;  /* 0x000000db0400720c */ /* 0x040fe40000701670 */
[----:B------:R-:W-:Y:S02]  /*e1a0*/  ISETP.LT.OR P6, PT, R4, R218, P6 ;  /* 0x000000da0400720c */ /* 0x000fe400037c1670 */
[----:B------:R-:W-:Y:S02]  /*e1b0*/  ISETP.LT.OR P1, PT, R2, R220, P1 ;  /* 0x000000dc0200720c */ /* 0x000fe40000f21670 */
[C---:B------:R-:W-:Y:S02]  /*e1c0*/  IADD3 R5, R0.reuse, 0x30, RZ ;  /* 0x0000003000057810 */ /* 0x040fe40007ffe0ff */
[----:B------:R-:W-:Y:S02]  /*e1d0*/  IADD3 R4, R0, 0x31, RZ ;  /* 0x0000003100047810 */ /* 0x000fe40007ffe0ff */
[----:B------:R-:W-:-:S02]  /*e1e0*/  FSEL R238, R43, -INF , !P1 ;  /* 0xff8000002bee7808 */ /* 0x000fc40004800000 */
[----:B------:R-:W-:Y:S02]  /*e1f0*/  FSEL R248, R178, -INF , !P4 ;  /* 0xff800000b2f87808 */ /* 0x000fe40006000000 */
[CC--:B------:R-:W-:Y:S02]  /*e200*/  ISETP.GE.AND P1, PT, R5.reuse, R225.reuse, PT ;  /* 0x000000e10500720c */ /* 0x0c0fe40003f26270 */
[----:B------:R-:W-:Y:S02]  /*e210*/  ISETP.GE.AND P4, PT, R4, R225, PT ;  /* 0x000000e10400720c */ /* 0x000fe40003f86270 */
[----:B------:R-:W-:Y:S02]  /*e220*/  FSEL R239, R176, -INF , !P3 ;  /* 0xff800000b0ef7808 */ /* 0x000fe40005800000 */
[C---:B------:R-:W-:Y:S02]  /*e230*/  ISETP.GE.AND P3, PT, R5.reuse, R224, PT ;  /* 0x000000e00500720c */ /* 0x040fe40003f66270 */
[----:B------:R-:W-:-:S02]  /*e240*/  ISETP.LT.OR P1, PT, R5, R221, P1 ;  /* 0x000000dd0500720c */ /* 0x000fc40000f21670 */
[----:B------:R-:W-:Y:S02]  /*e250*/  ISETP.LT.OR P4, PT, R4, R221, P4 ;  /* 0x000000dd0400720c */ /* 0x000fe40002781670 */
[----:B------:R-:W-:Y:S02]  /*e260*/  FSEL R235, R46, -INF , !P2 ;  /* 0xff8000002eeb7808 */ /* 0x000fe40005000000 */
[----:B------:R-:W-:Y:S02]  /*e270*/  FSEL R232, R45, -INF , !P5 ;  /* 0xff8000002de87808 */ /* 0x000fe40006800000 */
[----:B------:R-:W-:Y:S02]  /*e280*/  ISETP.LT.OR P3, PT, R5, R220, P3 ;  /* 0x000000dc0500720c */ /* 0x000fe40001f61670 */
[----:B------:R-:W-:Y:S02]  /*e290*/  ISETP.GE.AND P2, PT, R3, R224, PT ;  /* 0x000000e00300720c */ /* 0x000fe40003f46270 */
[----:B------:R-:W-:-:S02]  /*e2a0*/  ISETP.GE.AND P5, PT, R2, R225, PT ;  /* 0x000000e10200720c */ /* 0x000fc40003fa6270 */
[----:B------:R-:W-:Y:S02]  /*e2b0*/  FSEL R229, R32, -INF , !P1 ;  /* 0xff80000020e57808 */ /* 0x000fe40004800000 */
[----:B------:R-:W-:Y:S02]  /*e2c0*/  FSEL R228, R33, -INF , !P4 ;  /* 0xff80000021e47808 */ /* 0x000fe40006000000 */
[C---:B------:R-:W-:Y:S02]  /*e2d0*/  ISETP.GE.AND P1, PT, R2.reuse, R223, PT ;  /* 0x000000df0200720c */ /* 0x040fe40003f26270 */
[----:B------:R-:W-:Y:S02]  /*e2e0*/  ISETP.GE.AND P4, PT, R2, R222, PT ;  /* 0x000000de0200720c */ /* 0x000fe40003f86270 */
[----:B------:R-:W-:Y:S02]  /*e2f0*/  FSEL R206, R34, -INF , !P3 ;  /* 0xff80000022ce7808 */ /* 0x000fe40005800000 */
[----:B------:R-:W-:-:S02]  /*e300*/  ISETP.LT.OR P2, PT, R3, R220, P2 ;  /* 0x000000dc0300720c */ /* 0x000fc40001741670 */
[----:B------:R-:W-:Y:S02]  /*e310*/  ISETP.LT.OR P5, PT, R2, R221, P5 ;  /* 0x000000dd0200720c */ /* 0x000fe40002fa1670 */
[----:B------:R-:W-:Y:S02]  /*e320*/  ISETP.GE.AND P3, PT, R4, R224, PT ;  /* 0x000000e00400720c */ /* 0x000fe40003f66270 */
[C---:B------:R-:W-:Y:S02]  /*e330*/  ISETP.LT.OR P1, PT, R2.reuse, R219, P1 ;  /* 0x000000db0200720c */ /* 0x040fe40000f21670 */
[----:B------:R-:W-:Y:S02]  /*e340*/  ISETP.LT.OR P4, PT, R2, R218, P4 ;  /* 0x000000da0200720c */ /* 0x000fe40002781670 */
[----:B------:R-:W-:Y:S02]  /*e350*/  IADD3 R2, R0, 0x38, RZ ;  /* 0x0000003800027810 */ /* 0x000fe40007ffe0ff */
[----:B------:R-:W-:-:S02]  /*e360*/  FSEL R237, R42, -INF , !P2 ;  /* 0xff8000002aed7808 */ /* 0x000fc40005000000 */
[----:B------:R-:W-:Y:S02]  /*e370*/  FSEL R234, R41, -INF , !P5 ;  /* 0xff80000029ea7808 */ /* 0x000fe40006800000 */
[----:B------:R-:W-:Y:S02]  /*e380*/  ISETP.LT.OR P3, PT, R4, R220, P3 ;  /* 0x000000dc0400720c */ /* 0x000fe40001f61670 */
[C---:B------:R-:W-:Y:S02]  /*e390*/  ISETP.GE.AND P2, PT, R3.reuse, R223, PT ;  /* 0x000000df0300720c */ /* 0x040fe40003f46270 */
[----:B------:R-:W-:Y:S02]  /*e3a0*/  ISETP.GE.AND P5, PT, R3, R222, PT ;  /* 0x000000de0300720c */ /* 0x000fe40003fa6270 */
[----:B------:R-:W-:Y:S02]  /*e3b0*/  IADD3 R0, R0, 0x39, RZ ;  /* 0x0000003900007810 */ /* 0x000fe40007ffe0ff */
[----:B------:R-:W-:-:S02]  /*e3c0*/  FSEL R240, R177, -INF , !P0 ;  /* 0xff800000b1f07808 */ /* 0x000fc40004000000 */
[----:B------:R-:W-:Y:S02]  /*e3d0*/  ISETP.GE.AND P0, PT, R2, R225, PT ;  /* 0x000000e10200720c */ /* 0x000fe40003f06270 */
[----:B------:R-:W-:Y:S01]  /*e3e0*/  FSEL R204, R35, -INF , !P3 ;  /* 0xff80000023cc7808 */ /* 0x000fe20005800000 */
[----:B------:R-:W-:Y:S01]  /*e3f0*/  IMAD.WIDE.U32 R242, R8, -0x2daee0ad, RZ ;  /* 0xd2511f5308f27825 */ /* 0x000fe200078e00ff */
[C---:B------:R-:W-:Y:S02]  /*e400*/  ISETP.LT.OR P2, PT, R3.reuse, R219, P2 ;  /* 0x000000db0300720c */ /* 0x040fe40001741670 */
[----:B------:R-:W-:Y:S01]  /*e410*/  ISETP.LT.OR P5, PT, R3, R218, P5 ;  /* 0x000000da0300720c */ /* 0x000fe20002fa1670 */
[----:B------:R-:W-:Y:S01]  /*e420*/  IMAD.U32 R3, RZ, RZ, UR29 ;  /* 0x0000001dff037e24 */ /* 0x000fe2000f8e00ff */
[----:B------:R-:W-:Y:S02]  /*e430*/  ISETP.GE.AND P3, PT, R0, R225, PT ;  /* 0x000000e10000720c */ /* 0x000fe40003f66270 */
[----:B------:R-:W-:-:S02]  /*e440*/  ISETP.LT.OR P0, PT, R2, R221, P0 ;  /* 0x000000dd0200720c */ /* 0x000fc40000701670 */
[----:B------:R-:W-:Y:S02]  /*e450*/  ISETP.LT.OR P3, PT, R0, R221, P3 ;  /* 0x000000dd0000720c */ /* 0x000fe40001f61670 */
[----:B------:R-:W-:Y:S02]  /*e460*/  FSEL R56, R12, -INF , !P0 ;  /* 0xff8000000c387808 */ /* 0x000fe40004000000 */
[----:B------:R-:W-:Y:S02]  /*e470*/  LOP3.LUT R3, R243, UR4, R3, 0x96, !PT ;  /* 0x00000004f3037c12 */ /* 0x000fe4000f8e9603 */
[----:B------:R-:W-:Y:S01]  /*e480*/  ISETP.GE.AND P0, PT, R5, R223, PT ;  /* 0x000000df0500720c */ /* 0x000fe20003f06270 */
[----:B------:R-:W-:Y:S01]  /*e490*/  IMAD.WIDE.U32 R50, R7, -0x326172a9, RZ ;  /* 0xcd9e8d5707327825 */ /* 0x000fe200078e00ff */
[----:B------:R-:W-:Y:S02]  /*e4a0*/  FSEL R33, R13, -INF , !P3 ;  /* 0xff8000000d217808 */ /* 0x000fe40005800000 */
[----:B------:R-:W-:Y:S01]  /*e4b0*/  ISETP.GE.AND P3, PT, R5, R222, PT ;  /* 0x000000de0500720c */ /* 0x000fe20003f66270 */
[----:B------:R-:W-:Y:S01]  /*e4c0*/  IMAD.MOV.U32 R31, RZ, RZ, R6 ;  /* 0x000000ffff1f7224 */ /* 0x000fe200078e0006 */
[----:B------:R-:W-:Y:S01]  /*e4d0*/  FSEL R241, R180, -INF , !P2 ;  /* 0xff800000b4f17808 */ /* 0x000fe20005000000 */
[----:B------:R-:W-:Y:S01]  /*e4e0*/  IMAD.WIDE.U32 R6, R3, -0x326172a9, RZ ;  /* 0xcd9e8d5703067825 */ /* 0x000fe200078e00ff */
[----:B------:R-:W-:-:S02]  /*e4f0*/  ISETP.LT.OR P0, PT, R5, R219, P0 ;  /* 0x000000db0500720c */ /* 0x000fc40000701670 */
[----:B------:R-:W-:Y:S02]  /*e500*/  ISETP.GE.AND P2, PT, R2, R224, PT ;  /* 0x000000e00200720c */ /* 0x000fe40003f46270 */
[----:B------:R-:W-:Y:S02]  /*e510*/  ISETP.LT.OR P3, PT, R5, R218, P3 ;  /* 0x000000da0500720c */ /* 0x000fe40001f61670 */
[----:B------:R-:W-:Y:S02]  /*e520*/  LOP3.LUT R5, R51, R30, RZ, 0x3c, !PT ;  /* 0x0000001e33057212 */ /* 0x000fe400078e3cff */
[----:B------:R-:W-:Y:S02]  /*e530*/  FSEL R199, R108, -INF , !P0 ;  /* 0xff8000006cc77808 */ /* 0x000fe40004000000 */
[----:B------:R-:W-:Y:S02]  /*e540*/  ISETP.LT.OR P2, PT, R2, R220, P2 ;  /* 0x000000dc0200720c */ /* 0x000fe40001741670 */
[----:B------:R-:W-:-:S02]  /*e550*/  FSEL R247, R181, -INF , !P1 ;  /* 0xff800000b5f77808 */ /* 0x000fc40004800000 */
[-C--:B------:R-:W-:Y:S02]  /*e560*/  ISETP.GE.AND P0, PT, R2, R223.reuse, PT ;  /* 0x000000df0200720c */ /* 0x080fe40003f06270 */
[----:B------:R-:W-:Y:S02]  /*e570*/  LOP3.LUT R3, R7, UR16, R50, 0x96, !PT ;  /* 0x0000001007037c12 */ /* 0x000fe4000f8e9632 */
[----:B------:R-:W-:Y:S01]  /*e580*/  ISETP.GE.AND P1, PT, R4, R223, PT ;  /* 0x000000df0400720c */ /* 0x000fe20003f26270 */
[----:B------:R-:W-:Y:S01]  /*e590*/  IMAD R205, R5, -0x2daee0ad, RZ ;  /* 0xd2511f5305cd7824 */ /* 0x000fe200078e02ff */
[----:B------:R-:W-:Y:S01]  /*e5a0*/  FSEL R49, R14, -INF , !P2 ;  /* 0xff8000000e317808 */ /* 0x000fe20005000000 */
[----:B------:R-:W-:Y:S01]  /*e5b0*/  IMAD.WIDE.U32 R8, R3, -0x2daee0ad, RZ ;  /* 0xd2511f5303087825 */ /* 0x000fe200078e00ff */
[----:B------:R-:W-:Y:S02]  /*e5c0*/  ISETP.LT.OR P0, PT, R2, R219, P0 ;  /* 0x000000db0200720c */ /* 0x000fe40000701670 */
[----:B------:R-:W-:-:S02]  /*e5d0*/  LOP3.LUT R5, R201, UR14, R6, 0x96, !PT ;  /* 0x0000000ec9057c12 */ /* 0x000fc4000f8e9606 */
[----:B------:R-:W-:Y:S02]  /*e5e0*/  ISETP.GE.AND P2, PT, R0, R224, PT ;  /* 0x000000e00000720c */ /* 0x000fe40003f46270 */
[----:B------:R-:W-:Y:S01]  /*e5f0*/  ISETP.LT.OR P1, PT, R4, R219, P1 ;  /* 0x000000db0400720c */ /* 0x000fe20000f21670 */
[----:B------:R-:W-:Y:S01]  /*e600*/  IMAD.WIDE.U32 R10, R5, -0x2daee0ad, RZ ;  /* 0xd2511f53050a7825 */ /* 0x000fe200078e00ff */
[----:B------:R-:W-:Y:S02]  /*e610*/  FSEL R53, R104, -INF , !P0 ;  /* 0xff80000068357808 */ /* 0x000fe40004000000 */
[C---:B------:R-:W-:Y:S02]  /*e620*/  ISETP.LT.OR P2, PT, R0.reuse, R220, P2 ;  /* 0x000000dc0000720c */ /* 0x040fe40001741670 */
[----:B------:R-:W-:Y:S02]  /*e630*/  FSEL R54, R109, -INF , !P1 ;  /* 0xff8000006d367808 */ /* 0x000fe40004800000 */
[----:B------:R-:W-:-:S02]  /*e640*/  ISETP.GE.AND P0, PT, R0, R223, PT ;  /* 0x000000df0000720c */ /* 0x000fc40003f06270 */
[-C--:B------:R-:W-:Y:S02]  /*e650*/  ISETP.GE.AND P1, PT, R2, R222.reuse, PT ;  /* 0x000000de0200720c */ /* 0x080fe40003f26270 */
[----:B------:R-:W-:Y:S02]  /*e660*/  LOP3.LUT R3, R9, UR13, R205, 0x96, !PT ;  /* 0x0000000d09037c12 */ /* 0x000fe4000f8e96cd */
[----:B------:R-:W-:Y:S02]  /*e670*/  FSEL R48, R15, -INF , !P2 ;  /* 0xff8000000f307808 */ /* 0x000fe40005000000 */
[----:B------:R-:W-:Y:S02]  /*e680*/  ISETP.LT.OR P0, PT, R0, R219, P0 ;  /* 0x000000db0000720c */ /* 0x000fe40000701670 */
[----:B------:R-:W-:Y:S02]  /*e690*/  ISETP.GE.AND P2, PT, R4, R222, PT ;  /* 0x000000de0400720c */ /* 0x000fe40003f46270 */
[----:B------:R-:W-:Y:S01]  /*e6a0*/  ISETP.LT.OR P1, PT, R2, R218, P1 ;  /* 0x000000da0200720c */ /* 0x000fe20000f21670 */
[----:B------:R-:W-:Y:S01]  /*e6b0*/  IMAD.WIDE.U32 R2, R3, -0x326172a9, RZ ;  /* 0xcd9e8d5703027825 */ /* 0x000fe200078e00ff */
[----:B------:R-:W-:-:S02]  /*e6c0*/  LOP3.LUT R8, R11, UR11, R8, 0x96, !PT ;  /* 0x0000000b0b087c12 */ /* 0x000fc4000f8e9608 */
[----:B------:R-:W-:Y:S01]  /*e6d0*/  FSEL R12, R105, -INF , !P0 ;  /* 0xff800000690c7808 */ /* 0x000fe20004000000 */
[----:B------:R-:W-:Y:S01]  /*e6e0*/  IMAD.WIDE.U32 R108, R31, -0x326172a9, RZ ;  /* 0xcd9e8d571f6c7825 */ /* 0x000fe200078e00ff */
[----:B------:R-:W-:Y:S02]  /*e6f0*/  ISETP.LT.OR P2, PT, R4, R218, P2 ;  /* 0x000000da0400720c */ /* 0x000fe40001741670 */
[----:B------:R-:W-:Y:S01]  /*e700*/  ISETP.GE.AND P0, PT, R0, R222, PT ;  /* 0x000000de0000720c */ /* 0x000fe20003f06270 */
[----:B------:R-:W-:Y:S01]  /*e710*/  IMAD.WIDE.U32 R64, R8, -0x326172a9, RZ ;  /* 0xcd9e8d5708407825 */ /* 0x000fe200078e00ff */
[----:B------:R-:W-:Y:S02]  /*e720*/  FMNMX.FTZ R4, R246, R16, !PT ;  /* 0x00000010f6047209 */ /* 0x000fe40007810000 */
[----:B------:R-:W-:Y:S02]  /*e730*/  LOP3.LUT R3, R3, UR12, R200, 0x96, !PT ;  /* 0x0000000c03037c12 */ /* 0x000fe4000f8e96c8 */
[----:B------:R-:W-:-:S02]  /*e740*/  ISETP.LT.OR P0, PT, R0, R218, P0 ;  /* 0x000000da0000720c */ /* 0x000fc40000701670 */
[----:B------:R-:W-:Y:S02]  /*e750*/  FMNMX.FTZ R0, R245, R20, !PT ;  /* 0x00000014f5007209 */ /* 0x000fe40007810000 */
[----:B------:R-:W-:Y:S02]  /*e760*/  FMNMX.FTZ R4, R17, R4, !PT ;  /* 0x0000000411047209 */ /* 0x000fe40007810000 */
[----:B------:R-:W-:Y:S02]  /*e770*/  LOP3.LUT R5, R109, R30, RZ, 0x3c, !PT ;  /* 0x0000001e6d057212 */ /* 0x000fe400078e3cff */
[----:B------:R-:W-:Y:S01]  /*e780*/  LOP3.LUT R8, R65, UR10, R2, 0x96, !PT ;  /* 0x0000000a41087c12 */ /* 0x000fe2000f8e9602 */
[----:B------:R-:W-:Y:S01]  /*e790*/  IMAD.WIDE.U32 R2, R3, -0x2daee0ad, RZ ;  /* 0xd2511f5303027825 */ /* 0x000fe200078e00ff */
[----:B------:R-:W-:Y:S02]  /*e7a0*/  FMNMX.FTZ R0, R22, R0, !PT ;  /* 0x0000000016007209 */ /* 0x000fe40007810000 */
[----:B------:R-:W-:Y:S01]  /*e7b0*/  FMNMX.FTZ R4, R18, R4, !PT ;  /* 0x0000000412047209 */ /* 0x000fe20007810000 */
[----:B------:R-:W-:Y:S01]  /*e7c0*/  IMAD.WIDE.U32 R46, R5, -0x2daee0ad, RZ ;  /* 0xd2511f53052e7825 */ /* 0x000fe200078e00ff */
[----:B------:R-:W-:-:S02]  /*e7d0*/  LOP3.LUT R10, R3, UR9, R10, 0x96, !PT ;  /* 0x00000009030a7c12 */ /* 0x000fc4000f8e960a */
[----:B------:R-:W-:Y:S01]  /*e7e0*/  FMNMX.FTZ R0, R21, R0, !PT ;  /* 0x0000000015007209 */ /* 0x000fe20007810000 */
[----:B------:R-:W-:Y:S01]  /*e7f0*/  IMAD.WIDE.U32 R66, R8, -0x2daee0ad, RZ ;  /* 0xd2511f5308427825 */ /* 0x000fe200078e00ff */
[----:B------:R-:W-:Y:S02]  /*e800*/  FMNMX.FTZ R3, R19, R4, !PT ;  /* 0x0000000413037209 */ /* 0x000fe40007810000 */
[----:B------:R-:W-:Y:S02]  /*e810*/  LOP3.LUT R5, R47, UR15, R242, 0x96, !PT ;  /* 0x0000000f2f057c12 */ /* 0x000fe4000f8e96f2 */
[----:B------:R-:W-:Y:S02]  /*e820*/  LOP3.LUT R2, R67, UR7, R2, 0x96, !PT ;  /* 0x0000000743027c12 */ /* 0x000fe4000f8e9602 */
[----:B------:R-:W-:Y:S02]  /*e830*/  FMNMX.FTZ R0, R23, R0, !PT ;  /* 0x0000000017007209 */ /* 0x000fe40007810000 */
[----:B------:R-:W-:Y:S01]  /*e840*/  FMNMX.FTZ R3, R192, R3, !PT ;  /* 0x00000003c0037209 */ /* 0x000fe20007810000 */
[----:B------:R-:W-:Y:S01]  /*e850*/  IMAD.WIDE.U32 R40, R5, -0x326172a9, RZ ;  /* 0xcd9e8d5705287825 */ /* 0x000fe200078e00ff */
[----:B------:R-:W-:-:S02]  /*e860*/  FMNMX.FTZ R4, R244, R24, !PT ;  /* 0x00000018f4047209 */ /* 0x000fc40007810000 */
[----:B------:R-:W-:Y:S02]  /*e870*/  FMNMX.FTZ R0, R193, R0, !PT ;  /* 0x00000000c1007209 */ /* 0x000fe40007810000 */
[----:B------:R-:W-:Y:S01]  /*e880*/  FMNMX.FTZ R105, R188, R3, !PT ;  /* 0x00000003bc697209 */ /* 0x000fe20007810000 */
[----:B------:R-:W-:Y:S01]  /*e890*/  IMAD.WIDE.U32 R2, R2, -0x326172a9, RZ ;  /* 0xcd9e8d5702027825 */ /* 0x000fe200078e00ff */
[----:B------:R-:W-:-:S03]  /*e8a0*/  FMNMX.FTZ R4, R27, R4, !PT ;  /* 0x000000041b047209 */ /* 0x000fc60007810000 */
[----:B------:R-:W-:Y:S01]  /*e8b0*/  IMAD.WIDE.U32 R38, R10, -0x326172a9, RZ ;  /* 0xcd9e8d570a267825 */ /* 0x000fe200078e00ff */
[----:B------:R-:W-:Y:S02]  /*e8c0*/  FMNMX.FTZ R5, R190, R0, !PT ;  /* 0x00000000be057209 */ /* 0x000fe40007810000 */
[----:B------:R-:W-:Y:S02]  /*e8d0*/  FMNMX.FTZ R105, R101, R105, !PT ;  /* 0x0000006965697209 */ /* 0x000fe40007810000 */
[----:B------:R-:W-:Y:S02]  /*e8e0*/  LOP3.LUT R11, R7, UR16, R108, 0x96, !PT ;  /* 0x00000010070b7c12 */ /* 0x000fe4000f8e966c */
[----:B------:R-:W-:Y:S02]  /*e8f0*/  LOP3.LUT R10, R41, UR14, R6, 0x96, !PT ;  /* 0x0000000e290a7c12 */ /* 0x000fe4000f8e9606 */
[C---:B------:R-:W-:Y:S02]  /*e900*/  LOP3.LUT R6, R2.reuse, 0xffff, RZ, 0xc0, !PT ;  /* 0x0000ffff02067812 */ /* 0x040fe400078ec0ff */
[----:B------:R-:W-:-:S02]  /*e910*/  LOP3.LUT R8, R2, 0xff, RZ, 0xc0, !PT ;  /* 0x000000ff02087812 */ /* 0x000fc400078ec0ff */
[--C-:B------:R-:W-:Y:S02]  /*e920*/  SHF.R.U32.HI R7, RZ, 0x10, R2.reuse ;  /* 0x00000010ff077819 */ /* 0x100fe40000011602 */
[----:B------:R-:W-:Y:S02]  /*e930*/  SHF.R.U32.HI R9, RZ, 0x18, R2 ;  /* 0x00000018ff097819 */ /* 0x000fe40000011602 */
[----:B------:R-:W-:Y:S02]  /*e940*/  LOP3.LUT R0, R3, UR17, R38, 0x96, !PT ;  /* 0x0000001103007c12 */ /* 0x000fe4000f8e9626 */
        /* <DEDUP_REMOVED lines=9> */
[----:B------:R-:W-:Y:S02]  /*e9e0*/  LOP3.LUT R5, R7, 0xff, RZ, 0xc0, !PT ;  /* 0x000000ff07057812 */ /* 0x000fe400078ec0ff */
[----:B------:R-:W-:Y:S02]  /*e9f0*/  FMNMX.FTZ R7, R194, R2, !PT ;  /* 0x00000002c2077209 */ /* 0x000fe40007810000 */
[----:B------:R-:W-:Y:S02]  /*ea00*/  FMNMX.FTZ R2, R236, R3, !PT ;  /* 0x00000003ec027209 */ /* 0x000fe40007810000 */
[----:B------:R-:W-:Y:S02]  /*ea10*/  FMNMX.FTZ R105, R233, R105, !PT ;  /* 0x00000069e9697209 */ /* 0x000fe40007810000 */
[----:B------:R-:W-:Y:S02]  /*ea20*/  SHF.R.U32.HI R4, RZ, 0x8, R6 ;  /* 0x00000008ff047819 */ /* 0x000fe40000011606 */
[----:B------:R-:W-:-:S02]  /*ea30*/  FMNMX.FTZ R2, R237, R2, !PT ;  /* 0x00000002ed027209 */ /* 0x000fc40007810000 */
[----:B------:R-:W-:Y:S02]  /*ea40*/  FMNMX.FTZ R105, R234, R105, !PT ;  /* 0x00000069ea697209 */ /* 0x000fe40007810000 */
[----:B------:R-:W-:Y:S02]  /*ea50*/  PRMT R38, R8, 0x5410, R4 ;  /* 0x0000541008267816 */ /* 0x000fe40000000004 */
[----:B------:R-:W-:Y:S02]  /*ea60*/  LOP3.LUT R4, R0, 0xffff, RZ, 0xc0, !PT ;  /* 0x0000ffff00047812 */ /* 0x000fe400078ec0ff */
[----:B------:R-:W-:Y:S02]  /*ea70*/  FMNMX.FTZ R2, R238, R2, !PT ;  /* 0x00000002ee027209 */ /* 0x000fe40007810000 */
[----:B------:R-:W-:Y:S02]  /*ea80*/  FMNMX.FTZ R105, R229, R105, !PT ;  /* 0x00000069e5697209 */ /* 0x000fe40007810000 */
[----:B------:R-:W-:-:S02]  /*ea90*/  PRMT R15, R5, 0x5410, R9 ;  /* 0x00005410050f7816 */ /* 0x000fc40000000009 */
[----:B------:R-:W-:Y:S02]  /*eaa0*/  SHF.R.U32.HI R5, RZ, 0x8, R4 ;  /* 0x00000008ff057819 */ /* 0x000fe40000011604 */
[----:B------:R-:W-:Y:S02]  /*eab0*/  LOP3.LUT R6, R0, 0xff, RZ, 0xc0, !PT ;  /* 0x000000ff00067812 */ /* 0x000fe400078ec0ff */
[--C-:B------:R-:W-:Y:S02]  /*eac0*/  SHF.R.U32.HI R3, RZ, 0x10, R0.reuse ;  /* 0x00000010ff037819 */ /* 0x100fe40000011600 */
[----:B------:R-:W-:Y:S02]  /*ead0*/  SHF.R.U32.HI R4, RZ, 0x18, R0 ;  /* 0x00000018ff047819 */ /* 0x000fe40000011600 */
[----:B------:R-:W-:Y:S02]  /*eae0*/  FMNMX.FTZ R0, R206, R2, !PT ;  /* 0x00000002ce007209 */ /* 0x000fe40007810000 */
[----:B------:R-:W-:-:S02]  /*eaf0*/  FMNMX.FTZ R105, R228, R105, !PT ;  /* 0x00000069e4697209 */ /* 0x000fc40007810000 */
[----:B------:R-:W-:Y:S02]  /*eb00*/  FMNMX.FTZ R2, R191, R7, !PT ;  /* 0x00000007bf027209 */ /* 0x000fe40007810000 */
[----:B------:R-:W-:Y:S02]  /*eb10*/  FMNMX.FTZ R0, R204, R0, !PT ;  /* 0x00000000cc007209 */ /* 0x000fe40007810000 */
[----:B------:R-:W-:Y:S02]  /*eb20*/  FMNMX.FTZ R105, R56, R105, !PT ;  /* 0x0000006938697209 */ /* 0x000fe40007810000 */
[----:B------:R-:W-:Y:S02]  /*eb30*/  LOP3.LUT R3, R3, 0xff, RZ, 0xc0, !PT ;  /* 0x000000ff03037812 */ /* 0x000fe400078ec0ff */
[----:B------:R-:W-:Y:S02]  /*eb40*/  PRMT R14, R6, 0x5410, R5 ;  /* 0x00005410060e7816 */ /* 0x000fe40000000005 */
[----:B------:R-:W-:-:S02]  /*eb50*/  FMNMX.FTZ R6, R185, R2, !PT ;  /* 0x00000002b9067209 */ /* 0x000fc40007810000 */
[----:B------:R-:W-:Y:S02]  /*eb60*/  FMNMX.FTZ R0, R49, R0, !PT ;  /* 0x0000000031007209 */ /* 0x000fe40007810000 */
[----:B------:R-:W-:Y:S02]  /*eb70*/  FMNMX.FTZ R105, R33, R105, !PT ;  /* 0x0000006921697209 */ /* 0x000fe40007810000 */
[----:B------:R-:W-:Y:S01]  /*eb80*/  PRMT R13, R3, 0x5410, R4 ;  /* 0x00005410030d7816 */ /* 0x000fe20000000004 */
[----:B------:R-:W-:Y:S01]  /*eb90*/  IMAD.WIDE.U32 R2, R11, -0x2daee0ad, RZ ;  /* 0xd2511f530b027825 */ /* 0x000fe200078e00ff */
[----:B------:R-:W-:-:S03]  /*eba0*/  FMNMX.FTZ R6, R239, R6, !PT ;  /* 0x00000006ef067209 */ /* 0x000fc60007810000 */
[----:B------:R-:W-:Y:S01]  /*ebb0*/  IMAD.WIDE.U32 R4, R10, -0x2daee0ad, RZ ;  /* 0xd2511f530a047825 */ /* 0x000fe200078e00ff */
[----:B------:R-:W-:Y:S01]  /*ebc0*/  FMNMX.FTZ R0, R48, R0, !PT ;  /* 0x0000000030007209 */ /* 0x000fe20007810000 */
[----:B------:R-:W1:Y:S03]  /*ebd0*/  SHFL.BFLY PT, R8, R105, 0x2, 0x1f ;  /* 0x0c401f0069087f89 */ /* 0x000e6600000e0000 */
[----:B------:R-:W-:Y:S02]  /*ebe0*/  LOP3.LUT R7, R5, UR11, R2, 0x96, !PT ;  /* 0x0000000b05077c12 */ /* 0x000fe4000f8e9602 */
[----:B------:R-:W-:Y:S02]  /*ebf0*/  FMNMX.FTZ R2, R240, R6, !PT ;  /* 0x00000006f0027209 */ /* 0x000fe40007810000 */
[----:B------:R-:W2:Y:S01]  /*ec00*/  SHFL.BFLY PT, R6, R0, 0x2, 0x1f ;  /* 0x0c401f0000067f89 */ /* 0x000ea200000e0000 */
[----:B------:R-:W-:Y:S01]  /*ec10*/  LOP3.LUT R3, R3, UR13, R46, 0x96, !PT ;  /* 0x0000000d03037c12 */ /* 0x000fe2000f8e962e */
[----:B------:R-:W-:Y:S01]  /*ec20*/  IMAD.WIDE.U32 R44, R7, -0x326172a9, RZ ;  /* 0xcd9e8d57072c7825 */ /* 0x000fe200078e00ff */
[----:B------:R-:W-:-:S03]  /*ec30*/  FMNMX.FTZ R5, R241, R2, !PT ;  /* 0x00000002f1057209 */ /* 0x000fc60007810000 */
[----:B------:R-:W-:-:S05]  /*ec40*/  IMAD.WIDE.U32 R2, R3, -0x326172a9, RZ ;  /* 0xcd9e8d5703027825 */ /* 0x000fca00078e00ff */
[----:B------:R-:W-:Y:S02]  /*ec50*/  LOP3.LUT R10, R45, UR10, R2, 0x96, !PT ;  /* 0x0000000a2d0a7c12 */ /* 0x000fe4000f8e9602 */
[----:B------:R-:W-:Y:S02]  /*ec60*/  FMNMX.FTZ R2, R227, R28, !PT ;  /* 0x0000001ce3027209 */ /* 0x000fe40007810000 */
[----:B------:R-:W-:Y:S02]  /*ec70*/  FMNMX.FTZ R5, R247, R5, !PT ;  /* 0x00000005f7057209 */ /* 0x000fe40007810000 */
[----:B------:R-:W-:Y:S02]  /*ec80*/  FMNMX.FTZ R2, R29, R2, !PT ;  /* 0x000000021d027209 */ /* 0x000fe40007810000 */
[----:B-1----:R-:W-:Y:S02]  /*ec90*/  FMNMX.FTZ R105, R105, R8, !PT ;  /* 0x0000000869697209 */ /* 0x002fe40007810000 */
[----:B------:R-:W-:-:S02]  /*eca0*/  LOP3.LUT R9, R3, UR12, R40, 0x96, !PT ;  /* 0x0000000c03097c12 */ /* 0x000fc4000f8e9628 */
[----:B------:R-:W-:Y:S02]  /*ecb0*/  FMNMX.FTZ R2, R36, R2, !PT ;  /* 0x0000000224027209 */ /* 0x000fe40007810000 */
[----:B------:R-:W-:Y:S02]  /*ecc0*/  FMNMX.FTZ R3, R199, R5, !PT ;  /* 0x00000005c7037209 */ /* 0x000fe40007810000 */
[----:B--2---:R-:W-:Y:S02]  /*ecd0*/  FMNMX.FTZ R0, R0, R6, !PT ;  /* 0x0000000600007209 */ /* 0x004fe40007810000 */
[----:B------:R-:W1:Y:S01]  /*ece0*/  SHFL.BFLY PT, R6, R105, 0x1, 0x1f ;  /* 0x0c201f0069067f89 */ /* 0x000e6200000e0000 */
[----:B------:R-:W-:Y:S02]  /*ecf0*/  FMNMX.FTZ R2, R37, R2, !PT ;  /* 0x0000000225027209 */ /* 0x000fe40007810000 */
[----:B------:R-:W-:Y:S02]  /*ed00*/  FMNMX.FTZ R3, R54, R3, !PT ;  /* 0x0000000336037209 */ /* 0x000fe40007810000 */
[----:B------:R-:W-:-:S02]  /*ed10*/  FMNMX.FTZ R5, R196, R2, !PT ;  /* 0x00000002c4057209 */ /* 0x000fc40007810000 */
[----:B------:R-:W-:Y:S01]  /*ed20*/  FMNMX.FTZ R103, R53, R3, !PT ;  /* 0x0000000335677209 */ /* 0x000fe20007810000 */
[----:B------:R-:W-:Y:S01]  /*ed30*/  IMAD.WIDE.U32 R2, R9, -0x2daee0ad, RZ ;  /* 0xd2511f5309027825 */ /* 0x000fe200078e00ff */
[----:B------:R-:W-:Y:S01]  /*ed40*/  FMNMX.FTZ R5, R198, R5, !PT ;  /* 0x00000005c6057209 */ /* 0x000fe20007810000 */
[----:B------:R-:W2:Y:S03]  /*ed50*/  SHFL.BFLY PT, R104, R0, 0x1, 0x1f ;  /* 0x0c201f0000687f89 */ /* 0x000ea600000e0000 */
[----:B------:R-:W-:Y:S02]  /*ed60*/  LOP3.LUT R8, R3, UR9, R4, 0x96, !PT ;  /* 0x0000000903087c12 */ /* 0x000fe4000f8e9604 */
[----:B------:R-:W-:Y:S01]  /*ed70*/  FMNMX.FTZ R3, R186, R5, !PT ;  /* 0x00000005ba037209 */ /* 0x000fe20007810000 */
[----:B------:R-:W-:-:S03]  /*ed80*/  IMAD.WIDE.U32 R42, R10, -0x2daee0ad, RZ ;  /* 0xd2511f530a2a7825 */ /* 0x000fc600078e00ff */
[----:B------:R-:W-:Y:S02]  /*ed90*/  FMNMX.FTZ R3, R187, R3, !PT ;  /* 0x00000003bb037209 */ /* 0x000fe40007810000 */
[----:B------:R-:W-:Y:S02]  /*eda0*/  LOP3.LUT R4, R43, UR7, R2, 0x96, !PT ;  /* 0x000000072b047c12 */ /* 0x000fe4000f8e9602 */
[----:B------:R-:W-:Y:S02]  /*edb0*/  FSEL R65, R179, -INF , !P6 ;  /* 0xff800000b3417808 */ /* 0x000fe40007000000 */
[----:B------:R-:W-:Y:S02]  /*edc0*/  FMNMX.FTZ R2, R248, R3, !PT ;  /* 0x00000003f8027209 */ /* 0x000fe40007810000 */
[----:B-1----:R-:W-:Y:S02]  /*edd0*/  FMNMX.FTZ R105, R105, R6, !PT ;  /* 0x0000000669697209 */ /* 0x002fe40007810000 */
[----:B------:R-:W-:-:S02]  /*ede0*/  FSEL R210, R182, -INF , !P5 ;  /* 0xff800000b6d27808 */ /* 0x000fc40006800000 */
[----:B------:R-:W-:Y:S01]  /*edf0*/  FMNMX.FTZ R2, R65, R2, !PT ;  /* 0x0000000241027209 */ /* 0x000fe20007810000 */
[----:B------:R-:W-:Y:S01]  /*ee00*/  FMUL.FTZ R34, R105, c[0x0][0x23c] ;  /* 0x00008f0069227a20 */ /* 0x000fe20000410000 */
[----:B------:R-:W-:Y:S02]  /*ee10*/  FSEL R211, R183, -INF , !P4 ;  /* 0xff800000b7d37808 */ /* 0x000fe40006000000 */
[----:B------:R-:W-:Y:S02]  /*ee20*/  FMNMX.FTZ R2, R210, R2, !PT ;  /* 0x00000002d2027209 */ /* 0x000fe40007810000 */
[----:B------:R-:W-:Y:S02]  /*ee30*/  FSETP.NEU.FTZ.AND P4, PT, R105, -INF , PT ;  /* 0xff8000006900780b */ /* 0x000fe40003f9d000 */
[----:B------:R-:W-:Y:S02]  /*ee40*/  FMNMX.FTZ R103, R12, R103, !PT ;  /* 0x000000670c677209 */ /* 0x000fe40007810000 */
[----:B------:R-:W-:-:S02]  /*ee50*/  FSEL R242, R110, -INF , !P3 ;  /* 0xff8000006ef27808 */ /* 0x000fc40005800000 */
[----:B------:R-:W-:Y:S02]  /*ee60*/  FMNMX.FTZ R2, R211, R2, !PT ;  /* 0x00000002d3027209 */ /* 0x000fe40007810000 */
[----:B------:R-:W-:Y:S01]  /*ee70*/  FSEL R34, R34, RZ, P4 ;  /* 0x000000ff22227208 */ /* 0x000fe20002000000 */
[----:B------:R-:W1:Y:S01]  /*ee80*/  SHFL.BFLY PT, R7, R103, 0x2, 0x1f ;  /* 0x0c401f0067077f89 */ /* 0x000e6200000e0000 */
[----:B--2---:R-:W-:Y:S02]  /*ee90*/  FMNMX.FTZ R104, R0, R104, !PT ;  /* 0x0000006800687209 */ /* 0x004fe40007810000 */
[----:B------:R-:W-:Y:S01]  /*eea0*/  FMNMX.FTZ R102, R242, R2, !PT ;  /* 0x00000002f2667209 */ /* 0x000fe20007810000 */
[----:B------:R-:W-:Y:S02]  /*eeb0*/  FFMA.FTZ R0, R16, c[0x0][0x23c], -R34 ;  /* 0x00008f0010007a23 */ /* 0x000fe40000010822 */
[----:B------:R-:W-:-:S04]  /*eec0*/  IMAD.WIDE.U32 R2, R4, -0x326172a9, RZ ;  /* 0xcd9e8d5704027825 */ /* 0x000fc800078e00ff */
[----:B------:R-:W-:Y:S01]  /*eed0*/  IMAD.MOV.U32 R207, RZ, RZ, R249 ;  /* 0x000000ffffcf7224 */ /* 0x000fe200078e00f9 */
[----:B------:R-:W-:Y:S01]  /*eee0*/  FSEL R249, R111, -INF , !P2 ;  /* 0xff8000006ff97808 */ /* 0x000fe20005000000 */
[----:B------:R2:W-:Y:S01]  /*eef0*/  MUFU.EX2 R55, R0 ;  /* 0x0000000000377308 */ /* 0x0005e20000000800 */
[----:B------:R-:W-:Y:S01]  /*ef00*/  IMAD.MOV.U32 R197, RZ, RZ, R251 ;  /* 0x000000ffffc57224 */ /* 0x000fe200078e00fb */
[----:B------:R-:W-:Y:S02]  /*ef10*/  FSEL R251, R106, -INF , !P1 ;  /* 0xff8000006afb7808 */ /* 0x000fe40004800000 */
[----:B------:R-:W-:Y:S01]  /*ef20*/  FMNMX.FTZ R102, R249, R102, !PT ;  /* 0x00000066f9667209 */ /* 0x000fe20007810000 */
[----:B------:R-:W-:Y:S01]  /*ef30*/  IMAD.MOV.U32 R202, RZ, RZ, R250 ;  /* 0x000000ffffca7224 */ /* 0x000fe200078e00fa */
[----:B------:R-:W-:Y:S01]  /*ef40*/  FSEL R250, R107, -INF , !P0 ;  /* 0xff8000006bfa7808 */ /* 0x000fe20004000000 */
[----:B------:R-:W-:Y:S01]  /*ef50*/  FFMA.FTZ R4, R17, c[0x0][0x23c], -R34 ;  /* 0x00008f0011047a23 */ /* 0x000fe20000010822 */
[----:B------:R-:W-:Y:S01]  /*ef60*/  FMNMX.FTZ R102, R251, R102, !PT ;  /* 0x00000066fb667209 */ /* 0x000fe20007810000 */
[----:B------:R-:W-:Y:S01]  /*ef70*/  FMUL.FTZ R35, R104, c[0x0][0x23c] ;  /* 0x00008f0068237a20 */ /* 0x000fe20000410000 */
[----:B--2---:R-:W-:-:S04]  /*ef80*/  LOP3.LUT R0, R2, 0xffff, RZ, 0xc0, !PT ;  /* 0x0000ffff02007812 */ /* 0x004fc800078ec0ff */
[----:B------:R-:W-:Y:S01]  /*ef90*/  SHF.R.U32.HI R5, RZ, 0x8, R0 ;  /* 0x00000008ff057819 */ /* 0x000fe20000011600 */
[----:B------:R-:W-:Y:S01]  /*efa0*/  FFMA.FTZ R0, R18, c[0x0][0x23c], -R34 ;  /* 0x00008f0012007a23 */ /* 0x000fe20000010822 */
[----:B------:R-:W-:Y:S01]  /*efb0*/  FSETP.NEU.FTZ.AND P2, PT, R104, -INF , PT ;  /* 0xff8000006800780b */ /* 0x000fe20003f5d000 */
[----:B------:R2:W-:Y:S01]  /*efc0*/  MUFU.EX2 R203, R4 ;  /* 0x0000000400cb7308 */ /* 0x0005e20000000800 */
[----:B------:R-:W-:Y:S01]  /*efd0*/  FMNMX.FTZ R102, R250, R102, !PT ;  /* 0x00000066fa667209 */ /* 0x000fe20007810000 */
[----:B------:R-:W-:Y:S01]  /*efe0*/  IMAD.MOV.U32 R110, RZ, RZ, R12 ;  /* 0x000000ffff6e7224 */ /* 0x000fe200078e000c */
[----:B------:R-:W-:-:S05]  /*eff0*/  FSEL R35, R35, RZ, P2 ;  /* 0x000000ff23237208 */ /* 0x000fca0001000000 */
[----:B------:R3:W-:Y:S01]  /*f000*/  MUFU.EX2 R10, R0 ;  /* 0x00000000000a7308 */ /* 0x0007e20000000800 */
[----:B------:R-:W4:Y:S01]  /*f010*/  SHFL.BFLY PT, R6, R102, 0x2, 0x1f ;  /* 0x0c401f0066067f89 */ /* 0x000f2200000e0000 */
[----:B--2---:R-:W-:Y:S01]  /*f020*/  LOP3.LUT R4, R2, 0xff, RZ, 0xc0, !PT ;  /* 0x000000ff02047812 */ /* 0x004fe200078ec0ff */
[----:B------:R-:W-:-:S03]  /*f030*/  IMAD.WIDE.U32 R30, R8, -0x326172a9, RZ ;  /* 0xcd9e8d57081e7825 */ /* 0x000fc600078e00ff */
[----:B------:R-:W-:Y:S02]  /*f040*/  PRMT R12, R4, 0x5410, R5 ;  /* 0x00005410040c7816 */ /* 0x000fe40000000005 */
[----:B---3--:R-:W-:-:S04]  /*f050*/  SHF.R.U32.HI R0, RZ, 0x10, R2 ;  /* 0x00000010ff007819 */ /* 0x008fc80000011602 */
[----:B------:R-:W-:Y:S02]  /*f060*/  LOP3.LUT R5, R0, 0xff, RZ, 0xc0, !PT ;  /* 0x000000ff00057812 */ /* 0x000fe400078ec0ff */
[----:B------:R-:W-:Y:S01]  /*f070*/  SHF.R.U32.HI R0, RZ, 0x18, R2 ;  /* 0x00000018ff007819 */ /* 0x000fe20000011602 */
[----:B------:R-:W-:Y:S01]  /*f080*/  FFMA.FTZ R2, R20, c[0x0][0x23c], -R35 ;  /* 0x00008f0014027a23 */ /* 0x000fe20000010823 */
[----:B-1----:R-:W-:-:S03]  /*f090*/  FMNMX.FTZ R103, R103, R7, !PT ;  /* 0x0000000767677209 */ /* 0x002fc60007810000 */
[----:B------:R1:W-:Y:S02]  /*f0a0*/  MUFU.EX2 R52, R2 ;  /* 0x0000000200347308 */ /* 0x0003e40000000800 */
[----:B------:R-:W2:Y:S01]  /*f0b0*/  SHFL.BFLY PT, R7, R103, 0x1, 0x1f ;  /* 0x0c201f0067077f89 */ /* 0x000ea200000e0000 */
[----:B------:R-:W-:Y:S02]  /*f0c0*/  PRMT R18, R5, 0x5410, R0 ;  /* 0x0000541005127816 */ /* 0x000fe40000000000 */
[----:B-1----:R-:W-:Y:S01]  /*f0d0*/  LOP3.LUT R2, R3, UR17, R30, 0x96, !PT ;  /* 0x0000001103027c12 */ /* 0x002fe2000f8e961e */
[----:B------:R-:W-:-:S04]  /*f0e0*/  FFMA.FTZ R3, R21, c[0x0][0x23c], -R35 ;  /* 0x00008f0015037a23 */ /* 0x000fc80000010823 */
[----:B------:R1:W3:Y:S01]  /*f0f0*/  MUFU.EX2 R5, R3 ;  /* 0x0000000300057308 */ /* 0x0002e20000000800 */
[----:B----4-:R-:W-:Y:S01]  /*f100*/  FMNMX.FTZ R102, R102, R6, !PT ;  /* 0x0000000666667209 */ /* 0x010fe20007810000 */
[--C-:B------:R-:W-:Y:S01]  /*f110*/  FFMA.FTZ R0, R22, c[0x0][0x23c], -R35.reuse ;  /* 0x00008f0016007a23 */ /* 0x100fe20000010823 */
[----:B--2---:R-:W-:Y:S01]  /*f120*/  FMNMX.FTZ R103, R103, R7, !PT ;  /* 0x0000000767677209 */ /* 0x004fe20007810000 */
[----:B------:R-:W-:Y:S02]  /*f130*/  FFMA.FTZ R4, R19, c[0x0][0x23c], -R34 ;  /* 0x00008f0013047a23 */ /* 0x000fe40000010822 */
[----:B-1----:R-:W-:Y:S02]  /*f140*/  FFMA.FTZ R3, R23, c[0x0][0x23c], -R35 ;  /* 0x00008f0017037a23 */ /* 0x002fe40000010823 */
[----:B---3--:R-:W-:Y:S02]  /*f150*/  IMAD.MOV.U32 R23, RZ, RZ, R5 ;  /* 0x000000ffff177224 */ /* 0x008fe400078e0005 */
[----:B------:R-:W1:Y:S01]  /*f160*/  SHFL.BFLY PT, R5, R102, 0x1, 0x1f ;  /* 0x0c201f0066057f89 */ /* 0x000e6200000e0000 */
[----:B------:R2:W-:Y:S01]  /*f170*/  MUFU.EX2 R19, R0 ;  /* 0x0000000000137308 */ /* 0x0005e20000000800 */
[C---:B------:R-:W-:Y:S01]  /*f180*/  FMUL.FTZ R32, R103.reuse, c[0x0][0x23c] ;  /* 0x00008f0067207a20 */ /* 0x040fe20000410000 */
[----:B------:R-:W-:-:S04]  /*f190*/  FSETP.NEU.FTZ.AND P1, PT, R103, -INF , PT ;  /* 0xff8000006700780b */ /* 0x000fc80003f3d000 */
[----:B------:R-:W-:Y:S02]  /*f1a0*/  FSEL R32, R32, RZ, P1 ;  /* 0x000000ff20207208 */ /* 0x000fe40000800000 */
[----:B------:R3:W4:Y:S01]  /*f1b0*/  MUFU.EX2 R9, R4 ;  /* 0x0000000400097308 */ /* 0x0007220000000800 */
[----:B--2---:R-:W-:Y:S01]  /*f1c0*/  LOP3.LUT R0, R2, 0xffff, RZ, 0xc0, !PT ;  /* 0x0000ffff02007812 */ /* 0x004fe200078ec0ff */
[----:B------:R-:W-:-:S06]  /*f1d0*/  IMAD.MOV.U32 R209, RZ, RZ, R207 ;  /* 0x000000ffffd17224 */ /* 0x000fcc00078e00cf */
[----:B------:R2:W5:Y:S01]  /*f1e0*/  MUFU.EX2 R6, R3 ;  /* 0x0000000300067308 */ /* 0x0005620000000800 */
[----:B---3--:R-:W-:Y:S02]  /*f1f0*/  SHF.R.U32.HI R4, RZ, 0x8, R0 ;  /* 0x00000008ff047819 */ /* 0x008fe40000011600 */
[----:B------:R-:W-:Y:S01]  /*f200*/  LOP3.LUT R0, R2, 0xff, RZ, 0xc0, !PT ;  /* 0x000000ff02007812 */ /* 0x000fe200078ec0ff */
[----:B------:R-:W-:-:S03]  /*f210*/  IMAD.MOV.U32 R207, RZ, RZ, R197 ;  /* 0x000000ffffcf7224 */ /* 0x000fc600078e00c5 */
[----:B------:R-:W-:Y:S01]  /*f220*/  PRMT R17, R0, 0x5410, R4 ;  /* 0x0000541000117816 */ /* 0x000fe20000000004 */
[----:B------:R-:W-:Y:S01]  /*f230*/  FFMA.FTZ R0, R24, c[0x0][0x23c], -R32 ;  /* 0x00008f0018007a23 */ /* 0x000fe20000010820 */
[----:B------:R-:W3:Y:S01]  /*f240*/  LDC.U8 R197, c[0x0][0x2d8] ;  /* 0x0000b600ffc57b82 */ /* 0x000ee20000000000 */
[----:B------:R-:W-:Y:S01]  /*f250*/  IMAD.MOV.U32 R208, RZ, RZ, R202 ;  /* 0x000000ffffd07224 */ /* 0x000fe200078e00ca */
[----:B--2---:R-:W-:Y:S01]  /*f260*/  SHF.R.U32.HI R3, RZ, 0x10, R2 ;  /* 0x00000010ff037819 */ /* 0x004fe20000011602 */
[----:B------:R-:W-:Y:S01]  /*f270*/  IMAD.MOV.U32 R202, RZ, RZ, R252 ;  /* 0x000000ffffca7224 */ /* 0x000fe200078e00fc */
[----:B------:R-:W-:Y:S01]  /*f280*/  SHF.R.U32.HI R2, RZ, 0x18, R2 ;  /* 0x00000018ff027819 */ /* 0x000fe20000011602 */
[----:B------:R2:W-:Y:S01]  /*f290*/  MUFU.EX2 R252, R0 ;  /* 0x0000000000fc7308 */ /* 0x0005e20000000800 */
[----:B-1----:R-:W-:Y:S01]  /*f2a0*/  FMNMX.FTZ R102, R102, R5, !PT ;  /* 0x0000000566667209 */ /* 0x002fe20007810000 */
[----:B------:R-:W-:-:S03]  /*f2b0*/  IMAD.MOV.U32 R24, RZ, RZ, R33 ;  /* 0x000000ffff187224 */ /* 0x000fc600078e0021 */
[C---:B------:R-:W-:Y:S01]  /*f2c0*/  FSETP.NEU.FTZ.AND P0, PT, R102.reuse, -INF , PT ;  /* 0xff8000006600780b */ /* 0x040fe20003f1d000 */
[----:B------:R-:W-:Y:S01]  /*f2d0*/  FMUL.FTZ R33, R102, c[0x0][0x23c] ;  /* 0x00008f0066217a20 */ /* 0x000fe20000410000 */
[----:B--2---:R-:W-:-:S04]  /*f2e0*/  LOP3.LUT R0, R3, 0xff, RZ, 0xc0, !PT ;  /* 0x000000ff03007812 */ /* 0x004fc800078ec0ff */
[----:B------:R-:W-:Y:S01]  /*f2f0*/  PRMT R16, R0, 0x5410, R2 ;  /* 0x0000541000107816 */ /* 0x000fe20000000002 */
[--C-:B------:R-:W-:Y:S02]  /*f300*/  FFMA.FTZ R0, R26, c[0x0][0x23c], -R32.reuse ;  /* 0x00008f001a007a23 */ /* 0x100fe40000010820 */
[----:B------:R-:W-:Y:S02]  /*f310*/  FFMA.FTZ R3, R27, c[0x0][0x23c], -R32 ;  /* 0x00008f001b037a23 */ /* 0x000fe40000010820 */
[----:B------:R1:W-:Y:S01]  /*f320*/  MUFU.EX2 R27, R0 ;  /* 0x00000000001b7308 */ /* 0x0003e20000000800 */
[----:B------:R-:W-:Y:S01]  /*f330*/  FSEL R33, R33, RZ, P0 ;  /* 0x000000ff21217208 */ /* 0x000fe20000000000 */
[----:B------:R-:W-:Y:S01]  /*f340*/  IMAD.MOV.U32 R22, RZ, RZ, R10 ;  /* 0x000000ffff167224 */ /* 0x000fe200078e000a */
[----:B---3--:R-:W-:Y:S01]  /*f350*/  PRMT R197, R197, 0x7054, R197 ;  /* 0x00007054c5c57816 */ /* 0x008fe200000000c5 */
[----:B----4-:R-:W-:Y:S01]  /*f360*/  IMAD.MOV.U32 R26, RZ, RZ, R9 ;  /* 0x000000ffff1a7224 */ /* 0x010fe200078e0009 */
[----:B-1----:R-:W-:-:S05]  /*f370*/  FSEL R0, R105, RZ, P4 ;  /* 0x000000ff69007208 */ /* 0x002fca0002000000 */
[----:B------:R-:W-:Y:S02]  /*f380*/  FADD.FTZ R4, R246, -R0 ;  /* 0x80000000f6047221 */ /* 0x000fe40000010000 */
[----:B------:R-:W-:Y:S02]  /*f390*/  FFMA.FTZ R0, R28, c[0x0][0x23c], -R33 ;  /* 0x00008f001c007a23 */ /* 0x000fe40000010821 */
[----:B------:R-:W-:Y:S02]  /*f3a0*/  FFMA.FTZ R2, R25, c[0x0][0x23c], -R32 ;  /* 0x00008f0019027a23 */ /* 0x000fe40000010820 */
[----:B------:R1:W-:Y:S01]  /*f3b0*/  MUFU.EX2 R20, R0 ;  /* 0x0000000000147308 */ /* 0x0003e20000000800 */
[----:B------:R-:W-:Y:S01]  /*f3c0*/  HSET2.LE.AND R10, R38, R197, PT ;  /* 0x000000c5260a7233 */ /* 0x000fe20003803000 */
[----:B-----5:R-:W-:-:S06]  /*f3d0*/  IMAD.MOV.U32 R25, RZ, RZ, R6 ;  /* 0x000000ffff197224 */ /* 0x020fcc00078e0006 */
[----:B------:R-:W-:Y:S01]  /*f3e0*/  MUFU.EX2 R111, R3 ;  /* 0x00000003006f7308 */ /* 0x000fe20000000800 */
[----:B-1----:R-:W-:-:S07]  /*f3f0*/  FFMA.FTZ R0, R29, c[0x0][0x23c], -R33 ;  /* 0x00008f001d007a23 */ /* 0x002fce0000010821 */
[----:B------:R1:W2:Y:S01]  /*f400*/  MUFU.EX2 R3, R2 ;  /* 0x0000000200037308 */ /* 0x0002a20000000800 */
[----:B------:R-:W-:-:S07]  /*f410*/  HSET2.LE.AND R11, R15, R197, PT ;  /* 0x000000c50f0b7233 */ /* 0x000fce0003803000 */
[----:B------:R3:W-:Y:S01]  /*f420*/  MUFU.EX2 R246, R0 ;  /* 0x0000000000f67308 */ /* 0x0007e20000000800 */
[----:B-1----:R-:W-:Y:S02]  /*f430*/  FSEL R2, R104, RZ, P2 ;  /* 0x000000ff68027208 */ /* 0x002fe40001000000 */
[----:B---3--:R-:W-:-:S03]  /*f440*/  F2FP.PACK_AB R0, R26, R22 ;  /* 0x000000161a00723e */ /* 0x008fc600000000ff */
[----:B------:R-:W-:Y:S01]  /*f450*/  FADD.FTZ R5, R245, -R2 ;  /* 0x80000002f5057221 */ /* 0x000fe20000010000 */
[----:B------:R-:W-:Y:S02]  /*f460*/  LOP3.LUT R10, R10, R0, RZ, 0xc0, !PT ;  /* 0x000000000a0a7212 */ /* 0x000fe400078ec0ff */
[----:B------:R-:W-:Y:S02]  /*f470*/  F2FP.PACK_AB R0, R25, R23 ;  /* 0x000000171900723e */ /* 0x000fe400000000ff */
[----:B------:R-:W-:Y:S01]  /*f480*/  FSEL R2, R102, RZ, P0 ;  /* 0x000000ff66027208 */ /* 0x000fe20000000000 */
[--C-:B------:R-:W-:Y:S01]  /*f490*/  HSET2.LE.AND R8, R14, R197.reuse, PT ;  /* 0x000000c50e087233 */ /* 0x100fe20003803000 */
[----:B------:R-:W-:Y:S02]  /*f4a0*/  LOP3.LUT R11, R11, R0, RZ, 0xc0, !PT ;  /* 0x000000000b0b7212 */ /* 0x000fe400078ec0ff */
[----:B------:R-:W-:Y:S01]  /*f4b0*/  F2FP.PACK_AB R0, R203, R55 ;  /* 0x00000037cb00723e */ /* 0x000fe200000000ff */
[----:B------:R-:W-:Y:S01]  /*f4c0*/  FADD.FTZ R7, R227, -R2 ;  /* 0x80000002e3077221 */ /* 0x000fe20000010000 */
[----:B------:R-:W-:Y:S01]  /*f4d0*/  HSET2.LE.AND R9, R13, R197, PT ;  /* 0x000000c50d097233 */ /* 0x000fe20003803000 */
[----:B------:R-:W-:Y:S01]  /*f4e0*/  FFMA.FTZ R2, R36, c[0x0][0x23c], -R33 ;  /* 0x00008f0024027a23 */ /* 0x000fe20000010821 */
[----:B------:R-:W-:Y:S01]  /*f4f0*/  LOP3.LUT R8, R8, R0, RZ, 0xc0, !PT ;  /* 0x0000000008087212 */ /* 0x000fe200078ec0ff */
[----:B--2---:R-:W-:Y:S01]  /*f500*/  IMAD.MOV.U32 R28, RZ, RZ, R3 ;  /* 0x000000ffff1c7224 */ /* 0x004fe200078e0003 */
[----:B------:R-:W-:Y:S01]  /*f510*/  F2FP.PACK_AB R0, R19, R52 ;  /* 0x000000341300723e */ /* 0x000fe200000000ff */
[----:B------:R1:W-:Y:S01]  /*f520*/  MUFU.EX2 R245, R2 ;  /* 0x0000000200f57308 */ /* 0x0003e20000000800 */
[----:B------:R-:W-:-:S02]  /*f530*/  FSEL R3, R103, RZ, P1 ;  /* 0x000000ff67037208 */ /* 0x000fc40000800000 */
[----:B------:R-:W-:Y:S01]  /*f540*/  LOP3.LUT R9, R9, R0, RZ, 0xc0, !PT ;  /* 0x0000000009097212 */ /* 0x000fe200078ec0ff */
[----:B------:R-:W-:Y:S02]  /*f550*/  HSET2.LE.AND R0, R12, R197, PT ;  /* 0x000000c50c007233 */ /* 0x000fe40003803000 */
[----:B------:R-:W-:Y:S01]  /*f560*/  FADD.FTZ R3, R244, -R3 ;  /* 0x80000003f4037221 */ /* 0x000fe20000010000 */
[----:B------:R-:W2:Y:S01]  /*f570*/  LDSM.16.MT88.4 R12, [R212+0x9000] ;  /* 0x00900000d40c783b */ /* 0x000ea20000004200 */
[----:B-1----:R-:W-:-:S04]  /*f580*/  FFMA.FTZ R2, R37, c[0x0][0x23c], -R33 ;  /* 0x00008f0025027a23 */ /* 0x002fc80000010821 */
[----:B------:R1:W3:Y:S01]  /*f590*/  MUFU.EX2 R244, R2 ;  /* 0x0000000200f47308 */ /* 0x0002e20000000800 */
[----:B------:R-:W-:Y:S02]  /*f5a0*/  FMUL.FTZ R63, R7, c[0x0][0x23c] ;  /* 0x00008f00073f7a20 */ /* 0x000fe40000410000 */
[----:B------:R-:W-:Y:S02]  /*f5b0*/  FMUL.FTZ R4, R4, c[0x0][0x23c] ;  /* 0x00008f0004047a20 */ /* 0x000fe40000410000 */
[----:B------:R-:W-:Y:S02]  /*f5c0*/  FMUL.FTZ R5, R5, c[0x0][0x23c] ;  /* 0x00008f0005057a20 */ /* 0x000fe40000410000 */
[----:B------:R-:W-:Y:S01]  /*f5d0*/  FMUL.FTZ R3, R3, c[0x0][0x23c] ;  /* 0x00008f0003037a20 */ /* 0x000fe20000410000 */
[----:B------:R4:W5:Y:S01]  /*f5e0*/  MUFU.EX2 R61, R4 ;  /* 0x00000004003d7308 */ /* 0x0009620000000800 */
[----:B-1----:R-:W-:-:S07]  /*f5f0*/  F2FP.PACK_AB R2, R28, R27 ;  /* 0x0000001b1c02723e */ /* 0x002fce00000000ff */
[----:B------:R1:W1:Y:S01]  /*f600*/  MUFU.EX2 R60, R5 ;  /* 0x00000005003c7308 */ /* 0x0002620000000800 */
[----:B------:R-:W-:Y:S01]  /*f610*/  LOP3.LUT R6, R0, R2, RZ, 0xc0, !PT ;  /* 0x0000000200067212 */ /* 0x000fe200078ec0ff */
[----:B------:R-:W-:Y:S01]  /*f620*/  HSET2.LE.AND R0, R18, R197, PT ;  /* 0x000000c512007233 */ /* 0x000fe20003803000 */
[----:B---3--:R-:W-:-:S05]  /*f630*/  F2FP.PACK_AB R2, R244, R245 ;  /* 0x000000f5f402723e */ /* 0x008fca00000000ff */
[----:B------:R-:W3:Y:S01]  /*f640*/  MUFU.EX2 R62, R3 ;  /* 0x00000003003e7308 */ /* 0x000ee20000000800 */
[----:B------:R-:W-:Y:S01]  /*f650*/  LOP3.LUT R7, R0, R2, RZ, 0xc0, !PT ;  /* 0x0000000200077212 */ /* 0x000fe200078ec0ff */
[----:B------:R-:W-:-:S06]  /*f660*/  HSET2.LE.AND R0, R17, R197, PT ;  /* 0x000000c511007233 */ /* 0x000fcc0003803000 */
[----:B------:R-:W2:Y:S01]  /*f670*/  MUFU.EX2 R63, R63 ;  /* 0x0000003f003f7308 */ /* 0x000ea20000000800 */
[----:B------:R-:W-:-:S04]  /*f680*/  F2FP.PACK_AB R2, R111, R252 ;  /* 0x000000fc6f02723e */ /* 0x000fc800000000ff */
[----:B----4-:R-:W-:Y:S01]  /*f690*/  LOP3.LUT R4, R0, R2, RZ, 0xc0, !PT ;  /* 0x0000000200047212 */ /* 0x010fe200078ec0ff */
[----:B------:R-:W-:Y:S01]  /*f6a0*/  HSET2.LE.AND R2, R16, R197, PT ;  /* 0x000000c510027233 */ /* 0x000fe20003803000 */
[----:B------:R-:W-:Y:S01]  /*f6b0*/  F2FP.PACK_AB R0, R246, R20 ;  /* 0x00000014f600723e */ /* 0x000fe200000000ff */
[-C--:B-----5:R-:W-:Y:S02]  /*f6c0*/  FMUL.FTZ R112, R112, R61.reuse ;  /* 0x0000003d70707220 */ /* 0x0a0fe40000410000 */
[----:B------:R-:W-:Y:S01]  /*f6d0*/  FMUL.FTZ R113, R113, R61 ;  /* 0x0000003d71717220 */ /* 0x000fe20000410000 */
[----:B-1----:R-:W-:Y:S01]  /*f6e0*/  LOP3.LUT R5, R2, R0, RZ, 0xc0, !PT ;  /* 0x0000000002057212 */ /* 0x002fe200078ec0ff */
[-C--:B------:R-:W-:Y:S02]  /*f6f0*/  FMUL.FTZ R114, R114, R60.reuse ;  /* 0x0000003c72727220 */ /* 0x080fe40000410000 */
[----:B------:R-:W-:Y:S02]  /*f700*/  FMUL.FTZ R115, R115, R60 ;  /* 0x0000003c73737220 */ /* 0x000fe40000410000 */
[----:B---3--:R-:W-:-:S02]  /*f710*/  FMUL.FTZ R116, R116, R62 ;  /* 0x0000003e74747220 */ /* 0x008fc40000410000 */
[-C--:B------:R-:W-:Y:S02]  /*f720*/  FMUL.FTZ R117, R117, R62.reuse ;  /* 0x0000003e75757220 */ /* 0x080fe40000410000 */
[-C--:B--2---:R-:W-:Y:S02]  /*f730*/  FMUL.FTZ R118, R118, R63.reuse ;  /* 0x0000003f76767220 */ /* 0x084fe40000410000 */
[-C--:B------:R-:W-:Y:S02]  /*f740*/  FMUL.FTZ R119, R119, R63.reuse ;  /* 0x0000003f77777220 */ /* 0x080fe40000410000 */
[-C--:B------:R-:W-:Y:S02]  /*f750*/  FMUL.FTZ R120, R120, R62.reuse ;  /* 0x0000003e78787220 */ /* 0x080fe40000410000 */
[----:B------:R-:W-:Y:S02]  /*f760*/  FMUL.FTZ R121, R121, R62 ;  /* 0x0000003e79797220 */ /* 0x000fe40000410000 */
[----:B------:R-:W-:-:S02]  /*f770*/  FMUL.FTZ R122, R122, R63 ;  /* 0x0000003f7a7a7220 */ /* 0x000fc40000410000 */
[----:B------:R-:W-:Y:S02]  /*f780*/  FMUL.FTZ R123, R123, R63 ;  /* 0x0000003f7b7b7220 */ /* 0x000fe40000410000 */
[-C--:B------:R-:W-:Y:S02]  /*f790*/  FMUL.FTZ R124, R124, R61.reuse ;  /* 0x0000003d7c7c7220 */ /* 0x080fe40000410000 */
[-C--:B------:R-:W-:Y:S02]  /*f7a0*/  FMUL.FTZ R125, R125, R61.reuse ;  /* 0x0000003d7d7d7220 */ /* 0x080fe40000410000 */
[-C--:B------:R-:W-:Y:S02]  /*f7b0*/  FMUL.FTZ R126, R126, R60.reuse ;  /* 0x0000003c7e7e7220 */ /* 0x080fe40000410000 */
[----:B------:R-:W-:Y:S01]  /*f7c0*/  FMUL.FTZ R127, R127, R60 ;  /* 0x0000003c7f7f7220 */ /* 0x000fe20000410000 */
[-C--:B------:R-:W-:Y:S08]  /*f7d0*/  HMMA.16816.F32 R112, R8, R12.reuse, R112 ;  /* 0x0000000c0870723c */ /* 0x080ff00000001870 */
[C---:B------:R-:W-:Y:S08]  /*f7e0*/  HMMA.16816.F32 R116, R4.reuse, R12, R116 ;  /* 0x0000000c0474723c */ /* 0x040ff00000001874 */
[-C--:B------:R-:W-:Y:S08]  /*f7f0*/  HMMA.16816.F32 R120, R4, R14.reuse, R120 ;  /* 0x0000000e0478723c */ /* 0x080ff00000001878 */
[----:B------:R-:W-:Y:S01]  /*f800*/  HMMA.16816.F32 R124, R8, R14, R124 ;  /* 0x0000000e087c723c */ /* 0x000fe2000000187c */
[----:B------:R-:W1:Y:S01]  /*f810*/  LDSM.16.MT88.4 R12, [R214+0x9000] ;  /* 0x00900000d60c783b */ /* 0x000e620000004200 */
[----:B------:R-:W-:-:S02]  /*f820*/  FMUL.FTZ R128, R128, R61 ;  /* 0x0000003d80807220 */ /* 0x000fc40000410000 */
[----:B------:R-:W-:Y:S02]  /*f830*/  FMUL.FTZ R129, R129, R61 ;  /* 0x0000003d81817220 */ /* 0x000fe40000410000 */
[-C--:B------:R-:W-:Y:S02]  /*f840*/  FMUL.FTZ R130, R130, R60.reuse ;  /* 0x0000003c82827220 */ /* 0x080fe40000410000 */
[----:B------:R-:W-:Y:S02]  /*f850*/  FMUL.FTZ R131, R131, R60 ;  /* 0x0000003c83837220 */ /* 0x000fe40000410000 */
        /* <DEDUP_REMOVED lines=11> */
[----:B------:R-:W-:Y:S01]  /*f910*/  FMUL.FTZ R143, R143, R60 ;  /* 0x0000003c8f8f7220 */ /* 0x000fe20000410000 */
[-C--:B-1----:R-:W-:Y:S08]  /*f920*/  HMMA.16816.F32 R128, R8, R12.reuse, R128 ;  /* 0x0000000c0880723c */ /* 0x082ff00000001880 */
        /* <DEDUP_REMOVED lines=38> */
[----:B------:R-:W-:Y:S02]  /*fb90*/  FMUL.FTZ R173, R173, R61 ;  /* 0x0000003dadad7220 */ /* 0x000fe40000410000 */
[-C--:B------:R-:W-:Y:S02]  /*fba0*/  FMUL.FTZ R174, R174, R60.reuse ;  /* 0x0000003caeae7220 */ /* 0x080fe40000410000 */
[----:B------:R-:W-:Y:S01]  /*fbb0*/  FMUL.FTZ R175, R175, R60 ;  /* 0x0000003cafaf7220 */ /* 0x000fe20000410000 */
[-C--:B-1----:R-:W-:Y:S07]  /*fbc0*/  HMMA.16816.F32 R180, R8, R12.reuse, R160 ;  /* 0x0000000c08b4723c */ /* 0x082fee00000018a0 */
[----:B------:R-:W-:Y:S01]  /*fbd0*/  IMAD.MOV.U32 R163, RZ, RZ, R19 ;  /* 0x000000ffffa37224 */ /* 0x000fe200078e0013 */
[C---:B------:R-:W-:Y:S01]  /*fbe0*/  HMMA.16816.F32 R164, R4.reuse, R12, R164 ;  /* 0x0000000c04a4723c */ /* 0x040fe200000018a4 */
[----:B------:R-:W-:Y:S07]  /*fbf0*/  LDSM.16.MT88.4 R16, [R214+0xb000] ;  /* 0x00b00000d610783b */ /* 0x000fee0000004200 */
[-C--:B------:R-:W-:Y:S08]  /*fc00*/  HMMA.16816.F32 R168, R4, R14.reuse, R168 ;  /* 0x0000000e04a8723c */ /* 0x080ff000000018a8 */
[----:B------:R-:W-:Y:S01]  /*fc10*/  HMMA.16816.F32 R172, R8, R14, R172 ;  /* 0x0000000e08ac723c */ /* 0x000fe200000018ac */
[----:B------:R-:W1:Y:S01]  /*fc20*/  LDSM.16.MT88.4 R12, [R212+0xb000] ;  /* 0x00b00000d40c783b */ /* 0x000e620000004200 */
[----:B------:R-:W-:-:S04]  /*fc30*/  FFMA.FTZ R0, R192, c[0x0][0x23c], -R34 ;  /* 0x00008f00c0007a23 */ /* 0x000fc80000010822 */
[----:B------:R2:W-:Y:S01]  /*fc40*/  MUFU.EX2 R227, R0 ;  /* 0x0000000000e37308 */ /* 0x0005e20000000800 */
[----:B------:R-:W-:Y:S02]  /*fc50*/  IMAD.MOV.U32 R147, RZ, RZ, R228 ;  /* 0x000000ffff937224 */ /* 0x000fe400078e00e4 */
[----:B------:R-:W-:Y:S02]  /*fc60*/  IMAD.MOV.U32 R29, RZ, RZ, R229 ;  /* 0x000000ffff1d7224 */ /* 0x000fe400078e00e5 */
[----:B------:R-:W-:Y:S02]  /*fc70*/  FMUL.FTZ R72, R72, R62 ;  /* 0x0000003e48487220 */ /* 0x000fe40000410000 */
[----:B--2---:R-:W-:-:S04]  /*fc80*/  FFMA.FTZ R0, R188, c[0x0][0x23c], -R34 ;  /* 0x00008f00bc007a23 */ /* 0x004fc80000010822 */
[----:B------:R2:W-:Y:S01]  /*fc90*/  MUFU.EX2 R228, R0 ;  /* 0x0000000000e47308 */ /* 0x0005e20000000800 */
[-C--:B------:R-:W-:Y:S02]  /*fca0*/  FMUL.FTZ R73, R73, R62.reuse ;  /* 0x0000003e49497220 */ /* 0x080fe40000410000 */
[-C--:B------:R-:W-:Y:S02]  /*fcb0*/  FMUL.FTZ R74, R74, R63.reuse ;  /* 0x0000003f4a4a7220 */ /* 0x080fe40000410000 */
[----:B------:R-:W-:Y:S02]  /*fcc0*/  FMUL.FTZ R75, R75, R63 ;  /* 0x0000003f4b4b7220 */ /* 0x000fe40000410000 */
[-C--:B------:R-:W-:Y:S02]  /*fcd0*/  FMUL.FTZ R76, R76, R62.reuse ;  /* 0x0000003e4c4c7220 */ /* 0x080fe40000410000 */
[----:B------:R-:W-:Y:S02]  /*fce0*/  FMUL.FTZ R77, R77, R62 ;  /* 0x0000003e4d4d7220 */ /* 0x000fe40000410000 */
[----:B--2---:R-:W-:-:S02]  /*fcf0*/  FFMA.FTZ R0, R101, c[0x0][0x23c], -R34 ;  /* 0x00008f0065007a23 */ /* 0x004fc40000010822 */
[-C--:B------:R-:W-:Y:S02]  /*fd00*/  FMUL.FTZ R78, R78, R63.reuse ;  /* 0x0000003f4e4e7220 */ /* 0x080fe40000410000 */
[----:B------:R2:W-:Y:S01]  /*fd10*/  MUFU.EX2 R229, R0 ;  /* 0x0000000000e57308 */ /* 0x0005e20000000800 */
[-C--:B------:R-:W-:Y:S02]  /*fd20*/  FMUL.FTZ R79, R79, R63.reuse ;  /* 0x0000003f4f4f7220 */ /* 0x080fe40000410000 */
[-C--:B------:R-:W-:Y:S02]  /*fd30*/  FMUL.FTZ R88, R88, R62.reuse ;  /* 0x0000003e58587220 */ /* 0x080fe40000410000 */
[----:B------:R-:W-:Y:S02]  /*fd40*/  FMUL.FTZ R89, R89, R62 ;  /* 0x0000003e59597220 */ /* 0x000fe40000410000 */
[-C--:B------:R-:W-:Y:S02]  /*fd50*/  FMUL.FTZ R90, R90, R63.reuse ;  /* 0x0000003f5a5a7220 */ /* 0x080fe40000410000 */
[----:B------:R-:W-:-:S02]  /*fd60*/  FMUL.FTZ R91, R91, R63 ;  /* 0x0000003f5b5b7220 */ /* 0x000fc40000410000 */
[-C--:B------:R-:W-:Y:S02]  /*fd70*/  FMUL.FTZ R92, R92, R62.reuse ;  /* 0x0000003e5c5c7220 */ /* 0x080fe40000410000 */
[----:B------:R-:W-:Y:S02]  /*fd80*/  FMUL.FTZ R93, R93, R62 ;  /* 0x0000003e5d5d7220 */ /* 0x000fe40000410000 */
[-C--:B------:R-:W-:Y:S02]  /*fd90*/  FMUL.FTZ R94, R94, R63.reuse ;  /* 0x0000003f5e5e7220 */ /* 0x080fe40000410000 */
[----:B--2---:R-:W-:Y:S02]  /*fda0*/  FFMA.FTZ R0, R100, c[0x0][0x23c], -R34 ;  /* 0x00008f0064007a23 */ /* 0x004fe40000010822 */
[----:B------:R-:W-:Y:S02]  /*fdb0*/  FMUL.FTZ R95, R95, R63 ;  /* 0x0000003f5f5f7220 */ /* 0x000fe40000410000 */
[----:B------:R-:W-:-:S02]  /*fdc0*/  FMUL.FTZ R80, R80, R61 ;  /* 0x0000003d50507220 */ /* 0x000fc40000410000 */
[-C--:B------:R-:W-:Y:S02]  /*fdd0*/  FMUL.FTZ R81, R81, R61.reuse ;  /* 0x0000003d51517220 */ /* 0x080fe40000410000 */
[-C--:B------:R-:W-:Y:S02]  /*fde0*/  FMUL.FTZ R82, R82, R60.reuse ;  /* 0x0000003c52527220 */ /* 0x080fe40000410000 */
[-C--:B------:R-:W-:Y:S01]  /*fdf0*/  FMUL.FTZ R83, R83, R60.reuse ;  /* 0x0000003c53537220 */ /* 0x080fe20000410000 */
[----:B------:R-:W-:Y:S01]  /*fe00*/  LOP3.LUT R3, R39, UR8, R64, 0x96, !PT ;  /* 0x0000000827037c12 */ /* 0x000fe2000f8e9640 */
[-C--:B------:R-:W-:Y:S01]  /*fe10*/  FMUL.FTZ R84, R84, R61.reuse ;  /* 0x0000003d54547220 */ /* 0x080fe20000410000 */
[----:B------:R2:W3:Y:S01]  /*fe20*/  MUFU.EX2 R230, R0 ;  /* 0x0000000000e67308 */ /* 0x0004e20000000800 */
[----:B------:R-:W-:Y:S02]  /*fe30*/  FMUL.FTZ R85, R85, R61 ;  /* 0x0000003d55557220 */ /* 0x000fe40000410000 */
[----:B------:R-:W-:-:S02]  /*fe40*/  FMUL.FTZ R86, R86, R60 ;  /* 0x0000003c56567220 */ /* 0x000fc40000410000 */
[-C--:B------:R-:W-:Y:S01]  /*fe50*/  FMUL.FTZ R87, R87, R60.reuse ;  /* 0x0000003c57577220 */ /* 0x080fe20000410000 */
[----:B------:R-:W-:Y:S01]  /*fe60*/  LOP3.LUT R2, R31, UR8, R44, 0x96, !PT ;  /* 0x000000081f027c12 */ /* 0x000fe2000f8e962c */
[-C--:B------:R-:W-:Y:S02]  /*fe70*/  FMUL.FTZ R68, R68, R61.reuse ;  /* 0x0000003d44447220 */ /* 0x080fe40000410000 */
[-C--:B------:R-:W-:Y:S02]  /*fe80*/  FMUL.FTZ R69, R69, R61.reuse ;  /* 0x0000003d45457220 */ /* 0x080fe40000410000 */
[-C--:B------:R-:W-:Y:S02]  /*fe90*/  FMUL.FTZ R70, R70, R60.reuse ;  /* 0x0000003c46467220 */ /* 0x080fe40000410000 */
[----:B------:R-:W-:Y:S02]  /*fea0*/  FMUL.FTZ R71, R71, R60 ;  /* 0x0000003c47477220 */ /* 0x000fe40000410000 */
[----:B------:R-:W-:-:S02]  /*feb0*/  FMUL.FTZ R96, R96, R61 ;  /* 0x0000003d60607220 */ /* 0x000fc40000410000 */
[----:B--2---:R-:W-:Y:S02]  /*fec0*/  FFMA.FTZ R0, R193, c[0x0][0x23c], -R35 ;  /* 0x00008f00c1007a23 */ /* 0x004fe40000010823 */
[----:B------:R-:W-:Y:S02]  /*fed0*/  FMUL.FTZ R97, R97, R61 ;  /* 0x0000003d61617220 */ /* 0x000fe40000410000 */
[-C--:B------:R-:W-:Y:S02]  /*fee0*/  FMUL.FTZ R98, R98, R60.reuse ;  /* 0x0000003c62627220 */ /* 0x080fe40000410000 */
[----:B------:R-:W-:Y:S01]  /*fef0*/  FMUL.FTZ R99, R99, R60 ;  /* 0x0000003c63637220 */ /* 0x000fe20000410000 */
[----:B-1----:R-:W-:Y:S01]  /*ff00*/  HMMA.16816.F32 R72, R4, R12, R72 ;  /* 0x0000000c0448723c */ /* 0x002fe20000001848 */
[----:B------:R-:W-:Y:S02]  /*ff10*/  IMAD.MOV.U32 R146, RZ, RZ, R55 ;  /* 0x000000ffff927224 */ /* 0x000fe400078e0037 */
[----:B------:R-:W-:-:S02]  /*ff20*/  IMAD.MOV.U32 R144, RZ, RZ, R208 ;  /* 0x000000ffff907224 */ /* 0x000fc400078e00d0 */
[----:B------:R-:W-:Y:S01]  /*ff30*/  IMAD.MOV.U32 R106, RZ, RZ, R54 ;  /* 0x000000ffff6a7224 */ /* 0x000fe200078e0036 */
[----:B------:R1:W-:Y:S01]  /*ff40*/  MUFU.EX2 R208, R0 ;  /* 0x0000000000d07308 */ /* 0x0003e20000000800 */
[----:B------:R-:W-:Y:S01]  /*ff50*/  IMAD.MOV.U32 R162, RZ, RZ, R53 ;  /* 0x000000ffffa27224 */ /* 0x000fe200078e0035 */
[----:B------:R-:W-:Y:S01]  /*ff60*/  HMMA.16816.F32 R76, R4, R14, R76 ;  /* 0x0000000e044c723c */ /* 0x000fe2000000184c */
[----:B------:R-:W-:Y:S02]  /*ff70*/  IMAD.MOV.U32 R161, RZ, RZ, R52 ;  /* 0x000000ffffa17224 */ /* 0x000fe400078e0034 */
[----:B------:R-:W-:-:S05]  /*ff80*/  IMAD.MOV.U32 R21, RZ, RZ, R51 ;  /* 0x000000ffff157224 */ /* 0x000fca00078e0033 */
[----:B------:R-:W-:Y:S01]  /*ff90*/  HMMA.16816.F32 R88, R4, R16, R88 ;  /* 0x000000100458723c */ /* 0x000fe20000001858 */
[----:B------:R-:W-:Y:S02]  /*ffa0*/  IMAD.MOV.U32 R145, RZ, RZ, R209 ;  /* 0x000000ffff917224 */ /* 0x000fe400078e00d1 */
[----:B-1----:R-:W-:-:S05]  /*ffb0*/  FFMA.FTZ R0, R190, c[0x0][0x23c], -R35 ;  /* 0x00008f00be007a23 */ /* 0x002fca0000010823 */
[----:B------:R-:W-:Y:S01]  /*ffc0*/  HMMA.16816.F32 R92, R4, R18, R92 ;  /* 0x00000012045c723c */ /* 0x000fe2000000185c */
[----:B------:R1:W-:Y:S06]  /*ffd0*/  MUFU.EX2 R209, R0 ;  /* 0x0000000000d17308 */ /* 0x0003ec0000000800 */
[----:B------:R-:W-:Y:S01]  /*ffe0*/  IMAD.WIDE.U32 R4, R3, -0x2daee0ad, RZ ;  /* 0xd2511f5303047825 */ /* 0x000fe200078e00ff */
[----:B------:R-:W-:Y:S03]  /*fff0*/  HMMA.16816.F32 R52, R8, R14, R80 ;  /* 0x0000000e0834723c */ /* 0x000fe60000001850 */
[----:B------:R-:W-:-:S04]  /*10000*/  IMAD.WIDE.U32 R2, R2, -0x2daee0ad, RZ ;  /* 0xd2511f5302027825 */ /* 0x000fc800078e00ff */
[----:B------:R-:W-:Y:S02]  /*10010*/  IMAD.MOV.U32 R82, RZ, RZ, R56 ;  /* 0x000000ffff527224 */ /* 0x000fe400078e0038 */
[----:B------:R-:W-:Y:S01]  /*10020*/  IMAD.MOV.U32 R81, RZ, RZ, R20 ;  /* 0x000000ffff517224 */ /* 0x000fe200078e0014 */
[----:B------:R-:W-:Y:S01]  /*10030*/  HMMA.16816.F32 R56, R8, R16, R84 ;  /* 0x000000100838723c */ /* 0x000fe20000001854 */
[----:B------:R-:W-:Y:S02]  /*10040*/  IMAD.MOV.U32 R20, RZ, RZ, R50 ;  /* 0x000000ffff147224 */ /* 0x000fe400078e0032 */
[----:B-1----:R-:W-:-:S04]  /*10050*/  FFMA.FTZ R0, R189, c[0x0][0x23c], -R35 ;  /* 0x00008f00bd007a23 */ /* 0x002fc80000010823 */
[----:B------:R-:W-:Y:S01]  /*10060*/  IMAD.MOV.U32 R85, RZ, RZ, R49 ;  /* 0x000000ffff557224 */ /* 0x000fe200078e0031 */
[----:B------:R-:W-:Y:S01]  /*10070*/  HMMA.16816.F32 R68, R8, R12, R68 ;  /* 0x0000000c0844723c */ /* 0x000fe20000001844 */
[----:B------:R-:W-:Y:S01]  /*10080*/  IMAD.MOV.U32 R84, RZ, RZ, R48 ;  /* 0x000000ffff547224 */ /* 0x000fe200078e0030 */
[----:B------:R-:W-:Y:S01]  /*10090*/  SHF.R.U32.HI R7, RZ, 0x18, R4 ;  /* 0x00000018ff077819 */ /* 0x000fe20000011604 */
[----:B------:R-:W-:-:S05]  /*100a0*/  IMAD.MOV.U32 R83, RZ, RZ, R206 ;  /* 0x000000ffff537224 */ /* 0x000fca00078e00ce */
[----:B------:R-:W-:Y:S01]  /*100b0*/  HMMA.16816.F32 R48, R8, R18, R96 ;  /* 0x000000120830723c */ /* 0x000fe20000001860 */
[----:B------:R-:W-:Y:S02]  /*100c0*/  LOP3.LUT R13, R2, 0xff, RZ, 0xc0, !PT ;  /* 0x000000ff020d7812 */ /* 0x000fe400078ec0ff */
[----:B------:R-:W-:-:S04]  /*100d0*/  SHF.R.U32.HI R12, RZ, 0x18, R2 ;  /* 0x00000018ff0c7819 */ /* 0x000fc80000011602 */
[----:B------:R-:W-:Y:S02]  /*100e0*/  SHF.R.U32.HI R8, RZ, 0x10, R4 ;  /* 0x00000010ff087819 */ /* 0x000fe40000011604 */
[----:B------:R-:W-:Y:S02]  /*100f0*/  LOP3.LUT R9, R2, 0xffff, RZ, 0xc0, !PT ;  /* 0x0000ffff02097812 */ /* 0x000fe400078ec0ff */
[----:B------:R-:W-:Y:S01]  /*10100*/  SHF.R.U32.HI R10, RZ, 0x10, R2 ;  /* 0x00000010ff0a7819 */ /* 0x000fe20000011602 */
[----:B------:R1:W-:Y:S01]  /*10110*/  MUFU.EX2 R206, R0 ;  /* 0x0000000000ce7308 */ /* 0x0003e20000000800 */
[----:B------:R-:W-:Y:S02]  /*10120*/  LOP3.LUT R2, R8, 0xff, RZ, 0xc0, !PT ;  /* 0x000000ff08027812 */ /* 0x000fe400078ec0ff */
[----:B------:R-:W-:Y:S02]  /*10130*/  LOP3.LUT R6, R5, UR18, R66, 0x96, !PT ;  /* 0x0000001205067c12 */ /* 0x000fe4000f8e9642 */
[----:B------:R-:W-:-:S02]  /*10140*/  LOP3.LUT R5, R4, 0xffff, RZ, 0xc0, !PT ;  /* 0x0000ffff04057812 */ /* 0x000fc400078ec0ff */
[----:B------:R-:W-:Y:S01]  /*10150*/  LOP3.LUT R11, R4, 0xff, RZ, 0xc0, !PT ;  /* 0x000000ff040b7812 */ /* 0x000fe200078ec0ff */
[----:B------:R-:W-:Y:S01]  /*10160*/  FFMA.FTZ R4, R195, c[0x0][0x23c], -R32 ;  /* 0x00008f00c3047a23 */ /* 0x000fe20000010820 */
[----:B------:R-:W-:Y:S01]  /*10170*/  PRMT R8, R2, 0x5410, R7 ;  /* 0x0000541002087816 */ /* 0x000fe20000000007 */
[----:B------:R-:W-:Y:S01]  /*10180*/  IMAD.MOV.U32 R160, RZ, RZ, R207 ;  /* 0x000000ffffa07224 */ /* 0x000fe200078e00cf */
[----:B------:R-:W-:Y:S02]  /*10190*/  LOP3.LUT R2, R6, 0xffff, RZ, 0xc0, !PT ;  /* 0x0000ffff06027812 */ /* 0x000fe400078ec0ff */
[----:B-1----:R-:W-:Y:S01]  /*101a0*/  LOP3.LUT R0, R3, UR18, R42, 0x96, !PT ;  /* 0x0000001203007c12 */ /* 0x002fe2000f8e962a */
[----:B------:R-:W-:Y:S02]  /*101b0*/  FFMA.FTZ R3, R184, c[0x0][0x23c], -R35 ;  /* 0x00008f00b8037a23 */ /* 0x000fe40000010823 */
[----:B------:R-:W-:Y:S02]  /*101c0*/  IMAD.MOV.U32 R86, RZ, RZ, R202 ;  /* 0x000000ffff567224 */ /* 0x000fe400078e00ca */
[----:B------:R1:W2:Y:S01]  /*101d0*/  MUFU.EX2 R207, R3 ;  /* 0x0000000300cf7308 */ /* 0x0002a20000000800 */
[----:B------:R-:W-:-:S02]  /*101e0*/  SHF.R.U32.HI R7, RZ, 0x8, R2 ;  /* 0x00000008ff077819 */ /* 0x000fc40000011602 */
[----:B------:R-:W-:-:S05]  /*101f0*/  LOP3.LUT R2, R6, 0xff, RZ, 0xc0, !PT ;  /* 0x000000ff06027812 */ /* 0x000fca00078ec0ff */
[----:B------:R4:W-:Y:S01]  /*10200*/  MUFU.EX2 R202, R4 ;  /* 0x0000000400ca7308 */ /* 0x0009e20000000800 */
[----:B------:R-:W-:Y:S02]  /*10210*/  PRMT R7, R2, 0x5410, R7 ;  /* 0x0000541002077816 */ /* 0x000fe40000000007 */
[----:B-1----:R-:W-:-:S04]  /*10220*/  SHF.R.U32.HI R3, RZ, 0x8, R5 ;  /* 0x00000008ff037819 */ /* 0x002fc80000011605 */
[----:B------:R-:W-:Y:S02]  /*10230*/  PRMT R11, R11, 0x5410, R3 ;  /* 0x000054100b0b7816 */ /* 0x000fe40000000003 */
[----:B----4-:R-:W-:Y:S01]  /*10240*/  LOP3.LUT R4, R10, 0xff, RZ, 0xc0, !PT ;  /* 0x000000ff0a047812 */ /* 0x010fe200078ec0ff */
[----:B------:R-:W-:Y:S01]  /*10250*/  FFMA.FTZ R3, R194, c[0x0][0x23c], -R32 ;  /* 0x00008f00c2037a23 */ /* 0x000fe20000010820 */
[----:B------:R-:W-:Y:S02]  /*10260*/  LOP3.LUT R2, R0, 0xffff, RZ, 0xc0, !PT ;  /* 0x0000ffff00027812 */ /* 0x000fe400078ec0ff */
[----:B------:R-:W-:Y:S01]  /*10270*/  PRMT R19, R4, 0x5410, R12 ;  /* 0x0000541004137816 */ /* 0x000fe2000000000c */
[----:B------:R-:W-:Y:S01]  /*10280*/  FFMA.FTZ R4, R191, c[0x0][0x23c], -R32 ;  /* 0x00008f00bf047a23 */ /* 0x000fe20000010820 */
[----:B------:R-:W-:Y:S01]  /*10290*/  SHF.R.U32.HI R5, RZ, 0x8, R9 ;  /* 0x00000008ff057819 */ /* 0x000fe20000011609 */
[----:B------:R-:W-:Y:S02]  /*102a0*/  IMAD.MOV.U32 R80, RZ, RZ, R204 ;  /* 0x000000ffff507224 */ /* 0x000fe400078e00cc */
[----:B------:R-:W-:Y:S01]  /*102b0*/  IMAD.MOV.U32 R87, RZ, RZ, R203 ;  /* 0x000000ffff577224 */ /* 0x000fe200078e00cb */
[----:B------:R1:W-:Y:S01]  /*102c0*/  MUFU.EX2 R204, R3 ;  /* 0x0000000300cc7308 */ /* 0x0003e20000000800 */
[----:B------:R-:W-:Y:S01]  /*102d0*/  PRMT R18, R13, 0x5410, R5 ;  /* 0x000054100d127816 */ /* 0x000fe20000000005 */
[----:B------:R-:W-:Y:S01]  /*102e0*/  IMAD.MOV.U32 R99, RZ, RZ, R201 ;  /* 0x000000ffff637224 */ /* 0x000fe200078e00c9 */
[----:B------:R-:W4:Y:S05]  /*102f0*/  LDSM.16.MT88.4 R12, [R212+0x9400] ;  /* 0x00940000d40c783b */ /* 0x000f2a0000004200 */
[----:B------:R5:W-:Y:S01]  /*10300*/  MUFU.EX2 R203, R4 ;  /* 0x0000000400cb7308 */ /* 0x000be20000000800 */
[----:B-1----:R-:W-:-:S02]  /*10310*/  SHF.R.U32.HI R3, RZ, 0x10, R6 ;  /* 0x00000010ff037819 */ /* 0x002fc40000011606 */
[----:B------:R-:W-:Y:S02]  /*10320*/  SHF.R.U32.HI R6, RZ, 0x18, R6 ;  /* 0x00000018ff067819 */ /* 0x000fe40000011606 */
[----:B------:R-:W-:Y:S02]  /*10330*/  LOP3.LUT R5, R3, 0xff, RZ, 0xc0, !PT ;  /* 0x000000ff03057812 */ /* 0x000fe400078ec0ff */
[----:B-----5:R-:W-:Y:S01]  /*10340*/  SHF.R.U32.HI R4, RZ, 0x8, R2 ;  /* 0x00000008ff047819 */ /* 0x020fe20000011602 */
[----:B------:R-:W-:Y:S01]  /*10350*/  FFMA.FTZ R2, R185, c[0x0][0x23c], -R32 ;  /* 0x00008f00b9027a23 */ /* 0x000fe20000010820 */
[----:B------:R-:W-:-:S03]  /*10360*/  LOP3.LUT R3, R0, 0xff, RZ, 0xc0, !PT ;  /* 0x000000ff00037812 */ /* 0x000fc600078ec0ff */
[----:B------:R1:W5:Y:S01]  /*10370*/  MUFU.EX2 R201, R2 ;  /* 0x0000000200c97308 */ /* 0x0003620000000800 */
[----:B------:R-:W-:Y:S02]  /*10380*/  PRMT R17, R3, 0x5410, R4 ;  /* 0x0000541003117816 */ /* 0x000fe40000000004 */
[----:B------:R-:W-:Y:S01]  /*10390*/  PRMT R6, R5, 0x5410, R6 ;  /* 0x0000541005067816 */ /* 0x000fe20000000006 */
[----:B------:R-:W-:Y:S01]  /*103a0*/  FFMA.FTZ R5, R196, c[0x0][0x23c], -R33 ;  /* 0x00008f00c4057a23 */ /* 0x000fe20000010821 */
[----:B------:R-:W-:-:S03]  /*103b0*/  SHF.R.U32.HI R4, RZ, 0x18, R0 ;  /* 0x00000018ff047819 */ /* 0x000fc60000011600 */
[----:B------:R2:W-:Y:S01]  /*103c0*/  MUFU.EX2 R196, R5 ;  /* 0x0000000500c47308 */ /* 0x0005e20000000800 */
[----:B-1----:R-:W-:Y:S01]  /*103d0*/  SHF.R.U32.HI R2, RZ, 0x10, R0 ;  /* 0x00000010ff027819 */ /* 0x002fe20000011600 */
[----:B------:R-:W-:-:S03]  /*103e0*/  HSET2.LE.AND R0, R11, R197, PT ;  /* 0x000000c50b007233 */ /* 0x000fc60003803000 */
[----:B------:R-:W-:Y:S02]  /*103f0*/  LOP3.LUT R3, R2, 0xff, RZ, 0xc0, !PT ;  /* 0x000000ff02037812 */ /* 0x000fe400078ec0ff */
[----:B---3--:R-:W-:Y:S02]  /*10400*/  F2FP.PACK_AB R2, R230, R229 ;  /* 0x000000e5e602723e */ /* 0x008fe400000000ff */
[----:B------:R-:W-:Y:S01]  /*10410*/  PRMT R16, R3, 0x5410, R4 ;  /* 0x0000541003107816 */ /* 0x000fe20000000004 */
[--C-:B------:R-:W-:Y:S01]  /*10420*/  FFMA.FTZ R4, R186, c[0x0][0x23c], -R33.reuse ;  /* 0x00008f00ba047a23 */ /* 0x100fe20000010821 */
[----:B------:R-:W-:Y:S01]  /*10430*/  LOP3.LUT R10, R0, R2, RZ, 0xc0, !PT ;  /* 0x00000002000a7212 */ /* 0x000fe200078ec0ff */
[----:B--2---:R-:W-:Y:S01]  /*10440*/  FFMA.FTZ R5, R187, c[0x0][0x23c], -R33 ;  /* 0x00008f00bb057a23 */ /* 0x004fe20000010821 */
[----:B------:R-:W-:Y:S01]  /*10450*/  HSET2.LE.AND R0, R8, R197, PT ;  /* 0x000000c508007233 */ /* 0x000fe20003803000 */
[----:B------:R-:W-:Y:S01]  /*10460*/  F2FP.PACK_AB R2, R207, R206 ;  /* 0x000000cecf02723e */ /* 0x000fe200000000ff */
[----:B------:R-:W-:-:S02]  /*10470*/  IMAD.MOV.U32 R107, RZ, RZ, R199 ;  /* 0x000000ffff6b7224 */ /* 0x000fc400078e00c7 */
[----:B------:R-:W-:Y:S01]  /*10480*/  IMAD.MOV.U32 R98, RZ, RZ, R200 ;  /* 0x000000ffff627224 */ /* 0x000fe200078e00c8 */
[----:B------:R-:W-:Y:S01]  /*10490*/  MUFU.EX2 R199, R5 ;  /* 0x0000000500c77308 */ /* 0x000fe20000000800 */
[--C-:B------:R-:W-:Y:S01]  /*104a0*/  HSET2.LE.AND R3, R7, R197.reuse, PT ;  /* 0x000000c507037233 */ /* 0x100fe20003803000 */
[----:B------:R-:W-:Y:S01]  /*104b0*/  LOP3.LUT R11, R0, R2, RZ, 0xc0, !PT ;  /* 0x00000002000b7212 */ /* 0x000fe200078ec0ff */
[----:B------:R-:W-:Y:S01]  /*104c0*/  HSET2.LE.AND R0, R6, R197, PT ;  /* 0x000000c506007233 */ /* 0x000fe20003803000 */
[----:B------:R-:W-:-:S04]  /*104d0*/  F2FP.PACK_AB R2, R209, R208 ;  /* 0x000000d0d102723e */ /* 0x000fc800000000ff */
[----:B------:R1:W2:Y:S01]  /*104e0*/  MUFU.EX2 R200, R4 ;  /* 0x0000000400c87308 */ /* 0x0002a20000000800 */
[----:B------:R-:W-:Y:S01]  /*104f0*/  LOP3.LUT R9, R0, R2, RZ, 0xc0, !PT ;  /* 0x0000000200097212 */ /* 0x000fe200078ec0ff */
[----:B------:R-:W-:Y:S01]  /*10500*/  HSET2.LE.AND R0, R18, R197, PT ;  /* 0x000000c512007233 */ /* 0x000fe20003803000 */
[----:B-----5:R-:W-:Y:S02]  /*10510*/  F2FP.PACK_AB R2, R201, R203 ;  /* 0x000000cbc902723e */ /* 0x020fe400000000ff */
[----:B-1----:R-:W-:-:S04]  /*10520*/  F2FP.PACK_AB R4, R228, R227 ;  /* 0x000000e3e404723e */ /* 0x002fc800000000ff */
[----:B------:R-:W-:Y:S01]  /*10530*/  LOP3.LUT R8, R3, R4, RZ, 0xc0, !PT ;  /* 0x0000000403087212 */ /* 0x000fe200078ec0ff */
[----:B------:R-:W-:Y:S01]  /*10540*/  FFMA.FTZ R3, R198, c[0x0][0x23c], -R33 ;  /* 0x00008f00c6037a23 */ /* 0x000fe20000010821 */
[----:B------:R-:W-:-:S03]  /*10550*/  LOP3.LUT R6, R0, R2, RZ, 0xc0, !PT ;  /* 0x0000000200067212 */ /* 0x000fc600078ec0ff */
[----:B------:R-:W1:Y:S01]  /*10560*/  MUFU.EX2 R195, R3 ;  /* 0x0000000300c37308 */ /* 0x000e620000000800 */
[----:B------:R-:W-:Y:S01]  /*10570*/  HSET2.LE.AND R0, R19, R197, PT ;  /* 0x000000c513007233 */ /* 0x000fe20003803000 */
[----:B--2---:R-:W-:-:S04]  /*10580*/  F2FP.PACK_AB R2, R199, R200 ;  /* 0x000000c8c702723e */ /* 0x004fc800000000ff */
[----:B------:R-:W-:Y:S01]  /*10590*/  LOP3.LUT R7, R0, R2, RZ, 0xc0, !PT ;  /* 0x0000000200077212 */ /* 0x000fe200078ec0ff */
[----:B------:R-:W-:Y:S01]  /*105a0*/  HSET2.LE.AND R0, R17, R197, PT ;  /* 0x000000c511007233 */ /* 0x000fe20003803000 */
[----:B------:R-:W-:-:S04]  /*105b0*/  F2FP.PACK_AB R2, R204, R202 ;  /* 0x000000cacc02723e */ /* 0x000fc800000000ff */
[----:B------:R-:W-:Y:S01]  /*105c0*/  LOP3.LUT R4, R0, R2, RZ, 0xc0, !PT ;  /* 0x0000000200047212 */ /* 0x000fe200078ec0ff */
[----:B------:R-:W-:Y:S01]  /*105d0*/  HSET2.LE.AND R0, R16, R197, PT ;  /* 0x000000c510007233 */ /* 0x000fe20003803000 */
[----:B----4-:R-:W-:Y:S01]  /*105e0*/  HMMA.16816.F32 R36, R8, R12, R112 ;  /* 0x0000000c0824723c */ /* 0x010fe20000001870 */
[----:B------:R-:W-:Y:S01]  /*105f0*/  IMAD.MOV.U32 R193, RZ, RZ, R85 ;  /* 0x000000ffffc17224 */ /* 0x000fe200078e0055 */
[----:B-1----:R-:W-:Y:S01]  /*10600*/  F2FP.PACK_AB R2, R195, R196 ;  /* 0x000000c4c302723e */ /* 0x002fe200000000ff */
[----:B------:R-:W-:Y:S01]  /*10610*/  IMAD.MOV.U32 R96, RZ, RZ, R111 ;  /* 0x000000ffff607224 */ /* 0x000fe200078e006f */
[----:B------:R-:W1:Y:S02]  /*10620*/  LDSM.16.MT88.4 R16, [R212+0xa400] ;  /* 0x00a40000d410783b */ /* 0x000e640000004200 */
[----:B------:R-:W-:Y:S01]  /*10630*/  LOP3.LUT R5, R0, R2, RZ, 0xc0, !PT ;  /* 0x0000000200057212 */ /* 0x000fe200078ec0ff */
[----:B------:R-:W-:Y:S02]  /*10640*/  IMAD.MOV.U32 R114, RZ, RZ, R98 ;  /* 0x000000ffff727224 */ /* 0x000fe400078e0062 */
[----:B------:R-:W-:-:S02]  /*10650*/  IMAD.MOV.U32 R98, RZ, RZ, R87 ;  /* 0x000000ffff627224 */ /* 0x000fc400078e0057 */
[----:B------:R-:W-:Y:S02]  /*10660*/  IMAD.MOV.U32 R115, RZ, RZ, R99 ;  /* 0x000000ffff737224 */ /* 0x000fe400078e0063 */
[----:B------:R-:W-:Y:S02]  /*10670*/  IMAD.MOV.U32 R87, RZ, RZ, R110 ;  /* 0x000000ffff577224 */ /* 0x000fe400078e006e */
[----:B------:R-:W-:Y:S02]  /*10680*/  IMAD.MOV.U32 R112, RZ, RZ, R108 ;  /* 0x000000ffff707224 */ /* 0x000fe400078e006c */
[----:B------:R-:W-:Y:S01]  /*10690*/  IMAD.MOV.U32 R113, RZ, RZ, R109 ;  /* 0x000000ffff717224 */ /* 0x000fe200078e006d */
[----:B------:R-:W-:Y:S01]  /*106a0*/  HMMA.16816.F32 R116, R4, R12, R116 ;  /* 0x0000000c0474723c */ /* 0x000fe20000001874 */
[----:B------:R-:W-:Y:S02]  /*106b0*/  IMAD.MOV.U32 R85, RZ, RZ, R86 ;  /* 0x000000ffff557224 */ /* 0x000fe400078e0056 */
[----:B------:R-:W-:-:S02]  /*106c0*/  IMAD.MOV.U32 R45, RZ, RZ, R80 ;  /* 0x000000ffff2d7224 */ /* 0x000fc400078e0050 */
[----:B------:R-:W-:Y:S02]  /*106d0*/  IMAD.MOV.U32 R99, RZ, RZ, R81 ;  /* 0x000000ffff637224 */ /* 0x000fe400078e0051 */
[----:B------:R-:W-:Y:S01]  /*106e0*/  IMAD.MOV.U32 R42, RZ, RZ, R29 ;  /* 0x000000ffff2a7224 */ /* 0x000fe200078e001d */
[-C--:B------:R-:W-:Y:S01]  /*106f0*/  HMMA.16816.F32 R108, R8, R14.reuse, R124 ;  /* 0x0000000e086c723c */ /* 0x080fe2000000187c */
[----:B------:R-:W-:Y:S02]  /*10700*/  IMAD.MOV.U32 R100, RZ, RZ, R28 ;  /* 0x000000ffff647224 */ /* 0x000fe400078e001c */
[----:B------:R-:W-:Y:S01]  /*10710*/  IMAD.MOV.U32 R101, RZ, RZ, R25 ;  /* 0x000000ffff657224 */ /* 0x000fe200078e0019 */
[----:B------:R-:W2:Y:S01]  /*10720*/  LDSM.16.MT88.4 R28, [R214+0xb400] ;  /* 0x00b40000d61c783b */ /* 0x000ea20000004200 */
[----:B------:R-:W-:Y:S02]  /*10730*/  IMAD.MOV.U32 R188, RZ, RZ, R26 ;  /* 0x000000ffffbc7224 */ /* 0x000fe400078e001a */
[----:B------:R-:W-:Y:S01]  /*10740*/  IMAD.MOV.U32 R64, RZ, RZ, R27 ;  /* 0x000000ffff407224 */ /* 0x000fe200078e001b */
[----:B------:R-:W-:Y:S01]  /*10750*/  HMMA.16816.F32 R120, R4, R14, R120 ;  /* 0x0000000e0478723c */ /* 0x000fe20000001878 */
[----:B------:R-:W-:Y:S01]  /*10760*/  IMAD.MOV.U32 R86, RZ, RZ, R24 ;  /* 0x000000ffff567224 */ /* 0x000fe200078e0018 */
[----:B------:R-:W3:Y:S01]  /*10770*/  LDSM.16.MT88.4 R12, [R214+0xa400] ;  /* 0x00a40000d60c783b */ /* 0x000ee20000004200 */
[----:B------:R-:W-:-:S02]  /*10780*/  IMAD.MOV.U32 R80, RZ, RZ, R23 ;  /* 0x000000ffff507224 */ /* 0x000fc400078e0017 */
[----:B------:R-:W-:Y:S01]  /*10790*/  IMAD.MOV.U32 R81, RZ, RZ, R22 ;  /* 0x000000ffff517224 */ /* 0x000fe200078e0016 */
[----:B------:R-:W-:Y:S01]  /*107a0*/  LDSM.16.MT88.4 R24, [R212+0xb400] ;  /* 0x00b40000d418783b */ /* 0x000fe20000004200 */
[----:B------:R-:W-:Y:S02]  /*107b0*/  IMAD.MOV.U32 R126, RZ, RZ, R20 ;  /* 0x000000ffff7e7224 */ /* 0x000fe400078e0014 */
[----:B------:R-:W-:Y:S02]  /*107c0*/  IMAD.MOV.U32 R127, RZ, RZ, R21 ;  /* 0x000000ffff7f7224 */ /* 0x000fe400078e0015 */
[----:B------:R-:W4:Y:S01]  /*107d0*/  LDSM.16.MT88.4 R20, [R214+0x9400] ;  /* 0x00940000d614783b */ /* 0x000f220000004200 */
[----:B------:R-:W-:Y:S01]  /*107e0*/  UIADD3 UR4, UR4, 0x1, URZ ;  /* 0x0000000104047890 */ /* 0x000fe2000fffe03f */
[----:B------:R-:W-:-:S05]  /*107f0*/  IMAD.U32 R0, RZ, RZ, UR29 ;  /* 0x0000001dff007e24 */ /* 0x000fca000f8e00ff */
[----:B------:R-:W-:Y:S01]  /*10800*/  LOP3.LUT R0, R243, UR4, R0, 0x96, !PT ;  /* 0x00000004f3007c12 */ /* 0x000fe2000f8e9600 */
[----:B-1----:R-:W-:Y:S04]  /*10810*/  HMMA.16816.F32 R148, R4, R16, R148 ;  /* 0x000000100494723c */ /* 0x002fe80000001894 */
[----:B------:R-:W-:-:S04]  /*10820*/  IMAD.WIDE.U32 R2, R0, -0x326172a9, RZ ;  /* 0xcd9e8d5700027825 */ /* 0x000fc800078e00ff */
[----:B------:R-:W-:Y:S01]  /*10830*/  HMMA.16816.F32 R152, R4, R18, R152 ;  /* 0x000000120498723c */ /* 0x000fe20000001898 */
[----:B------:R-:W-:Y:S01]  /*10840*/  LOP3.LUT R0, R3, UR16, R126, 0x96, !PT ;  /* 0x0000001003007c12 */ /* 0x000fe2000f8e967e */
[----:B------:R-:W-:-:S06]  /*10850*/  IMAD.MOV.U32 R43, RZ, RZ, R147 ;  /* 0x000000ffff2b7224 */ /* 0x000fcc00078e0093 */
[----:B--2---:R-:W-:Y:S01]  /*10860*/  HMMA.16816.F32 R88, R4, R28, R88 ;  /* 0x0000001c0458723c */ /* 0x004fe20000001858 */
[----:B------:R-:W-:-:S07]  /*10870*/  IMAD.MOV.U32 R189, RZ, RZ, R146 ;  /* 0x000000ffffbd7224 */ /* 0x000fce00078e0092 */
[----:B---3--:R-:W-:Y:S01]  /*10880*/  HMMA.16816.F32 R164, R4, R12, R164 ;  /* 0x0000000c04a4723c */ /* 0x008fe200000018a4 */
[----:B------:R-:W-:-:S07]  /*10890*/  IMAD.MOV.U32 R66, RZ, RZ, R145 ;  /* 0x000000ffff427224 */ /* 0x000fce00078e0091 */
[C---:B----4-:R-:W-:Y:S08]  /*108a0*/  HMMA.16816.F32 R132, R4.reuse, R20, R132 ;  /* 0x000000140484723c */ /* 0x050ff00000001884 */
[C---:B------:R-:W-:Y:S08]  /*108b0*/  HMMA.16816.F32 R136, R4.reuse, R22, R136 ;  /* 0x000000160488723c */ /* 0x040ff00000001888 */
[C---:B------:R-:W-:Y:S08]  /*108c0*/  HMMA.16816.F32 R168, R4.reuse, R14, R168 ;  /* 0x0000000e04a8723c */ /* 0x040ff000000018a8 */
[C---:B------:R-:W-:Y:S08]  /*108d0*/  HMMA.16816.F32 R72, R4.reuse, R24, R72 ;  /* 0x000000180448723c */ /* 0x040ff00000001848 */
[C---:B------:R-:W-:Y:S08]  /*108e0*/  HMMA.16816.F32 R76, R4.reuse, R26, R76 ;  /* 0x0000001a044c723c */ /* 0x040ff0000000184c */
[----:B------:R-:W-:Y:S07]  /*108f0*/  HMMA.16816.F32 R92, R4, R30, R92 ;  /* 0x0000001e045c723c */ /* 0x000fee000000185c */
[----:B------:R-:W-:Y:S01]  /*10900*/  LOP3.LUT R4, R115, UR14, R2, 0x96, !PT ;  /* 0x0000000e73047c12 */ /* 0x000fe2000f8e9602 */
[----:B------:R-:W-:Y:S01]  /*10910*/  HMMA.16816.F32 R172, R8, R14, R172 ;  /* 0x0000000e08ac723c */ /* 0x000fe200000018ac */
[----:B------:R-:W-:-:S02]  /*10920*/  LOP3.LUT R5, R3, UR16, R112, 0x96, !PT ;  /* 0x0000001003057c12 */ /* 0x000fc4000f8e9670 */
[----:B------:R-:W-:Y:S01]  /*10930*/  LOP3.LUT R7, R41, UR14, R2, 0x96, !PT ;  /* 0x0000000e29077c12 */ /* 0x000fe2000f8e9602 */
[----:B------:R-:W-:-:S04]  /*10940*/  IMAD.WIDE.U32 R2, R0, -0x2daee0ad, RZ ;  /* 0xd2511f5300027825 */ /* 0x000fc800078e00ff */
[----:B------:R-:W-:Y:S01]  /*10950*/  IMAD.WIDE.U32 R14, R4, -0x2daee0ad, RZ ;  /* 0xd2511f53040e7825 */ /* 0x000fe200078e00ff */
[----:B------:R-:W-:-:S03]  /*10960*/  LOP3.LUT R4, R3, UR13, R205, 0x96, !PT ;  /* 0x0000000d03047c12 */ /* 0x000fc6000f8e96cd */
[----:B------:R-:W-:Y:S02]  /*10970*/  IMAD.MOV.U32 R67, RZ, RZ, R144 ;  /* 0x000000ffff437224 */ /* 0x000fe400078e0090 */
[----:B------:R-:W-:Y:S02]  /*10980*/  IMAD.MOV.U32 R194, RZ, RZ, R42 ;  /* 0x000000ffffc27224 */ /* 0x000fe400078e002a */
[----:B------:R-:W-:Y:S02]  /*10990*/  IMAD.MOV.U32 R190, RZ, RZ, R161 ;  /* 0x000000ffffbe7224 */ /* 0x000fe400078e00a1 */
[----:B------:R-:W-:Y:S01]  /*109a0*/  IMAD.MOV.U32 R42, RZ, RZ, R43 ;  /* 0x000000ffff2a7224 */ /* 0x000fe200078e002b */
[----:B------:R-:W-:Y:S01]  /*109b0*/  LOP3.LUT R0, R15, UR11, R2, 0x96, !PT ;  /* 0x0000000b0f007c12 */ /* 0x000fe2000f8e9602 */
[----:B------:R-:W-:Y:S02]  /*109c0*/  IMAD.MOV.U32 R44, RZ, RZ, R82 ;  /* 0x000000ffff2c7224 */ /* 0x000fe400078e0052 */
[----:B------:R-:W-:-:S02]  /*109d0*/  IMAD.MOV.U32 R43, RZ, RZ, R189 ;  /* 0x000000ffff2b7224 */ /* 0x000fc400078e00bd */
[----:B------:R-:W-:Y:S02]  /*109e0*/  IMAD.MOV.U32 R189, RZ, RZ, R66 ;  /* 0x000000ffffbd7224 */ /* 0x000fe400078e0042 */
[----:B------:R-:W-:Y:S02]  /*109f0*/  IMAD.MOV.U32 R66, RZ, RZ, R67 ;  /* 0x000000ffff427224 */ /* 0x000fe400078e0043 */
[----:B------:R-:W-:Y:S02]  /*10a00*/  IMAD.MOV.U32 R192, RZ, RZ, R84 ;  /* 0x000000ffffc07224 */ /* 0x000fe400078e0054 */
[----:B------:R-:W-:Y:S02]  /*10a10*/  IMAD.MOV.U32 R67, RZ, RZ, R190 ;  /* 0x000000ffff437224 */ /* 0x000fe400078e00be */
[----:B------:R-:W-:Y:S02]  /*10a20*/  IMAD.MOV.U32 R190, RZ, RZ, R44 ;  /* 0x000000ffffbe7224 */ /* 0x000fe400078e002c */
[----:B------:R-:W-:-:S02]  /*10a30*/  FFMA.FTZ R6, R231, c[0x0][0x23c], -R34 ;  /* 0x00008f00e7067a23 */ /* 0x000fc40000010822 */
[----:B------:R-:W-:Y:S02]  /*10a40*/  IMAD.MOV.U32 R44, RZ, RZ, R45 ;  /* 0x000000ffff2c7224 */ /* 0x000fe400078e002d */
[----:B------:R-:W-:-:S04]  /*10a50*/  IMAD.WIDE.U32 R2, R5, -0x2daee0ad, RZ ;  /* 0xd2511f5305027825 */ /* 0x000fc800078e00ff */
[----:B------:R-:W-:Y:S02]  /*10a60*/  IMAD.MOV.U32 R205, RZ, RZ, R80 ;  /* 0x000000ffffcd7224 */ /* 0x000fe400078e0050 */
[----:B------:R-:W-:Y:S02]  /*10a70*/  IMAD.MOV.U32 R231, RZ, RZ, R81 ;  /* 0x000000ffffe77224 */ /* 0x000fe400078e0051 */
[----:B------:R-:W-:Y:S02]  /*10a80*/  IMAD.MOV.U32 R45, RZ, RZ, R193 ;  /* 0x000000ffff2d7224 */ /* 0x000fe400078e00c1 */
[----:B------:R-:W-:Y:S01]  /*10a90*/  IMAD.WIDE.U32 R4, R4, -0x326172a9, RZ ;  /* 0xcd9e8d5704047825 */ /* 0x000fe200078e00ff */
[----:B------:R-:W-:Y:S03]  /*10aa0*/  HMMA.16816.F32 R180, R8, R12, R180 ;  /* 0x0000000c08b4723c */ /* 0x000fe600000018b4 */
[----:B------:R-:W-:-:S04]  /*10ab0*/  IMAD.WIDE.U32 R80, R0, -0x326172a9, RZ ;  /* 0xcd9e8d5700507825 */ /* 0x000fc800078e00ff */
[----:B------:R-:W-:Y:S01]  /*10ac0*/  IMAD.MOV.U32 R193, RZ, RZ, R192 ;  /* 0x000000ffffc17224 */ /* 0x000fe200078e00c0 */
[C---:B------:R-:W-:Y:S01]  /*10ad0*/  HMMA.16816.F32 R144, R8.reuse, R22, R176 ;  /* 0x000000160890723c */ /* 0x040fe200000018b0 */
[----:B------:R1:W-:Y:S01]  /*10ae0*/  MUFU.EX2 R192, R6 ;  /* 0x0000000600c07308 */ /* 0x0003e20000000800 */
[----:B------:R-:W-:Y:S01]  /*10af0*/  FFMA.FTZ R0, R232, c[0x0][0x23c], -R34 ;  /* 0x00008f00e8007a23 */ /* 0x000fe20000010822 */
[----:B------:R-:W-:Y:S01]  /*10b00*/  LOP3.LUT R12, R3, UR13, R46, 0x96, !PT ;  /* 0x0000000d030c7c12 */ /* 0x000fe2000f8e962e */
[----:B------:R-:W-:Y:S01]  /*10b10*/  IMAD.MOV.U32 R97, RZ, RZ, R163 ;  /* 0x000000ffff617224 */ /* 0x000fe200078e00a3 */
[----:B------:R-:W-:Y:S02]  /*10b20*/  LOP3.LUT R3, R5, UR12, R114, 0x96, !PT ;  /* 0x0000000c05037c12 */ /* 0x000fe4000f8e9672 */
[----:B------:R-:W-:Y:S01]  /*10b30*/  LOP3.LUT R4, R81, UR10, R4, 0x96, !PT ;  /* 0x0000000a51047c12 */ /* 0x000fe2000f8e9604 */
[----:B------:R-:W-:Y:S01]  /*10b40*/  HMMA.16816.F32 R176, R8, R18, R156 ;  /* 0x0000001208b0723c */ /* 0x000fe2000000189c */
[----:B------:R-:W-:-:S06]  /*10b50*/  IMAD.MOV.U32 R232, RZ, RZ, R96 ;  /* 0x000000ffffe87224 */ /* 0x000fcc00078e0060 */
[----:B------:R-:W-:Y:S02]  /*10b60*/  IMAD.MOV.U32 R158, RZ, RZ, R193 ;  /* 0x000000ffff9e7224 */ /* 0x000fe400078e00c1 */
[----:B-1----:R-:W-:Y:S01]  /*10b70*/  IMAD.WIDE.U32 R6, R7, -0x2daee0ad, RZ ;  /* 0xd2511f5307067825 */ /* 0x002fe200078e00ff */
[----:B------:R1:W-:Y:S04]  /*10b80*/  MUFU.EX2 R193, R0 ;  /* 0x0000000000c17308 */ /* 0x0003e80000000800 */
[----:B------:R-:W-:Y:S01]  /*10b90*/  LOP3.LUT R7, R7, UR11, R2, 0x96, !PT ;  /* 0x0000000b07077c12 */ /* 0x000fe2000f8e9602 */
[----:B------:R-:W-:-:S04]  /*10ba0*/  IMAD.WIDE.U32 R2, R3, -0x2daee0ad, RZ ;  /* 0xd2511f5303027825 */ /* 0x000fc800078e00ff */
[----:B-1----:R-:W-:Y:S02]  /*10bb0*/  FFMA.FTZ R0, R233, c[0x0][0x23c], -R34 ;  /* 0x00008f00e9007a23 */ /* 0x002fe40000010822 */
[----:B------:R-:W-:Y:S02]  /*10bc0*/  IMAD.MOV.U32 R233, RZ, RZ, R97 ;  /* 0x000000ffffe97224 */ /* 0x000fe400078e0061 */
[----:B------:R-:W-:Y:S01]  /*10bd0*/  IMAD.WIDE.U32 R96, R4, -0x2daee0ad, RZ ;  /* 0xd2511f5304607825 */ /* 0x000fe200078e00ff */
[----:B------:R-:W-:-:S03]  /*10be0*/  LOP3.LUT R15, R3, UR9, R14, 0x96, !PT ;  /* 0x00000009030f7c12 */ /* 0x000fc6000f8e960e */
[----:B------:R-:W-:Y:S01]  /*10bf0*/  IMAD.MOV.U32 R127, RZ, RZ, R194 ;  /* 0x000000ffff7f7224 */ /* 0x000fe200078e00c2 */
[----:B------:R-:W-:Y:S01]  /*10c00*/  LOP3.LUT R2, R97, UR7, R2, 0x96, !PT ;  /* 0x0000000761027c12 */ /* 0x000fe2000f8e9602 */
[----:B------:R1:W-:Y:S01]  /*10c10*/  MUFU.EX2 R194, R0 ;  /* 0x0000000000c27308 */ /* 0x0003e20000000800 */
[----:B------:R-:W-:-:S04]  /*10c20*/  IMAD.WIDE.U32 R4, R12, -0x326172a9, RZ ;  /* 0xcd9e8d570c047825 */ /* 0x000fc800078e00ff */
[----:B------:R-:W-:-:S04]  /*10c30*/  IMAD.WIDE.U32 R46, R7, -0x326172a9, RZ ;  /* 0xcd9e8d57072e7825 */ /* 0x000fc800078e00ff */
[----:B------:R-:W-:Y:S01]  /*10c40*/  IMAD.WIDE.U32 R2, R2, -0x326172a9, RZ ;  /* 0xcd9e8d5702027825 */ /* 0x000fe200078e00ff */
[----:B------:R-:W-:-:S03]  /*10c50*/  LOP3.LUT R7, R47, UR10, R4, 0x96, !PT ;  /* 0x0000000a2f077c12 */ /* 0x000fc6000f8e9604 */
[----:B-1----:R-:W-:Y:S02]  /*10c60*/  FFMA.FTZ R0, R234, c[0x0][0x23c], -R34 ;  /* 0x00008f00ea007a23 */ /* 0x002fe40000010822 */
[----:B------:R-:W-:Y:S02]  /*10c70*/  IMAD.MOV.U32 R234, RZ, RZ, R98 ;  /* 0x000000ffffea7224 */ /* 0x000fe400078e0062 */
[----:B------:R-:W-:Y:S02]  /*10c80*/  IMAD.MOV.U32 R98, RZ, RZ, R85 ;  /* 0x000000ffff627224 */ /* 0x000fe400078e0055 */
[----:B------:R-:W-:Y:S02]  /*10c90*/  IMAD.MOV.U32 R85, RZ, RZ, R107 ;  /* 0x000000ffff557224 */ /* 0x000fe400078e006b */
[----:B------:R1:W2:Y:S01]  /*10ca0*/  MUFU.EX2 R107, R0 ;  /* 0x00000000006b7308 */ /* 0x0002a20000000800 */
[----:B------:R-:W-:Y:S01]  /*10cb0*/  IMAD.MOV.U32 R82, RZ, RZ, R160 ;  /* 0x000000ffff527224 */ /* 0x000fe200078e00a0 */
[C---:B------:R-:W-:Y:S01]  /*10cc0*/  LOP3.LUT R4, R2.reuse, 0xffff, RZ, 0xc0, !PT ;  /* 0x0000ffff02047812 */ /* 0x040fe200078ec0ff */
[----:B------:R-:W-:Y:S01]  /*10cd0*/  IMAD.MOV.U32 R84, RZ, RZ, R162 ;  /* 0x000000ffff547224 */ /* 0x000fe200078e00a2 */
[----:B------:R-:W-:Y:S01]  /*10ce0*/  SHF.R.U32.HI R13, RZ, 0x10, R2 ;  /* 0x00000010ff0d7819 */ /* 0x000fe20000011602 */
[----:B------:R-:W-:Y:S01]  /*10cf0*/  HMMA.16816.F32 R160, R8, R16, R140 ;  /* 0x0000001008a0723c */ /* 0x000fe2000000188c */
[----:B------:R-:W-:Y:S01]  /*10d00*/  IMAD.MOV.U32 R159, RZ, RZ, R45 ;  /* 0x000000ffff9f7224 */ /* 0x000fe200078e002d */
[----:B------:R-:W-:-:S02]  /*10d10*/  LOP3.LUT R14, R2, 0xff, RZ, 0xc0, !PT ;  /* 0x000000ff020e7812 */ /* 0x000fc400078ec0ff */
[----:B------:R-:W-:-:S03]  /*10d20*/  SHF.R.U32.HI R12, RZ, 0x8, R4 ;  /* 0x00000008ff0c7819 */ /* 0x000fc60000011604 */
[----:B------:R-:W-:Y:S02]  /*10d30*/  IMAD.MOV.U32 R140, RZ, RZ, R44 ;  /* 0x000000ffff8c7224 */ /* 0x000fe400078e002c */
[----:B-1----:R-:W-:Y:S02]  /*10d40*/  FFMA.FTZ R0, R235, c[0x0][0x23c], -R35 ;  /* 0x00008f00eb007a23 */ /* 0x002fe40000010823 */
[----:B------:R-:W-:Y:S02]  /*10d50*/  IMAD.MOV.U32 R235, RZ, RZ, R86 ;  /* 0x000000ffffeb7224 */ /* 0x000fe400078e0056 */
[----:B------:R1:W-:Y:S01]  /*10d60*/  MUFU.EX2 R86, R0 ;  /* 0x0000000000567308 */ /* 0x0003e20000000800 */
[----:B------:R-:W-:Y:S01]  /*10d70*/  IMAD.WIDE.U32 R44, R15, -0x326172a9, RZ ;  /* 0xcd9e8d570f2c7825 */ /* 0x000fe200078e00ff */
[----:B------:R-:W-:Y:S02]  /*10d80*/  LOP3.LUT R5, R5, UR12, R40, 0x96, !PT ;  /* 0x0000000c05057c12 */ /* 0x000fe4000f8e9628 */
[----:B------:R-:W-:-:S02]  /*10d90*/  LOP3.LUT R4, R13, 0xff, RZ, 0xc0, !PT ;  /* 0x000000ff0d047812 */ /* 0x000fc400078ec0ff */
[----:B------:R-:W-:Y:S01]  /*10da0*/  SHF.R.U32.HI R2, RZ, 0x18, R2 ;  /* 0x00000018ff027819 */ /* 0x000fe20000011602 */
[----:B------:R-:W-:Y:S02]  /*10db0*/  IMAD.MOV.U32 R126, RZ, RZ, R42 ;  /* 0x000000ffff7e7224 */ /* 0x000fe400078e002a */
[----:B------:R-:W-:Y:S01]  /*10dc0*/  IMAD.MOV.U32 R125, RZ, RZ, R43 ;  /* 0x000000ffff7d7224 */ /* 0x000fe200078e002b */
[----:B------:R-:W-:Y:S01]  /*10dd0*/  PRMT R18, R4, 0x5410, R2 ;  /* 0x0000541004127816 */ /* 0x000fe20000000002 */
[----:B-1----:R-:W-:Y:S02]  /*10de0*/  FFMA.FTZ R0, R236, c[0x0][0x23c], -R35 ;  /* 0x00008f00ec007a23 */ /* 0x002fe40000010823 */
[----:B------:R-:W-:Y:S02]  /*10df0*/  IMAD.MOV.U32 R236, RZ, RZ, R87 ;  /* 0x000000ffffec7224 */ /* 0x000fe400078e0057 */
[----:B------:R1:W-:Y:S01]  /*10e00*/  MUFU.EX2 R87, R0 ;  /* 0x0000000000577308 */ /* 0x0003e20000000800 */
[----:B------:R-:W-:-:S02]  /*10e10*/  FFMA.FTZ R2, R237, c[0x0][0x23c], -R35 ;  /* 0x00008f00ed027a23 */ /* 0x000fc40000010823 */
[----:B------:R-:W-:-:S04]  /*10e20*/  IMAD.WIDE.U32 R4, R5, -0x2daee0ad, RZ ;  /* 0xd2511f5305047825 */ /* 0x000fc800078e00ff */
[----:B------:R-:W-:Y:S01]  /*10e30*/  IMAD.WIDE.U32 R42, R7, -0x2daee0ad, RZ ;  /* 0xd2511f53072a7825 */ /* 0x000fe200078e00ff */
[----:B------:R-:W-:Y:S02]  /*10e40*/  LOP3.LUT R6, R5, UR9, R6, 0x96, !PT ;  /* 0x0000000905067c12 */ /* 0x000fe4000f8e9606 */
[----:B-1----:R-:W-:Y:S01]  /*10e50*/  LOP3.LUT R0, R3, UR17, R44, 0x96, !PT ;  /* 0x0000001103007c12 */ /* 0x002fe2000f8e962c */
[----:B------:R-:W-:-:S03]  /*10e60*/  IMAD.MOV.U32 R44, RZ, RZ, R106 ;  /* 0x000000ffff2c7224 */ /* 0x000fc600078e006a */
[----:B------:R-:W-:Y:S01]  /*10e70*/  LOP3.LUT R3, R0, 0xffff, RZ, 0xc0, !PT ;  /* 0x0000ffff00037812 */ /* 0x000fe200078ec0ff */
[----:B------:R1:W-:Y:S01]  /*10e80*/  MUFU.EX2 R106, R2 ;  /* 0x00000002006a7308 */ /* 0x0003e20000000800 */
[----:B------:R-:W-:Y:S02]  /*10e90*/  FFMA.FTZ R5, R238, c[0x0][0x23c], -R35 ;  /* 0x00008f00ee057a23 */ /* 0x000fe40000010823 */
[----:B------:R-:W-:-:S05]  /*10ea0*/  IMAD.MOV.U32 R157, RZ, RZ, R101 ;  /* 0x000000ffff9d7224 */ /* 0x000fca00078e0065 */
[----:B------:R3:W4:Y:S01]  /*10eb0*/  MUFU.EX2 R101, R5 ;  /* 0x0000000500657308 */ /* 0x0007220000000800 */
[----:B-1----:R-:W-:Y:S02]  /*10ec0*/  LOP3.LUT R2, R43, UR7, R4, 0x96, !PT ;  /* 0x000000072b027c12 */ /* 0x002fe4000f8e9604 */
[----:B------:R-:W-:Y:S02]  /*10ed0*/  SHF.R.U32.HI R4, RZ, 0x8, R3 ;  /* 0x00000008ff047819 */ /* 0x000fe40000011603 */
[----:B------:R-:W-:Y:S01]  /*10ee0*/  LOP3.LUT R3, R0, 0xff, RZ, 0xc0, !PT ;  /* 0x000000ff00037812 */ /* 0x000fe200078ec0ff */
[----:B------:R-:W-:Y:S02]  /*10ef0*/  IMAD.MOV.U32 R237, RZ, RZ, R84 ;  /* 0x000000ffffed7224 */ /* 0x000fe400078e0054 */
[----:B---3--:R-:W-:Y:S01]  /*10f00*/  FFMA.FTZ R5, R239, c[0x0][0x23c], -R32 ;  /* 0x00008f00ef057a23 */ /* 0x008fe20000010820 */
[----:B------:R-:W-:Y:S01]  /*10f10*/  PRMT R15, R3, 0x5410, R4 ;  /* 0x00005410030f7816 */ /* 0x000fe20000000004 */
[----:B------:R-:W-:Y:S01]  /*10f20*/  IMAD.WIDE.U32 R2, R2, -0x326172a9, RZ ;  /* 0xcd9e8d5702027825 */ /* 0x000fe200078e00ff */
[----:B------:R-:W-:Y:S01]  /*10f30*/  SHF.R.U32.HI R7, RZ, 0x18, R0 ;  /* 0x00000018ff077819 */ /* 0x000fe20000011600 */
[----:B------:R1:W-:Y:S02]  /*10f40*/  MUFU.EX2 R84, R5 ;  /* 0x0000000500547308 */ /* 0x0003e40000000800 */
[----:B------:R-:W-:Y:S01]  /*10f50*/  IMAD.WIDE.U32 R40, R6, -0x326172a9, RZ ;  /* 0xcd9e8d5706287825 */ /* 0x000fe200078e00ff */
[----:B------:R-:W-:Y:S03]  /*10f60*/  HMMA.16816.F32 R128, R8, R20, R128 ;  /* 0x000000140880723c */ /* 0x000fe60000001880 */
[----:B------:R-:W-:Y:S01]  /*10f70*/  FFMA.FTZ R4, R240, c[0x0][0x23c], -R32 ;  /* 0x00008f00f0047a23 */ /* 0x000fe20000010820 */
[----:B------:R-:W-:Y:S01]  /*10f80*/  LOP3.LUT R6, R2, 0xff, RZ, 0xc0, !PT ;  /* 0x000000ff02067812 */ /* 0x000fe200078ec0ff */
[----:B------:R-:W-:-:S03]  /*10f90*/  IMAD.MOV.U32 R238, RZ, RZ, R85 ;  /* 0x000000ffffee7224 */ /* 0x000fc600078e0055 */
[----:B------:R-:W-:Y:S01]  /*10fa0*/  HMMA.16816.F32 R184, R8, R24, R68 ;  /* 0x0000001808b8723c */ /* 0x000fe20000001844 */
[----:B------:R3:W5:Y:S01]  /*10fb0*/  MUFU.EX2 R85, R4 ;  /* 0x0000000400557308 */ /* 0x0007620000000800 */
[----:B------:R-:W-:-:S06]  /*10fc0*/  IMAD.MOV.U32 R198, RZ, RZ, R100 ;  /* 0x000000ffffc67224 */ /* 0x000fcc00078e0064 */
[----:B------:R-:W-:Y:S01]  /*10fd0*/  HMMA.16816.F32 R52, R8, R26, R52 ;  /* 0x0000001a0834723c */ /* 0x000fe20000001834 */
[----:B-1----:R-:W-:Y:S01]  /*10fe0*/  SHF.R.U32.HI R5, RZ, 0x10, R0 ;  /* 0x00000010ff057819 */ /* 0x002fe20000011600 */
[----:B------:R-:W1:Y:S01]  /*10ff0*/  LDSM.16.MT88.4 R24, [R212+0x9800] ;  /* 0x00980000d418783b */ /* 0x000e620000004200 */
[----:B------:R-:W-:-:S05]  /*11000*/  LOP3.LUT R0, R2, 0xffff, RZ, 0xc0, !PT ;  /* 0x0000ffff02007812 */ /* 0x000fca00078ec0ff */
[----:B------:R-:W-:Y:S01]  /*11010*/  HMMA.16816.F32 R56, R8, R28, R56 ;  /* 0x0000001c0838723c */ /* 0x000fe20000001838 */
[----:B---3--:R-:W-:Y:S01]  /*11020*/  FFMA.FTZ R4, R241, c[0x0][0x23c], -R32 ;  /* 0x00008f00f1047a23 */ /* 0x008fe20000010820 */
[----:B------:R-:W-:-:S06]  /*11030*/  LOP3.LUT R5, R5, 0xff, RZ, 0xc0, !PT ;  /* 0x000000ff05057812 */ /* 0x000fcc00078ec0ff */
[----:B------:R-:W-:Y:S01]  /*11040*/  HMMA.16816.F32 R48, R8, R30, R48 ;  /* 0x0000001e0830723c */ /* 0x000fe20000001830 */
[----:B------:R-:W-:Y:S01]  /*11050*/  SHF.R.U32.HI R0, RZ, 0x8, R0 ;  /* 0x00000008ff007819 */ /* 0x000fe20000011600 */
[----:B------:R3:W-:Y:S01]  /*11060*/  MUFU.EX2 R100, R4 ;  /* 0x0000000400647308 */ /* 0x0007e20000000800 */
[----:B------:R-:W-:Y:S01]  /*11070*/  PRMT R19, R14, 0x5410, R12 ;  /* 0x000054100e137816 */ /* 0x000fe2000000000c */
[----:B------:R-:W-:Y:S01]  /*11080*/  IMAD.MOV.U32 R243, RZ, RZ, R64 ;  /* 0x000000fffff37224 */ /* 0x000fe200078e0040 */
[----:B------:R-:W1:Y:S02]  /*11090*/  LDSM.16.MT88.4 R20, [R214+0x9800] ;  /* 0x00980000d614783b */ /* 0x000e640000004200 */
[--C-:B------:R-:W-:Y:S02]  /*110a0*/  SHF.R.U32.HI R9, RZ, 0x10, R2.reuse ;  /* 0x00000010ff097819 */ /* 0x100fe40000011602 */
[----:B------:R-:W-:Y:S01]  /*110b0*/  SHF.R.U32.HI R8, RZ, 0x18, R2 ;  /* 0x00000018ff087819 */ /* 0x000fe20000011602 */
[----:B------:R-:W-:Y:S01]  /*110c0*/  IMAD.MOV.U32 R142, RZ, RZ, R67 ;  /* 0x000000ffff8e7224 */ /* 0x000fe200078e0043 */
[----:B------:R-:W-:Y:S01]  /*110d0*/  LOP3.LUT R2, R3, UR17, R40, 0x96, !PT ;  /* 0x0000001103027c12 */ /* 0x000fe2000f8e9628 */
[----:B------:R-:W-:Y:S01]  /*110e0*/  IMAD.MOV.U32 R143, RZ, RZ, R66 ;  /* 0x000000ffff8f7224 */ /* 0x000fe200078e0042 */
[----:B------:R-:W-:Y:S01]  /*110f0*/  PRMT R14, R5, 0x5410, R7 ;  /* 0x00005410050e7816 */ /* 0x000fe20000000007 */
[----:B------:R-:W-:Y:S01]  /*11100*/  LDSM.16.MT88.4 R28, [R212+0xb800] ;  /* 0x00b80000d41c783b */ /* 0x000fe20000004200 */
[----:B------:R-:W-:-:S02]  /*11110*/  SHF.R.U32.HI R3, RZ, 0x10, R2 ;  /* 0x00000010ff037819 */ /* 0x000fc40000011602 */
[----:B------:R-:W-:Y:S02]  /*11120*/  PRMT R17, R6, 0x5410, R0 ;  /* 0x0000541006117816 */ /* 0x000fe40000000000 */
[C---:B---3--:R-:W-:Y:S02]  /*11130*/  LOP3.LUT R4, R2.reuse, 0xffff, RZ, 0xc0, !PT ;  /* 0x0000ffff02047812 */ /* 0x048fe400078ec0ff */
[----:B------:R-:W-:Y:S02]  /*11140*/  LOP3.LUT R7, R2, 0xff, RZ, 0xc0, !PT ;  /* 0x000000ff02077812 */ /* 0x000fe400078ec0ff */
[----:B------:R-:W-:Y:S02]  /*11150*/  SHF.R.U32.HI R6, RZ, 0x18, R2 ;  /* 0x00000018ff067819 */ /* 0x000fe40000011602 */
[----:B------:R-:W-:Y:S02]  /*11160*/  LOP3.LUT R0, R9, 0xff, RZ, 0xc0, !PT ;  /* 0x000000ff09007812 */ /* 0x000fe400078ec0ff */
[----:B------:R-:W-:-:S02]  /*11170*/  LOP3.LUT R2, R3, 0xff, RZ, 0xc0, !PT ;  /* 0x000000ff03027812 */ /* 0x000fc400078ec0ff */
[----:B------:R-:W-:Y:S02]  /*11180*/  SHF.R.U32.HI R4, RZ, 0x8, R4 ;  /* 0x00000008ff047819 */ /* 0x000fe40000011604 */
[----:B------:R-:W-:Y:S01]  /*11190*/  PRMT R16, R0, 0x5410, R8 ;  /* 0x0000541000107816 */ /* 0x000fe20000000008 */
[--C-:B------:R-:W-:Y:S01]  /*111a0*/  HSET2.LE.AND R0, R19, R197.reuse, PT ;  /* 0x000000c513007233 */ /* 0x100fe20003803000 */
[----:B------:R-:W-:Y:S02]  /*111b0*/  PRMT R13, R2, 0x5410, R6 ;  /* 0x00005410020d7816 */ /* 0x000fe40000000006 */
[----:B--2---:R-:W-:Y:S01]  /*111c0*/  F2FP.PACK_AB R2, R107, R194 ;  /* 0x000000c26b02723e */ /* 0x004fe200000000ff */
[--C-:B------:R-:W-:Y:S01]  /*111d0*/  FFMA.FTZ R3, R248, c[0x0][0x23c], -R33.reuse ;  /* 0x00008f00f8037a23 */ /* 0x100fe20000010821 */
[----:B------:R-:W-:Y:S01]  /*111e0*/  PRMT R12, R7, 0x5410, R4 ;  /* 0x00005410070c7816 */ /* 0x000fe20000000004 */
[--C-:B------:R-:W-:Y:S01]  /*111f0*/  FFMA.FTZ R7, R65, c[0x0][0x23c], -R33.reuse ;  /* 0x00008f0041077a23 */ /* 0x100fe20000010821 */
[----:B------:R-:W-:Y:S01]  /*11200*/  LOP3.LUT R10, R0, R2, RZ, 0xc0, !PT ;  /* 0x00000002000a7212 */ /* 0x000fe200078ec0ff */
[----:B------:R-:W-:Y:S01]  /*11210*/  FFMA.FTZ R2, R210, c[0x0][0x23c], -R33 ;  /* 0x00008f00d2027a23 */ /* 0x000fe20000010821 */
[----:B------:R2:W-:Y:S01]  /*11220*/  MUFU.EX2 R64, R3 ;  /* 0x0000000300407308 */ /* 0x0005e20000000800 */
[----:B------:R-:W-:Y:S01]  /*11230*/  FFMA.FTZ R5, R247, c[0x0][0x23c], -R32 ;  /* 0x00008f00f7057a23 */ /* 0x000fe20000010820 */
[----:B------:R-:W-:-:S06]  /*11240*/  HSET2.LE.AND R0, R14, R197, PT ;  /* 0x000000c50e007233 */ /* 0x000fcc0003803000 */
[----:B------:R-:W3:Y:S01]  /*11250*/  MUFU.EX2 R47, R7 ;  /* 0x00000007002f7308 */ /* 0x000ee20000000800 */
[----:B----4-:R-:W-:-:S07]  /*11260*/  F2FP.PACK_AB R4, R101, R106 ;  /* 0x0000006a6504723e */ /* 0x010fce00000000ff */
[----:B------:R4:W-:Y:S01]  /*11270*/  MUFU.EX2 R65, R2 ;  /* 0x0000000200417308 */ /* 0x0009e20000000800 */
[----:B--2---:R-:W-:-:S07]  /*11280*/  HSET2.LE.AND R3, R18, R197, PT ;  /* 0x000000c512037233 */ /* 0x004fce0003803000 */
[----:B------:R2:W1:Y:S01]  /*11290*/  MUFU.EX2 R67, R5 ;  /* 0x0000000500437308 */ /* 0x0004620000000800 */
[----:B----4-:R-:W-:-:S04]  /*112a0*/  F2FP.PACK_AB R2, R87, R86 ;  /* 0x000000565702723e */ /* 0x010fc800000000ff */
[----:B------:R-:W-:Y:S01]  /*112b0*/  LOP3.LUT R9, R0, R2, RZ, 0xc0, !PT ;  /* 0x0000000200097212 */ /* 0x000fe200078ec0ff */
[--C-:B------:R-:W-:Y:S01]  /*112c0*/  HSET2.LE.AND R0, R12, R197.reuse, PT ;  /* 0x000000c50c007233 */ /* 0x100fe20003803000 */
[----:B-----5:R-:W-:Y:S02]  /*112d0*/  F2FP.PACK_AB R2, R85, R84 ;  /* 0x000000545502723e */ /* 0x020fe400000000ff */
[----:B------:R-:W-:Y:S01]  /*112e0*/  LOP3.LUT R11, R3, R4, RZ, 0xc0, !PT ;  /* 0x00000004030b7212 */ /* 0x000fe200078ec0ff */
[--C-:B--2---:R-:W-:Y:S01]  /*112f0*/  HSET2.LE.AND R5, R15, R197.reuse, PT ;  /* 0x000000c50f057233 */ /* 0x104fe20003803000 */
[----:B------:R-:W-:Y:S01]  /*11300*/  LOP3.LUT R4, R0, R2, RZ, 0xc0, !PT ;  /* 0x0000000200047212 */ /* 0x000fe200078ec0ff */
[----:B------:R-:W-:Y:S01]  /*11310*/  HSET2.LE.AND R0, R13, R197, PT ;  /* 0x000000c50d007233 */ /* 0x000fe20003803000 */
[----:B------:R-:W-:Y:S01]  /*11320*/  F2FP.PACK_AB R6, R193, R192 ;  /* 0x000000c0c106723e */ /* 0x000fe200000000ff */
[----:B------:R-:W-:Y:S01]  /*11330*/  FFMA.FTZ R3, R211, c[0x0][0x23c], -R33 ;  /* 0x00008f00d3037a23 */ /* 0x000fe20000010821 */
[----:B---3--:R-:W-:Y:S01]  /*11340*/  F2FP.PACK_AB R2, R47, R64 ;  /* 0x000000402f02723e */ /* 0x008fe200000000ff */
[----:B------:R-:W-:Y:S01]  /*11350*/  LDSM.16.MT88.4 R12, [R214+0xa800] ;  /* 0x00a80000d60c783b */ /* 0x000fe20000004200 */
[----:B------:R-:W-:-:S02]  /*11360*/  LOP3.LUT R8, R5, R6, RZ, 0xc0, !PT ;  /* 0x0000000605087212 */ /* 0x000fc400078ec0ff */
[----:B------:R-:W-:Y:S01]  /*11370*/  LOP3.LUT R5, R0, R2, RZ, 0xc0, !PT ;  /* 0x0000000200057212 */ /* 0x000fe200078ec0ff */
[--C-:B------:R-:W-:Y:S01]  /*11380*/  HSET2.LE.AND R0, R17, R197.reuse, PT ;  /* 0x000000c511007233 */ /* 0x100fe20003803000 */
[----:B-1----:R-:W-:Y:S01]  /*11390*/  F2FP.PACK_AB R2, R67, R100 ;  /* 0x000000644302723e */ /* 0x002fe200000000ff */
[----:B------:R-:W1:Y:S02]  /*113a0*/  MUFU.EX2 R66, R3 ;  /* 0x0000000300427308 */ /* 0x000e640000000800 */
[----:B------:R-:W-:Y:S01]  /*113b0*/  HMMA.16816.F32 R112, R8, R24, R36 ;  /* 0x000000180870723c */ /* 0x000fe20000001824 */
[----:B------:R-:W-:Y:S01]  /*113c0*/  LOP3.LUT R6, R0, R2, RZ, 0xc0, !PT ;  /* 0x0000000200067212 */ /* 0x000fe200078ec0ff */
[----:B------:R-:W-:Y:S01]  /*113d0*/  HSET2.LE.AND R0, R16, R197, PT ;  /* 0x000000c510007233 */ /* 0x000fe20003803000 */
[----:B------:R-:W-:Y:S04]  /*113e0*/  LDSM.16.MT88.4 R36, [R214+0xb800] ;  /* 0x00b80000d624783b */ /* 0x000fe80000004200 */
[----:B------:R-:W2:Y:S01]  /*113f0*/  LDSM.16.MT88.4 R16, [R212+0xa800] ;  /* 0x00a80000d410783b */ /* 0x000ea20000004200 */
[----:B-1----:R-:W-:-:S04]  /*11400*/  F2FP.PACK_AB R2, R66, R65 ;  /* 0x000000414202723e */ /* 0x002fc800000000ff */
[----:B------:R-:W-:Y:S01]  /*11410*/  LOP3.LUT R7, R0, R2, RZ, 0xc0, !PT ;  /* 0x0000000200077212 */ /* 0x000fe200078ec0ff */
[----:B------:R-:W-:-:S04]  /*11420*/  FFMA.FTZ R0, R238, c[0x0][0x23c], -R32 ;  /* 0x00008f00ee007a23 */ /* 0x000fc80000010820 */
[----:B------:R1:W-:Y:S01]  /*11430*/  MUFU.EX2 R40, R0 ;  /* 0x0000000000287308 */ /* 0x0003e20000000800 */
[----:B------:R-:W-:Y:S01]  /*11440*/  LOP3.LUT R2, R41, UR8, R46, 0x96, !PT ;  /* 0x0000000829027c12 */ /* 0x000fe2000f8e962e */
[----:B-1----:R-:W-:-:S06]  /*11450*/  FFMA.FTZ R0, R44, c[0x0][0x23c], -R32 ;  /* 0x00008f002c007a23 */ /* 0x002fcc0000010820 */
[----:B------:R1:W-:Y:S01]  /*11460*/  MUFU.EX2 R43, R0 ;  /* 0x00000000002b7308 */ /* 0x0003e20000000800 */
[----:B------:R-:W-:Y:S01]  /*11470*/  IMAD.WIDE.U32 R2, R2, -0x2daee0ad, RZ ;  /* 0xd2511f5302027825 */ /* 0x000fe200078e00ff */
[----:B------:R-:W-:Y:S03]  /*11480*/  HMMA.16816.F32 R116, R4, R24, R116 ;  /* 0x000000180474723c */ /* 0x000fe60000001874 */
[----:B-1----:R-:W-:-:S04]  /*11490*/  FFMA.FTZ R0, R237, c[0x0][0x23c], -R32 ;  /* 0x00008f00ed007a23 */ /* 0x002fc80000010820 */
[----:B------:R1:W-:Y:S01]  /*114a0*/  MUFU.EX2 R44, R0 ;  /* 0x00000000002c7308 */ /* 0x0003e20000000800 */
[----:B------:R-:W-:Y:S01]  /*114b0*/  HMMA.16816.F32 R120, R4, R26, R120 ;  /* 0x0000001a0478723c */ /* 0x000fe20000001878 */
[----:B------:R-:W-:Y:S02]  /*114c0*/  IMAD.MOV.U32 R124, RZ, RZ, R189 ;  /* 0x000000ffff7c7224 */ /* 0x000fe400078e00bd */
[----:B------:R-:W-:Y:S02]  /*114d0*/  IMAD.MOV.U32 R141, RZ, RZ, R190 ;  /* 0x000000ffff8d7224 */ /* 0x000fe400078e00be */
[----:B------:R-:W-:Y:S02]  /*114e0*/  IMAD.MOV.U32 R156, RZ, RZ, R188 ;  /* 0x000000ffff9c7224 */ /* 0x000fe400078e00bc */
[----:B-1----:R-:W-:-:S04]  /*114f0*/  FFMA.FTZ R0, R236, c[0x0][0x23c], -R32 ;  /* 0x00008f00ec007a23 */ /* 0x002fc80000010820 */
[----:B------:R1:W-:Y:S01]  /*11500*/  MUFU.EX2 R32, R0 ;  /* 0x0000000000207308 */ /* 0x0003e20000000800 */
[C---:B------:R-:W-:Y:S08]  /*11510*/  HMMA.16816.F32 R132, R4.reuse, R20, R132 ;  /* 0x000000140484723c */ /* 0x040ff00000001884 */
[----:B------:R-:W-:Y:S01]  /*11520*/  HMMA.16816.F32 R136, R4, R22, R136 ;  /* 0x000000160488723c */ /* 0x000fe20000001888 */
[----:B-1----:R-:W-:-:S07]  /*11530*/  FFMA.FTZ R0, R242, c[0x0][0x23c], -R33 ;  /* 0x00008f00f2007a23 */ /* 0x002fce0000010821 */
[C---:B--2---:R-:W-:Y:S08]  /*11540*/  HMMA.16816.F32 R148, R4.reuse, R16, R148 ;  /* 0x000000100494723c */ /* 0x044ff00000001894 */
[C---:B------:R-:W-:Y:S08]  /*11550*/  HMMA.16816.F32 R152, R4.reuse, R18, R152 ;  /* 0x000000120498723c */ /* 0x040ff00000001898 */
[C---:B------:R-:W-:Y:S08]  /*11560*/  HMMA.16816.F32 R164, R4.reuse, R12, R164 ;  /* 0x0000000c04a4723c */ /* 0x040ff000000018a4 */
[C---:B------:R-:W-:Y:S08]  /*11570*/  HMMA.16816.F32 R168, R4.reuse, R14, R168 ;  /* 0x0000000e04a8723c */ /* 0x040ff000000018a8 */
[C---:B------:R-:W-:Y:S08]  /*11580*/  HMMA.16816.F32 R72, R4.reuse, R28, R72 ;  /* 0x0000001c0448723c */ /* 0x040ff00000001848 */
[C---:B------:R-:W-:Y:S08]  /*11590*/  HMMA.16816.F32 R76, R4.reuse, R30, R76 ;  /* 0x0000001e044c723c */ /* 0x040ff0000000184c */
[C---:B------:R-:W-:Y:S08]  /*115a0*/  HMMA.16816.F32 R88, R4.reuse, R36, R88 ;  /* 0x000000240458723c */ /* 0x040ff00000001858 */
[----:B------:R-:W-:Y:S07]  /*115b0*/  HMMA.16816.F32 R68, R4, R38, R92 ;  /* 0x000000260444723c */ /* 0x000fee000000185c */
[----:B------:R-:W-:Y:S01]  /*115c0*/  FFMA.FTZ R4, R249, c[0x0][0x23c], -R33 ;  /* 0x00008f00f9047a23 */ /* 0x000fe20000010821 */
[----:B------:R-:W-:Y:S01]  /*115d0*/  HMMA.16816.F32 R108, R8, R26, R108 ;  /* 0x0000001a086c723c */ /* 0x000fe2000000186c */
[----:B------:R1:W-:Y:S01]  /*115e0*/  MUFU.EX2 R27, R0 ;  /* 0x00000000001b7308 */ /* 0x0003e20000000800 */
[----:B------:R-:W-:-:S02]  /*115f0*/  LOP3.LUT R6, R2, 0xffff, RZ, 0xc0, !PT ;  /* 0x0000ffff02067812 */ /* 0x000fc400078ec0ff */
[----:B------:R-:W-:-:S04]  /*11600*/  SHF.R.U32.HI R5, RZ, 0x10, R2 ;  /* 0x00000010ff057819 */ /* 0x000fc80000011602 */
[C---:B------:R-:W-:Y:S01]  /*11610*/  HMMA.16816.F32 R180, R8.reuse, R12, R180 ;  /* 0x0000000c08b4723c */ /* 0x040fe200000018b4 */
[----:B------:R2:W3:Y:S06]  /*11620*/  MUFU.EX2 R26, R4 ;  /* 0x00000004001a7308 */ /* 0x0004ec0000000800 */
[----:B------:R-:W-:Y:S01]  /*11630*/  SHF.R.U32.HI R12, RZ, 0x18, R2 ;  /* 0x00000018ff0c7819 */ /* 0x000fe20000011602 */
[----:B------:R-:W-:Y:S01]  /*11640*/  HMMA.16816.F32 R188, R8, R14, R172 ;  /* 0x0000000e08bc723c */ /* 0x000fe200000018ac */
[----:B-1----:R-:W-:Y:S01]  /*11650*/  LOP3.LUT R0, R3, UR18, R42, 0x96, !PT ;  /* 0x0000001203007c12 */ /* 0x002fe2000f8e962a */
[--C-:B------:R-:W-:Y:S01]  /*11660*/  FFMA.FTZ R7, R250, c[0x0][0x23c], -R33.reuse ;  /* 0x00008f00fa077a23 */ /* 0x100fe20000010821 */
[----:B------:R-:W-:Y:S04]  /*11670*/  LDSM.16.MT88.4 R172, [R214+0xac00] ;  /* 0x00ac0000d6ac783b */ /* 0x000fe80000004200 */
[----:B------:R-:W-:Y:S01]  /*11680*/  LOP3.LUT R15, R2, 0xff, RZ, 0xc0, !PT ;  /* 0x000000ff020f7812 */ /* 0x000fe200078ec0ff */
[----:B------:R-:W-:Y:S01]  /*11690*/  FFMA.FTZ R2, R251, c[0x0][0x23c], -R33 ;  /* 0x00008f00fb027a23 */ /* 0x000fe20000010821 */
[----:B--2---:R-:W-:-:S02]  /*116a0*/  LOP3.LUT R4, R0, 0xffff, RZ, 0xc0, !PT ;  /* 0x0000ffff00047812 */ /* 0x004fc400078ec0ff */
[----:B------:R-:W-:Y:S01]  /*116b0*/  LOP3.LUT R14, R0, 0xff, RZ, 0xc0, !PT ;  /* 0x000000ff000e7812 */ /* 0x000fe200078ec0ff */
[----:B------:R1:W-:Y:S01]  /*116c0*/  MUFU.EX2 R25, R2 ;  /* 0x0000000200197308 */ /* 0x0003e20000000800 */
[--C-:B------:R-:W-:Y:S02]  /*116d0*/  SHF.R.U32.HI R3, RZ, 0x10, R0.reuse ;  /* 0x00000010ff037819 */ /* 0x100fe40000011600 */
[----:B------:R-:W-:Y:S02]  /*116e0*/  SHF.R.U32.HI R13, RZ, 0x18, R0 ;  /* 0x00000018ff0d7819 */ /* 0x000fe40000011600 */
[----:B------:R-:W-:Y:S02]  /*116f0*/  SHF.R.U32.HI R0, RZ, 0x8, R6 ;  /* 0x00000008ff007819 */ /* 0x000fe40000011606 */
[----:B------:R-:W-:Y:S02]  /*11700*/  SHF.R.U32.HI R4, RZ, 0x8, R4 ;  /* 0x00000008ff047819 */ /* 0x000fe40000011604 */
[----:B------:R-:W-:-:S02]  /*11710*/  PRMT R0, R15, 0x5410, R0 ;  /* 0x000054100f007816 */ /* 0x000fc40000000000 */
[----:B------:R-:W-:Y:S02]  /*11720*/  PRMT R4, R14, 0x5410, R4 ;  /* 0x000054100e047816 */ /* 0x000fe40000000004 */
[----:B-1----:R-:W-:Y:S02]  /*11730*/  LOP3.LUT R2, R5, 0xff, RZ, 0xc0, !PT ;  /* 0x000000ff05027812 */ /* 0x002fe400078ec0ff */
[----:B------:R-:W-:Y:S02]  /*11740*/  LOP3.LUT R3, R3, 0xff, RZ, 0xc0, !PT ;  /* 0x000000ff03037812 */ /* 0x000fe400078ec0ff */
[----:B------:R-:W-:Y:S01]  /*11750*/  PRMT R2, R2, 0x5410, R12 ;  /* 0x0000541002027816 */ /* 0x000fe2000000000c */
[----:B------:R1:W2:Y:S01]  /*11760*/  MUFU.EX2 R24, R7 ;  /* 0x0000000700187308 */ /* 0x0002a20000000800 */
[--C-:B------:R-:W-:Y:S01]  /*11770*/  HSET2.LE.AND R5, R0, R197.reuse, PT ;  /* 0x000000c500057233 */ /* 0x100fe20003803000 */
[----:B------:R-:W-:Y:S01]  /*11780*/  PRMT R3, R3, 0x5410, R13 ;  /* 0x0000541003037816 */ /* 0x000fe2000000000d */
[----:B------:R-:W-:Y:S01]  /*11790*/  HSET2.LE.AND R0, R4, R197, PT ;  /* 0x000000c504007233 */ /* 0x000fe20003803000 */
[----:B------:R-:W-:Y:S01]  /*117a0*/  HMMA.16816.F32 R128, R8, R20, R128 ;  /* 0x000000140880723c */ /* 0x000fe20000001880 */
[----:B---3--:R-:W-:-:S07]  /*117b0*/  F2FP.PACK_AB R4, R26, R27 ;  /* 0x0000001b1a04723e */ /* 0x008fce00000000ff */
[----:B------:R-:W-:Y:S01]  /*117c0*/  HMMA.16816.F32 R160, R8, R16, R160 ;  /* 0x0000001008a0723c */ /* 0x000fe200000018a0 */
[----:B------:R-:W-:Y:S01]  /*117d0*/  IMAD.MOV.U32 R21, RZ, RZ, R127 ;  /* 0x000000ffff157224 */ /* 0x000fe200078e007f */
[--C-:B-1----:R-:W-:Y:S01]  /*117e0*/  HSET2.LE.AND R7, R2, R197.reuse, PT ;  /* 0x000000c502077233 */ /* 0x102fe20003803000 */
[----:B------:R-:W-:Y:S01]  /*117f0*/  F2FP.PACK_AB R2, R43, R40 ;  /* 0x000000282b02723e */ /* 0x000fe200000000ff */
[----:B------:R-:W-:-:S03]  /*11800*/  HSET2.LE.AND R3, R3, R197, PT ;  /* 0x000000c503037233 */ /* 0x000fc60003803000 */
[----:B------:R-:W-:Y:S01]  /*11810*/  LOP3.LUT R16, R45, UR8, R80, 0x96, !PT ;  /* 0x000000082d107c12 */ /* 0x000fe2000f8e9650 */
[C---:B------:R-:W-:Y:S01]  /*11820*/  HMMA.16816.F32 R144, R8.reuse, R22, R144 ;  /* 0x000000160890723c */ /* 0x040fe20000001890 */
[----:B------:R-:W-:Y:S01]  /*11830*/  LOP3.LUT R92, R0, R2, RZ, 0xc0, !PT ;  /* 0x00000002005c7212 */ /* 0x000fe200078ec0ff */
[----:B------:R-:W-:Y:S01]  /*11840*/  FFMA.FTZ R0, R21, c[0x0][0x23c], -R34 ;  /* 0x00008f0015007a23 */ /* 0x000fe20000010822 */
[----:B------:R-:W-:Y:S01]  /*11850*/  F2FP.PACK_AB R6, R32, R44 ;  /* 0x0000002c2006723e */ /* 0x000fe200000000ff */
[----:B------:R-:W-:Y:S01]  /*11860*/  IMAD.MOV.U32 R20, RZ, RZ, R126 ;  /* 0x000000ffff147224 */ /* 0x000fe200078e007e */
[----:B------:R-:W-:Y:S01]  /*11870*/  LOP3.LUT R93, R3, R4, RZ, 0xc0, !PT ;  /* 0x00000004035d7212 */ /* 0x000fe200078ec0ff */
[----:B------:R1:W-:Y:S01]  /*11880*/  MUFU.EX2 R21, R0 ;  /* 0x0000000000157308 */ /* 0x0003e20000000800 */
[----:B------:R-:W-:Y:S01]  /*11890*/  IMAD.WIDE.U32 R2, R16, -0x2daee0ad, RZ ;  /* 0xd2511f5310027825 */ /* 0x000fe200078e00ff */
[----:B------:R-:W-:Y:S03]  /*118a0*/  HMMA.16816.F32 R176, R8, R18, R176 ;  /* 0x0000001208b0723c */ /* 0x000fe600000018b0 */
[----:B------:R-:W-:-:S02]  /*118b0*/  IMAD.MOV.U32 R248, RZ, RZ, R141 ;  /* 0x000000fffff87224 */ /* 0x000fc400078e008d */
[----:B------:R-:W-:Y:S01]  /*118c0*/  IMAD.MOV.U32 R240, RZ, RZ, R142 ;  /* 0x000000fffff07224 */ /* 0x000fe200078e008e */
[----:B------:R-:W-:Y:S02]  /*118d0*/  LDSM.16.MT88.4 R12, [R214+0xbc00] ;  /* 0x00bc0000d60c783b */ /* 0x000fe40000004200 */
[----:B------:R-:W-:Y:S01]  /*118e0*/  HMMA.16816.F32 R184, R8, R28, R184 ;  /* 0x0000001c08b8723c */ /* 0x000fe200000018b8 */
[----:B-1----:R-:W-:-:S07]  /*118f0*/  FFMA.FTZ R0, R20, c[0x0][0x23c], -R34 ;  /* 0x00008f0014007a23 */ /* 0x002fce0000010822 */
[----:B------:R-:W-:Y:S01]  /*11900*/  HMMA.16816.F32 R52, R8, R30, R52 ;  /* 0x0000001e0834723c */ /* 0x000fe20000001834 */
[----:B------:R1:W3:Y:S01]  /*11910*/  MUFU.EX2 R20, R0 ;  /* 0x0000000000147308 */ /* 0x0002e20000000800 */
[----:B------:R-:W-:-:S06]  /*11920*/  FFMA.FTZ R4, R248, c[0x0][0x23c], -R34 ;  /* 0x00008f00f8047a23 */ /* 0x000fcc0000010822 */
[----:B------:R-:W-:Y:S01]  /*11930*/  HMMA.16816.F32 R56, R8, R36, R56 ;  /* 0x000000240838723c */ /* 0x000fe20000001838 */
[----:B------:R-:W-:Y:S01]  /*11940*/  IMAD.MOV.U32 R247, RZ, RZ, R235 ;  /* 0x000000fffff77224 */ /* 0x000fe200078e00eb */
[----:B------:R-:W-:-:S06]  /*11950*/  LOP3.LUT R94, R5, R6, RZ, 0xc0, !PT ;  /* 0x00000006055e7212 */ /* 0x000fcc00078ec0ff */
[----:B------:R-:W-:Y:S01]  /*11960*/  HMMA.16816.F32 R48, R8, R38, R48 ;  /* 0x000000260830723c */ /* 0x000fe20000001830 */
[----:B-1----:R-:W-:Y:S02]  /*11970*/  LOP3.LUT R0, R3, UR18, R96, 0x96, !PT ;  /* 0x0000001203007c12 */ /* 0x002fe4000f8e9660 */
[----:B------:R-:W-:-:S04]  /*11980*/  LOP3.LUT R3, R2, 0xffff, RZ, 0xc0, !PT ;  /* 0x0000ffff02037812 */ /* 0x000fc800078ec0ff */
[----:B--2---:R-:W-:Y:S01]  /*11990*/  F2FP.PACK_AB R8, R24, R25 ;  /* 0x000000191808723e */ /* 0x004fe200000000ff */
[----:B------:R-:W-:Y:S01]  /*119a0*/  FFMA.FTZ R23, R82, R60, R240 ;  /* 0x0000003c52177223 */ /* 0x000fe200000100f0 */
[----:B------:R-:W-:Y:S02]  /*119b0*/  LOP3.LUT R5, R2, 0xff, RZ, 0xc0, !PT ;  /* 0x000000ff02057812 */ /* 0x000fe400078ec0ff */
[----:B------:R-:W-:Y:S01]  /*119c0*/  LOP3.LUT R95, R7, R8, RZ, 0xc0, !PT ;  /* 0x00000008075f7212 */ /* 0x000fe200078ec0ff */
[----:B------:R-:W-:Y:S01]  /*119d0*/  IMAD.MOV.U32 R240, RZ, RZ, R83 ;  /* 0x000000fffff07224 */ /* 0x000fe200078e0053 */
[----:B------:R-:W-:Y:S01]  /*119e0*/  SHF.R.U32.HI R3, RZ, 0x8, R3 ;  /* 0x00000008ff037819 */ /* 0x000fe20000011603 */
[----:B------:R1:W-:Y:S01]  /*119f0*/  MUFU.EX2 R18, R4 ;  /* 0x0000000400127308 */ /* 0x0003e20000000800 */
[----:B------:R-:W-:Y:S01]  /*11a00*/  SHF.R.U32.HI R7, RZ, 0x10, R2 ;  /* 0x00000010ff077819 */ /* 0x000fe20000011602 */
[----:B------:R-:W-:Y:S01]  /*11a10*/  FFMA.FTZ R6, R247, c[0x0][0x23c], -R34 ;  /* 0x00008f00f7067a23 */ /* 0x000fe20000010822 */
[----:B------:R-:W-:Y:S01]  /*11a20*/  PRMT R8, R5, 0x5410, R3 ;  /* 0x0000541005087816 */ /* 0x000fe20000000003 */
[----:B------:R-:W-:Y:S01]  /*11a30*/  IMAD.MOV.U32 R239, RZ, RZ, R140 ;  /* 0x000000ffffef7224 */ /* 0x000fe200078e008c */
[----:B------:R-:W-:Y:S01]  /*11a40*/  LDSM.16.MT88.4 R80, [R212+0xbc00] ;  /* 0x00bc0000d450783b */ /* 0x000fe20000004200 */
[----:B------:R-:W-:-:S02]  /*11a50*/  FFMA.FTZ R3, R240, c[0x0][0x23c], -R35 ;  /* 0x00008f00f0037a23 */ /* 0x000fc40000010823 */
[----:B------:R2:W4:Y:S01]  /*11a60*/  MUFU.EX2 R17, R6 ;  /* 0x0000000600117308 */ /* 0x0005220000000800 */
[----:B-1----:R-:W-:Y:S02]  /*11a70*/  SHF.R.U32.HI R4, RZ, 0x18, R2 ;  /* 0x00000018ff047819 */ /* 0x002fe40000011602 */
[----:B------:R-:W-:-:S05]  /*11a80*/  LOP3.LUT R2, R7, 0xff, RZ, 0xc0, !PT ;  /* 0x000000ff07027812 */ /* 0x000fca00078ec0ff */
[----:B------:R1:W-:Y:S01]  /*11a90*/  MUFU.EX2 R9, R3 ;  /* 0x0000000300097308 */ /* 0x0003e20000000800 */
[----:B--2---:R-:W-:Y:S01]  /*11aa0*/  PRMT R6, R2, 0x5410, R4 ;  /* 0x0000541002067816 */ /* 0x004fe20000000004 */
[----:B------:R-:W-:-:S06]  /*11ab0*/  FFMA.FTZ R2, R239, c[0x0][0x23c], -R35 ;  /* 0x00008f00ef027a23 */ /* 0x000fcc0000010823 */
[----:B------:R2:W5:Y:S01]  /*11ac0*/  MUFU.EX2 R11, R2 ;  /* 0x00000002000b7308 */ /* 0x0005620000000800 */
[----:B-1----:R-:W-:Y:S01]  /*11ad0*/  LOP3.LUT R3, R0, 0xffff, RZ, 0xc0, !PT ;  /* 0x0000ffff00037812 */ /* 0x002fe200078ec0ff */
[----:B------:R-:W-:-:S03]  /*11ae0*/  IMAD.MOV.U32 R237, RZ, RZ, R158 ;  /* 0x000000ffffed7224 */ /* 0x000fc600078e009e */
[----:B------:R-:W-:Y:S01]  /*11af0*/  SHF.R.U32.HI R3, RZ, 0x8, R3 ;  /* 0x00000008ff037819 */ /* 0x000fe20000011603 */
[----:B------:R-:W-:Y:S01]  /*11b00*/  IMAD.MOV.U32 R238, RZ, RZ, R159 ;  /* 0x000000ffffee7224 */ /* 0x000fe200078e009f */
[----:B--2---:R-:W-:-:S03]  /*11b10*/  LOP3.LUT R2, R0, 0xff, RZ, 0xc0, !PT ;  /* 0x000000ff00027812 */ /* 0x004fc600078ec0ff */
[----:B------:R-:W-:Y:S01]  /*11b20*/  FFMA.FTZ R4, R238, c[0x0][0x23c], -R35 ;  /* 0x00008f00ee047a23 */ /* 0x000fe20000010823 */
[----:B------:R-:W-:Y:S02]  /*11b30*/  PRMT R3, R2, 0x5410, R3 ;  /* 0x0000541002037816 */ /* 0x000fe40000000003 */
[--C-:B------:R-:W-:Y:S01]  /*11b40*/  SHF.R.U32.HI R2, RZ, 0x10, R0.reuse ;  /* 0x00000010ff027819 */ /* 0x100fe20000011600 */
[----:B------:R-:W-:Y:S01]  /*11b50*/  FFMA.FTZ R5, R237, c[0x0][0x23c], -R35 ;  /* 0x00008f00ed057a23 */ /* 0x000fe20000010823 */
[----:B------:R-:W-:Y:S02]  /*11b60*/  SHF.R.U32.HI R0, RZ, 0x18, R0 ;  /* 0x00000018ff007819 */ /* 0x000fe40000011600 */
[----:B------:R-:W-:Y:S01]  /*11b70*/  LOP3.LUT R2, R2, 0xff, RZ, 0xc0, !PT ;  /* 0x000000ff02027812 */ /* 0x000fe200078ec0ff */
[----:B------:R5:W-:Y:S03]  /*11b80*/  MUFU.EX2 R16, R4 ;  /* 0x0000000400107308 */ /* 0x000be60000000800 */
[----:B------:R-:W-:-:S05]  /*11b90*/  PRMT R2, R2, 0x5410, R0 ;  /* 0x0000541002027816 */ /* 0x000fca0000000000 */
[----:B------:R1:W2:Y:S01]  /*11ba0*/  MUFU.EX2 R10, R5 ;  /* 0x00000005000a7308 */ /* 0x0002a20000000800 */
[--C-:B------:R-:W-:Y:S02]  /*11bb0*/  HSET2.LE.AND R0, R3, R197.reuse, PT ;  /* 0x000000c503007233 */ /* 0x100fe40003803000 */
[--C-:B------:R-:W-:Y:S01]  /*11bc0*/  HSET2.LE.AND R3, R2, R197.reuse, PT ;  /* 0x000000c502037233 */ /* 0x100fe20003803000 */
[----:B---3--:R-:W-:Y:S01]  /*11bd0*/  F2FP.PACK_AB R2, R20, R21 ;  /* 0x000000151402723e */ /* 0x008fe200000000ff */
[----:B------:R-:W-:Y:S02]  /*11be0*/  IMAD.MOV.U32 R210, RZ, RZ, R124 ;  /* 0x000000ffffd27224 */ /* 0x000fe400078e007c */
[----:B------:R-:W-:Y:S01]  /*11bf0*/  IMAD.MOV.U32 R211, RZ, RZ, R125 ;  /* 0x000000ffffd37224 */ /* 0x000fe200078e007d */
[----:B------:R-:W-:Y:S01]  /*11c00*/  LOP3.LUT R96, R0, R2, RZ, 0xc0, !PT ;  /* 0x0000000200607212 */ /* 0x000fe200078ec0ff */
[----:B------:R-:W-:Y:S01]  /*11c10*/  IMAD.MOV.U32 R241, RZ, RZ, R143 ;  /* 0x000000fffff17224 */ /* 0x000fe200078e008f */
[----:B----4-:R-:W-:Y:S01]  /*11c20*/  F2FP.PACK_AB R0, R17, R18 ;  /* 0x000000121100723e */ /* 0x010fe200000000ff */
[----:B------:R-:W-:Y:S01]  /*11c30*/  IMAD.MOV.U32 R237, RZ, RZ, R98 ;  /* 0x000000ffffed7224 */ /* 0x000fe200078e0062 */
[----:B-----5:R-:W-:Y:S01]  /*11c40*/  F2FP.PACK_AB R4, R11, R9 ;  /* 0x000000090b04723e */ /* 0x020fe200000000ff */
[----:B------:R-:W-:Y:S01]  /*11c50*/  IMAD.MOV.U32 R238, RZ, RZ, R99 ;  /* 0x000000ffffee7224 */ /* 0x000fe200078e0063 */
[----:B------:R-:W-:-:S02]  /*11c60*/  HSET2.LE.AND R6, R6, R197, PT ;  /* 0x000000c506067233 */ /* 0x000fc40003803000 */
[----:B-1----:R-:W-:Y:S01]  /*11c70*/  HSET2.LE.AND R5, R8, R197, PT ;  /* 0x000000c508057233 */ /* 0x002fe20003803000 */
[----:B------:R-:W-:Y:S01]  /*11c80*/  IMAD.MOV.U32 R236, RZ, RZ, R234 ;  /* 0x000000ffffec7224 */ /* 0x000fe200078e00ea */
[----:B--2---:R-:W-:Y:S01]  /*11c90*/  F2FP.PACK_AB R2, R10, R16 ;  /* 0x000000100a02723e */ /* 0x004fe200000000ff */
[----:B------:R-:W-:Y:S02]  /*11ca0*/  FFMA.FTZ R22, R210, R61, R211 ;  /* 0x0000003dd2167223 */ /* 0x000fe400000100d3 */
[----:B------:R-:W-:Y:S01]  /*11cb0*/  IMAD.MOV.U32 R235, RZ, RZ, R233 ;  /* 0x000000ffffeb7224 */ /* 0x000fe200078e00e9 */
[----:B------:R-:W-:Y:S01]  /*11cc0*/  LOP3.LUT R98, R5, R0, RZ, 0xc0, !PT ;  /* 0x0000000005627212 */ /* 0x000fe200078ec0ff */
[----:B------:R-:W-:Y:S01]  /*11cd0*/  IMAD.MOV.U32 R234, RZ, RZ, R232 ;  /* 0x000000ffffea7224 */ /* 0x000fe200078e00e8 */
[----:B------:R-:W-:Y:S01]  /*11ce0*/  LOP3.LUT R97, R3, R4, RZ, 0xc0, !PT ;  /* 0x0000000403617212 */ /* 0x000fe200078ec0ff */
[----:B------:R-:W-:Y:S01]  /*11cf0*/  FFMA.FTZ R19, R241, R62, R252 ;  /* 0x0000003ef1137223 */ /* 0x000fe200000100fc */
[----:B------:R-:W1:Y:S01]  /*11d00*/  LDSM.16.MT88.4 R140, [R214+0x9c00] ;  /* 0x009c0000d68c783b */ /* 0x000e620000004200 */
[----:B------:R-:W-:Y:S01]  /*11d10*/  FFMA.FTZ R0, R237, R63, R238 ;  /* 0x0000003fed007223 */ /* 0x000fe200000100ee */
[----:B------:R-:W-:Y:S01]  /*11d20*/  LOP3.LUT R99, R6, R2, RZ, 0xc0, !PT ;  /* 0x0000000206637212 */ /* 0x000fe200078ec0ff */
[----:B------:R-:W-:Y:S01]  /*11d30*/  IMAD.MOV.U32 R233, RZ, RZ, R231 ;  /* 0x000000ffffe97224 */ /* 0x000fe200078e00e7 */
[----:B------:R-:W2:Y:S01]  /*11d40*/  LDSM.16.MT88.4 R124, [R212+0x9c00] ;  /* 0x009c0000d47c783b */ /* 0x000ea20000004200 */
[----:B------:R-:W-:-:S02]  /*11d50*/  FADD.FTZ R4, R236, R22 ;  /* 0x00000016ec047221 */ /* 0x000fc40000010000 */
[----:B------:R-:W-:Y:S02]  /*11d60*/  IMAD.MOV.U32 R232, RZ, RZ, R205 ;  /* 0x000000ffffe87224 */ /* 0x000fe400078e00cd */
[----:B------:R-:W-:Y:S02]  /*11d70*/  FADD.FTZ R3, R235, R23 ;  /* 0x00000017eb037221 */ /* 0x000fe40000010000 */
[----:B------:R-:W-:Y:S02]  /*11d80*/  IMAD.MOV.U32 R231, RZ, RZ, R243 ;  /* 0x000000ffffe77224 */ /* 0x000fe400078e00f3 */
[----:B------:R-:W-:Y:S02]  /*11d90*/  FADD.FTZ R2, R234, R19 ;  /* 0x00000013ea027221 */ /* 0x000fe40000010000 */
[----:B------:R-:W-:Y:S02]  /*11da0*/  FADD.FTZ R0, R246, R0 ;  /* 0x00000000f6007221 */ /* 0x000fe40000010000 */
[----:B------:R-:W-:-:S02]  /*11db0*/  IMAD.MOV.U32 R205, RZ, RZ, R156 ;  /* 0x000000ffffcd7224 */ /* 0x000fc400078e009c */
[----:B------:R-:W-:Y:S02]  /*11dc0*/  FADD.FTZ R7, R233, R4 ;  /* 0x00000004e9077221 */ /* 0x000fe40000010000 */
[----:B------:R-:W-:Y:S02]  /*11dd0*/  IMAD.MOV.U32 R243, RZ, RZ, R157 ;  /* 0x000000fffff37224 */ /* 0x000fe400078e009d */
[----:B------:R-:W-:Y:S01]  /*11de0*/  FADD.FTZ R6, R232, R3 ;  /* 0x00000003e8067221 */ /* 0x000fe20000010000 */
[----:B------:R-:W3:Y:S01]  /*11df0*/  LDSM.16.MT88.4 R156, [R212+0xac00] ;  /* 0x00ac0000d49c783b */ /* 0x000ee20000004200 */
        /* <DEDUP_REMOVED lines=54> */
[C---:B-1----:R-:W-:Y:S01]  /*12160*/  HMMA.16816.F32 R132, R92.reuse, R140, R132 ;  /* 0x0000008c5c84723c */ /* 0x042fe20000001884 */
[----:B------:R1:W-:Y:S04]  /*12170*/  STL [R1+0x20], R5 ;  /* 0x0000200501007387 */ /* 0x0003e80000100800 */
[----:B------:R1:W-:Y:S03]  /*12180*/  STL [R1+0x48], R3 ;  /* 0x0000480301007387 */ /* 0x0003e60000100800 */
[----:B------:R-:W-:Y:S01]  /*12190*/  HMMA.16816.F32 R136, R92, R142, R136 ;  /* 0x0000008e5c88723c */ /* 0x000fe20000001888 */
[----:B------:R1:W-:Y:S04]  /*121a0*/  STL [R1+0x50], R0 ;  /* 0x0000500001007387 */ /* 0x0003e80000100800 */
[----:B------:R1:W-:Y:S03]  /*121b0*/  STL [R1+0x4c], R2 ;  /* 0x00004c0201007387 */ /* 0x0003e60000100800 */
[----:B------:R-:W-:Y:S08]  /*121c0*/  HMMA.16816.F32 R128, R96, R140, R128 ;  /* 0x0000008c6080723c */ /* 0x000ff00000001880 */
[C---:B--2---:R-:W-:Y:S08]  /*121d0*/  HMMA.16816.F32 R116, R92.reuse, R124, R116 ;  /* 0x0000007c5c74723c */ /* 0x044ff00000001874 */
[C---:B------:R-:W-:Y:S08]  /*121e0*/  HMMA.16816.F32 R120, R92.reuse, R126, R120 ;  /* 0x0000007e5c78723c */ /* 0x040ff00000001878 */
[C---:B---3--:R-:W-:Y:S08]  /*121f0*/  HMMA.16816.F32 R148, R92.reuse, R156, R148 ;  /* 0x0000009c5c94723c */ /* 0x048ff00000001894 */
[C---:B------:R-:W-:Y:S08]  /*12200*/  HMMA.16816.F32 R152, R92.reuse, R158, R152 ;  /* 0x0000009e5c98723c */ /* 0x040ff00000001898 */
[C---:B------:R-:W-:Y:S08]  /*12210*/  HMMA.16816.F32 R164, R92.reuse, R172, R164 ;  /* 0x000000ac5ca4723c */ /* 0x040ff000000018a4 */
[C---:B------:R-:W-:Y:S08]  /*12220*/  HMMA.16816.F32 R168, R92.reuse, R174, R168 ;  /* 0x000000ae5ca8723c */ /* 0x040ff000000018a8 */
[C---:B------:R-:W-:Y:S08]  /*12230*/  HMMA.16816.F32 R72, R92.reuse, R80, R72 ;  /* 0x000000505c48723c */ /* 0x040ff00000001848 */
[C---:B------:R-:W-:Y:S08]  /*12240*/  HMMA.16816.F32 R76, R92.reuse, R82, R76 ;  /* 0x000000525c4c723c */ /* 0x040ff0000000184c */
[----:B------:R-:W-:Y:S08]  /*12250*/  HMMA.16816.F32 R88, R92, R12, R88 ;  /* 0x0000000c5c58723c */ /* 0x000ff00000001858 */
[----:B------:R-:W-:Y:S08]  /*12260*/  HMMA.16816.F32 R140, R96, R142, R144 ;  /* 0x0000008e608c723c */ /* 0x000ff00000001890 */
        /* <DEDUP_REMOVED lines=11> */
.L_x_665:
[----:B-1----:R-:W-:-:S06]  /*12320*/  UISETP.GT.AND UP0, UPT, UR25, UR19, UPT ;  /* 0x000000131900728c */ /* 0x002fcc000bf04270 */
[----:B------:R-:W-:-:S13]  /*12330*/  PLOP3.LUT P0, PT, PT, PT, UP0, 0x80, 0x0 ;  /* 0x000000000000781c */ /* 0x000fda0003f0f008 */
[----:B------:R-:W-:Y:S05]  /*12340*/  @!P0 BRA `(.L_x_668) ;  /* 0x00005d1000008947 */ /* 0x000fea0003800000 */
[----:B------:R-:W2:Y:S01]  /*12350*/  LDL.LU R9, [R1+0x2c] ;  /* 0x00002c0001097983 */ /* 0x000ea20000300800 */
[----:B------:R-:W1:Y:S01]  /*12360*/  LDC.U8 R0, c[0x0][0x2d8] ;  /* 0x0000b600ff007b82 */ /* 0x000e620000000000 */
[----:B------:R-:W-:Y:S01]  /*12370*/  UMOV UR30, 0x5 ;  /* 0x00000005001e7882 */ /* 0x000fe20000000000 */
[----:B------:R-:W-:Y:S01]  /*12380*/  MOV R100, R104 ;  /* 0x0000006800647202 */ /* 0x000fe20000000f00 */
[----:B------:R-:W3:Y:S01]  /*12390*/  LDL.LU R2, [R1+0x8] ;  /* 0x0000080001027983 */ /* 0x000ee20000300800 */
[----:B------:R-:W-:Y:S01]  /*123a0*/  ULDC.64 UR4, c[0x0][0x1a0] ;  /* 0x0000680000047ab9 */ /* 0x000fe20000000a00 */
[----:B------:R-:W-:Y:S01]  /*123b0*/  MOV R3, R105 ;  /* 0x0000006900037202 */ /* 0x000fe20000000f00 */
[----:B------:R-:W-:Y:S01]  /*123c0*/  USHF.L.U32 UR32, UR4, 0x5, URZ ;  /* 0x0000000504207899 */ /* 0x000fe2000800063f */
[----:B------:R-:W4:Y:S01]  /*123d0*/  LDL.LU R8, [R1+0x28] ;  /* 0x0000280001087983 */ /* 0x000f220000300800 */
[----:B------:R-:W-:Y:S01]  /*123e0*/  USHF.L.U64.HI UR5, UR4, UR30, UR5 ;  /* 0x0000001e04057299 */ /* 0x000fe20008010205 */
[----:B------:R-:W-:-:S02]  /*123f0*/  MOV R107, R102 ;  /* 0x00000066006b7202 */ /* 0x000fc40000000f00 */
[----:B------:R-:W5:Y:S01]  /*12400*/  LDL.LU.64 R6, [R1+0x10] ;  /* 0x0000100001067983 */ /* 0x000f620000300a00 */
[----:B------:R-:W-:Y:S01]  /*12410*/  MOV R106, R103 ;  /* 0x00000067006a7202 */ /* 0x000fe20000000f00 */
[----:B------:R-:W-:Y:S02]  /*12420*/  USHF.L.U64.HI UR31, UR32, 0x1, UR5 ;  /* 0x00000001201f7899 */ /* 0x000fe40008010205 */
[----:B------:R-:W5:Y:S01]  /*12430*/  LDL.LU.64 R4, [R1+0x58] ;  /* 0x0000580001047983 */ /* 0x000f620000300a00 */
[----:B------:R-:W-:-:S03]  /*12440*/  USHF.L.U32 UR32, UR32, 0x1, URZ ;  /* 0x0000000120207899 */ /* 0x000fc6000800063f */
[----:B------:R-:W2:Y:S01]  /*12450*/  LDL.LU R10, [R1+0xc] ;  /* 0x00000c00010a7983 */ /* 0x000ea20000300800 */
[----:B-1----:R-:W-:Y:S01]  /*12460*/  PRMT R0, R0, 0x7054, R0 ;  /* 0x0000705400007816 */ /* 0x002fe20000000000 */
[----:B--2---:R-:W-:-:S04]  /*12470*/  IMAD.WIDE.U32 R12, R10, -0x326172a9, RZ ;  /* 0xcd9e8d570a0c7825 */ /* 0x004fc800078e00ff */
[----:B------:R-:W-:Y:S01]  /*12480*/  IMAD.WIDE.U32 R10, R9, -0x326172a9, RZ ;  /* 0xcd9e8d57090a7825 */ /* 0x000fe200078e00ff */
[-C--:B---3--:R-:W-:Y:S01]  /*12490*/  LOP3.LUT R0, R13, R2.reuse, RZ, 0x3c, !PT ;  /* 0x000000020d007212 */ /* 0x088fe200078e3cff */
[----:B------:R4:W-:Y:S03]  /*124a0*/  STL.64 [R1+0x40], R12 ;  /* 0x0000400c01007387 */ /* 0x0009e60000100a00 */
[----:B------:R-:W-:Y:S01]  /*124b0*/  LOP3.LUT R2, R11, R2, RZ, 0x3c, !PT ;  /* 0x000000020b027212 */ /* 0x000fe200078e3cff */
[----:B------:R1:W-:Y:S01]  /*124c0*/  STL.64 [R1+0x38], R10 ;  /* 0x0000380a01007387 */ /* 0x0003e20000100a00 */
[----:B-----5:R-:W-:Y:S01]  /*124d0*/  MOV R5, R7 ;  /* 0x0000000700057202 */ /* 0x020fe20000000f00 */
[----:B----4-:R-:W-:-:S04]  /*124e0*/  IMAD.WIDE.U32 R12, R8, -0x2daee0ad, RZ ;  /* 0xd2511f53080c7825 */ /* 0x010fc800078e00ff */
[----:B-1----:R-:W-:Y:S01]  /*124f0*/  IMAD.WIDE.U32 R10, R0, -0x2daee0ad, RZ ;  /* 0xd2511f53000a7825 */ /* 0x002fe200078e00ff */
[----:B------:R1:W-:Y:S03]  /*12500*/  STL.64 [R1+0x18], R12 ;  /* 0x0000180c01007387 */ /* 0x0003e60000100a00 */
[----:B------:R-:W-:Y:S01]  /*12510*/  IMAD.WIDE.U32 R8, R2, -0x2daee0ad, RZ ;  /* 0xd2511f5302087825 */ /* 0x000fe200078e00ff */
[----:B------:R1:W-:Y:S04]  /*12520*/  STL.64 [R1+0x30], R10 ;  /* 0x0000300a01007387 */ /* 0x0003e80000100a00 */
[----:B------:R1:W-:Y:S04]  /*12530*/  STL.64 [R1+0x58], R4 ;  /* 0x0000580401007387 */ /* 0x0003e80000100a00 */
[----:B------:R1:W-:Y:S01]  /*12540*/  STL.64 [R1+0x28], R8 ;  /* 0x0000280801007387 */ /* 0x0003e20000100a00 */
[----:B------:R-:W-:Y:S05]  /*12550*/  BRA `(.L_x_669) ;  /* 0x000001d000007947 */ /* 0x000fea0003800000 */
.L_x_671:
[----:B------:R-:W2:Y:S01]  /*12560*/  LDL.64 R228, [R1+0x68] ;  /* 0x0000680001e47983 */ /* 0x000ea20000100a00 */
[----:B------:R-:W-:Y:S02]  /*12570*/  ULDC.64 UR4, c[0x0][0x198] ;  /* 0x0000660000047ab9 */ /* 0x000fe40000000a00 */
[----:B------:R-:W-:Y:S01]  /*12580*/  UIADD3 UR33, UR25, -0x2, URZ ;  /* 0xfffffffe19217890 */ /* 0x000fe2000fffe03f */
[----:B------:R-:W3:Y:S03]  /*12590*/  LDL.64 R104, [R1+0x60] ;  /* 0x0000600001687983 */ /* 0x000ee60000100a00 */
[----:B------:R-:W-:Y:S02]  /*125a0*/  USHF.R.S32.HI UR25, URZ, 0x1f, UR33 ;  /* 0x0000001f3f197899 */ /* 0x000fe40008011421 */
[----:B------:R-:W-:Y:S02]  /*125b0*/  UIMAD.WIDE.U32 UR34, UR33, UR4, URZ ;  /* 0x00000004212272a5 */ /* 0x000fe4000f8e003f */
[----:B------:R-:W-:Y:S04]  /*125c0*/  UIMAD UR25, UR25, UR4, URZ ;  /* 0x00000004191972a4 */ /* 0x000fe8000f8e023f */
[----:B------:R-:W-:Y:S01]  /*125d0*/  UIMAD UR25, UR33, UR5, UR25 ;  /* 0x00000005211972a4 */ /* 0x000fe2000f8e0219 */
[----:B------:R-:W-:Y:S02]  /*125e0*/  IMAD.U32 R0, RZ, RZ, UR34 ;  /* 0x00000022ff007e24 */ /* 0x000fe4000f8e00ff */
[----:B------:R-:W-:Y:S01]  /*125f0*/  IMAD.U32 R101, RZ, RZ, UR34 ;  /* 0x00000022ff657e24 */ /* 0x000fe2000f8e00ff */
[----:B------:R-:W-:Y:S06]  /*12600*/  UIADD3 UR25, UR35, UR25, URZ ;  /* 0x0000001923197290 */ /* 0x000fec000fffe03f */
[----:B------:R-:W-:Y:S01]  /*12610*/  IMAD.U32 R2, RZ, RZ, UR25 ;  /* 0x00000019ff027e24 */ /* 0x000fe2000f8e00ff */
        /* <DEDUP_REMOVED lines=17> */
.L_x_669:
[----:B-1----:R-:W2:Y:S01]  /*12730*/  LDL.64 R4, [R1+0x58] ;  /* 0x0000580001047983 */ /* 0x002ea20000100a00 */
[----:B------:R-:W-:Y:S04]  /*12740*/  DEPBAR.LE SB0, 0x0 ;  /* 0x000080000000791a */ /* 0x000fe80000000000 */
[----:B------:R-:W-:Y:S01]  /*12750*/  UIADD3 UR30, UR25, -0x1, URZ ;  /* 0xffffffff191e7890 */ /* 0x000fe2000fffe03f */
[----:B------:R-:W-:Y:S03]  /*12760*/  BAR.SYNC.DEFER_BLOCKING 0x0 ;  /* 0x0000000000007b1d */ /* 0x000fe60000010000 */
[----:B------:R-:W-:Y:S02]  /*12770*/  USHF.R.S32.HI UR5, URZ, 0x1f, UR30 ;  /* 0x0000001f3f057899 */ /* 0x000fe4000801141e */
[----:B------:R-:W-:Y:S01]  /*12780*/  UIMAD UR4, UR22, UR30, URZ ;  /* 0x0000001e160472a4 */ /* 0x000fe2000f8e023f */
[----:B------:R-:W-:Y:S01]  /*12790*/  IMAD.U32 R6, RZ, RZ, UR30 ;  /* 0x0000001eff067e24 */ /* 0x000fe2000f8e00ff */
[----:B------:R-:W-:Y:S02]  /*127a0*/  UISETP.GT.AND UP0, UPT, UR30, UR19, UPT ;  /* 0x000000131e00728c */ /* 0x000fe4000bf04270 */
[----:B------:R-:W-:Y:S01]  /*127b0*/  UIMAD UR4, UR5, UR23, UR4 ;  /* 0x00000017050472a4 */ /* 0x000fe2000f8e0204 */
[----:B--2---:R-:W-:Y:S05]  /*127c0*/  IMAD.WIDE.U32 R6, R6, UR23, R4 ;  /* 0x0000001706067c25 */ /* 0x004fea000f8e0004 */
[C---:B------:R-:W-:Y:S02]  /*127d0*/  LEA R4, P0, R6.reuse, c[0x0][0x170], 0x1 ;  /* 0x00005c0006047a11 */ /* 0x040fe400078008ff */
[----:B------:R-:W-:Y:S04]  /*127e0*/  IADD3 R0, R7, UR4, RZ ;  /* 0x0000000407007c10 */ /* 0x000fe8000fffe0ff */
[----:B------:R-:W-:Y:S02]  /*127f0*/  LEA.HI.X R5, R6, c[0x0][0x174], R0, 0x1, P0 ;  /* 0x00005d0006057a11 */ /* 0x000fe400000f0c00 */
[----:B------:R-:W-:Y:S03]  /*12800*/  IADD3 R6, P0, R4, UR32, RZ ;  /* 0x0000002004067c10 */ /* 0x000fe6000ff1e0ff */
[----:B------:R-:W-:Y:S01]  /*12810*/  @!PT LDS RZ, [RZ] ;  /* 0x00000000fffff984 */ /* 0x000fe20000000800 */
[----:B------:R-:W-:Y:S01]  /*12820*/  @!PT LDS RZ, [RZ] ;  /* 0x00000000fffff984 */ /* 0x000fe20000000800 */
[----:B------:R-:W-:Y:S01]  /*12830*/  @!PT LDS RZ, [RZ] ;  /* 0x00000000fffff984 */ /* 0x000fe20000000800 */
[----:B------:R1:W-:Y:S01]  /*12840*/  LDGSTS.E.BYPASS.LTC128B.128 [R226+0x9000], [R4.64] ;  /* 0x0900000004e27fae */ /* 0x0003e2000b901d5a */
[----:B------:R-:W-:Y:S02]  /*12850*/  IADD3.X R7, R5, UR31, RZ, P0, !PT ;  /* 0x0000001f05077c10 */ /* 0x000fe400087fe4ff */
[----:B------:R-:W-:Y:S03]  /*12860*/  PLOP3.LUT P0, PT, PT, PT, UP0, 0x80, 0x0 ;  /* 0x000000000000781c */ /* 0x000fe60003f0f008 */
[----:B------:R1:W-:Y:S06]  /*12870*/  LDGSTS.E.BYPASS.LTC128B.128 [R226+0xa000], [R4.64+0x40] ;  /* 0x0a00004004e27fae */ /* 0x0003ec000b901d5a */
[----:B------:R1:W-:Y:S06]  /*12880*/  LDGSTS.E.BYPASS.LTC128B.128 [R226+0xb000], [R4.64+0x80] ;  /* 0x0b00008004e27fae */ /* 0x0003ec000b901d5a */
[----:B------:R1:W-:Y:S06]  /*12890*/  LDGSTS.E.BYPASS.LTC128B.128 [R226+0x9800], [R6.64] ;  /* 0x0980000006e27fae */ /* 0x0003ec000b901d5a */
[----:B------:R1:W-:Y:S06]  /*128a0*/  LDGSTS.E.BYPASS.LTC128B.128 [R226+0xa800], [R6.64+0x40] ;  /* 0x0a80004006e27fae */ /* 0x0003ec000b901d5a */
[----:B------:R1:W-:Y:S06]  /*128b0*/  LDGSTS.E.BYPASS.LTC128B.128 [R226+0xb800], [R6.64+0x80] ;  /* 0x0b80008006e27fae */ /* 0x0003ec000b901d5a */
[----:B------:R-:W-:Y:S06]  /*128c0*/  LDSM.16.M88.4 R64, [R216] ;  /* 0x00000000d840783b */ /* 0x000fec0000000200 */
[----:B------:R-:W1:Y:S06]  /*128d0*/  LDSM.16.M88.4 R16, [R213+0x6000] ;  /* 0x00600000d510783b */ /* 0x000e6c0000000200 */
[----:B------:R-:W2:Y:S06]  /*128e0*/  LDSM.16.M88.4 R60, [R216+0x1000] ;  /* 0x00100000d83c783b */ /* 0x000eac0000000200 */
[----:B------:R-:W3:Y:S06]  /*128f0*/  LDSM.16.M88.4 R32, [R213+0x6400] ;  /* 0x00640000d520783b */ /* 0x000eec0000000200 */
[----:B------:R-:W0:Y:S06]  /*12900*/  LDGDEPBAR ;  /* 0x00000000000079af */ /* 0x000e2c0000000000 */
[----:B------:R-:W4:Y:S06]  /*12910*/  LDSM.16.M88.4 R48, [R213+0x6800] ;  /* 0x00680000d530783b */ /* 0x000f2c0000000200 */
[----:B------:R-:W5:Y:S06]  /*12920*/  LDSM.16.M88.4 R108, [R213+0x6c00] ;  /* 0x006c0000d56c783b */ /* 0x000f6c0000000200 */
        /* <DEDUP_REMOVED lines=9> */
[----:B------:R-:W-:Y:S05]  /*129c0*/  LDSM.16.M88.4 R196, [R216+0x2000] ;  /* 0x00200000d8c4783b */ /* 0x000fea0000000200 */
[-C--:B---3--:R-:W-:Y:S01]  /*129d0*/  HMMA.16816.F32 R20, R64, R32.reuse, RZ ;  /* 0x000000204014723c */ /* 0x088fe200000018ff */
[----:B------:R-:W-:Y:S06]  /*129e0*/  LDSM.16.M88.4 R200, [R213+0x7000] ;  /* 0x00700000d5c8783b */ /* 0x000fec0000000200 */
[----:B------:R-:W-:Y:S01]  /*129f0*/  LDSM.16.M88.4 R204, [R216+0x3000] ;  /* 0x00300000d8cc783b */ /* 0x000fe20000000200 */
[C---:B------:R-:W-:Y:S05]  /*12a00*/  HMMA.16816.F32 R24, R60.reuse, R32, RZ ;  /* 0x000000203c18723c */ /* 0x040fea00000018ff */
[----:B------:R-:W-:Y:S03]  /*12a10*/  LDSM.16.M88.4 R208, [R213+0x7400] ;  /* 0x00740000d5d0783b */ /* 0x000fe60000000200 */
[-C--:B------:R-:W-:Y:S08]  /*12a20*/  HMMA.16816.F32 R28, R60, R34.reuse, RZ ;  /* 0x000000223c1c723c */ /* 0x080ff000000018ff */
[C---:B------:R-:W-:Y:S08]  /*12a30*/  HMMA.16816.F32 R32, R64.reuse, R34, RZ ;  /* 0x000000224020723c */ /* 0x040ff000000018ff */
[-C--:B----4-:R-:W-:Y:S08]  /*12a40*/  HMMA.16816.F32 R36, R64, R48.reuse, RZ ;  /* 0x000000304024723c */ /* 0x090ff000000018ff */
[C---:B------:R-:W-:Y:S08]  /*12a50*/  HMMA.16816.F32 R40, R60.reuse, R48, RZ ;  /* 0x000000303c28723c */ /* 0x040ff000000018ff */
[-C--:B------:R-:W-:Y:S08]  /*12a60*/  HMMA.16816.F32 R44, R60, R50.reuse, RZ ;  /* 0x000000323c2c723c */ /* 0x080ff000000018ff */
[C---:B------:R-:W-:Y:S08]  /*12a70*/  HMMA.16816.F32 R48, R64.reuse, R50, RZ ;  /* 0x000000324030723c */ /* 0x040ff000000018ff */
[-C--:B-----5:R-:W-:Y:S08]  /*12a80*/  HMMA.16816.F32 R52, R64, R108.reuse, RZ ;  /* 0x0000006c4034723c */ /* 0x0a0ff000000018ff */
        /* <DEDUP_REMOVED lines=19> */
[-C--:B---3--:R-:W-:Y:S08]  /*12bc0*/  HMMA.16816.F32 R52, R176, R108.reuse, R52 ;  /* 0x0000006cb034723c */ /* 0x088ff00000001834 */
[C---:B------:R-:W-:Y:S08]  /*12bd0*/  HMMA.16816.F32 R56, R184.reuse, R108, R56 ;  /* 0x0000006cb838723c */ /* 0x040ff00000001838 */
[-C--:B------:R-:W-:Y:S01]  /*12be0*/  HMMA.16816.F32 R60, R184, R110.reuse, R60 ;  /* 0x0000006eb83c723c */ /* 0x080fe2000000183c */
[----:B------:R-:W-:Y:S07]  /*12bf0*/  LDSM.16.M88.4 R184, [R217+0x3000] ;  /* 0x00300000d9b8783b */ /* 0x000fee0000000200 */
[----:B------:R-:W-:Y:S01]  /*12c00*/  HMMA.16816.F32 R64, R176, R110, R64 ;  /* 0x0000006eb040723c */ /* 0x000fe20000001840 */
[----:B------:R-:W-:Y:S06]  /*12c10*/  LDSM.16.M88.4 R108, [R217+0x2000] ;  /* 0x00200000d96c783b */ /* 0x000fec0000000200 */
[----:B------:R-:W3:Y:S01]  /*12c20*/  LDSM.16.M88.4 R176, [R215+0x7000] ;  /* 0x00700000d7b0783b */ /* 0x000ee20000000200 */
        /* <DEDUP_REMOVED lines=15> */
[-C--:B--2---:R-:W-:Y:S08]  /*12d20*/  HMMA.16816.F32 R52, R196, R188.reuse, R52 ;  /* 0x000000bcc434723c */ /* 0x084ff00000001834 */
[C---:B------:R-:W-:Y:S08]  /*12d30*/  HMMA.16816.F32 R56, R204.reuse, R188, R56 ;  /* 0x000000bccc38723c */ /* 0x040ff00000001838 */
[-C--:B------:R-:W-:Y:S01]  /*12d40*/  HMMA.16816.F32 R60, R204, R190.reuse, R60 ;  /* 0x000000becc3c723c */ /* 0x080fe2000000183c */
[----:B------:R-:W-:Y:S07]  /*12d50*/  LDSM.16.M88.4 R204, [R216+0x5000] ;  /* 0x00500000d8cc783b */ /* 0x000fee0000000200 */
[----:B------:R-:W-:Y:S01]  /*12d60*/  HMMA.16816.F32 R64, R196, R190, R64 ;  /* 0x000000bec440723c */ /* 0x000fe20000001840 */
[----:B------:R-:W-:Y:S06]  /*12d70*/  LDSM.16.M88.4 R188, [R216+0x4000] ;  /* 0x00400000d8bc783b */ /* 0x000fec0000000200 */
        /* <DEDUP_REMOVED lines=22> */
[----:B------:R-:W-:Y:S01]  /*12ee0*/  LDSM.16.M88.4 R200, [R215+0x8400] ;  /* 0x00840000d7c8783b */ /* 0x000fe20000000200 */
[-C--:B--2---:R-:W-:Y:S08]  /*12ef0*/  HMMA.16816.F32 R4, R188, R196.reuse, R4 ;  /* 0x000000c4bc04723c */ /* 0x084ff00000001804 */
[C---:B------:R-:W-:Y:S08]  /*12f00*/  HMMA.16816.F32 R8, R204.reuse, R196, R8 ;  /* 0x000000c4cc08723c */ /* 0x040ff00000001808 */
[-C--:B------:R-:W-:Y:S08]  /*12f10*/  HMMA.16816.F32 R12, R204, R198.reuse, R12 ;  /* 0x000000c6cc0c723c */ /* 0x080ff0000000180c */
[C---:B------:R-:W-:Y:S01]  /*12f20*/  HMMA.16816.F32 R16, R188.reuse, R198, R16 ;  /* 0x000000c6bc10723c */ /* 0x040fe20000001810 */
[----:B------:R-:W2:Y:S07]  /*12f30*/  LDSM.16.M88.4 R196, [R217+0x5000] ;  /* 0x00500000d9c4783b */ /* 0x000eae0000000200 */
[-C--:B---3--:R-:W-:Y:S08]  /*12f40*/  HMMA.16816.F32 R20, R188, R176.reuse, R20 ;  /* 0x000000b0bc14723c */ /* 0x088ff00000001814 */
[C---:B------:R-:W-:Y:S08]  /*12f50*/  HMMA.16816.F32 R24, R204.reuse, R176, R24 ;  /* 0x000000b0cc18723c */ /* 0x040ff00000001818 */
[-C--:B------:R-:W-:Y:S08]  /*12f60*/  HMMA.16816.F32 R28, R204, R178.reuse, R28 ;  /* 0x000000b2cc1c723c */ /* 0x080ff0000000181c */
[C---:B------:R-:W-:Y:S01]  /*12f70*/  HMMA.16816.F32 R32, R188.reuse, R178, R32 ;  /* 0x000000b2bc20723c */ /* 0x040fe20000001820 */
[----:B------:R-:W3:Y:S01]  /*12f80*/  LDSM.16.M88.4 R176, [R215+0x8c00] ;  /* 0x008c0000d7b0783b */ /* 0x000ee20000000200 */
[----:B------:R-:W-:Y:S05]  /*12f90*/  DEPBAR.LE SB0, 0x0 ;  /* 0x000080000000791a */ /* 0x000fea0000000000 */
[----:B------:R-:W-:Y:S01]  /*12fa0*/  BAR.SYNC.DEFER_BLOCKING 0x0 ;  /* 0x0000000000007b1d */ /* 0x000fe20000010000 */
[-C--:B-1----:R-:W-:Y:S08]  /*12fb0*/  HMMA.16816.F32 R36, R188, R108.reuse, R36 ;  /* 0x0000006cbc24723c */ /* 0x082ff00000001824 */
[C---:B------:R-:W-:Y:S08]  /*12fc0*/  HMMA.16816.F32 R40, R204.reuse, R108, R40 ;  /* 0x0000006ccc28723c */ /* 0x040ff00000001828 */
[-C--:B------:R-:W-:Y:S08]  /*12fd0*/  HMMA.16816.F32 R44, R204, R110.reuse, R44 ;  /* 0x0000006ecc2c723c */ /* 0x080ff0000000182c */
[C---:B------:R-:W-:Y:S08]  /*12fe0*/  HMMA.16816.F32 R48, R188.reuse, R110, R48 ;  /* 0x0000006ebc30723c */ /* 0x040ff00000001830 */
[-C--:B------:R-:W-:Y:S08]  /*12ff0*/  HMMA.16816.F32 R52, R188, R180.reuse, R52 ;  /* 0x000000b4bc34723c */ /* 0x080ff00000001834 */
[C---:B------:R-:W-:Y:S08]  /*13000*/  HMMA.16816.F32 R56, R204.reuse, R180, R56 ;  /* 0x000000b4cc38723c */ /* 0x040ff00000001838 */
[-C--:B------:R-:W-:Y:S08]  /*13010*/  HMMA.16816.F32 R60, R204, R182.reuse, R60 ;  /* 0x000000b6cc3c723c */ /* 0x080ff0000000183c */
[----:B------:R-:W-:Y:S08]  /*13020*/  HMMA.16816.F32 R64, R188, R182, R64 ;  /* 0x000000b6bc40723c */ /* 0x000ff00000001840 */
[-C--:B------:R-:W-:Y:S08]  /*13030*/  HMMA.16816.F32 R4, R184, R192.reuse, R4 ;  /* 0x000000c0b804723c */ /* 0x080ff00000001804 */
[C---:B--2---:R-:W-:Y:S08]  /*13040*/  HMMA.16816.F32 R8, R196.reuse, R192, R8 ;  /* 0x000000c0c408723c */ /* 0x044ff00000001808 */
        /* <DEDUP_REMOVED lines=13> */
[----:B------:R-:W-:Y:S01]  /*13120*/  HMMA.16816.F32 R64, R184, R178, R64 ;  /* 0x000000b2b840723c */ /* 0x000fe20000001840 */
[----:B------:R-:W-:-:S07]  /*13130*/  @P0 BRA `(.L_x_671) ;  /* 0xfffff42000000947 */ /* 0x000fce000383ffff */
.L_x_670:
[----:B------:R-:W2:Y:S01]  /*13140*/  S2R R2, SR_TID.X ;  /* 0x0000000000027919 */ /* 0x000ea20000002100 */
[----:B------:R-:W-:Y:S01]  /*13150*/  IMAD.U32 R0, RZ, RZ, UR30 ;  /* 0x0000001eff007e24 */ /* 0x000fe2000f8e00ff */
[----:B------:R-:W-:Y:S02]  /*13160*/  USHF.L.U32 UR4, UR30, 0x1, URZ ;  /* 0x000000011e047899 */ /* 0x000fe4000800063f */
[----:B------:R-:W-:Y:S02]  /*13170*/  UISETP.GT.AND UP0, UPT, UR30, UR19, UPT ;  /* 0x000000131e00728c */ /* 0x000fe4000bf04270 */
[----:B------:R-:W-:Y:S02]  /*13180*/  UMOV UR25, UR30 ;  /* 0x0000001e00197c82 */ /* 0x000fe40008000000 */
[----:B------:R-:W-:Y:S04]  /*13190*/  STL [R1+0x9c], R226 ;  /* 0x00009ce201007387 */ /* 0x000fe80000100800 */
[----:B------:R-:W-:Y:S04]  /*131a0*/  STL [R1+0x98], R217 ;  /* 0x000098d901007387 */ /* 0x000fe80000100800 */
[----:B------:R-:W-:Y:S04]  /*131b0*/  STL [R1+0x94], R216 ;  /* 0x000094d801007387 */ /* 0x000fe80000100800 */
[----:B------:R3:W-:Y:S01]  /*131c0*/  STL [R1+0x90], R215 ;  /* 0x000090d701007387 */ /* 0x0007e20000100800 */
[----:B--2---:R-:W-:Y:S03]  /*131d0*/  IMAD.SHL.U32 R2, R2, 0x2, RZ ;  /* 0x0000000202027824 */ /* 0x004fe600078e00ff */
[----:B------:R2:W-:Y:S02]  /*131e0*/  STL [R1+0x8c], R213 ;  /* 0x00008cd501007387 */ /* 0x0005e40000100800 */
[----:B------:R-:W-:Y:S02]  /*131f0*/  LOP3.LUT R2, R2, 0x6, RZ, 0xc0, !PT ;  /* 0x0000000602027812 */ /* 0x000fe400078ec0ff */
[----:B------:R-:W4:Y:S03]  /*13200*/  LDL.64 R232, [R1+0x18] ;  /* 0x0000180001e87983 */ /* 0x000f260000100a00 */
[----:B------:R-:W-:Y:S03]  /*13210*/  IMAD R0, R0, 0x40, R2 ;  /* 0x0000004000007824 */ /* 0x000fe600078e0202 */
[----:B------:R-:W-:Y:S02]  /*13220*/  STL [R1+0xa0], R221 ;  /* 0x0000a0dd01007387 */ /* 0x000fe40000100800 */
[C---:B-1----:R-:W-:Y:S02]  /*13230*/  IADD3 R105, R0.reuse, 0x1, RZ ;  /* 0x0000000100697810 */ /* 0x042fe40007ffe0ff */
[CC--:B------:R-:W-:Y:S02]  /*13240*/  ISETP.GE.AND P3, PT, R0.reuse, R221.reuse, PT ;  /* 0x000000dd0000720c */ /* 0x0c0fe40003f66270 */
[C---:B------:R-:W-:Y:S02]  /*13250*/  ISETP.GE.AND P2, PT, R105.reuse, R221, PT ;  /* 0x000000dd6900720c */ /* 0x040fe40003f46270 */
[CC--:B------:R-:W-:Y:S02]  /*13260*/  ISETP.GE.AND P0, PT, R105.reuse, R220.reuse, PT ;  /* 0x000000dc6900720c */ /* 0x0c0fe40003f06270 */
[C---:B------:R-:W-:Y:S02]  /*13270*/  ISETP.GE.AND P1, PT, R0.reuse, R220, PT ;  /* 0x000000dc0000720c */ /* 0x040fe40003f26270 */
[C---:B------:R-:W-:Y:S02]  /*13280*/  IADD3 R104, R0.reuse, 0x8, RZ ;  /* 0x0000000800687810 */ /* 0x040fe40007ffe0ff */
[C---:B------:R-:W-:Y:S02]  /*13290*/  IADD3 R103, R0.reuse, 0x9, RZ ;  /* 0x0000000900677810 */ /* 0x040fe40007ffe0ff */
[CC--:B------:R-:W-:Y:S02]  /*132a0*/  ISETP.GE.OR P3, PT, R0.reuse, R225.reuse, !P3 ;  /* 0x000000e10000720c */ /* 0x0c0fe40005f66670 */
[C---:B------:R-:W-:Y:S02]  /*132b0*/  ISETP.GE.OR P2, PT, R105.reuse, R225, !P2 ;  /* 0x000000e16900720c */ /* 0x040fe40005746670 */
[-C--:B------:R-:W-:Y:S02]  /*132c0*/  ISETP.GE.OR P0, PT, R105, R224.reuse, !P0 ;  /* 0x000000e06900720c */ /* 0x080fe40004706670 */
[----:B------:R-:W-:Y:S02]  /*132d0*/  ISETP.GE.OR P1, PT, R0, R224, !P1 ;  /* 0x000000e00000720c */ /* 0x000fe40004f26670 */
[----:B------:R-:W-:Y:S02]  /*132e0*/  FSEL R177, R4, -INF , !P3 ;  /* 0xff80000004b17808 */ /* 0x000fe40005800000 */
[----:B------:R-:W-:Y:S02]  /*132f0*/  FSEL R179, R5, -INF , !P2 ;  /* 0xff80000005b37808 */ /* 0x000fe40005000000 */
[----:B------:R-:W-:Y:S02]  /*13300*/  FSEL R180, R7, -INF , !P0 ;  /* 0xff80000007b47808 */ /* 0x000fe40004000000 */
[-C--:B------:R-:W-:Y:S02]  /*13310*/  ISETP.GE.AND P3, PT, R104, R221.reuse, PT ;  /* 0x000000dd6800720c */ /* 0x080fe40003f66270 */
[C---:B------:R-:W-:Y:S02]  /*13320*/  ISETP.GE.AND P2, PT, R103.reuse, R221, PT ;  /* 0x000000dd6700720c */ /* 0x040fe40003f46270 */
[CC--:B------:R-:W-:Y:S02]  /*13330*/  ISETP.GE.AND P0, PT, R103.reuse, R220.reuse, PT ;  /* 0x000000dc6700720c */ /* 0x0c0fe40003f06270 */
[----:B------:R-:W-:Y:S02]  /*13340*/  FSEL R178, R6, -INF , !P1 ;  /* 0xff80000006b27808 */ /* 0x000fe40004800000 */
[C---:B------:R-:W-:Y:S02]  /*13350*/  ISETP.GE.AND P1, PT, R104.reuse, R220, PT ;  /* 0x000000dc6800720c */ /* 0x040fe40003f26270 */
[-C--:B------:R-:W-:Y:S02]  /*13360*/  ISETP.GE.OR P3, PT, R104, R225.reuse, !P3 ;  /* 0x000000e16800720c */ /* 0x080fe40005f66670 */
[C---:B------:R-:W-:Y:S02]  /*13370*/  ISETP.GE.OR P2, PT, R103.reuse, R225, !P2 ;  /* 0x000000e16700720c */ /* 0x040fe40005746670 */
[-C--:B------:R-:W-:Y:S02]  /*13380*/  ISETP.GE.OR P0, PT, R103, R224.reuse, !P0 ;  /* 0x000000e06700720c */ /* 0x080fe40004706670 */
[C---:B------:R-:W-:Y:S02]  /*13390*/  IADD3 R102, R0.reuse, 0x10, RZ ;  /* 0x0000001000667810 */ /* 0x040fe40007ffe0ff */
[----:B------:R-:W-:Y:S02]  /*133a0*/  IADD3 R101, R0, 0x11, RZ ;  /* 0x0000001100657810 */ /* 0x000fe40007ffe0ff */
[----:B------:R-:W-:Y:S02]  /*133b0*/  ISETP.GE.OR P1, PT, R104, R224, !P1 ;  /* 0x000000e06800720c */ /* 0x000fe40004f26670 */
[----:B------:R-:W-:Y:S02]  /*133c0*/  FSEL R109, R16, -INF , !P3 ;  /* 0xff800000106d7808 */ /* 0x000fe40005800000 */
[----:B------:R-:W-:Y:S02]  /*133d0*/  FSEL R110, R17, -INF , !P2 ;  /* 0xff800000116e7808 */ /* 0x000fe40005000000 */
[-C--:B------:R-:W-:Y:S02]  /*133e0*/  ISETP.GE.AND P3, PT, R102, R221.reuse, PT ;  /* 0x000000dd6600720c */ /* 0x080fe40003f66270 */
[----:B------:R-:W-:Y:S02]  /*133f0*/  ISETP.GE.AND P2, PT, R101, R221, PT ;  /* 0x000000dd6500720c */ /* 0x000fe40003f46270 */
[----:B------:R-:W-:Y:S02]  /*13400*/  FSEL R111, R19, -INF , !P0 ;  /* 0xff800000136f7808 */ /* 0x000fe40004000000 */
[C---:B------:R-:W-:Y:S02]  /*13410*/  ISETP.GE.AND P0, PT, R101.reuse, R220, PT ;  /* 0x000000dc6500720c */ /* 0x040fe40003f06270 */
[----:B------:R-:W-:Y:S02]  /*13420*/  FSEL R176, R18, -INF , !P1 ;  /* 0xff80000012b07808 */ /* 0x000fe40004800000 */
[C---:B------:R-:W-:Y:S02]  /*13430*/  IADD3 R19, R0.reuse, 0x18, RZ ;  /* 0x0000001800137810 */ /* 0x040fe40007ffe0ff */
[----:B------:R-:W-:Y:S02]  /*13440*/  IADD3 R18, R0, 0x19, RZ ;  /* 0x0000001900127810 */ /* 0x000fe40007ffe0ff */
[-C--:B------:R-:W-:Y:S02]  /*13450*/  ISETP.GE.OR P3, PT, R102, R225.reuse, !P3 ;  /* 0x000000e16600720c */ /* 0x080fe40005f66670 */
[C---:B------:R-:W-:Y:S02]  /*13460*/  ISETP.GE.OR P2, PT, R101.reuse, R225, !P2 ;  /* 0x000000e16500720c */ /* 0x040fe40005746670 */
[----:B------:R-:W-:Y:S02]  /*13470*/  ISETP.GE.OR P0, PT, R101, R224, !P0 ;  /* 0x000000e06500720c */ /* 0x000fe40004706670 */
[----:B------:R-:W-:Y:S02]  /*13480*/  FSEL R203, R20, -INF , !P3 ;  /* 0xff80000014cb7808 */ /* 0x000fe40005800000 */
[----:B------:R-:W-:Y:S02]  /*13490*/  FSEL R205, R21, -INF , !P2 ;  /* 0xff80000015cd7808 */ /* 0x000fe40005000000 */
[----:B------:R-:W-:Y:S02]  /*134a0*/  FSEL R209, R23, -INF , !P0 ;  /* 0xff80000017d17808 */ /* 0x000fe40004000000 */
[CC--:B------:R-:W-:Y:S02]  /*134b0*/  ISETP.GE.AND P3, PT, R19.reuse, R221.reuse, PT ;  /* 0x000000dd1300720c */ /* 0x0c0fe40003f66270 */
[C---:B------:R-:W-:Y:S02]  /*134c0*/  ISETP.GE.AND P2, PT, R18.reuse, R221, PT ;  /* 0x000000dd1200720c */ /* 0x040fe40003f46270 */
[----:B------:R-:W-:Y:S02]  /*134d0*/  ISETP.GE.AND P0, PT, R18, R220, PT ;  /* 0x000000dc1200720c */ /* 0x000fe40003f06270 */
[C---:B------:R-:W-:Y:S02]  /*134e0*/  IADD3 R17, R0.reuse, 0x20, RZ ;  /* 0x0000002000117810 */ /* 0x040fe40007ffe0ff */
[----:B------:R-:W-:Y:S02]  /*134f0*/  IADD3 R16, R0, 0x21, RZ ;  /* 0x0000002100107810 */ /* 0x000fe40007ffe0ff */
[-C--:B------:R-:W-:Y:S02]  /*13500*/  ISETP.GE.OR P3, PT, R19, R225.reuse, !P3 ;  /* 0x000000e11300720c */ /* 0x080fe40005f66670 */
[C---:B------:R-:W-:Y:S02]  /*13510*/  ISETP.GE.OR P2, PT, R18.reuse, R225, !P2 ;  /* 0x000000e11200720c */ /* 0x040fe40005746670 */
        /* <DEDUP_REMOVED lines=18> */
[CC--:B------:R-:W-:Y:S02]  /*13640*/  ISETP.GE.OR P2, PT, R6.reuse, R225.reuse, !P2 ;  /* 0x000000e10600720c */ /* 0x0c0fe40005746670 */
[----:B------:R-:W-:Y:S02]  /*13650*/  ISETP.GE.OR P0, PT, R6, R224, !P0 ;  /* 0x000000e00600720c */ /* 0x000fe40004706670 */
[----:B------:R-:W-:Y:S02]  /*13660*/  ISETP.GE.OR P3, PT, R7, R225, !P3 ;  /* 0x000000e10700720c */ /* 0x000fe40005f66670 */
[C---:B------:R-:W-:Y:S02]  /*13670*/  IADD3 R5, R0.reuse, 0x30, RZ ;  /* 0x0000003000057810 */ /* 0x040fe40007ffe0ff */
[----:B------:R-:W-:Y:S02]  /*13680*/  IADD3 R4, R0, 0x31, RZ ;  /* 0x0000003100047810 */ /* 0x000fe40007ffe0ff */
[----:B------:R-:W-:Y:S02]  /*13690*/  FSEL R229, R48, -INF , !P3 ;  /* 0xff80000030e57808 */ /* 0x000fe40005800000 */
[----:B------:R-:W-:Y:S02]  /*136a0*/  FSEL R230, R49, -INF , !P2 ;  /* 0xff80000031e67808 */ /* 0x000fe40005000000 */
[----:B------:R-:W-:Y:S02]  /*136b0*/  FSEL R237, R51, -INF , !P0 ;  /* 0xff80000033ed7808 */ /* 0x000fe40004000000 */
[C---:B------:R-:W-:Y:S02]  /*136c0*/  ISETP.GE.AND P0, PT, R0.reuse, R219, PT ;  /* 0x000000db0000720c */ /* 0x040fe40003f06270 */
[----:B------:R-:W-:Y:S02]  /*136d0*/  ISETP.GE.AND P3, PT, R0, R218, PT ;  /* 0x000000da0000720c */ /* 0x000fe40003f66270 */
[CC--:B------:R-:W-:Y:S02]  /*136e0*/  ISETP.GE.AND P4, PT, R5.reuse, R220.reuse, PT ;  /* 0x000000dc0500720c */ /* 0x0c0fe40003f86270 */
        /* <DEDUP_REMOVED lines=9> */
[-C--:B------:R-:W-:Y:S02]  /*13780*/  ISETP.GE.AND P1, PT, R102, R220.reuse, PT ;  /* 0x000000dc6600720c */ /* 0x080fe40003f26270 */
[----:B------:R-:W-:Y:S02]  /*13790*/  ISETP.GE.AND P2, PT, R0, R220, PT ;  /* 0x000000dc0000720c */ /* 0x000fe40003f46270 */
[C---:B------:R-:W-:Y:S02]  /*137a0*/  ISETP.GE.AND P4, PT, R105.reuse, R219, PT ;  /* 0x000000db6900720c */ /* 0x040fe40003f86270 */
[-C--:B------:R-:W-:Y:S02]  /*137b0*/  ISETP.GE.OR P1, PT, R102, R224.reuse, !P1 ;  /* 0x000000e06600720c */ /* 0x080fe40004f26670 */
[----:B------:R-:W-:Y:S02]  /*137c0*/  ISETP.GE.OR P4, PT, R105, R223, !P4 ;  /* 0x000000df6900720c */ /* 0x000fe40006786670 */
[----:B------:R-:W-:Y:S02]  /*137d0*/  ISETP.GE.OR P2, PT, R0, R224, !P2 ;  /* 0x000000e00000720c */ /* 0x000fe40005746670 */
[----:B------:R-:W-:Y:S02]  /*137e0*/  FSEL R21, R9, -INF , !P4 ;  /* 0xff80000009157808 */ /* 0x000fe40006000000 */
[----:B------:R-:W-:Y:S02]  /*137f0*/  FSEL R207, R22, -INF , !P1 ;  /* 0xff80000016cf7808 */ /* 0x000fe40004800000 */
[----:B------:R-:W-:Y:S02]  /*13800*/  ISETP.GE.AND P1, PT, R19, R220, PT ;  /* 0x000000dc1300720c */ /* 0x000fe40003f26270 */
[----:B------:R-:W-:Y:S02]  /*13810*/  FSEL R249, R67, -INF , !P2 ;  /* 0xff80000043f97808 */ /* 0x000fe40005000000 */
[----:B------:R-:W-:Y:S02]  /*13820*/  ISETP.GE.AND P4, PT, R101, R219, PT ;  /* 0x000000db6500720c */ /* 0x000fe40003f86270 */
[C---:B------:R-:W-:Y:S02]  /*13830*/  ISETP.GE.AND P2, PT, R104.reuse, R218, PT ;  /* 0x000000da6800720c */ /* 0x040fe40003f46270 */
[----:B------:R-:W-:Y:S02]  /*13840*/  ISETP.GE.OR P1, PT, R19, R224, !P1 ;  /* 0x000000e01300720c */ /* 0x000fe40004f26670 */
[----:B------:R-:W-:Y:S02]  /*13850*/  ISETP.GE.OR P4, PT, R101, R223, !P4 ;  /* 0x000000df6500720c */ /* 0x000fe40006786670 */
[----:B------:R-:W-:Y:S02]  /*13860*/  ISETP.GE.OR P2, PT, R104, R222, !P2 ;  /* 0x000000de6800720c */ /* 0x000fe40005746670 */
[----:B------:R-:W-:Y:S02]  /*13870*/  ISETP.GE.AND P5, PT, R4, R221, PT ;  /* 0x000000dd0400720c */ /* 0x000fe40003fa6270 */
[----:B------:R-:W-:Y:S02]  /*13880*/  FSEL R22, R10, -INF , !P3 ;  /* 0xff8000000a167808 */ /* 0x000fe40005800000 */
[----:B------:R-:W-:Y:S02]  /*13890*/  FSEL R200, R34, -INF , !P1 ;  /* 0xff80000022c87808 */ /* 0x000fe40004800000 */
[----:B------:R-:W-:Y:S02]  /*138a0*/  FSEL R211, R25, -INF , !P4 ;  /* 0xff80000019d37808 */ /* 0x000fe40006000000 */
[CC--:B------:R-:W-:Y:S02]  /*138b0*/  ISETP.GE.AND P4, PT, R17.reuse, R219.reuse, PT ;  /* 0x000000db1100720c */ /* 0x0c0fe40003f86270 */
[----:B------:R-:W-:Y:S02]  /*138c0*/  ISETP.GE.AND P3, PT, R102, R218, PT ;  /* 0x000000da6600720c */ /* 0x000fe40003f66270 */
[----:B------:R-:W-:Y:S02]  /*138d0*/  FSEL R34, R14, -INF , !P2 ;  /* 0xff8000000e227808 */ /* 0x000fe40005000000 */
[----:B------:R-:W-:Y:S02]  /*138e0*/  ISETP.GE.AND P2, PT, R18, R219, PT ;  /* 0x000000db1200720c */ /* 0x000fe40003f46270 */
[----:B------:R-:W-:Y:S02]  /*138f0*/  ISETP.GE.OR P5, PT, R4, R225, !P5 ;  /* 0x000000e10400720c */ /* 0x000fe40006fa6670 */
[-C--:B------:R-:W-:Y:S02]  /*13900*/  ISETP.GE.OR P4, PT, R17, R223.reuse, !P4 ;  /* 0x000000df1100720c */ /* 0x080fe40006786670 */
[----:B------:R-:W-:Y:S02]  /*13910*/  ISETP.GE.OR P3, PT, R102, R222, !P3 ;  /* 0x000000de6600720c */ /* 0x000fe40005f66670 */
[----:B------:R-:W-:Y:S02]  /*13920*/  ISETP.GE.OR P2, PT, R18, R223, !P2 ;  /* 0x000000df1200720c */ /* 0x000fe40005746670 */
[----:B------:R-:W-:Y:S02]  /*13930*/  FSEL R35, R53, -INF , !P5 ;  /* 0xff80000035237808 */ /* 0x000fe40006800000 */
[----:B------:R-:W-:Y:S02]  /*13940*/  ISETP.GE.AND P5, PT, R2, R220, PT ;  /* 0x000000dc0200720c */ /* 0x000fe40003fa6270 */
[----:B------:R-:W-:Y:S02]  /*13950*/  FSEL R204, R29, -INF , !P2 ;  /* 0xff8000001dcc7808 */ /* 0x000fe40005000000 */
[----:B------:R-:W-:Y:S02]  /*13960*/  FSEL R227, R26, -INF , !P3 ;  /* 0xff8000001ae37808 */ /* 0x000fe40005800000 */
[-C--:B------:R-:W-:Y:S02]  /*13970*/  ISETP.GE.AND P3, PT, R17, R218.reuse, PT ;  /* 0x000000da1100720c */ /* 0x080fe40003f66270 */
[----:B------:R-:W-:Y:S02]  /*13980*/  FSEL R238, R40, -INF , !P4 ;  /* 0xff80000028ee7808 */ /* 0x000fe40006000000 */
[----:B------:R-:W-:Y:S01]  /*13990*/  ISETP.GE.AND P4, PT, R6, R218, PT ;  /* 0x000000da0600720c */ /* 0x000fe20003f86270 */
[----:B------:R-:W1:Y:S01]  /*139a0*/  LDC.U8 R40, c[0x0][0x2d8] ;  /* 0x0000b600ff287b82 */ /* 0x000e620000000000 */
[----:B------:R-:W-:Y:S02]  /*139b0*/  ISETP.GE.AND P2, PT, R7, R219, PT ;  /* 0x000000db0700720c */ /* 0x000fe40003f46270 */
[----:B------:R-:W-:Y:S02]  /*139c0*/  ISETP.GE.OR P5, PT, R2, R224, !P5 ;  /* 0x000000e00200720c */ /* 0x000fe40006fa6670 */
[----:B------:R-:W-:Y:S02]  /*139d0*/  ISETP.GE.AND P1, PT, R17, R220, PT ;  /* 0x000000dc1100720c */ /* 0x000fe40003f26270 */
[----:B------:R-:W-:Y:S02]  /*139e0*/  ISETP.GE.AND P6, PT, R5, R221, PT ;  /* 0x000000dd0500720c */ /* 0x000fe40003fc6270 */
[-C--:B------:R-:W-:Y:S02]  /*139f0*/  ISETP.GE.OR P3, PT, R17, R222.reuse, !P3 ;  /* 0x000000de1100720c */ /* 0x080fe40005f66670 */
[----:B------:R-:W-:Y:S02]  /*13a00*/  ISETP.GE.OR P4, PT, R6, R222, !P4 ;  /* 0x000000de0600720c */ /* 0x000fe40006786670 */
[----:B------:R-:W-:Y:S02]  /*13a10*/  ISETP.GE.OR P2, PT, R7, R223, !P2 ;  /* 0x000000df0700720c */ /* 0x000fe40005746670 */
[----:B------:R-:W-:Y:S02]  /*13a20*/  FSEL R49, R66, -INF , !P5 ;  /* 0xff80000042317808 */ /* 0x000fe40006800000 */
[----:B------:R-:W-:Y:S02]  /*13a30*/  ISETP.GE.AND P5, PT, R103, R219, PT ;  /* 0x000000db6700720c */ /* 0x000fe40003fa6270 */
[----:B------:R-:W-:Y:S02]  /*13a40*/  ISETP.GE.OR P1, PT, R17, R224, !P1 ;  /* 0x000000e01100720c */ /* 0x000fe40004f26670 */
[----:B------:R-:W-:Y:S02]  /*13a50*/  ISETP.GE.OR P6, PT, R5, R225, !P6 ;  /* 0x000000e10500720c */ /* 0x000fe400077c6670 */
[----:B------:R-:W-:Y:S02]  /*13a60*/  FSEL R243, R42, -INF , !P3 ;  /* 0xff8000002af37808 */ /* 0x000fe40005800000 */
[----:B---3--:R-:W-:Y:S02]  /*13a70*/  FSEL R215, R47, -INF , !P4 ;  /* 0xff8000002fd77808 */ /* 0x008fe40006000000 */
[-C--:B------:R-:W-:Y:S02]  /*13a80*/  ISETP.GE.AND P3, PT, R5, R218.reuse, PT ;  /* 0x000000da0500720c */ /* 0x080fe40003f66270 */
[----:B------:R-:W-:Y:S02]  /*13a90*/  FSEL R247, R44, -INF , !P2 ;  /* 0xff8000002cf77808 */ /* 0x000fe40005000000 */
[----:B------:R-:W-:Y:S02]  /*13aa0*/  ISETP.GE.AND P2, PT, R4, R218, PT ;  /* 0x000000da0400720c */ /* 0x000fe40003f46270 */
[----:B------:R-:W-:Y:S02]  /*13ab0*/  ISETP.GE.AND P4, PT, R0, R219, PT ;  /* 0x000000db0000720c */ /* 0x000fe40003f86270 */
[----:B------:R-:W-:Y:S02]  /*13ac0*/  ISETP.GE.OR P5, PT, R103, R223, !P5 ;  /* 0x000000df6700720c */ /* 0x000fe40006fa6670 */
[----:B------:R-:W-:Y:S02]  /*13ad0*/  FSEL R244, R38, -INF , !P1 ;  /* 0xff80000026f47808 */ /* 0x000fe40004800000 */
[----:B------:R-:W-:Y:S01]  /*13ae0*/  FSEL R52, R52, -INF , !P6 ;  /* 0xff80000034347808 */ /* 0x000fe20007000000 */
[----:B------:R-:W-:Y:S01]  /*13af0*/  LDSM.16.MT88.4 R36, [R214+0x9000] ;  /* 0x00900000d624783b */ /* 0x000fe20000004200 */
[----:B------:R-:W-:Y:S02]  /*13b00*/  ISETP.GE.AND P6, PT, R0, R221, PT ;  /* 0x000000dd0000720c */ /* 0x000fe40003fc6270 */
[----:B------:R-:W-:Y:S02]  /*13b10*/  ISETP.GE.AND P1, PT, R7, R220, PT ;  /* 0x000000dc0700720c */ /* 0x000fe40003f26270 */
[-C--:B------:R-:W-:Y:S02]  /*13b20*/  ISETP.GE.OR P3, PT, R5, R222.reuse, !P3 ;  /* 0x000000de0500720c */ /* 0x080fe40005f66670 */
[----:B------:R-:W-:Y:S02]  /*13b30*/  ISETP.GE.OR P2, PT, R4, R222, !P2 ;  /* 0x000000de0400720c */ /* 0x000fe40005746670 */
[C---:B------:R-:W-:Y:S02]  /*13b40*/  ISETP.GE.OR P4, PT, R0.reuse, R223, !P4 ;  /* 0x000000df0000720c */ /* 0x040fe40006786670 */
[----:B------:R-:W-:Y:S02]  /*13b50*/  FSEL R33, R13, -INF , !P5 ;  /* 0xff8000000d217808 */ /* 0x000fe40006800000 */
[----:B------:R-:W-:Y:S02]  /*13b60*/  ISETP.GE.AND P5, PT, R19, R219, PT ;  /* 0x000000db1300720c */ /* 0x000fe40003fa6270 */
[----:B------:R-:W-:Y:S02]  /*13b70*/  ISETP.GE.OR P1, PT, R7, R224, !P1 ;  /* 0x000000e00700720c */ /* 0x000fe40004f26670 */
[----:B------:R-:W-:Y:S02]  /*13b80*/  ISETP.GE.OR P6, PT, R0, R225, !P6 ;  /* 0x000000e10000720c */ /* 0x000fe400077c6670 */
[----:B------:R-:W-:Y:S02]  /*13b90*/  FSEL R216, R61, -INF , !P4 ;  /* 0xff8000003dd87808 */ /* 0x000fe40006000000 */
[----:B------:R-:W-:Y:S02]  /*13ba0*/  FSEL R61, R58, -INF , !P3 ;  /* 0xff8000003a3d7808 */ /* 0x000fe40005800000 */
[----:B------:R-:W-:Y:S02]  /*13bb0*/  FSEL R242, R59, -INF , !P2 ;  /* 0xff8000003bf27808 */ /* 0x000fe40005000000 */
[----:B------:R-:W-:Y:S01]  /*13bc0*/  ISETP.GE.OR P5, PT, R19, R223, !P5 ;  /* 0x000000df1300720c */ /* 0x000fe20006fa6670 */
[----:B------:R-:W3:Y:S01]  /*13bd0*/  LDL.64 R58, [R1+0x40] ;  /* 0x00004000013a7983 */ /* 0x000ee20000100a00 */
[----:B------:R-:W-:Y:S02]  /*13be0*/  FSEL R235, R50, -INF , !P1 ;  /* 0xff80000032eb7808 */ /* 0x000fe40004800000 */
[----:B------:R-:W-:Y:S02]  /*13bf0*/  FSEL R50, R65, -INF , !P6 ;  /* 0xff80000041327808 */ /* 0x000fe40007000000 */
[----:B------:R-:W-:Y:S02]  /*13c00*/  ISETP.GE.AND P6, PT, R104, R219, PT ;  /* 0x000000db6800720c */ /* 0x000fe40003fc6270 */
[----:B------:R-:W-:Y:S02]  /*13c10*/  FSEL R202, R28, -INF , !P5 ;  /* 0xff8000001cca7808 */ /* 0x000fe40006800000 */
[----:B------:R-:W-:Y:S01]  /*13c20*/  ISETP.GE.AND P5, PT, R16, R218, PT ;  /* 0x000000da1000720c */ /* 0x000fe20003fa6270 */
[----:B------:R-:W3:Y:S01]  /*13c30*/  LDL.64 R28, [R1+0x30] ;  /* 0x00003000011c7983 */ /* 0x000ee20000100a00 */
[----:B------:R-:W-:Y:S02]  /*13c40*/  ISETP.GE.OR P6, PT, R104, R223, !P6 ;  /* 0x000000df6800720c */ /* 0x000fe400077c6670 */
[----:B------:R-:W-:Y:S02]  /*13c50*/  ISETP.GE.OR P5, PT, R16, R222, !P5 ;  /* 0x000000de1000720c */ /* 0x000fe40006fa6670 */
[----:B------:R-:W-:Y:S02]  /*13c60*/  FSEL R32, R12, -INF , !P6 ;  /* 0xff8000000c207808 */ /* 0x000fe40007000000 */
[----:B------:R-:W-:Y:S02]  /*13c70*/  ISETP.GE.AND P6, PT, R101, R218, PT ;  /* 0x000000da6500720c */ /* 0x000fe40003fc6270 */
[----:B------:R-:W-:Y:S02]  /*13c80*/  FSEL R245, R43, -INF , !P5 ;  /* 0xff8000002bf57808 */ /* 0x000fe40006800000 */
[----:B------:R-:W4:Y:S01]  /*13c90*/  LDL.64 R42, [R1+0x28] ;  /* 0x00002800012a7983 */ /* 0x000f220000100a00 */
[----:B------:R-:W-:Y:S02]  /*13ca0*/  ISETP.GE.OR P6, PT, R101, R222, !P6 ;  /* 0x000000de6500720c */ /* 0x000fe400077c6670 */
[----:B------:R-:W-:Y:S02]  /*13cb0*/  ISETP.GE.AND P1, PT, R2, R221, PT ;  /* 0x000000dd0200720c */ /* 0x000fe40003f26270 */
[----:B------:R-:W-:Y:S02]  /*13cc0*/  FSEL R228, R27, -INF , !P6 ;  /* 0xff8000001be47808 */ /* 0x000fe40007000000 */
[----:B------:R-:W-:Y:S02]  /*13cd0*/  ISETP.GE.AND P6, PT, R16, R219, PT ;  /* 0x000000db1000720c */ /* 0x000fe40003fc6270 */
[----:B------:R-:W-:Y:S02]  /*13ce0*/  ISETP.GE.OR P1, PT, R2, R225, !P1 ;  /* 0x000000e10200720c */ /* 0x000fe40004f26670 */
[----:B------:R-:W-:Y:S02]  /*13cf0*/  ISETP.GE.OR P6, PT, R16, R223, !P6 ;  /* 0x000000df1000720c */ /* 0x000fe400077c6670 */
[----:B------:R-:W3:Y:S01]  /*13d00*/  LDL.64 R16, [R1+0x38] ;  /* 0x0000380001107983 */ /* 0x000ee20000100a00 */
[----:B--2---:R-:W-:Y:S02]  /*13d10*/  FSEL R213, R64, -INF , !P1 ;  /* 0xff80000040d57808 */ /* 0x004fe40004800000 */
[C---:B------:R-:W-:Y:S02]  /*13d20*/  ISETP.GE.AND P1, PT, R105.reuse, R218, PT ;  /* 0x000000da6900720c */ /* 0x040fe40003f26270 */
[----:B------:R-:W-:Y:S02]  /*13d30*/  FSEL R20, R8, -INF , !P0 ;  /* 0xff80000008147808 */ /* 0x000fe40004000000 */
        /* <DEDUP_REMOVED lines=16> */
[----:B------:R-:W-:Y:S02]  /*13e40*/  FSEL R15, R15, -INF , !P0 ;  /* 0xff8000000f0f7808 */ /* 0x000fe40004000000 */
[----:B------:R-:W-:Y:S02]  /*13e50*/  FMNMX.FTZ R105, R240, R105, !PT ;  /* 0x00000069f0697209 */ /* 0x000fe40007810000 */
[----:B------:R-:W-:Y:S02]  /*13e60*/  ISETP.GE.AND P0, PT, R19, R218, PT ;  /* 0x000000da1300720c */ /* 0x000fe40003f06270 */
[----:B------:R-:W-:Y:S02]  /*13e70*/  FMNMX.FTZ R8, R209, R8, !PT ;  /* 0x00000008d1087209 */ /* 0x000fe40007810000 */
[----:B------:R-:W-:Y:S02]  /*13e80*/  FMNMX.FTZ R105, R241, R105, !PT ;  /* 0x00000069f1697209 */ /* 0x000fe40007810000 */
[----:B------:R-:W-:Y:S02]  /*13e90*/  ISETP.GE.OR P0, PT, R19, R222, !P0 ;  /* 0x000000de1300720c */ /* 0x000fe40004706670 */
[----:B------:R-:W-:Y:S02]  /*13ea0*/  FMNMX.FTZ R8, R200, R8, !PT ;  /* 0x00000008c8087209 */ /* 0x000fe40007810000 */
[----:B------:R-:W-:Y:S02]  /*13eb0*/  FMNMX.FTZ R105, R229, R105, !PT ;  /* 0x00000069e5697209 */ /* 0x000fe40007810000 */
[----:B------:R-:W-:Y:S02]  /*13ec0*/  FSEL R206, R30, -INF , !P0 ;  /* 0xff8000001ece7808 */ /* 0x000fe40004000000 */
[----:B------:R-:W-:Y:S02]  /*13ed0*/  FMNMX.FTZ R8, R201, R8, !PT ;  /* 0x00000008c9087209 */ /* 0x000fe40007810000 */
[C---:B------:R-:W-:Y:S02]  /*13ee0*/  ISETP.GE.AND P0, PT, R7.reuse, R218, PT ;  /* 0x000000da0700720c */ /* 0x040fe40003f06270 */
[----:B------:R-:W-:Y:S02]  /*13ef0*/  FMNMX.FTZ R105, R230, R105, !PT ;  /* 0x00000069e6697209 */ /* 0x000fe40007810000 */
[----:B------:R-:W-:Y:S02]  /*13f00*/  ISETP.GE.OR P0, PT, R7, R222, !P0 ;  /* 0x000000de0700720c */ /* 0x000fe40004706670 */
[----:B------:R-:W-:Y:S02]  /*13f10*/  FMNMX.FTZ R7, R244, R8, !PT ;  /* 0x00000008f4077209 */ /* 0x000fe40007810000 */
[----:B------:R-:W-:Y:S02]  /*13f20*/  FMNMX.FTZ R105, R52, R105, !PT ;  /* 0x0000006934697209 */ /* 0x000fe40007810000 */
[----:B------:R-:W-:Y:S02]  /*13f30*/  FSEL R23, R11, -INF , !P1 ;  /* 0xff8000000b177808 */ /* 0x000fe40004800000 */
[----:B------:R-:W-:Y:S02]  /*13f40*/  ISETP.GE.AND P1, PT, R102, R219, PT ;  /* 0x000000db6600720c */ /* 0x000fe40003f26270 */
[----:B------:R-:W-:Y:S02]  /*13f50*/  FMNMX.FTZ R7, R248, R7, !PT ;  /* 0x00000007f8077209 */ /* 0x000fe40007810000 */
        /* <DEDUP_REMOVED lines=9> */
[----:B------:R-:W-:Y:S01]  /*13ff0*/  FMNMX.FTZ R7, R48, R7, !PT ;  /* 0x0000000730077209 */ /* 0x000fe20007810000 */
[----:B------:R-:W2:Y:S01]  /*14000*/  SHFL.BFLY PT, R8, R105, 0x2, 0x1f ;  /* 0x0c401f0069087f89 */ /* 0x000ea200000e0000 */
[----:B------:R-:W-:Y:S02]  /*14010*/  FSEL R208, R31, -INF , !P1 ;  /* 0xff8000001fd07808 */ /* 0x000fe40004800000 */
[----:B------:R-:W-:Y:S02]  /*14020*/  ISETP.GE.AND P1, PT, R6, R219, PT ;  /* 0x000000db0600720c */ /* 0x000fe40003f26270 */
[----:B------:R-:W-:Y:S02]  /*14030*/  FMNMX.FTZ R104, R246, R7, !PT ;  /* 0x00000007f6687209 */ /* 0x000fe40007810000 */
[----:B------:R-:W-:Y:S02]  /*14040*/  ISETP.GE.OR P1, PT, R6, R223, !P1 ;  /* 0x000000df0600720c */ /* 0x000fe40004f26670 */
[----:B------:R-:W-:Y:S02]  /*14050*/  FMNMX.FTZ R6, R20, R106, !PT ;  /* 0x0000006a14067209 */ /* 0x000fe40007810000 */
[----:B------:R-:W-:Y:S02]  /*14060*/  FMNMX.FTZ R104, R49, R104, !PT ;  /* 0x0000006831687209 */ /* 0x000fe40007810000 */
[----:B------:R-:W-:Y:S02]  /*14070*/  FMNMX.FTZ R6, R21, R6, !PT ;  /* 0x0000000615067209 */ /* 0x000fe40007810000 */
[----:B------:R-:W-:Y:S02]  /*14080*/  FMNMX.FTZ R104, R249, R104, !PT ;  /* 0x00000068f9687209 */ /* 0x000fe40007810000 */
[----:B------:R-:W-:Y:S02]  /*14090*/  FSEL R239, R41, -INF , !P6 ;  /* 0xff80000029ef7808 */ /* 0x000fe40007000000 */
[CC--:B------:R-:W-:Y:S01]  /*140a0*/  ISETP.GE.AND P6, PT, R5.reuse, R219.reuse, PT ;  /* 0x000000db0500720c */ /* 0x0c0fe20003fc6270 */
[----:B------:R-:W1:Y:S01]  /*140b0*/  SHFL.BFLY PT, R7, R104, 0x2, 0x1f ;  /* 0x0c401f0068077f89 */ /* 0x000e6200000e0000 */
[----:B------:R-:W-:Y:S01]  /*140c0*/  ISETP.GE.AND P5, PT, R4, R219, PT ;  /* 0x000000db0400720c */ /* 0x000fe20003fa6270 */
[----:B------:R-:W1:Y:S01]  /*140d0*/  LDC.U8 R41, c[0x0][0x2d8] ;  /* 0x0000b600ff297b82 */ /* 0x000e620000000000 */
[----:B------:R-:W-:Y:S02]  /*140e0*/  ISETP.GE.OR P6, PT, R5, R223, !P6 ;  /* 0x000000df0500720c */ /* 0x000fe400077c6670 */
[----:B------:R-:W-:Y:S02]  /*140f0*/  FMNMX.FTZ R5, R32, R6, !PT ;  /* 0x0000000620057209 */ /* 0x000fe40007810000 */
[----:B--2---:R-:W-:Y:S02]  /*14100*/  FMNMX.FTZ R105, R105, R8, !PT ;  /* 0x0000000869697209 */ /* 0x004fe40007810000 */
[----:B------:R-:W-:Y:S02]  /*14110*/  FMNMX.FTZ R6, R33, R5, !PT ;  /* 0x0000000521067209 */ /* 0x000fe40007810000 */
[----:B------:R-:W-:Y:S02]  /*14120*/  FMNMX.FTZ R5, R22, R107, !PT ;  /* 0x0000006b16057209 */ /* 0x000fe40007810000 */
[----:B------:R-:W-:Y:S02]  /*14130*/  ISETP.GE.OR P5, PT, R4, R223, !P5 ;  /* 0x000000df0400720c */ /* 0x000fe40006fa6670 */
[----:B------:R-:W-:Y:S02]  /*14140*/  FMNMX.FTZ R5, R23, R5, !PT ;  /* 0x0000000517057209 */ /* 0x000fe40007810000 */
[----:B------:R-:W-:Y:S02]  /*14150*/  FSEL R250, R45, -INF , !P1 ;  /* 0xff8000002dfa7808 */ /* 0x000fe40004800000 */
[----:B------:R-:W-:Y:S02]  /*14160*/  FMNMX.FTZ R4, R34, R5, !PT ;  /* 0x0000000522047209 */ /* 0x000fe40007810000 */
[----:B------:R-:W2:Y:S01]  /*14170*/  SHFL.BFLY PT, R5, R105, 0x1, 0x1f ;  /* 0x0c201f0069057f89 */ /* 0x000ea200000e0000 */
[----:B------:R-:W-:Y:S02]  /*14180*/  FSEL R251, R46, -INF , !P0 ;  /* 0xff8000002efb7808 */ /* 0x000fe40004000000 */
[----:B------:R-:W-:Y:S02]  /*14190*/  FMNMX.FTZ R4, R15, R4, !PT ;  /* 0x000000040f047209 */ /* 0x000fe40007810000 */
[C---:B------:R-:W-:Y:S02]  /*141a0*/  ISETP.GE.AND P0, PT, R2.reuse, R218, PT ;  /* 0x000000da0200720c */ /* 0x040fe40003f06270 */
[----:B------:R-:W-:Y:S02]  /*141b0*/  FMNMX.FTZ R4, R227, R4, !PT ;  /* 0x00000004e3047209 */ /* 0x000fe40007810000 */
[C---:B------:R-:W-:Y:S02]  /*141c0*/  ISETP.GE.AND P1, PT, R2.reuse, R219, PT ;  /* 0x000000db0200720c */ /* 0x040fe40003f26270 */
[C---:B------:R-:W-:Y:S02]  /*141d0*/  ISETP.GE.OR P0, PT, R2.reuse, R222, !P0 ;  /* 0x000000de0200720c */ /* 0x040fe40004706670 */
[----:B------:R-:W-:Y:S02]  /*141e0*/  ISETP.GE.OR P1, PT, R2, R223, !P1 ;  /* 0x000000df0200720c */ /* 0x000fe40004f26670 */
[----:B------:R-:W-:Y:S02]  /*141f0*/  FMNMX.FTZ R2, R228, R4, !PT ;  /* 0x00000004e4027209 */ /* 0x000fe40007810000 */
[----:B-1----:R-:W-:Y:S02]  /*14200*/  FMNMX.FTZ R104, R104, R7, !PT ;  /* 0x0000000768687209 */ /* 0x002fe40007810000 */
[----:B------:R-:W-:Y:S02]  /*14210*/  FMNMX.FTZ R2, R206, R2, !PT ;  /* 0x00000002ce027209 */ /* 0x000fe40007810000 */
[----:B------:R-:W-:Y:S01]  /*14220*/  FSEL R31, R60, -INF , !P1 ;  /* 0xff8000003c1f7808 */ /* 0x000fe20004800000 */
[----:B------:R-:W1:Y:S01]  /*14230*/  SHFL.BFLY PT, R4, R104, 0x1, 0x1f ;  /* 0x0c201f0068047f89 */ /* 0x000e6200000e0000 */
[----:B------:R-:W-:Y:S02]  /*14240*/  FMNMX.FTZ R2, R208, R2, !PT ;  /* 0x00000002d0027209 */ /* 0x000fe40007810000 */
[----:B--2---:R-:W-:Y:S02]  /*14250*/  FMNMX.FTZ R105, R105, R5, !PT ;  /* 0x0000000569697209 */ /* 0x004fe40007810000 */
[----:B------:R-:W-:Y:S02]  /*14260*/  FMNMX.FTZ R2, R243, R2, !PT ;  /* 0x00000002f3027209 */ /* 0x000fe40007810000 */
[----:B------:R-:W-:Y:S01]  /*14270*/  FSEL R217, R62, -INF , !P0 ;  /* 0xff8000003ed97808 */ /* 0x000fe20004000000 */
[----:B------:R-:W-:Y:S01]  /*14280*/  FMUL.FTZ R184, R105, c[0x0][0x23c] ;  /* 0x00008f0069b87a20 */ /* 0x000fe20000410000 */
[----:B------:R-:W-:Y:S02]  /*14290*/  FMNMX.FTZ R2, R245, R2, !PT ;  /* 0x00000002f5027209 */ /* 0x000fe40007810000 */
[----:B------:R-:W-:Y:S02]  /*142a0*/  FSETP.NEU.FTZ.AND P3, PT, R105, -INF , PT ;  /* 0xff8000006900780b */ /* 0x000fe40003f7d000 */
[----:B------:R-:W-:Y:S02]  /*142b0*/  FMNMX.FTZ R2, R251, R2, !PT ;  /* 0x00000002fb027209 */ /* 0x000fe40007810000 */
[----:B------:R-:W-:Y:S02]  /*142c0*/  FSEL R184, R184, RZ, P3 ;  /* 0x000000ffb8b87208 */ /* 0x000fe40001800000 */
[----:B------:R-:W-:Y:S02]  /*142d0*/  FMNMX.FTZ R2, R215, R2, !PT ;  /* 0x00000002d7027209 */ /* 0x000fe40007810000 */
[C---:B------:R-:W-:Y:S02]  /*142e0*/  ISETP.GE.AND P1, PT, R0.reuse, R218, PT ;  /* 0x000000da0000720c */ /* 0x040fe40003f26270 */
[----:B------:R-:W-:Y:S02]  /*142f0*/  FMNMX.FTZ R2, R61, R2, !PT ;  /* 0x000000023d027209 */ /* 0x000fe40007810000 */
[----:B------:R-:W-:Y:S02]  /*14300*/  ISETP.GE.OR P1, PT, R0, R222, !P1 ;  /* 0x000000de0000720c */ /* 0x000fe40004f26670 */
[----:B-1----:R-:W-:Y:S01]  /*14310*/  FMNMX.FTZ R104, R104, R4, !PT ;  /* 0x0000000468687209 */ /* 0x002fe20007810000 */
[--C-:B------:R-:W-:Y:S01]  /*14320*/  FFMA.FTZ R4, R110, c[0x0][0x23c], -R184.reuse ;  /* 0x00008f006e047a23 */ /* 0x100fe200000108b8 */
[----:B------:R-:W-:Y:S01]  /*14330*/  FMNMX.FTZ R0, R242, R2, !PT ;  /* 0x00000002f2007209 */ /* 0x000fe20007810000 */
[----:B------:R-:W-:Y:S01]  /*14340*/  FFMA.FTZ R2, R109, c[0x0][0x23c], -R184 ;  /* 0x00008f006d027a23 */ /* 0x000fe200000108b8 */
[----:B------:R-:W-:Y:S01]  /*14350*/  FMNMX.FTZ R6, R210, R6, !PT ;  /* 0x00000006d2067209 */ /* 0x000fe20007810000 */
[C---:B------:R-:W-:Y:S01]  /*14360*/  FMUL.FTZ R185, R104.reuse, c[0x0][0x23c] ;  /* 0x00008f0068b97a20 */ /* 0x040fe20000410000 */
[----:B------:R1:W-:Y:S01]  /*14370*/  MUFU.EX2 R109, R4 ;  /* 0x00000004006d7308 */ /* 0x0003e20000000800 */
[----:B------:R-:W-:Y:S02]  /*14380*/  FSETP.NEU.FTZ.AND P2, PT, R104, -INF , PT ;  /* 0xff8000006800780b */ /* 0x000fe40003f5d000 */
[----:B------:R-:W-:Y:S02]  /*14390*/  FMNMX.FTZ R6, R211, R6, !PT ;  /* 0x00000006d3067209 */ /* 0x000fe40007810000 */
[----:B------:R-:W-:Y:S02]  /*143a0*/  FSEL R185, R185, RZ, P2 ;  /* 0x000000ffb9b97208 */ /* 0x000fe40001000000 */
[----:B------:R-:W-:Y:S02]  /*143b0*/  FMNMX.FTZ R103, R202, R6, !PT ;  /* 0x00000006ca677209 */ /* 0x000fe40007810000 */
[----:B------:R-:W-:Y:S01]  /*143c0*/  FSEL R56, R56, -INF , !P6 ;  /* 0xff80000038387808 */ /* 0x000fe20007000000 */
[----:B------:R2:W2:Y:S01]  /*143d0*/  MUFU.EX2 R221, R2 ;  /* 0x0000000200dd7308 */ /* 0x0004a20000000800 */
[----:B------:R-:W-:Y:S02]  /*143e0*/  FMNMX.FTZ R103, R204, R103, !PT ;  /* 0x00000067cc677209 */ /* 0x000fe40007810000 */
[----:B------:R-:W-:Y:S02]  /*143f0*/  FMNMX.FTZ R0, R217, R0, !PT ;  /* 0x00000000d9007209 */ /* 0x000fe40007810000 */
[----:B------:R-:W-:Y:S02]  /*14400*/  FMNMX.FTZ R103, R238, R103, !PT ;  /* 0x00000067ee677209 */ /* 0x000fe40007810000 */
[----:B------:R-:W-:Y:S02]  /*14410*/  PRMT R40, R40, 0x7054, R41 ;  /* 0x0000705428287816 */ /* 0x000fe40000000029 */
[----:B------:R-:W-:Y:S02]  /*14420*/  FMNMX.FTZ R103, R239, R103, !PT ;  /* 0x00000067ef677209 */ /* 0x000fe40007810000 */
[----:B------:R-:W-:Y:S01]  /*14430*/  FSEL R234, R57, -INF , !P5 ;  /* 0xff80000039ea7808 */ /* 0x000fe20006800000 */
[----:B------:R-:W-:Y:S01]  /*14440*/  IMAD.MOV.U32 R57, RZ, RZ, R56 ;  /* 0x000000ffff397224 */ /* 0x000fe200078e0038 */
[----:B------:R-:W-:Y:S01]  /*14450*/  FSEL R108, R63, -INF , !P1 ;  /* 0xff8000003f6c7808 */ /* 0x000fe20004800000 */
[--C-:B-1----:R-:W-:Y:S01]  /*14460*/  FFMA.FTZ R4, R176, c[0x0][0x23c], -R185.reuse ;  /* 0x00008f00b0047a23 */ /* 0x102fe200000108b9 */
[----:B------:R-:W-:Y:S02]  /*14470*/  FMNMX.FTZ R103, R247, R103, !PT ;  /* 0x00000067f7677209 */ /* 0x000fe40007810000 */
[----:B------:R-:W-:Y:S01]  /*14480*/  FMNMX.FTZ R0, R108, R0, !PT ;  /* 0x000000006c007209 */ /* 0x000fe20007810000 */
[----:B------:R1:W-:Y:S01]  /*14490*/  MUFU.EX2 R25, R4 ;  /* 0x0000000400197308 */ /* 0x0003e20000000800 */
[----:B------:R-:W-:Y:S04]  /*144a0*/  FMNMX.FTZ R103, R250, R103, !PT ;  /* 0x00000067fa677209 */ /* 0x000fe80007810000 */
[----:B------:R-:W-:Y:S01]  /*144b0*/  FMNMX.FTZ R103, R57, R103, !PT ;  /* 0x0000006739677209 */ /* 0x000fe20007810000 */
[----:B--2---:R-:W2:Y:S03]  /*144c0*/  SHFL.BFLY PT, R2, R0, 0x2, 0x1f ;  /* 0x0c401f0000027f89 */ /* 0x004ea600000e0000 */
[----:B------:R-:W-:Y:S04]  /*144d0*/  FMNMX.FTZ R103, R234, R103, !PT ;  /* 0x00000067ea677209 */ /* 0x000fe80007810000 */
[----:B------:R-:W-:Y:S04]  /*144e0*/  FMNMX.FTZ R103, R31, R103, !PT ;  /* 0x000000671f677209 */ /* 0x000fe80007810000 */
[----:B------:R-:W-:Y:S05]  /*144f0*/  FMNMX.FTZ R103, R216, R103, !PT ;  /* 0x00000067d8677209 */ /* 0x000fea0007810000 */
[----:B------:R-:W2:Y:S01]  /*14500*/  SHFL.BFLY PT, R5, R103, 0x2, 0x1f ;  /* 0x0c401f0067057f89 */ /* 0x000ea200000e0000 */
[--C-:B-1----:R-:W-:Y:S04]  /*14510*/  FFMA.FTZ R4, R111, c[0x0][0x23c], -R185.reuse ;  /* 0x00008f006f047a23 */ /* 0x102fe800000108b9 */
[----:B------:R1:W-:Y:S01]  /*14520*/  MUFU.EX2 R27, R4 ;  /* 0x00000004001b7308 */ /* 0x0003e20000000800 */
[----:B--2---:R-:W-:Y:S01]  /*14530*/  FMNMX.FTZ R0, R0, R2, !PT ;  /* 0x0000000200007209 */ /* 0x004fe20007810000 */
[--C-:B------:R-:W-:Y:S08]  /*14540*/  FFMA.FTZ R2, R177, c[0x0][0x23c], -R184.reuse ;  /* 0x00008f00b1027a23 */ /* 0x100ff000000108b8 */
[----:B------:R2:W-:Y:S01]  /*14550*/  MUFU.EX2 R226, R2 ;  /* 0x0000000200e27308 */ /* 0x0005e20000000800 */
[----:B------:R-:W-:Y:S05]  /*14560*/  FMNMX.FTZ R103, R103, R5, !PT ;  /* 0x0000000567677209 */ /* 0x000fea0007810000 */
[----:B------:R-:W4:Y:S01]  /*14570*/  SHFL.BFLY PT, R5, R103, 0x1, 0x1f ;  /* 0x0c201f0067057f89 */ /* 0x000f2200000e0000 */
[----:B-1----:R-:W-:Y:S04]  /*14580*/  FFMA.FTZ R4, R179, c[0x0][0x23c], -R184 ;  /* 0x00008f00b3047a23 */ /* 0x002fe800000108b8 */
[----:B------:R-:W1:Y:S03]  /*14590*/  MUFU.EX2 R26, R4 ;  /* 0x00000004001a7308 */ /* 0x000e660000000800 */
[----:B--2---:R-:W2:Y:S01]  /*145a0*/  SHFL.BFLY PT, R2, R0, 0x1, 0x1f ;  /* 0x0c201f0000027f89 */ /* 0x004ea200000e0000 */
[----:B----4-:R-:W-:Y:S02]  /*145b0*/  LOP3.LUT R7, R43, UR15, R232, 0x96, !PT ;  /* 0x0000000f2b077c12 */ /* 0x010fe4000f8e96e8 */
[----:B------:R-:W-:Y:S01]  /*145c0*/  FMNMX.FTZ R103, R103, R5, !PT ;  /* 0x0000000567677209 */ /* 0x000fe20007810000 */
[--C-:B------:R-:W-:Y:S01]  /*145d0*/  FFMA.FTZ R5, R178, c[0x0][0x23c], -R185.reuse ;  /* 0x00008f00b2057a23 */ /* 0x100fe200000108b9 */
[----:B------:R-:W-:Y:S01]  /*145e0*/  F2FP.PACK_AB R178, R109, R221 ;  /* 0x000000dd6db2723e */ /* 0x000fe200000000ff */
[----:B------:R-:W-:Y:S01]  /*145f0*/  IMAD.WIDE.U32 R192, R7, -0x326172a9, RZ ;  /* 0xcd9e8d5707c07825 */ /* 0x000fe200078e00ff */
[C---:B------:R-:W-:Y:S01]  /*14600*/  FSETP.NEU.FTZ.AND P1, PT, R103.reuse, -INF , PT ;  /* 0xff8000006700780b */ /* 0x040fe20003f3d000 */
[----:B------:R4:W-:Y:S01]  /*14610*/  MUFU.EX2 R60, R5 ;  /* 0x00000005003c7308 */ /* 0x0009e20000000800 */
[----:B-1----:R-:W-:Y:S01]  /*14620*/  F2FP.PACK_AB R176, R26, R226 ;  /* 0x000000e21ab0723e */ /* 0x002fe200000000ff */
[----:B------:R-:W-:Y:S02]  /*14630*/  IMAD.U32 R4, RZ, RZ, UR29 ;  /* 0x0000001dff047e24 */ /* 0x000fe4000f8e00ff */
[----:B------:R-:W-:Y:S01]  /*14640*/  FMUL.FTZ R186, R103, c[0x0][0x23c] ;  /* 0x00008f0067ba7a20 */ /* 0x000fe20000410000 */
[----:B--2---:R-:W-:Y:S02]  /*14650*/  FMNMX.FTZ R102, R0, R2, !PT ;  /* 0x0000000200667209 */ /* 0x004fe40007810000 */
[----:B------:R-:W-:Y:S01]  /*14660*/  LOP3.LUT R6, R233, UR4, R4, 0x96, !PT ;  /* 0x00000004e9067c12 */ /* 0x000fe2000f8e9604 */
[----:B------:R-:W-:Y:S01]  /*14670*/  FFMA.FTZ R4, R180, c[0x0][0x23c], -R185 ;  /* 0x00008f00b4047a23 */ /* 0x000fe200000108b9 */
[----:B------:R-:W-:Y:S01]  /*14680*/  FSEL R186, R186, RZ, P1 ;  /* 0x000000ffbaba7208 */ /* 0x000fe20000800000 */
[----:B------:R-:W-:Y:S01]  /*14690*/  FMUL.FTZ R187, R102, c[0x0][0x23c] ;  /* 0x00008f0066bb7a20 */ /* 0x000fe20000410000 */
[----:B------:R-:W-:Y:S01]  /*146a0*/  UIADD3 UR4, UR4, 0x1, URZ ;  /* 0x0000000104047890 */ /* 0x000fe2000fffe03f */
[----:B------:R-:W-:Y:S01]  /*146b0*/  IMAD.WIDE.U32 R8, R6, -0x326172a9, RZ ;  /* 0xcd9e8d5706087825 */ /* 0x000fe200078e00ff */
[----:B------:R1:W2:Y:S01]  /*146c0*/  MUFU.EX2 R24, R4 ;  /* 0x0000000400187308 */ /* 0x0002a20000000800 */
[----:B------:R-:W-:Y:S02]  /*146d0*/  FSETP.NEU.FTZ.AND P0, PT, R102, -INF , PT ;  /* 0xff8000006600780b */ /* 0x000fe40003f1d000 */
[----:B------:R-:W-:Y:S01]  /*146e0*/  FFMA.FTZ R2, R20, c[0x0][0x23c], -R186 ;  /* 0x00008f0014027a23 */ /* 0x000fe200000108ba */
[----:B---3--:R-:W-:Y:S02]  /*146f0*/  LOP3.LUT R0, R9, UR16, R58, 0x96, !PT ;  /* 0x0000001009007c12 */ /* 0x008fe4000f8e963a */
[----:B------:R-:W-:Y:S02]  /*14700*/  FSEL R187, R187, RZ, P0 ;  /* 0x000000ffbbbb7208 */ /* 0x000fe40000000000 */
[----:B------:R-:W-:Y:S01]  /*14710*/  LOP3.LUT R6, R9, UR16, R16, 0x96, !PT ;  /* 0x0000001009067c12 */ /* 0x000fe2000f8e9610 */
[----:B------:R-:W-:Y:S01]  /*14720*/  IMAD.WIDE.U32 R12, R0, -0x2daee0ad, RZ ;  /* 0xd2511f53000c7825 */ /* 0x000fe200078e00ff */
[----:B----4-:R-:W-:Y:S01]  /*14730*/  LOP3.LUT R5, R29, UR15, R232, 0x96, !PT ;  /* 0x0000000f1d057c12 */ /* 0x010fe2000f8e96e8 */
[----:B------:R3:W-:Y:S01]  /*14740*/  MUFU.EX2 R18, R2 ;  /* 0x0000000200127308 */ /* 0x0007e20000000800 */
[----:B------:R-:W-:Y:S01]  /*14750*/  LOP3.LUT R7, R193, UR14, R8, 0x96, !PT ;  /* 0x0000000ec1077c12 */ /* 0x000fe2000f8e9608 */
[----:B------:R-:W-:Y:S02]  /*14760*/  FFMA.FTZ R0, R21, c[0x0][0x23c], -R186 ;  /* 0x00008f0015007a23 */ /* 0x000fe400000108ba */
[----:B------:R-:W-:Y:S04]  /*14770*/  IMAD.WIDE.U32 R194, R5, -0x326172a9, RZ ;  /* 0xcd9e8d5705c27825 */ /* 0x000fe800078e00ff */
[----:B------:R-:W-:Y:S02]  /*14780*/  IMAD.WIDE.U32 R10, R6, -0x2daee0ad, RZ ;  /* 0xd2511f53060a7825 */ /* 0x000fe400078e00ff */
[----:B------:R4:W4:Y:S02]  /*14790*/  MUFU.EX2 R236, R0 ;  /* 0x0000000000ec7308 */ /* 0x0009240000000800 */
[----:B------:R-:W-:Y:S01]  /*147a0*/  IMAD.WIDE.U32 R6, R7, -0x2daee0ad, RZ ;  /* 0xd2511f5307067825 */ /* 0x000fe200078e00ff */
[----:B-1----:R-:W-:Y:S02]  /*147b0*/  LOP3.LUT R4, R195, UR14, R8, 0x96, !PT ;  /* 0x0000000ec3047c12 */ /* 0x002fe4000f8e9608 */
[----:B------:R-:W-:Y:S02]  /*147c0*/  LOP3.LUT R8, R13, UR13, R28, 0x96, !PT ;  /* 0x0000000d0d087c12 */ /* 0x000fe4000f8e961c */
[----:B--2---:R-:W-:Y:S01]  /*147d0*/  F2FP.PACK_AB R177, R24, R60 ;  /* 0x0000003c18b1723e */ /* 0x004fe200000000ff */
[----:B------:R-:W-:Y:S05]  /*147e0*/  IMAD.WIDE.U32 R4, R4, -0x2daee0ad, RZ ;  /* 0xd2511f5304047825 */ /* 0x000fea00078e00ff */
[----:B------:R-:W-:Y:S02]  /*147f0*/  LOP3.LUT R5, R5, UR11, R12, 0x96, !PT ;  /* 0x0000000b05057c12 */ /* 0x000fe4000f8e960c */
[----:B---3--:R-:W-:Y:S03]  /*14800*/  LOP3.LUT R2, R11, UR13, R42, 0x96, !PT ;  /* 0x0000000d0b027c12 */ /* 0x008fe6000f8e962a */
        /* <DEDUP_REMOVED lines=29> */
[----:B------:R-:W-:Y:S02]  /*149e0*/  LOP3.LUT R4, R5, UR17, R66, 0x96, !PT ;  /* 0x0000001105047c12 */ /* 0x000fe4000f8e9642 */
[----:B------:R-:W-:Y:S01]  /*149f0*/  SHF.R.U32.HI R5, RZ, 0x8, R2 ;  /* 0x00000008ff057819 */ /* 0x000fe20000011602 */
[----:B------:R-:W-:Y:S01]  /*14a00*/  MUFU.EX2 R62, R8 ;  /* 0x00000008003e7308 */ /* 0x000fe20000000800 */
[----:B------:R-:W-:Y:S02]  /*14a10*/  LOP3.LUT R2, R9, 0xff, RZ, 0xc0, !PT ;  /* 0x000000ff09027812 */ /* 0x000fe400078ec0ff */
[----:B------:R-:W-:Y:S01]  /*14a20*/  PRMT R13, R13, 0x5410, R5 ;  /* 0x000054100d0d7816 */ /* 0x000fe20000000005 */
[----:B--2---:R-:W-:Y:S01]  /*14a30*/  FFMA.FTZ R0, R33, c[0x0][0x23c], -R186 ;  /* 0x00008f0021007a23 */ /* 0x004fe200000108ba */
[----:B------:R-:W-:Y:S05]  /*14a40*/  PRMT R12, R2, 0x5410, R12 ;  /* 0x00005410020c7816 */ /* 0x000fea000000000c */
[----:B------:R1:W-:Y:S01]  /*14a50*/  MUFU.EX2 R30, R0 ;  /* 0x00000000001e7308 */ /* 0x0003e20000000800 */
[--C-:B------:R-:W-:Y:S01]  /*14a60*/  HSET2.LE.AND R179, R12, R40.reuse, PT ;  /* 0x000000280cb37233 */ /* 0x100fe20003803000 */
[----:B----4-:R-:W-:Y:S01]  /*14a70*/  LOP3.LUT R7, R191, UR7, R10, 0x96, !PT ;  /* 0x00000007bf077c12 */ /* 0x010fe2000f8e960a */
[----:B------:R-:W-:Y:S01]  /*14a80*/  IMAD.MOV.U32 R191, RZ, RZ, R213 ;  /* 0x000000ffffbf7224 */ /* 0x000fe200078e00d5 */
[----:B------:R-:W-:Y:S03]  /*14a90*/  LOP3.LUT R10, R11, UR9, R6, 0x96, !PT ;  /* 0x000000090b0a7c12 */ /* 0x000fe6000f8e9606 */
[----:B------:R-:W-:Y:S04]  /*14aa0*/  IMAD.WIDE.U32 R6, R7, -0x326172a9, RZ ;  /* 0xcd9e8d5707067825 */ /* 0x000fe800078e00ff */
[----:B------:R-:W-:Y:S01]  /*14ab0*/  IMAD.WIDE.U32 R196, R10, -0x326172a9, RZ ;  /* 0xcd9e8d570ac47825 */ /* 0x000fe200078e00ff */
[--C-:B------:R-:W-:Y:S02]  /*14ac0*/  SHF.R.U32.HI R11, RZ, 0x10, R6.reuse ;  /* 0x00000010ff0b7819 */ /* 0x100fe40000011606 */
[C---:B------:R-:W-:Y:S02]  /*14ad0*/  LOP3.LUT R10, R6.reuse, 0xffff, RZ, 0xc0, !PT ;  /* 0x0000ffff060a7812 */ /* 0x040fe400078ec0ff */
[----:B------:R-:W-:Y:S02]  /*14ae0*/  LOP3.LUT R14, R6, 0xff, RZ, 0xc0, !PT ;  /* 0x000000ff060e7812 */ /* 0x000fe400078ec0ff */
[----:B------:R-:W-:Y:S02]  /*14af0*/  SHF.R.U32.HI R9, RZ, 0x18, R6 ;  /* 0x00000018ff097819 */ /* 0x000fe40000011606 */
[----:B------:R-:W-:Y:S02]  /*14b00*/  LOP3.LUT R6, R7, UR17, R196, 0x96, !PT ;  /* 0x0000001107067c12 */ /* 0x000fe4000f8e96c4 */
[----:B-1----:R-:W-:Y:S02]  /*14b10*/  FSEL R0, R105, RZ, P3 ;  /* 0x000000ff69007208 */ /* 0x002fe40001800000 */
[----:B------:R-:W-:Y:S02]  /*14b20*/  LOP3.LUT R5, R11, 0xff, RZ, 0xc0, !PT ;  /* 0x000000ff0b057812 */ /* 0x000fe400078ec0ff */
[----:B------:R-:W-:Y:S01]  /*14b30*/  LOP3.LUT R110, R197, UR8, R110, 0x96, !PT ;  /* 0x00000008c56e7c12 */ /* 0x000fe2000f8e966e */
[----:B------:R-:W-:Y:S01]  /*14b40*/  FADD.FTZ R2, -R0, R3 ;  /* 0x0000000300027221 */ /* 0x000fe20000010100 */
[----:B------:R-:W-:Y:S01]  /*14b50*/  PRMT R183, R5, 0x5410, R9 ;  /* 0x0000541005b77816 */ /* 0x000fe20000000009 */
[----:B------:R-:W-:Y:S01]  /*14b60*/  FFMA.FTZ R3, R15, c[0x0][0x23c], -R187 ;  /* 0x00008f000f037a23 */ /* 0x000fe200000108bb */
[----:B------:R-:W-:Y:S01]  /*14b70*/  LOP3.LUT R0, R4, 0xffff, RZ, 0xc0, !PT ;  /* 0x0000ffff04007812 */ /* 0x000fe200078ec0ff */
[----:B------:R-:W-:Y:S01]  /*14b80*/  FMUL.FTZ R2, R2, c[0x0][0x23c] ;  /* 0x00008f0002027a20 */ /* 0x000fe20000410000 */
[----:B------:R-:W-:Y:S01]  /*14b90*/  SHF.R.U32.HI R7, RZ, 0x8, R10 ;  /* 0x00000008ff077819 */ /* 0x000fe2000001160a */
[----:B------:R1:W-:Y:S01]  /*14ba0*/  MUFU.EX2 R63, R3 ;  /* 0x00000003003f7308 */ /* 0x0003e20000000800 */
[----:B------:R-:W-:Y:S01]  /*14bb0*/  LOP3.LUT R8, R4, 0xff, RZ, 0xc0, !PT ;  /* 0x000000ff04087812 */ /* 0x000fe200078ec0ff */
[--C-:B------:R-:W-:Y:S01]  /*14bc0*/  HSET2.LE.AND R183, R183, R40.reuse, PT ;  /* 0x00000028b7b77233 */ /* 0x100fe20003803000 */
[----:B------:R-:W-:Y:S02]  /*14bd0*/  PRMT R14, R14, 0x5410, R7 ;  /* 0x000054100e0e7816 */ /* 0x000fe40000000007 */
[----:B------:R-:W-:Y:S03]  /*14be0*/  SHF.R.U32.HI R7, RZ, 0x18, R4 ;  /* 0x00000018ff077819 */ /* 0x000fe60000011604 */
[--C-:B------:R-:W-:Y:S01]  /*14bf0*/  HSET2.LE.AND R182, R14, R40.reuse, PT ;  /* 0x000000280eb67233 */ /* 0x100fe20003803000 */
[----:B-1----:R-:W-:Y:S02]  /*14c00*/  SHF.R.U32.HI R3, RZ, 0x8, R0 ;  /* 0x00000008ff037819 */ /* 0x002fe40000011600 */
[----:B------:R-:W-:Y:S02]  /*14c10*/  FSEL R0, R104, RZ, P2 ;  /* 0x000000ff68007208 */ /* 0x000fe40001000000 */
[----:B------:R-:W-:Y:S02]  /*14c20*/  PRMT R10, R8, 0x5410, R3 ;  /* 0x00005410080a7816 */ /* 0x000fe40000000003 */
[----:B------:R-:W-:Y:S01]  /*14c30*/  LOP3.LUT R8, R6, 0xff, RZ, 0xc0, !PT ;  /* 0x000000ff06087812 */ /* 0x000fe200078ec0ff */
[----:B------:R-:W-:Y:S01]  /*14c40*/  FADD.FTZ R0, -R0, R100 ;  /* 0x0000006400007221 */ /* 0x000fe20000010100 */
[----:B------:R-:W-:Y:S01]  /*14c50*/  SHF.R.U32.HI R3, RZ, 0x10, R4 ;  /* 0x00000010ff037819 */ /* 0x000fe20000011604 */
[----:B------:R-:W1:Y:S03]  /*14c60*/  MUFU.EX2 R100, R2 ;  /* 0x0000000200647308 */ /* 0x000e660000000800 */
[----:B------:R-:W-:Y:S02]  /*14c70*/  LOP3.LUT R5, R3, 0xff, RZ, 0xc0, !PT ;  /* 0x000000ff03057812 */ /* 0x000fe400078ec0ff */
[----:B------:R-:W-:Y:S02]  /*14c80*/  FSEL R3, R102, RZ, P0 ;  /* 0x000000ff66037208 */ /* 0x000fe40000000000 */
[----:B------:R-:W-:Y:S02]  /*14c90*/  PRMT R9, R5, 0x5410, R7 ;  /* 0x0000541005097816 */ /* 0x000fe40000000007 */
[----:B------:R-:W-:Y:S02]  /*14ca0*/  SHF.R.U32.HI R7, RZ, 0x18, R6 ;  /* 0x00000018ff077819 */ /* 0x000fe40000011606 */
[----:B------:R-:W-:Y:S02]  /*14cb0*/  F2FP.PACK_AB R5, R27, R25 ;  /* 0x000000191b05723e */ /* 0x000fe400000000ff */
[----:B------:R-:W-:Y:S02]  /*14cc0*/  PLOP3.LUT P0, PT, PT, PT, UP0, 0x80, 0x0 ;  /* 0x000000000000781c */ /* 0x000fe40003f0f008 */
[----:B------:R-:W-:Y:S02]  /*14cd0*/  LOP3.LUT R179, R179, R5, RZ, 0xc0, !PT ;  /* 0x00000005b3b37212 */ /* 0x000fe400078ec0ff */
[----:B------:R-:W-:Y:S01]  /*14ce0*/  F2FP.PACK_AB R5, R236, R18 ;  /* 0x00000012ec05723e */ /* 0x000fe200000000ff */
[----:B-1----:R-:W-:Y:S01]  /*14cf0*/  FMUL.FTZ R32, R100, R140 ;  /* 0x0000008c64207220 */ /* 0x002fe20000410000 */
[----:B------:R-:W-:Y:S01]  /*14d00*/  LOP3.LUT R2, R6, 0xffff, RZ, 0xc0, !PT ;  /* 0x0000ffff06027812 */ /* 0x000fe200078ec0ff */
[----:B------:R-:W-:Y:S02]  /*14d10*/  FMUL.FTZ R33, R100, R141 ;  /* 0x0000008d64217220 */ /* 0x000fe40000410000 */
[----:B------:R-:W-:Y:S01]  /*14d20*/  IMAD.MOV.U32 R140, RZ, RZ, R63 ;  /* 0x000000ffff8c7224 */ /* 0x000fe200078e003f */
[----:B------:R-:W-:Y:S01]  /*14d30*/  SHF.R.U32.HI R4, RZ, 0x8, R2 ;  /* 0x00000008ff047819 */ /* 0x000fe20000011602 */
[----:B------:R-:W-:Y:S01]  /*14d40*/  FMUL.FTZ R2, R0, c[0x0][0x23c] ;  /* 0x00008f0000027a20 */ /* 0x000fe20000410000 */
[----:B------:R-:W-:Y:S01]  /*14d50*/  FSEL R0, R103, RZ, P1 ;  /* 0x000000ff67007208 */ /* 0x000fe20000800000 */
[----:B------:R-:W-:Y:S01]  /*14d60*/  IMAD.MOV.U32 R141, RZ, RZ, R109 ;  /* 0x000000ffff8d7224 */ /* 0x000fe200078e006d */
[----:B------:R-:W-:Y:S01]  /*14d70*/  PRMT R8, R8, 0x5410, R4 ;  /* 0x0000541008087816 */ /* 0x000fe20000000004 */
[----:B------:R-:W-:Y:S01]  /*14d80*/  FMUL.FTZ R65, R100, R173 ;  /* 0x000000ad64417220 */ /* 0x000fe20000410000 */
[----:B------:R1:W2:Y:S01]  /*14d90*/  MUFU.EX2 R101, R2 ;  /* 0x0000000200657308 */ /* 0x0002a20000000800 */
[----:B------:R-:W-:Y:S01]  /*14da0*/  FADD.FTZ R0, -R0, R106 ;  /* 0x0000006a00007221 */ /* 0x000fe20000010100 */
[--C-:B------:R-:W-:Y:S01]  /*14db0*/  HSET2.LE.AND R4, R13, R40.reuse, PT ;  /* 0x000000280d047233 */ /* 0x100fe20003803000 */
[----:B------:R-:W-:Y:S01]  /*14dc0*/  IMAD.MOV.U32 R106, RZ, RZ, R16 ;  /* 0x000000ffff6a7224 */ /* 0x000fe200078e0010 */
[--C-:B------:R-:W-:Y:S01]  /*14dd0*/  HSET2.LE.AND R180, R8, R40.reuse, PT ;  /* 0x0000002808b47233 */ /* 0x100fe20003803000 */
[----:B------:R-:W-:Y:S01]  /*14de0*/  FMUL.FTZ R0, R0, c[0x0][0x23c] ;  /* 0x00008f0000007a20 */ /* 0x000fe20000410000 */
[----:B------:R-:W-:Y:S01]  /*14df0*/  F2FP.PACK_AB R8, R63, R62 ;  /* 0x0000003e3f08723e */ /* 0x000fe200000000ff */
[----:B------:R-:W-:Y:S01]  /*14e00*/  FMUL.FTZ R16, R100, R124 ;  /* 0x0000007c64107220 */ /* 0x000fe20000410000 */
[----:B------:R-:W-:Y:S01]  /*14e10*/  LOP3.LUT R178, R4, R178, RZ, 0xc0, !PT ;  /* 0x000000b204b27212 */ /* 0x000fe200078ec0ff */
[----:B------:R-:W-:Y:S01]  /*14e20*/  IMAD.MOV.U32 R124, RZ, RZ, R30 ;  /* 0x000000ffff7c7224 */ /* 0x000fe200078e001e */
[----:B------:R-:W-:Y:S01]  /*14e30*/  LOP3.LUT R180, R180, R5, RZ, 0xc0, !PT ;  /* 0x00000005b4b47212 */ /* 0x000fe200078ec0ff */
[C---:B------:R-:W-:Y:S01]  /*14e40*/  FMUL.FTZ R5, R100.reuse, R113 ;  /* 0x0000007164057220 */ /* 0x040fe20000410000 */
[----:B------:R-:W-:Y:S01]  /*14e50*/  LOP3.LUT R183, R183, R8, RZ, 0xc0, !PT ;  /* 0x00000008b7b77212 */ /* 0x000fe200078ec0ff */
[C---:B------:R-:W-:Y:S01]  /*14e60*/  FMUL.FTZ R68, R100.reuse, R68 ;  /* 0x0000004464447220 */ /* 0x040fe20000410000 */
[--C-:B------:R-:W-:Y:S01]  /*14e70*/  HSET2.LE.AND R4, R9, R40.reuse, PT ;  /* 0x0000002809047233 */ /* 0x100fe20003803000 */
[C---:B------:R-:W-:Y:S02]  /*14e80*/  FMUL.FTZ R69, R100.reuse, R69 ;  /* 0x0000004564457220 */ /* 0x040fe40000410000 */
[C---:B------:R-:W-:Y:S02]  /*14e90*/  FMUL.FTZ R80, R100.reuse, R80 ;  /* 0x0000005064507220 */ /* 0x040fe40000410000 */
[----:B------:R-:W-:Y:S01]  /*14ea0*/  FMUL.FTZ R81, R100, R81 ;  /* 0x0000005164517220 */ /* 0x000fe20000410000 */
[----:B------:R-:W-:Y:S01]  /*14eb0*/  LOP3.LUT R177, R4, R177, RZ, 0xc0, !PT ;  /* 0x000000b104b17212 */ /* 0x000fe200078ec0ff */
[C---:B------:R-:W-:Y:S02]  /*14ec0*/  FMUL.FTZ R4, R100.reuse, R112 ;  /* 0x0000007064047220 */ /* 0x040fe40000410000 */
[C---:B------:R-:W-:Y:S02]  /*14ed0*/  FMUL.FTZ R84, R100.reuse, R84 ;  /* 0x0000005464547220 */ /* 0x040fe40000410000 */
[----:B-1----:R-:W-:Y:S01]  /*14ee0*/  FADD.FTZ R2, -R3, R107 ;  /* 0x0000006b03027221 */ /* 0x002fe20000010100 */
[----:B------:R-:W-:Y:S01]  /*14ef0*/  SHF.R.U32.HI R3, RZ, 0x10, R6 ;  /* 0x00000010ff037819 */ /* 0x000fe20000011606 */
[----:B------:R-:W-:Y:S02]  /*14f00*/  IMAD.MOV.U32 R107, RZ, RZ, R17 ;  /* 0x000000ffff6b7224 */ /* 0x000fe400078e0011 */
[----:B------:R-:W-:Y:S01]  /*14f10*/  FMUL.FTZ R17, R100, R125 ;  /* 0x0000007d64117220 */ /* 0x000fe20000410000 */
[----:B------:R-:W-:Y:S01]  /*14f20*/  LOP3.LUT R6, R3, 0xff, RZ, 0xc0, !PT ;  /* 0x000000ff03067812 */ /* 0x000fe200078ec0ff */
[----:B------:R-:W-:Y:S01]  /*14f30*/  IMAD.MOV.U32 R125, RZ, RZ, R35 ;  /* 0x000000ffff7d7224 */ /* 0x000fe200078e0023 */
[----:B------:R1:W4:Y:S01]  /*14f40*/  MUFU.EX2 R3, R0 ;  /* 0x0000000000037308 */ /* 0x0003220000000800 */
[C---:B--2---:R-:W-:Y:S01]  /*14f50*/  FMUL.FTZ R34, R101.reuse, R142 ;  /* 0x0000008e65227220 */ /* 0x044fe20000410000 */
[----:B------:R-:W-:Y:S01]  /*14f60*/  PRMT R6, R6, 0x5410, R7 ;  /* 0x0000541006067816 */ /* 0x000fe20000000007 */
[C---:B------:R-:W-:Y:S02]  /*14f70*/  FMUL.FTZ R7, R101.reuse, R115 ;  /* 0x0000007365077220 */ /* 0x040fe40000410000 */
[C---:B------:R-:W-:Y:S02]  /*14f80*/  FMUL.FTZ R35, R101.reuse, R143 ;  /* 0x0000008f65237220 */ /* 0x040fe40000410000 */
[C---:B------:R-:W-:Y:S01]  /*14f90*/  FMUL.FTZ R51, R101.reuse, R159 ;  /* 0x0000009f65337220 */ /* 0x040fe20000410000 */
[--C-:B------:R-:W-:Y:S01]  /*14fa0*/  HSET2.LE.AND R181, R6, R40.reuse, PT ;  /* 0x0000002806b57233 */ /* 0x100fe20003803000 */
[----:B------:R-:W-:Y:S01]  /*14fb0*/  FMUL.FTZ R66, R101, R174 ;  /* 0x000000ae65427220 */ /* 0x000fe20000410000 */
[----:B------:R-:W-:Y:S01]  /*14fc0*/  F2FP.PACK_AB R6, R231, R19 ;  /* 0x00000013e706723e */ /* 0x000fe200000000ff */
[C---:B------:R-:W-:Y:S02]  /*14fd0*/  FMUL.FTZ R70, R101.reuse, R70 ;  /* 0x0000004665467220 */ /* 0x040fe40000410000 */
[----:B------:R-:W-:Y:S01]  /*14fe0*/  FMUL.FTZ R71, R101, R71 ;  /* 0x0000004765477220 */ /* 0x000fe20000410000 */
[----:B------:R-:W-:Y:S01]  /*14ff0*/  LOP3.LUT R181, R181, R6, RZ, 0xc0, !PT ;  /* 0x00000006b5b57212 */ /* 0x000fe200078ec0ff */
[C---:B------:R-:W-:Y:S02]  /*15000*/  FMUL.FTZ R6, R101.reuse, R114 ;  /* 0x0000007265067220 */ /* 0x040fe40000410000 */
[C---:B------:R-:W-:Y:S01]  /*15010*/  FMUL.FTZ R82, R101.reuse, R82 ;  /* 0x0000005265527220 */ /* 0x040fe20000410000 */
[----:B------:R-:W-:Y:S01]  /*15020*/  LDSM.16.MT88.4 R112, [R214+0xa000] ;  /* 0x00a00000d670783b */ /* 0x000fe20000004200 */
[C---:B------:R-:W-:Y:S02]  /*15030*/  FMUL.FTZ R83, R101.reuse, R83 ;  /* 0x0000005365537220 */ /* 0x040fe40000410000 */
[----:B------:R-:W-:Y:S02]  /*15040*/  FMUL.FTZ R85, R100, R85 ;  /* 0x0000005564557220 */ /* 0x000fe40000410000 */
[----:B------:R-:W-:Y:S02]  /*15050*/  FMUL.FTZ R86, R101, R86 ;  /* 0x0000005665567220 */ /* 0x000fe40000410000 */
[----:B-1----:R-:W-:Y:S01]  /*15060*/  FMUL.FTZ R0, R2, c[0x0][0x23c] ;  /* 0x00008f0002007a20 */ /* 0x002fe20000410000 */
[----:B------:R-:W-:Y:S01]  /*15070*/  HSET2.LE.AND R2, R10, R40, PT ;  /* 0x000000280a027233 */ /* 0x000fe20003803000 */
[C---:B----4-:R-:W-:Y:S02]  /*15080*/  FMUL.FTZ R8, R3.reuse, R116 ;  /* 0x0000007403087220 */ /* 0x050fe40000410000 */
[C---:B------:R-:W-:Y:S02]  /*15090*/  FMUL.FTZ R9, R3.reuse, R117 ;  /* 0x0000007503097220 */ /* 0x040fe40000410000 */
[----:B------:R-:W-:Y:S01]  /*150a0*/  FMUL.FTZ R12, R3, R120 ;  /* 0x00000078030c7220 */ /* 0x000fe20000410000 */
[----:B------:R-:W1:Y:S01]  /*150b0*/  MUFU.EX2 R0, R0 ;  /* 0x0000000000007308 */ /* 0x000e620000000800 */
[----:B------:R-:W-:Y:S01]  /*150c0*/  IMAD.MOV.U32 R120, RZ, RZ, R18 ;  /* 0x000000ffff787224 */ /* 0x000fe200078e0012 */
[----:B------:R-:W-:Y:S01]  /*150d0*/  LOP3.LUT R176, R2, R176, RZ, 0xc0, !PT ;  /* 0x000000b002b07212 */ /* 0x000fe200078ec0ff */
[----:B------:R-:W-:Y:S01]  /*150e0*/  FMUL.FTZ R18, R101, R126 ;  /* 0x0000007e65127220 */ /* 0x000fe20000410000 */
[----:B------:R-:W-:Y:S01]  /*150f0*/  F2FP.PACK_AB R2, R30, R252 ;  /* 0x000000fc1e02723e */ /* 0x000fe200000000ff */
[C---:B------:R-:W-:Y:S02]  /*15100*/  FMUL.FTZ R45, R3.reuse, R153 ;  /* 0x00000099032d7220 */ /* 0x040fe40000410000 */
[C---:B------:R-:W-:Y:S01]  /*15110*/  FMUL.FTZ R13, R3.reuse, R121 ;  /* 0x00000079030d7220 */ /* 0x040fe20000410000 */
[----:B------:R-:W-:Y:S01]  /*15120*/  LOP3.LUT R182, R182, R2, RZ, 0xc0, !PT ;  /* 0x00000002b6b67212 */ /* 0x000fe200078ec0ff */
[----:B------:R-:W-:Y:S01]  /*15130*/  FFMA.FTZ R2, R198, c[0x0][0x23c], -R184 ;  /* 0x00008f00c6027a23 */ /* 0x000fe200000108b8 */
[-C--:B---3--:R-:W-:Y:S01]  /*15140*/  HMMA.16816.F32 R4, R176, R20.reuse, R4 ;  /* 0x00000014b004723c */ /* 0x088fe20000001804 */
[----:B------:R-:W-:Y:S02]  /*15150*/  IMAD.MOV.U32 R116, RZ, RZ, R42 ;  /* 0x000000ffff747224 */ /* 0x000fe400078e002a */
[----:B------:R-:W-:Y:S02]  /*15160*/  IMAD.MOV.U32 R117, RZ, RZ, R43 ;  /* 0x000000ffff757224 */ /* 0x000fe400078e002b */
[C---:B------:R-:W-:Y:S02]  /*15170*/  FMUL.FTZ R41, R3.reuse, R149 ;  /* 0x0000009503297220 */ /* 0x040fe40000410000 */
[----:B------:R-:W-:Y:S02]  /*15180*/  FMUL.FTZ R44, R3, R152 ;  /* 0x00000098032c7220 */ /* 0x000fe40000410000 */
[----:B------:R-:W-:Y:S03]  /*15190*/  IMAD.MOV.U32 R121, RZ, RZ, R50 ;  /* 0x000000ffff797224 */ /* 0x000fe600078e0032 */
[C---:B------:R-:W-:Y:S02]  /*151a0*/  FMUL.FTZ R50, R101.reuse, R158 ;  /* 0x0000009e65327220 */ /* 0x040fe40000410000 */
[C---:B-1----:R-:W-:Y:S02]  /*151b0*/  FMUL.FTZ R10, R0.reuse, R118 ;  /* 0x00000076000a7220 */ /* 0x042fe40000410000 */
[C---:B------:R-:W-:Y:S02]  /*151c0*/  FMUL.FTZ R11, R0.reuse, R119 ;  /* 0x00000077000b7220 */ /* 0x040fe40000410000 */
[C---:B------:R-:W-:Y:S02]  /*151d0*/  FMUL.FTZ R14, R0.reuse, R122 ;  /* 0x0000007a000e7220 */ /* 0x040fe40000410000 */
[----:B------:R-:W-:Y:S02]  /*151e0*/  IMAD.MOV.U32 R122, RZ, RZ, R27 ;  /* 0x000000ffff7a7224 */ /* 0x000fe400078e001b */
[C---:B------:R-:W-:Y:S01]  /*151f0*/  FMUL.FTZ R27, R0.reuse, R135 ;  /* 0x00000087001b7220 */ /* 0x040fe20000410000 */
[C---:B------:R-:W-:Y:S01]  /*15200*/  HMMA.16816.F32 R8, R180.reuse, R20, R8 ;  /* 0x00000014b408723c */ /* 0x040fe20000001808 */
[----:B------:R-:W-:Y:S02]  /*15210*/  FMUL.FTZ R15, R0, R123 ;  /* 0x0000007b000f7220 */ /* 0x000fe40000410000 */
[----:B------:R-:W-:Y:S02]  /*15220*/  IMAD.MOV.U32 R119, RZ, RZ, R19 ;  /* 0x000000ffff777224 */ /* 0x000fe400078e0013 */
[----:B------:R-:W-:Y:S02]  /*15230*/  FMUL.FTZ R19, R101, R127 ;  /* 0x0000007f65137220 */ /* 0x000fe40000410000 */
[C---:B------:R-:W-:Y:S01]  /*15240*/  FMUL.FTZ R20, R100.reuse, R128 ;  /* 0x0000008064147220 */ /* 0x040fe20000410000 */
[-C--:B------:R-:W-:Y:S01]  /*15250*/  HMMA.16816.F32 R12, R180, R22.reuse, R12 ;  /* 0x00000016b40c723c */ /* 0x080fe2000000180c */
[----:B------:R-:W-:Y:S03]  /*15260*/  IMAD.MOV.U32 R128, RZ, RZ, R28 ;  /* 0x000000ffff807224 */ /* 0x000fe600078e001c */
[C---:B------:R-:W-:Y:S02]  /*15270*/  FMUL.FTZ R28, R3.reuse, R136 ;  /* 0x00000088031c7220 */ /* 0x040fe40000410000 */
[----:B------:R-:W-:Y:S01]  /*15280*/  FMUL.FTZ R21, R100, R129 ;  /* 0x0000008164157220 */ /* 0x000fe20000410000 */
[----:B------:R1:W-:Y:S01]  /*15290*/  MUFU.EX2 R136, R2 ;  /* 0x0000000200887308 */ /* 0x0003e20000000800 */
[C---:B------:R-:W-:Y:S01]  /*152a0*/  FMUL.FTZ R47, R0.reuse, R155 ;  /* 0x0000009b002f7220 */ /* 0x040fe20000410000 */
[C---:B------:R-:W-:Y:S03]  /*152b0*/  HMMA.16816.F32 R16, R176.reuse, R22, R16 ;  /* 0x00000016b010723c */ /* 0x040fe60000001810 */
[----:B------:R-:W-:Y:S02]  /*152c0*/  IMAD.MOV.U32 R118, RZ, RZ, R25 ;  /* 0x000000ffff767224 */ /* 0x000fe400078e0019 */
[----:B------:R-:W-:Y:S02]  /*152d0*/  FMUL.FTZ R25, R3, R133 ;  /* 0x0000008503197220 */ /* 0x000fe40000410000 */
[C---:B------:R-:W-:Y:S02]  /*152e0*/  FMUL.FTZ R22, R101.reuse, R130 ;  /* 0x0000008265167220 */ /* 0x040fe40000410000 */
[----:B------:R-:W-:Y:S03]  /*152f0*/  FMUL.FTZ R23, R101, R131 ;  /* 0x0000008365177220 */ /* 0x000fe60000410000 */
[----:B------:R-:W-:Y:S02]  /*15300*/  IMAD.MOV.U32 R131, RZ, RZ, R52 ;  /* 0x000000ffff837224 */ /* 0x000fe400078e0034 */
[----:B------:R-:W-:Y:S01]  /*15310*/  IMAD.MOV.U32 R130, RZ, RZ, R24 ;  /* 0x000000ffff827224 */ /* 0x000fe200078e0018 */
[----:B------:R-:W2:Y:S01]  /*15320*/  LDSM.16.MT88.4 R52, [R212+0xa000] ;  /* 0x00a00000d434783b */ /* 0x000ea20000004200 */
[----:B------:R-:W-:Y:S01]  /*15330*/  FMUL.FTZ R24, R3, R132 ;  /* 0x0000008403187220 */ /* 0x000fe20000410000 */
[-C--:B------:R-:W-:Y:S01]  /*15340*/  HMMA.16816.F32 R20, R176, R36.reuse, R20 ;  /* 0x00000024b014723c */ /* 0x080fe20000001814 */
[----:B------:R-:W-:Y:S02]  /*15350*/  IMAD.MOV.U32 R133, RZ, RZ, R26 ;  /* 0x000000ffff857224 */ /* 0x000fe400078e001a */
[C---:B------:R-:W-:Y:S02]  /*15360*/  FMUL.FTZ R26, R0.reuse, R134 ;  /* 0x00000086001a7220 */ /* 0x040fe40000410000 */
[----:B-1----:R-:W-:Y:S02]  /*15370*/  FFMA.FTZ R2, R199, c[0x0][0x23c], -R184 ;  /* 0x00008f00c7027a23 */ /* 0x002fe400000108b8 */
[----:B------:R-:W-:Y:S02]  /*15380*/  IMAD.MOV.U32 R123, RZ, RZ, R31 ;  /* 0x000000ffff7b7224 */ /* 0x000fe400078e001f */
[----:B------:R-:W-:Y:S01]  /*15390*/  IMAD.MOV.U32 R129, RZ, RZ, R29 ;  /* 0x000000ffff817224 */ /* 0x000fe200078e001d */
[----:B------:R1:W-:Y:S01]  /*153a0*/  MUFU.EX2 R56, R2 ;  /* 0x0000000200387308 */ /* 0x0003e20000000800 */
[C---:B------:R-:W-:Y:S01]  /*153b0*/  HMMA.16816.F32 R24, R180.reuse, R36, R24 ;  /* 0x00000024b418723c */ /* 0x040fe20000001818 */
[C---:B------:R-:W-:Y:S02]  /*153c0*/  FMUL.FTZ R29, R3.reuse, R137 ;  /* 0x00000089031d7220 */ /* 0x040fe40000410000 */
[C---:B------:R-:W-:Y:S02]  /*153d0*/  FMUL.FTZ R30, R0.reuse, R138 ;  /* 0x0000008a001e7220 */ /* 0x040fe40000410000 */
[C---:B------:R-:W-:Y:S02]  /*153e0*/  FMUL.FTZ R31, R0.reuse, R139 ;  /* 0x0000008b001f7220 */ /* 0x040fe40000410000 */
[----:B------:R-:W-:Y:S02]  /*153f0*/  FMUL.FTZ R46, R0, R154 ;  /* 0x0000009a002e7220 */ /* 0x000fe40000410000 */
[C---:B------:R-:W-:Y:S03]  /*15400*/  FMUL.FTZ R36, R100.reuse, R144 ;  /* 0x0000009064247220 */ /* 0x040fe60000410000 */
[----:B------:R-:W-:Y:S01]  /*15410*/  FMUL.FTZ R37, R100, R145 ;  /* 0x0000009164257220 */ /* 0x000fe20000410000 */
[-C--:B------:R-:W-:Y:S01]  /*15420*/  HMMA.16816.F32 R28, R180, R38.reuse, R28 ;  /* 0x00000026b41c723c */ /* 0x080fe2000000181c */
[----:B------:R-:W-:Y:S02]  /*15430*/  IMAD.MOV.U32 R134, RZ, RZ, R40 ;  /* 0x000000ffff867224 */ /* 0x000fe400078e0028 */
[----:B------:R-:W-:Y:S02]  /*15440*/  FMUL.FTZ R40, R3, R148 ;  /* 0x0000009403287220 */ /* 0x000fe40000410000 */
[C---:B------:R-:W-:Y:S02]  /*15450*/  FMUL.FTZ R42, R0.reuse, R150 ;  /* 0x00000096002a7220 */ /* 0x040fe40000410000 */
[----:B------:R-:W-:Y:S01]  /*15460*/  FMUL.FTZ R43, R0, R151 ;  /* 0x00000097002b7220 */ /* 0x000fe20000410000 */
[C---:B------:R-:W-:Y:S01]  /*15470*/  HMMA.16816.F32 R32, R176.reuse, R38, R32 ;  /* 0x00000026b020723c */ /* 0x040fe20000001820 */
[----:B------:R-:W-:Y:S03]  /*15480*/  IMAD.MOV.U32 R127, RZ, RZ, R49 ;  /* 0x000000ffff7f7224 */ /* 0x000fe600078e0031 */
[----:B-1----:R-:W-:Y:S02]  /*15490*/  FFMA.FTZ R2, R200, c[0x0][0x23c], -R185 ;  /* 0x00008f00c8027a23 */ /* 0x002fe400000108b9 */
[----:B------:R-:W-:Y:S02]  /*154a0*/  IMAD.MOV.U32 R132, RZ, RZ, R48 ;  /* 0x000000ffff847224 */ /* 0x000fe400078e0030 */
[C---:B------:R-:W-:Y:S01]  /*154b0*/  FMUL.FTZ R38, R101.reuse, R146 ;  /* 0x0000009265267220 */ /* 0x040fe20000410000 */
[----:B------:R1:W3:Y:S03]  /*154c0*/  MUFU.EX2 R135, R2 ;  /* 0x0000000200877308 */ /* 0x0002e60000000800 */
[----:B------:R-:W-:Y:S02]  /*154d0*/  FMUL.FTZ R39, R101, R147 ;  /* 0x0000009365277220 */ /* 0x000fe40000410000 */
[C---:B------:R-:W-:Y:S02]  /*154e0*/  FMUL.FTZ R48, R100.reuse, R156 ;  /* 0x0000009c64307220 */ /* 0x040fe40000410000 */
[----:B------:R-:W-:Y:S02]  /*154f0*/  FMUL.FTZ R49, R100, R157 ;  /* 0x0000009d64317220 */ /* 0x000fe40000410000 */
[----:B------:R-:W-:Y:S01]  /*15500*/  IMAD.MOV.U32 R156, RZ, RZ, R120 ;  /* 0x000000ffff9c7224 */ /* 0x000fe200078e0078 */
[-C--:B--2---:R-:W-:Y:S01]  /*15510*/  HMMA.16816.F32 R36, R176, R52.reuse, R36 ;  /* 0x00000034b024723c */ /* 0x084fe20000001824 */
[----:B------:R-:W-:Y:S02]  /*15520*/  IMAD.MOV.U32 R199, RZ, RZ, R119 ;  /* 0x000000ffffc77224 */ /* 0x000fe400078e0077 */
[----:B------:R-:W-:Y:S02]  /*15530*/  IMAD.MOV.U32 R145, RZ, RZ, R118 ;  /* 0x000000ffff917224 */ /* 0x000fe400078e0076 */
[----:B------:R-:W-:Y:S02]  /*15540*/  IMAD.MOV.U32 R120, RZ, RZ, R58 ;  /* 0x000000ffff787224 */ /* 0x000fe400078e003a */
[----:B------:R-:W-:Y:S01]  /*15550*/  FMUL.FTZ R58, R0, R166 ;  /* 0x000000a6003a7220 */ /* 0x000fe20000410000 */
[C---:B------:R-:W-:Y:S01]  /*15560*/  HMMA.16816.F32 R40, R180.reuse, R52, R40 ;  /* 0x00000034b428723c */ /* 0x040fe20000001828 */
[----:B------:R-:W-:Y:S03]  /*15570*/  IMAD.MOV.U32 R166, RZ, RZ, R116 ;  /* 0x000000ffffa67224 */ /* 0x000fe600078e0074 */
[----:B------:R-:W-:Y:S02]  /*15580*/  IMAD.MOV.U32 R139, RZ, RZ, R62 ;  /* 0x000000ffff8b7224 */ /* 0x000fe400078e003e */
[----:B-1----:R-:W-:Y:S02]  /*15590*/  FFMA.FTZ R2, R201, c[0x0][0x23c], -R185 ;  /* 0x00008f00c9027a23 */ /* 0x002fe400000108b9 */
[C---:B------:R-:W-:Y:S01]  /*155a0*/  FMUL.FTZ R52, R100.reuse, R160 ;  /* 0x000000a064347220 */ /* 0x040fe20000410000 */
[-C--:B------:R-:W-:Y:S01]  /*155b0*/  HMMA.16816.F32 R44, R180, R54.reuse, R44 ;  /* 0x00000036b42c723c */ /* 0x080fe2000000182c */
[----:B------:R1:W2:Y:S02]  /*155c0*/  MUFU.EX2 R126, R2 ;  /* 0x00000002007e7308 */ /* 0x0002a40000000800 */
[----:B------:R-:W-:Y:S02]  /*155d0*/  FMUL.FTZ R53, R100, R161 ;  /* 0x000000a164357220 */ /* 0x000fe40000410000 */
[C---:B------:R-:W-:Y:S02]  /*155e0*/  FMUL.FTZ R62, R0.reuse, R170 ;  /* 0x000000aa003e7220 */ /* 0x040fe40000410000 */
[----:B------:R-:W-:Y:S01]  /*155f0*/  IMAD.MOV.U32 R170, RZ, RZ, R106 ;  /* 0x000000ffffaa7224 */ /* 0x000fe200078e006a */
[C---:B------:R-:W-:Y:S01]  /*15600*/  HMMA.16816.F32 R48, R176.reuse, R54, R48 ;  /* 0x00000036b030723c */ /* 0x040fe20000001830 */
[C---:B------:R-:W-:Y:S03]  /*15610*/  FMUL.FTZ R63, R0.reuse, R171 ;  /* 0x000000ab003f7220 */ /* 0x040fe60000410000 */
[----:B------:R-:W-:Y:S01]  /*15620*/  IMAD.MOV.U32 R171, RZ, RZ, R107 ;  /* 0x000000ffffab7224 */ /* 0x000fe200078e006b */
[----:B------:R-:W-:Y:S01]  /*15630*/  LOP3.LUT R106, R67, UR8, R64, 0x96, !PT ;  /* 0x00000008436a7c12 */ /* 0x000fe2000f8e9640 */
[----:B------:R-:W-:Y:S02]  /*15640*/  IMAD.MOV.U32 R138, RZ, RZ, R252 ;  /* 0x000000ffff8a7224 */ /* 0x000fe400078e00fc */
[C---:B------:R-:W-:Y:S04]  /*15650*/  FMUL.FTZ R54, R101.reuse, R162 ;  /* 0x000000a265367220 */ /* 0x040fe80000410000 */
[----:B------:R-:W-:Y:S02]  /*15660*/  FMUL.FTZ R55, R101, R163 ;  /* 0x000000a365377220 */ /* 0x000fe40000410000 */
[----:B---3--:R-:W-:Y:S02]  /*15670*/  IMAD.MOV.U32 R162, RZ, RZ, R135 ;  /* 0x000000ffffa27224 */ /* 0x008fe400078e0087 */
[----:B------:R-:W-:Y:S02]  /*15680*/  IMAD.MOV.U32 R159, RZ, RZ, R131 ;  /* 0x000000ffff9f7224 */ /* 0x000fe400078e0083 */
[----:B-1----:R-:W-:Y:S01]  /*15690*/  FFMA.FTZ R2, R203, c[0x0][0x23c], -R184 ;  /* 0x00008f00cb027a23 */ /* 0x002fe200000108b8 */
[-C--:B------:R-:W-:Y:S01]  /*156a0*/  HMMA.16816.F32 R52, R176, R112.reuse, R52 ;  /* 0x00000070b034723c */ /* 0x080fe20000001834 */
[----:B------:R-:W-:Y:S02]  /*156b0*/  IMAD.MOV.U32 R203, RZ, RZ, R121 ;  /* 0x000000ffffcb7224 */ /* 0x000fe400078e0079 */
[----:B------:R1:W-:Y:S01]  /*156c0*/  MUFU.EX2 R153, R2 ;  /* 0x0000000200997308 */ /* 0x0003e20000000800 */
[----:B------:R-:W-:Y:S02]  /*156d0*/  IMAD.MOV.U32 R121, RZ, RZ, R59 ;  /* 0x000000ffff797224 */ /* 0x000fe400078e003b */
[----:B------:R-:W-:Y:S02]  /*156e0*/  FMUL.FTZ R59, R0, R167 ;  /* 0x000000a7003b7220 */ /* 0x000fe40000410000 */
[----:B------:R-:W-:Y:S02]  /*156f0*/  IMAD.MOV.U32 R167, RZ, RZ, R117 ;  /* 0x000000ffffa77224 */ /* 0x000fe400078e0075 */
[----:B------:R-:W3:Y:S02]  /*15700*/  LDSM.16.MT88.4 R116, [R212+0xb000] ;  /* 0x00b00000d474783b */ /* 0x000ee40000004200 */
[----:B------:R-:W-:Y:S02]  /*15710*/  IMAD.MOV.U32 R163, RZ, RZ, R56 ;  /* 0x000000ffffa37224 */ /* 0x000fe400078e0038 */
[C---:B------:R-:W-:Y:S02]  /*15720*/  FMUL.FTZ R56, R3.reuse, R164 ;  /* 0x000000a403387220 */ /* 0x040fe40000410000 */
[----:B--2---:R-:W-:Y:S02]  /*15730*/  IMAD.MOV.U32 R164, RZ, RZ, R126 ;  /* 0x000000ffffa47224 */ /* 0x004fe400078e007e */
[----:B------:R-:W-:Y:S02]  /*15740*/  IMAD.MOV.U32 R126, RZ, RZ, R125 ;  /* 0x000000ffff7e7224 */ /* 0x000fe400078e007d */
[----:B------:R-:W-:Y:S02]  /*15750*/  IMAD.MOV.U32 R125, RZ, RZ, R124 ;  /* 0x000000ffff7d7224 */ /* 0x000fe400078e007c */
[----:B------:R-:W-:Y:S02]  /*15760*/  IMAD.MOV.U32 R124, RZ, RZ, R123 ;  /* 0x000000ffff7c7224 */ /* 0x000fe400078e007b */
[----:B------:R-:W-:Y:S02]  /*15770*/  IMAD.MOV.U32 R123, RZ, RZ, R57 ;  /* 0x000000ffff7b7224 */ /* 0x000fe400078e0039 */
[----:B------:R-:W-:Y:S02]  /*15780*/  FMUL.FTZ R57, R3, R165 ;  /* 0x000000a503397220 */ /* 0x000fe40000410000 */
[----:B-1----:R-:W-:Y:S02]  /*15790*/  FFMA.FTZ R2, R205, c[0x0][0x23c], -R184 ;  /* 0x00008f00cd027a23 */ /* 0x002fe400000108b8 */
[----:B------:R-:W-:Y:S02]  /*157a0*/  IMAD.WIDE.U32 R106, R106, -0x2daee0ad, RZ ;  /* 0xd2511f536a6a7825 */ /* 0x000fe400078e00ff */
[----:B------:R1:W-:Y:S01]  /*157b0*/  MUFU.EX2 R155, R2 ;  /* 0x00000002009b7308 */ /* 0x0003e20000000800 */
[C---:B------:R-:W-:Y:S01]  /*157c0*/  HMMA.16816.F32 R56, R180.reuse, R112, R56 ;  /* 0x00000070b438723c */ /* 0x040fe20000001838 */
[----:B------:R-:W-:Y:S01]  /*157d0*/  IMAD.MOV.U32 R149, RZ, RZ, R126 ;  /* 0x000000ffff957224 */ /* 0x000fe200078e007e */
[----:B------:R-:W-:Y:S01]  /*157e0*/  SHF.R.U32.HI R126, RZ, 0x18, R106 ;  /* 0x00000018ff7e7819 */ /* 0x000fe2000001166a */
[----:B------:R-:W-:Y:S01]  /*157f0*/  IMAD.MOV.U32 R147, RZ, RZ, R125 ;  /* 0x000000ffff937224 */ /* 0x000fe200078e007d */
[----:B------:R-:W-:Y:S01]  /*15800*/  LOP3.LUT R109, R107, UR18, R188, 0x96, !PT ;  /* 0x000000126b6d7c12 */ /* 0x000fe2000f8e96bc */
[----:B------:R-:W-:Y:S01]  /*15810*/  IMAD.MOV.U32 R148, RZ, RZ, R124 ;  /* 0x000000ffff947224 */ /* 0x000fe200078e007c */
[C---:B------:R-:W-:Y:S01]  /*15820*/  LOP3.LUT R111, R106.reuse, 0xffff, RZ, 0xc0, !PT ;  /* 0x0000ffff6a6f7812 */ /* 0x040fe200078ec0ff */
[----:B------:R-:W-:Y:S01]  /*15830*/  IMAD.MOV.U32 R137, RZ, RZ, R61 ;  /* 0x000000ffff897224 */ /* 0x000fe200078e003d */
[----:B------:R-:W-:Y:S01]  /*15840*/  SHF.R.U32.HI R124, RZ, 0x10, R106 ;  /* 0x00000010ff7c7819 */ /* 0x000fe2000001166a */
[----:B------:R-:W-:Y:S03]  /*15850*/  FMUL.FTZ R61, R3, R169 ;  /* 0x000000a9033d7220 */ /* 0x000fe60000410000 */
[----:B------:R-:W-:Y:S01]  /*15860*/  LOP3.LUT R125, R106, 0xff, RZ, 0xc0, !PT ;  /* 0x000000ff6a7d7812 */ /* 0x000fe200078ec0ff */
[----:B------:R-:W-:Y:S01]  /*15870*/  IMAD.WIDE.U32 R106, R110, -0x2daee0ad, RZ ;  /* 0xd2511f536e6a7825 */ /* 0x000fe200078e00ff */
[----:B------:R-:W-:Y:S02]  /*15880*/  LOP3.LUT R110, R124, 0xff, RZ, 0xc0, !PT ;  /* 0x000000ff7c6e7812 */ /* 0x000fe400078ec0ff */
[----:B------:R-:W-:Y:S01]  /*15890*/  SHF.R.U32.HI R111, RZ, 0x8, R111 ;  /* 0x00000008ff6f7819 */ /* 0x000fe2000001166f */
[----:B------:R-:W-:Y:S01]  /*158a0*/  IMAD.MOV.U32 R161, RZ, RZ, R136 ;  /* 0x000000ffffa17224 */ /* 0x000fe200078e0088 */
[----:B------:R-:W-:Y:S01]  /*158b0*/  PRMT R124, R110, 0x5410, R126 ;  /* 0x000054106e7c7816 */ /* 0x000fe2000000007e */
[----:B------:R-:W-:Y:S01]  /*158c0*/  IMAD.MOV.U32 R136, RZ, RZ, R60 ;  /* 0x000000ffff887224 */ /* 0x000fe200078e003c */
[----:B------:R-:W-:Y:S01]  /*158d0*/  PRMT R125, R125, 0x5410, R111 ;  /* 0x000054107d7d7816 */ /* 0x000fe2000000006f */
[----:B------:R-:W-:Y:S02]  /*158e0*/  FMUL.FTZ R60, R3, R168 ;  /* 0x000000a8033c7220 */ /* 0x000fe40000410000 */
[----:B-1----:R-:W-:Y:S02]  /*158f0*/  FFMA.FTZ R2, R207, c[0x0][0x23c], -R185 ;  /* 0x00008f00cf027a23 */ /* 0x002fe400000108b9 */
[----:B------:R-:W-:Y:S01]  /*15900*/  IMAD.MOV.U32 R143, RZ, RZ, R123 ;  /* 0x000000ffff8f7224 */ /* 0x000fe200078e007b */
[----:B------:R-:W-:Y:S01]  /*15910*/  LOP3.LUT R123, R106, 0xff, RZ, 0xc0, !PT ;  /* 0x000000ff6a7b7812 */ /* 0x000fe200078ec0ff */
[----:B------:R1:W-:Y:S01]  /*15920*/  MUFU.EX2 R154, R2 ;  /* 0x00000002009a7308 */ /* 0x0003e20000000800 */
[-C--:B------:R-:W-:Y:S01]  /*15930*/  HMMA.16816.F32 R60, R180, R114.reuse, R60 ;  /* 0x00000072b43c723c */ /* 0x080fe2000000183c */
[----:B------:R-:W-:Y:S01]  /*15940*/  IMAD.MOV.U32 R142, RZ, RZ, R122 ;  /* 0x000000ffff8e7224 */ /* 0x000fe200078e007a */
[----:B------:R-:W-:Y:S01]  /*15950*/  SHF.R.U32.HI R122, RZ, 0x10, R106 ;  /* 0x00000010ff7a7819 */ /* 0x000fe2000001166a */
[----:B------:R-:W-:Y:S02]  /*15960*/  FMUL.FTZ R64, R100, R172 ;  /* 0x000000ac64407220 */ /* 0x000fe40000410000 */
[----:B------:R-:W-:Y:S01]  /*15970*/  IMAD.MOV.U32 R172, RZ, RZ, R120 ;  /* 0x000000ffffac7224 */ /* 0x000fe200078e0078 */
[----:B------:R-:W-:Y:S01]  /*15980*/  LOP3.LUT R120, R106, 0xffff, RZ, 0xc0, !PT ;  /* 0x0000ffff6a787812 */ /* 0x000fe200078ec0ff */
[----:B------:R-:W-:Y:S01]  /*15990*/  IMAD.MOV.U32 R173, RZ, RZ, R121 ;  /* 0x000000ffffad7224 */ /* 0x000fe200078e0079 */
[----:B------:R-:W-:Y:S01]  /*159a0*/  SHF.R.U32.HI R121, RZ, 0x18, R106 ;  /* 0x00000018ff797819 */ /* 0x000fe2000001166a */
[----:B------:R-:W-:Y:S03]  /*159b0*/  FFMA.FTZ R106, R206, c[0x0][0x23c], -R187 ;  /* 0x00008f00ce6a7a23 */ /* 0x000fe600000108bb */
[----:B------:R-:W-:Y:S02]  /*159c0*/  IMAD.MOV.U32 R152, RZ, RZ, R246 ;  /* 0x000000ffff987224 */ /* 0x000fe400078e00f6 */
[----:B------:R-:W-:Y:S01]  /*159d0*/  FMUL.FTZ R67, R101, R175 ;  /* 0x000000af65437220 */ /* 0x000fe20000410000 */
[----:B------:R2:W-:Y:S01]  /*159e0*/  MUFU.EX2 R246, R106 ;  /* 0x0000006a00f67308 */ /* 0x0005e20000000800 */
[----:B------:R-:W-:Y:S02]  /*159f0*/  IMAD.MOV.U32 R165, RZ, RZ, R134 ;  /* 0x000000ffffa57224 */ /* 0x000fe400078e0086 */
[----:B------:R-:W-:Y:S02]  /*15a00*/  IMAD.MOV.U32 R158, RZ, RZ, R130 ;  /* 0x000000ffff9e7224 */ /* 0x000fe400078e0082 */
[----:B------:R-:W-:Y:S01]  /*15a10*/  IMAD.MOV.U32 R168, RZ, RZ, R128 ;  /* 0x000000ffffa87224 */ /* 0x000fe200078e0080 */
[C---:B------:R-:W-:Y:S01]  /*15a20*/  HMMA.16816.F32 R64, R176.reuse, R114, R64 ;  /* 0x00000072b040723c */ /* 0x040fe20000001840 */
[----:B------:R-:W4:Y:S01]  /*15a30*/  LDSM.16.MT88.4 R112, [R214+0xb000] ;  /* 0x00b00000d670783b */ /* 0x000f220000004200 */
[----:B-1----:R-:W-:Y:S02]  /*15a40*/  FFMA.FTZ R2, R209, c[0x0][0x23c], -R185 ;  /* 0x00008f00d1027a23 */ /* 0x002fe400000108b9 */
[----:B------:R-:W-:Y:S02]  /*15a50*/  IMAD.MOV.U32 R169, RZ, RZ, R129 ;  /* 0x000000ffffa97224 */ /* 0x000fe400078e0081 */
[----:B------:R1:W1:Y:S01]  /*15a60*/  MUFU.EX2 R160, R2 ;  /* 0x0000000200a07308 */ /* 0x0002620000000800 */
[----:B------:R-:W-:Y:S01]  /*15a70*/  IMAD.MOV.U32 R144, RZ, RZ, R133 ;  /* 0x000000ffff907224 */ /* 0x000fe200078e0085 */
[-C--:B---3--:R-:W-:Y:S01]  /*15a80*/  HMMA.16816.F32 R68, R176, R116.reuse, R68 ;  /* 0x00000074b044723c */ /* 0x088fe20000001844 */
[----:B------:R-:W-:Y:S01]  /*15a90*/  IMAD.MOV.U32 R150, RZ, RZ, R249 ;  /* 0x000000ffff967224 */ /* 0x000fe200078e00f9 */
[----:B------:R-:W-:Y:S02]  /*15aa0*/  LDSM.16.MT88.4 R128, [R214+0x9400] ;  /* 0x00940000d680783b */ /* 0x000fe40000004200 */
[C---:B------:R-:W-:Y:S02]  /*15ab0*/  FMUL.FTZ R72, R3.reuse, R72 ;  /* 0x0000004803487220 */ /* 0x040fe40000410000 */
[C---:B------:R-:W-:Y:S02]  /*15ac0*/  FMUL.FTZ R73, R3.reuse, R73 ;  /* 0x0000004903497220 */ /* 0x040fe40000410000 */
[C---:B------:R-:W-:Y:S04]  /*15ad0*/  FMUL.FTZ R74, R0.reuse, R74 ;  /* 0x0000004a004a7220 */ /* 0x040fe80000410000 */
[----:B------:R-:W-:Y:S01]  /*15ae0*/  FMUL.FTZ R75, R0, R75 ;  /* 0x0000004b004b7220 */ /* 0x000fe20000410000 */
[----:B--2---:R-:W-:Y:S01]  /*15af0*/  LOP3.LUT R106, R122, 0xff, RZ, 0xc0, !PT ;  /* 0x000000ff7a6a7812 */ /* 0x004fe200078ec0ff */
[----:B------:R-:W-:Y:S02]  /*15b00*/  FFMA.FTZ R110, R208, c[0x0][0x23c], -R187 ;  /* 0x00008f00d06e7a23 */ /* 0x000fe400000108bb */
[----:B------:R-:W-:Y:S02]  /*15b10*/  IMAD.MOV.U32 R200, RZ, RZ, R242 ;  /* 0x000000ffffc87224 */ /* 0x000fe400078e00f2 */
[----:B------:R2:W-:Y:S01]  /*15b20*/  MUFU.EX2 R242, R110 ;  /* 0x0000006e00f27308 */ /* 0x0005e20000000800 */
[C---:B------:R-:W-:Y:S01]  /*15b30*/  HMMA.16816.F32 R72, R180.reuse, R116, R72 ;  /* 0x00000074b448723c */ /* 0x040fe20000001848 */
[C---:B------:R-:W-:Y:S02]  /*15b40*/  FMUL.FTZ R76, R3.reuse, R76 ;  /* 0x0000004c034c7220 */ /* 0x040fe40000410000 */
[--C-:B-1----:R-:W-:Y:S02]  /*15b50*/  FFMA.FTZ R2, R202, c[0x0][0x23c], -R186.reuse ;  /* 0x00008f00ca027a23 */ /* 0x102fe400000108ba */
[----:B------:R-:W-:Y:S02]  /*15b60*/  FMUL.FTZ R77, R3, R77 ;  /* 0x0000004d034d7220 */ /* 0x000fe40000410000 */
[C---:B------:R-:W-:Y:S02]  /*15b70*/  FMUL.FTZ R78, R0.reuse, R78 ;  /* 0x0000004e004e7220 */ /* 0x040fe40000410000 */
[----:B------:R1:W-:Y:S03]  /*15b80*/  MUFU.EX2 R252, R2 ;  /* 0x0000000200fc7308 */ /* 0x0003e60000000800 */
[----:B------:R-:W-:Y:S02]  /*15b90*/  FMUL.FTZ R79, R0, R79 ;  /* 0x0000004f004f7220 */ /* 0x000fe40000410000 */
[----:B------:R-:W-:Y:S01]  /*15ba0*/  IMAD.MOV.U32 R201, RZ, RZ, R127 ;  /* 0x000000ffffc97224 */ /* 0x000fe200078e007f */
[----:B------:R-:W-:Y:S01]  /*15bb0*/  PRMT R127, R106, 0x5410, R121 ;  /* 0x000054106a7f7816 */ /* 0x000fe20000000079 */
[----:B------:R-:W-:Y:S02]  /*15bc0*/  FFMA.FTZ R106, R210, c[0x0][0x23c], -R186 ;  /* 0x00008f00d26a7a23 */ /* 0x000fe400000108ba */
[----:B------:R-:W-:Y:S01]  /*15bd0*/  IMAD.MOV.U32 R151, RZ, RZ, R236 ;  /* 0x000000ffff977224 */ /* 0x000fe200078e00ec */
[-C--:B------:R-:W-:Y:S01]  /*15be0*/  HMMA.16816.F32 R76, R180, R118.reuse, R76 ;  /* 0x00000076b44c723c */ /* 0x080fe2000000184c */
[----:B------:R3:W-:Y:S01]  /*15bf0*/  MUFU.EX2 R236, R106 ;  /* 0x0000006a00ec7308 */ /* 0x0007e20000000800 */
[----:B------:R-:W-:Y:S01]  /*15c00*/  IMAD.MOV.U32 R157, RZ, RZ, R132 ;  /* 0x000000ffff9d7224 */ /* 0x000fe200078e0084 */
[--C-:B------:R-:W-:Y:S01]  /*15c10*/  HSET2.LE.AND R127, R127, R165.reuse, PT ;  /* 0x000000a57f7f7233 */ /* 0x100fe20003803000 */
[----:B------:R-:W-:Y:S01]  /*15c20*/  LDSM.16.MT88.4 R132, [R212+0xa400] ;  /* 0x00a40000d484783b */ /* 0x000fe20000004200 */
[----:B------:R-:W-:Y:S01]  /*15c30*/  IMAD.MOV.U32 R202, RZ, RZ, R215 ;  /* 0x000000ffffca7224 */ /* 0x000fe200078e00d7 */
[----:B--2---:R-:W-:Y:S01]  /*15c40*/  SHF.R.U32.HI R110, RZ, 0x10, R109 ;  /* 0x00000010ff6e7819 */ /* 0x004fe2000001166d */
[----:B------:R-:W-:Y:S01]  /*15c50*/  IMAD.MOV.U32 R198, RZ, RZ, R234 ;  /* 0x000000ffffc67224 */ /* 0x000fe200078e00ea */
[C---:B------:R-:W-:Y:S01]  /*15c60*/  HMMA.16816.F32 R80, R176.reuse, R118, R80 ;  /* 0x00000076b050723c */ /* 0x040fe20000001850 */
[----:B------:R-:W-:Y:S03]  /*15c70*/  IMAD.MOV.U32 R175, RZ, RZ, R233 ;  /* 0x000000ffffaf7224 */ /* 0x000fe600078e00e9 */
[----:B------:R-:W-:Y:S01]  /*15c80*/  FMUL.FTZ R87, R101, R87 ;  /* 0x0000005765577220 */ /* 0x000fe20000410000 */
[----:B------:R-:W-:Y:S01]  /*15c90*/  LOP3.LUT R110, R110, 0xff, RZ, 0xc0, !PT ;  /* 0x000000ff6e6e7812 */ /* 0x000fe200078ec0ff */
[----:B------:R-:W-:Y:S01]  /*15ca0*/  IMAD.MOV.U32 R174, RZ, RZ, R232 ;  /* 0x000000ffffae7224 */ /* 0x000fe200078e00e8 */
[----:B-1----:R-:W-:Y:S01]  /*15cb0*/  LOP3.LUT R2, R107, UR18, R190, 0x96, !PT ;  /* 0x000000126b027c12 */ /* 0x002fe2000f8e96be */
[----:B------:R-:W-:Y:S01]  /*15cc0*/  FFMA.FTZ R107, R204, c[0x0][0x23c], -R186 ;  /* 0x00008f00cc6b7a23 */ /* 0x000fe200000108ba */
[----:B------:R-:W-:Y:S02]  /*15cd0*/  LOP3.LUT R119, R109, 0xff, RZ, 0xc0, !PT ;  /* 0x000000ff6d777812 */ /* 0x000fe400078ec0ff */
[-C--:B----4-:R-:W-:Y:S01]  /*15ce0*/  HMMA.16816.F32 R84, R176, R112.reuse, R84 ;  /* 0x00000070b054723c */ /* 0x090fe20000001854 */
[----:B------:R1:W-:Y:S01]  /*15cf0*/  MUFU.EX2 R249, R107 ;  /* 0x0000006b00f97308 */ /* 0x0003e20000000800 */
[----:B------:R-:W-:Y:S01]  /*15d00*/  SHF.R.U32.HI R116, RZ, 0x10, R2 ;  /* 0x00000010ff747819 */ /* 0x000fe20000011602 */
[C---:B------:R-:W-:Y:S01]  /*15d10*/  FMUL.FTZ R88, R3.reuse, R88 ;  /* 0x0000005803587220 */ /* 0x040fe20000410000 */
[----:B------:R-:W-:Y:S01]  /*15d20*/  SHF.R.U32.HI R118, RZ, 0x18, R109 ;  /* 0x00000018ff767819 */ /* 0x000fe2000001166d */
[----:B------:R-:W-:Y:S01]  /*15d30*/  FMUL.FTZ R89, R3, R89 ;  /* 0x0000005903597220 */ /* 0x000fe20000410000 */
[----:B------:R-:W-:Y:S01]  /*15d40*/  LOP3.LUT R117, R2, 0xff, RZ, 0xc0, !PT ;  /* 0x000000ff02757812 */ /* 0x000fe200078ec0ff */
[----:B---3--:R-:W-:Y:S01]  /*15d50*/  FFMA.FTZ R106, R211, c[0x0][0x23c], -R186 ;  /* 0x00008f00d36a7a23 */ /* 0x008fe200000108ba */
[----:B------:R-:W-:Y:S01]  /*15d60*/  SHF.R.U32.HI R111, RZ, 0x18, R2 ;  /* 0x00000018ff6f7819 */ /* 0x000fe20000011602 */
[C---:B------:R-:W-:Y:S02]  /*15d70*/  FMUL.FTZ R90, R0.reuse, R90 ;  /* 0x0000005a005a7220 */ /* 0x040fe40000410000 */
[----:B------:R2:W3:Y:S01]  /*15d80*/  MUFU.EX2 R234, R106 ;  /* 0x0000006a00ea7308 */ /* 0x0004e20000000800 */
[----:B------:R-:W-:Y:S01]  /*15d90*/  FMUL.FTZ R91, R0, R91 ;  /* 0x0000005b005b7220 */ /* 0x000fe20000410000 */
[----:B------:R-:W-:Y:S01]  /*15da0*/  PRMT R110, R110, 0x5410, R118 ;  /* 0x000054106e6e7816 */ /* 0x000fe20000000076 */
[--C-:B------:R-:W-:Y:S01]  /*15db0*/  HSET2.LE.AND R118, R125, R165.reuse, PT ;  /* 0x000000a57d767233 */ /* 0x100fe20003803000 */
[C---:B------:R-:W-:Y:S02]  /*15dc0*/  FMUL.FTZ R92, R3.reuse, R92 ;  /* 0x0000005c035c7220 */ /* 0x040fe40000410000 */
[----:B------:R-:W-:Y:S02]  /*15dd0*/  FMUL.FTZ R93, R3, R93 ;  /* 0x0000005d035d7220 */ /* 0x000fe40000410000 */
[C---:B------:R-:W-:Y:S01]  /*15de0*/  HMMA.16816.F32 R88, R180.reuse, R112, R88 ;  /* 0x00000070b458723c */ /* 0x040fe20000001858 */
[C---:B------:R-:W-:Y:S02]  /*15df0*/  FMUL.FTZ R94, R0.reuse, R94 ;  /* 0x0000005e005e7220 */ /* 0x040fe40000410000 */
[----:B------:R-:W-:Y:S02]  /*15e00*/  FMUL.FTZ R95, R0, R95 ;  /* 0x0000005f005f7220 */ /* 0x000fe40000410000 */
[C---:B------:R-:W-:Y:S01]  /*15e10*/  FMUL.FTZ R96, R100.reuse, R96 ;  /* 0x0000006064607220 */ /* 0x040fe20000410000 */
[----:B-1----:R-:W-:Y:S01]  /*15e20*/  SHF.R.U32.HI R107, RZ, 0x8, R120 ;  /* 0x00000008ff6b7819 */ /* 0x002fe20000011678 */
[----:B------:R-:W-:Y:S02]  /*15e30*/  FMUL.FTZ R97, R100, R97 ;  /* 0x0000006164617220 */ /* 0x000fe40000410000 */
[----:B------:R-:W-:Y:S01]  /*15e40*/  FMUL.FTZ R98, R101, R98 ;  /* 0x0000006265627220 */ /* 0x000fe20000410000 */
[-C--:B------:R-:W-:Y:S01]  /*15e50*/  HMMA.16816.F32 R92, R180, R114.reuse, R92 ;  /* 0x00000072b45c723c */ /* 0x080fe2000000185c */
[----:B------:R-:W-:Y:S01]  /*15e60*/  LDSM.16.MT88.4 R180, [R212+0xbc00] ;  /* 0x00bc0000d4b4783b */ /* 0x000fe20000004200 */
[----:B------:R-:W-:Y:S01]  /*15e70*/  PRMT R126, R123, 0x5410, R107 ;  /* 0x000054107b7e7816 */ /* 0x000fe2000000006b */
[----:B------:R-:W-:Y:S01]  /*15e80*/  FMUL.FTZ R99, R101, R99 ;  /* 0x0000006365637220 */ /* 0x000fe20000410000 */
[----:B------:R-:W-:Y:S01]  /*15e90*/  LOP3.LUT R107, R109, 0xffff, RZ, 0xc0, !PT ;  /* 0x0000ffff6d6b7812 */ /* 0x000fe200078ec0ff */
[----:B------:R-:W-:Y:S01]  /*15ea0*/  IMAD.MOV.U32 R146, RZ, RZ, R231 ;  /* 0x000000ffff927224 */ /* 0x000fe200078e00e7 */
[----:B------:R-:W-:Y:S01]  /*15eb0*/  LOP3.LUT R109, R2, 0xffff, RZ, 0xc0, !PT ;  /* 0x0000ffff026d7812 */ /* 0x000fe200078ec0ff */
[--C-:B--2---:R-:W-:Y:S01]  /*15ec0*/  HSET2.LE.AND R106, R124, R165.reuse, PT ;  /* 0x000000a57c6a7233 */ /* 0x104fe20003803000 */
[----:B------:R-:W-:Y:S01]  /*15ed0*/  LOP3.LUT R2, R116, 0xff, RZ, 0xc0, !PT ;  /* 0x000000ff74027812 */ /* 0x000fe200078ec0ff */
[----:B------:R-:W1:Y:S01]  /*15ee0*/  LDSM.16.MT88.4 R120, [R212+0x9400] ;  /* 0x00940000d478783b */ /* 0x000e620000004200 */
[----:B------:R-:W-:Y:S02]  /*15ef0*/  HMMA.16816.F32 R96, R176, R114, R96 ;  /* 0x00000072b060723c */ /* 0x000fe40000001860 */
[----:B------:R-:W-:Y:S01]  /*15f00*/  PRMT R111, R2, 0x5410, R111 ;  /* 0x00005410026f7816 */ /* 0x000fe2000000006f */
[----:B------:R-:W-:Y:S01]  /*15f10*/  FFMA.FTZ R2, R227, c[0x0][0x23c], -R187 ;  /* 0x00008f00e3027a23 */ /* 0x000fe200000108bb */
[----:B------:R-:W-:Y:S01]  /*15f20*/  SHF.R.U32.HI R107, RZ, 0x8, R107 ;  /* 0x00000008ff6b7819 */ /* 0x000fe2000001166b */
[----:B------:R-:W-:Y:S01]  /*15f30*/  IMAD.MOV.U32 R174, RZ, RZ, R172 ;  /* 0x000000ffffae7224 */ /* 0x000fe200078e00ac */
[----:B------:R-:W-:Y:S01]  /*15f40*/  SHF.R.U32.HI R109, RZ, 0x8, R109 ;  /* 0x00000008ff6d7819 */ /* 0x000fe2000001166d */
[----:B------:R2:W-:Y:S01]  /*15f50*/  MUFU.EX2 R233, R2 ;  /* 0x0000000200e97308 */ /* 0x0005e20000000800 */
[----:B------:R-:W-:Y:S01]  /*15f60*/  PRMT R116, R119, 0x5410, R107 ;  /* 0x0000541077747816 */ /* 0x000fe2000000006b */
[----:B------:R-:W-:Y:S01]  /*15f70*/  FFMA.FTZ R107, R228, c[0x0][0x23c], -R187 ;  /* 0x00008f00e46b7a23 */ /* 0x000fe200000108bb */
[----:B------:R-:W4:Y:S02]  /*15f80*/  LDSM.16.MT88.4 R112, [R214+0xa400] ;  /* 0x00a40000d670783b */ /* 0x000f240000004200 */
[----:B------:R-:W-:Y:S01]  /*15f90*/  F2FP.PACK_AB R119, R164, R162 ;  /* 0x000000a2a477723e */ /* 0x000fe200000000ff */
[--C-:B------:R-:W-:Y:S01]  /*15fa0*/  HSET2.LE.AND R116, R116, R165.reuse, PT ;  /* 0x000000a574747233 */ /* 0x100fe20003803000 */
[----:B------:R-:W-:Y:S01]  /*15fb0*/  PRMT R109, R117, 0x5410, R109 ;  /* 0x00005410756d7816 */ /* 0x000fe2000000006d */
[--C-:B------:R-:W-:Y:S01]  /*15fc0*/  HSET2.LE.AND R125, R111, R165.reuse, PT ;  /* 0x000000a56f7d7233 */ /* 0x100fe20003803000 */
[----:B------:R-:W-:Y:S01]  /*15fd0*/  LOP3.LUT R119, R106, R119, RZ, 0xc0, !PT ;  /* 0x000000776a777212 */ /* 0x000fe200078ec0ff */
[----:B------:R1:W1:Y:S01]  /*15fe0*/  MUFU.EX2 R232, R107 ;  /* 0x0000006b00e87308 */ /* 0x0002620000000800 */
[--C-:B------:R-:W-:Y:S01]  /*15ff0*/  HSET2.LE.AND R106, R110, R165.reuse, PT ;  /* 0x000000a56e6a7233 */ /* 0x100fe20003803000 */
[----:B------:R-:W-:Y:S01]  /*16000*/  F2FP.PACK_AB R117, R160, R154 ;  /* 0x0000009aa075723e */ /* 0x000fe200000000ff */
[--C-:B------:R-:W-:Y:S01]  /*16010*/  HSET2.LE.AND R124, R109, R165.reuse, PT ;  /* 0x000000a56d7c7233 */ /* 0x100fe20003803000 */
[----:B------:R-:W-:Y:S02]  /*16020*/  IMAD.MOV.U32 R172, RZ, RZ, R170 ;  /* 0x000000ffffac7224 */ /* 0x000fe400078e00aa */
[----:B------:R-:W-:Y:S01]  /*16030*/  LOP3.LUT R117, R106, R117, RZ, 0xc0, !PT ;  /* 0x000000756a757212 */ /* 0x000fe200078ec0ff */
[----:B------:R-:W-:Y:S01]  /*16040*/  IMAD.MOV.U32 R170, RZ, RZ, R168 ;  /* 0x000000ffffaa7224 */ /* 0x000fe200078e00a8 */
[----:B---3--:R-:W-:Y:S01]  /*16050*/  F2FP.PACK_AB R106, R234, R236 ;  /* 0x000000ecea6a723e */ /* 0x008fe200000000ff */
[----:B------:R-:W-:Y:S02]  /*16060*/  IMAD.MOV.U32 R168, RZ, RZ, R166 ;  /* 0x000000ffffa87224 */ /* 0x000fe400078e00a6 */
[----:B------:R-:W-:Y:S01]  /*16070*/  IMAD.MOV.U32 R166, RZ, RZ, R203 ;  /* 0x000000ffffa67224 */ /* 0x000fe200078e00cb */
[----:B------:R-:W-:Y:S01]  /*16080*/  LOP3.LUT R124, R124, R106, RZ, 0xc0, !PT ;  /* 0x0000006a7c7c7212 */ /* 0x000fe200078ec0ff */
[----:B------:R-:W-:Y:S01]  /*16090*/  FFMA.FTZ R106, R240, c[0x0][0x23c], -R184 ;  /* 0x00008f00f06a7a23 */ /* 0x000fe200000108b8 */
[----:B--2---:R-:W-:Y:S01]  /*160a0*/  F2FP.PACK_AB R2, R163, R161 ;  /* 0x000000a1a302723e */ /* 0x004fe200000000ff */
[----:B------:R-:W-:Y:S02]  /*160b0*/  IMAD.MOV.U32 R203, RZ, RZ, R201 ;  /* 0x000000ffffcb7224 */ /* 0x000fe400078e00c9 */
[----:B------:R-:W-:Y:S01]  /*160c0*/  MUFU.EX2 R211, R106 ;  /* 0x0000006a00d37308 */ /* 0x000fe20000000800 */
[----:B------:R-:W-:Y:S01]  /*160d0*/  LOP3.LUT R118, R118, R2, RZ, 0xc0, !PT ;  /* 0x0000000276767212 */ /* 0x000fe200078ec0ff */
[----:B------:R-:W-:Y:S01]  /*160e0*/  IMAD.MOV.U32 R201, RZ, RZ, R159 ;  /* 0x000000ffffc97224 */ /* 0x000fe200078e009f */
[----:B------:R-:W-:Y:S01]  /*160f0*/  F2FP.PACK_AB R2, R155, R153 ;  /* 0x000000999b02723e */ /* 0x000fe200000000ff */
[----:B------:R-:W-:Y:S02]  /*16100*/  IMAD.MOV.U32 R159, RZ, RZ, R157 ;  /* 0x000000ffff9f7224 */ /* 0x000fe400078e009d */
[----:B------:R-:W-:Y:S01]  /*16110*/  IMAD.MOV.U32 R157, RZ, RZ, R144 ;  /* 0x000000ffff9d7224 */ /* 0x000fe200078e0090 */
[----:B------:R-:W-:Y:S01]  /*16120*/  LOP3.LUT R116, R116, R2, RZ, 0xc0, !PT ;  /* 0x0000000274747212 */ /* 0x000fe200078ec0ff */
[--C-:B-1----:R-:W-:Y:S01]  /*16130*/  HSET2.LE.AND R107, R126, R165.reuse, PT ;  /* 0x000000a57e6b7233 */ /* 0x102fe20003803000 */
[----:B------:R-:W-:Y:S01]  /*16140*/  F2FP.PACK_AB R2, R242, R246 ;  /* 0x000000f6f202723e */ /* 0x000fe200000000ff */
[----:B------:R-:W-:Y:S01]  /*16150*/  IMAD.MOV.U32 R144, RZ, RZ, R221 ;  /* 0x000000ffff907224 */ /* 0x000fe200078e00dd */
[----:B------:R-:W-:Y:S01]  /*16160*/  F2FP.PACK_AB R126, R249, R252 ;  /* 0x000000fcf97e723e */ /* 0x000fe200000000ff */
[----:B------:R1:W5:Y:S01]  /*16170*/  LDL.LU R221, [R1+0xa0] ;  /* 0x0000a00001dd7983 */ /* 0x0003620000300800 */
[----:B------:R-:W-:Y:S01]  /*16180*/  LOP3.LUT R127, R127, R2, RZ, 0xc0, !PT ;  /* 0x000000027f7f7212 */ /* 0x000fe200078ec0ff */
[-C--:B------:R-:W-:Y:S01]  /*16190*/  HMMA.16816.F32 R4, R116, R120.reuse, R4 ;  /* 0x000000787404723c */ /* 0x080fe20000001804 */
[----:B------:R-:W-:Y:S01]  /*161a0*/  FFMA.FTZ R2, R229, c[0x0][0x23c], -R184 ;  /* 0x00008f00e5027a23 */ /* 0x000fe200000108b8 */
[----:B------:R-:W-:Y:S01]  /*161b0*/  LOP3.LUT R126, R107, R126, RZ, 0xc0, !PT ;  /* 0x0000007e6b7e7212 */ /* 0x000fe200078ec0ff */
[----:B------:R-:W-:Y:S01]  /*161c0*/  IMAD.MOV.U32 R240, RZ, RZ, R162 ;  /* 0x000000fffff07224 */ /* 0x000fe200078e00a2 */
[----:B------:R-:W-:Y:S01]  /*161d0*/  F2FP.PACK_AB R107, R232, R233 ;  /* 0x000000e9e86b723e */ /* 0x000fe200000000ff */
[----:B------:R2:W-:Y:S03]  /*161e0*/  MUFU.EX2 R231, R2 ;  /* 0x0000000200e77308 */ /* 0x0005e60000000800 */
[----:B------:R-:W-:Y:S07]  /*161f0*/  LOP3.LUT R125, R125, R107, RZ, 0xc0, !PT ;  /* 0x0000006b7d7d7212 */ /* 0x000fee00078ec0ff */
[C---:B------:R-:W-:Y:S08]  /*16200*/  HMMA.16816.F32 R8, R124.reuse, R120, R8 ;  /* 0x000000787c08723c */ /* 0x040ff00000001808 */
[-C--:B------:R-:W-:Y:S01]  /*16210*/  HMMA.16816.F32 R12, R124, R122.reuse, R12 ;  /* 0x0000007a7c0c723c */ /* 0x080fe2000000180c */
[----:B--2---:R-:W-:Y:S07]  /*16220*/  FFMA.FTZ R2, R230, c[0x0][0x23c], -R184 ;  /* 0x00008f00e6027a23 */ /* 0x004fee00000108b8 */
[C---:B------:R-:W-:Y:S01]  /*16230*/  HMMA.16816.F32 R16, R116.reuse, R122, R16 ;  /* 0x0000007a7410723c */ /* 0x040fe20000001810 */
[----:B------:R-:W2:Y:S01]  /*16240*/  LDSM.16.MT88.4 R120, [R212+0xb400] ;  /* 0x00b40000d478783b */ /* 0x000ea20000004200 */
[----:B------:R3:W-:Y:S06]  /*16250*/  MUFU.EX2 R230, R2 ;  /* 0x0000000200e67308 */ /* 0x0007ec0000000800 */
[-C--:B------:R-:W-:Y:S08]  /*16260*/  HMMA.16816.F32 R20, R116, R128.reuse, R20 ;  /* 0x000000807414723c */ /* 0x080ff00000001814 */
[C---:B------:R-:W-:Y:S08]  /*16270*/  HMMA.16816.F32 R24, R124.reuse, R128, R24 ;  /* 0x000000807c18723c */ /* 0x040ff00000001818 */
[-C--:B------:R-:W-:Y:S01]  /*16280*/  HMMA.16816.F32 R28, R124, R130.reuse, R28 ;  /* 0x000000827c1c723c */ /* 0x080fe2000000181c */
[--C-:B---3--:R-:W-:Y:S03]  /*16290*/  FFMA.FTZ R2, R235, c[0x0][0x23c], -R185.reuse ;  /* 0x00008f00eb027a23 */ /* 0x108fe600000108b9 */
[----:B------:R-:W-:Y:S04]  /*162a0*/  IMAD.MOV.U32 R235, RZ, RZ, R164 ;  /* 0x000000ffffeb7224 */ /* 0x000fe800078e00a4 */
[C---:B------:R-:W-:Y:S01]  /*162b0*/  HMMA.16816.F32 R32, R116.reuse, R130, R32 ;  /* 0x000000827420723c */ /* 0x040fe20000001820 */
[----:B------:R3:W-:Y:S07]  /*162c0*/  MUFU.EX2 R229, R2 ;  /* 0x0000000200e57308 */ /* 0x0007ee0000000800 */
[-C--:B------:R-:W-:Y:S08]  /*162d0*/  HMMA.16816.F32 R36, R116, R132.reuse, R36 ;  /* 0x000000847424723c */ /* 0x080ff00000001824 */
[C---:B------:R-:W-:Y:S08]  /*162e0*/  HMMA.16816.F32 R40, R124.reuse, R132, R40 ;  /* 0x000000847c28723c */ /* 0x040ff00000001828 */
[-C--:B------:R-:W-:Y:S01]  /*162f0*/  HMMA.16816.F32 R44, R124, R134.reuse, R44 ;  /* 0x000000867c2c723c */ /* 0x080fe2000000182c */
[----:B---3--:R-:W-:Y:S03]  /*16300*/  FFMA.FTZ R2, R237, c[0x0][0x23c], -R185 ;  /* 0x00008f00ed027a23 */ /* 0x008fe600000108b9 */
[----:B------:R-:W-:Y:S01]  /*16310*/  IMAD.MOV.U32 R237, RZ, RZ, R163 ;  /* 0x000000ffffed7224 */ /* 0x000fe200078e00a3 */
[----:B------:R3:W1:Y:S03]  /*16320*/  MUFU.EX2 R228, R2 ;  /* 0x0000000200e47308 */ /* 0x0006660000000800 */
[C---:B------:R-:W-:Y:S08]  /*16330*/  HMMA.16816.F32 R48, R116.reuse, R134, R48 ;  /* 0x000000867430723c */ /* 0x040ff00000001830 */
[-C--:B----4-:R-:W-:Y:S08]  /*16340*/  HMMA.16816.F32 R52, R116, R112.reuse, R52 ;  /* 0x000000707434723c */ /* 0x090ff00000001834 */
[C---:B------:R-:W-:Y:S01]  /*16350*/  HMMA.16816.F32 R56, R124.reuse, R112, R56 ;  /* 0x000000707c38723c */ /* 0x040fe20000001838 */
[----:B---3--:R-:W-:Y:S07]  /*16360*/  IMAD.U32 R2, RZ, RZ, UR29 ;  /* 0x0000001dff027e24 */ /* 0x008fee000f8e00ff */
[-C--:B------:R-:W-:Y:S01]  /*16370*/  HMMA.16816.F32 R60, R124, R114.reuse, R60 ;  /* 0x000000727c3c723c */ /* 0x080fe2000000183c */
[----:B------:R-:W-:Y:S03]  /*16380*/  LOP3.LUT R106, R175, UR4, R2, 0x96, !PT ;  /* 0x00000004af6a7c12 */ /* 0x000fe6000f8e9602 */
[----:B------:R-:W-:Y:S02]  /*16390*/  FFMA.FTZ R2, R241, c[0x0][0x23c], -R184 ;  /* 0x00008f00f1027a23 */ /* 0x000fe400000108b8 */
[----:B------:R-:W-:Y:S02]  /*163a0*/  IMAD.MOV.U32 R175, RZ, RZ, R173 ;  /* 0x000000ffffaf7224 */ /* 0x000fe400078e00ad */
[C---:B------:R-:W-:Y:S01]  /*163b0*/  HMMA.16816.F32 R64, R116.reuse, R114, R64 ;  /* 0x000000727440723c */ /* 0x040fe20000001840 */
[----:B------:R-:W-:Y:S01]  /*163c0*/  IMAD.WIDE.U32 R112, R106, -0x326172a9, RZ ;  /* 0xcd9e8d576a707825 */ /* 0x000fe200078e00ff */
[----:B------:R3:W-:Y:S03]  /*163d0*/  MUFU.EX2 R227, R2 ;  /* 0x0000000200e37308 */ /* 0x0007e60000000800 */
[----:B------:R-:W-:Y:S01]  /*163e0*/  FFMA.FTZ R106, R244, c[0x0][0x23c], -R185 ;  /* 0x00008f00f46a7a23 */ /* 0x000fe200000108b9 */
[----:B------:R-:W-:Y:S01]  /*163f0*/  LOP3.LUT R107, R113, UR16, R172, 0x96, !PT ;  /* 0x00000010716b7c12 */ /* 0x000fe2000f8e96ac */
[----:B------:R-:W-:Y:S01]  /*16400*/  IMAD.MOV.U32 R173, RZ, RZ, R171 ;  /* 0x000000ffffad7224 */ /* 0x000fe200078e00ab */
[----:B------:R-:W-:Y:S01]  /*16410*/  LOP3.LUT R109, R193, UR14, R112, 0x96, !PT ;  /* 0x0000000ec16d7c12 */ /* 0x000fe2000f8e9670 */
[----:B------:R-:W-:Y:S01]  /*16420*/  IMAD.MOV.U32 R171, RZ, RZ, R169 ;  /* 0x000000ffffab7224 */ /* 0x000fe200078e00a9 */
[-C--:B--2---:R-:W-:Y:S02]  /*16430*/  HMMA.16816.F32 R68, R116, R120.reuse, R68 ;  /* 0x000000787444723c */ /* 0x084fe40000001844 */
[----:B------:R-:W-:Y:S01]  /*16440*/  IMAD.MOV.U32 R169, RZ, RZ, R167 ;  /* 0x000000ffffa97224 */ /* 0x000fe200078e00a7 */
[----:B------:R2:W-:Y:S01]  /*16450*/  MUFU.EX2 R210, R106 ;  /* 0x0000006a00d27308 */ /* 0x0005e20000000800 */
[----:B------:R-:W-:Y:S01]  /*16460*/  IMAD.MOV.U32 R167, RZ, RZ, R166 ;  /* 0x000000ffffa77224 */ /* 0x000fe200078e00a6 */
[----:B------:R-:W-:Y:S01]  /*16470*/  LOP3.LUT R110, R195, UR14, R112, 0x96, !PT ;  /* 0x0000000ec36e7c12 */ /* 0x000fe2000f8e9670 */
[----:B------:R-:W-:Y:S02]  /*16480*/  IMAD.MOV.U32 R166, RZ, RZ, R203 ;  /* 0x000000ffffa67224 */ /* 0x000fe400078e00cb */
[----:B------:R-:W-:Y:S01]  /*16490*/  IMAD.MOV.U32 R203, RZ, RZ, R201 ;  /* 0x000000ffffcb7224 */ /* 0x000fe200078e00c9 */
[C---:B------:R-:W-:Y:S03]  /*164a0*/  HMMA.16816.F32 R72, R124.reuse, R120, R72 ;  /* 0x000000787c48723c */ /* 0x040fe60000001848 */
[----:B------:R-:W-:Y:S02]  /*164b0*/  IMAD.MOV.U32 R201, RZ, RZ, R159 ;  /* 0x000000ffffc97224 */ /* 0x000fe400078e009f */
[----:B------:R-:W-:Y:S02]  /*164c0*/  IMAD.MOV.U32 R159, RZ, RZ, R157 ;  /* 0x000000ffff9f7224 */ /* 0x000fe400078e009d */
[----:B------:R-:W-:Y:S01]  /*164d0*/  IMAD.MOV.U32 R157, RZ, RZ, R152 ;  /* 0x000000ffff9d7224 */ /* 0x000fe200078e0098 */
[----:B---3--:R-:W-:Y:S01]  /*164e0*/  LOP3.LUT R2, R113, UR16, R174, 0x96, !PT ;  /* 0x0000001071027c12 */ /* 0x008fe2000f8e96ae */
[----:B------:R-:W-:Y:S01]  /*164f0*/  IMAD.MOV.U32 R152, RZ, RZ, R200 ;  /* 0x000000ffff987224 */ /* 0x000fe200078e00c8 */
[----:B------:R-:W3:Y:S01]  /*16500*/  LDSM.16.MT88.4 R112, [R214+0xb400] ;  /* 0x00b40000d670783b */ /* 0x000ee20000004200 */
[-C--:B------:R-:W-:Y:S01]  /*16510*/  HMMA.16816.F32 R76, R124, R122.reuse, R76 ;  /* 0x0000007a7c4c723c */ /* 0x080fe2000000184c */
[----:B------:R-:W-:Y:S02]  /*16520*/  IMAD.MOV.U32 R200, RZ, RZ, R151 ;  /* 0x000000ffffc87224 */ /* 0x000fe400078e0097 */
[----:B------:R-:W-:Y:S02]  /*16530*/  IMAD.MOV.U32 R151, RZ, RZ, R226 ;  /* 0x000000ffff977224 */ /* 0x000fe400078e00e2 */
[----:B------:R-:W-:Y:S02]  /*16540*/  IMAD.WIDE.U32 R130, R107, -0x2daee0ad, RZ ;  /* 0xd2511f536b827825 */ /* 0x000fe400078e00ff */
[----:B------:R4:W5:Y:S01]  /*16550*/  LDL.LU R226, [R1+0x9c] ;  /* 0x00009c0001e27983 */ /* 0x0009620000300800 */
[C---:B------:R-:W-:Y:S01]  /*16560*/  HMMA.16816.F32 R80, R116.reuse, R122, R80 ;  /* 0x0000007a7450723c */ /* 0x040fe20000001850 */
[----:B--2---:R-:W-:Y:S03]  /*16570*/  IMAD.WIDE.U32 R106, R109, -0x2daee0ad, RZ ;  /* 0xd2511f536d6a7825 */ /* 0x004fe600078e00ff */
[----:B------:R-:W-:Y:S01]  /*16580*/  LOP3.LUT R109, R131, UR13, R168, 0x96, !PT ;  /* 0x0000000d836d7c12 */ /* 0x000fe2000f8e96a8 */
[----:B------:R-:W-:Y:S01]  /*16590*/  IMAD.MOV.U32 R205, RZ, RZ, R167 ;  /* 0x000000ffffcd7224 */ /* 0x000fe200078e00a7 */
[----:B------:R-:W-:Y:S01]  /*165a0*/  LOP3.LUT R107, R107, UR11, R130, 0x96, !PT ;  /* 0x0000000b6b6b7c12 */ /* 0x000fe2000f8e9682 */
[----:B------:R-:W-:Y:S02]  /*165b0*/  IMAD.MOV.U32 R167, RZ, RZ, R166 ;  /* 0x000000ffffa77224 */ /* 0x000fe400078e00a6 */
[----:B------:R-:W-:Y:S03]  /*165c0*/  IMAD.MOV.U32 R166, RZ, RZ, R203 ;  /* 0x000000ffffa67224 */ /* 0x000fe600078e00cb */
[----:B------:R-:W-:Y:S02]  /*165d0*/  IMAD.MOV.U32 R203, RZ, RZ, R201 ;  /* 0x000000ffffcb7224 */ /* 0x000fe400078e00c9 */
[----:B------:R-:W-:Y:S02]  /*165e0*/  IMAD.MOV.U32 R201, RZ, RZ, R157 ;  /* 0x000000ffffc97224 */ /* 0x000fe400078e009d */
[----:B------:R-:W-:Y:S02]  /*165f0*/  IMAD.MOV.U32 R157, RZ, RZ, R152 ;  /* 0x000000ffff9d7224 */ /* 0x000fe400078e0098 */
[----:B------:R-:W-:Y:S02]  /*16600*/  IMAD.MOV.U32 R152, RZ, RZ, R200 ;  /* 0x000000ffff987224 */ /* 0x000fe400078e00c8 */
[----:B------:R-:W-:Y:S02]  /*16610*/  IMAD.MOV.U32 R200, RZ, RZ, R151 ;  /* 0x000000ffffc87224 */ /* 0x000fe400078e0097 */
[----:B------:R-:W-:Y:S02]  /*16620*/  IMAD.MOV.U32 R151, RZ, RZ, R150 ;  /* 0x000000ffff977224 */ /* 0x000fe400078e0096 */
[----:B------:R-:W-:Y:S02]  /*16630*/  IMAD.MOV.U32 R150, RZ, RZ, R217 ;  /* 0x000000ffff967224 */ /* 0x000fe400078e00d9 */
[----:B------:R-:W-:Y:S01]  /*16640*/  IMAD.WIDE.U32 R132, R2, -0x2daee0ad, RZ ;  /* 0xd2511f5302847825 */ /* 0x000fe200078e00ff */
[----:B------:R4:W5:Y:S03]  /*16650*/  LDL.LU R217, [R1+0x98] ;  /* 0x0000980001d97983 */ /* 0x0009660000300800 */
[----:B------:R-:W-:Y:S01]  /*16660*/  FFMA.FTZ R2, R248, c[0x0][0x23c], -R185 ;  /* 0x00008f00f8027a23 */ /* 0x000fe200000108b9 */
[-C--:B---3--:R-:W-:Y:S01]  /*16670*/  HMMA.16816.F32 R84, R116, R112.reuse, R84 ;  /* 0x000000707454723c */ /* 0x088fe20000001854 */
[----:B------:R-:W-:Y:S01]  /*16680*/  IMAD.MOV.U32 R207, RZ, RZ, R205 ;  /* 0x000000ffffcf7224 */ /* 0x000fe200078e00cd */
[----:B------:R-:W-:Y:S01]  /*16690*/  LOP3.LUT R128, R133, UR13, R170, 0x96, !PT ;  /* 0x0000000d85807c12 */ /* 0x000fe2000f8e96aa */
[----:B------:R-:W-:Y:S01]  /*166a0*/  IMAD.MOV.U32 R205, RZ, RZ, R167 ;  /* 0x000000ffffcd7224 */ /* 0x000fe200078e00a7 */
[----:B------:R2:W3:Y:S01]  /*166b0*/  MUFU.EX2 R209, R2 ;  /* 0x0000000200d17308 */ /* 0x0004e20000000800 */
[----:B------:R-:W-:Y:S02]  /*166c0*/  IMAD.MOV.U32 R167, RZ, RZ, R166 ;  /* 0x000000ffffa77224 */ /* 0x000fe400078e00a6 */
[----:B------:R-:W-:Y:S01]  /*166d0*/  IMAD.MOV.U32 R166, RZ, RZ, R203 ;  /* 0x000000ffffa67224 */ /* 0x000fe200078e00cb */
[C---:B------:R-:W-:Y:S01]  /*166e0*/  HMMA.16816.F32 R88, R124.reuse, R112, R88 ;  /* 0x000000707c58723c */ /* 0x040fe20000001858 */
[----:B------:R-:W-:Y:S03]  /*166f0*/  IMAD.MOV.U32 R203, RZ, RZ, R201 ;  /* 0x000000ffffcb7224 */ /* 0x000fe600078e00c9 */
[----:B------:R-:W-:Y:S02]  /*16700*/  IMAD.MOV.U32 R201, RZ, RZ, R157 ;  /* 0x000000ffffc97224 */ /* 0x000fe400078e009d */
[----:B------:R-:W-:Y:S02]  /*16710*/  IMAD.MOV.U32 R157, RZ, RZ, R152 ;  /* 0x000000ffff9d7224 */ /* 0x000fe400078e0098 */
[-C--:B------:R-:W-:Y:S01]  /*16720*/  HMMA.16816.F32 R92, R124, R114.reuse, R92 ;  /* 0x000000727c5c723c */ /* 0x080fe2000000185c */
[----:B------:R-:W-:Y:S01]  /*16730*/  IMAD.MOV.U32 R152, RZ, RZ, R200 ;  /* 0x000000ffff987224 */ /* 0x000fe200078e00c8 */
[----:B------:R-:W-:Y:S02]  /*16740*/  LDSM.16.MT88.4 R124, [R214+0x9800] ;  /* 0x00980000d67c783b */ /* 0x000fe40000004200 */
[----:B------:R-:W-:Y:S02]  /*16750*/  IMAD.MOV.U32 R200, RZ, RZ, R151 ;  /* 0x000000ffffc87224 */ /* 0x000fe400078e0097 */
[----:B------:R-:W-:Y:S02]  /*16760*/  IMAD.MOV.U32 R151, RZ, RZ, R150 ;  /* 0x000000ffff977224 */ /* 0x000fe400078e0096 */
[----:B------:R-:W-:Y:S01]  /*16770*/  HMMA.16816.F32 R96, R116, R114, R96 ;  /* 0x000000727460723c */ /* 0x000fe20000001860 */
[----:B------:R-:W-:Y:S01]  /*16780*/  IMAD.MOV.U32 R150, RZ, RZ, R149 ;  /* 0x000000ffff967224 */ /* 0x000fe200078e0095 */
[----:B------:R-:W1:Y:S02]  /*16790*/  LDSM.16.MT88.4 R116, [R212+0x9800] ;  /* 0x00980000d474783b */ /* 0x000e640000004200 */
[----:B------:R-:W-:Y:S02]  /*167a0*/  IMAD.MOV.U32 R149, RZ, RZ, R148 ;  /* 0x000000ffff957224 */ /* 0x000fe400078e0094 */
[----:B------:R-:W-:Y:S02]  /*167b0*/  IMAD.MOV.U32 R148, RZ, RZ, R143 ;  /* 0x000000ffff947224 */ /* 0x000fe400078e008f */
[----:B------:R-:W-:Y:S04]  /*167c0*/  IMAD.MOV.U32 R143, RZ, RZ, R142 ;  /* 0x000000ffff8f7224 */ /* 0x000fe800078e008e */
[----:B------:R-:W-:Y:S02]  /*167d0*/  IMAD.MOV.U32 R142, RZ, RZ, R141 ;  /* 0x000000ffff8e7224 */ /* 0x000fe400078e008d */
[----:B------:R-:W-:Y:S02]  /*167e0*/  IMAD.MOV.U32 R141, RZ, RZ, R140 ;  /* 0x000000ffff8d7224 */ /* 0x000fe400078e008c */
[----:B------:R-:W-:Y:S02]  /*167f0*/  IMAD.MOV.U32 R140, RZ, RZ, R139 ;  /* 0x000000ffff8c7224 */ /* 0x000fe400078e008b */
[----:B------:R-:W-:Y:S02]  /*16800*/  IMAD.MOV.U32 R139, RZ, RZ, R138 ;  /* 0x000000ffff8b7224 */ /* 0x000fe400078e008a */
[----:B------:R-:W-:Y:S02]  /*16810*/  IMAD.MOV.U32 R138, RZ, RZ, R216 ;  /* 0x000000ffff8a7224 */ /* 0x000fe400078e00d8 */
[----:B------:R-:W-:Y:S01]  /*16820*/  IMAD.MOV.U32 R168, RZ, RZ, R152 ;  /* 0x000000ffffa87224 */ /* 0x000fe200078e0098 */
[----:B------:R4:W5:Y:S01]  /*16830*/  LDL.LU R216, [R1+0x94] ;  /* 0x0000940001d87983 */ /* 0x0009620000300800 */
[----:B------:R-:W-:Y:S02]  /*16840*/  IMAD.MOV.U32 R196, RZ, RZ, R167 ;  /* 0x000000ffffc47224 */ /* 0x000fe400078e00a7 */
[----:B------:R-:W-:Y:S01]  /*16850*/  IMAD.MOV.U32 R167, RZ, RZ, R138 ;  /* 0x000000ffffa77224 */ /* 0x000fe200078e008a */
[----:B------:R4:W5:Y:S01]  /*16860*/  LDL.LU R215, [R1+0x90] ;  /* 0x0000900001d77983 */ /* 0x0009620000300800 */
[----:B------:R-:W-:Y:S02]  /*16870*/  IMAD.MOV.U32 R152, RZ, RZ, R139 ;  /* 0x000000ffff987224 */ /* 0x000fe400078e008b */
[----:B------:R-:W-:Y:S01]  /*16880*/  IMAD.WIDE.U32 R138, R107, -0x326172a9, RZ ;  /* 0xcd9e8d576b8a7825 */ /* 0x000fe200078e00ff */
[----:B------:R4:W5:Y:S03]  /*16890*/  LDL.LU R213, [R1+0x8c] ;  /* 0x00008c0001d57983 */ /* 0x0009660000300800 */
[----:B------:R-:W-:Y:S02]  /*168a0*/  FFMA.FTZ R107, R238, c[0x0][0x23c], -R186 ;  /* 0x00008f00ee6b7a23 */ /* 0x000fe400000108ba */
[----:B------:R-:W-:Y:S02]  /*168b0*/  IMAD.WIDE.U32 R110, R110, -0x2daee0ad, RZ ;  /* 0xd2511f536e6e7825 */ /* 0x000fe400078e00ff */
[----:B------:R1:W-:Y:S02]  /*168c0*/  MUFU.EX2 R208, R107 ;  /* 0x0000006b00d07308 */ /* 0x0003e40000000800 */
[----:B------:R-:W-:Y:S01]  /*168d0*/  IMAD.WIDE.U32 R120, R128, -0x326172a9, RZ ;  /* 0xcd9e8d5780787825 */ /* 0x000fe200078e00ff */
[----:B------:R-:W-:Y:S03]  /*168e0*/  LOP3.LUT R111, R111, UR11, R132, 0x96, !PT ;  /* 0x0000000b6f6f7c12 */ /* 0x000fe6000f8e9684 */
[----:B------:R-:W-:Y:S01]  /*168f0*/  IMAD.WIDE.U32 R128, R109, -0x326172a9, RZ ;  /* 0xcd9e8d576d807825 */ /* 0x000fe200078e00ff */
[----:B--2---:R-:W-:Y:S03]  /*16900*/  LOP3.LUT R2, R121, UR12, R194, 0x96, !PT ;  /* 0x0000000c79027c12 */ /* 0x004fe6000f8e96c2 */
[----:B------:R-:W-:Y:S02]  /*16910*/  IMAD.MOV.U32 R197, RZ, RZ, R166 ;  /* 0x000000ffffc57224 */ /* 0x000fe400078e00a6 */
[----:B------:R-:W-:Y:S02]  /*16920*/  IMAD.MOV.U32 R166, RZ, RZ, R137 ;  /* 0x000000ffffa67224 */ /* 0x000fe400078e0089 */
[----:B------:R-:W-:Y:S02]  /*16930*/  IMAD.MOV.U32 R175, RZ, RZ, R200 ;  /* 0x000000ffffaf7224 */ /* 0x000fe400078e00c8 */
[----:B------:R-:W-:Y:S02]  /*16940*/  IMAD.MOV.U32 R200, RZ, RZ, R136 ;  /* 0x000000ffffc87224 */ /* 0x000fe400078e0088 */
[----:B------:R-:W-:Y:S04]  /*16950*/  IMAD.WIDE.U32 R136, R111, -0x326172a9, RZ ;  /* 0xcd9e8d576f887825 */ /* 0x000fe800078e00ff */
[----:B------:R-:W-:Y:S01]  /*16960*/  IMAD.MOV.U32 R188, RZ, RZ, R207 ;  /* 0x000000ffffbc7224 */ /* 0x000fe200078e00cf */
[----:B------:R-:W-:Y:S01]  /*16970*/  LOP3.LUT R109, R137, UR10, R120, 0x96, !PT ;  /* 0x0000000a896d7c12 */ /* 0x000fe2000f8e9678 */
[----:B------:R-:W-:Y:S01]  /*16980*/  IMAD.MOV.U32 R169, RZ, RZ, R151 ;  /* 0x000000ffffa97224 */ /* 0x000fe200078e0097 */
[----:B-1----:R-:W-:Y:S01]  /*16990*/  LOP3.LUT R107, R139, UR10, R128, 0x96, !PT ;  /* 0x0000000a8b6b7c12 */ /* 0x002fe2000f8e9680 */
[----:B------:R-:W-:Y:S01]  /*169a0*/  IMAD.MOV.U32 R151, RZ, RZ, R140 ;  /* 0x000000ffff977224 */ /* 0x000fe200078e008c */
[----:B------:R-:W-:Y:S01]  /*169b0*/  LOP3.LUT R120, R129, UR12, R192, 0x96, !PT ;  /* 0x0000000c81787c12 */ /* 0x000fe2000f8e96c0 */
[----:B------:R-:W-:Y:S01]  /*169c0*/  IMAD.WIDE.U32 R128, R2, -0x2daee0ad, RZ ;  /* 0xd2511f5302807825 */ /* 0x000fe200078e00ff */
[----:B------:R-:W2:Y:S03]  /*169d0*/  LDL.LU R137, [R1+0x20] ;  /* 0x0000200001897983 */ /* 0x000ea60000300800 */
[----:B------:R-:W-:Y:S01]  /*169e0*/  FFMA.FTZ R2, R239, c[0x0][0x23c], -R186 ;  /* 0x00008f00ef027a23 */ /* 0x000fe200000108ba */
[----:B------:R-:W-:Y:S01]  /*169f0*/  LOP3.LUT R111, R129, UR9, R110, 0x96, !PT ;  /* 0x00000009816f7c12 */ /* 0x000fe2000f8e966e */
[----:B------:R-:W-:Y:S02]  /*16a00*/  IMAD.WIDE.U32 R134, R109, -0x2daee0ad, RZ ;  /* 0xd2511f536d867825 */ /* 0x000fe400078e00ff */
[----:B------:R1:W1:Y:S02]  /*16a10*/  MUFU.EX2 R207, R2 ;  /* 0x0000000200cf7308 */ /* 0x0002640000000800 */
[----:B------:R-:W-:Y:S04]  /*16a20*/  IMAD.WIDE.U32 R120, R120, -0x2daee0ad, RZ ;  /* 0xd2511f5378787825 */ /* 0x000fe800078e00ff */
[----:B------:R-:W-:Y:S02]  /*16a30*/  IMAD.MOV.U32 R173, RZ, RZ, R150 ;  /* 0x000000ffffad7224 */ /* 0x000fe400078e0096 */
[----:B------:R-:W-:Y:S02]  /*16a40*/  IMAD.MOV.U32 R150, RZ, RZ, R141 ;  /* 0x000000ffff967224 */ /* 0x000fe400078e008d */
[----:B------:R-:W-:Y:S01]  /*16a50*/  IMAD.WIDE.U32 R140, R107, -0x2daee0ad, RZ ;  /* 0xd2511f536b8c7825 */ /* 0x000fe200078e00ff */
[----:B------:R-:W-:Y:S03]  /*16a60*/  LOP3.LUT R107, R135, UR7, R128, 0x96, !PT ;  /* 0x00000007876b7c12 */ /* 0x000fe6000f8e9680 */
[----:B------:R-:W-:Y:S01]  /*16a70*/  IMAD.MOV.U32 R189, RZ, RZ, R205 ;  /* 0x000000ffffbd7224 */ /* 0x000fe200078e00cd */
[----:B------:R-:W-:Y:S01]  /*16a80*/  LOP3.LUT R110, R141, UR7, R120, 0x96, !PT ;  /* 0x000000078d6e7c12 */ /* 0x000fe2000f8e9678 */
[----:B------:R-:W-:Y:S01]  /*16a90*/  IMAD.MOV.U32 R171, RZ, RZ, R149 ;  /* 0x000000ffffab7224 */ /* 0x000fe200078e0095 */
[----:B------:R-:W-:Y:S01]  /*16aa0*/  LOP3.LUT R120, R121, UR9, R106, 0x96, !PT ;  /* 0x0000000979787c12 */ /* 0x000fe2000f8e966a */
[----:B------:R-:W-:Y:S04]  /*16ab0*/  IMAD.WIDE.U32 R106, R107, -0x326172a9, RZ ;  /* 0xcd9e8d576b6a7825 */ /* 0x000fe800078e00ff */
[----:B------:R-:W-:Y:S01]  /*16ac0*/  IMAD.MOV.U32 R149, RZ, RZ, R142 ;  /* 0x000000ffff957224 */ /* 0x000fe200078e008e */
[--C-:B------:R-:W-:Y:S01]  /*16ad0*/  SHF.R.U32.HI R128, RZ, 0x10, R106.reuse ;  /* 0x00000010ff807819 */ /* 0x100fe2000001166a */
[--C-:B-1----:R-:W-:Y:S01]  /*16ae0*/  FFMA.FTZ R2, R243, c[0x0][0x23c], -R187.reuse ;  /* 0x00008f00f3027a23 */ /* 0x102fe200000108bb */
[----:B------:R-:W-:Y:S01]  /*16af0*/  SHF.R.U32.HI R129, RZ, 0x18, R106 ;  /* 0x00000018ff817819 */ /* 0x000fe2000001166a */
[----:B------:R-:W-:Y:S01]  /*16b00*/  IMAD.MOV.U32 R170, RZ, RZ, R148 ;  /* 0x000000ffffaa7224 */ /* 0x000fe200078e0094 */
[C---:B------:R-:W-:Y:S01]  /*16b10*/  LOP3.LUT R121, R106.reuse, 0xff, RZ, 0xc0, !PT ;  /* 0x000000ff6a797812 */ /* 0x040fe200078ec0ff */
[----:B------:R1:W-:Y:S01]  /*16b20*/  MUFU.EX2 R206, R2 ;  /* 0x0000000200ce7308 */ /* 0x0003e20000000800 */
[----:B------:R-:W-:Y:S01]  /*16b30*/  LOP3.LUT R109, R106, 0xffff, RZ, 0xc0, !PT ;  /* 0x0000ffff6a6d7812 */ /* 0x000fe200078ec0ff */
[----:B------:R-:W-:Y:S01]  /*16b40*/  FFMA.FTZ R106, R245, c[0x0][0x23c], -R187 ;  /* 0x00008f00f56a7a23 */ /* 0x000fe200000108bb */
[----:B------:R-:W-:Y:S01]  /*16b50*/  LOP3.LUT R113, R128, 0xff, RZ, 0xc0, !PT ;  /* 0x000000ff80717812 */ /* 0x000fe200078ec0ff */
[----:B------:R-:W-:Y:S02]  /*16b60*/  IMAD.MOV.U32 R148, RZ, RZ, R143 ;  /* 0x000000ffff947224 */ /* 0x000fe400078e008f */
[----:B------:R-:W-:Y:S01]  /*16b70*/  IMAD.WIDE.U32 R142, R111, -0x326172a9, RZ ;  /* 0xcd9e8d576f8e7825 */ /* 0x000fe200078e00ff */
[----:B------:R-:W-:Y:S03]  /*16b80*/  PRMT R113, R113, 0x5410, R129 ;  /* 0x0000541071717816 */ /* 0x000fe60000000081 */
[----:B------:R3:W3:Y:S01]  /*16b90*/  MUFU.EX2 R205, R106 ;  /* 0x0000006a00cd7308 */ /* 0x0006e20000000800 */
[----:B------:R-:W-:Y:S01]  /*16ba0*/  IMAD.WIDE.U32 R110, R110, -0x326172a9, RZ ;  /* 0xcd9e8d576e6e7825 */ /* 0x000fe200078e00ff */
[--C-:B------:R-:W-:Y:S03]  /*16bb0*/  HSET2.LE.AND R115, R113, R165.reuse, PT ;  /* 0x000000a571737233 */ /* 0x100fe60003803000 */
[----:B------:R-:W-:Y:S01]  /*16bc0*/  IMAD.WIDE.U32 R132, R120, -0x326172a9, RZ ;  /* 0xcd9e8d5778847825 */ /* 0x000fe200078e00ff */
[C---:B------:R-:W-:Y:S02]  /*16bd0*/  LOP3.LUT R112, R110.reuse, 0xffff, RZ, 0xc0, !PT ;  /* 0x0000ffff6e707812 */ /* 0x040fe400078ec0ff */
[--C-:B------:R-:W-:Y:S01]  /*16be0*/  SHF.R.U32.HI R120, RZ, 0x10, R110.reuse ;  /* 0x00000010ff787819 */ /* 0x100fe2000001166e */
[----:B------:R-:W-:Y:S01]  /*16bf0*/  IMAD.MOV.U32 R172, RZ, RZ, R201 ;  /* 0x000000ffffac7224 */ /* 0x000fe200078e00c9 */
[----:B------:R-:W-:Y:S01]  /*16c00*/  LOP3.LUT R123, R110, 0xff, RZ, 0xc0, !PT ;  /* 0x000000ff6e7b7812 */ /* 0x000fe200078ec0ff */
[----:B------:R-:W-:Y:S01]  /*16c10*/  IMAD.MOV.U32 R174, RZ, RZ, R203 ;  /* 0x000000ffffae7224 */ /* 0x000fe200078e00cb */
[----:B------:R-:W-:Y:S01]  /*16c20*/  SHF.R.U32.HI R122, RZ, 0x18, R110 ;  /* 0x00000018ff7a7819 */ /* 0x000fe2000001166e */
[----:B------:R-:W-:Y:S01]  /*16c30*/  IMAD.MOV.U32 R243, RZ, RZ, R150 ;  /* 0x000000fffff37224 */ /* 0x000fe200078e0096 */
[----:B-1----:R-:W-:Y:S01]  /*16c40*/  LOP3.LUT R2, R107, UR17, R142, 0x96, !PT ;  /* 0x000000116b027c12 */ /* 0x002fe2000f8e968e */
[----:B------:R-:W-:Y:S01]  /*16c50*/  FFMA.FTZ R107, R247, c[0x0][0x23c], -R186 ;  /* 0x00008f00f76b7a23 */ /* 0x000fe200000108ba */
[----:B------:R-:W-:Y:S01]  /*16c60*/  LOP3.LUT R110, R111, UR17, R132, 0x96, !PT ;  /* 0x000000116f6e7c12 */ /* 0x000fe2000f8e9684 */
[----:B------:R-:W-:Y:S01]  /*16c70*/  IMAD.MOV.U32 R241, RZ, RZ, R161 ;  /* 0x000000fffff17224 */ /* 0x000fe200078e00a1 */
[----:B------:R-:W-:Y:S01]  /*16c80*/  LOP3.LUT R111, R120, 0xff, RZ, 0xc0, !PT ;  /* 0x000000ff786f7812 */ /* 0x000fe200078ec0ff */
[----:B------:R1:W-:Y:S01]  /*16c90*/  MUFU.EX2 R204, R107 ;  /* 0x0000006b00cc7308 */ /* 0x0003e20000000800 */
[----:B------:R-:W-:Y:S01]  /*16ca0*/  SHF.R.U32.HI R112, RZ, 0x8, R112 ;  /* 0x00000008ff707819 */ /* 0x000fe20000011670 */
[----:B------:R-:W-:Y:S01]  /*16cb0*/  IMAD.MOV.U32 R244, RZ, RZ, R160 ;  /* 0x000000fffff47224 */ /* 0x000fe200078e00a0 */
[----:B------:R-:W-:Y:S01]  /*16cc0*/  LOP3.LUT R120, R2, 0xff, RZ, 0xc0, !PT ;  /* 0x000000ff02787812 */ /* 0x000fe200078ec0ff */
[----:B------:R-:W-:Y:S01]  /*16cd0*/  IMAD.MOV.U32 R245, RZ, RZ, R147 ;  /* 0x000000fffff57224 */ /* 0x000fe200078e0093 */
[----:B---3--:R-:W-:Y:S01]  /*16ce0*/  SHF.R.U32.HI R106, RZ, 0x8, R109 ;  /* 0x00000008ff6a7819 */ /* 0x008fe2000001166d */
[----:B------:R-:W-:Y:S01]  /*16cf0*/  IMAD.MOV.U32 R248, RZ, RZ, R155 ;  /* 0x000000fffff87224 */ /* 0x000fe200078e009b */
[----:B------:R-:W-:Y:S01]  /*16d00*/  SHF.R.U32.HI R109, RZ, 0x10, R2 ;  /* 0x00000010ff6d7819 */ /* 0x000fe20000011602 */
[----:B------:R-:W-:Y:S01]  /*16d10*/  IMAD.MOV.U32 R238, RZ, RZ, R154 ;  /* 0x000000ffffee7224 */ /* 0x000fe200078e009a */
[----:B------:R-:W-:Y:S01]  /*16d20*/  PRMT R130, R121, 0x5410, R106 ;  /* 0x0000541079827816 */ /* 0x000fe2000000006a */
[----:B------:R-:W-:Y:S01]  /*16d30*/  FFMA.FTZ R121, R250, c[0x0][0x23c], -R186 ;  /* 0x00008f00fa797a23 */ /* 0x000fe200000108ba */
[----:B------:R-:W-:Y:S01]  /*16d40*/  LOP3.LUT R106, R2, 0xffff, RZ, 0xc0, !PT ;  /* 0x0000ffff026a7812 */ /* 0x000fe200078ec0ff */
[----:B------:R-:W-:Y:S01]  /*16d50*/  IMAD.MOV.U32 R247, RZ, RZ, R148 ;  /* 0x000000fffff77224 */ /* 0x000fe200078e0094 */
[----:B------:R-:W-:Y:S01]  /*16d60*/  PRMT R123, R123, 0x5410, R112 ;  /* 0x000054107b7b7816 */ /* 0x000fe20000000070 */
[----:B------:R-:W3:Y:S01]  /*16d70*/  MUFU.EX2 R203, R121 ;  /* 0x0000007900cb7308 */ /* 0x000ee20000000800 */
[----:B------:R-:W-:Y:S01]  /*16d80*/  SHF.R.U32.HI R106, RZ, 0x8, R106 ;  /* 0x00000008ff6a7819 */ /* 0x000fe2000001166a */
[--C-:B------:R-:W-:Y:S01]  /*16d90*/  HSET2.LE.AND R114, R130, R165.reuse, PT ;  /* 0x000000a582727233 */ /* 0x100fe20003803000 */
[----:B------:R-:W-:Y:S01]  /*16da0*/  PRMT R132, R111, 0x5410, R122 ;  /* 0x000054106f847816 */ /* 0x000fe2000000007a */
[--C-:B------:R-:W-:Y:S01]  /*16db0*/  HSET2.LE.AND R122, R123, R165.reuse, PT ;  /* 0x000000a57b7a7233 */ /* 0x100fe20003803000 */
[----:B------:R-:W-:Y:S01]  /*16dc0*/  PRMT R112, R120, 0x5410, R106 ;  /* 0x0000541078707816 */ /* 0x000fe2000000006a */
[----:B------:R-:W3:Y:S01]  /*16dd0*/  LDSM.16.MT88.4 R128, [R212+0xa800] ;  /* 0x00a80000d480783b */ /* 0x000ee20000004200 */
[----:B------:R-:W-:Y:S01]  /*16de0*/  SHF.R.U32.HI R106, RZ, 0x10, R110 ;  /* 0x00000010ff6a7819 */ /* 0x000fe2000001166e */
[--C-:B------:R-:W-:Y:S01]  /*16df0*/  HSET2.LE.AND R123, R132, R165.reuse, PT ;  /* 0x000000a5847b7233 */ /* 0x100fe20003803000 */
[----:B------:R-:W-:Y:S01]  /*16e00*/  LOP3.LUT R111, R110, 0xff, RZ, 0xc0, !PT ;  /* 0x000000ff6e6f7812 */ /* 0x000fe200078ec0ff */
[--C-:B------:R-:W-:Y:S01]  /*16e10*/  HSET2.LE.AND R112, R112, R165.reuse, PT ;  /* 0x000000a570707233 */ /* 0x100fe20003803000 */
[----:B-1----:R-:W-:Y:S01]  /*16e20*/  SHF.R.U32.HI R107, RZ, 0x18, R2 ;  /* 0x00000018ff6b7819 */ /* 0x002fe20000011602 */
[----:B------:R-:W-:Y:S01]  /*16e30*/  IMAD.MOV.U32 R239, RZ, RZ, R153 ;  /* 0x000000ffffef7224 */ /* 0x000fe200078e0099 */
[----:B------:R-:W-:Y:S01]  /*16e40*/  LOP3.LUT R2, R109, 0xff, RZ, 0xc0, !PT ;  /* 0x000000ff6d027812 */ /* 0x000fe200078ec0ff */
[----:B------:R-:W-:Y:S03]  /*16e50*/  IMAD.MOV.U32 R250, RZ, RZ, R149 ;  /* 0x000000fffffa7224 */ /* 0x000fe600078e0095 */
[----:B------:R-:W-:Y:S01]  /*16e60*/  PRMT R120, R2, 0x5410, R107 ;  /* 0x0000541002787816 */ /* 0x000fe2000000006b */
[----:B------:R-:W-:Y:S01]  /*16e70*/  FFMA.FTZ R2, R251, c[0x0][0x23c], -R187 ;  /* 0x00008f00fb027a23 */ /* 0x000fe200000108bb */
[----:B------:R-:W-:Y:S01]  /*16e80*/  LOP3.LUT R107, R106, 0xff, RZ, 0xc0, !PT ;  /* 0x000000ff6a6b7812 */ /* 0x000fe200078ec0ff */
[----:B------:R-:W-:Y:S01]  /*16e90*/  IMAD.MOV.U32 R251, RZ, RZ, R151 ;  /* 0x000000fffffb7224 */ /* 0x000fe200078e0097 */
[----:B------:R-:W-:Y:S01]  /*16ea0*/  F2FP.PACK_AB R106, R228, R229 ;  /* 0x000000e5e46a723e */ /* 0x000fe200000000ff */
[----:B------:R1:W-:Y:S01]  /*16eb0*/  MUFU.EX2 R201, R2 ;  /* 0x0000000200c97308 */ /* 0x0003e20000000800 */
[--C-:B------:R-:W-:Y:S02]  /*16ec0*/  HSET2.LE.AND R113, R120, R165.reuse, PT ;  /* 0x000000a578717233 */ /* 0x100fe40003803000 */
[----:B------:R-:W-:Y:S02]  /*16ed0*/  LOP3.LUT R115, R115, R106, RZ, 0xc0, !PT ;  /* 0x0000006a73737212 */ /* 0x000fe400078ec0ff */
[----:B------:R-:W-:Y:S04]  /*16ee0*/  F2FP.PACK_AB R106, R209, R210 ;  /* 0x000000d2d16a723e */ /* 0x000fe800000000ff */
[----:B------:R-:W-:Y:S02]  /*16ef0*/  LOP3.LUT R113, R113, R106, RZ, 0xc0, !PT ;  /* 0x0000006a71717212 */ /* 0x000fe400078ec0ff */
[----:B------:R-:W-:Y:S02]  /*16f00*/  LOP3.LUT R106, R133, UR8, R138, 0x96, !PT ;  /* 0x00000008856a7c12 */ /* 0x000fe4000f8e968a */
[----:B-1----:R-:W-:Y:S02]  /*16f10*/  LOP3.LUT R2, R110, 0xffff, RZ, 0xc0, !PT ;  /* 0x0000ffff6e027812 */ /* 0x002fe400078ec0ff */
[----:B------:R-:W-:Y:S02]  /*16f20*/  SHF.R.U32.HI R110, RZ, 0x18, R110 ;  /* 0x00000018ff6e7819 */ /* 0x000fe4000001166e */
[----:B------:R-:W-:Y:S01]  /*16f30*/  SHF.R.U32.HI R109, RZ, 0x8, R2 ;  /* 0x00000008ff6d7819 */ /* 0x000fe20000011602 */
[----:B------:R-:W-:Y:S01]  /*16f40*/  FFMA.FTZ R2, R202, c[0x0][0x23c], -R187 ;  /* 0x00008f00ca027a23 */ /* 0x000fe200000108bb */
[----:B------:R-:W-:Y:S02]  /*16f50*/  PRMT R107, R107, 0x5410, R110 ;  /* 0x000054106b6b7816 */ /* 0x000fe4000000006e */
[----:B------:R-:W-:Y:S01]  /*16f60*/  PRMT R109, R111, 0x5410, R109 ;  /* 0x000054106f6d7816 */ /* 0x000fe2000000006d */
[----:B------:R1:W1:Y:S01]  /*16f70*/  MUFU.EX2 R202, R2 ;  /* 0x0000000200ca7308 */ /* 0x0002620000000800 */
[----:B------:R-:W-:Y:S01]  /*16f80*/  LOP3.LUT R110, R143, UR8, R136, 0x96, !PT ;  /* 0x000000088f6e7c12 */ /* 0x000fe2000f8e9688 */
[--C-:B------:R-:W-:Y:S01]  /*16f90*/  HSET2.LE.AND R121, R107, R165.reuse, PT ;  /* 0x000000a56b797233 */ /* 0x100fe20003803000 */
[----:B------:R-:W-:Y:S01]  /*16fa0*/  F2FP.PACK_AB R107, R207, R208 ;  /* 0x000000d0cf6b723e */ /* 0x000fe200000000ff */
[--C-:B------:R-:W-:Y:S01]  /*16fb0*/  HSET2.LE.AND R120, R109, R165.reuse, PT ;  /* 0x000000a56d787233 */ /* 0x100fe20003803000 */
[----:B------:R-:W-:Y:S01]  /*16fc0*/  F2FP.PACK_AB R109, R205, R206 ;  /* 0x000000cecd6d723e */ /* 0x000fe200000000ff */
[----:B------:R-:W-:Y:S01]  /*16fd0*/  IMAD.WIDE.U32 R110, R110, -0x2daee0ad, RZ ;  /* 0xd2511f536e6e7825 */ /* 0x000fe200078e00ff */
[----:B------:R-:W2:Y:S02]  /*16fe0*/  LDL.LU R136, [R1+0x48] ;  /* 0x0000480001887983 */ /* 0x000ea40000300800 */
[----:B------:R-:W-:Y:S01]  /*16ff0*/  LOP3.LUT R120, R120, R107, RZ, 0xc0, !PT ;  /* 0x0000006b78787212 */ /* 0x000fe200078ec0ff */
[----:B------:R-:W-:Y:S01]  /*17000*/  IMAD.WIDE.U32 R106, R106, -0x2daee0ad, RZ ;  /* 0xd2511f536a6a7825 */ /* 0x000fe200078e00ff */
[----:B------:R-:W-:Y:S01]  /*17010*/  LOP3.LUT R121, R121, R109, RZ, 0xc0, !PT ;  /* 0x0000006d79797212 */ /* 0x000fe200078ec0ff */
[----:B------:R-:W2:Y:S01]  /*17020*/  LDL.LU R135, [R1+0x4c] ;  /* 0x00004c0001877983 */ /* 0x000ea20000300800 */
[----:B------:R-:W-:Y:S02]  /*17030*/  SHF.R.U32.HI R133, RZ, 0x18, R110 ;  /* 0x00000018ff857819 */ /* 0x000fe4000001166e */
[----:B------:R-:W-:Y:S02]  /*17040*/  LOP3.LUT R132, R106, 0xff, RZ, 0xc0, !PT ;  /* 0x000000ff6a847812 */ /* 0x000fe400078ec0ff */
[----:B------:R-:W-:Y:S02]  /*17050*/  LOP3.LUT R109, R111, UR18, R134, 0x96, !PT ;  /* 0x000000126f6d7c12 */ /* 0x000fe4000f8e9686 */
[----:B------:R-:W-:Y:S02]  /*17060*/  LOP3.LUT R111, R110, 0xffff, RZ, 0xc0, !PT ;  /* 0x0000ffff6e6f7812 */ /* 0x000fe400078ec0ff */
[----:B-1----:R-:W-:Y:S04]  /*17070*/  F2FP.PACK_AB R2, R230, R231 ;  /* 0x000000e7e602723e */ /* 0x002fe800000000ff */
[----:B------:R-:W-:Y:S02]  /*17080*/  LOP3.LUT R114, R114, R2, RZ, 0xc0, !PT ;  /* 0x0000000272727212 */ /* 0x000fe400078ec0ff */
[----:B------:R-:W-:Y:S04]  /*17090*/  F2FP.PACK_AB R2, R227, R211 ;  /* 0x000000d3e302723e */ /* 0x000fe800000000ff */
[----:B------:R-:W-:Y:S02]  /*170a0*/  LOP3.LUT R112, R112, R2, RZ, 0xc0, !PT ;  /* 0x0000000270707212 */ /* 0x000fe400078ec0ff */
[----:B---3--:R-:W-:Y:S04]  /*170b0*/  F2FP.PACK_AB R2, R203, R204 ;  /* 0x000000cccb02723e */ /* 0x008fe800000000ff */
[----:B------:R-:W-:Y:S01]  /*170c0*/  LOP3.LUT R122, R122, R2, RZ, 0xc0, !PT ;  /* 0x000000027a7a7212 */ /* 0x000fe200078ec0ff */
[-C--:B------:R-:W-:Y:S01]  /*170d0*/  HMMA.16816.F32 R4, R112, R116.reuse, R4 ;  /* 0x000000747004723c */ /* 0x080fe20000001804 */
[----:B------:R-:W-:Y:S04]  /*170e0*/  F2FP.PACK_AB R2, R202, R201 ;  /* 0x000000c9ca02723e */ /* 0x000fe800000000ff */
[----:B------:R-:W-:Y:S01]  /*170f0*/  LOP3.LUT R123, R123, R2, RZ, 0xc0, !PT ;  /* 0x000000027b7b7212 */ /* 0x000fe200078ec0ff */
[----:B------:R-:W-:Y:S02]  /*17100*/  FFMA.FTZ R2, R191, c[0x0][0x23c], -R184 ;  /* 0x00008f00bf027a23 */ /* 0x000fe400000108b8 */
[----:B------:R-:W-:Y:S04]  /*17110*/  IMAD.MOV.U32 R191, RZ, RZ, R188 ;  /* 0x000000ffffbf7224 */ /* 0x000fe800078e00bc */
        /* <DEDUP_REMOVED lines=10> */
[----:B------:R-:W1:Y:S03]  /*171c0*/  LDSM.16.MT88.4 R116, [R214+0xa800] ;  /* 0x00a80000d674783b */ /* 0x000e660000004200 */
[----:B------:R-:W-:Y:S02]  /*171d0*/  IMAD.MOV.U32 R167, RZ, RZ, R166 ;  /* 0x000000ffffa77224 */ /* 0x000fe400078e00a6 */
[----:B------:R-:W-:Y:S02]  /*171e0*/  IMAD.MOV.U32 R166, RZ, RZ, R200 ;  /* 0x000000ffffa67224 */ /* 0x000fe400078e00c8 */
[-C--:B------:R-:W-:Y:S01]  /*171f0*/  HMMA.16816.F32 R20, R112, R124.reuse, R20 ;  /* 0x0000007c7014723c */ /* 0x080fe20000001814 */
[----:B------:R3:W-:Y:S07]  /*17200*/  MUFU.EX2 R200, R2 ;  /* 0x0000000200c87308 */ /* 0x0007ee0000000800 */
[C---:B------:R-:W-:Y:S08]  /*17210*/  HMMA.16816.F32 R24, R120.reuse, R124, R24 ;  /* 0x0000007c7818723c */ /* 0x040ff00000001818 */
[-C--:B------:R-:W-:Y:S08]  /*17220*/  HMMA.16816.F32 R28, R120, R126.reuse, R28 ;  /* 0x0000007e781c723c */ /* 0x080ff0000000181c */
[C---:B------:R-:W-:Y:S01]  /*17230*/  HMMA.16816.F32 R32, R112.reuse, R126, R32 ;  /* 0x0000007e7020723c */ /* 0x040fe20000001820 */
[----:B------:R-:W4:Y:S03]  /*17240*/  LDSM.16.MT88.4 R124, [R212+0xb800] ;  /* 0x00b80000d47c783b */ /* 0x000f260000004200 */
[----:B---3--:R-:W-:Y:S02]  /*17250*/  FFMA.FTZ R2, R191, c[0x0][0x23c], -R184 ;  /* 0x00008f00bf027a23 */ /* 0x008fe400000108b8 */
        /* <DEDUP_REMOVED lines=8> */
[----:B------:R-:W-:Y:S01]  /*172e0*/  IMAD.MOV.U32 R156, RZ, RZ, R199 ;  /* 0x000000ffff9c7224 */ /* 0x000fe200078e00c7 */
[----:B------:R-:W-:Y:S01]  /*172f0*/  LOP3.LUT R129, R106, 0xffff, RZ, 0xc0, !PT ;  /* 0x0000ffff6a817812 */ /* 0x000fe200078ec0ff */
[-C--:B------:R-:W-:Y:S01]  /*17300*/  HMMA.16816.F32 R44, R120, R130.reuse, R44 ;  /* 0x00000082782c723c */ /* 0x080fe2000000182c */
[----:B------:R3:W-:Y:S03]  /*17310*/  MUFU.EX2 R199, R2 ;  /* 0x0000000200c77308 */ /* 0x0007e60000000800 */
[----:B------:R-:W-:Y:S04]  /*17320*/  LOP3.LUT R128, R110, 0xff, RZ, 0xc0, !PT ;  /* 0x000000ff6e807812 */ /* 0x000fe800078ec0ff */
[C---:B------:R-:W-:Y:S07]  /*17330*/  HMMA.16816.F32 R48, R112.reuse, R130, R48 ;  /* 0x000000827030723c */ /* 0x040fee0000001830 */
[----:B------:R-:W-:Y:S01]  /*17340*/  SHF.R.U32.HI R130, RZ, 0x10, R110 ;  /* 0x00000010ff827819 */ /* 0x000fe2000001166e */
[-C--:B-1----:R-:W-:Y:S01]  /*17350*/  HMMA.16816.F32 R52, R112, R116.reuse, R52 ;  /* 0x000000747034723c */ /* 0x082fe20000001834 */
[--C-:B------:R-:W-:Y:S03]  /*17360*/  SHF.R.U32.HI R131, RZ, 0x18, R106.reuse ;  /* 0x00000018ff837819 */ /* 0x100fe6000001166a */
[----:B------:R-:W-:Y:S02]  /*17370*/  SHF.R.U32.HI R110, RZ, 0x8, R111 ;  /* 0x00000008ff6e7819 */ /* 0x000fe4000001166f */
[----:B------:R-:W-:Y:S01]  /*17380*/  SHF.R.U32.HI R111, RZ, 0x10, R106 ;  /* 0x00000010ff6f7819 */ /* 0x000fe2000001166a */
[----:B------:R-:W-:Y:S01]  /*17390*/  FFMA.FTZ R106, R172, c[0x0][0x23c], -R187 ;  /* 0x00008f00ac6a7a23 */ /* 0x000fe200000108bb */
[C---:B------:R-:W-:Y:S01]  /*173a0*/  HMMA.16816.F32 R56, R120.reuse, R116, R56 ;  /* 0x000000747838723c */ /* 0x040fe20000001838 */
[----:B---3--:R-:W-:Y:S03]  /*173b0*/  FFMA.FTZ R2, R188, c[0x0][0x23c], -R185 ;  /* 0x00008f00bc027a23 */ /* 0x008fe600000108b9 */
[----:B------:R-:W-:Y:S01]  /*173c0*/  IMAD.MOV.U32 R188, RZ, RZ, R189 ;  /* 0x000000ffffbc7224 */ /* 0x000fe200078e00bd */
[----:B------:R-:W-:Y:S01]  /*173d0*/  PRMT R134, R128, 0x5410, R110 ;  /* 0x0000541080867816 */ /* 0x000fe2000000006e */
[----:B------:R-:W-:Y:S01]  /*173e0*/  IMAD.MOV.U32 R189, RZ, RZ, R196 ;  /* 0x000000ffffbd7224 */ /* 0x000fe200078e00c4 */
[----:B------:R-:W-:Y:S01]  /*173f0*/  LOP3.LUT R111, R111, 0xff, RZ, 0xc0, !PT ;  /* 0x000000ff6f6f7812 */ /* 0x000fe200078ec0ff */
[-C--:B------:R-:W-:Y:S01]  /*17400*/  HMMA.16816.F32 R60, R120, R118.reuse, R60 ;  /* 0x00000076783c723c */ /* 0x080fe2000000183c */
[----:B------:R-:W-:Y:S03]  /*17410*/  IMAD.MOV.U32 R196, RZ, RZ, R174 ;  /* 0x000000ffffc47224 */ /* 0x000fe600078e00ae */
[----:B------:R-:W-:Y:S01]  /*17420*/  IMAD.MOV.U32 R174, RZ, RZ, R198 ;  /* 0x000000ffffae7224 */ /* 0x000fe200078e00c6 */
[----:B------:R-:W-:Y:S01]  /*17430*/  LOP3.LUT R110, R109, 0xff, RZ, 0xc0, !PT ;  /* 0x000000ff6d6e7812 */ /* 0x000fe200078ec0ff */
[----:B------:R1:W-:Y:S01]  /*17440*/  MUFU.EX2 R198, R2 ;  /* 0x0000000200c67308 */ /* 0x0003e20000000800 */
[----:B------:R-:W-:Y:S01]  /*17450*/  PRMT R131, R111, 0x5410, R131 ;  /* 0x000054106f837816 */ /* 0x000fe20000000083 */
[C---:B------:R-:W-:Y:S01]  /*17460*/  HMMA.16816.F32 R64, R112.reuse, R118, R64 ;  /* 0x000000767040723c */ /* 0x040fe20000001840 */
[----:B------:R-:W3:Y:S03]  /*17470*/  LDSM.16.MT88.4 R116, [R214+0xb800] ;  /* 0x00b80000d674783b */ /* 0x000ee60000004200 */
[----:B------:R-:W-:Y:S01]  /*17480*/  SHF.R.U32.HI R111, RZ, 0x18, R109 ;  /* 0x00000018ff6f7819 */ /* 0x000fe2000001166d */
[--C-:B------:R-:W-:Y:S03]  /*17490*/  HSET2.LE.AND R179, R131, R165.reuse, PT ;  /* 0x000000a583b37233 */ /* 0x100fe60003803000 */
[-C--:B----4-:R-:W-:Y:S08]  /*174a0*/  HMMA.16816.F32 R68, R112, R124.reuse, R68 ;  /* 0x0000007c7044723c */ /* 0x090ff00000001844 */
[C---:B------:R-:W-:Y:S01]  /*174b0*/  HMMA.16816.F32 R72, R120.reuse, R124, R72 ;  /* 0x0000007c7848723c */ /* 0x040fe20000001848 */
[----:B-1----:R-:W-:Y:S06]  /*174c0*/  FFMA.FTZ R2, R191, c[0x0][0x23c], -R185 ;  /* 0x00008f00bf027a23 */ /* 0x002fec00000108b9 */
[----:B------:R-:W-:Y:S01]  /*174d0*/  LOP3.LUT R125, R130, 0xff, RZ, 0xc0, !PT ;  /* 0x000000ff827d7812 */ /* 0x000fe200078ec0ff */
[-C--:B------:R-:W-:Y:S01]  /*174e0*/  HMMA.16816.F32 R76, R120, R126.reuse, R76 ;  /* 0x0000007e784c723c */ /* 0x080fe2000000184c */
[----:B------:R-:W4:Y:S03]  /*174f0*/  LDL.LU R130, [R1+0x50] ;  /* 0x0000500001827983 */ /* 0x000f260000300800 */
[----:B------:R-:W-:Y:S01]  /*17500*/  IMAD.MOV.U32 R191, RZ, RZ, R197 ;  /* 0x000000ffffbf7224 */ /* 0x000fe200078e00c5 */
[----:B------:R-:W-:Y:S01]  /*17510*/  SHF.R.U32.HI R124, RZ, 0x8, R129 ;  /* 0x00000008ff7c7819 */ /* 0x000fe20000011681 */
[----:B------:R1:W-:Y:S01]  /*17520*/  MUFU.EX2 R197, R2 ;  /* 0x0000000200c57308 */ /* 0x0003e20000000800 */
[----:B------:R-:W-:Y:S01]  /*17530*/  PRMT R133, R125, 0x5410, R133 ;  /* 0x000054107d857816 */ /* 0x000fe20000000085 */
[C---:B------:R-:W-:Y:S01]  /*17540*/  HMMA.16816.F32 R80, R112.reuse, R126, R80 ;  /* 0x0000007e7050723c */ /* 0x040fe20000001850 */
[----:B------:R-:W-:Y:S02]  /*17550*/  PRMT R132, R132, 0x5410, R124 ;  /* 0x0000541084847816 */ /* 0x000fe4000000007c */
[----:B------:R-:W2:Y:S03]  /*17560*/  LDSM.16.MT88.4 R124, [R212+0x9c00] ;  /* 0x009c0000d47c783b */ /* 0x000ea60000004200 */
[--C-:B------:R-:W-:Y:S02]  /*17570*/  HSET2.LE.AND R178, R132, R165.reuse, PT ;  /* 0x000000a584b27233 */ /* 0x100fe40003803000 */
[-C--:B---3--:R-:W-:Y:S08]  /*17580*/  HMMA.16816.F32 R84, R112, R116.reuse, R84 ;  /* 0x000000747054723c */ /* 0x088ff00000001854 */
[C---:B------:R-:W-:Y:S01]  /*17590*/  HMMA.16816.F32 R88, R120.reuse, R116, R88 ;  /* 0x000000747858723c */ /* 0x040fe20000001858 */
[----:B-1----:R-:W-:Y:S03]  /*175a0*/  FFMA.FTZ R2, R188, c[0x0][0x23c], -R184 ;  /* 0x00008f00bc027a23 */ /* 0x002fe600000108b8 */
[----:B------:R-:W-:Y:S04]  /*175b0*/  IMAD.MOV.U32 R188, RZ, RZ, R189 ;  /* 0x000000ffffbc7224 */ /* 0x000fe800078e00bd */
[-C--:B------:R-:W-:Y:S01]  /*175c0*/  HMMA.16816.F32 R92, R120, R118.reuse, R92 ;  /* 0x00000076785c723c */ /* 0x080fe2000000185c */
[----:B------:R-:W-:Y:S02]  /*175d0*/  IMAD.MOV.U32 R189, RZ, RZ, R196 ;  /* 0x000000ffffbd7224 */ /* 0x000fe400078e00c4 */
[----:B------:R1:W-:Y:S01]  /*175e0*/  MUFU.EX2 R196, R2 ;  /* 0x0000000200c47308 */ /* 0x0003e20000000800 */
[----:B------:R-:W-:Y:S04]  /*175f0*/  FFMA.FTZ R184, R191, c[0x0][0x23c], -R184 ;  /* 0x00008f00bfb87a23 */ /* 0x000fe800000108b8 */
[----:B------:R-:W-:Y:S05]  /*17600*/  HMMA.16816.F32 R96, R112, R118, R96 ;  /* 0x000000767060723c */ /* 0x000fea0000001860 */
[----:B------:R-:W-:Y:S01]  /*17610*/  MUFU.EX2 R195, R184 ;  /* 0x000000b800c37308 */ /* 0x000fe20000000800 */
[--C-:B-1----:R-:W-:Y:S02]  /*17620*/  FFMA.FTZ R2, R188, c[0x0][0x23c], -R185.reuse ;  /* 0x00008f00bc027a23 */ /* 0x102fe400000108b9 */
[----:B------:R-:W-:Y:S07]  /*17630*/  FFMA.FTZ R185, R189, c[0x0][0x23c], -R185 ;  /* 0x00008f00bdb97a23 */ /* 0x000fee00000108b9 */
[----:B------:R-:W-:Y:S10]  /*17640*/  MUFU.EX2 R188, R106 ;  /* 0x0000006a00bc7308 */ /* 0x000ff40000000800 */
[----:B------:R1:W-:Y:S10]  /*17650*/  MUFU.EX2 R194, R2 ;  /* 0x0000000200c27308 */ /* 0x0003f40000000800 */
[----:B------:R-:W3:Y:S01]  /*17660*/  MUFU.EX2 R193, R185 ;  /* 0x000000b900c17308 */ /* 0x000ee20000000800 */
[--C-:B-1----:R-:W-:Y:S09]  /*17670*/  FFMA.FTZ R2, R175, c[0x0][0x23c], -R186.reuse ;  /* 0x00008f00af027a23 */ /* 0x102ff200000108ba */
[----:B------:R1:W-:Y:S02]  /*17680*/  MUFU.EX2 R192, R2 ;  /* 0x0000000200c07308 */ /* 0x0003e40000000800 */
[----:B-1----:R-:W-:Y:S08]  /*17690*/  FFMA.FTZ R2, R174, c[0x0][0x23c], -R186 ;  /* 0x00008f00ae027a23 */ /* 0x002ff000000108ba */
[----:B------:R1:W1:Y:S02]  /*176a0*/  MUFU.EX2 R191, R2 ;  /* 0x0000000200bf7308 */ /* 0x0002640000000800 */
[----:B-1----:R-:W-:Y:S01]  /*176b0*/  LOP3.LUT R2, R107, UR18, R140, 0x96, !PT ;  /* 0x000000126b027c12 */ /* 0x002fe2000f8e968c */
[----:B------:R-:W-:Y:S01]  /*176c0*/  FFMA.FTZ R107, R173, c[0x0][0x23c], -R187 ;  /* 0x00008f00ad6b7a23 */ /* 0x000fe200000108bb */
[----:B------:R-:W1:Y:S06]  /*176d0*/  LDSM.16.MT88.4 R140, [R214+0x9c00] ;  /* 0x009c0000d68c783b */ /* 0x000e6c0000004200 */
[----:B------:R2:W-:Y:S02]  /*176e0*/  MUFU.EX2 R189, R107 ;  /* 0x0000006b00bd7308 */ /* 0x0005e40000000800 */
[----:B------:R-:W-:Y:S01]  /*176f0*/  LDSM.16.MT88.4 R172, [R214+0xac00] ;  /* 0x00ac0000d6ac783b */ /* 0x000fe20000004200 */
[----:B--2---:R-:W-:Y:S04]  /*17700*/  LOP3.LUT R107, R109, 0xffff, RZ, 0xc0, !PT ;  /* 0x0000ffff6d6b7812 */ /* 0x004fe800078ec0ff */
[----:B------:R-:W-:Y:S01]  /*17710*/  SHF.R.U32.HI R106, RZ, 0x8, R107 ;  /* 0x00000008ff6a7819 */ /* 0x000fe2000001166b */
[--C-:B------:R-:W-:Y:S02]  /*17720*/  FFMA.FTZ R107, R171, c[0x0][0x23c], -R186.reuse ;  /* 0x00008f00ab6b7a23 */ /* 0x100fe400000108ba */
[----:B------:R-:W-:Y:S01]  /*17730*/  FFMA.FTZ R186, R170, c[0x0][0x23c], -R186 ;  /* 0x00008f00aaba7a23 */ /* 0x000fe200000108ba */
[----:B------:R-:W-:Y:S01]  /*17740*/  PRMT R129, R110, 0x5410, R106 ;  /* 0x000054106e817816 */ /* 0x000fe2000000006a */
[----:B------:R2:W-:Y:S01]  /*17750*/  MUFU.EX2 R185, R107 ;  /* 0x0000006b00b97308 */ /* 0x0005e20000000800 */
[C---:B------:R-:W-:Y:S02]  /*17760*/  LOP3.LUT R106, R2.reuse, 0xffff, RZ, 0xc0, !PT ;  /* 0x0000ffff026a7812 */ /* 0x040fe400078ec0ff */
[----:B------:R-:W-:Y:S02]  /*17770*/  SHF.R.U32.HI R110, RZ, 0x10, R109 ;  /* 0x00000010ff6e7819 */ /* 0x000fe4000001166d */
[----:B------:R-:W-:Y:S02]  /*17780*/  LOP3.LUT R109, R2, 0xff, RZ, 0xc0, !PT ;  /* 0x000000ff026d7812 */ /* 0x000fe400078ec0ff */
[----:B------:R-:W-:Y:S02]  /*17790*/  LOP3.LUT R110, R110, 0xff, RZ, 0xc0, !PT ;  /* 0x000000ff6e6e7812 */ /* 0x000fe400078ec0ff */
[----:B------:R-:W-:Y:S01]  /*177a0*/  SHF.R.U32.HI R106, RZ, 0x8, R106 ;  /* 0x00000008ff6a7819 */ /* 0x000fe2000001166a */
[----:B------:R-:W1:Y:S01]  /*177b0*/  MUFU.EX2 R186, R186 ;  /* 0x000000ba00ba7308 */ /* 0x000e620000000800 */
[----:B------:R-:W-:Y:S01]  /*177c0*/  PRMT R128, R110, 0x5410, R111 ;  /* 0x000054106e807816 */ /* 0x000fe2000000006f */
[--C-:B------:R-:W-:Y:S01]  /*177d0*/  HSET2.LE.AND R110, R134, R165.reuse, PT ;  /* 0x000000a5866e7233 */ /* 0x100fe20003803000 */
[----:B------:R-:W-:Y:S01]  /*177e0*/  PRMT R176, R109, 0x5410, R106 ;  /* 0x000054106db07816 */ /* 0x000fe2000000006a */
[--C-:B------:R-:W-:Y:S01]  /*177f0*/  HSET2.LE.AND R111, R133, R165.reuse, PT ;  /* 0x000000a5856f7233 */ /* 0x100fe20003803000 */
[----:B------:R-:W-:Y:S01]  /*17800*/  FFMA.FTZ R106, R101, R136, R167 ;  /* 0x00000088656a7223 */ /* 0x000fe200000100a7 */
[--C-:B------:R-:W-:Y:S01]  /*17810*/  HSET2.LE.AND R109, R128, R165.reuse, PT ;  /* 0x000000a5806d7233 */ /* 0x100fe20003803000 */
[----:B------:R-:W-:Y:S01]  /*17820*/  FFMA.FTZ R101, R3, R135, R166 ;  /* 0x0000008703657223 */ /* 0x000fe200000100a6 */
[----:B---3--:R-:W-:Y:S01]  /*17830*/  F2FP.PACK_AB R3, R193, R194 ;  /* 0x000000c2c103723e */ /* 0x008fe200000000ff */
[--C-:B------:R-:W-:Y:S01]  /*17840*/  HSET2.LE.AND R176, R176, R165.reuse, PT ;  /* 0x000000a5b0b07233 */ /* 0x100fe20003803000 */
[----:B------:R-:W-:Y:S02]  /*17850*/  IMAD.MOV.U32 R167, RZ, RZ, R158 ;  /* 0x000000ffffa77224 */ /* 0x000fe400078e009e */
[----:B------:R-:W-:Y:S01]  /*17860*/  LOP3.LUT R109, R109, R3, RZ, 0xc0, !PT ;  /* 0x000000036d6d7212 */ /* 0x000fe200078ec0ff */
[----:B------:R-:W-:Y:S01]  /*17870*/  IMAD.MOV.U32 R166, RZ, RZ, R157 ;  /* 0x000000ffffa67224 */ /* 0x000fe200078e009d */
[----:B--2---:R-:W-:Y:S01]  /*17880*/  SHF.R.U32.HI R107, RZ, 0x10, R2 ;  /* 0x00000010ff6b7819 */ /* 0x004fe20000011602 */
[----:B------:R-:W-:Y:S01]  /*17890*/  FADD.FTZ R106, R167, R106 ;  /* 0x0000006aa76a7221 */ /* 0x000fe20000010000 */
[----:B------:R-:W-:Y:S01]  /*178a0*/  SHF.R.U32.HI R2, RZ, 0x18, R2 ;  /* 0x00000018ff027819 */ /* 0x000fe20000011602 */
[----:B------:R-:W-:Y:S01]  /*178b0*/  FADD.FTZ R101, R166, R101 ;  /* 0x00000065a6657221 */ /* 0x000fe20000010000 */
[----:B------:R-:W-:Y:S04]  /*178c0*/  LOP3.LUT R107, R107, 0xff, RZ, 0xc0, !PT ;  /* 0x000000ff6b6b7812 */ /* 0x000fe800078ec0ff */
[----:B------:R-:W-:Y:S01]  /*178d0*/  PRMT R177, R107, 0x5410, R2 ;  /* 0x000054106bb17816 */ /* 0x000fe20000000002 */
[--C-:B------:R-:W-:Y:S02]  /*178e0*/  FFMA.FTZ R2, R169, c[0x0][0x23c], -R187.reuse ;  /* 0x00008f00a9027a23 */ /* 0x100fe400000108bb */
[----:B------:R-:W-:Y:S01]  /*178f0*/  FFMA.FTZ R187, R108, c[0x0][0x23c], -R187 ;  /* 0x00008f006cbb7a23 */ /* 0x000fe200000108bb */
[--C-:B------:R-:W-:Y:S01]  /*17900*/  HSET2.LE.AND R108, R129, R165.reuse, PT ;  /* 0x000000a5816c7233 */ /* 0x100fe20003803000 */
[----:B------:R2:W-:Y:S01]  /*17910*/  MUFU.EX2 R184, R2 ;  /* 0x0000000200b87308 */ /* 0x0005e20000000800 */
[----:B------:R-:W-:Y:S01]  /*17920*/  HSET2.LE.AND R177, R177, R165, PT ;  /* 0x000000a5b1b17233 */ /* 0x000fe20003803000 */
[----:B------:R-:W-:Y:S01]  /*17930*/  FFMA.FTZ R107, R100, R137, R168 ;  /* 0x00000089646b7223 */ /* 0x000fe200000100a8 */
[----:B------:R-:W-:Y:S01]  /*17940*/  F2FP.PACK_AB R100, R191, R192 ;  /* 0x000000c0bf64723e */ /* 0x000fe200000000ff */
[----:B------:R-:W-:Y:S03]  /*17950*/  IMAD.MOV.U32 R168, RZ, RZ, R159 ;  /* 0x000000ffffa87224 */ /* 0x000fe600078e009f */
[----:B------:R-:W-:Y:S01]  /*17960*/  LOP3.LUT R176, R176, R100, RZ, 0xc0, !PT ;  /* 0x00000064b0b07212 */ /* 0x000fe200078ec0ff */
[----:B------:R-:W-:Y:S02]  /*17970*/  IMAD.MOV.U32 R100, RZ, RZ, R152 ;  /* 0x000000ffff647224 */ /* 0x000fe400078e0098 */
[----:B------:R-:W3:Y:S01]  /*17980*/  MUFU.EX2 R187, R187 ;  /* 0x000000bb00bb7308 */ /* 0x000ee20000000800 */
[----:B------:R-:W-:Y:S01]  /*17990*/  FADD.FTZ R107, R168, R107 ;  /* 0x0000006ba86b7221 */ /* 0x000fe20000010000 */
[----:B--2---:R-:W-:Y:S04]  /*179a0*/  F2FP.PACK_AB R2, R199, R200 ;  /* 0x000000c8c702723e */ /* 0x004fe800000000ff */
[----:B------:R-:W-:Y:S02]  /*179b0*/  LOP3.LUT R110, R110, R2, RZ, 0xc0, !PT ;  /* 0x000000026e6e7212 */ /* 0x000fe400078ec0ff */
[----:B------:R-:W-:Y:S04]  /*179c0*/  F2FP.PACK_AB R2, R195, R196 ;  /* 0x000000c4c302723e */ /* 0x000fe800000000ff */
[----:B------:R-:W-:Y:S02]  /*179d0*/  LOP3.LUT R108, R108, R2, RZ, 0xc0, !PT ;  /* 0x000000026c6c7212 */ /* 0x000fe400078ec0ff */
[----:B-1----:R-:W-:Y:S02]  /*179e0*/  F2FP.PACK_AB R2, R186, R185 ;  /* 0x000000b9ba02723e */ /* 0x002fe400000000ff */
[----:B---3--:R-:W-:Y:S02]  /*179f0*/  F2FP.PACK_AB R3, R187, R184 ;  /* 0x000000b8bb03723e */ /* 0x008fe400000000ff */
[----:B------:R-:W-:Y:S01]  /*17a00*/  LOP3.LUT R178, R178, R2, RZ, 0xc0, !PT ;  /* 0x00000002b2b27212 */ /* 0x000fe200078ec0ff */
[----:B------:R-:W-:Y:S01]  /*17a10*/  IMAD.MOV.U32 R2, RZ, RZ, R145 ;  /* 0x000000ffff027224 */ /* 0x000fe200078e0091 */
[----:B------:R-:W-:Y:S01]  /*17a20*/  LOP3.LUT R179, R179, R3, RZ, 0xc0, !PT ;  /* 0x00000003b3b37212 */ /* 0x000fe200078ec0ff */
[----:B------:R-:W-:Y:S02]  /*17a30*/  IMAD.MOV.U32 R3, RZ, RZ, R144 ;  /* 0x000000ffff037224 */ /* 0x000fe400078e0090 */
        /* <DEDUP_REMOVED lines=8> */
[----:B------:R-:W-:Y:S02]  /*17ac0*/  IMAD.MOV.U32 R107, RZ, RZ, R102 ;  /* 0x000000ffff6b7224 */ /* 0x000fe400078e0066 */
[----:B------:R-:W-:Y:S02]  /*17ad0*/  FADD.FTZ R3, R241, R3 ;  /* 0x00000003f1037221 */ /* 0x000fe40000010000 */
[----:B------:R-:W-:Y:S02]  /*17ae0*/  IMAD.MOV.U32 R106, RZ, RZ, R103 ;  /* 0x000000ffff6a7224 */ /* 0x000fe400078e0067 */
[----:B------:R-:W-:Y:S02]  /*17af0*/  FADD.FTZ R3, R237, R3 ;  /* 0x00000003ed037221 */ /* 0x000fe40000010000 */
[----:B----4-:R-:W-:Y:S01]  /*17b00*/  FFMA.FTZ R190, R0, R130, R156 ;  /* 0x0000008200be7223 */ /* 0x010fe2000001009c */
[----:B------:R-:W-:Y:S01]  /*17b10*/  F2FP.PACK_AB R0, R197, R198 ;  /* 0x000000c6c500723e */ /* 0x000fe200000000ff */
[----:B------:R-:W1:Y:S03]  /*17b20*/  LDSM.16.MT88.4 R156, [R212+0xac00] ;  /* 0x00ac0000d49c783b */ /* 0x000e660000004200 */
[----:B------:R-:W-:Y:S02]  /*17b30*/  LOP3.LUT R111, R111, R0, RZ, 0xc0, !PT ;  /* 0x000000006f6f7212 */ /* 0x000fe400078ec0ff */
[----:B------:R-:W-:Y:S04]  /*17b40*/  F2FP.PACK_AB R0, R188, R189 ;  /* 0x000000bdbc00723e */ /* 0x000fe800000000ff */
[----:B------:R-:W-:Y:S01]  /*17b50*/  LOP3.LUT R177, R177, R0, RZ, 0xc0, !PT ;  /* 0x00000000b1b17212 */ /* 0x000fe200078ec0ff */
[-C--:B------:R-:W-:Y:S01]  /*17b60*/  HMMA.16816.F32 R112, R108, R124.reuse, R4 ;  /* 0x0000007c6c70723c */ /* 0x080fe20000001804 */
[----:B------:R-:W2:Y:S01]  /*17b70*/  LDSM.16.MT88.4 R4, [R214+0xbc00] ;  /* 0x00bc0000d604783b */ /* 0x000ea20000004200 */
[----:B------:R-:W-:Y:S04]  /*17b80*/  IMAD.MOV.U32 R0, RZ, RZ, R146 ;  /* 0x000000ffff007224 */ /* 0x000fe800078e0092 */
[----:B------:R-:W-:Y:S02]  /*17b90*/  FADD.FTZ R0, R0, R190 ;  /* 0x000000be00007221 */ /* 0x000fe40000010000 */
        /* <DEDUP_REMOVED lines=33> */
[----:B------:R-:W-:Y:S02]  /*17db0*/  IMAD.MOV.U32 R100, RZ, RZ, R104 ;  /* 0x000000ffff647224 */ /* 0x000fe400078e0068 */
[-C--:B------:R-:W-:Y:S01]  /*17dc0*/  HMMA.16816.F32 R152, R176, R158.reuse, R44 ;  /* 0x0000009eb098723c */ /* 0x080fe2000000182c */
[----:B------:R-:W-:Y:S04]  /*17dd0*/  FADD.FTZ R0, R246, R0 ;  /* 0x00000000f6007221 */ /* 0x000fe80000010000 */
[----:B------:R-:W-:Y:S03]  /*17de0*/  FADD.FTZ R0, R242, R0 ;  /* 0x00000000f2007221 */ /* 0x000fe60000010000 */
[C---:B------:R-:W-:Y:S01]  /*17df0*/  HMMA.16816.F32 R156, R108.reuse, R158, R48 ;  /* 0x0000009e6c9c723c */ /* 0x040fe20000001830 */
[----:B------:R-:W-:Y:S04]  /*17e00*/  FADD.FTZ R0, R206, R0 ;  /* 0x00000000ce007221 */ /* 0x000fe80000010000 */
[----:B------:R-:W-:Y:S02]  /*17e10*/  FADD.FTZ R8, R205, R0 ;  /* 0x00000000cd087221 */ /* 0x000fe40000010000 */
[----:B------:R-:W-:Y:S01]  /*17e20*/  FADD.FTZ R0, R204, R9 ;  /* 0x00000009cc007221 */ /* 0x000fe20000010000 */
        /* <DEDUP_REMOVED lines=35> */
.L_x_668:
[----:B------:R-:W2:Y:S01]  /*18060*/  LDL.LU R5, [R1+0x20] ;  /* 0x0000200001057983 */ /* 0x000ea20000300800 */
[----:B------:R-:W1:Y:S01]  /*18070*/  S2UR UR7, SR_CTAID.Y ;  /* 0x00000000000779c3 */ /* 0x000e620000002600 */
[----:B------:R-:W-:-:S02]  /*18080*/  UISETP.NE.AND UP4, UPT, UR24, -0x1, UPT ;  /* 0xffffffff1800788c */ /* 0x000fc4000bf85270 */
[----:B------:R-:W3:Y:S01]  /*18090*/  LDL.LU R4, [R1+0x48] ;  /* 0x0000480001047983 */ /* 0x000ee20000300800 */
[----:B------:R-:W-:-:S03]  /*180a0*/  ULDC.64 UR4, c[0x0][0x1e8] ;  /* 0x00007a0000047ab9 */ /* 0x000fc60000000a00 */
[----:B------:R-:W4:Y:S04]  /*180b0*/  LDL.LU R8, [R1+0x4c] ;  /* 0x00004c0001087983 */ /* 0x000f280000300800 */
[----:B------:R-:W5:Y:S01]  /*180c0*/  LDL.LU R7, [R1+0x50] ;  /* 0x0000500001077983 */ /* 0x000f620000300800 */
[----:B------:R-:W-:Y:S01]  /*180d0*/  ULDC.U8 UR11, c[0x0][0x329] ;  /* 0x0000ca40000b7ab9 */ /* 0x000fe20000000000 */
[----:B------:R-:W-:Y:S01]  /*180e0*/  BSSY B0, `(.L_x_672) ;  /* 0x0000170000007945 */ /* 0x000fe20003800000 */
[----:B------:R-:W-:Y:S02]  /*180f0*/  UISETP.NE.AND UP3, UPT, UR11, URZ, UPT ;  /* 0x0000003f0b00728c */ /* 0x000fe4000bf65270 */
[----:B------:R-:W-:Y:S02]  /*18100*/  ULDC.U8 UR10, c[0x0][0x328] ;  /* 0x0000ca00000a7ab9 */ /* 0x000fe40000000000 */
[----:B------:R-:W-:-:S02]  /*18110*/  @UP4 UIMAD.WIDE.U32 UR14, UR24, UR4, URZ ;  /* 0x00000004180e42a5 */ /* 0x000fc4000f8e003f */
[----:B------:R-:W-:Y:S02]  /*18120*/  UISETP.NE.AND UP2, UPT, UR10, URZ, UPT ;  /* 0x0000003f0a00728c */ /* 0x000fe4000bf45270 */
[----:B------:R-:W-:Y:S02]  /*18130*/  @UP4 UIMAD UR8, UR24, UR5, UR15 ;  /* 0x00000005180842a4 */ /* 0x000fe4000f8e020f */
[----:B-1----:R-:W-:Y:S02]  /*18140*/  @!UP4 USHF.R.S32.HI UR12, URZ, 0x1f, UR7 ;  /* 0x0000001f3f0cc899 */ /* 0x002fe40008011407 */
[----:B------:R-:W-:Y:S01]  /*18150*/  @!UP3 UISETP.NE.AND UP1, UPT, UR10, URZ, UPT ;  /* 0x0000003f0a00b28c */ /* 0x000fe2000bf25270 */
[----:B------:R-:W1:Y:S01]  /*18160*/  S2UR UR10, SR_CTAID.X ;  /* 0x00000000000a79c3 */ /* 0x000e620000002500 */
[----:B------:R-:W-:Y:S02]  /*18170*/  ULDC.64 UR4, c[0x0][0x1e0] ;  /* 0x0000780000047ab9 */ /* 0x000fe40000000a00 */
[----:B------:R-:W-:-:S02]  /*18180*/  UISETP.EQ.AND UP2, UPT, UR11, URZ, UP2 ;  /* 0x0000003f0b00728c */ /* 0x000fc40009742270 */
[----:B------:R-:W-:Y:S02]  /*18190*/  @!UP4 UIMAD UR12, UR12, UR4, URZ ;  /* 0x000000040c0cc2a4 */ /* 0x000fe4000f8e023f */
[----:B------:R-:W-:Y:S01]  /*181a0*/  ULDC UR9, c[0x0][0x214] ;  /* 0x0000850000097ab9 */ /* 0x000fe20000000800 */
[----:B------:R-:W1:Y:S01]  /*181b0*/  S2UR UR11, SR_CTAID.Z ;  /* 0x00000000000b79c3 */ /* 0x000e620000002700 */
        /* <DEDUP_REMOVED lines=17> */
[----:B------:R-:W-:Y:S02]  /*182d0*/  UIMAD UR15, UR11, UR15, UR4 ;  /* 0x0000000f0b0f72a4 */ /* 0x000fe4000f8e0204 */
        /* <DEDUP_REMOVED lines=11> */
[----:B---3--:R-:W2:Y:S01]  /*18390*/  SHFL.BFLY PT, R0, R4, 0x2, 0x1f ;  /* 0x0c401f0004007f89 */ /* 0x008ea200000e0000 */
[----:B-1----:R-:W-:-:S03]  /*183a0*/  FADD.FTZ R2, R2, R5 ;  /* 0x0000000502027221 */ /* 0x002fc60000010000 */
[----:B-----5:R-:W-:Y:S01]  /*183b0*/  SHFL.BFLY PT, R5, R7, 0x2, 0x1f ;  /* 0x0c401f0007057f89 */ /* 0x020fe200000e0000 */
[----:B--2---:R-:W-:-:S03]  /*183c0*/  FADD.FTZ R0, R0, R4 ;  /* 0x0000000400007221 */ /* 0x004fc60000010000 */
[----:B------:R-:W1:Y:S04]  /*183d0*/  SHFL.BFLY PT, R3, R2, 0x1, 0x1f ;  /* 0x0c201f0002037f89 */ /* 0x000e6800000e0000 */
[----:B----4-:R-:W2:Y:S04]  /*183e0*/  SHFL.BFLY PT, R4, R8, 0x2, 0x1f ;  /* 0x0c401f0008047f89 */ /* 0x010ea800000e0000 */
[----:B------:R-:W3:Y:S01]  /*183f0*/  SHFL.BFLY PT, R6, R0, 0x1, 0x1f ;  /* 0x0c201f0000067f89 */ /* 0x000ee200000e0000 */
[----:B-1----:R-:W-:Y:S01]  /*18400*/  FADD.FTZ R50, R2, R3 ;  /* 0x0000000302327221 */ /* 0x002fe20000010000 */
[----:B------:R-:W-:Y:S01]  /*18410*/  MOV R3, 0x3f800000 ;  /* 0x3f80000000037802 */ /* 0x000fe20000000f00 */
[----:B------:R-:W-:-:S02]  /*18420*/  FADD.FTZ R2, R5, R7 ;  /* 0x0000000705027221 */ /* 0x000fc40000010000 */
[----:B--2---:R-:W-:Y:S01]  /*18430*/  FADD.FTZ R4, R4, R8 ;  /* 0x0000000804047221 */ /* 0x004fe20000010000 */
[----:B------:R-:W-:Y:S01]  /*18440*/  FSETP.NE.FTZ.AND P5, PT, R50, RZ, PT ;  /* 0x000000ff3200720b */ /* 0x000fe20003fb5000 */
[----:B---3--:R-:W-:-:S03]  /*18450*/  FADD.FTZ R49, R0, R6 ;  /* 0x0000000600317221 */ /* 0x008fc60000010000 */
[----:B------:R-:W1:Y:S01]  /*18460*/  SHFL.BFLY PT, R5, R4, 0x1, 0x1f ;  /* 0x0c201f0004057f89 */ /* 0x000e6200000e0000 */
[----:B------:R-:W-:-:S03]  /*18470*/  MOV R0, 0x3f800000 ;  /* 0x3f80000000007802 */ /* 0x000fc60000000f00 */
[----:B------:R-:W2:Y:S01]  /*18480*/  SHFL.BFLY PT, R6, R2, 0x1, 0x1f ;  /* 0x0c201f0002067f89 */ /* 0x000ea200000e0000 */
[----:B------:R-:W-:-:S04]  /*18490*/  FSETP.NE.FTZ.AND P4, PT, R49, RZ, PT ;  /* 0x000000ff3100720b */ /* 0x000fc80003f95000 */
[----:B------:R-:W3:Y:S09]  /*184a0*/  @P5 MUFU.RCP R0, R50 ;  /* 0x0000003200005308 */ /* 0x000ef20000001000 */
[----:B------:R-:W4:Y:S01]  /*184b0*/  @P4 MUFU.RCP R3, R49 ;  /* 0x0000003100034308 */ /* 0x000f220000001000 */
[----:B-1----:R-:W-:-:S02]  /*184c0*/  FADD.FTZ R101, R4, R5 ;  /* 0x0000000504657221 */ /* 0x002fc40000010000 */
[----:B---3--:R-:W-:Y:S02]  /*184d0*/  FMUL.FTZ R0, R0, c[0x0][0x2dc] ;  /* 0x0000b70000007a20 */ /* 0x008fe40000410000 */
[----:B--2---:R-:W-:Y:S01]  /*184e0*/  FADD.FTZ R100, R2, R6 ;  /* 0x0000000602647221 */ /* 0x004fe20000010000 */
[----:B------:R-:W-:Y:S01]  /*184f0*/  FSETP.NE.FTZ.AND P3, PT, R101, RZ, PT ;  /* 0x000000ff6500720b */ /* 0x000fe20003f75000 */
[----:B------:R-:W-:Y:S01]  /*18500*/  FMUL.FTZ R21, R0, R69 ;  /* 0x0000004500157220 */ /* 0x000fe20000410000 */
[----:B------:R-:W-:Y:S01]  /*18510*/  MOV R2, 0x3f800000 ;  /* 0x3f80000000027802 */ /* 0x000fe20000000f00 */
[----:B------:R-:W1:Y:S01]  /*18520*/  S2R R69, SR_TID.X ;  /* 0x0000000000457919 */ /* 0x000e620000002100 */
[----:B------:R-:W-:Y:S01]  /*18530*/  FSETP.NE.FTZ.AND P2, PT, R100, RZ, PT ;  /* 0x000000ff6400720b */ /* 0x000fe20003f55000 */
[C---:B------:R-:W-:Y:S02]  /*18540*/  FMUL.FTZ R112, R0.reuse, R112 ;  /* 0x0000007000707220 */ /* 0x040fe40000410000 */
[----:B------:R-:W-:-:S02]  /*18550*/  FMUL.FTZ R46, R0, R113 ;  /* 0x00000071002e7220 */ /* 0x000fc40000410000 */
[C---:B------:R-:W-:Y:S02]  /*18560*/  FMUL.FTZ R124, R0.reuse, R124 ;  /* 0x0000007c007c7220 */ /* 0x040fe40000410000 */
[----:B------:R-:W-:Y:S01]  /*18570*/  FMUL.FTZ R44, R0, R125 ;  /* 0x0000007d002c7220 */ /* 0x000fe20000410000 */
[----:B------:R-:W-:Y:S01]  /*18580*/  F2FP.PACK_AB R46, R46, R112 ;  /* 0x000000702e2e723e */ /* 0x000fe200000000ff */
[----:B------:R-:W2:Y:S01]  /*18590*/  @P3 MUFU.RCP R2, R101 ;  /* 0x0000006500023308 */ /* 0x000ea20000001000 */
[C---:B------:R-:W-:Y:S02]  /*185a0*/  FMUL.FTZ R128, R0.reuse, R128 ;  /* 0x0000008000807220 */ /* 0x040fe40000410000 */
[----:B------:R-:W-:Y:S01]  /*185b0*/  FMUL.FTZ R42, R0, R129 ;  /* 0x00000081002a7220 */ /* 0x000fe20000410000 */
        /* <DEDUP_REMOVED lines=8> */
[----:B-1----:R-:W-:Y:S01]  /*18640*/  SHF.R.S32.HI R5, RZ, 0x1f, R69 ;  /* 0x0000001fff057819 */ /* 0x002fe20000011445 */
[----:B------:R-:W-:Y:S01]  /*18650*/  FMUL.FTZ R33, R0, R157 ;  /* 0x0000009d00217220 */ /* 0x000fe20000410000 */
[----:B------:R-:W-:Y:S01]  /*18660*/  F2FP.PACK_AB R36, R36, R144 ;  /* 0x000000902424723e */ /* 0x000fe200000000ff */
[C---:B------:R-:W-:Y:S01]  /*18670*/  FMUL.FTZ R160, R0.reuse, R160 ;  /* 0x000000a000a07220 */ /* 0x040fe20000410000 */
[----:B------:R-:W-:Y:S01]  /*18680*/  LEA.HI R4, R5, R69, RZ, 0x2 ;  /* 0x0000004505047211 */ /* 0x000fe200078f10ff */
        /* <DEDUP_REMOVED lines=10> */
[C---:B------:R-:W-:Y:S01]  /*18730*/  FMUL.FTZ R84, R0.reuse, R84 ;  /* 0x0000005400547220 */ /* 0x040fe20000410000 */
[----:B------:R-:W-:Y:S01]  /*18740*/  LEA.HI R68, R5, R69, RZ, 0x5 ;  /* 0x0000004505447211 */ /* 0x000fe200078f28ff */
[----:B------:R-:W-:Y:S01]  /*18750*/  FMUL.FTZ R12, R0, R85 ;  /* 0x00000055000c7220 */ /* 0x000fe20000410000 */
[----:B------:R-:W-:Y:S01]  /*18760*/  F2FP.PACK_AB R16, R16, R80 ;  /* 0x000000501010723e */ /* 0x000fe200000000ff */
[C---:B------:R-:W-:Y:S01]  /*18770*/  FMUL.FTZ R96, R0.reuse, R96 ;  /* 0x0000006000607220 */ /* 0x040fe20000410000 */
[----:B------:R-:W-:Y:S01]  /*18780*/  SHF.R.S32.HI R17, RZ, 0x5, R68 ;  /* 0x00000005ff117819 */ /* 0x000fe20000011444 */
[----:B------:R-:W-:Y:S01]  /*18790*/  FMUL.FTZ R8, R0, R97 ;  /* 0x0000006100087220 */ /* 0x000fe20000410000 */
[----:B------:R-:W-:Y:S01]  /*187a0*/  MOV R0, 0x3f800000 ;  /* 0x3f80000000007802 */ /* 0x000fe20000000f00 */
[----:B----4-:R-:W-:Y:S01]  /*187b0*/  FMUL.FTZ R3, R3, c[0x0][0x2dc] ;  /* 0x0000b70003037a20 */ /* 0x010fe20000410000 */
[----:B------:R-:W-:Y:S01]  /*187c0*/  F2FP.PACK_AB R12, R12, R84 ;  /* 0x000000540c0c723e */ /* 0x000fe200000000ff */
[----:B--2---:R-:W-:Y:S01]  /*187d0*/  FMUL.FTZ R2, R2, c[0x0][0x2dc] ;  /* 0x0000b70002027a20 */ /* 0x004fe20000410000 */
[----:B------:R-:W-:Y:S01]  /*187e0*/  F2FP.PACK_AB R8, R8, R96 ;  /* 0x000000600808723e */ /* 0x000fe200000000ff */
[C---:B------:R-:W-:Y:S01]  /*187f0*/  FMUL.FTZ R114, R3.reuse, R114 ;  /* 0x0000007203727220 */ /* 0x040fe20000410000 */
[----:B------:R-:W1:Y:S01]  /*18800*/  @P2 MUFU.RCP R0, R100 ;  /* 0x0000006400002308 */ /* 0x000e620000001000 */
[----:B------:R-:W-:-:S02]  /*18810*/  FMUL.FTZ R45, R3, R115 ;  /* 0x00000073032d7220 */ /* 0x000fc40000410000 */
[C---:B------:R-:W-:Y:S02]  /*18820*/  FMUL.FTZ R126, R3.reuse, R126 ;  /* 0x0000007e037e7220 */ /* 0x040fe40000410000 */
        /* <DEDUP_REMOVED lines=69> */
[----:B-1----:R-:W-:Y:S01]  /*18c80*/  FMUL.FTZ R0, R0, c[0x0][0x2dc] ;  /* 0x0000b70000007a20 */ /* 0x002fe20000410000 */
[----:B------:R-:W-:Y:S02]  /*18c90*/  F2FP.PACK_AB R10, R10, R88 ;  /* 0x000000580a0a723e */ /* 0x000fe400000000ff */
[----:B------:R-:W-:Y:S01]  /*18ca0*/  LEA.HI R2, R2, R3, RZ, 0x3 ;  /* 0x0000000302027211 */ /* 0x000fe200078f18ff */
[----:B------:R-:W-:Y:S01]  /*18cb0*/  FMUL.FTZ R118, R0, R118 ;  /* 0x0000007600767220 */ /* 0x000fe20000410000 */
[----:B------:R-:W-:Y:S01]  /*18cc0*/  F2FP.PACK_AB R6, R6, R92 ;  /* 0x0000005c0606723e */ /* 0x000fe200000000ff */
[----:B------:R-:W-:Y:S01]  /*18cd0*/  FMUL.FTZ R119, R0, R119 ;  /* 0x0000007700777220 */ /* 0x000fe20000410000 */
[----:B------:R-:W-:Y:S01]  /*18ce0*/  LOP3.LUT R2, R2, 0xfffffff8, RZ, 0xc0, !PT ;  /* 0xfffffff802027812 */ /* 0x000fe200078ec0ff */
[----:B------:R-:W-:-:S02]  /*18cf0*/  FMUL.FTZ R122, R0, R122 ;  /* 0x0000007a007a7220 */ /* 0x000fc40000410000 */
[C---:B------:R-:W-:Y:S01]  /*18d00*/  FMUL.FTZ R123, R0.reuse, R123 ;  /* 0x0000007b007b7220 */ /* 0x040fe20000410000 */
[----:B------:R-:W-:Y:S01]  /*18d10*/  IADD3 R2, R3, -R2, RZ ;  /* 0x8000000203027210 */ /* 0x000fe20007ffe0ff */
[----:B------:R-:W-:Y:S01]  /*18d20*/  FMUL.FTZ R134, R0, R134 ;  /* 0x0000008600867220 */ /* 0x000fe20000410000 */
[----:B------:R-:W-:Y:S01]  /*18d30*/  LOP3.LUT R3, R4, 0xfffffffc, RZ, 0xc0, !PT ;  /* 0xfffffffc04037812 */ /* 0x000fe200078ec0ff */
        /* <DEDUP_REMOVED lines=116> */
[----:B------:R3:W4:Y:S04]  /*19480*/  LDS.128 R28, [R226] ;  /* 0x00000000e21c7984 */ /* 0x0007280000000c00 */
        /* <DEDUP_REMOVED lines=16> */
[----:B---34-:R-:W3:Y:S01]  /*19590*/  LDL.LU R106, [R1+0x88] ;  /* 0x00008800016a7983 */ /* 0x018ee20000300800 */
[----:B------:R-:W-:-:S04]  /*195a0*/  SHF.R.S32.HI R0, RZ, 0x1f, R17 ;  /* 0x0000001fff007819 */ /* 0x000fc80000011411 */
[----:B------:R-:W-:-:S04]  /*195b0*/  LEA.HI R0, R0, R17, RZ, 0x2 ;  /* 0x0000001100007211 */ /* 0x000fc800078f10ff */
[----:B------:R-:W-:-:S05]  /*195c0*/  LOP3.LUT R0, R0, 0xffffffc, RZ, 0xc0, !PT ;  /* 0x0ffffffc00007812 */ /* 0x000fca00078ec0ff */
[----:B------:R-:W-:-:S04]  /*195d0*/  IMAD.IADD R0, R17, 0x1, -R0 ;  /* 0x0000000111007824 */ /* 0x000fc800078e0a00 */
[----:B---3--:R-:W-:-:S05]  /*195e0*/  IMAD R0, R0, 0x10, R106 ;  /* 0x0000001000007824 */ /* 0x008fca00078e026a */
        /* <DEDUP_REMOVED lines=31> */
.L_x_673:
[----:B---34-:R-:W-:Y:S05]  /*197e0*/  BSYNC B0 ;  /* 0x0000000000007941 */ /* 0x018fea0003800000 */
.L_x_672:
[----:B------:R-:W3:Y:S04]  /*197f0*/  LDL.LU.64 R4, [R1+0x78] ;  /* 0x0000780001047983 */ /* 0x000ee80000300a00 */
[----:B------:R-:W4:Y:S04]  /*19800*/  S2R R3, SR_TID.X ;  /* 0x0000000000037919 */ /* 0x000f280000002100 */
[----:B------:R-:W2:Y:S01]  /*19810*/  S2R R8, SR_CTAID.Z ;  /* 0x0000000000087919 */ /* 0x000ea20000002700 */
[----:B------:R-:W-:-:S02]  /*19820*/  USHF.R.S32.HI UR7, URZ, 0x1f, UR11 ;  /* 0x0000001f3f077899 */ /* 0x000fc4000801140b */
[----:B------:R-:W-:Y:S01]  /*19830*/  ULDC.64 UR4, c[0x0][0x1f0] ;  /* 0x00007c0000047ab9 */ /* 0x000fe20000000a00 */
[----:B------:R1:W5:Y:S01]  /*19840*/  LDL.64 R12, [R1+0x70] ;  /* 0x00007000010c7983 */ /* 0x0003620000100a00 */
[----:B------:R-:W-:Y:S01]  /*19850*/  UIMAD UR4, UR7, UR4, URZ ;  /* 0x00000004070472a4 */ /* 0x000fe2000f8e023f */
[----:B------:R-:W-:Y:S03]  /*19860*/  BSSY B0, `(.L_x_674) ;  /* 0x0000015000007945 */ /* 0x000fe60003800000 */
[----:B------:R-:W-:Y:S01]  /*19870*/  UIMAD UR4, UR11, UR5, UR4 ;  /* 0x000000050b0472a4 */ /* 0x000fe2000f8e0204 */
[----:B----4-:R-:W-:-:S04]  /*19880*/  SHF.R.S32.HI R0, RZ, 0x1f, R3 ;  /* 0x0000001fff007819 */ /* 0x010fc80000011403 */
[----:B------:R-:W-:-:S04]  /*19890*/  LEA.HI R0, R0, R3, RZ, 0x2 ;  /* 0x0000000300007211 */ /* 0x000fc800078f10ff */
[----:B------:R-:W-:Y:S02]  /*198a0*/  SHF.R.S32.HI R0, RZ, 0x2, R0 ;  /* 0x00000002ff007819 */ /* 0x000fe40000011400 */
[----:B---3--:R-:W-:-:S04]  /*198b0*/  IADD3 R2, P0, R4, UR14, RZ ;  /* 0x0000000e04027c10 */ /* 0x008fc8000ff1e0ff */
[----:B------:R-:W-:Y:S02]  /*198c0*/  IADD3.X R3, R5, UR8, RZ, P0, !PT ;  /* 0x0000000805037c10 */ /* 0x000fe400087fe4ff */
[----:B------:R-:W-:-:S03]  /*198d0*/  ISETP.GE.AND P0, PT, R0, UR6, PT ;  /* 0x0000000600007c0c */ /* 0x000fc6000bf06270 */
[----:B--2---:R-:W-:-:S05]  /*198e0*/  IMAD.WIDE.U32 R8, R8, c[0x0][0x1f0], R2 ;  /* 0x00007c0008087a25 */ /* 0x004fca00078e0002 */
[----:B------:R-:W-:-:S05]  /*198f0*/  IADD3 R7, R9, UR4, RZ ;  /* 0x0000000409077c10 */ /* 0x000fca000fffe0ff */
[----:B------:R-:W-:Y:S05]  /*19900*/  @P0 BRA `(.L_x_675) ;  /* 0x000000a000000947 */ /* 0x000fea0003800000 */
[----:B-1----:R-:W-:Y:S01]  /*19910*/  MOV R6, R8 ;  /* 0x0000000800067202 */ /* 0x002fe20000000f00 */
[----:B-----5:R-:W-:-:S04]  /*19920*/  IMAD R0, R13, c[0x0][0x1e8], RZ ;  /* 0x00007a000d007a24 */ /* 0x020fc800078e02ff */
        /* <DEDUP_REMOVED lines=8> */
.L_x_675:
[----:B-1----:R-:W-:Y:S05]  /*199b0*/  BSYNC B0 ;  /* 0x0000000000007941 */ /* 0x002fea0003800000 */
.L_x_674:
[----:B------:R-:W2:Y:S01]  /*199c0*/  LDL.LU R0, [R1+0x54] ;  /* 0x0000540001007983 */ /* 0x000ea20000300800 */
[----:B------:R-:W-:Y:S01]  /*199d0*/  BSSY B0, `(.L_x_676) ;  /* 0x0000010000007945 */ /* 0x000fe20003800000 */
[----:B--2---:R-:W-:-:S13]  /*199e0*/  ISETP.GE.AND P0, PT, R0, UR6, PT ;  /* 0x0000000600007c0c */ /* 0x004fda000bf06270 */
[----:B------:R-:W-:Y:S05]  /*199f0*/  @P0 BRA `(.L_x_677) ;  /* 0x000000d000000947 */ /* 0x000fea0003800000 */
[----:B-----5:R-:W-:Y:S01]  /*19a00*/  IADD3 R10, P0, R12, 0x20, RZ ;  /* 0x000000200c0a7810 */ /* 0x020fe20007f1e0ff */
        /* <DEDUP_REMOVED lines=12> */
.L_x_677:
[----:B------:R-:W-:Y:S05]  /*19ad0*/  BSYNC B0 ;  /* 0x0000000000007941 */ /* 0x000fea0003800000 */
.L_x_676:
[----:B------:R-:W2:Y:S01]  /*19ae0*/  LDL.LU R0, [R1+0x80] ;  /* 0x0000800001007983 */ /* 0x000ea20000300800 */
[----:B------:R-:W-:Y:S01]  /*19af0*/  BSSY B0, `(.L_x_678) ;  /* 0x0000010000007945 */ /* 0x000fe20003800000 */
[----:B--2---:R-:W-:-:S13]  /*19b00*/  ISETP.GE.AND P0, PT, R0, UR6, PT ;  /* 0x0000000600007c0c */ /* 0x004fda000bf06270 */
[----:B------:R-:W-:Y:S05]  /*19b10*/  @P0 BRA `(.L_x_679) ;  /* 0x000000d000000947 */ /* 0x000fea0003800000 */
[----:B-----5:R-:W-:Y:S01]  /*19b20*/  IADD3 R10, P0, R12, 0x40, RZ ;  /* 0x000000400c0a7810 */ /* 0x020fe20007f1e0ff */
        /* <DEDUP_REMOVED lines=12> */
.L_x_679:
[----:B------:R-:W-:Y:S05]  /*19bf0*/  BSYNC B0 ;  /* 0x0000000000007941 */ /* 0x000fea0003800000 */
.L_x_678:
[----:B------:R-:W2:Y:S02]  /*19c00*/  LDL.LU R0, [R1+0x84] ;  /* 0x0000840001007983 */ /* 0x000ea40000300800 */
[----:B--2---:R-:W-:-:S13]  /*19c10*/  ISETP.GE.AND P0, PT, R0, UR6, PT ;  /* 0x0000000600007c0c */ /* 0x004fda000bf06270 */
[----:B------:R-:W-:Y:S05]  /*19c20*/  @P0 EXIT ;  /* 0x000000000000094d */ /* 0x000fea0003800000 */
        /* <DEDUP_REMOVED lines=14> */
.L_x_680:
        /* <DEDUP_REMOVED lines=15> */
.L_x_1043:


//--------------------- .text._ZN5flash16flash_fwd_kernelI23Flash_fwd_kernel_traitsILi96ELi128ELi64ELi4ELb0ELb0EN7cutlass6half_tE19Flash_kernel_traitsILi96ELi128ELi64ELi4ES3_EELb0ELb0ELb1ELb0ELb0ELb1ELb1ELb0EEEvNS_16Flash_fwd_paramsE --------------------------
	.section	.text._ZN5flash16flash_fwd_kernelI23Flash_fwd_kernel_traitsILi96ELi128ELi64ELi4ELb0ELb0EN7cutlass6half_tE19Flash_kernel_traitsILi96ELi128ELi64ELi4ES3_EELb0ELb0ELb1ELb0ELb0ELb1ELb1ELb0EEEvNS_16Flash_fwd_paramsE,"ax",@progbits
	.sectioninfo	@"SHI_REGISTERS=255"
	.align	128
        .global         _ZN5flash16flash_fwd_kernelI23Flash_fwd_kernel_traitsILi96ELi128ELi64ELi4ELb0ELb0EN7cutlass6half_tE19Flash_kernel_traitsILi96ELi128ELi64ELi4ES3_EELb0ELb0ELb1ELb0ELb0ELb1ELb1ELb0EEEvNS_16Flash_fwd_paramsE
        .type           _ZN5flash16flash_fwd_kernelI23Flash_fwd_kernel_traitsILi96ELi128ELi64ELi4ELb0ELb0EN7cutlass6half_tE19Flash_kernel_traitsILi96ELi128ELi64ELi4ES3_EELb0ELb0ELb1ELb0ELb0ELb1ELb1ELb0EEEvNS_16Flash_fwd_paramsE,@function
        .size           _ZN5flash16flash_fwd_kernelI23Flash_fwd_kernel_traitsILi96ELi128ELi64ELi4ELb0ELb0EN7cutlass6half_tE19Flash_kernel_traitsILi96ELi128ELi64ELi4ES3_EELb0ELb0ELb1ELb0ELb0ELb1ELb1ELb0EEEvNS_16Flash_fwd_paramsE,(.L_x_1044 - _ZN5flash16flash_fwd_kernelI23Flash_fwd_kernel_traitsILi96ELi128ELi64ELi4ELb0ELb0EN7cutlass6half_tE19Flash_kernel_traitsILi96ELi128ELi64ELi4ES3_EELb0ELb0ELb1ELb0ELb0ELb1ELb1ELb0EEEvNS_16Flash_fwd_paramsE)
        .other          _ZN5flash16flash_fwd_kernelI23Flash_fwd_kernel_traitsILi96ELi128ELi64ELi4ELb0ELb0EN7cutlass6half_tE19Flash_kernel_traitsILi96ELi128ELi64ELi4ES3_EELb0ELb0ELb1ELb0ELb0ELb1ELb1ELb0EEEvNS_16Flash_fwd_paramsE,@"STO_CUDA_ENTRY STV_DEFAULT"
_ZN5flash16flash_fwd_kernelI23Flash_fwd_kernel_traitsILi96ELi128ELi64ELi4ELb0ELb0EN7cutlass6half_tE19Flash_kernel_traitsILi96ELi128ELi64ELi4ES3_EELb0ELb0ELb1ELb0ELb0ELb1ELb1ELb0EEEvNS_16Flash_fwd_paramsE:
.text._ZN5flash16flash_fwd_kernelI23Flash_fwd_kernel_traitsILi96ELi128ELi64ELi4ELb0ELb0EN7cutlass6half_tE19Flash_kernel_traitsILi96ELi128ELi64ELi4ES3_EELb0ELb0ELb1ELb0ELb0ELb1ELb1ELb0EEEvNS_16Flash_fwd_paramsE:
        /* <DEDUP_REMOVED lines=35> */
.L_x_681:
[----:B------:R-:W-:Y:S02]  /*0230*/  MOV R0, c[0x0][0x218] ;  /* 0x0000860000007a02 */ /* 0x000fe40000000f00 */
.L_x_682:
        /* <DEDUP_REMOVED lines=32> */
[----:B------:R1:W-:-:S12]  /*0440*/  STL [R1], R199 ;  /* 0x000000c701007387 */ /* 0x0003d80000100800 */
        /* <DEDUP_REMOVED lines=65> */
.L_x_685:
[----:B------:R-:W-:Y:S05]  /*0860*/  BSYNC B0 ;  /* 0x0000000000007941 */ /* 0x000fea0003800000 */
.L_x_684:
        /* <DEDUP_REMOVED lines=17> */
.L_x_687:
[----:B------:R-:W-:Y:S05]  /*0980*/  BSYNC B0 ;  /* 0x0000000000007941 */ /* 0x000fea0003800000 */
.L_x_686:
        /* <DEDUP_REMOVED lines=17> */
.L_x_689:
[----:B------:R-:W-:Y:S05]  /*0aa0*/  BSYNC B0 ;  /* 0x0000000000007941 */ /* 0x000fea0003800000 */
.L_x_688:
        /* <DEDUP_REMOVED lines=17> */
.L_x_691:
[----:B------:R-:W-:Y:S05]  /*0bc0*/  BSYNC B0 ;  /* 0x0000000000007941 */ /* 0x000fea0003800000 */
.L_x_690:
        /* <DEDUP_REMOVED lines=35> */
.L_x_683:
        /* <DEDUP_REMOVED lines=27> */
.L_x_692:
        /* <DEDUP_REMOVED lines=42> */
.L_x_693:
        /* <DEDUP_REMOVED lines=30> */
[-C--:B------:R-:W-:Y:S01]  /*1430*/  ISETP.GE.AND P4, PT, R14, R32.reuse, PT ;  /* 0x000000200e00720c */ /* 0x080fe20003f86270 */
        /* <DEDUP_REMOVED lines=9> */
[----:B------:R-:W-:Y:S01]  /*14d0*/  ISETP.GE.AND P0, PT, R2, R32, PT ;  /* 0x000000200200720c */ /* 0x000fe20003f06270 */
        /* <DEDUP_REMOVED lines=99> */
[----:B------:R3:W-:Y:S02]  /*1b10*/  @!P2 LDGSTS.E.BYPASS.LTC128B.128 [R234+0x1800], [R8.64] ;  /* 0x0180000008eaafae */ /* 0x0007e4000b901d4e */
[----:B------:R-:W-:Y:S01]  /*1b20*/  IMAD.IADD R19, R7, 0x1, -R14 ;  /* 0x0000000107137824 */ /* 0x000fe200078e0a0e */
[----:B------:R-:W-:Y:S01]  /*1b30*/  IADD3.X R7, R21, R3, R15, P4, !PT ;  /* 0x0000000315077210 */ /* 0x000fe200027fe40f */
[----:B------:R-:W-:Y:S01]  /*1b40*/  IMAD.IADD R171, R29, 0x1, R0 ;  /* 0x000000011dab7824 */ /* 0x000fe200078e0200 */
[----:B------:R-:W-:Y:S01]  /*1b50*/  SHF.R.S32.HI R21, RZ, 0x1, R13 ;  /* 0x00000001ff157819 */ /* 0x000fe2000001140d */
[----:B------:R-:W-:Y:S01]  /*1b60*/  IMAD.MOV.U32 R170, RZ, RZ, R28 ;  /* 0x000000ffffaa7224 */ /* 0x000fe200078e001c */
[--C-:B------:R-:W-:Y:S01]  /*1b70*/  SHF.R.S32.HI R13, RZ, 0x1, R12.reuse ;  /* 0x00000001ff0d7819 */ /* 0x100fe2000001140c */
[----:B------:R3:W-:Y:S01]  /*1b80*/  @!P2 LDGSTS.E.BYPASS.LTC128B.128 [R234+0x3800], [R8.64+0x40] ;  /* 0x0380004008eaafae */ /* 0x0007e2000b901d4e */
[----:B------:R-:W-:Y:S01]  /*1b90*/  SHF.R.S32.HI R12, RZ, 0x1f, R12 ;  /* 0x0000001fff0c7819 */ /* 0x000fe2000001140c */
[----:B------:R-:W-:-:S02]  /*1ba0*/  IMAD.WIDE.U32 R2, R236, UR10, R170 ;  /* 0x0000000aec027c25 */ /* 0x000fc4000f8e00aa */
[----:B------:R3:W-:Y:S01]  /*1bb0*/  @!P2 LDGSTS.E.BYPASS.LTC128B.128 [R234+0x5800], [R8.64+0x80] ;  /* 0x0580008008eaafae */ /* 0x0007e2000b901d4e */
[----:B------:R-:W-:Y:S01]  /*1bc0*/  LEA.HI R5, R12, R13, RZ, 0x2 ;  /* 0x0000000d0c057211 */ /* 0x000fe200078f10ff */
[----:B------:R-:W-:Y:S01]  /*1bd0*/  IMAD.IADD R12, R3, 0x1, R24 ;  /* 0x00000001030c7824 */ /* 0x000fe200078e0218 */
[C---:B------:R-:W-:Y:S01]  /*1be0*/  @!P6 LEA R4, P4, R2.reuse, c[0x0][0x168], 0x1 ;  /* 0x00005a000204ea11 */ /* 0x040fe200078808ff */
[----:B------:R-:W-:Y:S01]  /*1bf0*/  IMAD.SHL.U32 R0, R21, 0x40, RZ ;  /* 0x0000004015007824 */ /* 0x000fe200078e00ff */
[----:B------:R-:W-:Y:S01]  /*1c00*/  LOP3.LUT R16, R5, 0xfffffffc, RZ, 0xc0, !PT ;  /* 0xfffffffc05107812 */ /* 0x000fe200078ec0ff */
[----:B------:R-:W-:Y:S01]  /*1c10*/  IMAD.SHL.U32 R15, R23, 0x8, RZ ;  /* 0x00000008170f7824 */ /* 0x000fe200078e00ff */
[C---:B------:R-:W-:Y:S01]  /*1c20*/  @!P6 LEA.HI.X R5, R2.reuse, c[0x0][0x16c], R12, 0x1, P4 ;  /* 0x00005b000205ea11 */ /* 0x040fe200020f0c0c */
[----:B------:R4:W-:Y:S01]  /*1c30*/  STL.64 [R1+0x28], R28 ;  /* 0x0000281c01007387 */ /* 0x0009e20000100a00 */
        /* <DEDUP_REMOVED lines=18> */
[----:B------:R-:W-:Y:S01]  /*1d60*/  LOP3.LUT R0, R0, 0xc0, RZ, 0xc0, !PT ;  /* 0x000000c000007812 */ /* 0x000fe200078ec0ff */
[----:B----4-:R-:W-:Y:S01]  /*1d70*/  IMAD.WIDE.U32 R28, R18, c[0x0][0x1b8], R6 ;  /* 0x00006e00121c7a25 */ /* 0x010fe200078e0006 */
[----:B------:R-:W0:Y:S03]  /*1d80*/  LDGDEPBAR ;  /* 0x00000000000079af */ /* 0x000e260000000000 */
[----:B------:R-:W-:Y:S01]  /*1d90*/  IMAD.IADD R27, R29, 0x1, R12 ;  /* 0x000000011d1b7824 */ /* 0x000fe200078e020c */
[----:B------:R-:W-:Y:S01]  /*1da0*/  STL.64 [R1+0x20], R170 ;  /* 0x000020aa01007387 */ /* 0x000fe20000100a00 */
[----:B------:R-:W-:Y:S02]  /*1db0*/  IMAD.MOV.U32 R26, RZ, RZ, R28 ;  /* 0x000000ffff1a7224 */ /* 0x000fe400078e001c */
[----:B------:R-:W-:Y:S01]  /*1dc0*/  IMAD R7, R22, 0x8, R19 ;  /* 0x0000000816077824 */ /* 0x000fe200078e0213 */
[----:B------:R-:W-:Y:S01]  /*1dd0*/  STL.64 [R1+0x48], R28 ;  /* 0x0000481c01007387 */ /* 0x000fe20000100a00 */
[----:B-----5:R-:W-:-:S03]  /*1de0*/  IMAD.SHL.U32 R5, R20, 0x20, RZ ;  /* 0x0000002014057824 */ /* 0x020fc600078e00ff */
[----:B------:R-:W-:Y:S01]  /*1df0*/  STL.64 [R1+0x18], R26 ;  /* 0x0000181a01007387 */ /* 0x000fe20000100a00 */
[----:B------:R-:W-:Y:S01]  /*1e00*/  IMAD.SHL.U32 R4, R22, 0x8, RZ ;  /* 0x0000000816047824 */ /* 0x000fe200078e00ff */
[----:B------:R-:W-:-:S04]  /*1e10*/  LOP3.LUT R74, R5, 0xffffff00, RZ, 0xc0, !PT ;  /* 0xffffff00054a7812 */ /* 0x000fc800078ec0ff */
[----:B------:R-:W-:Y:S02]  /*1e20*/  LOP3.LUT R6, R0, 0x8, R4, 0xf8, !PT ;  /* 0x0000000800067812 */ /* 0x000fe400078ef804 */
[----:B------:R-:W-:Y:S01]  /*1e30*/  SHF.R.U32.HI R5, RZ, 0x3, R0 ;  /* 0x00000003ff057819 */ /* 0x000fe20000011600 */
[----:B---3--:R-:W-:Y:S02]  /*1e40*/  IMAD R8, R164, 0x200, R74 ;  /* 0x00000200a4087824 */ /* 0x008fe400078e024a */
[----:B-1----:R-:W-:Y:S01]  /*1e50*/  IMAD.WIDE.U32 R2, R236, UR12, R26 ;  /* 0x0000000cec027c25 */ /* 0x002fe2000f8e001a */
[----:B------:R-:W-:-:S04]  /*1e60*/  DEPBAR.LE SB0, 0x0 ;  /* 0x000080000000791a */ /* 0x000fc80000000000 */
[----:B------:R-:W-:Y:S01]  /*1e70*/  BAR.SYNC.DEFER_BLOCKING 0x0 ;  /* 0x0000000000007b1d */ /* 0x000fe20000010000 */
[----:B------:R-:W-:Y:S01]  /*1e80*/  IMAD.IADD R0, R3, 0x1, R25 ;  /* 0x0000000103007824 */ /* 0x000fe200078e0219 */
[C---:B------:R-:W-:Y:S01]  /*1e90*/  @!P5 LEA R4, P2, R2.reuse, c[0x0][0x170], 0x1 ;  /* 0x00005c000204da11 */ /* 0x040fe200078408ff */
[----:B------:R-:W-:Y:S01]  /*1ea0*/  IMAD R8, R75, 0x20, R8 ;  /* 0x000000204b087824 */ /* 0x000fe200078e0208 */
[----:B------:R-:W-:Y:S02]  /*1eb0*/  @!P0 IADD3 R3, P1, R2, UR4, RZ ;  /* 0x0000000402038c10 */ /* 0x000fe4000ff3e0ff */
[----:B------:R-:W-:Y:S02]  /*1ec0*/  LOP3.LUT R169, R6, R5, RZ, 0x3c, !PT ;  /* 0x0000000506a97212 */ /* 0x000fe400078e3cff */
[----:B------:R-:W-:Y:S02]  /*1ed0*/  @!P5 LEA.HI.X R5, R2, c[0x0][0x174], R0, 0x1, P2 ;  /* 0x00005d000205da11 */ /* 0x000fe400010f0c00 */
[----:B------:R-:W-:Y:S01]  /*1ee0*/  @!P0 IADD3.X R2, R0, UR5, RZ, P1, !PT ;  /* 0x0000000500028c10 */ /* 0x000fe20008ffe4ff */
[----:B------:R-:W-:Y:S01]  /*1ef0*/  IMAD.U32 R0, R7, 0x20, R14 ;  /* 0x0000002007007824 */ /* 0x000fe200078e000e */
[----:B------:R-:W-:-:S03]  /*1f00*/  @!P0 LEA R6, P1, R3, c[0x0][0x170], 0x1 ;  /* 0x00005c0003068a11 */ /* 0x000fc600078208ff */
[----:B------:R-:W-:Y:S01]  /*1f10*/  IMAD.SHL.U32 R221, R0, 0x2, RZ ;  /* 0x0000000200dd7824 */ /* 0x000fe200078e00ff */
[----:B------:R-:W-:Y:S01]  /*1f20*/  @!P0 LEA.HI.X R7, R3, c[0x0][0x174], R2, 0x1, P1 ;  /* 0x00005d0003078a11 */ /* 0x000fe200008f0c02 */
[----:B------:R-:W-:Y:S01]  /*1f30*/  IMAD.IADD R2, R169, 0x1, R8 ;  /* 0x00000001a9027824 */ /* 0x000fe200078e0208 */
[----:B------:R-:W-:-:S03]  /*1f40*/  LOP3.LUT P1, RZ, R16, 0x2, RZ, 0xc0, !PT ;  /* 0x0000000210ff7812 */ /* 0x000fc6000782c0ff */
[----:B------:R-:W-:Y:S02]  /*1f50*/  IMAD.SHL.U32 R224, R2, 0x2, RZ ;  /* 0x0000000202e07824 */ /* 0x000fe400078e00ff */
[----:B------:R-:W-:Y:S01]  /*1f60*/  IMAD.MOV.U32 R2, RZ, RZ, 0x10 ;  /* 0x00000010ff027424 */ /* 0x000fe200078e00ff */
[----:B------:R-:W-:Y:S04]  /*1f70*/  @P5 STS [R234+0x9000], RZ ;  /* 0x009000ffea005388 */ /* 0x000fe80000000800 */
[----:B------:R-:W-:Y:S04]  /*1f80*/  @P5 STS [R234+0x9004], RZ ;  /* 0x009004ffea005388 */ /* 0x000fe80000000800 */
[----:B------:R-:W-:Y:S04]  /*1f90*/  @P5 STS.64 [R234+0x9008], RZ ;  /* 0x009008ffea005388 */ /* 0x000fe80000000a00 */
        /* <DEDUP_REMOVED lines=18> */
[----:B--2---:R-:W-:Y:S01]  /*20c0*/  LDSM.16.M88.4 R8, [R224] ;  /* 0x00000000e008783b */ /* 0x004fe20000000200 */
[C---:B------:R-:W-:Y:S02]  /*20d0*/  SEL R0, R2.reuse, 0xfffffff0, !P0 ;  /* 0xfffffff002007807 */ /* 0x040fe40004000000 */
[----:B------:R-:W-:Y:S01]  /*20e0*/  SEL R2, R2, 0xfffffff0, !P1 ;  /* 0xfffffff002027807 */ /* 0x000fe20004800000 */
[----:B------:R-:W2:Y:S02]  /*20f0*/  LDSM.16.M88.4 R12, [R221+0x6000] ;  /* 0x00600000dd0c783b */ /* 0x000ea40000000200 */
[----:B------:R-:W-:Y:S02]  /*2100*/  IMAD R223, R0, 0x2, R221 ;  /* 0x0000000200df7824 */ /* 0x000fe400078e02dd */
[----:B------:R-:W-:Y:S01]  /*2110*/  IMAD R225, R2, 0x2, R224 ;  /* 0x0000000202e17824 */ /* 0x000fe200078e02e0 */
[----:B------:R-:W3:Y:S04]  /*2120*/  LDSM.16.M88.4 R32, [R221+0x6400] ;  /* 0x00640000dd20783b */ /* 0x000ee80000000200 */
[----:B------:R-:W-:Y:S04]  /*2130*/  LDSM.16.M88.4 R28, [R221+0x6800] ;  /* 0x00680000dd1c783b */ /* 0x000fe80000000200 */
[----:B------:R-:W-:Y:S04]  /*2140*/  LDSM.16.M88.4 R36, [R221+0x6c00] ;  /* 0x006c0000dd24783b */ /* 0x000fe80000000200 */
[----:B------:R-:W-:Y:S04]  /*2150*/  LDSM.16.M88.4 R20, [R225] ;  /* 0x00000000e114783b */ /* 0x000fe80000000200 */
[----:B-1----:R-:W1:Y:S04]  /*2160*/  LDSM.16.M88.4 R4, [R224+0x1000] ;  /* 0x00100000e004783b */ /* 0x002e680000000200 */
[----:B------:R-:W4:Y:S04]  /*2170*/  LDSM.16.M88.4 R40, [R223+0x6000] ;  /* 0x00600000df28783b */ /* 0x000f280000000200 */
[----:B------:R-:W5:Y:S04]  /*2180*/  LDSM.16.M88.4 R16, [R225+0x1000] ;  /* 0x00100000e110783b */ /* 0x000f680000000200 */
[----:B------:R-:W4:Y:S04]  /*2190*/  LDSM.16.M88.4 R52, [R223+0x6400] ;  /* 0x00640000df34783b */ /* 0x000f280000000200 */
[----:B------:R-:W4:Y:S01]  /*21a0*/  LDSM.16.M88.4 R68, [R223+0x6800] ;  /* 0x00680000df44783b */ /* 0x000f220000000200 */
[C---:B--2---:R-:W-:Y:S03]  /*21b0*/  HMMA.16816.F32 R44, R8.reuse, R12, RZ ;  /* 0x0000000c082c723c */ /* 0x044fe600000018ff */
[----:B------:R-:W2:Y:S04]  /*21c0*/  LDSM.16.M88.4 R92, [R223+0x6c00] ;  /* 0x006c0000df5c783b */ /* 0x000ea80000000200 */
[----:B------:R-:W-:Y:S01]  /*21d0*/  LDSM.16.M88.4 R76, [R221+0x7000] ;  /* 0x00700000dd4c783b */ /* 0x000fe20000000200 */
[C---:B------:R-:W-:Y:S03]  /*21e0*/  HMMA.16816.F32 R112, R8.reuse, R14, RZ ;  /* 0x0000000e0870723c */ /* 0x040fe600000018ff */
[----:B------:R-:W2:Y:S04]  /*21f0*/  LDSM.16.M88.4 R24, [R224+0x2000] ;  /* 0x00200000e018783b */ /* 0x000ea80000000200 */
[----:B------:R-:W-:Y:S01]  /*2200*/  LDSM.16.M88.4 R64, [R223+0x7000] ;  /* 0x00700000df40783b */ /* 0x000fe20000000200 */
[----:B---3--:R-:W-:Y:S03]  /*2210*/  HMMA.16816.F32 R100, R8, R32, RZ ;  /* 0x000000200864723c */ /* 0x008fe600000018ff */
[----:B------:R-:W0:Y:S05]  /*2220*/  LDGDEPBAR ;  /* 0x00000000000079af */ /* 0x000e2a0000000000 */
[C---:B-1----:R-:W-:Y:S08]  /*2230*/  HMMA.16816.F32 R56, R4.reuse, R12, RZ ;  /* 0x0000000c0438723c */ /* 0x042ff000000018ff */
[C---:B------:R-:W-:Y:S01]  /*2240*/  HMMA.16816.F32 R104, R4.reuse, R14, RZ ;  /* 0x0000000e0468723c */ /* 0x040fe200000018ff */
[----:B------:R-:W1:Y:S07]  /*2250*/  LDSM.16.M88.4 R12, [R224+0x3000] ;  /* 0x00300000e00c783b */ /* 0x000e6e0000000200 */
[C---:B------:R-:W-:Y:S08]  /*2260*/  HMMA.16816.F32 R96, R4.reuse, R32, RZ ;  /* 0x000000200460723c */ /* 0x040ff000000018ff */
[C---:B------:R-:W-:Y:S08]  /*2270*/  HMMA.16816.F32 R84, R4.reuse, R28, RZ ;  /* 0x0000001c0454723c */ /* 0x040ff000000018ff */
[C---:B------:R-:W-:Y:S08]  /*2280*/  HMMA.16816.F32 R60, R4.reuse, R36, RZ ;  /* 0x00000024043c723c */ /* 0x040ff000000018ff */
[C---:B------:R-:W-:Y:S08]  /*2290*/  HMMA.16816.F32 R88, R4.reuse, R34, RZ ;  /* 0x000000220458723c */ /* 0x040ff000000018ff */
[C---:B------:R-:W-:Y:S08]  /*22a0*/  HMMA.16816.F32 R80, R4.reuse, R30, RZ ;  /* 0x0000001e0450723c */ /* 0x040ff000000018ff */
[----:B------:R-:W-:Y:S08]  /*22b0*/  HMMA.16816.F32 R48, R4, R38, RZ ;  /* 0x000000260430723c */ /* 0x000ff000000018ff */
[----:B----4-:R-:W-:Y:S01]  /*22c0*/  HMMA.16816.F32 R4, R20, R40, R44 ;  /* 0x000000281404723c */ /* 0x010fe2000000182c */
[----:B------:R-:W-:Y:S07]  /*22d0*/  LDSM.16.M88.4 R44, [R221+0x7400] ;  /* 0x00740000dd2c783b */ /* 0x000fee0000000200 */
[C---:B------:R-:W-:Y:S08]  /*22e0*/  HMMA.16816.F32 R136, R8.reuse, R34, RZ ;  /* 0x000000220888723c */ /* 0x040ff000000018ff */
[C---:B------:R-:W-:Y:S08]  /*22f0*/  HMMA.16816.F32 R108, R8.reuse, R28, RZ ;  /* 0x0000001c086c723c */ /* 0x040ff000000018ff */
[C---:B------:R-:W-:Y:S01]  /*2300*/  HMMA.16816.F32 R132, R8.reuse, R30, RZ ;  /* 0x0000001e0884723c */ /* 0x040fe200000018ff */
[----:B------:R-:W-:Y:S07]  /*2310*/  LDSM.16.M88.4 R28, [R224+0x4000] ;  /* 0x00400000e01c783b */ /* 0x000fee0000000200 */
[C---:B------:R-:W-:Y:S08]  /*2320*/  HMMA.16816.F32 R116, R8.reuse, R36, RZ ;  /* 0x000000240874723c */ /* 0x040ff000000018ff */
[----:B------:R-:W-:Y:S01]  /*2330*/  HMMA.16816.F32 R144, R8, R38, RZ ;  /* 0x000000260890723c */ /* 0x000fe200000018ff */
[----:B------:R-:W3:Y:S04]  /*2340*/  LDSM.16.M88.4 R8, [R225+0x2000] ;  /* 0x00200000e108783b */ /* 0x000ee80000000200 */
[----:B------:R-:W-:Y:S03]  /*2350*/  LDSM.16.M88.4 R36, [R224+0x5000] ;  /* 0x00500000e024783b */ /* 0x000fe60000000200 */
[C---:B-----5:R-:W-:Y:S01]  /*2360*/  HMMA.16816.F32 R32, R16.reuse, R40, R56 ;  /* 0x000000281020723c */ /* 0x060fe20000001838 */
[----:B------:R-:W-:Y:S07]  /*2370*/  LDSM.16.M88.4 R56, [R221+0x7c00] ;  /* 0x007c0000dd38783b */ /* 0x000fee0000000200 */
[C---:B------:R-:W-:Y:S08]  /*2380*/  HMMA.16816.F32 R160, R16.reuse, R52, R96 ;  /* 0x0000003410a0723c */ /* 0x040ff00000001860 */
[C---:B------:R-:W-:Y:S08]  /*2390*/  HMMA.16816.F32 R156, R16.reuse, R68, R84 ;  /* 0x00000044109c723c */ /* 0x040ff00000001854 */
[C---:B--2---:R-:W-:Y:S01]  /*23a0*/  HMMA.16816.F32 R148, R16.reuse, R92, R60 ;  /* 0x0000005c1094723c */ /* 0x044fe2000000183c */
[----:B------:R-:W-:Y:S07]  /*23b0*/  LDSM.16.M88.4 R60, [R221+0x8000] ;  /* 0x00800000dd3c783b */ /* 0x000fee0000000200 */
[C---:B------:R-:W-:Y:S08]  /*23c0*/  HMMA.16816.F32 R124, R16.reuse, R42, R104 ;  /* 0x0000002a107c723c */ /* 0x040ff00000001868 */
[C---:B------:R-:W-:Y:S08]  /*23d0*/  HMMA.16816.F32 R128, R16.reuse, R54, R88 ;  /* 0x000000361080723c */ /* 0x040ff00000001858 */
[C---:B------:R-:W-:Y:S08]  /*23e0*/  HMMA.16816.F32 R152, R16.reuse, R70, R80 ;  /* 0x000000461098723c */ /* 0x040ff00000001850 */
[----:B------:R-:W-:Y:S01]  /*23f0*/  HMMA.16816.F32 R140, R16, R94, R48 ;  /* 0x0000005e108c723c */ /* 0x000fe20000001830 */
[----:B------:R-:W-:Y:S07]  /*2400*/  LDSM.16.M88.4 R48, [R223+0x8000] ;  /* 0x00800000df30783b */ /* 0x000fee0000000200 */
[-C--:B------:R-:W-:Y:S01]  /*2410*/  HMMA.16816.F32 R16, R24, R76.reuse, R4 ;  /* 0x0000004c1810723c */ /* 0x080fe20000001804 */
[----:B------:R-:W2:Y:S07]  /*2420*/  LDSM.16.M88.4 R4, [R225+0x3000] ;  /* 0x00300000e104783b */ /* 0x000eae0000000200 */
[----:B-1----:R-:W-:Y:S01]  /*2430*/  HMMA.16816.F32 R80, R12, R76, R32 ;  /* 0x0000004c0c50723c */ /* 0x002fe20000001820 */
[----:B------:R-:W1:Y:S07]  /*2440*/  LDSM.16.M88.4 R32, [R225+0x4000] ;  /* 0x00400000e120783b */ /* 0x000e6e0000000200 */
[----:B------:R-:W-:Y:S01]  /*2450*/  HMMA.16816.F32 R84, R20, R42, R112 ;  /* 0x0000002a1454723c */ /* 0x000fe20000001870 */
[----:B------:R-:W4:Y:S07]  /*2460*/  LDSM.16.M88.4 R40, [R221+0x7800] ;  /* 0x00780000dd28783b */ /* 0x000f2e0000000200 */
[----:B---3--:R-:W-:Y:S08]  /*2470*/  HMMA.16816.F32 R16, R8, R64, R16 ;  /* 0x000000400810723c */ /* 0x008ff00000001810 */
[C---:B------:R-:W-:Y:S08]  /*2480*/  HMMA.16816.F32 R108, R20.reuse, R68, R108 ;  /* 0x00000044146c723c */ /* 0x040ff0000000186c */
[----:B------:R-:W-:Y:S08]  /*2490*/  HMMA.16816.F32 R88, R20, R70, R132 ;  /* 0x000000461458723c */ /* 0x000ff00000001884 */
[----:B--2---:R-:W-:Y:S08]  /*24a0*/  HMMA.16816.F32 R68, R4, R64, R80 ;  /* 0x000000400444723c */ /* 0x004ff00000001850 */
[C---:B------:R-:W-:Y:S08]  /*24b0*/  HMMA.16816.F32 R120, R20.reuse, R52, R100 ;  /* 0x000000341478723c */ /* 0x040ff00000001864 */
[----:B------:R-:W-:Y:S08]  /*24c0*/  HMMA.16816.F32 R96, R20, R54, R136 ;  /* 0x000000361460723c */ /* 0x000ff00000001888 */
[----:B------:R-:W-:Y:S08]  /*24d0*/  HMMA.16816.F32 R80, R24, R78, R84 ;  /* 0x0000004e1850723c */ /* 0x000ff00000001854 */
[----:B------:R-:W-:Y:S01]  /*24e0*/  HMMA.16816.F32 R52, R28, R60, R16 ;  /* 0x0000003c1c34723c */ /* 0x000fe20000001810 */
[----:B------:R-:W2:Y:S07]  /*24f0*/  LDSM.16.M88.4 R16, [R225+0x5000] ;  /* 0x00500000e110783b */ /* 0x000eae0000000200 */
[C---:B------:R-:W-:Y:S08]  /*2500*/  HMMA.16816.F32 R100, R20.reuse, R92, R116 ;  /* 0x0000005c1464723c */ /* 0x040ff00000001874 */
[----:B------:R-:W-:Y:S08]  /*2510*/  HMMA.16816.F32 R104, R20, R94, R144 ;  /* 0x0000005e1468723c */ /* 0x000ff00000001890 */
[----:B------:R-:W-:Y:S08]  /*2520*/  HMMA.16816.F32 R84, R12, R78, R124 ;  /* 0x0000004e0c54723c */ /* 0x000ff0000000187c */
[----:B------:R-:W-:Y:S08]  /*2530*/  HMMA.16816.F32 R20, R36, R60, R68 ;  /* 0x0000003c2414723c */ /* 0x000ff00000001844 */
[----:B------:R-:W-:Y:S08]  /*2540*/  HMMA.16816.F32 R68, R8, R66, R80 ;  /* 0x000000420844723c */ /* 0x000ff00000001850 */
[----:B-1----:R-:W-:Y:S01]  /*2550*/  HMMA.16816.F32 R80, R32, R48, R52 ;  /* 0x000000302050723c */ /* 0x002fe20000001834 */
[----:B------:R-:W1:Y:S07]  /*2560*/  LDSM.16.M88.4 R52, [R223+0x7400] ;  /* 0x00740000df34783b */ /* 0x000e6e0000000200 */
[----:B------:R-:W-:Y:S08]  /*2570*/  HMMA.16816.F32 R76, R24, R44, R120 ;  /* 0x0000002c184c723c */ /* 0x000ff00000001878 */
[----:B------:R-:W-:Y:S08]  /*2580*/  HMMA.16816.F32 R64, R4, R66, R84 ;  /* 0x000000420440723c */ /* 0x000ff00000001854 */
[----:B------:R-:W-:Y:S01]  /*2590*/  HMMA.16816.F32 R92, R12, R44, R160 ;  /* 0x0000002c0c5c723c */ /* 0x000fe200000018a0 */
[----:B------:R-:W-:-:S07]  /*25a0*/  FMUL.FTZ R0, R80, c[0x0][0x2ec] ;  /* 0x0000bb0050007a20 */ /* 0x000fce0000410000 */
[-C--:B------:R-:W-:Y:S01]  /*25b0*/  HMMA.16816.F32 R112, R12, R46.reuse, R128 ;  /* 0x0000002e0c70723c */ /* 0x080fe20000001880 */
[----:B------:R3:W5:Y:S07]  /*25c0*/  MUFU.TANH R129, R0 ;  /* 0x0000000000817308 */ /* 0x00076e0000002400 */
[----:B------:R-:W-:Y:S08]  /*25d0*/  HMMA.16816.F32 R96, R24, R46, R96 ;  /* 0x0000002e1860723c */ /* 0x000ff00000001860 */
[----:B----4-:R-:W-:Y:S01]  /*25e0*/  HMMA.16816.F32 R156, R12, R40, R156 ;  /* 0x000000280c9c723c */ /* 0x010fe2000000189c */
[----:B---3--:R-:W-:-:S04]  /*25f0*/  FMUL.FTZ R0, R81, c[0x0][0x2ec] ;  /* 0x0000bb0051007a20 */ /* 0x008fc80000410000 */
[----:B------:R3:W-:Y:S03]  /*2600*/  MUFU.TANH R130, R0 ;  /* 0x0000000000827308 */ /* 0x0007e60000002400 */
[C---:B------:R-:W-:Y:S08]  /*2610*/  HMMA.16816.F32 R148, R12.reuse, R56, R148 ;  /* 0x000000380c94723c */ /* 0x040ff00000001894 */
[----:B------:R-:W-:Y:S01]  /*2620*/  HMMA.16816.F32 R116, R12, R42, R152 ;  /* 0x0000002a0c74723c */ /* 0x000fe20000001898 */
[----:B---3--:R-:W-:-:S07]  /*2630*/  FMUL.FTZ R0, R82, c[0x0][0x2ec] ;  /* 0x0000bb0052007a20 */ /* 0x008fce0000410000 */
[----:B------:R-:W-:Y:S01]  /*2640*/  HMMA.16816.F32 R140, R12, R58, R140 ;  /* 0x0000003a0c8c723c */ /* 0x000fe2000000188c */
[----:B------:R3:W4:Y:S07]  /*2650*/  MUFU.TANH R128, R0 ;  /* 0x0000000000807308 */ /* 0x00072e0000002400 */
[----:B--2---:R-:W-:Y:S01]  /*2660*/  HMMA.16816.F32 R44, R16, R48, R20 ;  /* 0x00000030102c723c */ /* 0x004fe20000001814 */
[----:B------:R-:W2:Y:S07]  /*2670*/  LDSM.16.M88.4 R20, [R221+0x8400] ;  /* 0x00840000dd14783b */ /* 0x000eae0000000200 */
[----:B------:R-:W-:Y:S01]  /*2680*/  HMMA.16816.F32 R12, R28, R62, R68 ;  /* 0x0000003e1c0c723c */ /* 0x000fe20000001844 */
[----:B---3--:R-:W-:-:S02]  /*2690*/  FMUL.FTZ R0, R83, c[0x0][0x2ec] ;  /* 0x0000bb0053007a20 */ /* 0x008fc40000410000 */
[----:B------:R-:W-:Y:S02]  /*26a0*/  LDSM.16.M88.4 R80, [R223+0x7c00] ;  /* 0x007c0000df50783b */ /* 0x000fe40000000200 */
[----:B------:R3:W-:Y:S03]  /*26b0*/  MUFU.TANH R127, R0 ;  /* 0x00000000007f7308 */ /* 0x0007e60000002400 */
[----:B-1----:R-:W-:Y:S08]  /*26c0*/  HMMA.16816.F32 R68, R8, R52, R76 ;  /* 0x000000340844723c */ /* 0x002ff0000000184c */
[----:B------:R-:W-:Y:S01]  /*26d0*/  HMMA.16816.F32 R60, R36, R62, R64 ;  /* 0x0000003e243c723c */ /* 0x000fe20000001840 */
[----:B---3--:R-:W-:-:S07]  /*26e0*/  FMUL.FTZ R0, R44, c[0x0][0x2ec] ;  /* 0x0000bb002c007a20 */ /* 0x008fce0000410000 */
[C---:B------:R-:W-:Y:S01]  /*26f0*/  HMMA.16816.F32 R108, R24.reuse, R40, R108 ;  /* 0x00000028186c723c */ /* 0x040fe2000000186c */
[----:B------:R1:W-:Y:S07]  /*2700*/  MUFU.TANH R125, R0 ;  /* 0x00000000007d7308 */ /* 0x0003ee0000002400 */
[----:B------:R-:W-:Y:S01]  /*2710*/  HMMA.16816.F32 R88, R24, R42, R88 ;  /* 0x0000002a1858723c */ /* 0x000fe20000001858 */
[----:B------:R-:W3:Y:S07]  /*2720*/  LDSM.16.M88.4 R40, [R223+0x8400] ;  /* 0x00840000df28783b */ /* 0x000eee0000000200 */
[----:B------:R-:W-:Y:S01]  /*2730*/  HMMA.16816.F32 R76, R32, R50, R12 ;  /* 0x00000032204c723c */ /* 0x000fe2000000180c */
[----:B-1----:R-:W-:Y:S01]  /*2740*/  FMUL.FTZ R0, R45, c[0x0][0x2ec] ;  /* 0x0000bb002d007a20 */ /* 0x002fe20000410000 */
[----:B------:R-:W1:Y:S03]  /*2750*/  LDSM.16.M88.4 R12, [R223+0x7800] ;  /* 0x00780000df0c783b */ /* 0x000e660000000200 */
[----:B------:R2:W-:Y:S03]  /*2760*/  MUFU.TANH R126, R0 ;  /* 0x00000000007e7308 */ /* 0x0005e60000002400 */
[----:B------:R-:W-:Y:S08]  /*2770*/  HMMA.16816.F32 R64, R4, R52, R92 ;  /* 0x000000340440723c */ /* 0x000ff0000000185c */
[----:B------:R-:W-:Y:S01]  /*2780*/  HMMA.16816.F32 R60, R16, R50, R60 ;  /* 0x00000032103c723c */ /* 0x000fe2000000183c */
[----:B--2---:R-:W-:-:S07]  /*2790*/  FMUL.FTZ R0, R46, c[0x0][0x2ec] ;  /* 0x0000bb002e007a20 */ /* 0x004fce0000410000 */
[C---:B------:R-:W-:Y:S01]  /*27a0*/  HMMA.16816.F32 R100, R24.reuse, R56, R100 ;  /* 0x000000381864723c */ /* 0x040fe20000001864 */
[----:B------:R2:W1:Y:S07]  /*27b0*/  MUFU.TANH R120, R0 ;  /* 0x0000000000787308 */ /* 0x00046e0000002400 */
[----:B------:R-:W-:Y:S08]  /*27c0*/  HMMA.16816.F32 R104, R24, R58, R104 ;  /* 0x0000003a1868723c */ /* 0x000ff00000001868 */
[----:B------:R-:W-:Y:S01]  /*27d0*/  HMMA.16816.F32 R24, R36, R20, R64 ;  /* 0x000000142418723c */ /* 0x000fe20000001840 */
[----:B--2---:R-:W-:-:S04]  /*27e0*/  FMUL.FTZ R0, R47, c[0x0][0x2ec] ;  /* 0x0000bb002f007a20 */ /* 0x004fc80000410000 */
[----:B------:R2:W1:Y:S03]  /*27f0*/  MUFU.TANH R122, R0 ;  /* 0x00000000007a7308 */ /* 0x0004660000002400 */
[----:B------:R-:W-:Y:S08]  /*2800*/  HMMA.16816.F32 R44, R28, R20, R68 ;  /* 0x000000141c2c723c */ /* 0x000ff00000001844 */
[----:B------:R-:W-:Y:S01]  /*2810*/  HMMA.16816.F32 R48, R8, R54, R96 ;  /* 0x000000360830723c */ /* 0x000fe20000001860 */
[----:B--2---:R-:W-:-:S07]  /*2820*/  FMUL.FTZ R0, R76, c[0x0][0x2ec] ;  /* 0x0000bb004c007a20 */ /* 0x004fce0000410000 */
[----:B------:R-:W-:Y:S01]  /*2830*/  HMMA.16816.F32 R68, R4, R54, R112 ;  /* 0x000000360444723c */ /* 0x000fe20000001870 */
[----:B------:R2:W1:Y:S01]  /*2840*/  MUFU.TANH R121, R0 ;  /* 0x0000000000797308 */ /* 0x0004620000002400 */
[----:B------:R-:W4:Y:S06]  /*2850*/  LDSM.16.M88.4 R52, [R221+0x8800] ;  /* 0x00880000dd34783b */ /* 0x000f2c0000000200 */
[-C--:B---3--:R-:W-:Y:S08]  /*2860*/  HMMA.16816.F32 R44, R32, R40.reuse, R44 ;  /* 0x00000028202c723c */ /* 0x088ff0000000182c */
[----:B------:R-:W-:Y:S01]  /*2870*/  HMMA.16816.F32 R56, R16, R40, R24 ;  /* 0x000000281038723c */ /* 0x000fe20000001818 */
[----:B--2---:R-:W-:-:S04]  /*2880*/  FMUL.FTZ R0, R77, c[0x0][0x2ec] ;  /* 0x0000bb004d007a20 */ /* 0x004fc80000410000 */
[----:B------:R2:W-:Y:S03]  /*2890*/  MUFU.TANH R124, R0 ;  /* 0x00000000007c7308 */ /* 0x0005e60000002400 */
[----:B------:R-:W-:Y:S08]  /*28a0*/  HMMA.16816.F32 R24, R28, R22, R48 ;  /* 0x000000161c18723c */ /* 0x000ff00000001830 */
[----:B------:R-:W-:Y:S01]  /*28b0*/  HMMA.16816.F32 R92, R4, R80, R148 ;  /* 0x00000050045c723c */ /* 0x000fe20000001894 */
[----:B--2---:R-:W-:-:S07]  /*28c0*/  FMUL.FTZ R0, R78, c[0x0][0x2ec] ;  /* 0x0000bb004e007a20 */ /* 0x004fce0000410000 */
[----:B-1----:R-:W-:Y:S01]  /*28d0*/  HMMA.16816.F32 R48, R8, R12, R108 ;  /* 0x0000000c0830723c */ /* 0x002fe2000000186c */
[----:B------:R1:W2:Y:S01]  /*28e0*/  MUFU.TANH R123, R0 ;  /* 0x00000000007b7308 */ /* 0x0002a20000002400 */
[----:B------:R-:W-:-:S06]  /*28f0*/  FMUL.FTZ R3, R58, c[0x0][0x2ec] ;  /* 0x0000bb003a037a20 */ /* 0x000fcc0000410000 */
[C---:B------:R-:W-:Y:S01]  /*2900*/  HMMA.16816.F32 R64, R4.reuse, R12, R156 ;  /* 0x0000000c0440723c */ /* 0x040fe2000000189c */
[----:B------:R3:W-:Y:S07]  /*2910*/  MUFU.TANH R136, R3 ;  /* 0x0000000300887308 */ /* 0x0007ee0000002400 */
[----:B------:R-:W-:Y:S01]  /*2920*/  HMMA.16816.F32 R84, R4, R14, R116 ;  /* 0x0000000e0454723c */ /* 0x000fe20000001874 */
[----:B-1----:R-:W-:-:S04]  /*2930*/  FMUL.FTZ R0, R79, c[0x0][0x2ec] ;  /* 0x0000bb004f007a20 */ /* 0x002fc80000410000 */
[----:B------:R1:W-:Y:S03]  /*2940*/  MUFU.TANH R115, R0 ;  /* 0x0000000000737308 */ /* 0x0003e60000002400 */
[----:B------:R-:W-:Y:S01]  /*2950*/  HMMA.16816.F32 R140, R4, R82, R140 ;  /* 0x00000052048c723c */ /* 0x000fe2000000188c */
[----:B---3--:R-:W-:-:S04]  /*2960*/  FMUL.FTZ R3, R59, c[0x0][0x2ec] ;  /* 0x0000bb003b037a20 */ /* 0x008fc80000410000 */
[----:B------:R3:W-:Y:S03]  /*2970*/  MUFU.TANH R96, R3 ;  /* 0x0000000300607308 */ /* 0x0007e60000002400 */
[----:B------:R-:W-:Y:S01]  /*2980*/  HMMA.16816.F32 R4, R32, R42, R24 ;  /* 0x0000002a2004723c */ /* 0x000fe20000001818 */
[----:B-1----:R-:W-:-:S07]  /*2990*/  FMUL.FTZ R0, R60, c[0x0][0x2ec] ;  /* 0x0000bb003c007a20 */ /* 0x002fce0000410000 */
[----:B------:R-:W-:Y:S01]  /*29a0*/  HMMA.16816.F32 R20, R36, R22, R68 ;  /* 0x000000162414723c */ /* 0x000fe20000001844 */
[----:B------:R1:W1:Y:S01]  /*29b0*/  MUFU.TANH R113, R0 ;  /* 0x0000000000717308 */ /* 0x0002620000002400 */
[----:B---3--:R-:W-:-:S06]  /*29c0*/  IMAD R3, R164, 0x10, R168 ;  /* 0x00000010a4037824 */ /* 0x008fcc00078e02a8 */
[----:B----4-:R-:W-:Y:S08]  /*29d0*/  HMMA.16816.F32 R48, R28, R52, R48 ;  /* 0x000000341c30723c */ /* 0x010ff00000001830 */
[----:B------:R-:W-:Y:S01]  /*29e0*/  FMUL.FTZ R4, R4, c[0x0][0x2ec] ;  /* 0x0000bb0004047a20 */ /* 0x000fe20000410000 */
[----:B------:R-:W-:Y:S01]  /*29f0*/  HMMA.16816.F32 R76, R8, R14, R88 ;  /* 0x0000000e084c723c */ /* 0x000fe20000001858 */
[----:B-1----:R-:W-:-:S02]  /*2a00*/  FMUL.FTZ R0, R61, c[0x0][0x2ec] ;  /* 0x0000bb003d007a20 */ /* 0x002fc40000410000 */
[----:B------:R1:W-:Y:S01]  /*2a10*/  MUFU.TANH R139, R4 ;  /* 0x00000004008b7308 */ /* 0x0003e20000002400 */
[----:B------:R-:W-:Y:S02]  /*2a20*/  FMUL.FTZ R5, R5, c[0x0][0x2ec] ;  /* 0x0000bb0005057a20 */ /* 0x000fe40000410000 */
[----:B------:R-:W-:Y:S02]  /*2a30*/  FMUL.FTZ R13, R7, c[0x0][0x2ec] ;  /* 0x0000bb00070d7a20 */ /* 0x000fe40000410000 */
[----:B------:R-:W-:Y:S01]  /*2a40*/  HMMA.16816.F32 R40, R16, R42, R20 ;  /* 0x0000002a1028723c */ /* 0x000fe20000001814 */
[----:B------:R-:W-:Y:S02]  /*2a50*/  FMUL.FTZ R6, R6, c[0x0][0x2ec] ;  /* 0x0000bb0006067a20 */ /* 0x000fe40000410000 */
[----:B------:R3:W-:Y:S01]  /*2a60*/  MUFU.TANH R114, R0 ;  /* 0x0000000000727308 */ /* 0x0007e20000002400 */
[----:B------:R-:W-:-:S04]  /*2a70*/  IMAD R88, R75, 0x20, R74 ;  /* 0x000000204b587824 */ /* 0x000fc800078e024a */
[----:B------:R-:W-:Y:S01]  /*2a80*/  HMMA.16816.F32 R24, R36, R52, R64 ;  /* 0x000000342418723c */ /* 0x000fe20000001840 */
[----:B-1----:R-:W-:Y:S02]  /*2a90*/  IADD3 R4, R72, 0x1, -R73 ;  /* 0x0000000148047810 */ /* 0x002fe40007ffe849 */
[----:B------:R-:W-:Y:S01]  /*2aa0*/  MUFU.TANH R137, R5 ;  /* 0x0000000500897308 */ /* 0x000fe20000002400 */
[----:B---3--:R-:W-:-:S07]  /*2ab0*/  FMUL.FTZ R0, R62, c[0x0][0x2ec] ;  /* 0x0000bb003e007a20 */ /* 0x008fce0000410000 */
[----:B------:R-:W-:Y:S08]  /*2ac0*/  MUFU.TANH R164, R6 ;  /* 0x0000000600a47308 */ /* 0x000ff00000002400 */
[----:B------:R1:W3:Y:S08]  /*2ad0*/  MUFU.TANH R99, R0 ;  /* 0x0000000000637308 */ /* 0x0002f00000002400 */
[----:B------:R-:W-:Y:S01]  /*2ae0*/  MUFU.TANH R138, R13 ;  /* 0x0000000d008a7308 */ /* 0x000fe20000002400 */
[----:B-1----:R-:W-:-:S02]  /*2af0*/  FMUL.FTZ R0, R63, c[0x0][0x2ec] ;  /* 0x0000bb003f007a20 */ /* 0x002fc40000410000 */
[----:B------:R-:W-:Y:S05]  /*2b00*/  HMMA.16816.F32 R60, R8, R80, R100 ;  /* 0x00000050083c723c */ /* 0x000fea0000001864 */
[----:B------:R1:W4:Y:S02]  /*2b10*/  MUFU.TANH R112, R0 ;  /* 0x0000000000707308 */ /* 0x0003240000002400 */
[----:B-1----:R-:W-:-:S06]  /*2b20*/  FMUL.FTZ R0, R44, c[0x0][0x2ec] ;  /* 0x0000bb002c007a20 */ /* 0x002fcc0000410000 */
[----:B------:R1:W1:Y:S02]  /*2b30*/  MUFU.TANH R149, R0 ;  /* 0x0000000000957308 */ /* 0x0002640000002400 */
[----:B-1----:R-:W-:-:S06]  /*2b40*/  FMUL.FTZ R0, R45, c[0x0][0x2ec] ;  /* 0x0000bb002d007a20 */ /* 0x002fcc0000410000 */
[----:B------:R1:W-:Y:S02]  /*2b50*/  MUFU.TANH R148, R0 ;  /* 0x0000000000947308 */ /* 0x0003e40000002400 */
[----:B-1----:R-:W-:-:S06]  /*2b60*/  FMUL.FTZ R0, R46, c[0x0][0x2ec] ;  /* 0x0000bb002e007a20 */ /* 0x002fcc0000410000 */
[----:B------:R1:W1:Y:S02]  /*2b70*/  MUFU.TANH R152, R0 ;  /* 0x0000000000987308 */ /* 0x0002640000002400 */
[----:B-1----:R-:W-:Y:S02]  /*2b80*/  FMUL.FTZ R0, R47, c[0x0][0x2ec] ;  /* 0x0000bb002f007a20 */ /* 0x002fe40000410000 */
[----:B------:R-:W1:Y:S04]  /*2b90*/  LDSM.16.M88.4 R44, [R223+0x8800] ;  /* 0x00880000df2c783b */ /* 0x000e680000000200 */
[----:B------:R2:W-:Y:S02]  /*2ba0*/  MUFU.TANH R166, R0 ;  /* 0x0000000000a67308 */ /* 0x0005e40000002400 */
[----:B--2---:R-:W-:-:S06]  /*2bb0*/  FMUL.FTZ R0, R56, c[0x0][0x2ec] ;  /* 0x0000bb0038007a20 */ /* 0x004fcc0000410000 */
[----:B------:R2:W1:Y:S02]  /*2bc0*/  MUFU.TANH R97, R0 ;  /* 0x0000000000617308 */ /* 0x0004640000002400 */
[----:B--2---:R-:W-:Y:S01]  /*2bd0*/  FMUL.FTZ R0, R57, c[0x0][0x2ec] ;  /* 0x0000bb0039007a20 */ /* 0x004fe20000410000 */
[----:B-1----:R-:W-:Y:S05]  /*2be0*/  HMMA.16816.F32 R24, R16, R44, R24 ;  /* 0x0000002c1018723c */ /* 0x002fea0000001818 */
[----:B------:R1:W2:Y:S03]  /*2bf0*/  MUFU.TANH R98, R0 ;  /* 0x0000000000627308 */ /* 0x0002a60000002400 */
[----:B------:R-:W-:Y:S01]  /*2c00*/  HMMA.16816.F32 R56, R8, R82, R104 ;  /* 0x000000520838723c */ /* 0x000fe20000001868 */
[----:B------:R-:W-:Y:S01]  /*2c10*/  LDSM.16.M88.4 R8, [R223+0x8c00] ;  /* 0x008c0000df08783b */ /* 0x000fe20000000200 */
[----:B-1----:R-:W-:-:S05]  /*2c20*/  LOP3.LUT R0, R167, 0xffffffe0, RZ, 0xc0, !PT ;  /* 0xffffffe0a7007812 */ /* 0x002fca00078ec0ff */
[C---:B------:R-:W-:Y:S02]  /*2c30*/  IMAD.IADD R0, R165.reuse, 0x1, -R0 ;  /* 0x00000001a5007824 */ /* 0x040fe400078e0a00 */
[----:B------:R-:W-:-:S03]  /*2c40*/  IMAD.SHL.U32 R165, R165, 0x2, RZ ;  /* 0x00000002a5a57824 */ /* 0x000fc600078e00ff */
[----:B------:R-:W-:Y:S02]  /*2c50*/  SHF.R.S32.HI R12, RZ, 0x1f, R0 ;  /* 0x0000001fff0c7819 */ /* 0x000fe40000011400 */
[----:B------:R-:W-:Y:S02]  /*2c60*/  LOP3.LUT R23, R165, 0x6, RZ, 0xc0, !PT ;  /* 0x00000006a5177812 */ /* 0x000fe400078ec0ff */
[----:B------:R-:W-:Y:S02]  /*2c70*/  LEA.HI R0, R12, R0, RZ, 0x2 ;  /* 0x000000000c007211 */ /* 0x000fe400078f10ff */
[----:B------:R-:W-:Y:S02]  /*2c80*/  IADD3 R12, R4, c[0x0][0x2e8], RZ ;  /* 0x0000ba00040c7a10 */ /* 0x000fe40007ffe0ff */
[----:B------:R-:W-:-:S05]  /*2c90*/  SHF.R.S32.HI R172, RZ, 0x2, R0 ;  /* 0x00000002ffac7819 */ /* 0x000fca0000011400 */
[----:B------:R-:W-:Y:S01]  /*2ca0*/  IMAD.IADD R0, R3, 0x1, R172 ;  /* 0x0000000103007824 */ /* 0x000fe200078e02ac */
[----:B------:R-:W-:Y:S01]  /*2cb0*/  IADD3 R3, R72, -c[0x0][0x2e4], -R73 ;  /* 0x8000b90048037a10 */ /* 0x000fe20007ffe849 */
[----:B------:R-:W-:Y:S02]  /*2cc0*/  STL [R1+0x54], R172 ;  /* 0x000054ac01007387 */ /* 0x000fe40000100800 */
[C---:B------:R-:W-:Y:S01]  /*2cd0*/  IMAD.IADD R7, R0.reuse, 0x1, R12 ;  /* 0x0000000100077824 */ /* 0x040fe200078e020c */
[C---:B------:R-:W-:Y:S01]  /*2ce0*/  IADD3 R5, R0.reuse, 0x8, RZ ;  /* 0x0000000800057810 */ /* 0x040fe20007ffe0ff */
[C---:B------:R-:W-:Y:S01]  /*2cf0*/  IMAD.IADD R22, R0.reuse, 0x1, R3 ;  /* 0x0000000100167824 */ /* 0x040fe200078e0203 */
[C---:B------:R-:W-:Y:S02]  /*2d00*/  IADD3 R4, R0.reuse, 0x40, RZ ;  /* 0x0000004000047810 */ /* 0x040fe40007ffe0ff */
[----:B------:R-:W-:Y:S01]  /*2d10*/  IADD3 R0, R0, 0x48, RZ ;  /* 0x0000004800007810 */ /* 0x000fe20007ffe0ff */
[--C-:B------:R-:W-:Y:S01]  /*2d20*/  IMAD.IADD R21, R3, 0x1, R5.reuse ;  /* 0x0000000103157824 */ /* 0x100fe200078e0205 */
[----:B------:R-:W-:Y:S01]  /*2d30*/  IMNMX R233, R7, R72, PT ;  /* 0x0000004807e97217 */ /* 0x000fe20003800200 */
[C---:B------:R-:W-:Y:S01]  /*2d40*/  IMAD.IADD R20, R3.reuse, 0x1, R4 ;  /* 0x0000000103147824 */ /* 0x040fe200078e0204 */
[----:B------:R-:W-:Y:S01]  /*2d50*/  IMNMX R229, RZ, R22, !PT ;  /* 0x00000016ffe57217 */ /* 0x000fe20007800200 */
[C---:B------:R-:W-:Y:S01]  /*2d60*/  IMAD.IADD R6, R12.reuse, 0x1, R5 ;  /* 0x000000010c067824 */ /* 0x040fe200078e0205 */
[----:B------:R-:W-:Y:S01]  /*2d70*/  IMNMX R228, RZ, R21, !PT ;  /* 0x00000015ffe47217 */ /* 0x000fe20007800200 */
[----:B------:R-:W-:Y:S01]  /*2d80*/  IMAD.IADD R3, R3, 0x1, R0 ;  /* 0x0000000103037824 */ /* 0x000fe200078e0200 */
[----:B------:R-:W-:Y:S01]  /*2d90*/  IMNMX R227, RZ, R20, !PT ;  /* 0x00000014ffe37217 */ /* 0x000fe20007800200 */
[----:B------:R-:W-:Y:S01]  /*2da0*/  IMAD.IADD R5, R12, 0x1, R4 ;  /* 0x000000010c057824 */ /* 0x000fe200078e0204 */
[-C--:B------:R-:W-:Y:S01]  /*2db0*/  IMNMX R232, R6, R72.reuse, PT ;  /* 0x0000004806e87217 */ /* 0x080fe20003800200 */
[----:B------:R-:W-:Y:S01]  /*2dc0*/  IMAD.IADD R0, R12, 0x1, R0 ;  /* 0x000000010c007824 */ /* 0x000fe200078e0200 */
[----:B------:R-:W-:Y:S01]  /*2dd0*/  IMNMX R226, RZ, R3, !PT ;  /* 0x00000003ffe27217 */ /* 0x000fe20007800200 */
[----:B------:R-:W-:Y:S01]  /*2de0*/  HMMA.16816.F32 R12, R32, R44, R48 ;  /* 0x0000002c200c723c */ /* 0x000fe20000001830 */
[----:B------:R-:W-:Y:S01]  /*2df0*/  IMAD R4, R236, 0x40, R23 ;  /* 0x00000040ec047824 */ /* 0x000fe200078e0217 */
[-C--:B------:R-:W-:Y:S01]  /*2e00*/  IMNMX R231, R5, R72.reuse, PT ;  /* 0x0000004805e77217 */ /* 0x080fe20003800200 */
[----:B------:R-:W-:Y:S01]  /*2e10*/  FMUL.FTZ R5, R41, c[0x0][0x2ec] ;  /* 0x0000bb0029057a20 */ /* 0x000fe20000410000 */
[----:B------:R-:W-:Y:S01]  /*2e20*/  IMNMX R230, R0, R72, PT ;  /* 0x0000004800e67217 */ /* 0x000fe20003800200 */
[----:B------:R-:W-:Y:S01]  /*2e30*/  FMUL.FTZ R23, R40, c[0x0][0x2ec] ;  /* 0x0000bb0028177a20 */ /* 0x000fe20000410000 */
[C---:B------:R-:W-:Y:S01]  /*2e40*/  IADD3 R0, R4.reuse, 0x1, RZ ;  /* 0x0000000104007810 */ /* 0x040fe20007ffe0ff */
[----:B------:R1:W-:Y:S01]  /*2e50*/  MUFU.TANH R91, R5 ;  /* 0x00000005005b7308 */ /* 0x0003e20000002400 */
[-C--:B------:R-:W-:Y:S01]  /*2e60*/  ISETP.GE.AND P0, PT, R4, R233.reuse, PT ;  /* 0x000000e90400720c */ /* 0x080fe20003f06270 */
[----:B------:R-:W-:Y:S01]  /*2e70*/  FMUL.FTZ R3, R42, c[0x0][0x2ec] ;  /* 0x0000bb002a037a20 */ /* 0x000fe20000410000 */
[----:B------:R-:W-:-:S02]  /*2e80*/  ISETP.GE.AND P1, PT, R0, R233, PT ;  /* 0x000000e90000720c */ /* 0x000fc40003f26270 */
[C---:B------:R-:W-:Y:S02]  /*2e90*/  ISETP.GE.AND P4, PT, R0.reuse, R232, PT ;  /* 0x000000e80000720c */ /* 0x040fe40003f86270 */
[C---:B------:R-:W-:Y:S01]  /*2ea0*/  ISETP.GE.AND P6, PT, R0.reuse, R231, PT ;  /* 0x000000e70000720c */ /* 0x040fe20003fc6270 */
[----:B------:R2:W2:Y:S01]  /*2eb0*/  MUFU.TANH R90, R23 ;  /* 0x00000017005a7308 */ /* 0x0004a20000002400 */
[C---:B------:R-:W-:Y:S02]  /*2ec0*/  ISETP.GE.AND P3, PT, R0.reuse, R230, PT ;  /* 0x000000e60000720c */ /* 0x040fe40003f66270 */
[C---:B------:R-:W-:Y:S02]  /*2ed0*/  ISETP.LT.OR P1, PT, R0.reuse, R229, P1 ;  /* 0x000000e50000720c */ /* 0x040fe40000f21670 */
[C---:B------:R-:W-:Y:S02]  /*2ee0*/  ISETP.LT.OR P4, PT, R0.reuse, R228, P4 ;  /* 0x000000e40000720c */ /* 0x040fe40002781670 */
[C---:B------:R-:W-:Y:S01]  /*2ef0*/  ISETP.LT.OR P6, PT, R0.reuse, R227, P6 ;  /* 0x000000e30000720c */ /* 0x040fe200037c1670 */
[----:B------:R3:W3:Y:S01]  /*2f00*/  MUFU.TANH R80, R3 ;  /* 0x0000000300507308 */ /* 0x0006e20000002400 */
[----:B------:R-:W-:Y:S01]  /*2f10*/  ISETP.LT.OR P3, PT, R0, R226, P3 ;  /* 0x000000e20000720c */ /* 0x000fe20001f61670 */
[----:B------:R-:W-:Y:S01]  /*2f20*/  FMUL.FTZ R0, R12, c[0x0][0x2ec] ;  /* 0x0000bb000c007a20 */ /* 0x000fe20000410000 */
[C---:B------:R-:W-:Y:S01]  /*2f30*/  ISETP.LT.OR P0, PT, R4.reuse, R229, P0 ;  /* 0x000000e50400720c */ /* 0x040fe20000701670 */
[----:B------:R-:W-:Y:S01]  /*2f40*/  FMUL.FTZ R6, R13, c[0x0][0x2ec] ;  /* 0x0000bb000d067a20 */ /* 0x000fe20000410000 */
[----:B------:R-:W-:Y:S01]  /*2f50*/  ISETP.GE.AND P5, PT, R4, R232, PT ;  /* 0x000000e80400720c */ /* 0x000fe20003fa6270 */
[----:B-1----:R-:W-:Y:S01]  /*2f60*/  FMUL.FTZ R5, R14, c[0x0][0x2ec] ;  /* 0x0000bb000e057a20 */ /* 0x002fe20000410000 */
[----:B-----5:R-:W-:Y:S01]  /*2f70*/  FSEL R67, R129, -INF , !P0 ;  /* 0xff80000081437808 */ /* 0x020fe20004000000 */
[----:B------:R-:W-:Y:S01]  /*2f80*/  FMUL.FTZ R7, R15, c[0x0][0x2ec] ;  /* 0x0000bb000f077a20 */ /* 0x000fe20000410000 */
[----:B--2---:R-:W-:Y:S01]  /*2f90*/  HMMA.16816.F32 R20, R36, R54, R84 ;  /* 0x000000362414723c */ /* 0x004fe20000001854 */
[C---:B------:R-:W-:Y:S01]  /*2fa0*/  ISETP.GE.AND P0, PT, R4.reuse, R230, PT ;  /* 0x000000e60400720c */ /* 0x040fe20003f06270 */
[----:B------:R1:W-:Y:S01]  /*2fb0*/  MUFU.TANH R81, R0 ;  /* 0x0000000000517308 */ /* 0x0003e20000002400 */
[----:B------:R-:W-:-:S02]  /*2fc0*/  ISETP.LT.OR P5, PT, R4, R228, P5 ;  /* 0x000000e40400720c */ /* 0x000fc40002fa1670 */
[----:B------:R-:W-:Y:S01]  /*2fd0*/  ISETP.LT.OR P0, PT, R4, R226, P0 ;  /* 0x000000e20400720c */ /* 0x000fe20000701670 */
[----:B---3--:R-:W-:Y:S02]  /*2fe0*/  FMUL.FTZ R3, R43, c[0x0][0x2ec] ;  /* 0x0000bb002b037a20 */ /* 0x008fe40000410000 */
[----:B------:R-:W-:Y:S01]  /*2ff0*/  HMMA.16816.F32 R12, R28, R54, R76 ;  /* 0x000000361c0c723c */ /* 0x000fe2000000184c */
[----:B------:R-:W-:Y:S01]  /*3000*/  FSEL R72, R128, -INF , !P5 ;  /* 0xff80000080487808 */ /* 0x000fe20006800000 */
[----:B------:R2:W-:Y:S01]  /*3010*/  MUFU.TANH R89, R6 ;  /* 0x0000000600597308 */ /* 0x0005e20000002400 */
[----:B------:R-:W-:Y:S02]  /*3020*/  FSEL R65, R120, -INF , !P0 ;  /* 0xff80000078417808 */ /* 0x000fe40004000000 */
[----:B------:R-:W-:Y:S02]  /*3030*/  FSEL R66, R130, -INF , !P1 ;  /* 0xff80000082427808 */ /* 0x000fe40004800000 */
[----:B------:R-:W-:-:S02]  /*3040*/  FSEL R73, R127, -INF , !P4 ;  /* 0xff8000007f497808 */ /* 0x000fc40006000000 */
[C---:B------:R-:W-:Y:S01]  /*3050*/  ISETP.GE.AND P2, PT, R4.reuse, R231, PT ;  /* 0x000000e70400720c */ /* 0x040fe20003f46270 */
[----:B------:R3:W5:Y:S01]  /*3060*/  MUFU.TANH R101, R3 ;  /* 0x0000000300657308 */ /* 0x0007620000002400 */
[C---:B-1----:R-:W-:Y:S02]  /*3070*/  IADD3 R0, R4.reuse, 0x9, RZ ;  /* 0x0000000904007810 */ /* 0x042fe40007ffe0ff */
[----:B------:R-:W-:Y:S02]  /*3080*/  ISETP.LT.OR P2, PT, R4, R227, P2 ;  /* 0x000000e30400720c */ /* 0x000fe40001741670 */
[----:B------:R-:W-:Y:S02]  /*3090*/  FSEL R52, R126, -INF , !P6 ;  /* 0xff8000007e347808 */ /* 0x000fe40007000000 */
[----:B------:R-:W-:Y:S01]  /*30a0*/  FSEL R53, R125, -INF , !P2 ;  /* 0xff8000007d357808 */ /* 0x000fe20005000000 */
[----:B------:R1:W1:Y:S01]  /*30b0*/  MUFU.TANH R79, R5 ;  /* 0x00000005004f7308 */ /* 0x0002620000002400 */
[----:B--2---:R-:W-:Y:S01]  /*30c0*/  FMUL.FTZ R6, R26, c[0x0][0x2ec] ;  /* 0x0000bb001a067a20 */ /* 0x004fe20000410000 */
[----:B------:R-:W-:-:S02]  /*30d0*/  FSEL R64, R122, -INF , !P3 ;  /* 0xff8000007a407808 */ /* 0x000fc40005800000 */
[----:B------:R-:W-:Y:S02]  /*30e0*/  ISETP.GE.AND P2, PT, R0, R233, PT ;  /* 0x000000e90000720c */ /* 0x000fe40003f46270 */
[----:B------:R-:W-:Y:S01]  /*30f0*/  HMMA.16816.F32 R48, R32, R46, R12 ;  /* 0x0000002e2030723c */ /* 0x000fe2000000180c */
[----:B------:R-:W2:Y:S01]  /*3100*/  LDSM.16.M88.4 R12, [R221+0x8c00] ;  /* 0x008c0000dd0c783b */ /* 0x000ea20000000200 */
[----:B---3--:R-:W-:Y:S01]  /*3110*/  IADD3 R3, R4, 0x8, RZ ;  /* 0x0000000804037810 */ /* 0x008fe20007ffe0ff */
[----:B------:R-:W-:Y:S01]  /*3120*/  MUFU.TANH R69, R6 ;  /* 0x0000000600457308 */ /* 0x000fe20000002400 */
[----:B------:R-:W-:Y:S01]  /*3130*/  ISETP.GE.AND P6, PT, R0, R232, PT ;  /* 0x000000e80000720c */ /* 0x000fe20003fc6270 */
[----:B------:R-:W-:-:S04]  /*3140*/  DEPBAR.LE SB0, 0x0 ;  /* 0x000080000000791a */ /* 0x000fc80000000000 */
[----:B------:R-:W-:Y:S01]  /*3150*/  ISETP.GE.AND P5, PT, R3, R233, PT ;  /* 0x000000e90300720c */ /* 0x000fe20003fa6270 */
[----:B-1----:R-:W-:Y:S01]  /*3160*/  FMUL.FTZ R5, R27, c[0x0][0x2ec] ;  /* 0x0000bb001b057a20 */ /* 0x002fe20000410000 */
[C---:B------:R-:W-:Y:S01]  /*3170*/  ISETP.GE.AND P0, PT, R3.reuse, R232, PT ;  /* 0x000000e80300720c */ /* 0x040fe20003f06270 */
[----:B------:R-:W-:Y:S01]  /*3180*/  MUFU.TANH R82, R7 ;  /* 0x0000000700527308 */ /* 0x000fe20000002400 */
[C---:B------:R-:W-:Y:S02]  /*3190*/  ISETP.GE.AND P1, PT, R3.reuse, R231, PT ;  /* 0x000000e70300720c */ /* 0x040fe40003f26270 */
[C---:B------:R-:W-:Y:S02]  /*31a0*/  ISETP.GE.AND P4, PT, R3.reuse, R230, PT ;  /* 0x000000e60300720c */ /* 0x040fe40003f86270 */
[C---:B------:R-:W-:Y:S02]  /*31b0*/  ISETP.LT.OR P5, PT, R3.reuse, R229, P5 ;  /* 0x000000e50300720c */ /* 0x040fe40002fa1670 */
[C---:B------:R-:W-:Y:S01]  /*31c0*/  ISETP.LT.OR P0, PT, R3.reuse, R228, P0 ;  /* 0x000000e40300720c */ /* 0x040fe20000701670 */
[----:B------:R1:W-:Y:S01]  /*31d0*/  MUFU.TANH R76, R5 ;  /* 0x00000005004c7308 */ /* 0x0003e20000002400 */
[----:B------:R-:W-:-:S02]  /*31e0*/  ISETP.LT.OR P1, PT, R3, R227, P1 ;  /* 0x000000e30300720c */ /* 0x000fc40000f21670 */
[----:B------:R-:W-:Y:S01]  /*31f0*/  ISETP.LT.OR P4, PT, R3, R226, P4 ;  /* 0x000000e20300720c */ /* 0x000fe20002781670 */
[----:B------:R-:W-:Y:S01]  /*3200*/  FMUL.FTZ R3, R24, c[0x0][0x2ec] ;  /* 0x0000bb0018037a20 */ /* 0x000fe20000410000 */
[----:B------:R-:W-:Y:S02]  /*3210*/  FSEL R68, R121, -INF , !P5 ;  /* 0xff80000079447808 */ /* 0x000fe40006800000 */
[C---:B------:R-:W-:Y:S01]  /*3220*/  ISETP.GE.AND P3, PT, R0.reuse, R231, PT ;  /* 0x000000e70000720c */ /* 0x040fe20003f66270 */
[----:B------:R3:W3:Y:S01]  /*3230*/  MUFU.TANH R77, R3 ;  /* 0x00000003004d7308 */ /* 0x0006e20000002400 */
[C---:B------:R-:W-:Y:S02]  /*3240*/  ISETP.GE.AND P5, PT, R0.reuse, R230, PT ;  /* 0x000000e60000720c */ /* 0x040fe40003fa6270 */
[C---:B------:R-:W-:Y:S02]  /*3250*/  ISETP.LT.OR P2, PT, R0.reuse, R229, P2 ;  /* 0x000000e50000720c */ /* 0x040fe40001741670 */
[----:B------:R-:W-:-:S02]  /*3260*/  ISETP.LT.OR P6, PT, R0, R228, P6 ;  /* 0x000000e40000720c */ /* 0x000fc400037c1670 */
[----:B------:R-:W-:Y:S01]  /*3270*/  ISETP.LT.OR P3, PT, R0, R227, P3 ;  /* 0x000000e30000720c */ /* 0x000fe20001f61670 */
[----:B-1----:R-:W-:Y:S01]  /*3280*/  FMUL.FTZ R5, R48, c[0x0][0x2ec] ;  /* 0x0000bb0030057a20 */ /* 0x002fe20000410000 */
[----:B------:R-:W-:Y:S02]  /*3290*/  ISETP.LT.OR P5, PT, R0, R226, P5 ;  /* 0x000000e20000720c */ /* 0x000fe40002fa1670 */
[----:B------:R-:W-:Y:S01]  /*32a0*/  IADD3 R0, R4, 0x10, RZ ;  /* 0x0000001004007810 */ /* 0x000fe20007ffe0ff */
[----:B------:R1:W-:Y:S01]  /*32b0*/  MUFU.TANH R74, R5 ;  /* 0x00000005004a7308 */ /* 0x0003e20000002400 */
[----:B------:R-:W-:Y:S01]  /*32c0*/  FSEL R70, R123, -INF , !P0 ;  /* 0xff8000007b467808 */ /* 0x000fe20004000000 */
[----:B--2---:R-:W-:Y:S01]  /*32d0*/  HMMA.16816.F32 R40, R36, R12, R92 ;  /* 0x0000000c2428723c */ /* 0x004fe2000000185c */
[----:B------:R-:W-:Y:S01]  /*32e0*/  ISETP.GE.AND P0, PT, R0, R233, PT ;  /* 0x000000e90000720c */ /* 0x000fe20003f06270 */
[----:B---3--:R-:W-:Y:S01]  /*32f0*/  FMUL.FTZ R3, R25, c[0x0][0x2ec] ;  /* 0x0000bb0019037a20 */ /* 0x008fe20000410000 */
[----:B------:R-:W-:-:S02]  /*3300*/  FSEL R45, R113, -INF , !P1 ;  /* 0xff800000712d7808 */ /* 0x000fc40004800000 */
[----:B------:R-:W-:Y:S01]  /*3310*/  FSEL R54, R99, -INF , !P4 ;  /* 0xff80000063367808 */ /* 0x000fe20006000000 */
[----:B------:R2:W3:Y:S01]  /*3320*/  MUFU.TANH R78, R3 ;  /* 0x00000003004e7308 */ /* 0x0004e20000002400 */
[----:B------:R-:W-:Y:S01]  /*3330*/  FSEL R55, R124, -INF , !P2 ;  /* 0xff8000007c377808 */ /* 0x000fe20005000000 */
[----:B------:R-:W-:Y:S01]  /*3340*/  HMMA.16816.F32 R24, R16, R46, R20 ;  /* 0x0000002e1018723c */ /* 0x000fe20000001814 */
[C---:B------:R-:W-:Y:S02]  /*3350*/  ISETP.LT.OR P0, PT, R0.reuse, R229, P0 ;  /* 0x000000e50000720c */ /* 0x040fe40000701670 */
[C---:B------:R-:W-:Y:S02]  /*3360*/  ISETP.GE.AND P1, PT, R0.reuse, R232, PT ;  /* 0x000000e80000720c */ /* 0x040fe40003f26270 */
[C---:B------:R-:W-:Y:S01]  /*3370*/  ISETP.GE.AND P4, PT, R0.reuse, R231, PT ;  /* 0x000000e70000720c */ /* 0x040fe20003f86270 */
[----:B-1----:R-:W-:Y:S01]  /*3380*/  FMUL.FTZ R5, R49, c[0x0][0x2ec] ;  /* 0x0000bb0031057a20 */ /* 0x002fe20000410000 */
[----:B------:R-:W-:Y:S01]  /*3390*/  ISETP.GE.AND P2, PT, R0, R230, PT ;  /* 0x000000e60000720c */ /* 0x000fe20003f46270 */
[----:B------:R-:W-:Y:S01]  /*33a0*/  HMMA.16816.F32 R20, R28, R12, R60 ;  /* 0x0000000c1c14723c */ /* 0x000fe2000000183c */
[----:B------:R-:W-:Y:S01]  /*33b0*/  FSEL R71, R115, -INF , !P6 ;  /* 0xff80000073477808 */ /* 0x000fe20007000000 */
[----:B------:R1:W-:Y:S01]  /*33c0*/  MUFU.TANH R75, R5 ;  /* 0x00000005004b7308 */ /* 0x0003e20000002400 */
[----:B------:R-:W-:-:S02]  /*33d0*/  FSEL R44, R114, -INF , !P3 ;  /* 0xff800000722c7808 */ /* 0x000fc40005800000 */
[----:B----4-:R-:W-:Y:S02]  /*33e0*/  FSEL R47, R112, -INF , !P5 ;  /* 0xff800000702f7808 */ /* 0x010fe40006800000 */
[----:B--2---:R-:W-:Y:S01]  /*33f0*/  IADD3 R3, R4, 0x11, RZ ;  /* 0x0000001104037810 */ /* 0x004fe20007ffe0ff */
[-C--:B------:R-:W-:Y:S01]  /*3400*/  HMMA.16816.F32 R28, R28, R14.reuse, R56 ;  /* 0x0000000e1c1c723c */ /* 0x080fe20000001838 */
[----:B------:R-:W-:Y:S02]  /*3410*/  FSEL R149, R149, -INF , !P0 ;  /* 0xff80000095957808 */ /* 0x000fe40004000000 */
[C---:B------:R-:W-:Y:S02]  /*3420*/  ISETP.LT.OR P1, PT, R0.reuse, R228, P1 ;  /* 0x000000e40000720c */ /* 0x040fe40000f21670 */
[C---:B------:R-:W-:Y:S02]  /*3430*/  ISETP.LT.OR P4, PT, R0.reuse, R227, P4 ;  /* 0x000000e30000720c */ /* 0x040fe40002781670 */
[----:B------:R-:W-:Y:S01]  /*3440*/  ISETP.LT.OR P2, PT, R0, R226, P2 ;  /* 0x000000e20000720c */ /* 0x000fe20001741670 */
[----:B------:R-:W-:Y:S01]  /*3450*/  HMMA.16816.F32 R36, R36, R14, R140 ;  /* 0x0000000e2424723c */ /* 0x000fe2000000188c */
[C---:B------:R-:W-:Y:S01]  /*3460*/  ISETP.GE.AND P6, PT, R3.reuse, R233, PT ;  /* 0x000000e90300720c */ /* 0x040fe20003fc6270 */
[----:B-1----:R-:W-:Y:S01]  /*3470*/  FMUL.FTZ R5, R50, c[0x0][0x2ec] ;  /* 0x0000bb0032057a20 */ /* 0x002fe20000410000 */
[----:B------:R-:W-:-:S02]  /*3480*/  ISETP.GE.AND P3, PT, R3, R232, PT ;  /* 0x000000e80300720c */ /* 0x000fc40003f66270 */
[C---:B------:R-:W-:Y:S01]  /*3490*/  ISETP.GE.AND P5, PT, R3.reuse, R231, PT ;  /* 0x000000e70300720c */ /* 0x040fe20003fa6270 */
[----:B------:R1:W2:Y:S01]  /*34a0*/  MUFU.TANH R50, R5 ;  /* 0x0000000500327308 */ /* 0x0002a20000002400 */
[C---:B------:R-:W-:Y:S01]  /*34b0*/  ISETP.GE.AND P0, PT, R3.reuse, R230, PT ;  /* 0x000000e60300720c */ /* 0x040fe20003f06270 */
[C---:B------:R-:W-:Y:S01]  /*34c0*/  HMMA.16816.F32 R20, R32.reuse, R8, R20 ;  /* 0x000000082014723c */ /* 0x040fe20000001814 */
[----:B------:R-:W-:Y:S02]  /*34d0*/  IADD3 R0, R4, 0x18, RZ ;  /* 0x0000001804007810 */ /* 0x000fe40007ffe0ff */
[C---:B------:R-:W-:Y:S02]  /*34e0*/  ISETP.LT.OR P6, PT, R3.reuse, R229, P6 ;  /* 0x000000e50300720c */ /* 0x040fe400037c1670 */
[C---:B------:R-:W-:Y:S02]  /*34f0*/  ISETP.LT.OR P3, PT, R3.reuse, R228, P3 ;  /* 0x000000e40300720c */ /* 0x040fe40001f61670 */
[C---:B------:R-:W-:Y:S01]  /*3500*/  ISETP.LT.OR P5, PT, R3.reuse, R227, P5 ;  /* 0x000000e30300720c */ /* 0x040fe20002fa1670 */
[----:B------:R-:W-:Y:S01]  /*3510*/  HMMA.16816.F32 R32, R32, R10, R28 ;  /* 0x0000000a2020723c */ /* 0x000fe2000000181c */
[----:B------:R-:W-:Y:S01]  /*3520*/  ISETP.LT.OR P0, PT, R3, R226, P0 ;  /* 0x000000e20300720c */ /* 0x000fe20000701670 */
[----:B------:R-:W-:Y:S01]  /*3530*/  FMUL.FTZ R3, R51, c[0x0][0x2ec] ;  /* 0x0000bb0033037a20 */ /* 0x000fe20000410000 */
[----:B------:R-:W-:-:S02]  /*3540*/  FSEL R152, R152, -INF , !P1 ;  /* 0xff80000098987808 */ /* 0x000fc40004800000 */
[----:B------:R-:W-:Y:S01]  /*3550*/  FSEL R61, R97, -INF , !P4 ;  /* 0xff800000613d7808 */ /* 0x000fe20006000000 */
[----:B------:R4:W-:Y:S01]  /*3560*/  MUFU.TANH R60, R3 ;  /* 0x00000003003c7308 */ /* 0x0009e20000002400 */
[----:B------:R-:W-:Y:S01]  /*3570*/  ISETP.GE.AND P1, PT, R0, R233, PT ;  /* 0x000000e90000720c */ /* 0x000fe20003f26270 */
[----:B-1----:R-:W-:Y:S01]  /*3580*/  FMUL.FTZ R5, R24, c[0x0][0x2ec] ;  /* 0x0000bb0018057a20 */ /* 0x002fe20000410000 */
[C---:B------:R-:W-:Y:S02]  /*3590*/  ISETP.GE.AND P4, PT, R0.reuse, R232, PT ;  /* 0x000000e80000720c */ /* 0x040fe40003f86270 */
[C---:B------:R-:W-:Y:S02]  /*35a0*/  ISETP.LT.OR P1, PT, R0.reuse, R229, P1 ;  /* 0x000000e50000720c */ /* 0x040fe40000f21670 */
[----:B------:R-:W-:Y:S01]  /*35b0*/  ISETP.LT.OR P4, PT, R0, R228, P4 ;  /* 0x000000e40000720c */ /* 0x000fe20002781670 */
[----:B------:R1:W1:Y:S01]  /*35c0*/  MUFU.TANH R48, R5 ;  /* 0x0000000500307308 */ /* 0x0002620000002400 */
[----:B------:R-:W-:Y:S01]  /*35d0*/  FSEL R166, R166, -INF , !P3 ;  /* 0xff800000a6a67808 */ /* 0x000fe20005800000 */
[----:B------:R-:W-:Y:S01]  /*35e0*/  FMUL.FTZ R6, R21, c[0x0][0x2ec] ;  /* 0x0000bb0015067a20 */ /* 0x000fe20000410000 */
[----:B------:R-:W-:Y:S01]  /*35f0*/  FSEL R107, R96, -INF , !P0 ;  /* 0xff800000606b7808 */ /* 0x000fe20004000000 */
[----:B------:R-:W-:Y:S01]  /*3600*/  FMUL.FTZ R7, R23, c[0x0][0x2ec] ;  /* 0x0000bb0017077a20 */ /* 0x000fe20000410000 */
[----:B------:R-:W-:-:S02]  /*3610*/  FSEL R139, R139, -INF , !P1 ;  /* 0xff8000008b8b7808 */ /* 0x000fc40004800000 */
[----:B------:R-:W-:Y:S01]  /*3620*/  FSEL R164, R164, -INF , !P4 ;  /* 0xff800000a4a47808 */ /* 0x000fe20006000000 */
[----:B------:R-:W-:Y:S01]  /*3630*/  MUFU.TANH R6, R6 ;  /* 0x0000000600067308 */ /* 0x000fe20000002400 */
[----:B----4-:R-:W-:Y:S01]  /*3640*/  IADD3 R3, R4, 0x19, RZ ;  /* 0x0000001904037810 */ /* 0x010fe20007ffe0ff */
[----:B------:R-:W-:Y:S01]  /*3650*/  FMUL.FTZ R34, R34, c[0x0][0x2ec] ;  /* 0x0000bb0022227a20 */ /* 0x000fe20000410000 */
[----:B------:R-:W-:Y:S01]  /*3660*/  FSEL R136, R136, -INF , !P2 ;  /* 0xff80000088887808 */ /* 0x000fe20005000000 */
[----:B------:R-:W-:Y:S01]  /*3670*/  FMUL.FTZ R32, R32, c[0x0][0x2ec] ;  /* 0x0000bb0020207a20 */ /* 0x000fe20000410000 */
[----:B------:R-:W-:Y:S01]  /*3680*/  ISETP.GE.AND P3, PT, R3, R233, PT ;  /* 0x000000e90300720c */ /* 0x000fe20003f66270 */
[----:B------:R-:W-:Y:S01]  /*3690*/  FMUL.FTZ R33, R33, c[0x0][0x2ec] ;  /* 0x0000bb0021217a20 */ /* 0x000fe20000410000 */
[----:B------:R-:W-:Y:S01]  /*36a0*/  ISETP.GE.AND P0, PT, R3, R232, PT ;  /* 0x000000e80300720c */ /* 0x000fe20003f06270 */
[----:B-1----:R-:W-:Y:S01]  /*36b0*/  FMUL.FTZ R5, R25, c[0x0][0x2ec] ;  /* 0x0000bb0019057a20 */ /* 0x002fe20000410000 */
[C---:B------:R-:W-:Y:S01]  /*36c0*/  ISETP.GE.AND P1, PT, R3.reuse, R231, PT ;  /* 0x000000e70300720c */ /* 0x040fe20003f26270 */
[----:B------:R-:W-:Y:S01]  /*36d0*/  MUFU.TANH R34, R34 ;  /* 0x0000002200227308 */ /* 0x000fe20000002400 */
[----:B------:R-:W-:Y:S01]  /*36e0*/  ISETP.GE.AND P4, PT, R3, R230, PT ;  /* 0x000000e60300720c */ /* 0x000fe20003f86270 */
[----:B------:R-:W-:Y:S01]  /*36f0*/  FMUL.FTZ R35, R35, c[0x0][0x2ec] ;  /* 0x0000bb0023237a20 */ /* 0x000fe20000410000 */
[----:B------:R-:W-:-:S02]  /*3700*/  ISETP.LT.OR P3, PT, R3, R229, P3 ;  /* 0x000000e50300720c */ /* 0x000fc40001f61670 */
[C---:B------:R-:W-:Y:S02]  /*3710*/  ISETP.LT.OR P0, PT, R3.reuse, R228, P0 ;  /* 0x000000e40300720c */ /* 0x040fe40000701670 */
[C---:B------:R-:W-:Y:S01]  /*3720*/  ISETP.LT.OR P1, PT, R3.reuse, R227, P1 ;  /* 0x000000e30300720c */ /* 0x040fe20000f21670 */
[----:B------:R1:W-:Y:S01]  /*3730*/  MUFU.TANH R49, R5 ;  /* 0x0000000500317308 */ /* 0x0003e20000002400 */
[----:B------:R-:W-:Y:S01]  /*3740*/  ISETP.LT.OR P4, PT, R3, R226, P4 ;  /* 0x000000e20300720c */ /* 0x000fe20002781670 */
[----:B------:R-:W-:Y:S01]  /*3750*/  FMUL.FTZ R3, R27, c[0x0][0x2ec] ;  /* 0x0000bb001b037a20 */ /* 0x000fe20000410000 */
[----:B------:R-:W-:Y:S02]  /*3760*/  FSEL R148, R148, -INF , !P6 ;  /* 0xff80000094947808 */ /* 0x000fe40007000000 */
[C---:B------:R-:W-:Y:S02]  /*3770*/  ISETP.GE.AND P2, PT, R0.reuse, R231, PT ;  /* 0x000000e70000720c */ /* 0x040fe40003f46270 */
[C---:B------:R-:W-:Y:S01]  /*3780*/  ISETP.GE.AND P6, PT, R0.reuse, R230, PT ;  /* 0x000000e60000720c */ /* 0x040fe20003fc6270 */
[----:B------:R4:W-:Y:S01]  /*3790*/  MUFU.TANH R13, R3 ;  /* 0x00000003000d7308 */ /* 0x0009e20000002400 */
[----:B------:R-:W-:-:S02]  /*37a0*/  ISETP.LT.OR P2, PT, R0, R227, P2 ;  /* 0x000000e30000720c */ /* 0x000fc40001741670 */
[----:B------:R-:W-:Y:S02]  /*37b0*/  ISETP.LT.OR P6, PT, R0, R226, P6 ;  /* 0x000000e20000720c */ /* 0x000fe400037c1670 */
[----:B------:R-:W-:Y:S02]  /*37c0*/  IADD3 R0, R4, 0x20, RZ ;  /* 0x0000002004007810 */ /* 0x000fe40007ffe0ff */
[----:B------:R-:W-:Y:S01]  /*37d0*/  FSEL R100, R98, -INF , !P5 ;  /* 0xff80000062647808 */ /* 0x000fe20006800000 */
[----:B-1----:R-:W-:Y:S01]  /*37e0*/  FMUL.FTZ R5, R26, c[0x0][0x2ec] ;  /* 0x0000bb001a057a20 */ /* 0x002fe20000410000 */
[----:B------:R-:W-:Y:S01]  /*37f0*/  FSEL R56, R90, -INF , !P2 ;  /* 0xff8000005a387808 */ /* 0x000fe20005000000 */
[----:B------:R-:W-:Y:S01]  /*3800*/  HMMA.16816.F32 R24, R16, R8, R40 ;  /* 0x000000081018723c */ /* 0x000fe20000001828 */
[C---:B------:R-:W-:Y:S01]  /*3810*/  ISETP.GE.AND P5, PT, R0.reuse, R233, PT ;  /* 0x000000e90000720c */ /* 0x040fe20003fa6270 */
[----:B------:R1:W1:Y:S01]  /*3820*/  MUFU.TANH R46, R5 ;  /* 0x00000005002e7308 */ /* 0x0002620000002400 */
[----:B------:R-:W-:-:S02]  /*3830*/  ISETP.GE.AND P2, PT, R0, R232, PT ;  /* 0x000000e80000720c */ /* 0x000fc40003f46270 */
[----:B------:R-:W-:Y:S01]  /*3840*/  ISETP.LT.OR P5, PT, R0, R229, P5 ;  /* 0x000000e50000720c */ /* 0x000fe20002fa1670 */
[----:B----4-:R-:W-:Y:S01]  /*3850*/  FMUL.FTZ R3, R20, c[0x0][0x2ec] ;  /* 0x0000bb0014037a20 */ /* 0x010fe20000410000 */
[----:B------:R-:W-:Y:S01]  /*3860*/  ISETP.LT.OR P2, PT, R0, R228, P2 ;  /* 0x000000e40000720c */ /* 0x000fe20001741670 */
[----:B------:R-:W-:Y:S01]  /*3870*/  HMMA.16816.F32 R16, R16, R10, R36 ;  /* 0x0000000a1010723c */ /* 0x000fe20000001824 */
[----:B------:R-:W-:Y:S01]  /*3880*/  FSEL R106, R80, -INF , !P6 ;  /* 0xff800000506a7808 */ /* 0x000fe20007000000 */
[----:B------:R4:W2:Y:S01]  /*3890*/  MUFU.TANH R12, R3 ;  /* 0x00000003000c7308 */ /* 0x0008a20000002400 */
[----:B------:R-:W-:Y:S02]  /*38a0*/  FSEL R137, R137, -INF , !P3 ;  /* 0xff80000089897808 */ /* 0x000fe40005800000 */
[----:B------:R-:W-:Y:S02]  /*38b0*/  FSEL R138, R138, -INF , !P0 ;  /* 0xff8000008a8a7808 */ /* 0x000fe40004000000 */
[----:B------:R-:W-:-:S02]  /*38c0*/  ISETP.GE.AND P6, PT, R0, R231, PT ;  /* 0x000000e70000720c */ /* 0x000fc40003fc6270 */
[----:B------:R-:W-:Y:S01]  /*38d0*/  ISETP.GE.AND P3, PT, R0, R230, PT ;  /* 0x000000e60000720c */ /* 0x000fe20003f66270 */
[----:B-1----:R-:W-:Y:S01]  /*38e0*/  FMUL.FTZ R5, R22, c[0x0][0x2ec] ;  /* 0x0000bb0016057a20 */ /* 0x002fe20000410000 */
[----:B-----5:R-:W-:Y:S01]  /*38f0*/  FSEL R101, R101, -INF , !P4 ;  /* 0xff80000065657808 */ /* 0x020fe20006000000 */
[----:B------:R-:W-:Y:S01]  /*3900*/  MUFU.TANH R7, R7 ;  /* 0x0000000700077308 */ /* 0x000fe20000002400 */
[----:B------:R-:W-:Y:S02]  /*3910*/  FSEL R181, R81, -INF , !P5 ;  /* 0xff80000051b57808 */ /* 0x000fe40006800000 */
[----:B------:R-:W-:Y:S01]  /*3920*/  FSEL R186, R79, -INF , !P2 ;  /* 0xff8000004fba7808 */ /* 0x000fe20005000000 */
[----:B------:R-:W-:Y:S01]  /*3930*/  FMUL.FTZ R24, R24, c[0x0][0x2ec] ;  /* 0x0000bb0018187a20 */ /* 0x000fe20000410000 */
[----:B------:R-:W-:Y:S01]  /*3940*/  ISETP.LT.OR P6, PT, R0, R227, P6 ;  /* 0x000000e30000720c */ /* 0x000fe200037c1670 */
[----:B------:R-:W-:Y:S01]  /*3950*/  FMUL.FTZ R26, R26, c[0x0][0x2ec] ;  /* 0x0000bb001a1a7a20 */ /* 0x000fe20000410000 */
[----:B----4-:R-:W-:Y:S01]  /*3960*/  IADD3 R3, R4, 0x21, RZ ;  /* 0x0000002104037810 */ /* 0x010fe20007ffe0ff */
[----:B------:R-:W1:Y:S01]  /*3970*/  MUFU.TANH R5, R5 ;  /* 0x0000000500057308 */ /* 0x000e620000002400 */
[----:B------:R-:W-:Y:S01]  /*3980*/  ISETP.LT.OR P3, PT, R0, R226, P3 ;  /* 0x000000e20000720c */ /* 0x000fe20001f61670 */
[----:B------:R-:W-:Y:S01]  /*3990*/  FMUL.FTZ R25, R25, c[0x0][0x2ec] ;  /* 0x0000bb0019197a20 */ /* 0x000fe20000410000 */
[----:B------:R-:W-:Y:S01]  /*39a0*/  ISETP.GE.AND P0, PT, R3, R233, PT ;  /* 0x000000e90300720c */ /* 0x000fe20003f06270 */
[----:B------:R-:W-:Y:S01]  /*39b0*/  FMUL.FTZ R27, R27, c[0x0][0x2ec] ;  /* 0x0000bb001b1b7a20 */ /* 0x000fe20000410000 */
[C---:B------:R-:W-:Y:S01]  /*39c0*/  ISETP.GE.AND P4, PT, R3.reuse, R232, PT ;  /* 0x000000e80300720c */ /* 0x040fe20003f86270 */
[----:B------:R-:W-:Y:S01]  /*39d0*/  FMUL.FTZ R16, R16, c[0x0][0x2ec] ;  /* 0x0000bb0010107a20 */ /* 0x000fe20000410000 */
[C---:B------:R-:W-:Y:S01]  /*39e0*/  ISETP.GE.AND P5, PT, R3.reuse, R231, PT ;  /* 0x000000e70300720c */ /* 0x040fe20003fa6270 */
[----:B------:R-:W4:Y:S01]  /*39f0*/  MUFU.TANH R24, R24 ;  /* 0x0000001800187308 */ /* 0x000f220000002400 */
[----:B------:R-:W-:Y:S01]  /*3a00*/  ISETP.GE.AND P2, PT, R3, R230, PT ;  /* 0x000000e60300720c */ /* 0x000fe20003f46270 */
[----:B------:R-:W-:Y:S01]  /*3a10*/  FMUL.FTZ R17, R17, c[0x0][0x2ec] ;  /* 0x0000bb0011117a20 */ /* 0x000fe20000410000 */
[----:B------:R-:W-:Y:S01]  /*3a20*/  ISETP.LT.OR P0, PT, R3, R229, P0 ;  /* 0x000000e50300720c */ /* 0x000fe20000701670 */
[----:B------:R-:W-:Y:S01]  /*3a30*/  FMUL.FTZ R19, R19, c[0x0][0x2ec] ;  /* 0x0000bb0013137a20 */ /* 0x000fe20000410000 */
[----:B------:R-:W-:-:S02]  /*3a40*/  IADD3 R0, R4, 0x28, RZ ;  /* 0x0000002804007810 */ /* 0x000fc40007ffe0ff */
[C---:B------:R-:W-:Y:S01]  /*3a50*/  ISETP.LT.OR P4, PT, R3.reuse, R228, P4 ;  /* 0x000000e40300720c */ /* 0x040fe20002781670 */
[----:B------:R-:W5:Y:S01]  /*3a60*/  MUFU.TANH R26, R26 ;  /* 0x0000001a001a7308 */ /* 0x000f620000002400 */
[C---:B------:R-:W-:Y:S02]  /*3a70*/  ISETP.LT.OR P5, PT, R3.reuse, R227, P5 ;  /* 0x000000e30300720c */ /* 0x040fe40002fa1670 */
[----:B------:R-:W-:Y:S02]  /*3a80*/  ISETP.LT.OR P2, PT, R3, R226, P2 ;  /* 0x000000e20300720c */ /* 0x000fe40001741670 */
[----:B------:R-:W-:Y:S02]  /*3a90*/  FSEL R51, R91, -INF , !P1 ;  /* 0xff8000005b337808 */ /* 0x000fe40004800000 */
[----:B------:R-:W-:Y:S01]  /*3aa0*/  FSEL R168, R77, -INF , !P6 ;  /* 0xff8000004da87808 */ /* 0x000fe20007000000 */
[----:B------:R-:W1:Y:S01]  /*3ab0*/  MUFU.TANH R25, R25 ;  /* 0x0000001900197308 */ /* 0x000e620000002400 */
[----:B------:R-:W-:-:S02]  /*3ac0*/  FSEL R174, R69, -INF , !P3 ;  /* 0xff80000045ae7808 */ /* 0x000fc40005800000 */
[----:B------:R-:W-:Y:S02]  /*3ad0*/  FSEL R178, R89, -INF , !P0 ;  /* 0xff80000059b27808 */ /* 0x000fe40004000000 */
[----:B------:R-:W-:Y:S02]  /*3ae0*/  IADD3 R3, R4, 0x29, RZ ;  /* 0x0000002904037810 */ /* 0x000fe40007ffe0ff */
[C---:B------:R-:W-:Y:S01]  /*3af0*/  ISETP.GE.AND P1, PT, R0.reuse, R233, PT ;  /* 0x000000e90000720c */ /* 0x040fe20003f26270 */
[----:B------:R-:W1:Y:S01]  /*3b00*/  MUFU.TANH R27, R27 ;  /* 0x0000001b001b7308 */ /* 0x000e620000002400 */
[C---:B------:R-:W-:Y:S02]  /*3b10*/  ISETP.GE.AND P6, PT, R0.reuse, R232, PT ;  /* 0x000000e80000720c */ /* 0x040fe40003fc6270 */
[C---:B------:R-:W-:Y:S02]  /*3b20*/  ISETP.GE.AND P3, PT, R0.reuse, R231, PT ;  /* 0x000000e70000720c */ /* 0x040fe40003f66270 */
[----:B------:R-:W-:-:S02]  /*3b30*/  ISETP.GE.AND P0, PT, R0, R230, PT ;  /* 0x000000e60000720c */ /* 0x000fc40003f06270 */
[----:B------:R-:W-:Y:S01]  /*3b40*/  FSEL R180, R82, -INF , !P4 ;  /* 0xff80000052b47808 */ /* 0x000fe20006000000 */
[----:B------:R-:W1:Y:S01]  /*3b50*/  MUFU.TANH R32, R32 ;  /* 0x0000002000207308 */ /* 0x000e620000002400 */
[----:B------:R-:W-:Y:S02]  /*3b60*/  ISETP.GE.AND P4, PT, R3, R233, PT ;  /* 0x000000e90300720c */ /* 0x000fe40003f86270 */
[C---:B------:R-:W-:Y:S02]  /*3b70*/  ISETP.LT.OR P1, PT, R0.reuse, R229, P1 ;  /* 0x000000e50000720c */ /* 0x040fe40000f21670 */
[C---:B------:R-:W-:Y:S02]  /*3b80*/  ISETP.LT.OR P6, PT, R0.reuse, R228, P6 ;  /* 0x000000e40000720c */ /* 0x040fe400037c1670 */
[C---:B------:R-:W-:Y:S01]  /*3b90*/  ISETP.LT.OR P3, PT, R0.reuse, R227, P3 ;  /* 0x000000e30000720c */ /* 0x040fe20001f61670 */
[----:B------:R-:W-:Y:S01]  /*3ba0*/  MUFU.TANH R33, R33 ;  /* 0x0000002100217308 */ /* 0x000fe20000002400 */
[----:B------:R-:W-:-:S02]  /*3bb0*/  ISETP.LT.OR P0, PT, R0, R226, P0 ;  /* 0x000000e20000720c */ /* 0x000fc40000701670 */
[----:B------:R-:W-:Y:S02]  /*3bc0*/  IADD3 R0, R4, 0x30, RZ ;  /* 0x0000003004007810 */ /* 0x000fe40007ffe0ff */
[----:B------:R-:W-:Y:S02]  /*3bd0*/  ISETP.LT.OR P4, PT, R3, R229, P4 ;  /* 0x000000e50300720c */ /* 0x000fe40002781670 */
[----:B---3--:R-:W-:Y:S01]  /*3be0*/  FSEL R165, R78, -INF , !P5 ;  /* 0xff8000004ea57808 */ /* 0x008fe20006800000 */
[----:B------:R-:W-:Y:S01]  /*3bf0*/  MUFU.TANH R35, R35 ;  /* 0x0000002300237308 */ /* 0x000fe20000002400 */
[----:B------:R-:W-:Y:S02]  /*3c00*/  FSEL R173, R76, -INF , !P2 ;  /* 0xff8000004cad7808 */ /* 0x000fe40005000000 */
[----:B------:R-:W-:Y:S02]  /*3c10*/  FSEL R176, R74, -INF , !P1 ;  /* 0xff8000004ab07808 */ /* 0x000fe40004800000 */
[----:B--2---:R-:W-:-:S02]  /*3c20*/  FSEL R179, R50, -INF , !P6 ;  /* 0xff80000032b37808 */ /* 0x004fc40007000000 */
[----:B------:R-:W-:Y:S01]  /*3c30*/  FSEL R15, R48, -INF , !P3 ;  /* 0xff800000300f7808 */ /* 0x000fe20005800000 */
[----:B------:R-:W2:Y:S01]  /*3c40*/  MUFU.TANH R16, R16 ;  /* 0x0000001000107308 */ /* 0x000ea20000002400 */
[C---:B------:R-:W-:Y:S02]  /*3c50*/  ISETP.GE.AND P5, PT, R0.reuse, R233, PT ;  /* 0x000000e90000720c */ /* 0x040fe40003fa6270 */
[C---:B------:R-:W-:Y:S02]  /*3c60*/  ISETP.GE.AND P2, PT, R3.reuse, R232, PT ;  /* 0x000000e80300720c */ /* 0x040fe40003f46270 */
[C---:B------:R-:W-:Y:S02]  /*3c70*/  ISETP.GE.AND P1, PT, R3.reuse, R231, PT ;  /* 0x000000e70300720c */ /* 0x040fe40003f26270 */
[----:B------:R-:W-:Y:S01]  /*3c80*/  ISETP.GE.AND P6, PT, R3, R230, PT ;  /* 0x000000e60300720c */ /* 0x000fe20003fc6270 */
[----:B------:R-:W-:Y:S01]  /*3c90*/  MUFU.TANH R17, R17 ;  /* 0x0000001100117308 */ /* 0x000fe20000002400 */
[----:B------:R-:W-:-:S02]  /*3ca0*/  ISETP.GE.AND P3, PT, R0, R232, PT ;  /* 0x000000e80000720c */ /* 0x000fc40003f66270 */
[----:B------:R-:W-:Y:S02]  /*3cb0*/  FSEL R172, R46, -INF , !P0 ;  /* 0xff8000002eac7808 */ /* 0x000fe40004000000 */
[----:B------:R-:W-:Y:S02]  /*3cc0*/  FSEL R175, R75, -INF , !P4 ;  /* 0xff8000004baf7808 */ /* 0x000fe40006000000 */
[C---:B------:R-:W-:Y:S01]  /*3cd0*/  ISETP.GE.AND P0, PT, R0.reuse, R231, PT ;  /* 0x000000e70000720c */ /* 0x040fe20003f06270 */
[----:B------:R-:W-:Y:S01]  /*3ce0*/  MUFU.TANH R19, R19 ;  /* 0x0000001300137308 */ /* 0x000fe20000002400 */
[----:B------:R-:W-:Y:S01]  /*3cf0*/  BAR.SYNC.DEFER_BLOCKING 0x0 ;  /* 0x0000000000007b1d */ /* 0x000fe20000010000 */
[----:B------:R-:W-:Y:S02]  /*3d00*/  ISETP.GE.AND P4, PT, R0, R230, PT ;  /* 0x000000e60000720c */ /* 0x000fe40003f86270 */
[C---:B------:R-:W-:Y:S02]  /*3d10*/  ISETP.LT.OR P2, PT, R3.reuse, R228, P2 ;  /* 0x000000e40300720c */ /* 0x040fe40001741670 */
[----:B------:R-:W-:-:S02]  /*3d20*/  ISETP.LT.OR P1, PT, R3, R227, P1 ;  /* 0x000000e30300720c */ /* 0x000fc40000f21670 */
[----:B------:R-:W-:Y:S02]  /*3d30*/  ISETP.LT.OR P6, PT, R3, R226, P6 ;  /* 0x000000e20300720c */ /* 0x000fe400037c1670 */
[C---:B------:R-:W-:Y:S02]  /*3d40*/  ISETP.LT.OR P5, PT, R0.reuse, R229, P5 ;  /* 0x000000e50000720c */ /* 0x040fe40002fa1670 */
[----:B------:R-:W-:Y:S02]  /*3d50*/  ISETP.LT.OR P3, PT, R0, R228, P3 ;  /* 0x000000e40000720c */ /* 0x000fe40001f61670 */
[----:B------:R-:W-:Y:S02]  /*3d60*/  IADD3 R3, R4, 0x31, RZ ;  /* 0x0000003104037810 */ /* 0x000fe40007ffe0ff */
[C---:B------:R-:W-:Y:S02]  /*3d70*/  ISETP.LT.OR P0, PT, R0.reuse, R227, P0 ;  /* 0x000000e30000720c */ /* 0x040fe40000701670 */
[----:B------:R-:W-:-:S02]  /*3d80*/  ISETP.LT.OR P4, PT, R0, R226, P4 ;  /* 0x000000e20000720c */ /* 0x000fc40002781670 */
[----:B------:R-:W-:Y:S02]  /*3d90*/  IADD3 R0, R4, 0x38, RZ ;  /* 0x0000003804007810 */ /* 0x000fe40007ffe0ff */
[----:B------:R-:W-:Y:S02]  /*3da0*/  FSEL R177, R60, -INF , !P2 ;  /* 0xff8000003cb17808 */ /* 0x000fe40005000000 */
[----:B------:R-:W-:Y:S02]  /*3db0*/  FSEL R167, R13, -INF , !P6 ;  /* 0xff8000000da77808 */ /* 0x000fe40007000000 */
[----:B------:R-:W-:Y:S02]  /*3dc0*/  FSEL R192, R12, -INF , !P5 ;  /* 0xff8000000cc07808 */ /* 0x000fe40006800000 */
[----:B-1----:R-:W-:Y:S02]  /*3dd0*/  FSEL R198, R5, -INF , !P3 ;  /* 0xff80000005c67808 */ /* 0x002fe40005800000 */
[----:B------:R-:W-:-:S02]  /*3de0*/  ISETP.GE.AND P2, PT, R3, R233, PT ;  /* 0x000000e90300720c */ /* 0x000fc40003f46270 */
[C---:B------:R-:W-:Y:S02]  /*3df0*/  ISETP.GE.AND P6, PT, R3.reuse, R232, PT ;  /* 0x000000e80300720c */ /* 0x040fe40003fc6270 */
[C---:B------:R-:W-:Y:S02]  /*3e00*/  ISETP.GE.AND P5, PT, R3.reuse, R231, PT ;  /* 0x000000e70300720c */ /* 0x040fe40003fa6270 */
[C---:B------:R-:W-:Y:S02]  /*3e10*/  ISETP.GE.AND P3, PT, R3.reuse, R230, PT ;  /* 0x000000e60300720c */ /* 0x040fe40003f66270 */
[----:B----4-:R-:W-:Y:S02]  /*3e20*/  FSEL R185, R24, -INF , !P0 ;  /* 0xff80000018b97808 */ /* 0x010fe40004000000 */
[----:B------:R-:W-:Y:S02]  /*3e30*/  ISETP.GE.AND P0, PT, R0, R232, PT ;  /* 0x000000e80000720c */ /* 0x000fe40003f06270 */
[----:B------:R-:W-:-:S02]  /*3e40*/  ISETP.LT.OR P2, PT, R3, R229, P2 ;  /* 0x000000e50300720c */ /* 0x000fc40001741670 */
[C---:B------:R-:W-:Y:S02]  /*3e50*/  ISETP.LT.OR P6, PT, R3.reuse, R228, P6 ;  /* 0x000000e40300720c */ /* 0x040fe400037c1670 */
[C---:B------:R-:W-:Y:S02]  /*3e60*/  ISETP.LT.OR P5, PT, R3.reuse, R227, P5 ;  /* 0x000000e30300720c */ /* 0x040fe40002fa1670 */
[----:B------:R-:W-:Y:S01]  /*3e70*/  ISETP.LT.OR P3, PT, R3, R226, P3 ;  /* 0x000000e20300720c */ /* 0x000fe20001f61670 */
[----:B------:R-:W-:Y:S01]  /*3e80*/  FMUL.FTZ R3, R18, c[0x0][0x2ec] ;  /* 0x0000bb0012037a20 */ /* 0x000fe20000410000 */
[----:B------:R-:W-:Y:S02]  /*3e90*/  ISETP.LT.OR P0, PT, R0, R228, P0 ;  /* 0x000000e40000720c */ /* 0x000fe40000701670 */
[----:B------:R-:W-:Y:S02]  /*3ea0*/  FSEL R14, R49, -INF , !P1 ;  /* 0xff800000310e7808 */ /* 0x000fe40004800000 */
[----:B-----5:R-:W-:Y:S01]  /*3eb0*/  FSEL R190, R26, -INF , !P4 ;  /* 0xff8000001abe7808 */ /* 0x020fe20006000000 */
[----:B------:R-:W1:Y:S01]  /*3ec0*/  MUFU.TANH R3, R3 ;  /* 0x0000000300037308 */ /* 0x000e620000002400 */
[----:B------:R-:W-:-:S02]  /*3ed0*/  FSEL R191, R6, -INF , !P2 ;  /* 0xff80000006bf7808 */ /* 0x000fc40005000000 */
[C---:B------:R-:W-:Y:S02]  /*3ee0*/  ISETP.GE.AND P1, PT, R0.reuse, R233, PT ;  /* 0x000000e90000720c */ /* 0x040fe40003f26270 */
[C---:B------:R-:W-:Y:S02]  /*3ef0*/  ISETP.GE.AND P4, PT, R0.reuse, R231, PT ;  /* 0x000000e70000720c */ /* 0x040fe40003f86270 */
[----:B------:R-:W-:Y:S02]  /*3f00*/  ISETP.GE.AND P2, PT, R0, R230, PT ;  /* 0x000000e60000720c */ /* 0x000fe40003f46270 */
[----:B------:R-:W-:Y:S02]  /*3f10*/  FSEL R195, R34, -INF , !P0 ;  /* 0xff80000022c37808 */ /* 0x000fe40004000000 */
[----:B------:R-:W-:Y:S02]  /*3f20*/  ISETP.GT.AND P0, PT, R236, UR8, PT ;  /* 0x00000008ec007c0c */ /* 0x000fe4000bf04270 */
[----:B------:R-:W-:-:S02]  /*3f30*/  ISETP.LT.OR P1, PT, R0, R229, P1 ;  /* 0x000000e50000720c */ /* 0x000fc40000f21670 */
[C---:B------:R-:W-:Y:S02]  /*3f40*/  ISETP.LT.OR P4, PT, R0.reuse, R227, P4 ;  /* 0x000000e30000720c */ /* 0x040fe40002781670 */
        /* <DEDUP_REMOVED lines=8> */
[C---:B------:R-:W-:Y:S02]  /*3fd0*/  ISETP.GE.AND P3, PT, R0.reuse, R231, PT ;  /* 0x000000e70000720c */ /* 0x040fe40003f66270 */
[C---:B------:R-:W-:Y:S02]  /*3fe0*/  ISETP.GE.AND P1, PT, R0.reuse, R230, PT ;  /* 0x000000e60000720c */ /* 0x040fe40003f26270 */
[----:B------:R-:W-:-:S02]  /*3ff0*/  ISETP.LT.OR P6, PT, R0, R229, P6 ;  /* 0x000000e50000720c */ /* 0x000fc400037c1670 */
[C---:B------:R-:W-:Y:S02]  /*4000*/  ISETP.LT.OR P5, PT, R0.reuse, R228, P5 ;  /* 0x000000e40000720c */ /* 0x040fe40002fa1670 */
[C---:B------:R-:W-:Y:S02]  /*4010*/  ISETP.LT.OR P3, PT, R0.reuse, R227, P3 ;  /* 0x000000e30000720c */ /* 0x040fe40001f61670 */
[----:B------:R-:W-:Y:S01]  /*4020*/  ISETP.LT.OR P1, PT, R0, R226, P1 ;  /* 0x000000e20000720c */ /* 0x000fe20000f21670 */
[----:B------:R-:W-:Y:S01]  /*4030*/  IMAD.IADD R0, R169, 0x1, R88 ;  /* 0x00000001a9007824 */ /* 0x000fe200078e0258 */
[----:B--2---:R-:W-:Y:S02]  /*4040*/  FSEL R182, R16, -INF , !P4 ;  /* 0xff80000010b67808 */ /* 0x004fe40006000000 */
[----:B-1----:R-:W-:Y:S02]  /*4050*/  FSEL R187, R3, -INF , !P2 ;  /* 0xff80000003bb7808 */ /* 0x002fe40005000000 */
[----:B------:R-:W-:-:S02]  /*4060*/  FSEL R193, R33, -INF , !P6 ;  /* 0xff80000021c17808 */ /* 0x000fc40007000000 */
[----:B------:R-:W-:Y:S02]  /*4070*/  FSEL R196, R35, -INF , !P5 ;  /* 0xff80000023c47808 */ /* 0x000fe40006800000 */
[----:B------:R-:W-:Y:S02]  /*4080*/  FSEL R183, R17, -INF , !P3 ;  /* 0xff80000011b77808 */ /* 0x000fe40005800000 */
[----:B------:R-:W-:Y:S01]  /*4090*/  FSEL R188, R19, -INF , !P1 ;  /* 0xff80000013bc7808 */ /* 0x000fe20004800000 */
[----:B------:R-:W-:Y:S05]  /*40a0*/  @!P0 BRA `(.L_x_694) ;  /* 0x0000016000008947 */ /* 0x000fea0003800000 */
[----:B------:R-:W-:Y:S01]  /*40b0*/  IADD3 R8, R199, -0x2, RZ ;  /* 0xfffffffec7087810 */ /* 0x000fe20007ffe0ff */
[----:B------:R-:W-:Y:S02]  /*40c0*/  IMAD.U32 R10, RZ, RZ, UR6 ;  /* 0x00000006ff0a7e24 */ /* 0x000fe4000f8e00ff */
[----:B------:R-:W-:Y:S01]  /*40d0*/  IMAD.U32 R7, RZ, RZ, UR7 ;  /* 0x00000007ff077e24 */ /* 0x000fe2000f8e00ff */
[----:B------:R-:W-:Y:S01]  /*40e0*/  SHF.R.S32.HI R4, RZ, 0x1f, R8 ;  /* 0x0000001fff047819 */ /* 0x000fe20000011408 */
[----:B------:R-:W-:-:S02]  /*40f0*/  IMAD R3, R8, UR9, RZ ;  /* 0x0000000908037c24 */ /* 0x000fc4000f8e02ff */
        /* <DEDUP_REMOVED lines=17> */
.L_x_694:
        /* <DEDUP_REMOVED lines=100> */
[----:B------:R5:W-:Y:S01]  /*4850*/  MUFU.EX2 R251, R0 ;  /* 0x0000000000fb7308 */ /* 0x000be20000000800 */
[----:B--2---:R-:W-:-:S07]  /*4860*/  FFMA.FTZ R6, R65, c[0x0][0x23c], -R3 ;  /* 0x00008f0041067a23 */ /* 0x004fce0000010803 */
[----:B------:R-:W-:Y:S01]  /*4870*/  MUFU.EX2 R252, R2 ;  /* 0x0000000200fc7308 */ /* 0x000fe20000000800 */
[----:B-1----:R-:W-:Y:S02]  /*4880*/  FMNMX.FTZ R105, R4, R5, !PT ;  /* 0x0000000504697209 */ /* 0x002fe40007810000 */
[----:B----4-:R-:W-:Y:S01]  /*4890*/  F2FP.PACK_AB R4, R39, R38 ;  /* 0x000000262704723e */ /* 0x010fe200000000ff */
[----:B-----5:R-:W-:-:S04]  /*48a0*/  FFMA.FTZ R0, R54, c[0x0][0x23c], -R3 ;  /* 0x00008f0036007a23 */ /* 0x020fc80000010803 */
        /* <DEDUP_REMOVED lines=36> */
[----:B--2---:R-:W-:-:S05]  /*4af0*/  F2FP.PACK_AB R9, R238, R239 ;  /* 0x000000efee09723e */ /* 0x004fca00000000ff */
[----:B------:R-:W-:Y:S01]  /*4b00*/  FFMA.FTZ R4, R61, c[0x0][0x23c], -R12 ;  /* 0x00008f003d047a23 */ /* 0x000fe2000001080c */
[----:B------:R1:W-:Y:S08]  /*4b10*/  MUFU.EX2 R241, R8 ;  /* 0x0000000800f17308 */ /* 0x0003f00000000800 */
[----:B------:R2:W-:Y:S01]  /*4b20*/  MUFU.EX2 R240, R4 ;  /* 0x0000000400f07308 */ /* 0x0005e20000000800 */
[----:B-1----:R-:W-:-:S07]  /*4b30*/  FFMA.FTZ R8, R71, c[0x0][0x23c], -R2 ;  /* 0x00008f0047087a23 */ /* 0x002fce0000010802 */
[----:B------:R1:W3:Y:S01]  /*4b40*/  MUFU.EX2 R246, R8 ;  /* 0x0000000800f67308 */ /* 0x0002e20000000800 */
[----:B--2---:R-:W-:Y:S01]  /*4b50*/  FFMA.FTZ R4, R100, c[0x0][0x23c], -R12 ;  /* 0x00008f0064047a23 */ /* 0x004fe2000001080c */
[----:B------:R-:W-:-:S06]  /*4b60*/  MOV R100, R39 ;  /* 0x0000002700647202 */ /* 0x000fcc0000000f00 */
[----:B------:R2:W-:Y:S01]  /*4b70*/  MUFU.EX2 R245, R4 ;  /* 0x0000000400f57308 */ /* 0x0005e20000000800 */
[----:B-1----:R-:W-:Y:S02]  /*4b80*/  F2FP.PACK_AB R8, R242, R247 ;  /* 0x000000f7f208723e */ /* 0x002fe400000000ff */
[----:B---3--:R-:W-:Y:S01]  /*4b90*/  F2FP.PACK_AB R11, R246, R241 ;  /* 0x000000f1f60b723e */ /* 0x008fe200000000ff */
[----:B--2---:R-:W-:-:S06]  /*4ba0*/  FFMA.FTZ R4, R56, c[0x0][0x23c], -R12 ;  /* 0x00008f0038047a23 */ /* 0x004fcc000001080c */
[C---:B------:R-:W-:Y:S01]  /*4bb0*/  HMMA.16816.F32 R68, R8.reuse, R24, RZ ;  /* 0x000000180844723c */ /* 0x040fe200000018ff */
[----:B------:R1:W-:Y:S07]  /*4bc0*/  MUFU.EX2 R244, R4 ;  /* 0x0000000400f47308 */ /* 0x0003ee0000000800 */
[C---:B------:R-:W-:Y:S01]  /*4bd0*/  HMMA.16816.F32 R132, R8.reuse, R26, RZ ;  /* 0x0000001a0884723c */ /* 0x040fe200000018ff */
[----:B------:R-:W-:Y:S07]  /*4be0*/  LDSM.16.MT88.4 R24, [R220+0xa400] ;  /* 0x00a40000dc18783b */ /* 0x000fee0000004200 */
[----:B------:R-:W-:Y:S01]  /*4bf0*/  HMMA.16816.F32 R60, R8, R16, RZ ;  /* 0x00000010083c723c */ /* 0x000fe200000018ff */
[----:B-1----:R-:W-:-:S04]  /*4c00*/  FFMA.FTZ R4, R51, c[0x0][0x23c], -R12 ;  /* 0x00008f0033047a23 */ /* 0x002fc8000001080c */
[----:B------:R1:W2:Y:S03]  /*4c10*/  MUFU.EX2 R243, R4 ;  /* 0x0000000400f37308 */ /* 0x0002a60000000800 */
[C---:B------:R-:W-:Y:S01]  /*4c20*/  HMMA.16816.F32 R128, R8.reuse, R18, RZ ;  /* 0x000000120880723c */ /* 0x040fe200000018ff */
[----:B------:R-:W-:Y:S07]  /*4c30*/  LDSM.16.MT88.4 R16, [R222+0x9400] ;  /* 0x00940000de10783b */ /* 0x000fee0000004200 */
[----:B------:R-:W-:Y:S01]  /*4c40*/  HMMA.16816.F32 R56, R8, R20, RZ ;  /* 0x000000140838723c */ /* 0x000fe200000018ff */
[----:B-1----:R-:W-:-:S07]  /*4c50*/  FFMA.FTZ R4, R136, c[0x0][0x23c], -R3 ;  /* 0x00008f0088047a23 */ /* 0x002fce0000010803 */
[C---:B------:R-:W-:Y:S01]  /*4c60*/  HMMA.16816.F32 R124, R8.reuse, R22, RZ ;  /* 0x00000016087c723c */ /* 0x040fe200000018ff */
[----:B------:R-:W1:Y:S01]  /*4c70*/  LDSM.16.MT88.4 R20, [R220+0x9400] ;  /* 0x00940000dc14783b */ /* 0x000e620000004200 */
[----:B--2---:R-:W-:Y:S01]  /*4c80*/  F2FP.PACK_AB R6, R243, R244 ;  /* 0x000000f4f306723e */ /* 0x004fe200000000ff */
[----:B------:R2:W-:Y:S05]  /*4c90*/  MUFU.EX2 R218, R4 ;  /* 0x0000000400da7308 */ /* 0x0005ea0000000800 */
[C---:B------:R-:W-:Y:S08]  /*4ca0*/  HMMA.16816.F32 R52, R8.reuse, R28, RZ ;  /* 0x0000001c0834723c */ /* 0x040ff000000018ff */
[----:B------:R-:W-:Y:S01]  /*4cb0*/  HMMA.16816.F32 R140, R8, R30, RZ ;  /* 0x0000001e088c723c */ /* 0x000fe200000018ff */
[----:B------:R-:W3:Y:S01]  /*4cc0*/  LDSM.16.MT88.4 R28, [R222+0xa400] ;  /* 0x00a40000de1c783b */ /* 0x000ee20000004200 */
[----:B--2---:R-:W-:Y:S01]  /*4cd0*/  FFMA.FTZ R4, R107, c[0x0][0x23c], -R3 ;  /* 0x00008f006b047a23 */ /* 0x004fe20000010803 */
[----:B------:R-:W-:-:S03]  /*4ce0*/  MOV R107, R37 ;  /* 0x00000025006b7202 */ /* 0x000fc60000000f00 */
[----:B------:R2:W4:Y:S02]  /*4cf0*/  MUFU.EX2 R237, R4 ;  /* 0x0000000400ed7308 */ /* 0x0005240000000800 */
[C---:B------:R-:W-:Y:S08]  /*4d00*/  HMMA.16816.F32 R48, R8.reuse, R32, RZ ;  /* 0x000000200830723c */ /* 0x040ff000000018ff */
[----:B------:R-:W-:Y:S01]  /*4d10*/  HMMA.16816.F32 R144, R8, R34, RZ ;  /* 0x000000220890723c */ /* 0x000fe200000018ff */
[----:B------:R-:W5:Y:S01]  /*4d20*/  LDSM.16.MT88.4 R32, [R220+0xb400] ;  /* 0x00b40000dc20783b */ /* 0x000f620000004200 */
[----:B--2---:R-:W-:-:S06]  /*4d30*/  FFMA.FTZ R4, R106, c[0x0][0x23c], -R3 ;  /* 0x00008f006a047a23 */ /* 0x004fcc0000010803 */
[----:B------:R-:W-:Y:S01]  /*4d40*/  HMMA.16816.F32 R44, R8, R40, RZ ;  /* 0x00000028082c723c */ /* 0x000fe200000018ff */
[----:B------:R-:W-:Y:S01]  /*4d50*/  MOV R106, R38 ;  /* 0x00000026006a7202 */ /* 0x000fe20000000f00 */
[----:B------:R2:W-:Y:S01]  /*4d60*/  MUFU.EX2 R235, R4 ;  /* 0x0000000400eb7308 */ /* 0x0005e20000000800 */
[----:B----4-:R-:W-:Y:S01]  /*4d70*/  F2FP.PACK_AB R5, R237, R218 ;  /* 0x000000daed05723e */ /* 0x010fe200000000ff */
[----:B--2---:R-:W-:Y:S01]  /*4d80*/  FFMA.FTZ R4, R101, c[0x0][0x23c], -R3 ;  /* 0x00008f0065047a23 */ /* 0x004fe20000010803 */
[----:B------:R-:W-:Y:S02]  /*4d90*/  MOV R101, R36 ;  /* 0x0000002400657202 */ /* 0x000fe40000000f00 */
[----:B------:R-:W2:Y:S03]  /*4da0*/  LDSM.16.MT88.4 R36, [R222+0xb400] ;  /* 0x00b40000de24783b */ /* 0x000ea60000004200 */
[----:B------:R4:W1:Y:S02]  /*4db0*/  MUFU.EX2 R219, R4 ;  /* 0x0000000400db7308 */ /* 0x0008640000000800 */
[----:B----4-:R-:W-:Y:S01]  /*4dc0*/  FFMA.FTZ R4, R149, c[0x0][0x23c], -R0 ;  /* 0x00008f0095047a23 */ /* 0x010fe20000010800 */
[----:B-1----:R-:W-:-:S05]  /*4dd0*/  F2FP.PACK_AB R7, R219, R235 ;  /* 0x000000ebdb07723e */ /* 0x002fca00000000ff */
[----:B------:R1:W-:Y:S02]  /*4de0*/  MUFU.EX2 R217, R4 ;  /* 0x0000000400d97308 */ /* 0x0003e40000000800 */
[--C-:B-1----:R-:W-:Y:S02]  /*4df0*/  FFMA.FTZ R4, R148, c[0x0][0x23c], -R0.reuse ;  /* 0x00008f0094047a23 */ /* 0x102fe40000010800 */
[----:B------:R-:W-:Y:S04]  /*4e00*/  HMMA.16816.F32 R148, R8, R42, RZ ;  /* 0x0000002a0894723c */ /* 0x000fe800000018ff */
[----:B------:R1:W4:Y:S03]  /*4e10*/  MUFU.EX2 R216, R4 ;  /* 0x0000000400d87308 */ /* 0x0003260000000800 */
[----:B------:R-:W-:-:S05]  /*4e20*/  FFMA.FTZ R8, R139, c[0x0][0x23c], -R0 ;  /* 0x00008f008b087a23 */ /* 0x000fca0000010800 */
[----:B------:R2:W-:Y:S01]  /*4e30*/  MUFU.EX2 R215, R8 ;  /* 0x0000000800d77308 */ /* 0x0005e20000000800 */
[----:B-1----:R-:W-:-:S07]  /*4e40*/  F2FP.PACK_AB R4, R245, R240 ;  /* 0x000000f0f504723e */ /* 0x002fce00000000ff */
        /* <DEDUP_REMOVED lines=8> */
[C---:B---3--:R-:W-:Y:S08]  /*4ed0*/  HMMA.16816.F32 R112, R4.reuse, R28, R108 ;  /* 0x0000001c0470723c */ /* 0x048ff0000000186c */
[----:B-----5:R-:W-:Y:S01]  /*4ee0*/  HMMA.16816.F32 R108, R4, R32, R96 ;  /* 0x00000020046c723c */ /* 0x020fe20000001860 */
[----:B-1----:R-:W-:Y:S01]  /*4ef0*/  FFMA.FTZ R8, R166, c[0x0][0x23c], -R2 ;  /* 0x00008f00a6087a23 */ /* 0x002fe20000010802 */
[----:B------:R-:W-:Y:S01]  /*4f00*/  MOV R166, R13 ;  /* 0x0000000d00a67202 */ /* 0x000fe20000000f00 */
[----:B------:R-:W-:-:S02]  /*4f10*/  FFMA.FTZ R13, R172, c[0x0][0x23c], -R3 ;  /* 0x00008f00ac0d7a23 */ /* 0x000fc40000010803 */
[----:B------:R1:W2:Y:S03]  /*4f20*/  MUFU.EX2 R213, R8 ;  /* 0x0000000800d57308 */ /* 0x0002a60000000800 */
[C---:B------:R-:W-:Y:S05]  /*4f30*/  HMMA.16816.F32 R96, R4.reuse, R36, R92 ;  /* 0x000000240460723c */ /* 0x040fea000000185c */
[----:B------:R3:W-:Y:S03]  /*4f40*/  MUFU.EX2 R202, R13 ;  /* 0x0000000d00ca7308 */ /* 0x0007e60000000800 */
[----:B------:R-:W-:Y:S01]  /*4f50*/  HMMA.16816.F32 R92, R4, R26, R80 ;  /* 0x0000001a045c723c */ /* 0x000fe20000001850 */
[----:B-1----:R-:W-:-:S07]  /*4f60*/  FFMA.FTZ R8, R164, c[0x0][0x23c], -R2 ;  /* 0x00008f00a4087a23 */ /* 0x002fce0000010802 */
[----:B------:R-:W-:Y:S01]  /*4f70*/  HMMA.16816.F32 R88, R4, R30, R76 ;  /* 0x0000001e0458723c */ /* 0x000fe2000000184c */
[----:B------:R1:W-:Y:S01]  /*4f80*/  MUFU.EX2 R211, R8 ;  /* 0x0000000800d37308 */ /* 0x0003e20000000800 */
[----:B---3--:R-:W-:-:S06]  /*4f90*/  FFMA.FTZ R13, R167, c[0x0][0x23c], -R3 ;  /* 0x00008f00a70d7a23 */ /* 0x008fcc0000010803 */
[----:B------:R-:W-:Y:S01]  /*4fa0*/  HMMA.16816.F32 R80, R4, R38, R64 ;  /* 0x000000260450723c */ /* 0x000fe20000001840 */
[----:B------:R3:W-:Y:S01]  /*4fb0*/  MUFU.EX2 R203, R13 ;  /* 0x0000000d00cb7308 */ /* 0x0007e20000000800 */
[----:B-1----:R-:W-:-:S06]  /*4fc0*/  FFMA.FTZ R8, R138, c[0x0][0x23c], -R2 ;  /* 0x00008f008a087a23 */ /* 0x002fcc0000010802 */
[----:B------:R-:W-:Y:S01]  /*4fd0*/  HMMA.16816.F32 R136, R4, R18, R84 ;  /* 0x000000120488723c */ /* 0x000fe20000001854 */
[----:B------:R1:W5:Y:S01]  /*4fe0*/  MUFU.EX2 R210, R8 ;  /* 0x0000000800d27308 */ /* 0x0003620000000800 */
[----:B---3--:R-:W-:-:S06]  /*4ff0*/  FFMA.FTZ R13, R181, c[0x0][0x23c], -R0 ;  /* 0x00008f00b50d7a23 */ /* 0x008fcc0000010800 */
[----:B------:R-:W-:Y:S01]  /*5000*/  HMMA.16816.F32 R84, R4, R34, R72 ;  /* 0x000000220454723c */ /* 0x000fe20000001848 */
[----:B------:R3:W-:Y:S06]  /*5010*/  MUFU.EX2 R201, R13 ;  /* 0x0000000d00c97308 */ /* 0x0007ec0000000800 */
[----:B----4-:R-:W-:Y:S02]  /*5020*/  F2FP.PACK_AB R4, R216, R217 ;  /* 0x000000d9d804723e */ /* 0x010fe400000000ff */
[----:B--2---:R-:W-:Y:S01]  /*5030*/  F2FP.PACK_AB R5, R213, R212 ;  /* 0x000000d4d505723e */ /* 0x004fe200000000ff */
[----:B-1----:R-:W-:Y:S01]  /*5040*/  FFMA.FTZ R8, R168, c[0x0][0x23c], -R12 ;  /* 0x00008f00a8087a23 */ /* 0x002fe2000001080c */
[----:B------:R-:W-:-:S02]  /*5050*/  F2FP.PACK_AB R6, R214, R215 ;  /* 0x000000d7d606723e */ /* 0x000fc400000000ff */
[----:B-----5:R-:W-:Y:S01]  /*5060*/  F2FP.PACK_AB R7, R210, R211 ;  /* 0x000000d3d207723e */ /* 0x020fe200000000ff */
[----:B------:R1:W-:Y:S01]  /*5070*/  MUFU.EX2 R209, R8 ;  /* 0x0000000800d17308 */ /* 0x0003e20000000800 */
[----:B---3--:R-:W-:-:S05]  /*5080*/  FFMA.FTZ R13, R178, c[0x0][0x23c], -R0 ;  /* 0x00008f00b20d7a23 */ /* 0x008fca0000010800 */
[C---:B------:R-:W-:Y:S02]  /*5090*/  HMMA.16816.F32 R72, R4.reuse, R16, R60 ;  /* 0x000000100448723c */ /* 0x040fe4000000183c */
[----:B------:R2:W-:Y:S06]  /*50a0*/  MUFU.EX2 R200, R13 ;  /* 0x0000000d00c87308 */ /* 0x0005ec0000000800 */
[----:B------:R-:W-:Y:S01]  /*50b0*/  HMMA.16816.F32 R76, R4, R20, R68 ;  /* 0x00000014044c723c */ /* 0x000fe20000001844 */
[----:B-1----:R-:W-:-:S04]  /*50c0*/  FFMA.FTZ R8, R165, c[0x0][0x23c], -R12 ;  /* 0x00008f00a5087a23 */ /* 0x002fc8000001080c */
[----:B------:R1:W3:Y:S03]  /*50d0*/  MUFU.EX2 R208, R8 ;  /* 0x0000000800d07308 */ /* 0x0002e60000000800 */
[----:B------:R-:W-:Y:S01]  /*50e0*/  HMMA.16816.F32 R60, R4, R32, R48 ;  /* 0x00000020043c723c */ /* 0x000fe20000001830 */
[----:B--2---:R-:W-:-:S04]  /*50f0*/  FFMA.FTZ R13, R176, c[0x0][0x23c], -R0 ;  /* 0x00008f00b00d7a23 */ /* 0x004fc80000010800 */
[----:B------:R2:W-:Y:S03]  /*5100*/  MUFU.EX2 R199, R13 ;  /* 0x0000000d00c77308 */ /* 0x0005e60000000800 */
[----:B------:R-:W-:Y:S01]  /*5110*/  HMMA.16816.F32 R68, R4, R24, R56 ;  /* 0x000000180444723c */ /* 0x000fe20000001838 */
[----:B-1----:R-:W-:-:S07]  /*5120*/  FFMA.FTZ R8, R15, c[0x0][0x23c], -R12 ;  /* 0x00008f000f087a23 */ /* 0x002fce000001080c */
[----:B------:R-:W-:Y:S01]  /*5130*/  HMMA.16816.F32 R64, R4, R28, R52 ;  /* 0x0000001c0440723c */ /* 0x000fe20000001834 */
[----:B------:R1:W-:Y:S01]  /*5140*/  MUFU.EX2 R207, R8 ;  /* 0x0000000800cf7308 */ /* 0x0003e20000000800 */
[----:B--2---:R-:W-:-:S06]  /*5150*/  FFMA.FTZ R13, R175, c[0x0][0x23c], -R0 ;  /* 0x00008f00af0d7a23 */ /* 0x004fcc0000010800 */
[C---:B------:R-:W-:Y:S01]  /*5160*/  HMMA.16816.F32 R48, R4.reuse, R18, R128 ;  /* 0x000000120430723c */ /* 0x040fe20000001880 */
[----:B------:R-:W2:Y:S01]  /*5170*/  LDSM.16.MT88.4 R16, [R220+0x9800] ;  /* 0x00980000dc10783b */ /* 0x000ea20000004200 */
[----:B------:R4:W-:Y:S06]  /*5180*/  MUFU.EX2 R181, R13 ;  /* 0x0000000d00b57308 */ /* 0x0009ec0000000800 */
[----:B------:R-:W-:Y:S01]  /*5190*/  HMMA.16816.F32 R168, R4, R36, R44 ;  /* 0x0000002404a8723c */ /* 0x000fe2000000182c */
[----:B-1----:R-:W-:-:S04]  /*51a0*/  FFMA.FTZ R8, R14, c[0x0][0x23c], -R12 ;  /* 0x00008f000e087a23 */ /* 0x002fc8000001080c */
[----:B------:R1:W5:Y:S03]  /*51b0*/  MUFU.EX2 R206, R8 ;  /* 0x0000000800ce7308 */ /* 0x0003660000000800 */
[----:B------:R-:W-:Y:S01]  /*51c0*/  HMMA.16816.F32 R56, R4, R22, R132 ;  /* 0x000000160438723c */ /* 0x000fe20000001884 */
[----:B------:R-:W2:Y:S01]  /*51d0*/  LDSM.16.MT88.4 R20, [R220+0xa800] ;  /* 0x00a80000dc14783b */ /* 0x000ea20000004200 */
[----:B----4-:R-:W-:Y:S01]  /*51e0*/  FFMA.FTZ R13, R186, c[0x0][0x23c], -R2 ;  /* 0x00008f00ba0d7a23 */ /* 0x010fe20000010802 */
[----:B------:R-:W-:-:S03]  /*51f0*/  MOV R186, R166 ;  /* 0x000000a600ba7202 */ /* 0x000fc60000000f00 */
[----:B------:R4:W-:Y:S02]  /*5200*/  MUFU.EX2 R178, R13 ;  /* 0x0000000d00b27308 */ /* 0x0009e40000000800 */
[C---:B------:R-:W-:Y:S01]  /*5210*/  HMMA.16816.F32 R40, R4.reuse, R30, R140 ;  /* 0x0000001e0428723c */ /* 0x040fe2000000188c */
[----:B------:R-:W2:Y:S04]  /*5220*/  LDSM.16.MT88.4 R28, [R220+0xb800] ;  /* 0x00b80000dc1c783b */ /* 0x000ea80000004200 */
[----:B------:R-:W-:Y:S01]  /*5230*/  LDSM.16.MT88.4 R140, [R222+0x9c00] ;  /* 0x009c0000de8c783b */ /* 0x000fe20000004200 */
[----:B-1----:R-:W-:Y:S02]  /*5240*/  FFMA.FTZ R8, R174, c[0x0][0x23c], -R3 ;  /* 0x00008f00ae087a23 */ /* 0x002fe40000010803 */
[----:B------:R-:W-:Y:S01]  /*5250*/  HMMA.16816.F32 R52, R4, R34, R144 ;  /* 0x000000220434723c */ /* 0x000fe20000001890 */
[----:B------:R-:W1:Y:S01]  /*5260*/  LDSM.16.MT88.4 R32, [R222+0xb800] ;  /* 0x00b80000de20783b */ /* 0x000e620000004200 */
[----:B------:R3:W-:Y:S01]  /*5270*/  MUFU.EX2 R205, R8 ;  /* 0x0000000800cd7308 */ /* 0x0007e20000000800 */
[----:B----4-:R-:W-:Y:S01]  /*5280*/  FFMA.FTZ R13, R180, c[0x0][0x23c], -R2 ;  /* 0x00008f00b40d7a23 */ /* 0x010fe20000010802 */
[----:B------:R-:W-:-:S04]  /*5290*/  MOV R180, R101 ;  /* 0x0000006500b47202 */ /* 0x000fc80000000f00 */
[C---:B------:R-:W-:Y:S01]  /*52a0*/  HMMA.16816.F32 R44, R4.reuse, R26, R124 ;  /* 0x0000001a042c723c */ /* 0x040fe2000000187c */
[----:B------:R-:W-:Y:S01]  /*52b0*/  LDSM.16.MT88.4 R24, [R222+0xa800] ;  /* 0x00a80000de18783b */ /* 0x000fe20000004200 */
[----:B------:R4:W-:Y:S03]  /*52c0*/  MUFU.EX2 R176, R13 ;  /* 0x0000000d00b07308 */ /* 0x0009e60000000800 */
[----:B------:R-:W-:Y:S03]  /*52d0*/  LDSM.16.MT88.4 R124, [R220+0x9c00] ;  /* 0x009c0000dc7c783b */ /* 0x000fe60000004200 */
[----:B------:R-:W-:Y:S01]  /*52e0*/  HMMA.16816.F32 R36, R4, R38, R148 ;  /* 0x000000260424723c */ /* 0x000fe20000001894 */
[----:B---3--:R-:W-:Y:S02]  /*52f0*/  FFMA.FTZ R8, R173, c[0x0][0x23c], -R3 ;  /* 0x00008f00ad087a23 */ /* 0x008fe40000010803 */
[----:B------:R-:W-:Y:S02]  /*5300*/  LDSM.16.MT88.4 R172, [R222+0xac00] ;  /* 0x00ac0000deac783b */ /* 0x000fe40000004200 */
[----:B------:R3:W2:Y:S02]  /*5310*/  MUFU.EX2 R204, R8 ;  /* 0x0000000800cc7308 */ /* 0x0006a40000000800 */
[----:B------:R-:W-:-:S02]  /*5320*/  F2FP.PACK_AB R4, R208, R209 ;  /* 0x000000d1d004723e */ /* 0x000fc400000000ff */
[----:B-----5:R-:W-:Y:S01]  /*5330*/  F2FP.PACK_AB R6, R206, R207 ;  /* 0x000000cfce06723e */ /* 0x020fe200000000ff */
[--C-:B----4-:R-:W-:Y:S01]  /*5340*/  FFMA.FTZ R13, R179, c[0x0][0x23c], -R2.reuse ;  /* 0x00008f00b30d7a23 */ /* 0x110fe20000010802 */
[----:B------:R-:W-:Y:S02]  /*5350*/  MOV R179, R107 ;  /* 0x0000006b00b37202 */ /* 0x000fe40000000f00 */
[----:B------:R-:W-:Y:S01]  /*5360*/  F2FP.PACK_AB R7, R203, R202 ;  /* 0x000000cacb07723e */ /* 0x000fe200000000ff */
[----:B------:R4:W-:Y:S01]  /*5370*/  MUFU.EX2 R107, R13 ;  /* 0x0000000d006b7308 */ /* 0x0009e20000000800 */
[----:B---3--:R-:W3:Y:S01]  /*5380*/  LDSM.16.MT88.4 R8, [R222+0x9800] ;  /* 0x00980000de08783b */ /* 0x008ee20000004200 */
[----:B--2---:R-:W-:Y:S01]  /*5390*/  F2FP.PACK_AB R5, R204, R205 ;  /* 0x000000cdcc05723e */ /* 0x004fe200000000ff */
[----:B----4-:R-:W-:Y:S01]  /*53a0*/  FFMA.FTZ R13, R177, c[0x0][0x23c], -R2 ;  /* 0x00008f00b10d7a23 */ /* 0x010fe20000010802 */
[----:B------:R-:W-:-:S05]  /*53b0*/  MOV R177, R106 ;  /* 0x0000006a00b17202 */ /* 0x000fca0000000f00 */
[C---:B------:R-:W-:Y:S01]  /*53c0*/  HMMA.16816.F32 R116, R4.reuse, R16, R160 ;  /* 0x000000100474723c */ /* 0x040fe200000018a0 */
[----:B------:R-:W2:Y:S07]  /*53d0*/  MUFU.EX2 R106, R13 ;  /* 0x0000000d006a7308 */ /* 0x000eae0000000800 */
[C---:B------:R-:W-:Y:S08]  /*53e0*/  HMMA.16816.F32 R148, R4.reuse, R20, R152 ;  /* 0x000000140494723c */ /* 0x040ff00000001898 */
[C---:B------:R-:W-:Y:S08]  /*53f0*/  HMMA.16816.F32 R144, R4.reuse, R28, R108 ;  /* 0x0000001c0490723c */ /* 0x040ff0000000186c */
[C---:B-1----:R-:W-:Y:S08]  /*5400*/  HMMA.16816.F32 R160, R4.reuse, R32, R96 ;  /* 0x0000002004a0723c */ /* 0x042ff00000001860 */
[C---:B---3--:R-:W-:Y:S01]  /*5410*/  HMMA.16816.F32 R132, R4.reuse, R8, R156 ;  /* 0x000000080484723c */ /* 0x048fe2000000189c */
        /* <DEDUP_REMOVED lines=8> */
[----:B------:R-:W3:Y:S06]  /*54a0*/  LDSM.16.MT88.4 R80, [R220+0xbc00] ;  /* 0x00bc0000dc50783b */ /* 0x000eec0000004200 */
[----:B------:R-:W-:-:S02]  /*54b0*/  F2FP.PACK_AB R4, R200, R201 ;  /* 0x000000c9c804723e */ /* 0x000fc400000000ff */
[----:B------:R-:W-:Y:S02]  /*54c0*/  F2FP.PACK_AB R5, R176, R178 ;  /* 0x000000b2b005723e */ /* 0x000fe400000000ff */
[----:B------:R-:W-:Y:S02]  /*54d0*/  F2FP.PACK_AB R6, R181, R199 ;  /* 0x000000c7b506723e */ /* 0x000fe400000000ff */
[----:B--2---:R-:W-:-:S07]  /*54e0*/  F2FP.PACK_AB R7, R106, R107 ;  /* 0x0000006b6a07723e */ /* 0x004fce00000000ff */
[C---:B------:R-:W-:Y:S07]  /*54f0*/  HMMA.16816.F32 R128, R4.reuse, R8, R72 ;  /* 0x000000080480723c */ /* 0x040fee0000001848 */
[--C-:B------:R-:W-:Y:S01]  /*5500*/  FFMA.FTZ R8, R185, c[0x0][0x23c], -R12.reuse ;  /* 0x00008f00b9087a23 */ /* 0x100fe2000001080c */
[----:B------:R-:W-:Y:S01]  /*5510*/  MOV R185, R100 ;  /* 0x0000006400b97202 */ /* 0x000fe20000000f00 */
[C---:B------:R-:W-:Y:S02]  /*5520*/  HMMA.16816.F32 R44, R4.reuse, R22, R44 ;  /* 0x00000016042c723c */ /* 0x040fe4000000182c */
[----:B------:R2:W-:Y:S06]  /*5530*/  MUFU.EX2 R101, R8 ;  /* 0x0000000800657308 */ /* 0x0005ec0000000800 */
[C---:B------:R-:W-:Y:S08]  /*5540*/  HMMA.16816.F32 R68, R4.reuse, R20, R68 ;  /* 0x000000140444723c */ /* 0x040ff00000001844 */
[----:B------:R-:W-:Y:S01]  /*5550*/  HMMA.16816.F32 R56, R4, R18, R56 ;  /* 0x000000120438723c */ /* 0x000fe20000001838 */
[----:B--2---:R-:W-:-:S04]  /*5560*/  FFMA.FTZ R8, R184, c[0x0][0x23c], -R12 ;  /* 0x00008f00b8087a23 */ /* 0x004fc8000001080c */
[----:B------:R2:W4:Y:S03]  /*5570*/  MUFU.EX2 R100, R8 ;  /* 0x0000000800647308 */ /* 0x0005260000000800 */
[C---:B------:R-:W-:Y:S08]  /*5580*/  HMMA.16816.F32 R112, R4.reuse, R16, R76 ;  /* 0x000000100470723c */ /* 0x040ff0000000184c */
[----:B------:R-:W-:Y:S01]  /*5590*/  HMMA.16816.F32 R48, R4, R10, R48 ;  /* 0x0000000a0430723c */ /* 0x000fe20000001830 */
[----:B--2---:R-:W-:Y:S01]  /*55a0*/  FFMA.FTZ R8, R182, c[0x0][0x23c], -R12 ;  /* 0x00008f00b6087a23 */ /* 0x004fe2000001080c */
[----:B----4-:R-:W-:-:S06]  /*55b0*/  F2FP.PACK_AB R92, R100, R101 ;  /* 0x00000065645c723e */ /* 0x010fcc00000000ff */
[C---:B------:R-:W-:Y:S01]  /*55c0*/  HMMA.16816.F32 R64, R4.reuse, R24, R64 ;  /* 0x000000180440723c */ /* 0x040fe20000001840 */
[----:B------:R2:W-:Y:S07]  /*55d0*/  MUFU.EX2 R22, R8 ;  /* 0x0000000800167308 */ /* 0x0005ee0000000800 */
        /* <DEDUP_REMOVED lines=8> */
[----:B------:R-:W-:Y:S01]  /*5660*/  HMMA.16816.F32 R36, R4, R34, R36 ;  /* 0x000000220424723c */ /* 0x000fe20000001824 */
[----:B------:R-:W2:Y:S01]  /*5670*/  LDSM.16.MT88.4 R4, [R222+0xbc00] ;  /* 0x00bc0000de04783b */ /* 0x000ea20000004200 */
        /* <DEDUP_REMOVED lines=32> */
[----:B---3--:R-:W-:Y:S01]  /*5880*/  HMMA.16816.F32 R72, R92, R80, R144 ;  /* 0x000000505c48723c */ /* 0x008fe20000001890 */
[----:B------:R-:W-:-:S04]  /*5890*/  FADD.FTZ R3, R217, R3 ;  /* 0x00000003d9037221 */ /* 0x000fc80000010000 */
[----:B------:R-:W-:-:S03]  /*58a0*/  FADD.FTZ R3, R216, R3 ;  /* 0x00000003d8037221 */ /* 0x000fc60000010000 */
[----:B------:R-:W-:Y:S01]  /*58b0*/  HMMA.16816.F32 R76, R92, R82, R108 ;  /* 0x000000525c4c723c */ /* 0x000fe2000000186c */
[----:B-1----:R-:W-:-:S07]  /*58c0*/  FFMA.FTZ R0, R197, c[0x0][0x23c], -R2 ;  /* 0x00008f00c5007a23 */ /* 0x002fce0000010802 */
[C---:B--2---:R-:W-:Y:S01]  /*58d0*/  HMMA.16816.F32 R88, R92.reuse, R4, R160 ;  /* 0x000000045c58723c */ /* 0x044fe200000018a0 */
        /* <DEDUP_REMOVED lines=80> */
[----:B------:R-:W2:Y:S01]  /*5de0*/  LDL R252, [R1] ;  /* 0x0000000001fc7983 */ /* 0x000ea20000100800 */
[----:B------:R-:W-:-:S04]  /*5df0*/  DEPBAR.LE SB0, 0x0 ;  /* 0x000080000000791a */ /* 0x000fc80000000000 */
[----:B------:R-:W3:Y:S01]  /*5e00*/  LDL.64 R184, [R1+0x18] ;  /* 0x0000180001b87983 */ /* 0x000ee20000100a00 */
[----:B------:R-:W-:-:S03]  /*5e10*/  IMAD.U32 R6, RZ, RZ, UR4 ;  /* 0x00000004ff067e24 */ /* 0x000fc6000f8e00ff */
[----:B------:R-:W-:Y:S01]  /*5e20*/  BAR.SYNC.DEFER_BLOCKING 0x0 ;  /* 0x0000000000007b1d */ /* 0x000fe20000010000 */
[----:B--2---:R-:W-:-:S04]  /*5e30*/  IADD3 R236, R252, -0x2, RZ ;  /* 0xfffffffefcec7810 */ /* 0x004fc80007ffe0ff */
[----:B-1----:R-:W-:Y:S01]  /*5e40*/  SHF.R.S32.HI R0, RZ, 0x1f, R236 ;  /* 0x0000001fff007819 */ /* 0x002fe200000114ec */
        /* <DEDUP_REMOVED lines=20> */
[----:B------:R-:W3:Y:S04]  /*5f90*/  LDSM.16.M88.4 R8, [R224+0x1000] ;  /* 0x00100000e008783b */ /* 0x000ee80000000200 */
[----:B------:R-:W4:Y:S04]  /*5fa0*/  LDSM.16.M88.4 R28, [R221+0x6400] ;  /* 0x00640000dd1c783b */ /* 0x000f280000000200 */
[----:B------:R-:W5:Y:S04]  /*5fb0*/  LDSM.16.M88.4 R24, [R221+0x6800] ;  /* 0x00680000dd18783b */ /* 0x000f680000000200 */
[----:B------:R-:W1:Y:S04]  /*5fc0*/  LDSM.16.M88.4 R20, [R221+0x6c00] ;  /* 0x006c0000dd14783b */ /* 0x000e680000000200 */
[----:B------:R-:W1:Y:S04]  /*5fd0*/  LDSM.16.M88.4 R12, [R224] ;  /* 0x00000000e00c783b */ /* 0x000e680000000200 */
[----:B--2---:R-:W-:Y:S04]  /*5fe0*/  LDSM.16.M88.4 R4, [R225+0x1000] ;  /* 0x00100000e104783b */ /* 0x004fe80000000200 */
[----:B------:R-:W2:Y:S04]  /*5ff0*/  LDSM.16.M88.4 R36, [R223+0x6800] ;  /* 0x00680000df24783b */ /* 0x000ea80000000200 */
[----:B------:R-:W2:Y:S04]  /*6000*/  LDSM.16.M88.4 R48, [R223+0x6c00] ;  /* 0x006c0000df30783b */ /* 0x000ea80000000200 */
[----:B------:R-:W2:Y:S04]  /*6010*/  LDSM.16.M88.4 R44, [R223+0x6000] ;  /* 0x00600000df2c783b */ /* 0x000ea80000000200 */
[----:B------:R-:W2:Y:S04]  /*6020*/  LDSM.16.M88.4 R40, [R223+0x6400] ;  /* 0x00640000df28783b */ /* 0x000ea80000000200 */
[----:B------:R-:W2:Y:S01]  /*6030*/  LDSM.16.M88.4 R16, [R225] ;  /* 0x00000000e110783b */ /* 0x000ea20000000200 */
[C---:B---3--:R-:W-:Y:S03]  /*6040*/  HMMA.16816.F32 R108, R8.reuse, R32, RZ ;  /* 0x00000020086c723c */ /* 0x048fe600000018ff */
[----:B------:R-:W0:Y:S05]  /*6050*/  LDGDEPBAR ;  /* 0x00000000000079af */ /* 0x000e2a0000000000 */
[C---:B----4-:R-:W-:Y:S08]  /*6060*/  HMMA.16816.F32 R60, R8.reuse, R28, RZ ;  /* 0x0000001c083c723c */ /* 0x050ff000000018ff */
[C---:B-----5:R-:W-:Y:S08]  /*6070*/  HMMA.16816.F32 R56, R8.reuse, R24, RZ ;  /* 0x000000180838723c */ /* 0x060ff000000018ff */
[C---:B-1----:R-:W-:Y:S08]  /*6080*/  HMMA.16816.F32 R52, R8.reuse, R20, RZ ;  /* 0x000000140834723c */ /* 0x042ff000000018ff */
[C---:B------:R-:W-:Y:S08]  /*6090*/  HMMA.16816.F32 R64, R8.reuse, R34, RZ ;  /* 0x000000220840723c */ /* 0x040ff000000018ff */
[C---:B------:R-:W-:Y:S08]  /*60a0*/  HMMA.16816.F32 R176, R8.reuse, R30, RZ ;  /* 0x0000001e08b0723c */ /* 0x040ff000000018ff */
[C---:B------:R-:W-:Y:S08]  /*60b0*/  HMMA.16816.F32 R180, R8.reuse, R26, RZ ;  /* 0x0000001a08b4723c */ /* 0x040ff000000018ff */
[----:B------:R-:W-:Y:S08]  /*60c0*/  HMMA.16816.F32 R8, R8, R22, RZ ;  /* 0x000000160808723c */ /* 0x000ff000000018ff */
[C---:B------:R-:W-:Y:S08]  /*60d0*/  HMMA.16816.F32 R188, R12.reuse, R24, RZ ;  /* 0x000000180cbc723c */ /* 0x040ff000000018ff */
[C---:B------:R-:W-:Y:S08]  /*60e0*/  HMMA.16816.F32 R216, R12.reuse, R20, RZ ;  /* 0x000000140cd8723c */ /* 0x040ff000000018ff */
[C---:B------:R-:W-:Y:S08]  /*60f0*/  HMMA.16816.F32 R200, R12.reuse, R32, RZ ;  /* 0x000000200cc8723c */ /* 0x040ff000000018ff */
[----:B------:R-:W-:Y:S08]  /*6100*/  HMMA.16816.F32 R240, R12, R34, RZ ;  /* 0x000000220cf0723c */ /* 0x000ff000000018ff */
[C---:B--2---:R-:W-:Y:S08]  /*6110*/  HMMA.16816.F32 R192, R4.reuse, R36, R56 ;  /* 0x0000002404c0723c */ /* 0x044ff00000001838 */
[----:B------:R-:W-:Y:S08]  /*6120*/  HMMA.16816.F32 R184, R4, R48, R52 ;  /* 0x0000003004b8723c */ /* 0x000ff00000001834 */
[----:B------:R-:W-:Y:S08]  /*6130*/  HMMA.16816.F32 R196, R12, R28, RZ ;  /* 0x0000001c0cc4723c */ /* 0x000ff000000018ff */
        /* <DEDUP_REMOVED lines=10> */
[----:B------:R-:W-:Y:S01]  /*61e0*/  HMMA.16816.F32 R196, R16, R40, R196 ;  /* 0x0000002810c4723c */ /* 0x000fe200000018c4 */
[----:B------:R-:W-:-:S02]  /*61f0*/  IMAD.MOV.U32 R44, RZ, RZ, R4 ;  /* 0x000000ffff2c7224 */ /* 0x000fc400078e0004 */
[----:B------:R-:W-:Y:S02]  /*6200*/  IMAD.MOV.U32 R37, RZ, RZ, R6 ;  /* 0x000000ffff257224 */ /* 0x000fe400078e0006 */
[----:B------:R-:W-:Y:S02]  /*6210*/  IMAD.MOV.U32 R36, RZ, RZ, R7 ;  /* 0x000000ffff247224 */ /* 0x000fe400078e0007 */
[----:B------:R-:W-:Y:S01]  /*6220*/  IMAD.MOV.U32 R41, RZ, RZ, R5 ;  /* 0x000000ffff297224 */ /* 0x000fe200078e0005 */
[C---:B------:R-:W-:Y:S01]  /*6230*/  HMMA.16816.F32 R248, R12.reuse, R26, RZ ;  /* 0x0000001a0cf8723c */ /* 0x040fe200000018ff */
[----:B------:R-:W-:Y:S04]  /*6240*/  LDSM.16.M88.4 R4, [R224+0x3000] ;  /* 0x00300000e004783b */ /* 0x000fe80000000200 */
[----:B------:R-:W1:Y:S03]  /*6250*/  LDSM.16.M88.4 R24, [R221+0x7800] ;  /* 0x00780000dd18783b */ /* 0x000e660000000200 */
[C---:B------:R-:W-:Y:S01]  /*6260*/  HMMA.16816.F32 R244, R12.reuse, R30, RZ ;  /* 0x0000001e0cf4723c */ /* 0x040fe200000018ff */
[----:B------:R-:W-:Y:S07]  /*6270*/  LDSM.16.M88.4 R28, [R221+0x7c00] ;  /* 0x007c0000dd1c783b */ /* 0x000fee0000000200 */
[----:B------:R-:W-:Y:S01]  /*6280*/  HMMA.16816.F32 R212, R12, R22, RZ ;  /* 0x000000160cd4723c */ /* 0x000fe200000018ff */
[----:B------:R-:W2:Y:S04]  /*6290*/  LDSM.16.M88.4 R12, [R224+0x2000] ;  /* 0x00200000e00c783b */ /* 0x000ea80000000200 */
[----:B------:R-:W3:Y:S01]  /*62a0*/  LDSM.16.M88.4 R20, [R221+0x7400] ;  /* 0x00740000dd14783b */ /* 0x000ee20000000200 */
[----:B------:R-:W-:-:S02]  /*62b0*/  IMAD.MOV.U32 R100, RZ, RZ, R108 ;  /* 0x000000ffff647224 */ /* 0x000fc400078e006c */
[----:B------:R-:W-:Y:S02]  /*62c0*/  IMAD.MOV.U32 R49, RZ, RZ, R109 ;  /* 0x000000ffff317224 */ /* 0x000fe400078e006d */
[----:B------:R-:W-:Y:S02]  /*62d0*/  IMAD.MOV.U32 R48, RZ, RZ, R110 ;  /* 0x000000ffff307224 */ /* 0x000fe400078e006e */
[----:B------:R-:W-:Y:S02]  /*62e0*/  IMAD.MOV.U32 R45, RZ, RZ, R111 ;  /* 0x000000ffff2d7224 */ /* 0x000fe400078e006f */
        /* <DEDUP_REMOVED lines=12> */
[----:B------:R-:W-:-:S05]  /*63b0*/  IMAD.MOV.U32 R246, RZ, RZ, R37 ;  /* 0x000000fffff67224 */ /* 0x000fca00078e0025 */
[----:B-1----:R-:W-:Y:S01]  /*63c0*/  HMMA.16816.F32 R44, R4, R26, R52 ;  /* 0x0000001a042c723c */ /* 0x002fe20000001834 */
[----:B------:R-:W-:-:S07]  /*63d0*/  IMAD.MOV.U32 R247, RZ, RZ, R36 ;  /* 0x000000fffff77224 */ /* 0x000fce00078e0024 */
[----:B------:R-:W-:Y:S01]  /*63e0*/  HMMA.16816.F32 R216, R16, R38, R248 ;  /* 0x0000002610d8723c */ /* 0x000fe200000018f8 */
[----:B------:R-:W-:Y:S04]  /*63f0*/  LDSM.16.M88.4 R16, [R223+0x7000] ;  /* 0x00700000df10783b */ /* 0x000fe80000000200 */
[----:B------:R-:W-:Y:S03]  /*6400*/  LDSM.16.M88.4 R36, [R223+0x7400] ;  /* 0x00740000df24783b */ /* 0x000fe60000000200 */
[C---:B------:R-:W-:Y:S01]  /*6410*/  HMMA.16816.F32 R188, R4.reuse, R8, R208 ;  /* 0x0000000804bc723c */ /* 0x040fe200000018d0 */
[----:B------:R-:W-:Y:S02]  /*6420*/  IMAD.MOV.U32 R248, RZ, RZ, R40 ;  /* 0x000000fffff87224 */ /* 0x000fe400078e0028 */
[----:B------:R-:W-:Y:S05]  /*6430*/  LDSM.16.M88.4 R40, [R223+0x7800] ;  /* 0x00780000df28783b */ /* 0x000fea0000000200 */
[----:B------:R-:W-:Y:S01]  /*6440*/  HMMA.16816.F32 R180, R4, R10, R64 ;  /* 0x0000000a04b4723c */ /* 0x000fe20000001840 */
[----:B------:R-:W-:Y:S07]  /*6450*/  LDSM.16.M88.4 R64, [R223+0x7c00] ;  /* 0x007c0000df40783b */ /* 0x000fee0000000200 */
[C---:B--2---:R-:W-:Y:S08]  /*6460*/  HMMA.16816.F32 R48, R12.reuse, R8, R60 ;  /* 0x000000080c30723c */ /* 0x044ff0000000183c */
[----:B------:R-:W-:Y:S01]  /*6470*/  HMMA.16816.F32 R52, R12, R10, R108 ;  /* 0x0000000a0c34723c */ /* 0x000fe2000000186c */
[----:B------:R-:W1:Y:S07]  /*6480*/  LDSM.16.M88.4 R8, [R225+0x2000] ;  /* 0x00200000e108783b */ /* 0x000e6e0000000200 */
[C---:B---3--:R-:W-:Y:S08]  /*6490*/  HMMA.16816.F32 R204, R4.reuse, R20, R204 ;  /* 0x0000001404cc723c */ /* 0x048ff000000018cc */
[C---:B------:R-:W-:Y:S08]  /*64a0*/  HMMA.16816.F32 R192, R4.reuse, R24, R192 ;  /* 0x0000001804c0723c */ /* 0x040ff000000018c0 */
[C---:B------:R-:W-:Y:S08]  /*64b0*/  HMMA.16816.F32 R184, R4.reuse, R28, R184 ;  /* 0x0000001c04b8723c */ /* 0x040ff000000018b8 */
[C---:B------:R-:W-:Y:S08]  /*64c0*/  HMMA.16816.F32 R176, R4.reuse, R22, R56 ;  /* 0x0000001604b0723c */ /* 0x040ff00000001838 */
[----:B------:R-:W-:Y:S01]  /*64d0*/  HMMA.16816.F32 R32, R4, R30, R32 ;  /* 0x0000001e0420723c */ /* 0x000fe20000001820 */
[----:B------:R-:W2:Y:S01]  /*64e0*/  LDSM.16.M88.4 R4, [R225+0x3000] ;  /* 0x00300000e104783b */ /* 0x000ea20000000200 */
[----:B------:R-:W-:-:S02]  /*64f0*/  IMAD.MOV.U32 R240, RZ, RZ, R100 ;  /* 0x000000fffff07224 */ /* 0x000fc400078e0064 */
[----:B------:R-:W-:Y:S02]  /*6500*/  IMAD.MOV.U32 R249, RZ, RZ, R3 ;  /* 0x000000fffff97224 */ /* 0x000fe400078e0003 */
[----:B------:R-:W-:Y:S02]  /*6510*/  IMAD.MOV.U32 R250, RZ, RZ, R2 ;  /* 0x000000fffffa7224 */ /* 0x000fe400078e0002 */
[----:B------:R-:W-:Y:S01]  /*6520*/  IMAD.MOV.U32 R251, RZ, RZ, R0 ;  /* 0x000000fffffb7224 */ /* 0x000fe200078e0000 */
[C---:B------:R-:W-:Y:S08]  /*6530*/  HMMA.16816.F32 R108, R12.reuse, R22, R200 ;  /* 0x000000160c6c723c */ /* 0x040ff000000018c8 */
[C---:B------:R-:W-:Y:S08]  /*6540*/  HMMA.16816.F32 R60, R12.reuse, R20, R248 ;  /* 0x000000140c3c723c */ /* 0x040ff000000018f8 */
[C---:B------:R-:W-:Y:S08]  /*6550*/  HMMA.16816.F32 R200, R12.reuse, R24, R244 ;  /* 0x000000180cc8723c */ /* 0x040ff000000018f4 */
[C---:B------:R-:W-:Y:S01]  /*6560*/  HMMA.16816.F32 R216, R12.reuse, R26, R216 ;  /* 0x0000001a0cd8723c */ /* 0x040fe200000018d8 */
[----:B------:R-:W-:Y:S07]  /*6570*/  LDSM.16.M88.4 R24, [R223+0x8000] ;  /* 0x00800000df18783b */ /* 0x000fee0000000200 */
[C---:B------:R-:W-:Y:S08]  /*6580*/  HMMA.16816.F32 R208, R12.reuse, R28, R240 ;  /* 0x0000001c0cd0723c */ /* 0x040ff000000018f0 */
[----:B------:R-:W-:Y:S01]  /*6590*/  HMMA.16816.F32 R196, R12, R30, R196 ;  /* 0x0000001e0cc4723c */ /* 0x000fe200000018c4 */
[----:B------:R-:W-:Y:S04]  /*65a0*/  LDSM.16.M88.4 R28, [R221+0x8000] ;  /* 0x00800000dd1c783b */ /* 0x000fe80000000200 */
[----:B------:R-:W3:Y:S03]  /*65b0*/  LDSM.16.M88.4 R12, [R224+0x4000] ;  /* 0x00400000e00c783b */ /* 0x000ee60000000200 */
        /* <DEDUP_REMOVED lines=9> */
[----:B------:R-:W1:Y:S04]  /*6650*/  LDSM.16.M88.4 R4, [R224+0x5000] ;  /* 0x00500000e004783b */ /* 0x000e680000000200 */
[----:B------:R-:W-:Y:S03]  /*6660*/  LDSM.16.M88.4 R32, [R221+0x8400] ;  /* 0x00840000dd20783b */ /* 0x000fe60000000200 */
[----:B------:R-:W-:Y:S01]  /*6670*/  HMMA.16816.F32 R52, R8, R18, R52 ;  /* 0x000000120834723c */ /* 0x000fe20000001834 */
[----:B------:R-:W2:Y:S07]  /*6680*/  LDSM.16.M88.4 R16, [R225+0x4000] ;  /* 0x00400000e110783b */ /* 0x000eae0000000200 */
[-C--:B---3--:R-:W-:Y:S01]  /*6690*/  HMMA.16816.F32 R44, R12, R28.reuse, R20 ;  /* 0x0000001c0c2c723c */ /* 0x088fe20000001814 */
[----:B------:R-:W3:Y:S07]  /*66a0*/  LDSM.16.M88.4 R20, [R225+0x5000] ;  /* 0x00500000e114783b */ /* 0x000eee0000000200 */
[----:B-1----:R-:W-:Y:S11]  /*66b0*/  HMMA.16816.F32 R48, R4, R28, R56 ;  /* 0x0000001c0430723c */ /* 0x002ff60000001838 */
[----:B------:R-:W-:Y:S05]  /*66c0*/  @!UPT UIADD3 URZ, URZ, URZ, URZ ;  /* 0x0000003f3f3ff290 */ /* 0x000fea000fffe03f */
[----:B--2---:R-:W-:Y:S08]  /*66d0*/  HMMA.16816.F32 R44, R16, R24, R44 ;  /* 0x00000018102c723c */ /* 0x004ff0000000182c */
[-C--:B------:R-:W-:Y:S08]  /*66e0*/  HMMA.16816.F32 R56, R4, R30.reuse, R180 ;  /* 0x0000001e0438723c */ /* 0x080ff000000018b4 */
[----:B------:R-:W-:Y:S08]  /*66f0*/  HMMA.16816.F32 R28, R12, R30, R52 ;  /* 0x0000001e0c1c723c */ /* 0x000ff00000001834 */
[----:B---3--:R-:W-:Y:S01]  /*6700*/  HMMA.16816.F32 R48, R20, R24, R48 ;  /* 0x000000181430723c */ /* 0x008fe20000001830 */
[----:B------:R-:W-:-:S04]  /*6710*/  FMUL.FTZ R0, R44, c[0x0][0x2ec] ;  /* 0x0000bb002c007a20 */ /* 0x000fc80000410000 */
[----:B------:R1:W2:Y:S03]  /*6720*/  MUFU.TANH R241, R0 ;  /* 0x0000000000f17308 */ /* 0x0002a60000002400 */
[----:B------:R-:W-:Y:S01]  /*6730*/  HMMA.16816.F32 R60, R8, R36, R60 ;  /* 0x00000024083c723c */ /* 0x000fe2000000183c */
[----:B-1----:R-:W-:-:S04]  /*6740*/  FMUL.FTZ R0, R45, c[0x0][0x2ec] ;  /* 0x0000bb002d007a20 */ /* 0x002fc80000410000 */
[----:B------:R1:W-:Y:S03]  /*6750*/  MUFU.TANH R242, R0 ;  /* 0x0000000000f27308 */ /* 0x0003e60000002400 */
[----:B------:R-:W-:Y:S01]  /*6760*/  HMMA.16816.F32 R28, R16, R26, R28 ;  /* 0x0000001a101c723c */ /* 0x000fe2000000181c */
[----:B-1----:R-:W-:-:S04]  /*6770*/  FMUL.FTZ R0, R46, c[0x0][0x2ec] ;  /* 0x0000bb002e007a20 */ /* 0x002fc80000410000 */
[----:B------:R1:W-:Y:S02]  /*6780*/  MUFU.TANH R235, R0 ;  /* 0x0000000000eb7308 */ /* 0x0003e40000002400 */
[----:B-1----:R-:W-:Y:S02]  /*6790*/  FMUL.FTZ R0, R47, c[0x0][0x2ec] ;  /* 0x0000bb002f007a20 */ /* 0x002fe40000410000 */
[----:B------:R-:W-:Y:S01]  /*67a0*/  HMMA.16816.F32 R44, R20, R26, R56 ;  /* 0x0000001a142c723c */ /* 0x000fe20000001838 */
[----:B------:R-:W1:Y:S03]  /*67b0*/  LDSM.16.M88.4 R24, [R223+0x8400] ;  /* 0x00840000df18783b */ /* 0x000e660000000200 */
[----:B------:R3:W-:Y:S02]  /*67c0*/  MUFU.TANH R240, R0 ;  /* 0x0000000000f07308 */ /* 0x0007e40000002400 */
[----:B---3--:R-:W-:-:S06]  /*67d0*/  FMUL.FTZ R0, R48, c[0x0][0x2ec] ;  /* 0x0000bb0030007a20 */ /* 0x008fcc0000410000 */
[----:B------:R3:W4:Y:S01]  /*67e0*/  MUFU.TANH R101, R0 ;  /* 0x0000000000657308 */ /* 0x0007220000002400 */
[----:B------:R-:W-:Y:S08]  /*67f0*/  HMMA.16816.F32 R108, R8, R38, R108 ;  /* 0x00000026086c723c */ /* 0x000ff0000000186c */
[----:B------:R-:W-:Y:S01]  /*6800*/  HMMA.16816.F32 R36, R12, R32, R60 ;  /* 0x000000200c24723c */ /* 0x000fe2000000183c */
[----:B---3--:R-:W-:-:S04]  /*6810*/  FMUL.FTZ R0, R49, c[0x0][0x2ec] ;  /* 0x0000bb0031007a20 */ /* 0x008fc80000410000 */
[----:B------:R3:W-:Y:S03]  /*6820*/  MUFU.TANH R237, R0 ;  /* 0x0000000000ed7308 */ /* 0x0007e60000002400 */
[----:B------:R-:W-:Y:S01]  /*6830*/  HMMA.16816.F32 R52, R4, R32, R204 ;  /* 0x000000200434723c */ /* 0x000fe200000018cc */
[----:B---3--:R-:W-:-:S04]  /*6840*/  FMUL.FTZ R0, R50, c[0x0][0x2ec] ;  /* 0x0000bb0032007a20 */ /* 0x008fc80000410000 */
[----:B------:R3:W-:Y:S02]  /*6850*/  MUFU.TANH R100, R0 ;  /* 0x0000000000647308 */ /* 0x0007e40000002400 */
[----:B---3--:R-:W-:-:S06]  /*6860*/  FMUL.FTZ R0, R51, c[0x0][0x2ec] ;  /* 0x0000bb0033007a20 */ /* 0x008fcc0000410000 */
[----:B------:R3:W-:Y:S02]  /*6870*/  MUFU.TANH R205, R0 ;  /* 0x0000000000cd7308 */ /* 0x0007e40000002400 */
[----:B---3--:R-:W-:-:S06]  /*6880*/  FMUL.FTZ R0, R28, c[0x0][0x2ec] ;  /* 0x0000bb001c007a20 */ /* 0x008fcc0000410000 */
[----:B------:R3:W5:Y:S01]  /*6890*/  MUFU.TANH R106, R0 ;  /* 0x00000000006a7308 */ /* 0x0007620000002400 */
[----:B-1----:R-:W-:Y:S01]  /*68a0*/  HMMA.16816.F32 R36, R16, R24, R36 ;  /* 0x000000181024723c */ /* 0x002fe20000001824 */
[----:B---3--:R-:W-:-:S06]  /*68b0*/  FMUL.FTZ R0, R29, c[0x0][0x2ec] ;  /* 0x0000bb001d007a20 */ /* 0x008fcc0000410000 */
[----:B------:R1:W-:Y:S02]  /*68c0*/  MUFU.TANH R246, R0 ;  /* 0x0000000000f67308 */ /* 0x0003e40000002400 */
[----:B-1----:R-:W-:-:S06]  /*68d0*/  FMUL.FTZ R0, R30, c[0x0][0x2ec] ;  /* 0x0000bb001e007a20 */ /* 0x002fcc0000410000 */
[----:B------:R1:W3:Y:S02]  /*68e0*/  MUFU.TANH R207, R0 ;  /* 0x0000000000cf7308 */ /* 0x0002e40000002400 */
[----:B-1----:R-:W-:Y:S01]  /*68f0*/  FMUL.FTZ R0, R31, c[0x0][0x2ec] ;  /* 0x0000bb001f007a20 */ /* 0x002fe20000410000 */
[----:B------:R-:W-:Y:S01]  /*6900*/  HMMA.16816.F32 R52, R20, R24, R52 ;  /* 0x000000181434723c */ /* 0x000fe20000001834 */
[----:B------:R-:W1:Y:S04]  /*6910*/  LDSM.16.M88.4 R28, [R221+0x8800] ;  /* 0x00880000dd1c783b */ /* 0x000e680000000200 */
[----:B------:R2:W-:Y:S02]  /*6920*/  MUFU.TANH R245, R0 ;  /* 0x0000000000f57308 */ /* 0x0005e40000002400 */
[----:B--2---:R-:W-:-:S06]  /*6930*/  FMUL.FTZ R0, R44, c[0x0][0x2ec] ;  /* 0x0000bb002c007a20 */ /* 0x004fcc0000410000 */
[----:B------:R2:W1:Y:S01]  /*6940*/  MUFU.TANH R238, R0 ;  /* 0x0000000000ee7308 */ /* 0x0004620000002400 */
[----:B------:R-:W-:Y:S01]  /*6950*/  HMMA.16816.F32 R48, R12, R34, R108 ;  /* 0x000000220c30723c */ /* 0x000fe2000000186c */
[----:B--2---:R-:W-:-:S06]  /*6960*/  FMUL.FTZ R0, R45, c[0x0][0x2ec] ;  /* 0x0000bb002d007a20 */ /* 0x004fcc0000410000 */
[----:B------:R2:W-:Y:S02]  /*6970*/  MUFU.TANH R247, R0 ;  /* 0x0000000000f77308 */ /* 0x0005e40000002400 */
[----:B--2---:R-:W-:-:S06]  /*6980*/  FMUL.FTZ R0, R46, c[0x0][0x2ec] ;  /* 0x0000bb002e007a20 */ /* 0x004fcc0000410000 */
[----:B------:R2:W1:Y:S02]  /*6990*/  MUFU.TANH R206, R0 ;  /* 0x0000000000ce7308 */ /* 0x0004640000002400 */
[----:B--2---:R-:W-:-:S06]  /*69a0*/  FMUL.FTZ R0, R47, c[0x0][0x2ec] ;  /* 0x0000bb002f007a20 */ /* 0x004fcc0000410000 */
[----:B------:R2:W1:Y:S01]  /*69b0*/  MUFU.TANH R244, R0 ;  /* 0x0000000000f47308 */ /* 0x0004620000002400 */
[----:B------:R-:W-:Y:S01]  /*69c0*/  HMMA.16816.F32 R44, R4, R34, R176 ;  /* 0x00000022042c723c */ /* 0x000fe200000018b0 */
[----:B------:R-:W1:Y:S01]  /*69d0*/  LDSM.16.M88.4 R32, [R223+0x8800] ;  /* 0x00880000df20783b */ /* 0x000e620000000200 */
[----:B--2---:R-:W-:-:S05]  /*69e0*/  FMUL.FTZ R0, R36, c[0x0][0x2ec] ;  /* 0x0000bb0024007a20 */ /* 0x004fca0000410000 */
[----:B------:R2:W-:Y:S01]  /*69f0*/  MUFU.TANH R239, R0 ;  /* 0x0000000000ef7308 */ /* 0x0005e20000002400 */
[----:B------:R-:W-:Y:S01]  /*6a00*/  HMMA.16816.F32 R56, R8, R40, R200 ;  /* 0x000000280838723c */ /* 0x000fe200000018c8 */
[----:B--2---:R-:W-:-:S06]  /*6a10*/  FMUL.FTZ R0, R37, c[0x0][0x2ec] ;  /* 0x0000bb0025007a20 */ /* 0x004fcc0000410000 */
[----:B------:R2:W-:Y:S02]  /*6a20*/  MUFU.TANH R243, R0 ;  /* 0x0000000000f37308 */ /* 0x0005e40000002400 */
[----:B--2---:R-:W-:-:S06]  /*6a30*/  FMUL.FTZ R0, R38, c[0x0][0x2ec] ;  /* 0x0000bb0026007a20 */ /* 0x004fcc0000410000 */
[----:B------:R2:W-:Y:S02]  /*6a40*/  MUFU.TANH R204, R0 ;  /* 0x0000000000cc7308 */ /* 0x0005e40000002400 */
[----:B--2---:R-:W-:Y:S02]  /*6a50*/  FMUL.FTZ R0, R39, c[0x0][0x2ec] ;  /* 0x0000bb0027007a20 */ /* 0x004fe40000410000 */
[----:B------:R-:W-:Y:S04]  /*6a60*/  HMMA.16816.F32 R36, R16, R26, R48 ;  /* 0x0000001a1024723c */ /* 0x000fe80000001830 */
[----:B------:R2:W-:Y:S02]  /*6a70*/  MUFU.TANH R203, R0 ;  /* 0x0000000000cb7308 */ /* 0x0005e40000002400 */
[----:B--2---:R-:W-:-:S06]  /*6a80*/  FMUL.FTZ R0, R52, c[0x0][0x2ec] ;  /* 0x0000bb0034007a20 */ /* 0x004fcc0000410000 */
[----:B------:R2:W1:Y:S01]  /*6a90*/  MUFU.TANH R202, R0 ;  /* 0x0000000000ca7308 */ /* 0x0004620000002400 */
[----:B------:R-:W-:Y:S01]  /*6aa0*/  HMMA.16816.F32 R44, R20, R26, R44 ;  /* 0x0000001a142c723c */ /* 0x000fe2000000182c */
[----:B--2---:R-:W-:-:S06]  /*6ab0*/  FMUL.FTZ R0, R53, c[0x0][0x2ec] ;  /* 0x0000bb0035007a20 */ /* 0x004fcc0000410000 */
[----:B------:R2:W-:Y:S01]  /*6ac0*/  MUFU.TANH R201, R0 ;  /* 0x0000000000c97308 */ /* 0x0005e20000002400 */
[----:B-1----:R-:W-:Y:S01]  /*6ad0*/  HMMA.16816.F32 R24, R12, R28, R56 ;  /* 0x0000001c0c18723c */ /* 0x002fe20000001838 */
[----:B--2---:R-:W-:-:S06]  /*6ae0*/  FMUL.FTZ R0, R54, c[0x0][0x2ec] ;  /* 0x0000bb0036007a20 */ /* 0x004fcc0000410000 */
[----:B------:R1:W2:Y:S02]  /*6af0*/  MUFU.TANH R182, R0 ;  /* 0x0000000000b67308 */ /* 0x0002a40000002400 */
[----:B-1----:R-:W-:Y:S02]  /*6b00*/  FMUL.FTZ R0, R55, c[0x0][0x2ec] ;  /* 0x0000bb0037007a20 */ /* 0x002fe40000410000 */
[----:B------:R-:W-:Y:S07]  /*6b10*/  HMMA.16816.F32 R52, R4, R30, R188 ;  /* 0x0000001e0434723c */ /* 0x000fee00000018bc */
[----:B------:R-:W-:-:S02]  /*6b20*/  IMAD.MOV.U32 R191, RZ, RZ, R252 ;  /* 0x000000ffffbf7224 */ /* 0x000fc400078e00fc */
[----:B------:R-:W1:Y:S01]  /*6b30*/  S2R R252, SR_TID.X ;  /* 0x0000000000fc7919 */ /* 0x000e620000002100 */
[----:B------:R2:W1:Y:S01]  /*6b40*/  MUFU.TANH R181, R0 ;  /* 0x0000000000b57308 */ /* 0x0004620000002400 */
[C---:B------:R-:W-:Y:S08]  /*6b50*/  HMMA.16816.F32 R40, R8.reuse, R42, R216 ;  /* 0x0000002a0828723c */ /* 0x040ff000000018d8 */
[----:B------:R-:W-:Y:S01]  /*6b60*/  HMMA.16816.F32 R60, R8, R64, R208 ;  /* 0x00000040083c723c */ /* 0x000fe200000018d0 */
[----:B--2---:R-:W-:-:S07]  /*6b70*/  FMUL.FTZ R0, R36, c[0x0][0x2ec] ;  /* 0x0000bb0024007a20 */ /* 0x004fce0000410000 */
[----:B------:R-:W-:Y:S01]  /*6b80*/  HMMA.16816.F32 R48, R8, R66, R196 ;  /* 0x000000420830723c */ /* 0x000fe200000018c4 */
[----:B------:R2:W1:Y:S07]  /*6b90*/  MUFU.TANH R183, R0 ;  /* 0x0000000000b77308 */ /* 0x00046e0000002400 */
[----:B------:R-:W-:Y:S01]  /*6ba0*/  HMMA.16816.F32 R8, R4, R28, R192 ;  /* 0x0000001c0408723c */ /* 0x000fe200000018c0 */
[----:B--2---:R-:W-:-:S04]  /*6bb0*/  FMUL.FTZ R0, R37, c[0x0][0x2ec] ;  /* 0x0000bb0025007a20 */ /* 0x004fc80000410000 */
[----:B------:R2:W-:Y:S01]  /*6bc0*/  MUFU.TANH R200, R0 ;  /* 0x0000000000c87308 */ /* 0x0005e20000002400 */
[----:B-1----:R-:W-:Y:S01]  /*6bd0*/  IMAD.SHL.U32 R252, R252, 0x2, RZ ;  /* 0x00000002fcfc7824 */ /* 0x002fe200078e00ff */
[----:B------:R-:W-:Y:S01]  /*6be0*/  IADD3 R2, R191, -0x2, RZ ;  /* 0xfffffffebf027810 */ /* 0x000fe20007ffe0ff */
[----:B--2---:R-:W-:-:S05]  /*6bf0*/  FMUL.FTZ R0, R38, c[0x0][0x2ec] ;  /* 0x0000bb0026007a20 */ /* 0x004fca0000410000 */
[----:B------:R1:W2:Y:S01]  /*6c00*/  MUFU.TANH R179, R0 ;  /* 0x0000000000b37308 */ /* 0x0002a20000002400 */
[----:B------:R-:W-:Y:S01]  /*6c10*/  LOP3.LUT R252, R252, 0x6, RZ, 0xc0, !PT ;  /* 0x00000006fcfc7812 */ /* 0x000fe200078ec0ff */
[----:B-1----:R-:W-:Y:S02]  /*6c20*/  FMUL.FTZ R0, R39, c[0x0][0x2ec] ;  /* 0x0000bb0027007a20 */ /* 0x002fe40000410000 */
[----:B------:R-:W-:Y:S01]  /*6c30*/  HMMA.16816.F32 R36, R16, R32, R24 ;  /* 0x000000201024723c */ /* 0x000fe20000001818 */
[----:B------:R-:W1:Y:S03]  /*6c40*/  LDSM.16.M88.4 R24, [R221+0x8c00] ;  /* 0x008c0000dd18783b */ /* 0x000e660000000200 */
[----:B------:R2:W-:Y:S01]  /*6c50*/  MUFU.TANH R199, R0 ;  /* 0x0000000000c77308 */ /* 0x0005e20000002400 */
[----:B------:R-:W-:Y:S01]  /*6c60*/  ISETP.GT.AND P0, PT, R2, UR8, PT ;  /* 0x0000000802007c0c */ /* 0x000fe2000bf04270 */
[----:B------:R-:W-:-:S02]  /*6c70*/  FMUL.FTZ R3, R45, c[0x0][0x2ec] ;  /* 0x0000bb002d037a20 */ /* 0x000fc40000410000 */
[----:B------:R-:W-:Y:S01]  /*6c80*/  HMMA.16816.F32 R8, R20, R32, R8 ;  /* 0x000000201408723c */ /* 0x000fe20000001808 */
[----:B--2---:R-:W-:-:S04]  /*6c90*/  FMUL.FTZ R0, R44, c[0x0][0x2ec] ;  /* 0x0000bb002c007a20 */ /* 0x004fc80000410000 */
[----:B------:R2:W1:Y:S02]  /*6ca0*/  MUFU.TANH R178, R0 ;  /* 0x0000000000b27308 */ /* 0x0004640000002400 */
[----:B--2---:R-:W-:-:S05]  /*6cb0*/  IMAD R0, R2, 0x40, R252 ;  /* 0x0000004002007824 */ /* 0x004fca00078e02fc */
[C---:B------:R-:W-:Y:S02]  /*6cc0*/  IADD3 R2, R0.reuse, 0x1, RZ ;  /* 0x0000000100027810 */ /* 0x040fe40007ffe0ff */
[-C--:B------:R-:W-:Y:S02]  /*6cd0*/  ISETP.GE.AND P3, PT, R0, R233.reuse, PT ;  /* 0x000000e90000720c */ /* 0x080fe40003f66270 */
[C---:B------:R-:W-:Y:S02]  /*6ce0*/  ISETP.GE.AND P4, PT, R2.reuse, R233, PT ;  /* 0x000000e90200720c */ /* 0x040fe40003f86270 */
[C---:B------:R-:W-:Y:S02]  /*6cf0*/  ISETP.GE.AND P2, PT, R2.reuse, R232, PT ;  /* 0x000000e80200720c */ /* 0x040fe40003f46270 */
[C---:B------:R-:W-:Y:S02]  /*6d00*/  ISETP.GE.AND P6, PT, R2.reuse, R231, PT ;  /* 0x000000e70200720c */ /* 0x040fe40003fc6270 */
[----:B------:R-:W-:-:S02]  /*6d10*/  ISETP.GE.AND P5, PT, R2, R230, PT ;  /* 0x000000e60200720c */ /* 0x000fc40003fa6270 */
[-C--:B------:R-:W-:Y:S01]  /*6d20*/  ISETP.LT.OR P3, PT, R0, R229.reuse, P3 ;  /* 0x000000e50000720c */ /* 0x080fe20001f61670 */
[----:B------:R2:W-:Y:S01]  /*6d30*/  MUFU.TANH R180, R3 ;  /* 0x0000000300b47308 */ /* 0x0005e20000002400 */
[C---:B------:R-:W-:Y:S02]  /*6d40*/  ISETP.LT.OR P4, PT, R2.reuse, R229, P4 ;  /* 0x000000e50200720c */ /* 0x040fe40002781670 */
[C---:B------:R-:W-:Y:S02]  /*6d50*/  ISETP.LT.OR P2, PT, R2.reuse, R228, P2 ;  /* 0x000000e40200720c */ /* 0x040fe40001741670 */
[C---:B------:R-:W-:Y:S02]  /*6d60*/  ISETP.LT.OR P6, PT, R2.reuse, R227, P6 ;  /* 0x000000e30200720c */ /* 0x040fe400037c1670 */
[----:B------:R-:W-:Y:S01]  /*6d70*/  ISETP.LT.OR P5, PT, R2, R226, P5 ;  /* 0x000000e20200720c */ /* 0x000fe20002fa1670 */
[----:B------:R-:W-:Y:S01]  /*6d80*/  FMUL.FTZ R2, R36, c[0x0][0x2ec] ;  /* 0x0000bb0024027a20 */ /* 0x000fe20000410000 */
[----:B------:R-:W-:-:S02]  /*6d90*/  FSEL R59, R241, -INF , !P3 ;  /* 0xff800000f13b7808 */ /* 0x000fc40005800000 */
[C---:B------:R-:W-:Y:S01]  /*6da0*/  ISETP.GE.AND P3, PT, R0.reuse, R231, PT ;  /* 0x000000e70000720c */ /* 0x040fe20003f66270 */
[----:B------:R-:W-:Y:S01]  /*6db0*/  HMMA.16816.F32 R28, R12, R30, R40 ;  /* 0x0000001e0c1c723c */ /* 0x000fe20000001828 */
[----:B--2---:R-:W-:Y:S01]  /*6dc0*/  FMUL.FTZ R3, R47, c[0x0][0x2ec] ;  /* 0x0000bb002f037a20 */ /* 0x004fe20000410000 */
[----:B------:R2:W-:Y:S01]  /*6dd0*/  MUFU.TANH R111, R2 ;  /* 0x00000002006f7308 */ /* 0x0005e20000002400 */
[----:B------:R-:W-:-:S04]  /*6de0*/  ISETP.LT.OR P3, PT, R0, R227, P3 ;  /* 0x000000e30000720c */ /* 0x000fc80001f61670 */
[----:B------:R-:W-:-:S03]  /*6df0*/  FMUL.FTZ R40, R46, c[0x0][0x2ec] ;  /* 0x0000bb002e287a20 */ /* 0x000fc60000410000 */
[----:B------:R1:W-:Y:S01]  /*6e00*/  MUFU.TANH R177, R3 ;  /* 0x0000000300b17308 */ /* 0x0003e20000002400 */
[----:B----4-:R-:W-:Y:S02]  /*6e10*/  FSEL R46, R101, -INF , !P3 ;  /* 0xff800000652e7808 */ /* 0x010fe40005800000 */
[----:B--2---:R-:W-:Y:S01]  /*6e20*/  IADD3 R2, R0, 0x8, RZ ;  /* 0x0000000800027810 */ /* 0x004fe20007ffe0ff */
[----:B-1----:R-:W-:-:S03]  /*6e30*/  FMUL.FTZ R3, R37, c[0x0][0x2ec] ;  /* 0x0000bb0025037a20 */ /* 0x002fc60000410000 */
[C---:B------:R-:W-:Y:S01]  /*6e40*/  ISETP.GE.AND P3, PT, R2.reuse, R233, PT ;  /* 0x000000e90200720c */ /* 0x040fe20003f66270 */
[----:B------:R1:W-:Y:S03]  /*6e50*/  MUFU.TANH R176, R3 ;  /* 0x0000000300b07308 */ /* 0x0003e60000002400 */
[----:B------:R-:W-:Y:S01]  /*6e60*/  ISETP.LT.OR P3, PT, R2, R229, P3 ;  /* 0x000000e50200720c */ /* 0x000fe20001f61670 */
[----:B------:R-:W-:Y:S01]  /*6e70*/  FMUL.FTZ R32, R38, c[0x0][0x2ec] ;  /* 0x0000bb0026207a20 */ /* 0x000fe20000410000 */
[----:B------:R-:W-:Y:S01]  /*6e80*/  ISETP.GE.AND P1, PT, R0, R232, PT ;  /* 0x000000e80000720c */ /* 0x000fe20003f26270 */
[----:B------:R-:W-:Y:S02]  /*6e90*/  FMUL.FTZ R11, R11, c[0x0][0x2ec] ;  /* 0x0000bb000b0b7a20 */ /* 0x000fe40000410000 */
[----:B-1----:R-:W-:-:S04]  /*6ea0*/  FMUL.FTZ R3, R39, c[0x0][0x2ec] ;  /* 0x0000bb0027037a20 */ /* 0x002fc80000410000 */
[----:B------:R1:W-:Y:S01]  /*6eb0*/  MUFU.TANH R110, R3 ;  /* 0x00000003006e7308 */ /* 0x0003e20000002400 */
[----:B------:R-:W-:Y:S01]  /*6ec0*/  HMMA.16816.F32 R36, R12, R24, R60 ;  /* 0x000000180c24723c */ /* 0x000fe2000000183c */
[----:B------:R-:W-:-:S06]  /*6ed0*/  ISETP.LT.OR P1, PT, R0, R228, P1 ;  /* 0x000000e40000720c */ /* 0x000fcc0000f21670 */
[----:B-----5:R-:W-:Y:S01]  /*6ee0*/  FSEL R60, R106, -INF , !P3 ;  /* 0xff8000006a3c7808 */ /* 0x020fe20005800000 */
[----:B-1----:R-:W-:-:S04]  /*6ef0*/  FMUL.FTZ R3, R8, c[0x0][0x2ec] ;  /* 0x0000bb0008037a20 */ /* 0x002fc80000410000 */
[----:B------:R1:W-:Y:S01]  /*6f00*/  MUFU.TANH R106, R3 ;  /* 0x00000003006a7308 */ /* 0x0003e20000002400 */
[----:B------:R-:W-:Y:S02]  /*6f10*/  FSEL R65, R235, -INF , !P1 ;  /* 0xff800000eb417808 */ /* 0x000fe40004800000 */
[----:B------:R-:W-:Y:S01]  /*6f20*/  ISETP.GE.AND P1, PT, R0, R230, PT ;  /* 0x000000e60000720c */ /* 0x000fe20003f26270 */
[----:B------:R-:W-:Y:S04]  /*6f30*/  HMMA.16816.F32 R28, R16, R34, R28 ;  /* 0x00000022101c723c */ /* 0x000fe8000000181c */
[----:B------:R-:W-:Y:S01]  /*6f40*/  MUFU.TANH R101, R11 ;  /* 0x0000000b00657308 */ /* 0x000fe20000002400 */
[----:B-1----:R-:W-:-:S07]  /*6f50*/  FMUL.FTZ R3, R9, c[0x0][0x2ec] ;  /* 0x0000bb0009037a20 */ /* 0x002fce0000410000 */
[----:B------:R1:W-:Y:S01]  /*6f60*/  MUFU.TANH R108, R3 ;  /* 0x00000003006c7308 */ /* 0x0003e20000002400 */
[----:B------:R-:W-:Y:S02]  /*6f70*/  ISETP.LT.OR P1, PT, R0, R226, P1 ;  /* 0x000000e20000720c */ /* 0x000fe40000f21670 */
[----:B------:R-:W-:Y:S02]  /*6f80*/  FSEL R64, R242, -INF , !P4 ;  /* 0xff800000f2407808 */ /* 0x000fe40006000000 */
[----:B------:R-:W-:Y:S02]  /*6f90*/  FSEL R57, R100, -INF , !P1 ;  /* 0xff80000064397808 */ /* 0x000fe40004800000 */
[----:B------:R-:W-:Y:S01]  /*6fa0*/  FSEL R66, R240, -INF , !P2 ;  /* 0xff800000f0427808 */ /* 0x000fe20005000000 */
[----:B-1----:R-:W-:Y:S02]  /*6fb0*/  FMUL.FTZ R3, R10, c[0x0][0x2ec] ;  /* 0x0000bb000a037a20 */ /* 0x002fe40000410000 */
[----:B------:R-:W1:Y:S01]  /*6fc0*/  LDSM.16.M88.4 R8, [R223+0x8c00] ;  /* 0x008c0000df08783b */ /* 0x000e620000000200 */
[----:B------:R-:W-:-:S02]  /*6fd0*/  ISETP.GE.AND P1, PT, R2, R232, PT ;  /* 0x000000e80200720c */ /* 0x000fc40003f26270 */
[C---:B------:R-:W-:Y:S02]  /*6fe0*/  ISETP.GE.AND P4, PT, R2.reuse, R231, PT ;  /* 0x000000e70200720c */ /* 0x040fe40003f86270 */
[C---:B------:R-:W-:Y:S02]  /*6ff0*/  ISETP.GE.AND P2, PT, R2.reuse, R230, PT ;  /* 0x000000e60200720c */ /* 0x040fe40003f46270 */
[----:B------:R-:W-:Y:S02]  /*7000*/  FSEL R56, R237, -INF , !P6 ;  /* 0xff800000ed387808 */ /* 0x000fe40007000000 */
[----:B------:R-:W-:Y:S01]  /*7010*/  FSEL R58, R205, -INF , !P5 ;  /* 0xff800000cd3a7808 */ /* 0x000fe20006800000 */
[----:B------:R2:W4:Y:S01]  /*7020*/  MUFU.TANH R107, R40 ;  /* 0x00000028006b7308 */ /* 0x0005220000002400 */
[----:B------:R-:W-:Y:S01]  /*7030*/  ISETP.LT.OR P1, PT, R2, R228, P1 ;  /* 0x000000e40200720c */ /* 0x000fe20000f21670 */
[----:B------:R-:W-:-:S04]  /*7040*/  DEPBAR.LE SB0, 0x0 ;  /* 0x000080000000791a */ /* 0x000fc80000000000 */
[----:B------:R-:W-:Y:S01]  /*7050*/  BAR.SYNC.DEFER_BLOCKING 0x0 ;  /* 0x0000000000007b1d */ /* 0x000fe20000010000 */
[C---:B------:R-:W-:Y:S02]  /*7060*/  ISETP.LT.OR P4, PT, R2.reuse, R227, P4 ;  /* 0x000000e30200720c */ /* 0x040fe40002781670 */
[----:B------:R-:W-:Y:S02]  /*7070*/  ISETP.LT.OR P2, PT, R2, R226, P2 ;  /* 0x000000e20200720c */ /* 0x000fe40001741670 */
[----:B------:R-:W-:Y:S02]  /*7080*/  IADD3 R2, R0, 0x9, RZ ;  /* 0x0000000900027810 */ /* 0x000fe40007ffe0ff */
[----:B---3--:R-:W-:Y:S02]  /*7090*/  FSEL R61, R207, -INF , !P1 ;  /* 0xff800000cf3d7808 */ /* 0x008fe40004800000 */
        /* <DEDUP_REMOVED lines=8> */
[----:B------:R-:W-:Y:S01]  /*7120*/  IADD3 R2, R0, 0x10, RZ ;  /* 0x0000001000027810 */ /* 0x000fe20007ffe0ff */
[----:B------:R3:W5:Y:S01]  /*7130*/  MUFU.TANH R109, R32 ;  /* 0x00000020006d7308 */ /* 0x0007620000002400 */
[----:B--2---:R-:W-:Y:S01]  /*7140*/  HMMA.16816.F32 R40, R12, R26, R48 ;  /* 0x0000001a0c28723c */ /* 0x004fe20000001830 */
[----:B------:R-:W-:Y:S02]  /*7150*/  FSEL R45, R238, -INF , !P4 ;  /* 0xff800000ee2d7808 */ /* 0x000fe40006000000 */
[----:B------:R-:W-:-:S04]  /*7160*/  ISETP.GE.AND P4, PT, R2, R233, PT ;  /* 0x000000e90200720c */ /* 0x000fc80003f86270 */
[----:B------:R2:W1:Y:S01]  /*7170*/  MUFU.TANH R67, R3 ;  /* 0x0000000300437308 */ /* 0x0004620000002400 */
[----:B------:R-:W-:Y:S02]  /*7180*/  FSEL R48, R206, -INF , !P2 ;  /* 0xff800000ce307808 */ /* 0x000fe40005000000 */
[----:B------:R-:W-:Y:S02]  /*7190*/  FSEL R49, R246, -INF , !P6 ;  /* 0xff800000f6317808 */ /* 0x000fe40007000000 */
[----:B------:R-:W-:Y:S02]  /*71a0*/  FSEL R50, R245, -INF , !P5 ;  /* 0xff800000f5327808 */ /* 0x000fe40006800000 */
[C---:B------:R-:W-:Y:S01]  /*71b0*/  ISETP.GE.AND P2, PT, R2.reuse, R232, PT ;  /* 0x000000e80200720c */ /* 0x040fe20003f46270 */
[----:B---3--:R-:W-:Y:S01]  /*71c0*/  HMMA.16816.F32 R32, R20, R34, R52 ;  /* 0x000000221420723c */ /* 0x008fe20000001834 */
[C---:B------:R-:W-:Y:S02]  /*71d0*/  ISETP.GE.AND P6, PT, R2.reuse, R231, PT ;  /* 0x000000e70200720c */ /* 0x040fe40003fc6270 */
[----:B------:R-:W-:Y:S01]  /*71e0*/  ISETP.GE.AND P5, PT, R2, R230, PT ;  /* 0x000000e60200720c */ /* 0x000fe20003fa6270 */
[----:B--2---:R-:W-:Y:S01]  /*71f0*/  FMUL.FTZ R3, R28, c[0x0][0x2ec] ;  /* 0x0000bb001c037a20 */ /* 0x004fe20000410000 */
[----:B------:R-:W-:-:S02]  /*7200*/  ISETP.LT.OR P4, PT, R2, R229, P4 ;  /* 0x000000e50200720c */ /* 0x000fc40002781670 */
[C---:B------:R-:W-:Y:S01]  /*7210*/  ISETP.LT.OR P2, PT, R2.reuse, R228, P2 ;  /* 0x000000e40200720c */ /* 0x040fe20001741670 */
[----:B------:R2:W3:Y:S01]  /*7220*/  MUFU.TANH R63, R3 ;  /* 0x00000003003f7308 */ /* 0x0004e20000002400 */
[C---:B------:R-:W-:Y:S02]  /*7230*/  ISETP.LT.OR P6, PT, R2.reuse, R227, P6 ;  /* 0x000000e30200720c */ /* 0x040fe400037c1670 */
[----:B------:R-:W-:Y:S02]  /*7240*/  ISETP.LT.OR P5, PT, R2, R226, P5 ;  /* 0x000000e20200720c */ /* 0x000fe40002fa1670 */
[----:B------:R-:W-:Y:S02]  /*7250*/  IADD3 R2, R0, 0x11, RZ ;  /* 0x0000001100027810 */ /* 0x000fe40007ffe0ff */
[----:B------:R-:W-:Y:S02]  /*7260*/  FSEL R44, R247, -INF , !P3 ;  /* 0xff800000f72c7808 */ /* 0x000fe40005800000 */
[----:B------:R-:W-:-:S02]  /*7270*/  FSEL R47, R244, -INF , !P1 ;  /* 0xff800000f42f7808 */ /* 0x000fc40004800000 */
[C---:B------:R-:W-:Y:S01]  /*7280*/  ISETP.GE.AND P3, PT, R2.reuse, R233, PT ;  /* 0x000000e90200720c */ /* 0x040fe20003f66270 */
[----:B--2---:R-:W-:Y:S01]  /*7290*/  FMUL.FTZ R3, R29, c[0x0][0x2ec] ;  /* 0x0000bb001d037a20 */ /* 0x004fe20000410000 */
[----:B------:R-:W-:-:S03]  /*72a0*/  ISETP.GE.AND P1, PT, R2, R232, PT ;  /* 0x000000e80200720c */ /* 0x000fc60003f26270 */
[----:B------:R2:W-:Y:S01]  /*72b0*/  MUFU.TANH R100, R3 ;  /* 0x0000000300647308 */ /* 0x0005e20000002400 */
[----:B------:R-:W-:Y:S01]  /*72c0*/  HMMA.16816.F32 R12, R4, R24, R184 ;  /* 0x00000018040c723c */ /* 0x000fe200000018b8 */
[C---:B------:R-:W-:Y:S02]  /*72d0*/  ISETP.LT.OR P3, PT, R2.reuse, R229, P3 ;  /* 0x000000e50200720c */ /* 0x040fe40001f61670 */
[----:B------:R-:W-:-:S04]  /*72e0*/  ISETP.LT.OR P1, PT, R2, R228, P1 ;  /* 0x000000e40200720c */ /* 0x000fc80000f21670 */
[----:B------:R-:W-:Y:S02]  /*72f0*/  FMUL.FTZ R24, R31, c[0x0][0x2ec] ;  /* 0x0000bb001f187a20 */ /* 0x000fe40000410000 */
[----:B--2---:R-:W-:Y:S02]  /*7300*/  FMUL.FTZ R3, R30, c[0x0][0x2ec] ;  /* 0x0000bb001e037a20 */ /* 0x004fe40000410000 */
[----:B-1----:R-:W-:Y:S02]  /*7310*/  HMMA.16816.F32 R28, R16, R8, R36 ;  /* 0x00000008101c723c */ /* 0x002fe40000001824 */
[----:B------:R1:W2:Y:S01]  /*7320*/  MUFU.TANH R25, R3 ;  /* 0x0000000300197308 */ /* 0x0002a20000002400 */
[----:B------:R-:W-:Y:S02]  /*7330*/  FSEL R53, R202, -INF , !P6 ;  /* 0xff800000ca357808 */ /* 0x000fe40007000000 */
[----:B------:R-:W-:Y:S02]  /*7340*/  FSEL R182, R182, -INF , !P5 ;  /* 0xff800000b6b67808 */ /* 0x000fe40006800000 */
[----:B------:R-:W-:-:S02]  /*7350*/  FSEL R197, R243, -INF , !P3 ;  /* 0xff800000f3c57808 */ /* 0x000fc40005800000 */
[----:B------:R-:W-:Y:S02]  /*7360*/  FSEL R203, R203, -INF , !P1 ;  /* 0xff800000cbcb7808 */ /* 0x000fe40004800000 */
[----:B------:R-:W-:Y:S02]  /*7370*/  FSEL R52, R239, -INF , !P4 ;  /* 0xff800000ef347808 */ /* 0x000fe40006000000 */
[----:B------:R-:W-:Y:S02]  /*7380*/  FSEL R204, R204, -INF , !P2 ;  /* 0xff800000cccc7808 */ /* 0x000fe40005000000 */
[----:B-1----:R-:W-:Y:S02]  /*7390*/  IADD3 R3, R0, 0x18, RZ ;  /* 0x0000001800037810 */ /* 0x002fe40007ffe0ff */
[----:B------:R-:W-:Y:S02]  /*73a0*/  ISETP.GE.AND P4, PT, R2, R231, PT ;  /* 0x000000e70200720c */ /* 0x000fe40003f86270 */
[----:B------:R-:W-:-:S02]  /*73b0*/  ISETP.GE.AND P6, PT, R3, R233, PT ;  /* 0x000000e90300720c */ /* 0x000fc40003fc6270 */
[C---:B------:R-:W-:Y:S02]  /*73c0*/  ISETP.GE.AND P5, PT, R3.reuse, R232, PT ;  /* 0x000000e80300720c */ /* 0x040fe40003fa6270 */
[C---:B------:R-:W-:Y:S02]  /*73d0*/  ISETP.GE.AND P3, PT, R3.reuse, R231, PT ;  /* 0x000000e70300720c */ /* 0x040fe40003f66270 */
[CC--:B------:R-:W-:Y:S02]  /*73e0*/  ISETP.GE.AND P1, PT, R3.reuse, R230.reuse, PT ;  /* 0x000000e60300720c */ /* 0x0c0fe40003f26270 */
[----:B------:R-:W-:Y:S02]  /*73f0*/  ISETP.GE.AND P2, PT, R2, R230, PT ;  /* 0x000000e60200720c */ /* 0x000fe40003f46270 */
[C---:B------:R-:W-:Y:S02]  /*7400*/  ISETP.LT.OR P6, PT, R3.reuse, R229, P6 ;  /* 0x000000e50300720c */ /* 0x040fe400037c1670 */
[----:B------:R-:W-:-:S02]  /*7410*/  ISETP.LT.OR P5, PT, R3, R228, P5 ;  /* 0x000000e40300720c */ /* 0x000fc40002fa1670 */
[CC--:B------:R-:W-:Y:S02]  /*7420*/  ISETP.LT.OR P3, PT, R3.reuse, R227.reuse, P3 ;  /* 0x000000e30300720c */ /* 0x0c0fe40001f61670 */
[-C--:B------:R-:W-:Y:S01]  /*7430*/  ISETP.LT.OR P1, PT, R3, R226.reuse, P1 ;  /* 0x000000e20300720c */ /* 0x080fe20000f21670 */
[----:B------:R-:W-:Y:S01]  /*7440*/  FMUL.FTZ R3, R33, c[0x0][0x2ec] ;  /* 0x0000bb0021037a20 */ /* 0x000fe20000410000 */
[C---:B------:R-:W-:Y:S02]  /*7450*/  ISETP.LT.OR P4, PT, R2.reuse, R227, P4 ;  /* 0x000000e30200720c */ /* 0x040fe40002781670 */
[----:B------:R-:W-:Y:S01]  /*7460*/  ISETP.LT.OR P2, PT, R2, R226, P2 ;  /* 0x000000e20200720c */ /* 0x000fe20001741670 */
[----:B------:R1:W-:Y:S01]  /*7470*/  MUFU.TANH R62, R24 ;  /* 0x00000018003e7308 */ /* 0x0003e20000002400 */
[----:B------:R-:W-:Y:S02]  /*7480*/  IADD3 R2, R0, 0x19, RZ ;  /* 0x0000001900027810 */ /* 0x000fe40007ffe0ff */
[----:B------:R-:W-:-:S02]  /*7490*/  FSEL R54, R201, -INF , !P4 ;  /* 0xff800000c9367808 */ /* 0x000fc40006000000 */
[----:B------:R-:W-:Y:S02]  /*74a0*/  FSEL R181, R181, -INF , !P2 ;  /* 0xff800000b5b57808 */ /* 0x000fe40005000000 */
[----:B------:R-:W-:Y:S02]  /*74b0*/  FSEL R196, R183, -INF , !P6 ;  /* 0xff800000b7c47808 */ /* 0x000fe40007000000 */
[----:B------:R-:W-:Y:S02]  /*74c0*/  FSEL R202, R179, -INF , !P5 ;  /* 0xff800000b3ca7808 */ /* 0x000fe40006800000 */
[C---:B------:R-:W-:Y:S02]  /*74d0*/  ISETP.GE.AND P4, PT, R2.reuse, R233, PT ;  /* 0x000000e90200720c */ /* 0x040fe40003f86270 */
[----:B------:R-:W-:Y:S01]  /*74e0*/  ISETP.GE.AND P2, PT, R2, R232, PT ;  /* 0x000000e80200720c */ /* 0x000fe20003f46270 */
[----:B-1----:R-:W-:Y:S01]  /*74f0*/  FMUL.FTZ R24, R32, c[0x0][0x2ec] ;  /* 0x0000bb0020187a20 */ /* 0x002fe20000410000 */
[C---:B------:R-:W-:Y:S01]  /*7500*/  ISETP.GE.AND P6, PT, R2.reuse, R231, PT ;  /* 0x000000e70200720c */ /* 0x040fe20003fc6270 */
[----:B------:R1:W-:Y:S01]  /*7510*/  MUFU.TANH R32, R3 ;  /* 0x0000000300207308 */ /* 0x0003e20000002400 */
[----:B------:R-:W-:-:S02]  /*7520*/  ISETP.GE.AND P5, PT, R2, R230, PT ;  /* 0x000000e60200720c */ /* 0x000fc40003fa6270 */
[C---:B------:R-:W-:Y:S02]  /*7530*/  ISETP.LT.OR P4, PT, R2.reuse, R229, P4 ;  /* 0x000000e50200720c */ /* 0x040fe40002781670 */
[C---:B------:R-:W-:Y:S02]  /*7540*/  ISETP.LT.OR P2, PT, R2.reuse, R228, P2 ;  /* 0x000000e40200720c */ /* 0x040fe40001741670 */
[C---:B------:R-:W-:Y:S01]  /*7550*/  ISETP.LT.OR P6, PT, R2.reuse, R227, P6 ;  /* 0x000000e30200720c */ /* 0x040fe200037c1670 */
[----:B------:R-:W2:Y:S01]  /*7560*/  MUFU.TANH R55, R24 ;  /* 0x0000001800377308 */ /* 0x000ea20000002400 */
[----:B------:R-:W-:Y:S02]  /*7570*/  ISETP.LT.OR P5, PT, R2, R226, P5 ;  /* 0x000000e20200720c */ /* 0x000fe40002fa1670 */
[----:B------:R-:W-:Y:S01]  /*7580*/  IADD3 R2, R0, 0x20, RZ ;  /* 0x0000002000027810 */ /* 0x000fe20007ffe0ff */
[----:B-1----:R-:W-:-:S04]  /*7590*/  FMUL.FTZ R3, R34, c[0x0][0x2ec] ;  /* 0x0000bb0022037a20 */ /* 0x002fc80000410000 */
[----:B------:R1:W1:Y:S01]  /*75a0*/  MUFU.TANH R24, R3 ;  /* 0x0000000300187308 */ /* 0x0002620000002400 */
[----:B------:R-:W-:Y:S01]  /*75b0*/  HMMA.16816.F32 R12, R20, R8, R12 ;  /* 0x00000008140c723c */ /* 0x000fe2000000180c */
[----:B------:R-:W-:Y:S02]  /*75c0*/  FSEL R51, R178, -INF , !P3 ;  /* 0xff800000b2337808 */ /* 0x000fe40005800000 */
[----:B----4-:R-:W-:Y:S02]  /*75d0*/  FSEL R183, R107, -INF , !P1 ;  /* 0xff8000006bb77808 */ /* 0x010fe40004800000 */
[----:B------:R-:W-:Y:S02]  /*75e0*/  FSEL R198, R200, -INF , !P4 ;  /* 0xff800000c8c67808 */ /* 0x000fe40006000000 */
[----:B------:R-:W-:Y:S02]  /*75f0*/  FSEL R199, R199, -INF , !P2 ;  /* 0xff800000c7c77808 */ /* 0x000fe40005000000 */
[----:B------:R-:W-:-:S02]  /*7600*/  ISETP.GE.AND P3, PT, R2, R233, PT ;  /* 0x000000e90200720c */ /* 0x000fc40003f66270 */
[C---:B------:R-:W-:Y:S01]  /*7610*/  ISETP.GE.AND P1, PT, R2.reuse, R232, PT ;  /* 0x000000e80200720c */ /* 0x040fe20003f26270 */
[----:B-1----:R-:W-:Y:S01]  /*7620*/  FMUL.FTZ R3, R35, c[0x0][0x2ec] ;  /* 0x0000bb0023037a20 */ /* 0x002fe20000410000 */
[C---:B------:R-:W-:Y:S02]  /*7630*/  ISETP.GE.AND P4, PT, R2.reuse, R231, PT ;  /* 0x000000e70200720c */ /* 0x040fe40003f86270 */
[C---:B------:R-:W-:Y:S01]  /*7640*/  ISETP.GE.AND P2, PT, R2.reuse, R230, PT ;  /* 0x000000e60200720c */ /* 0x040fe20003f46270 */
[----:B------:R1:W4:Y:S01]  /*7650*/  MUFU.TANH R9, R3 ;  /* 0x0000000300097308 */ /* 0x0003220000002400 */
[C---:B------:R-:W-:Y:S02]  /*7660*/  ISETP.LT.OR P3, PT, R2.reuse, R229, P3 ;  /* 0x000000e50200720c */ /* 0x040fe40001f61670 */
[C---:B------:R-:W-:Y:S02]  /*7670*/  ISETP.LT.OR P1, PT, R2.reuse, R228, P1 ;  /* 0x000000e40200720c */ /* 0x040fe40000f21670 */
[----:B------:R-:W-:-:S02]  /*7680*/  ISETP.LT.OR P4, PT, R2, R227, P4 ;  /* 0x000000e30200720c */ /* 0x000fc40002781670 */
[----:B------:R-:W-:Y:S02]  /*7690*/  ISETP.LT.OR P2, PT, R2, R226, P2 ;  /* 0x000000e20200720c */ /* 0x000fe40001741670 */
[----:B------:R-:W-:Y:S01]  /*76a0*/  IADD3 R2, R0, 0x21, RZ ;  /* 0x0000002100027810 */ /* 0x000fe20007ffe0ff */
[----:B------:R-:W-:Y:S01]  /*76b0*/  HMMA.16816.F32 R4, R4, R26, R212 ;  /* 0x0000001a0404723c */ /* 0x000fe200000018d4 */
[----:B-1----:R-:W-:-:S06]  /*76c0*/  FMUL.FTZ R3, R28, c[0x0][0x2ec] ;  /* 0x0000bb001c037a20 */ /* 0x002fcc0000410000 */
[----:B------:R-:W-:Y:S01]  /*76d0*/  FSEL R214, R111, -INF , !P3 ;  /* 0xff8000006fd67808 */ /* 0x000fe20005800000 */
[----:B------:R1:W1:Y:S01]  /*76e0*/  MUFU.TANH R8, R3 ;  /* 0x0000000300087308 */ /* 0x0002620000002400 */
[----:B-----5:R-:W-:Y:S02]  /*76f0*/  FSEL R241, R109, -INF , !P1 ;  /* 0xff8000006df17808 */ /* 0x020fe40004800000 */
[C---:B------:R-:W-:Y:S02]  /*7700*/  ISETP.GE.AND P3, PT, R2.reuse, R231, PT ;  /* 0x000000e70200720c */ /* 0x040fe40003f66270 */
[C---:B------:R-:W-:Y:S02]  /*7710*/  ISETP.GE.AND P1, PT, R2.reuse, R230, PT ;  /* 0x000000e60200720c */ /* 0x040fe40003f26270 */
[C---:B------:R-:W-:Y:S02]  /*7720*/  ISETP.LT.OR P3, PT, R2.reuse, R227, P3 ;  /* 0x000000e30200720c */ /* 0x040fe40001f61670 */
[----:B------:R-:W-:Y:S01]  /*7730*/  ISETP.LT.OR P1, PT, R2, R226, P1 ;  /* 0x000000e20200720c */ /* 0x000fe20000f21670 */
[----:B-1----:R-:W-:Y:S01]  /*7740*/  FMUL.FTZ R3, R29, c[0x0][0x2ec] ;  /* 0x0000bb001d037a20 */ /* 0x002fe20000410000 */
[----:B------:R-:W-:-:S02]  /*7750*/  FSEL R29, R180, -INF , !P6 ;  /* 0xff800000b41d7808 */ /* 0x000fc40007000000 */
[----:B------:R-:W-:Y:S02]  /*7760*/  FSEL R180, R177, -INF , !P5 ;  /* 0xff800000b1b47808 */ /* 0x000fe40006800000 */
[C---:B------:R-:W-:Y:S02]  /*7770*/  ISETP.GE.AND P6, PT, R2.reuse, R233, PT ;  /* 0x000000e90200720c */ /* 0x040fe40003fc6270 */
[C---:B------:R-:W-:Y:S02]  /*7780*/  ISETP.GE.AND P5, PT, R2.reuse, R232, PT ;  /* 0x000000e80200720c */ /* 0x040fe40003fa6270 */
        /* <DEDUP_REMOVED lines=10> */
[----:B------:R-:W-:Y:S01]  /*7830*/  ISETP.GE.AND P5, PT, R2, R230, PT ;  /* 0x000000e60200720c */ /* 0x000fe20003fa6270 */
[----:B------:R-:W-:Y:S01]  /*7840*/  FMUL.FTZ R30, R30, c[0x0][0x2ec] ;  /* 0x0000bb001e1e7a20 */ /* 0x000fe20000410000 */
[C---:B------:R-:W-:Y:S02]  /*7850*/  ISETP.LT.OR P4, PT, R2.reuse, R229, P4 ;  /* 0x000000e50200720c */ /* 0x040fe40002781670 */
[C---:B------:R-:W-:Y:S02]  /*7860*/  ISETP.LT.OR P2, PT, R2.reuse, R228, P2 ;  /* 0x000000e40200720c */ /* 0x040fe40001741670 */
[C---:B------:R-:W-:Y:S02]  /*7870*/  ISETP.LT.OR P6, PT, R2.reuse, R227, P6 ;  /* 0x000000e30200720c */ /* 0x040fe400037c1670 */
[----:B------:R-:W-:-:S02]  /*7880*/  ISETP.LT.OR P5, PT, R2, R226, P5 ;  /* 0x000000e20200720c */ /* 0x000fc40002fa1670 */
[----:B------:R-:W-:Y:S01]  /*7890*/  IADD3 R2, R0, 0x29, RZ ;  /* 0x0000002900027810 */ /* 0x000fe20007ffe0ff */
[----:B------:R-:W-:Y:S01]  /*78a0*/  HMMA.16816.F32 R16, R16, R10, R40 ;  /* 0x0000000a1010723c */ /* 0x000fe20000001828 */
[----:B------:R-:W-:Y:S02]  /*78b0*/  FSEL R205, R108, -INF , !P3 ;  /* 0xff8000006ccd7808 */ /* 0x000fe40005800000 */
[----:B------:R-:W-:Y:S02]  /*78c0*/  FSEL R209, R101, -INF , !P1 ;  /* 0xff80000065d17808 */ /* 0x000fe40004800000 */
[----:B---3--:R-:W-:Y:S02]  /*78d0*/  FSEL R212, R63, -INF , !P4 ;  /* 0xff8000003fd47808 */ /* 0x008fe40006000000 */
[----:B--2---:R-:W-:Y:S01]  /*78e0*/  FSEL R216, R25, -INF , !P2 ;  /* 0xff80000019d87808 */ /* 0x004fe20005000000 */
[----:B------:R-:W1:Y:S01]  /*78f0*/  MUFU.TANH R30, R30 ;  /* 0x0000001e001e7308 */ /* 0x000e620000002400 */
[----:B------:R-:W-:-:S02]  /*7900*/  ISETP.GE.AND P3, PT, R2, R233, PT ;  /* 0x000000e90200720c */ /* 0x000fc40003f66270 */
[C---:B------:R-:W-:Y:S02]  /*7910*/  ISETP.GE.AND P1, PT, R2.reuse, R232, PT ;  /* 0x000000e80200720c */ /* 0x040fe40003f26270 */
[C---:B------:R-:W-:Y:S02]  /*7920*/  ISETP.GE.AND P4, PT, R2.reuse, R231, PT ;  /* 0x000000e70200720c */ /* 0x040fe40003f86270 */
[C---:B------:R-:W-:Y:S01]  /*7930*/  ISETP.GE.AND P2, PT, R2.reuse, R230, PT ;  /* 0x000000e60200720c */ /* 0x040fe20003f46270 */
[----:B------:R-:W-:Y:S01]  /*7940*/  FMUL.FTZ R31, R31, c[0x0][0x2ec] ;  /* 0x0000bb001f1f7a20 */ /* 0x000fe20000410000 */
[----:B------:R-:W-:Y:S01]  /*7950*/  ISETP.LT.OR P3, PT, R2, R229, P3 ;  /* 0x000000e50200720c */ /* 0x000fe20001f61670 */
[----:B------:R-:W-:Y:S01]  /*7960*/  FMUL.FTZ R12, R12, c[0x0][0x2ec] ;  /* 0x0000bb000c0c7a20 */ /* 0x000fe20000410000 */
[----:B------:R-:W-:Y:S01]  /*7970*/  ISETP.LT.OR P1, PT, R2, R228, P1 ;  /* 0x000000e40200720c */ /* 0x000fe20000f21670 */
[----:B------:R-:W-:Y:S01]  /*7980*/  FMUL.FTZ R14, R14, c[0x0][0x2ec] ;  /* 0x0000bb000e0e7a20 */ /* 0x000fe20000410000 */
[----:B------:R-:W-:-:S02]  /*7990*/  ISETP.LT.OR P4, PT, R2, R227, P4 ;  /* 0x000000e30200720c */ /* 0x000fc40002781670 */
[----:B------:R-:W-:Y:S02]  /*79a0*/  ISETP.LT.OR P2, PT, R2, R226, P2 ;  /* 0x000000e20200720c */ /* 0x000fe40001741670 */
[----:B------:R-:W-:Y:S01]  /*79b0*/  IADD3 R2, R0, 0x30, RZ ;  /* 0x0000003000027810 */ /* 0x000fe20007ffe0ff */
[----:B------:R-:W-:Y:S01]  /*79c0*/  HMMA.16816.F32 R20, R20, R10, R4 ;  /* 0x0000000a1414723c */ /* 0x000fe20000001804 */
[----:B------:R-:W-:Y:S02]  /*79d0*/  FSEL R201, R55, -INF , !P6 ;  /* 0xff80000037c97808 */ /* 0x000fe40007000000 */
[----:B------:R-:W-:Y:S02]  /*79e0*/  FSEL R208, R24, -INF , !P5 ;  /* 0xff80000018d07808 */ /* 0x000fe40006800000 */
[----:B------:R-:W-:Y:S02]  /*79f0*/  FSEL R211, R100, -INF , !P3 ;  /* 0xff80000064d37808 */ /* 0x000fe40005800000 */
[----:B------:R-:W-:Y:S01]  /*7a00*/  FSEL R215, R62, -INF , !P1 ;  /* 0xff8000003ed77808 */ /* 0x000fe20004800000 */
[----:B------:R-:W-:Y:S01]  /*7a10*/  MUFU.TANH R3, R3 ;  /* 0x0000000300037308 */ /* 0x000fe20000002400 */
[----:B------:R-:W-:-:S02]  /*7a20*/  ISETP.GE.AND P6, PT, R2, R233, PT ;  /* 0x000000e90200720c */ /* 0x000fc40003fc6270 */
[C---:B------:R-:W-:Y:S02]  /*7a30*/  ISETP.GE.AND P5, PT, R2.reuse, R232, PT ;  /* 0x000000e80200720c */ /* 0x040fe40003fa6270 */
[C---:B------:R-:W-:Y:S02]  /*7a40*/  ISETP.GE.AND P3, PT, R2.reuse, R231, PT ;  /* 0x000000e70200720c */ /* 0x040fe40003f66270 */
[C---:B------:R-:W-:Y:S01]  /*7a50*/  ISETP.GE.AND P1, PT, R2.reuse, R230, PT ;  /* 0x000000e60200720c */ /* 0x040fe20003f26270 */
[----:B------:R-:W-:Y:S01]  /*7a60*/  MUFU.TANH R31, R31 ;  /* 0x0000001f001f7308 */ /* 0x000fe20000002400 */
[C---:B------:R-:W-:Y:S02]  /*7a70*/  ISETP.LT.OR P6, PT, R2.reuse, R229, P6 ;  /* 0x000000e50200720c */ /* 0x040fe400037c1670 */
[C---:B------:R-:W-:Y:S02]  /*7a80*/  ISETP.LT.OR P5, PT, R2.reuse, R228, P5 ;  /* 0x000000e40200720c */ /* 0x040fe40002fa1670 */
[----:B------:R-:W-:-:S03]  /*7a90*/  ISETP.LT.OR P3, PT, R2, R227, P3 ;  /* 0x000000e30200720c */ /* 0x000fc60001f61670 */
[----:B------:R-:W2:Y:S01]  /*7aa0*/  MUFU.TANH R12, R12 ;  /* 0x0000000c000c7308 */ /* 0x000ea20000002400 */
[----:B------:R-:W-:Y:S02]  /*7ab0*/  ISETP.LT.OR P1, PT, R2, R226, P1 ;  /* 0x000000e20200720c */ /* 0x000fe40000f21670 */
[----:B------:R-:W-:-:S05]  /*7ac0*/  IADD3 R2, R0, 0x31, RZ ;  /* 0x0000003100027810 */ /* 0x000fca0007ffe0ff */
[----:B------:R-:W3:Y:S01]  /*7ad0*/  MUFU.TANH R14, R14 ;  /* 0x0000000e000e7308 */ /* 0x000ee20000002400 */
[----:B------:R-:W-:Y:S02]  /*7ae0*/  FSEL R200, R32, -INF , !P4 ;  /* 0xff80000020c87808 */ /* 0x000fe40006000000 */
[----:B----4-:R-:W-:Y:S02]  /*7af0*/  FSEL R206, R9, -INF , !P2 ;  /* 0xff80000009ce7808 */ /* 0x010fe40005000000 */
[----:B------:R-:W-:Y:S02]  /*7b00*/  FSEL R249, R8, -INF , !P6 ;  /* 0xff80000008f97808 */ /* 0x000fe40007000000 */
[----:B-1----:R-:W-:Y:S02]  /*7b10*/  FSEL R63, R30, -INF , !P5 ;  /* 0xff8000001e3f7808 */ /* 0x002fe40006800000 */
[C---:B------:R-:W-:Y:S02]  /*7b20*/  ISETP.GE.AND P4, PT, R2.reuse, R233, PT ;  /* 0x000000e90200720c */ /* 0x040fe40003f86270 */
[----:B------:R-:W-:-:S02]  /*7b30*/  ISETP.GE.AND P2, PT, R2, R232, PT ;  /* 0x000000e80200720c */ /* 0x000fc40003f46270 */
[C---:B------:R-:W-:Y:S02]  /*7b40*/  ISETP.GE.AND P6, PT, R2.reuse, R231, PT ;  /* 0x000000e70200720c */ /* 0x040fe40003fc6270 */
[C---:B------:R-:W-:Y:S01]  /*7b50*/  ISETP.GE.AND P5, PT, R2.reuse, R230, PT ;  /* 0x000000e60200720c */ /* 0x040fe20003fa6270 */
[----:B------:R-:W-:Y:S01]  /*7b60*/  FMUL.FTZ R13, R13, c[0x0][0x2ec] ;  /* 0x0000bb000d0d7a20 */ /* 0x000fe20000410000 */
[C---:B------:R-:W-:Y:S01]  /*7b70*/  ISETP.LT.OR P4, PT, R2.reuse, R229, P4 ;  /* 0x000000e50200720c */ /* 0x040fe20002781670 */
[----:B------:R-:W-:Y:S01]  /*7b80*/  FMUL.FTZ R15, R15, c[0x0][0x2ec] ;  /* 0x0000bb000f0f7a20 */ /* 0x000fe20000410000 */
[----:B------:R-:W-:Y:S01]  /*7b90*/  ISETP.LT.OR P2, PT, R2, R228, P2 ;  /* 0x000000e40200720c */ /* 0x000fe20001741670 */
[----:B------:R-:W-:Y:S01]  /*7ba0*/  FMUL.FTZ R16, R16, c[0x0][0x2ec] ;  /* 0x0000bb0010107a20 */ /* 0x000fe20000410000 */
[----:B------:R-:W-:Y:S01]  /*7bb0*/  ISETP.LT.OR P6, PT, R2, R227, P6 ;  /* 0x000000e30200720c */ /* 0x000fe200037c1670 */
[----:B------:R-:W-:Y:S01]  /*7bc0*/  FMUL.FTZ R18, R18, c[0x0][0x2ec] ;  /* 0x0000bb0012127a20 */ /* 0x000fe20000410000 */
[----:B------:R-:W-:-:S02]  /*7bd0*/  ISETP.LT.OR P5, PT, R2, R226, P5 ;  /* 0x000000e20200720c */ /* 0x000fc40002fa1670 */
[----:B------:R-:W-:Y:S02]  /*7be0*/  IADD3 R2, R0, 0x38, RZ ;  /* 0x0000003800027810 */ /* 0x000fe40007ffe0ff */
[----:B--2---:R-:W-:Y:S02]  /*7bf0*/  FSEL R242, R12, -INF , !P3 ;  /* 0xff8000000cf27808 */ /* 0x004fe40005800000 */
[----:B---3--:R-:W-:Y:S02]  /*7c00*/  FSEL R246, R14, -INF , !P1 ;  /* 0xff8000000ef67808 */ /* 0x008fe40004800000 */
[----:B------:R-:W-:Y:S02]  /*7c10*/  FSEL R247, R3, -INF , !P4 ;  /* 0xff80000003f77808 */ /* 0x000fe40006000000 */
[----:B------:R-:W-:Y:S02]  /*7c20*/  FSEL R67, R31, -INF , !P2 ;  /* 0xff8000001f437808 */ /* 0x000fe40005000000 */
[----:B------:R-:W-:-:S02]  /*7c30*/  ISETP.GE.AND P3, PT, R2, R233, PT ;  /* 0x000000e90200720c */ /* 0x000fc40003f66270 */
[C---:B------:R-:W-:Y:S02]  /*7c40*/  ISETP.GE.AND P1, PT, R2.reuse, R232, PT ;  /* 0x000000e80200720c */ /* 0x040fe40003f26270 */
[C---:B------:R-:W-:Y:S02]  /*7c50*/  ISETP.GE.AND P4, PT, R2.reuse, R231, PT ;  /* 0x000000e70200720c */ /* 0x040fe40003f86270 */
[C---:B------:R-:W-:Y:S01]  /*7c60*/  ISETP.GE.AND P2, PT, R2.reuse, R230, PT ;  /* 0x000000e60200720c */ /* 0x040fe20003f46270 */
[----:B------:R-:W1:Y:S01]  /*7c70*/  MUFU.TANH R13, R13 ;  /* 0x0000000d000d7308 */ /* 0x000e620000002400 */
[C---:B------:R-:W-:Y:S01]  /*7c80*/  ISETP.LT.OR P3, PT, R2.reuse, R229, P3 ;  /* 0x000000e50200720c */ /* 0x040fe20001f61670 */
[----:B------:R-:W-:Y:S01]  /*7c90*/  FMUL.FTZ R17, R17, c[0x0][0x2ec] ;  /* 0x0000bb0011117a20 */ /* 0x000fe20000410000 */
[C---:B------:R-:W-:Y:S01]  /*7ca0*/  ISETP.LT.OR P1, PT, R2.reuse, R228, P1 ;  /* 0x000000e40200720c */ /* 0x040fe20000f21670 */
[----:B------:R-:W-:Y:S01]  /*7cb0*/  FMUL.FTZ R19, R19, c[0x0][0x2ec] ;  /* 0x0000bb0013137a20 */ /* 0x000fe20000410000 */
[----:B------:R-:W-:-:S03]  /*7cc0*/  ISETP.LT.OR P4, PT, R2, R227, P4 ;  /* 0x000000e30200720c */ /* 0x000fc60002781670 */
[----:B------:R-:W2:Y:S01]  /*7cd0*/  MUFU.TANH R15, R15 ;  /* 0x0000000f000f7308 */ /* 0x000ea20000002400 */
[----:B------:R-:W-:Y:S01]  /*7ce0*/  ISETP.LT.OR P2, PT, R2, R226, P2 ;  /* 0x000000e20200720c */ /* 0x000fe20001741670 */
[----:B------:R-:W-:Y:S02]  /*7cf0*/  FMUL.FTZ R5, R20, c[0x0][0x2ec] ;  /* 0x0000bb0014057a20 */ /* 0x000fe40000410000 */
[----:B------:R-:W-:-:S04]  /*7d00*/  FMUL.FTZ R4, R21, c[0x0][0x2ec] ;  /* 0x0000bb0015047a20 */ /* 0x000fc80000410000 */
[----:B------:R-:W3:Y:S01]  /*7d10*/  MUFU.TANH R16, R16 ;  /* 0x0000001000107308 */ /* 0x000ee20000002400 */
[----:B------:R-:W-:Y:S02]  /*7d20*/  FMUL.FTZ R3, R22, c[0x0][0x2ec] ;  /* 0x0000bb0016037a20 */ /* 0x000fe40000410000 */
[----:B------:R-:W-:-:S05]  /*7d30*/  FMUL.FTZ R2, R23, c[0x0][0x2ec] ;  /* 0x0000bb0017027a20 */ /* 0x000fca0000410000 */
[----:B------:R-:W4:Y:S01]  /*7d40*/  MUFU.TANH R18, R18 ;  /* 0x0000001200127308 */ /* 0x000f220000002400 */
[----:B------:R-:W-:-:S07]  /*7d50*/  IADD3 R0, R0, 0x39, RZ ;  /* 0x0000003900007810 */ /* 0x000fce0007ffe0ff */
[----:B------:R-:W-:Y:S01]  /*7d60*/  MUFU.TANH R17, R17 ;  /* 0x0000001100117308 */ /* 0x000fe20000002400 */
[----:B-1----:R-:W-:-:S07]  /*7d70*/  FSEL R240, R13, -INF , !P6 ;  /* 0xff8000000df07808 */ /* 0x002fce0007000000 */
[----:B------:R-:W-:Y:S01]  /*7d80*/  MUFU.TANH R19, R19 ;  /* 0x0000001300137308 */ /* 0x000fe20000002400 */
[----:B--2---:R-:W-:-:S07]  /*7d90*/  FSEL R245, R15, -INF , !P5 ;  /* 0xff8000000ff57808 */ /* 0x004fce0006800000 */
[----:B------:R-:W1:Y:S01]  /*7da0*/  MUFU.TANH R5, R5 ;  /* 0x0000000500057308 */ /* 0x000e620000002400 */
[----:B---3--:R-:W-:-:S07]  /*7db0*/  FSEL R248, R16, -INF , !P3 ;  /* 0xff80000010f87808 */ /* 0x008fce0005800000 */
[----:B------:R-:W-:Y:S01]  /*7dc0*/  MUFU.TANH R4, R4 ;  /* 0x0000000400047308 */ /* 0x000fe20000002400 */
[----:B----4-:R-:W-:-:S07]  /*7dd0*/  FSEL R252, R18, -INF , !P1 ;  /* 0xff80000012fc7808 */ /* 0x010fce0004800000 */
[----:B------:R-:W2:Y:S08]  /*7de0*/  MUFU.TANH R3, R3 ;  /* 0x0000000300037308 */ /* 0x000eb00000002400 */
[----:B------:R-:W3:Y:S01]  /*7df0*/  MUFU.TANH R2, R2 ;  /* 0x0000000200027308 */ /* 0x000ee20000002400 */
        /* <DEDUP_REMOVED lines=8> */
[----:B-1----:R-:W-:Y:S02]  /*7e80*/  FSEL R218, R5, -INF , !P4 ;  /* 0xff80000005da7808 */ /* 0x002fe40006000000 */
[----:B--2---:R-:W-:Y:S02]  /*7e90*/  FSEL R244, R3, -INF , !P2 ;  /* 0xff80000003f47808 */ /* 0x004fe40005000000 */
[----:B------:R-:W-:Y:S02]  /*7ea0*/  FSEL R250, R17, -INF , !P6 ;  /* 0xff80000011fa7808 */ /* 0x000fe40007000000 */
[----:B------:R-:W-:Y:S02]  /*7eb0*/  FSEL R251, R19, -INF , !P5 ;  /* 0xff80000013fb7808 */ /* 0x000fe40006800000 */
[----:B------:R-:W-:Y:S02]  /*7ec0*/  FSEL R219, R4, -INF , !P3 ;  /* 0xff80000004db7808 */ /* 0x000fe40005800000 */
[----:B---3--:R-:W-:Y:S01]  /*7ed0*/  FSEL R243, R2, -INF , !P1 ;  /* 0xff80000002f37808 */ /* 0x008fe20004800000 */
        /* <DEDUP_REMOVED lines=25> */
.L_x_696:
[----:B------:R-:W2:Y:S04]  /*8070*/  LDL.LU R9, [R1+0x10] ;  /* 0x0000100001097983 */ /* 0x000ea80000300800 */
[----:B------:R-:W3:Y:S04]  /*8080*/  LDL.LU R10, [R1+0xc] ;  /* 0x00000c00010a7983 */ /* 0x000ee80000300800 */
[----:B------:R-:W4:Y:S04]  /*8090*/  LDL.LU R11, [R1+0x8] ;  /* 0x00000800010b7983 */ /* 0x000f280000300800 */
[----:B------:R-:W5:Y:S01]  /*80a0*/  LDL.LU R12, [R1+0x4] ;  /* 0x00000400010c7983 */ /* 0x000f620000300800 */
        /* <DEDUP_REMOVED lines=51> */
[----:B------:R-:W1:Y:S01]  /*83e0*/  SHFL.BFLY PT, R5, R3, 0x2, 0x1f ;  /* 0x0c401f0003057f89 */ /* 0x000e6200000e0000 */
        /* <DEDUP_REMOVED lines=12> */
[----:B------:R-:W-:Y:S02]  /*84b0*/  FMNMX.FTZ R2, R249, R4, !PT ;  /* 0x00000004f9027209 */ /* 0x000fe40007810000 */
[----:B------:R-:W-:Y:S02]  /*84c0*/  FMNMX.FTZ R3, R3, R5, !PT ;  /* 0x0000000503037209 */ /* 0x000fe40007810000 */
        /* <DEDUP_REMOVED lines=9> */
[----:B------:R-:W1:Y:S01]  /*8560*/  SHFL.BFLY PT, R7, R4, 0x2, 0x1f ;  /* 0x0c401f0004077f89 */ /* 0x000e6200000e0000 */
[----:B------:R-:W-:Y:S02]  /*8570*/  FMNMX.FTZ R5, R67, R5, !PT ;  /* 0x0000000543057209 */ /* 0x000fe40007810000 */
[----:B------:R-:W-:-:S02]  /*8580*/  FSEL R2, R2, RZ, P2 ;  /* 0x000000ff02027208 */ /* 0x000fc40001000000 */
[----:B------:R-:W-:-:S03]  /*8590*/  FMNMX.FTZ R5, R252, R5, !PT ;  /* 0x00000005fc057209 */ /* 0x000fc60007810000 */
[----:B------:R-:W-:Y:S01]  /*85a0*/  FFMA.FTZ R0, R46, c[0x0][0x23c], -R2 ;  /* 0x00008f002e007a23 */ /* 0x000fe20000010802 */
[----:B------:R-:W-:-:S03]  /*85b0*/  FMNMX.FTZ R5, R251, R5, !PT ;  /* 0x00000005fb057209 */ /* 0x000fc60007810000 */
[----:B------:R1:W1:Y:S02]  /*85c0*/  MUFU.EX2 R14, R0 ;  /* 0x00000000000e7308 */ /* 0x0002640000000800 */
[----:B-1----:R-:W-:Y:S01]  /*85d0*/  FMNMX.FTZ R237, R3, R6, !PT ;  /* 0x0000000603ed7209 */ /* 0x002fe20007810000 */
[--C-:B------:R-:W-:Y:S01]  /*85e0*/  FFMA.FTZ R3, R45, c[0x0][0x23c], -R2.reuse ;  /* 0x00008f002d037a23 */ /* 0x100fe20000010802 */
[----:B------:R-:W-:Y:S02]  /*85f0*/  SHFL.BFLY PT, R6, R5, 0x2, 0x1f ;  /* 0x0c401f0005067f89 */ /* 0x000fe400000e0000 */
[----:B------:R-:W-:Y:S02]  /*8600*/  FSETP.NEU.FTZ.AND P1, PT, R237, -INF , PT ;  /* 0xff800000ed00780b */ /* 0x000fe40003f3d000 */
[----:B------:R1:W-:Y:S01]  /*8610*/  MUFU.EX2 R39, R3 ;  /* 0x0000000300277308 */ /* 0x0003e20000000800 */
[----:B------:R-:W-:Y:S01]  /*8620*/  FMNMX.FTZ R4, R4, R7, !PT ;  /* 0x0000000704047209 */ /* 0x000fe20007810000 */
[----:B------:R-:W-:-:S04]  /*8630*/  FFMA.FTZ R0, R56, c[0x0][0x23c], -R2 ;  /* 0x00008f0038007a23 */ /* 0x000fc80000010802 */
[----:B------:R-:W1:Y:S02]  /*8640*/  SHFL.BFLY PT, R8, R4, 0x1, 0x1f ;  /* 0x0c201f0004087f89 */ /* 0x000e6400000e0000 */
[----:B------:R1:W-:Y:S02]  /*8650*/  MUFU.EX2 R38, R0 ;  /* 0x0000000000267308 */ /* 0x0003e40000000800 */
[----:B-1----:R-:W-:-:S06]  /*8660*/  FFMA.FTZ R3, R44, c[0x0][0x23c], -R2 ;  /* 0x00008f002c037a23 */ /* 0x002fcc0000010802 */
[----:B------:R1:W1:Y:S01]  /*8670*/  MUFU.EX2 R15, R3 ;  /* 0x00000003000f7308 */ /* 0x0002620000000800 */
[----:B------:R-:W-:-:S05]  /*8680*/  FMUL.FTZ R0, R237, c[0x0][0x23c] ;  /* 0x00008f00ed007a20 */ /* 0x000fca0000410000 */
        /* <DEDUP_REMOVED lines=10> */
[----:B------:R-:W1:Y:S01]  /*8730*/  SHFL.BFLY PT, R7, R3, 0x1, 0x1f ;  /* 0x0c201f0003077f89 */ /* 0x000e6200000e0000 */
[----:B------:R-:W-:Y:S01]  /*8740*/  FADD.FTZ R6, R103, -R6 ;  /* 0x8000000667067221 */ /* 0x000fe20000010000 */
[----:B------:R-:W-:-:S03]  /*8750*/  MOV R103, R14 ;  /* 0x0000000e00677202 */ /* 0x000fc60000000f00 */
[----:B------:R-:W-:-:S04]  /*8760*/  FMUL.FTZ R6, R6, c[0x0][0x23c] ;  /* 0x00008f0006067a20 */ /* 0x000fc80000410000 */
[----:B------:R-:W1:Y:S02]  /*8770*/  MUFU.EX2 R101, R6 ;  /* 0x0000000600657308 */ /* 0x000e640000000800 */
[----:B-1----:R-:W-:Y:S01]  /*8780*/  FFMA.FTZ R5, R47, c[0x0][0x23c], -R0 ;  /* 0x00008f002f057a23 */ /* 0x002fe20000010800 */
[----:B------:R-:W-:-:S05]  /*8790*/  MOV R47, R15 ;  /* 0x0000000f002f7202 */ /* 0x000fca0000000f00 */
[----:B------:R1:W1:Y:S01]  /*87a0*/  MUFU.EX2 R44, R5 ;  /* 0x00000005002c7308 */ /* 0x0002620000000800 */
[----:B------:R-:W-:Y:S01]  /*87b0*/  FMNMX.FTZ R239, R3, R7, !PT ;  /* 0x0000000703ef7209 */ /* 0x000fe20007810000 */
[----:B------:R-:W-:Y:S01]  /*87c0*/  FMUL.FTZ R120, R120, R101 ;  /* 0x0000006578787220 */ /* 0x000fe20000410000 */
[----:B------:R-:W-:Y:S01]  /*87d0*/  F2FP.PACK_AB R6, R47, R39 ;  /* 0x000000272f06723e */ /* 0x000fe200000000ff */
[-C--:B------:R-:W-:Y:S02]  /*87e0*/  FMUL.FTZ R121, R121, R101.reuse ;  /* 0x0000006579797220 */ /* 0x080fe40000410000 */
[-C--:B------:R-:W-:Y:S02]  /*87f0*/  FMUL.FTZ R152, R152, R101.reuse ;  /* 0x0000006598987220 */ /* 0x080fe40000410000 */
[-C--:B------:R-:W-:Y:S02]  /*8800*/  FMUL.FTZ R153, R153, R101.reuse ;  /* 0x0000006599997220 */ /* 0x080fe40000410000 */
[-C--:B------:R-:W-:Y:S01]  /*8810*/  FMUL.FTZ R116, R116, R101.reuse ;  /* 0x0000006574747220 */ /* 0x080fe20000410000 */
[----:B-1----:R-:W-:Y:S01]  /*8820*/  FSEL R5, R237, RZ, P1 ;  /* 0x000000ffed057208 */ /* 0x002fe20000800000 */
[-C--:B------:R-:W-:Y:S01]  /*8830*/  FMUL.FTZ R117, R117, R101.reuse ;  /* 0x0000006575757220 */ /* 0x080fe20000410000 */
[C---:B------:R-:W-:Y:S01]  /*8840*/  FSETP.NEU.FTZ.AND P1, PT, R235.reuse, -INF , PT ;  /* 0xff800000eb00780b */ /* 0x040fe20003f3d000 */
[----:B------:R-:W-:Y:S01]  /*8850*/  FMUL.FTZ R72, R72, R101 ;  /* 0x0000006548487220 */ /* 0x000fe20000410000 */
[----:B------:R-:W-:Y:S01]  /*8860*/  F2FP.PACK_AB R7, R44, R55 ;  /* 0x000000372c07723e */ /* 0x000fe200000000ff */
[----:B------:R-:W-:Y:S01]  /*8870*/  FADD.FTZ R4, R102, -R5 ;  /* 0x8000000566047221 */ /* 0x000fe20000010000 */
[----:B------:R-:W-:Y:S01]  /*8880*/  FSEL R5, R235, RZ, P1 ;  /* 0x000000ffeb057208 */ /* 0x000fe20000800000 */
[----:B------:R-:W-:Y:S01]  /*8890*/  FMUL.FTZ R73, R73, R101 ;  /* 0x0000006549497220 */ /* 0x000fe20000410000 */
[----:B--2---:R-:W-:Y:S01]  /*88a0*/  MOV R36, R9 ;  /* 0x0000000900247202 */ /* 0x004fe20000000f00 */
[----:B------:R-:W-:Y:S01]  /*88b0*/  FMUL.FTZ R100, R4, c[0x0][0x23c] ;  /* 0x00008f0004647a20 */ /* 0x000fe20000410000 */
[----:B------:R-:W-:Y:S01]  /*88c0*/  MOV R102, R13 ;  /* 0x0000000d00667202 */ /* 0x000fe20000000f00 */
[----:B------:R-:W-:Y:S01]  /*88d0*/  FMUL.FTZ R4, R235, c[0x0][0x23c] ;  /* 0x00008f00eb047a20 */ /* 0x000fe20000410000 */
[----:B---3--:R-:W-:Y:S01]  /*88e0*/  MOV R62, R10 ;  /* 0x0000000a003e7202 */ /* 0x008fe20000000f00 */
[----:B------:R-:W-:Y:S01]  /*88f0*/  FADD.FTZ R28, R104, -R5 ;  /* 0x80000005681c7221 */ /* 0x000fe20000010000 */
[----:B------:R-:W-:Y:S01]  /*8900*/  F2FP.PACK_AB R5, R102, R37 ;  /* 0x000000256605723e */ /* 0x000fe200000000ff */
[----:B------:R-:W1:Y:S01]  /*8910*/  MUFU.EX2 R100, R100 ;  /* 0x0000006400647308 */ /* 0x000e620000000800 */
[----:B------:R-:W-:Y:S01]  /*8920*/  FSEL R8, R4, RZ, P1 ;  /* 0x000000ff04087208 */ /* 0x000fe20000800000 */
[----:B------:R-:W-:Y:S01]  /*8930*/  FMUL.FTZ R28, R28, c[0x0][0x23c] ;  /* 0x00008f001c1c7a20 */ /* 0x000fe20000410000 */
[----:B------:R-:W-:Y:S01]  /*8940*/  F2FP.PACK_AB R4, R38, R103 ;  /* 0x000000672604723e */ /* 0x000fe200000000ff */
[----:B------:R-:W-:Y:S01]  /*8950*/  FMUL.FTZ R164, R164, R101 ;  /* 0x00000065a4a47220 */ /* 0x000fe20000410000 */
[----:B-----5:R-:W-:Y:S01]  /*8960*/  MOV R30, R12 ;  /* 0x0000000c001e7202 */ /* 0x020fe20000000f00 */
[--C-:B------:R-:W-:Y:S01]  /*8970*/  FFMA.FTZ R9, R64, c[0x0][0x23c], -R8.reuse ;  /* 0x00008f0040097a23 */ /* 0x100fe20000010808 */
[----:B------:R-:W-:Y:S01]  /*8980*/  FSETP.NEU.FTZ.AND P1, PT, R239, -INF , PT ;  /* 0xff800000ef00780b */ /* 0x000fe20003f3d000 */
[----:B------:R-:W-:Y:S01]  /*8990*/  FFMA.FTZ R3, R59, c[0x0][0x23c], -R8 ;  /* 0x00008f003b037a23 */ /* 0x000fe20000010808 */
[----:B----4-:R-:W-:Y:S01]  /*89a0*/  MOV R31, R11 ;  /* 0x0000000b001f7202 */ /* 0x010fe20000000f00 */
[----:B------:R2:W3:Y:S01]  /*89b0*/  MUFU.EX2 R12, R9 ;  /* 0x00000009000c7308 */ /* 0x0004e20000000800 */
[----:B------:R-:W-:Y:S01]  /*89c0*/  FSEL R10, R239, RZ, P1 ;  /* 0x000000ffef0a7208 */ /* 0x000fe20000800000 */
[----:B------:R-:W-:-:S02]  /*89d0*/  FMUL.FTZ R165, R165, R101 ;  /* 0x00000065a5a57220 */ /* 0x000fc40000410000 */
[----:B------:R-:W-:Y:S02]  /*89e0*/  FMUL.FTZ R92, R92, R101 ;  /* 0x000000655c5c7220 */ /* 0x000fe40000410000 */
[-C--:B-1----:R-:W-:Y:S02]  /*89f0*/  FMUL.FTZ R122, R122, R100.reuse ;  /* 0x000000647a7a7220 */ /* 0x082fe40000410000 */
[----:B------:R1:W4:Y:S01]  /*8a00*/  MUFU.EX2 R48, R3 ;  /* 0x0000000300307308 */ /* 0x0003220000000800 */
[-C--:B------:R-:W-:Y:S02]  /*8a10*/  FMUL.FTZ R123, R123, R100.reuse ;  /* 0x000000647b7b7220 */ /* 0x080fe40000410000 */
[-C--:B------:R-:W-:Y:S02]  /*8a20*/  FMUL.FTZ R154, R154, R100.reuse ;  /* 0x000000649a9a7220 */ /* 0x080fe40000410000 */
[----:B------:R-:W-:Y:S02]  /*8a30*/  FMUL.FTZ R155, R155, R100 ;  /* 0x000000649b9b7220 */ /* 0x000fe40000410000 */
[----:B------:R-:W-:Y:S01]  /*8a40*/  FADD.FTZ R11, R105, -R10 ;  /* 0x8000000a690b7221 */ /* 0x000fe20000010000 */
[----:B------:R-:W-:Y:S01]  /*8a50*/  HMMA.16816.F32 R188, R4, R18, R120 ;  /* 0x0000001204bc723c */ /* 0x000fe20000001878 */
[----:B--2---:R-:W-:-:S02]  /*8a60*/  FFMA.FTZ R9, R60, c[0x0][0x23c], -R8 ;  /* 0x00008f003c097a23 */ /* 0x004fc40000010808 */
[-C--:B------:R-:W-:Y:S02]  /*8a70*/  FMUL.FTZ R118, R118, R100.reuse ;  /* 0x0000006476767220 */ /* 0x080fe40000410000 */
[----:B------:R2:W5:Y:S01]  /*8a80*/  MUFU.EX2 R56, R9 ;  /* 0x0000000900387308 */ /* 0x0005620000000800 */
[-C--:B------:R-:W-:Y:S02]  /*8a90*/  FMUL.FTZ R119, R119, R100.reuse ;  /* 0x0000006477777220 */ /* 0x080fe40000410000 */
[----:B-1----:R-:W-:Y:S01]  /*8aa0*/  FMUL.FTZ R3, R239, c[0x0][0x23c] ;  /* 0x00008f00ef037a20 */ /* 0x002fe20000410000 */
[----:B------:R-:W-:Y:S01]  /*8ab0*/  HMMA.16816.F32 R120, R4, R26, R152 ;  /* 0x0000001a0478723c */ /* 0x000fe20000001898 */
[-C--:B------:R-:W-:Y:S02]  /*8ac0*/  FMUL.FTZ R74, R74, R100.reuse ;  /* 0x000000644a4a7220 */ /* 0x080fe40000410000 */
[-C--:B------:R-:W-:Y:S01]  /*8ad0*/  FMUL.FTZ R75, R75, R100.reuse ;  /* 0x000000644b4b7220 */ /* 0x080fe20000410000 */
[----:B------:R-:W-:Y:S01]  /*8ae0*/  FSEL R3, R3, RZ, P1 ;  /* 0x000000ff03037208 */ /* 0x000fe20000800000 */
[----:B------:R-:W-:-:S02]  /*8af0*/  FMUL.FTZ R166, R166, R100 ;  /* 0x00000064a6a67220 */ /* 0x000fc40000410000 */
[----:B---3--:R-:W-:Y:S01]  /*8b00*/  MOV R152, R12 ;  /* 0x0000000c00987202 */ /* 0x008fe20000000f00 */
[----:B------:R-:W-:Y:S01]  /*8b10*/  FMUL.FTZ R167, R167, R100 ;  /* 0x00000064a7a77220 */ /* 0x000fe20000410000 */
[----:B------:R-:W1:Y:S01]  /*8b20*/  LDSM.16.MT88.4 R12, [R222+0xb000] ;  /* 0x00b00000de0c783b */ /* 0x000e620000004200 */
[----:B------:R-:W-:Y:S01]  /*8b30*/  FFMA.FTZ R10, R61, c[0x0][0x23c], -R3 ;  /* 0x00008f003d0a7a23 */ /* 0x000fe20000010803 */
[C---:B------:R-:W-:Y:S01]  /*8b40*/  HMMA.16816.F32 R192, R4.reuse, R16, R116 ;  /* 0x0000001004c0723c */ /* 0x040fe20000001874 */
[----:B--2---:R-:W-:Y:S01]  /*8b50*/  FFMA.FTZ R9, R49, c[0x0][0x23c], -R8 ;  /* 0x00008f0031097a23 */ /* 0x004fe20000010808 */
[----:B----4-:R-:W-:Y:S01]  /*8b60*/  MOV R154, R48 ;  /* 0x00000030009a7202 */ /* 0x010fe20000000f00 */
[-C--:B------:R-:W-:Y:S01]  /*8b70*/  FMUL.FTZ R93, R93, R101.reuse ;  /* 0x000000655d5d7220 */ /* 0x080fe20000410000 */
[----:B------:R-:W-:Y:S01]  /*8b80*/  MOV R48, R62 ;  /* 0x0000003e00307202 */ /* 0x000fe20000000f00 */
[----:B------:R2:W-:Y:S01]  /*8b90*/  MUFU.EX2 R46, R9 ;  /* 0x00000009002e7308 */ /* 0x0005e20000000800 */
[----:B------:R-:W-:Y:S01]  /*8ba0*/  FMUL.FTZ R94, R94, R100 ;  /* 0x000000645e5e7220 */ /* 0x000fe20000410000 */
[----:B------:R-:W-:Y:S01]  /*8bb0*/  MOV R155, R36 ;  /* 0x00000024009b7202 */ /* 0x000fe20000000f00 */
[----:B------:R-:W-:Y:S01]  /*8bc0*/  FMUL.FTZ R95, R95, R100 ;  /* 0x000000645f5f7220 */ /* 0x000fe20000410000 */
[----:B------:R-:W-:Y:S01]  /*8bd0*/  HMMA.16816.F32 R108, R4, R32, R72 ;  /* 0x00000020046c723c */ /* 0x000fe20000001848 */
[----:B------:R-:W-:-:S02]  /*8be0*/  FMUL.FTZ R148, R148, R101 ;  /* 0x0000006594947220 */ /* 0x000fc40000410000 */
[-C--:B------:R-:W-:Y:S02]  /*8bf0*/  FMUL.FTZ R149, R149, R101.reuse ;  /* 0x0000006595957220 */ /* 0x080fe40000410000 */
[-C--:B------:R-:W-:Y:S02]  /*8c00*/  FMUL.FTZ R150, R150, R100.reuse ;  /* 0x0000006496967220 */ /* 0x080fe40000410000 */
[----:B------:R-:W-:Y:S01]  /*8c10*/  FMUL.FTZ R151, R151, R100 ;  /* 0x0000006497977220 */ /* 0x000fe20000410000 */
[----:B------:R-:W-:Y:S01]  /*8c20*/  HMMA.16816.F32 R116, R4, R40, R164 ;  /* 0x000000280474723c */ /* 0x000fe200000018a4 */
[-C--:B------:R-:W-:Y:S02]  /*8c30*/  FMUL.FTZ R132, R132, R101.reuse ;  /* 0x0000006584847220 */ /* 0x080fe40000410000 */
[----:B------:R-:W-:Y:S02]  /*8c40*/  FMUL.FTZ R133, R133, R101 ;  /* 0x0000006585857220 */ /* 0x000fe40000410000 */
[----:B--2---:R-:W-:-:S02]  /*8c50*/  FFMA.FTZ R9, R65, c[0x0][0x23c], -R3 ;  /* 0x00008f0041097a23 */ /* 0x004fc40000010803 */
[----:B------:R-:W-:Y:S01]  /*8c60*/  FMUL.FTZ R134, R134, R100 ;  /* 0x0000006486867220 */ /* 0x000fe20000410000 */
[----:B-----5:R-:W-:Y:S01]  /*8c70*/  MOV R164, R56 ;  /* 0x0000003800a47202 */ /* 0x020fe20000000f00 */
[----:B------:R-:W2:Y:S01]  /*8c80*/  MUFU.EX2 R45, R9 ;  /* 0x00000009002d7308 */ /* 0x000ea20000000800 */
[----:B------:R-:W-:Y:S01]  /*8c90*/  FMUL.FTZ R135, R135, R100 ;  /* 0x0000006487877220 */ /* 0x000fe20000410000 */
[C---:B------:R-:W-:Y:S01]  /*8ca0*/  HMMA.16816.F32 R176, R4.reuse, R24, R148 ;  /* 0x0000001804b0723c */ /* 0x040fe20000001894 */
[-C--:B------:R-:W-:Y:S01]  /*8cb0*/  FMUL.FTZ R136, R136, R101.reuse ;  /* 0x0000006588887220 */ /* 0x080fe20000410000 */
[----:B------:R-:W-:Y:S01]  /*8cc0*/  MOV R165, R102 ;  /* 0x0000006600a57202 */ /* 0x000fe20000000f00 */
[-C--:B------:R-:W-:Y:S02]  /*8cd0*/  FMUL.FTZ R137, R137, R101.reuse ;  /* 0x0000006589897220 */ /* 0x080fe40000410000 */
[-C--:B------:R-:W-:Y:S02]  /*8ce0*/  FMUL.FTZ R138, R138, R100.reuse ;  /* 0x000000648a8a7220 */ /* 0x080fe40000410000 */
[----:B------:R-:W-:Y:S01]  /*8cf0*/  FMUL.FTZ R139, R139, R100 ;  /* 0x000000648b8b7220 */ /* 0x000fe20000410000 */
[----:B------:R-:W-:Y:S01]  /*8d00*/  HMMA.16816.F32 R132, R4, R20, R132 ;  /* 0x000000140484723c */ /* 0x000fe20000001884 */
[----:B------:R-:W-:-:S02]  /*8d10*/  FMUL.FTZ R168, R168, R101 ;  /* 0x00000065a8a87220 */ /* 0x000fc40000410000 */
[----:B------:R-:W-:Y:S02]  /*8d20*/  FMUL.FTZ R169, R169, R101 ;  /* 0x00000065a9a97220 */ /* 0x000fe40000410000 */
[-C--:B------:R-:W-:Y:S01]  /*8d30*/  FMUL.FTZ R170, R170, R100.reuse ;  /* 0x00000064aaaa7220 */ /* 0x080fe20000410000 */
[----:B--2---:R-:W-:Y:S01]  /*8d40*/  MOV R153, R45 ;  /* 0x0000002d00997202 */ /* 0x004fe20000000f00 */
[----:B------:R-:W-:Y:S01]  /*8d50*/  FFMA.FTZ R9, R66, c[0x0][0x23c], -R3 ;  /* 0x00008f0042097a23 */ /* 0x000fe20000010803 */
[----:B------:R-:W2:Y:S01]  /*8d60*/  MUFU.EX2 R45, R10 ;  /* 0x0000000a002d7308 */ /* 0x000ea20000000800 */
[----:B------:R-:W-:Y:S01]  /*8d70*/  FMUL.FTZ R171, R171, R100 ;  /* 0x00000064abab7220 */ /* 0x000fe20000410000 */
[----:B-1----:R-:W-:Y:S01]  /*8d80*/  HMMA.16816.F32 R72, R4, R14, R92 ;  /* 0x0000000e0448723c */ /* 0x002fe2000000185c */
[-C--:B------:R-:W-:Y:S02]  /*8d90*/  FMUL.FTZ R76, R76, R101.reuse ;  /* 0x000000654c4c7220 */ /* 0x080fe40000410000 */
[----:B------:R-:W-:-:S02]  /*8da0*/  FMUL.FTZ R77, R77, R101 ;  /* 0x000000654d4d7220 */ /* 0x000fc40000410000 */
[-C--:B------:R-:W-:Y:S01]  /*8db0*/  FMUL.FTZ R78, R78, R100.reuse ;  /* 0x000000644e4e7220 */ /* 0x080fe20000410000 */
[----:B------:R1:W3:Y:S01]  /*8dc0*/  MUFU.EX2 R57, R9 ;  /* 0x0000000900397308 */ /* 0x0002e20000000800 */
[----:B------:R-:W-:Y:S01]  /*8dd0*/  FMUL.FTZ R79, R79, R100 ;  /* 0x000000644f4f7220 */ /* 0x000fe20000410000 */
[----:B------:R-:W-:Y:S01]  /*8de0*/  MOV R92, R46 ;  /* 0x0000002e005c7202 */ /* 0x000fe20000000f00 */
[-C--:B------:R-:W-:Y:S01]  /*8df0*/  FMUL.FTZ R88, R88, R101.reuse ;  /* 0x0000006558587220 */ /* 0x080fe20000410000 */
[C---:B------:R-:W-:Y:S01]  /*8e00*/  HMMA.16816.F32 R184, R4.reuse, R22, R136 ;  /* 0x0000001604b8723c */ /* 0x040fe20000001888 */
[----:B------:R-:W-:Y:S01]  /*8e10*/  FMUL.FTZ R89, R89, R101 ;  /* 0x0000006559597220 */ /* 0x000fe20000410000 */
[----:B------:R-:W-:Y:S01]  /*8e20*/  MOV R46, R63 ;  /* 0x0000003f002e7202 */ /* 0x000fe20000000f00 */
[-C--:B------:R-:W-:Y:S01]  /*8e30*/  FMUL.FTZ R90, R90, R100.reuse ;  /* 0x000000645a5a7220 */ /* 0x080fe20000410000 */
[----:B--2---:R-:W-:Y:S01]  /*8e40*/  MOV R95, R45 ;  /* 0x0000002d005f7202 */ /* 0x004fe20000000f00 */
[----:B------:R-:W-:Y:S01]  /*8e50*/  FMUL.FTZ R10, R11, c[0x0][0x23c] ;  /* 0x00008f000b0a7a20 */ /* 0x000fe20000410000 */
[----:B------:R-:W-:Y:S01]  /*8e60*/  MOV R45, R67 ;  /* 0x00000043002d7202 */ /* 0x000fe20000000f00 */
[----:B------:R-:W2:Y:S01]  /*8e70*/  MUFU.EX2 R11, R28 ;  /* 0x0000001c000b7308 */ /* 0x000ea20000000800 */
[----:B------:R-:W-:Y:S01]  /*8e80*/  FMUL.FTZ R91, R91, R100 ;  /* 0x000000645b5b7220 */ /* 0x000fe20000410000 */
[----:B------:R-:W-:Y:S01]  /*8e90*/  HMMA.16816.F32 R168, R4, R42, R168 ;  /* 0x0000002a04a8723c */ /* 0x000fe200000018a8 */
[----:B------:R-:W-:Y:S01]  /*8ea0*/  MOV R139, R55 ;  /* 0x00000037008b7202 */ /* 0x000fe20000000f00 */
[----:B-1----:R-:W-:Y:S01]  /*8eb0*/  FFMA.FTZ R9, R50, c[0x0][0x23c], -R3 ;  /* 0x00008f0032097a23 */ /* 0x002fe20000010803 */
[----:B---3--:R-:W-:-:S03]  /*8ec0*/  MOV R167, R57 ;  /* 0x0000003900a77202 */ /* 0x008fc60000000f00 */
[----:B------:R-:W1:Y:S01]  /*8ed0*/  MUFU.EX2 R10, R10 ;  /* 0x0000000a000a7308 */ /* 0x000e620000000800 */
[----:B------:R-:W-:Y:S01]  /*8ee0*/  MOV R138, R39 ;  /* 0x00000027008a7202 */ /* 0x000fe20000000f00 */
[C---:B------:R-:W-:Y:S01]  /*8ef0*/  HMMA.16816.F32 R104, R4.reuse, R34, R76 ;  /* 0x000000220468723c */ /* 0x040fe2000000184c */
[----:B------:R-:W-:Y:S02]  /*8f00*/  MOV R137, R38 ;  /* 0x0000002600897202 */ /* 0x000fe40000000f00 */
[----:B------:R-:W-:Y:S02]  /*8f10*/  MOV R136, R37 ;  /* 0x0000002500887202 */ /* 0x000fe40000000f00 */
[----:B------:R-:W-:Y:S01]  /*8f20*/  MOV R102, R46 ;  /* 0x0000002e00667202 */ /* 0x000fe20000000f00 */
[----:B------:R3:W4:Y:S01]  /*8f30*/  MUFU.EX2 R49, R9 ;  /* 0x0000000900317308 */ /* 0x0007220000000800 */
[-C--:B--2---:R-:W-:Y:S01]  /*8f40*/  FMUL.FTZ R140, R140, R11.reuse ;  /* 0x0000000b8c8c7220 */ /* 0x084fe20000410000 */
[----:B------:R-:W-:Y:S01]  /*8f50*/  HMMA.16816.F32 R148, R4, R12, R88 ;  /* 0x0000000c0494723c */ /* 0x000fe20000001858 */
[----:B------:R-:W-:Y:S01]  /*8f60*/  FMUL.FTZ R141, R141, R11 ;  /* 0x0000000b8d8d7220 */ /* 0x000fe20000410000 */
[----:B------:R-:W-:Y:S01]  /*8f70*/  MOV R166, R137 ;  /* 0x0000008900a67202 */ /* 0x000fe20000000f00 */
[-C--:B------:R-:W-:Y:S01]  /*8f80*/  FMUL.FTZ R144, R144, R11.reuse ;  /* 0x0000000b90907220 */ /* 0x080fe20000410000 */
[----:B------:R-:W-:Y:S01]  /*8f90*/  MOV R94, R138 ;  /* 0x0000008a005e7202 */ /* 0x000fe20000000f00 */
[----:B------:R-:W-:-:S02]  /*8fa0*/  FMUL.FTZ R145, R145, R11 ;  /* 0x0000000b91917220 */ /* 0x000fc40000410000 */
[----:B------:R-:W-:Y:S01]  /*8fb0*/  F2FP.PACK_AB R4, R152, R154 ;  /* 0x0000009a9804723e */ /* 0x000fe200000000ff */
[-C--:B-1----:R-:W-:Y:S01]  /*8fc0*/  FMUL.FTZ R142, R142, R10.reuse ;  /* 0x0000000a8e8e7220 */ /* 0x082fe20000410000 */
[----:B------:R-:W-:Y:S01]  /*8fd0*/  F2FP.PACK_AB R5, R167, R153 ;  /* 0x00000099a705723e */ /* 0x000fe200000000ff */
[----:B------:R-:W-:Y:S01]  /*8fe0*/  FMUL.FTZ R143, R143, R10 ;  /* 0x0000000a8f8f7220 */ /* 0x000fe20000410000 */
[----:B------:R-:W-:Y:S01]  /*8ff0*/  F2FP.PACK_AB R6, R92, R164 ;  /* 0x000000a45c06723e */ /* 0x000fe200000000ff */
[-C--:B------:R-:W-:Y:S02]  /*9000*/  FMUL.FTZ R146, R146, R10.reuse ;  /* 0x0000000a92927220 */ /* 0x080fe40000410000 */
[----:B---3--:R-:W-:Y:S01]  /*9010*/  FFMA.FTZ R9, R52, c[0x0][0x23c], -R8 ;  /* 0x00008f0034097a23 */ /* 0x008fe20000010808 */
[----:B----4-:R-:W-:Y:S01]  /*9020*/  F2FP.PACK_AB R7, R49, R95 ;  /* 0x0000005f3107723e */ /* 0x010fe200000000ff */
[----:B------:R-:W-:Y:S02]  /*9030*/  FMUL.FTZ R147, R147, R10 ;  /* 0x0000000a93937220 */ /* 0x000fe40000410000 */
[----:B------:R1:W2:Y:S01]  /*9040*/  MUFU.EX2 R28, R9 ;  /* 0x00000009001c7308 */ /* 0x0002a20000000800 */
[----:B------:R-:W-:-:S02]  /*9050*/  FMUL.FTZ R124, R124, R11 ;  /* 0x0000000b7c7c7220 */ /* 0x000fc40000410000 */
[-C--:B------:R-:W-:Y:S01]  /*9060*/  FMUL.FTZ R125, R125, R11.reuse ;  /* 0x0000000b7d7d7220 */ /* 0x080fe20000410000 */
[C---:B------:R-:W-:Y:S01]  /*9070*/  HMMA.16816.F32 R64, R4.reuse, R22, R140 ;  /* 0x000000160440723c */ /* 0x040fe2000000188c */
[-C--:B------:R-:W-:Y:S02]  /*9080*/  FMUL.FTZ R126, R126, R10.reuse ;  /* 0x0000000a7e7e7220 */ /* 0x080fe40000410000 */
[-C--:B------:R-:W-:Y:S02]  /*9090*/  FMUL.FTZ R127, R127, R10.reuse ;  /* 0x0000000a7f7f7220 */ /* 0x080fe40000410000 */
[-C--:B------:R-:W-:Y:S02]  /*90a0*/  FMUL.FTZ R156, R156, R11.reuse ;  /* 0x0000000b9c9c7220 */ /* 0x080fe40000410000 */
[----:B------:R-:W-:Y:S01]  /*90b0*/  FMUL.FTZ R157, R157, R11 ;  /* 0x0000000b9d9d7220 */ /* 0x000fe20000410000 */
[----:B------:R-:W-:Y:S01]  /*90c0*/  HMMA.16816.F32 R60, R4, R24, R144 ;  /* 0x00000018043c723c */ /* 0x000fe20000001890 */
[----:B------:R-:W-:-:S02]  /*90d0*/  FMUL.FTZ R158, R158, R10 ;  /* 0x0000000a9e9e7220 */ /* 0x000fc40000410000 */
[-C--:B------:R-:W-:Y:S02]  /*90e0*/  FMUL.FTZ R159, R159, R10.reuse ;  /* 0x0000000a9f9f7220 */ /* 0x080fe40000410000 */
[----:B-1----:R-:W-:Y:S02]  /*90f0*/  FFMA.FTZ R9, R53, c[0x0][0x23c], -R2 ;  /* 0x00008f0035097a23 */ /* 0x002fe40000010802 */
[-C--:B------:R-:W-:Y:S01]  /*9100*/  FMUL.FTZ R160, R160, R11.reuse ;  /* 0x0000000ba0a07220 */ /* 0x080fe20000410000 */
[C---:B------:R-:W-:Y:S01]  /*9110*/  HMMA.16816.F32 R76, R4.reuse, R18, R124 ;  /* 0x00000012044c723c */ /* 0x040fe2000000187c */
[----:B------:R-:W1:Y:S01]  /*9120*/  MUFU.EX2 R50, R9 ;  /* 0x0000000900327308 */ /* 0x000e620000000800 */
[----:B------:R-:W-:Y:S02]  /*9130*/  FMUL.FTZ R161, R161, R11 ;  /* 0x0000000ba1a17220 */ /* 0x000fe40000410000 */
[-C--:B------:R-:W-:Y:S02]  /*9140*/  FMUL.FTZ R162, R162, R10.reuse ;  /* 0x0000000aa2a27220 */ /* 0x080fe40000410000 */
[----:B------:R-:W-:Y:S01]  /*9150*/  FMUL.FTZ R163, R163, R10 ;  /* 0x0000000aa3a37220 */ /* 0x000fe20000410000 */
[----:B------:R-:W-:Y:S01]  /*9160*/  MOV R127, R31 ;  /* 0x0000001f007f7202 */ /* 0x000fe20000000f00 */
[----:B------:R-:W-:Y:S01]  /*9170*/  HMMA.16816.F32 R56, R4, R26, R156 ;  /* 0x0000001a0438723c */ /* 0x000fe2000000189c */
[----:B------:R-:W-:Y:S01]  /*9180*/  MOV R126, R30 ;  /* 0x0000001e007e7202 */ /* 0x000fe20000000f00 */
[-C--:B------:R-:W-:Y:S01]  /*9190*/  FMUL.FTZ R112, R112, R11.reuse ;  /* 0x0000000b70707220 */ /* 0x080fe20000410000 */
[----:B------:R-:W-:Y:S01]  /*91a0*/  LDSM.16.MT88.4 R24, [R222+0x9400] ;  /* 0x00940000de18783b */ /* 0x000fe20000004200 */
[----:B------:R-:W-:-:S02]  /*91b0*/  FMUL.FTZ R113, R113, R11 ;  /* 0x0000000b71717220 */ /* 0x000fc40000410000 */
[----:B------:R-:W-:Y:S01]  /*91c0*/  FMUL.FTZ R114, R114, R10 ;  /* 0x0000000a72727220 */ /* 0x000fe20000410000 */
[----:B--2---:R-:W-:Y:S01]  /*91d0*/  MOV R158, R28 ;  /* 0x0000001c009e7202 */ /* 0x004fe20000000f00 */
[----:B------:R-:W-:Y:S01]  /*91e0*/  FMUL.FTZ R115, R115, R10 ;  /* 0x0000000a73737220 */ /* 0x000fe20000410000 */
[----:B-1----:R-:W-:Y:S01]  /*91f0*/  MOV R159, R50 ;  /* 0x00000032009f7202 */ /* 0x002fe20000000f00 */
[----:B------:R-:W-:Y:S02]  /*9200*/  FFMA.FTZ R9, R54, c[0x0][0x23c], -R2 ;  /* 0x00008f0036097a23 */ /* 0x000fe40000010802 */
[----:B------:R-:W-:Y:S01]  /*9210*/  HMMA.16816.F32 R52, R4, R40, R160 ;  /* 0x000000280434723c */ /* 0x000fe200000018a0 */
[-C--:B------:R-:W-:Y:S01]  /*9220*/  FMUL.FTZ R128, R128, R11.reuse ;  /* 0x0000000b80807220 */ /* 0x080fe20000410000 */
[----:B------:R1:W-:Y:S01]  /*9230*/  MUFU.EX2 R142, R9 ;  /* 0x00000009008e7308 */ /* 0x0003e20000000800 */
[----:B------:R-:W-:Y:S02]  /*9240*/  FMUL.FTZ R129, R129, R11 ;  /* 0x0000000b81817220 */ /* 0x000fe40000410000 */
[----:B------:R-:W-:-:S02]  /*9250*/  FMUL.FTZ R130, R130, R10 ;  /* 0x0000000a82827220 */ /* 0x000fc40000410000 */
[-C--:B------:R-:W-:Y:S01]  /*9260*/  FMUL.FTZ R131, R131, R10.reuse ;  /* 0x0000000a83837220 */ /* 0x080fe20000410000 */
[----:B------:R-:W-:Y:S01]  /*9270*/  MOV R161, R153 ;  /* 0x0000009900a17202 */ /* 0x000fe20000000f00 */
[-C--:B------:R-:W-:Y:S01]  /*9280*/  FMUL.FTZ R172, R172, R11.reuse ;  /* 0x0000000bacac7220 */ /* 0x080fe20000410000 */
[C---:B------:R-:W-:Y:S01]  /*9290*/  HMMA.16816.F32 R88, R4.reuse, R16, R112 ;  /* 0x000000100458723c */ /* 0x040fe20000001870 */
[----:B------:R-:W-:Y:S01]  /*92a0*/  FMUL.FTZ R173, R173, R11 ;  /* 0x0000000badad7220 */ /* 0x000fe20000410000 */
[----:B------:R-:W-:Y:S01]  /*92b0*/  MOV R153, R155 ;  /* 0x0000009b00997202 */ /* 0x000fe20000000f00 */
[----:B------:R-:W-:Y:S01]  /*92c0*/  FMUL.FTZ R174, R174, R10 ;  /* 0x0000000aaeae7220 */ /* 0x000fe20000410000 */
        /* <DEDUP_REMOVED lines=9> */
[----:B------:R-:W1:Y:S01]  /*9360*/  MUFU.EX2 R93, R9 ;  /* 0x00000009005d7308 */ /* 0x000e620000000800 */
[-C--:B------:R-:W-:Y:S01]  /*9370*/  FMUL.FTZ R70, R70, R10.reuse ;  /* 0x0000000a46467220 */ /* 0x080fe20000410000 */
[----:B------:R-:W-:Y:S01]  /*9380*/  MOV R112, R45 ;  /* 0x0000002d00707202 */ /* 0x000fe20000000f00 */
[----:B------:R-:W-:Y:S01]  /*9390*/  FMUL.FTZ R71, R71, R10 ;  /* 0x0000000a47477220 */ /* 0x000fe20000410000 */
[C---:B------:R-:W-:Y:S01]  /*93a0*/  HMMA.16816.F32 R36, R4.reuse, R20, R128 ;  /* 0x000000140424723c */ /* 0x040fe20000001880 */
[-C--:B------:R-:W-:Y:S01]  /*93b0*/  FMUL.FTZ R80, R80, R11.reuse ;  /* 0x0000000b50507220 */ /* 0x080fe20000410000 */
[----:B------:R-:W-:Y:S01]  /*93c0*/  MOV R154, R136 ;  /* 0x00000088009a7202 */ /* 0x000fe20000000f00 */
[-C--:B------:R-:W-:Y:S01]  /*93d0*/  FMUL.FTZ R81, R81, R11.reuse ;  /* 0x0000000b51517220 */ /* 0x080fe20000410000 */
[----:B------:R-:W-:Y:S01]  /*93e0*/  LDSM.16.MT88.4 R20, [R220+0xa400] ;  /* 0x00a40000dc14783b */ /* 0x000fe20000004200 */
[----:B------:R-:W-:Y:S01]  /*93f0*/  FMUL.FTZ R82, R82, R10 ;  /* 0x0000000a52527220 */ /* 0x000fe20000410000 */
[----:B------:R-:W-:Y:S01]  /*9400*/  MOV R143, R112 ;  /* 0x00000070008f7202 */ /* 0x000fe20000000f00 */
[-C--:B------:R-:W-:Y:S01]  /*9410*/  FMUL.FTZ R83, R83, R10.reuse ;  /* 0x0000000a53537220 */ /* 0x080fe20000410000 */
[C---:B------:R-:W-:Y:S01]  /*9420*/  HMMA.16816.F32 R40, R4.reuse, R42, R172 ;  /* 0x0000002a0428723c */ /* 0x040fe200000018ac */
[-C--:B------:R-:W-:Y:S01]  /*9430*/  FMUL.FTZ R84, R84, R11.reuse ;  /* 0x0000000b54547220 */ /* 0x080fe20000410000 */
[----:B------:R-:W-:Y:S01]  /*9440*/  LDSM.16.MT88.4 R16, [R222+0xa400] ;  /* 0x00a40000de10783b */ /* 0x000fe20000004200 */
[----:B------:R-:W-:Y:S01]  /*9450*/  FMUL.FTZ R85, R85, R11 ;  /* 0x0000000b55557220 */ /* 0x000fe20000410000 */
[----:B-1----:R-:W-:Y:S01]  /*9460*/  MOV R162, R93 ;  /* 0x0000005d00a27202 */ /* 0x002fe20000000f00 */
[----:B------:R-:W-:Y:S01]  /*9470*/  FFMA.FTZ R9, R29, c[0x0][0x23c], -R2 ;  /* 0x00008f001d097a23 */ /* 0x000fe20000010802 */
[----:B------:R-:W-:Y:S01]  /*9480*/  MOV R93, R139 ;  /* 0x0000008b005d7202 */ /* 0x000fe20000000f00 */
[----:B------:R-:W1:Y:S01]  /*9490*/  LDSM.16.MT88.4 R28, [R220+0x9400] ;  /* 0x00940000dc1c783b */ /* 0x000e620000004200 */
[-C--:B------:R-:W-:Y:S01]  /*94a0*/  FMUL.FTZ R86, R86, R10.reuse ;  /* 0x0000000a56567220 */ /* 0x080fe20000410000 */
[----:B------:R2:W3:Y:S01]  /*94b0*/  MUFU.EX2 R144, R9 ;  /* 0x0000000900907308 */ /* 0x0004e20000000800 */
[----:B------:R-:W-:Y:S01]  /*94c0*/  FMUL.FTZ R87, R87, R10 ;  /* 0x0000000a57577220 */ /* 0x000fe20000410000 */
[C---:B------:R-:W-:Y:S01]  /*94d0*/  HMMA.16816.F32 R48, R4.reuse, R32, R68 ;  /* 0x000000200430723c */ /* 0x040fe20000001844 */
[----:B------:R-:W-:Y:S01]  /*94e0*/  FMUL.FTZ R96, R96, R11 ;  /* 0x0000000b60607220 */ /* 0x000fe20000410000 */
[----:B------:R-:W-:Y:S01]  /*94f0*/  MOV R157, R113 ;  /* 0x00000071009d7202 */ /* 0x000fe20000000f00 */
[----:B------:R-:W-:Y:S01]  /*9500*/  FMUL.FTZ R97, R97, R11 ;  /* 0x0000000b61617220 */ /* 0x000fe20000410000 */
[----:B------:R-:W-:Y:S01]  /*9510*/  MOV R156, R114 ;  /* 0x00000072009c7202 */ /* 0x000fe20000000f00 */
[-C--:B------:R-:W-:Y:S01]  /*9520*/  FMUL.FTZ R98, R98, R10.reuse ;  /* 0x0000000a62627220 */ /* 0x080fe20000410000 */
[----:B------:R-:W-:Y:S01]  /*9530*/  MOV R175, R115 ;  /* 0x0000007300af7202 */ /* 0x000fe20000000f00 */
[----:B------:R-:W-:Y:S01]  /*9540*/  FMUL.FTZ R99, R99, R10 ;  /* 0x0000000a63637220 */ /* 0x000fe20000410000 */
[----:B------:R-:W-:Y:S01]  /*9550*/  HMMA.16816.F32 R80, R4, R34, R80 ;  /* 0x000000220450723c */ /* 0x000fe20000001850 */
[----:B------:R-:W-:Y:S01]  /*9560*/  LDSM.16.MT88.4 R32, [R222+0xb400] ;  /* 0x00b40000de20783b */ /* 0x000fe20000004200 */
[----:B------:R-:W-:-:S02]  /*9570*/  MOV R174, R92 ;  /* 0x0000005c00ae7202 */ /* 0x000fc40000000f00 */
[----:B------:R-:W-:Y:S01]  /*9580*/  MOV R173, R93 ;  /* 0x0000005d00ad7202 */ /* 0x000fe20000000f00 */
[----:B--2---:R-:W-:Y:S01]  /*9590*/  FFMA.FTZ R9, R182, c[0x0][0x23c], -R0 ;  /* 0x00008f00b6097a23 */ /* 0x004fe20000010800 */
[----:B------:R-:W-:Y:S02]  /*95a0*/  MOV R172, R94 ;  /* 0x0000005e00ac7202 */ /* 0x000fe40000000f00 */
[C---:B------:R-:W-:Y:S01]  /*95b0*/  HMMA.16816.F32 R44, R4.reuse, R12, R84 ;  /* 0x0000000c042c723c */ /* 0x040fe20000001854 */
[----:B------:R2:W-:Y:S07]  /*95c0*/  MUFU.EX2 R141, R9 ;  /* 0x00000009008d7308 */ /* 0x0005ee0000000800 */
[----:B------:R-:W-:Y:S01]  /*95d0*/  HMMA.16816.F32 R96, R4, R14, R96 ;  /* 0x0000000e0460723c */ /* 0x000fe20000001860 */
[----:B------:R-:W4:Y:S06]  /*95e0*/  LDSM.16.MT88.4 R12, [R220+0xb400] ;  /* 0x00b40000dc0c783b */ /* 0x000f2c0000004200 */
[----:B------:R-:W-:-:S02]  /*95f0*/  F2FP.PACK_AB R4, R142, R159 ;  /* 0x0000009f8e04723e */ /* 0x000fc400000000ff */
[----:B---3--:R-:W-:Y:S01]  /*9600*/  F2FP.PACK_AB R6, R144, R162 ;  /* 0x000000a29006723e */ /* 0x008fe200000000ff */
[----:B--2---:R-:W-:-:S04]  /*9610*/  FFMA.FTZ R9, R181, c[0x0][0x23c], -R0 ;  /* 0x00008f00b5097a23 */ /* 0x004fc80000010800 */
[----:B------:R2:W3:Y:S02]  /*9620*/  MUFU.EX2 R140, R9 ;  /* 0x00000009008c7308 */ /* 0x0004e40000000800 */
[----:B--2---:R-:W-:Y:S01]  /*9630*/  FFMA.FTZ R9, R183, c[0x0][0x23c], -R0 ;  /* 0x00008f00b7097a23 */ /* 0x004fe20000010800 */
[----:B---3--:R-:W-:-:S05]  /*9640*/  F2FP.PACK_AB R5, R140, R141 ;  /* 0x0000008d8c05723e */ /* 0x008fca00000000ff */
[----:B------:R2:W-:Y:S02]  /*9650*/  MUFU.EX2 R163, R9 ;  /* 0x0000000900a37308 */ /* 0x0005e40000000800 */
[----:B--2---:R-:W-:-:S06]  /*9660*/  FFMA.FTZ R9, R180, c[0x0][0x23c], -R0 ;  /* 0x00008f00b4097a23 */ /* 0x004fcc0000010800 */
[----:B------:R2:W3:Y:S02]  /*9670*/  MUFU.EX2 R145, R9 ;  /* 0x0000000900917308 */ /* 0x0004e40000000800 */
[----:B--2---:R-:W-:Y:S01]  /*9680*/  FFMA.FTZ R9, R197, c[0x0][0x23c], -R8 ;  /* 0x00008f00c5097a23 */ /* 0x004fe20000010808 */
[----:B---3--:R-:W-:-:S05]  /*9690*/  F2FP.PACK_AB R7, R145, R163 ;  /* 0x000000a39107723e */ /* 0x008fca00000000ff */
[----:B------:R2:W3:Y:S02]  /*96a0*/  MUFU.EX2 R197, R9 ;  /* 0x0000000900c57308 */ /* 0x0004e40000000800 */
[C---:B-1----:R-:W-:Y:S08]  /*96b0*/  HMMA.16816.F32 R84, R4.reuse, R28, R192 ;  /* 0x0000001c0454723c */ /* 0x042ff000000018c0 */
[----:B------:R-:W-:Y:S01]  /*96c0*/  HMMA.16816.F32 R136, R4, R30, R188 ;  /* 0x0000001e0488723c */ /* 0x000fe200000018bc */
[----:B--2---:R-:W-:-:S04]  /*96d0*/  FFMA.FTZ R9, R196, c[0x0][0x23c], -R8 ;  /* 0x00008f00c4097a23 */ /* 0x004fc80000010808 */
[----:B------:R1:W-:Y:S03]  /*96e0*/  MUFU.EX2 R196, R9 ;  /* 0x0000000900c47308 */ /* 0x0003e60000000800 */
        /* <DEDUP_REMOVED lines=8> */
[----:B-1----:R-:W-:Y:S01]  /*9770*/  FFMA.FTZ R9, R204, c[0x0][0x23c], -R3 ;  /* 0x00008f00cc097a23 */ /* 0x002fe20000010803 */
[----:B------:R-:W-:-:S03]  /*9780*/  MOV R204, R144 ;  /* 0x0000009000cc7202 */ /* 0x000fc60000000f00 */
[----:B------:R1:W-:Y:S03]  /*9790*/  MUFU.EX2 R194, R9 ;  /* 0x0000000900c27308 */ /* 0x0003e60000000800 */
[C---:B----4-:R-:W-:Y:S08]  /*97a0*/  HMMA.16816.F32 R108, R4.reuse, R12, R108 ;  /* 0x0000000c046c723c */ /* 0x050ff0000000186c */
[----:B------:R-:W-:Y:S01]  /*97b0*/  HMMA.16816.F32 R104, R4, R14, R104 ;  /* 0x0000000e0468723c */ /* 0x000fe20000001868 */
[----:B-1----:R-:W-:Y:S01]  /*97c0*/  FFMA.FTZ R9, R203, c[0x0][0x23c], -R3 ;  /* 0x00008f00cb097a23 */ /* 0x002fe20000010803 */
[----:B------:R-:W-:-:S06]  /*97d0*/  MOV R203, R126 ;  /* 0x0000007e00cb7202 */ /* 0x000fcc0000000f00 */
[----:B------:R-:W-:Y:S01]  /*97e0*/  HMMA.16816.F32 R72, R4, R34, R72 ;  /* 0x000000220448723c */ /* 0x000fe20000001848 */
[----:B------:R1:W2:Y:S02]  /*97f0*/  MUFU.EX2 R193, R9 ;  /* 0x0000000900c17308 */ /* 0x0002a40000000800 */
[----:B-1----:R-:W-:Y:S01]  /*9800*/  FFMA.FTZ R9, R202, c[0x0][0x23c], -R3 ;  /* 0x00008f00ca097a23 */ /* 0x002fe20000010803 */
[----:B------:R-:W-:-:S04]  /*9810*/  MOV R202, R127 ;  /* 0x0000007f00ca7202 */ /* 0x000fc80000000f00 */
[----:B------:R-:W-:Y:S01]  /*9820*/  HMMA.16816.F32 R124, R4, R20, R176 ;  /* 0x00000014047c723c */ /* 0x000fe200000018b0 */
[----:B------:R1:W-:Y:S02]  /*9830*/  MUFU.EX2 R192, R9 ;  /* 0x0000000900c07308 */ /* 0x0003e40000000800 */
[----:B-1----:R-:W-:Y:S01]  /*9840*/  FFMA.FTZ R9, R199, c[0x0][0x23c], -R3 ;  /* 0x00008f00c7097a23 */ /* 0x002fe20000010803 */
[----:B------:R-:W-:-:S04]  /*9850*/  MOV R199, R95 ;  /* 0x0000005f00c77202 */ /* 0x000fc80000000f00 */
[----:B------:R-:W-:Y:S01]  /*9860*/  HMMA.16816.F32 R92, R4, R32, R148 ;  /* 0x00000020045c723c */ /* 0x000fe20000001894 */
[----:B------:R1:W4:Y:S06]  /*9870*/  MUFU.EX2 R191, R9 ;  /* 0x0000000900bf7308 */ /* 0x00032c0000000800 */
[----:B---3--:R-:W-:Y:S02]  /*9880*/  F2FP.PACK_AB R4, R197, R158 ;  /* 0x0000009ec504723e */ /* 0x008fe400000000ff */
[----:B--2---:R-:W-:Y:S02]  /*9890*/  F2FP.PACK_AB R5, R193, R194 ;  /* 0x000000c2c105723e */ /* 0x004fe400000000ff */
[----:B------:R-:W-:Y:S01]  /*98a0*/  F2FP.PACK_AB R6, R195, R196 ;  /* 0x000000c4c306723e */ /* 0x000fe200000000ff */
[----:B-1----:R-:W-:Y:S01]  /*98b0*/  FFMA.FTZ R9, R207, c[0x0][0x23c], -R2 ;  /* 0x00008f00cf097a23 */ /* 0x002fe20000010802 */
[----:B----4-:R-:W-:-:S02]  /*98c0*/  F2FP.PACK_AB R7, R191, R192 ;  /* 0x000000c0bf07723e */ /* 0x010fc400000000ff */
[----:B------:R-:W-:Y:S01]  /*98d0*/  MOV R207, R164 ;  /* 0x000000a400cf7202 */ /* 0x000fe20000000f00 */
[----:B------:R1:W-:Y:S04]  /*98e0*/  MUFU.EX2 R190, R9 ;  /* 0x0000000900be7308 */ /* 0x0003e80000000800 */
        /* <DEDUP_REMOVED lines=17> */
[----:B-----5:R-:W-:Y:S01]  /*9a00*/  FFMA.FTZ R9, R200, c[0x0][0x23c], -R2 ;  /* 0x00008f00c8097a23 */ /* 0x020fe20000010802 */
[----:B------:R-:W-:-:S03]  /*9a10*/  MOV R200, R167 ;  /* 0x000000a700c87202 */ /* 0x000fc60000000f00 */
[----:B------:R5:W1:Y:S03]  /*9a20*/  MUFU.EX2 R187, R9 ;  /* 0x0000000900bb7308 */ /* 0x000a660000000800 */
[C---:B------:R-:W-:Y:S01]  /*9a30*/  HMMA.16816.F32 R56, R4.reuse, R22, R56 ;  /* 0x000000160438723c */ /* 0x040fe20000001838 */
[----:B------:R-:W-:Y:S07]  /*9a40*/  LDSM.16.MT88.4 R20, [R222+0xb800] ;  /* 0x00b80000de14783b */ /* 0x000fee0000004200 */
[----:B------:R-:W-:Y:S01]  /*9a50*/  HMMA.16816.F32 R52, R4, R16, R52 ;  /* 0x000000100434723c */ /* 0x000fe20000001834 */
[----:B-----5:R-:W-:-:S07]  /*9a60*/  FFMA.FTZ R9, R210, c[0x0][0x23c], -R0 ;  /* 0x00008f00d2097a23 */ /* 0x020fce0000010800 */
[C---:B------:R-:W-:Y:S01]  /*9a70*/  HMMA.16816.F32 R40, R4.reuse, R18, R40 ;  /* 0x000000120428723c */ /* 0x040fe20000001828 */
[----:B------:R-:W5:Y:S01]  /*9a80*/  LDSM.16.MT88.4 R16, [R222+0xa800] ;  /* 0x00a80000de10783b */ /* 0x000f620000004200 */
        /* <DEDUP_REMOVED lines=17> */
[----:B------:R-:W-:Y:S02]  /*9ba0*/  MOV R214, R103 ;  /* 0x0000006700d67202 */ /* 0x000fe40000000f00 */
[----:B---3--:R-:W-:-:S03]  /*9bb0*/  F2FP.PACK_AB R7, R183, R184 ;  /* 0x000000b8b707723e */ /* 0x008fc600000000ff */
[----:B------:R1:W-:Y:S04]  /*9bc0*/  MUFU.EX2 R182, R9 ;  /* 0x0000000900b67308 */ /* 0x0003e80000000800 */
[C---:B--2---:R-:W-:Y:S08]  /*9bd0*/  HMMA.16816.F32 R144, R4.reuse, R38, R136 ;  /* 0x000000260490723c */ /* 0x044ff00000001888 */
[----:B----4-:R-:W-:Y:S01]  /*9be0*/  HMMA.16816.F32 R136, R4, R30, R128 ;  /* 0x0000001e0488723c */ /* 0x010fe20000001880 */
        /* <DEDUP_REMOVED lines=8> */
[----:B------:R-:W-:Y:S01]  /*9c70*/  MOV R199, R140 ;  /* 0x0000008c00c77202 */ /* 0x000fe20000000f00 */
[----:B------:R1:W-:Y:S06]  /*9c80*/  MUFU.EX2 R181, R9 ;  /* 0x0000000900b57308 */ /* 0x0003ec0000000800 */
[C---:B------:R-:W-:Y:S08]  /*9c90*/  HMMA.16816.F32 R132, R4.reuse, R28, R132 ;  /* 0x0000001c0484723c */ /* 0x040ff00000001884 */
[----:B------:R-:W-:Y:S01]  /*9ca0*/  HMMA.16816.F32 R148, R4, R24, R124 ;  /* 0x000000180494723c */ /* 0x000fe2000000187c */
[----:B------:R-:W3:Y:S01]  /*9cb0*/  LDSM.16.MT88.4 R124, [R220+0x9c00] ;  /* 0x009c0000dc7c783b */ /* 0x000ee20000004200 */
[----:B-1----:R-:W-:Y:S01]  /*9cc0*/  FFMA.FTZ R9, R211, c[0x0][0x23c], -R8 ;  /* 0x00008f00d3097a23 */ /* 0x002fe20000010808 */
[----:B------:R-:W-:-:S02]  /*9cd0*/  MOV R211, R207 ;  /* 0x000000cf00d37202 */ /* 0x000fc40000000f00 */
[----:B------:R-:W-:Y:S01]  /*9ce0*/  MOV R207, R142 ;  /* 0x0000008e00cf7202 */ /* 0x000fe20000000f00 */
[----:B------:R1:W4:Y:S02]  /*9cf0*/  MUFU.EX2 R179, R9 ;  /* 0x0000000900b37308 */ /* 0x0003240000000800 */
[C---:B------:R-:W-:Y:S08]  /*9d00*/  HMMA.16816.F32 R152, R4.reuse, R26, R120 ;  /* 0x0000001a0498723c */ /* 0x040ff00000001878 */
[----:B-----5:R-:W-:Y:S01]  /*9d10*/  HMMA.16816.F32 R164, R4, R16, R116 ;  /* 0x0000001004a4723c */ /* 0x020fe20000001874 */
[----:B-1----:R-:W-:Y:S01]  /*9d20*/  FFMA.FTZ R9, R241, c[0x0][0x23c], -R3 ;  /* 0x00008f00f1097a23 */ /* 0x002fe20000010803 */
[----:B------:R-:W-:-:S06]  /*9d30*/  MOV R241, R205 ;  /* 0x000000cd00f17202 */ /* 0x000fcc0000000f00 */
[C---:B------:R-:W-:Y:S01]  /*9d40*/  HMMA.16816.F32 R168, R4.reuse, R18, R112 ;  /* 0x0000001204a8723c */ /* 0x040fe20000001870 */
[----:B------:R-:W-:Y:S01]  /*9d50*/  MOV R205, R141 ;  /* 0x0000008d00cd7202 */ /* 0x000fe20000000f00 */
[----:B------:R1:W-:Y:S06]  /*9d60*/  MUFU.EX2 R178, R9 ;  /* 0x0000000900b27308 */ /* 0x0003ec0000000800 */
[C---:B------:R-:W-:Y:S08]  /*9d70*/  HMMA.16816.F32 R104, R4.reuse, R20, R92 ;  /* 0x000000140468723c */ /* 0x040ff0000000185c */
[----:B------:R-:W-:Y:S01]  /*9d80*/  HMMA.16816.F32 R84, R4, R22, R72 ;  /* 0x000000160454723c */ /* 0x000fe20000001848 */
[----:B-1----:R-:W-:Y:S01]  /*9d90*/  FFMA.FTZ R9, R217, c[0x0][0x23c], -R3 ;  /* 0x00008f00d9097a23 */ /* 0x002fe20000010803 */
[----:B------:R-:W-:-:S02]  /*9da0*/  MOV R217, R201 ;  /* 0x000000c900d97202 */ /* 0x000fc40000000f00 */
[----:B------:R-:W-:Y:S01]  /*9db0*/  MOV R201, R159 ;  /* 0x0000009f00c97202 */ /* 0x000fe20000000f00 */
[----:B------:R1:W5:Y:S02]  /*9dc0*/  MUFU.EX2 R177, R9 ;  /* 0x0000000900b17308 */ /* 0x0003640000000800 */
[----:B--2---:R-:W-:Y:S02]  /*9dd0*/  F2FP.PACK_AB R4, R180, R182 ;  /* 0x000000b6b404723e */ /* 0x004fe400000000ff */
[----:B----4-:R-:W-:Y:S02]  /*9de0*/  F2FP.PACK_AB R6, R179, R181 ;  /* 0x000000b5b306723e */ /* 0x010fe400000000ff */
[----:B------:R-:W-:Y:S02]  /*9df0*/  MOV R75, R214 ;  /* 0x000000d6004b7202 */ /* 0x000fe40000000f00 */
[----:B------:R-:W-:Y:S02]  /*9e00*/  MOV R74, R206 ;  /* 0x000000ce004a7202 */ /* 0x000fe40000000f00 */
[----:B------:R-:W-:-:S02]  /*9e10*/  MOV R73, R208 ;  /* 0x000000d000497202 */ /* 0x000fc40000000f00 */
[----:B------:R-:W-:Y:S02]  /*9e20*/  MOV R72, R209 ;  /* 0x000000d100487202 */ /* 0x000fe40000000f00 */
[----:B------:R-:W-:Y:S02]  /*9e30*/  MOV R214, R173 ;  /* 0x000000ad00d67202 */ /* 0x000fe40000000f00 */
[----:B------:R-:W-:Y:S01]  /*9e40*/  MOV R206, R174 ;  /* 0x000000ae00ce7202 */ /* 0x000fe20000000f00 */
[----:B-1----:R-:W-:Y:S01]  /*9e50*/  FFMA.FTZ R9, R216, c[0x0][0x23c], -R3 ;  /* 0x00008f00d8097a23 */ /* 0x002fe20000010803 */
[----:B-----5:R-:W-:Y:S02]  /*9e60*/  F2FP.PACK_AB R5, R177, R178 ;  /* 0x000000b2b105723e */ /* 0x020fe400000000ff */
[----:B------:R-:W-:Y:S01]  /*9e70*/  MOV R216, R200 ;  /* 0x000000c800d87202 */ /* 0x000fe20000000f00 */
[----:B------:R1:W-:Y:S01]  /*9e80*/  MUFU.EX2 R176, R9 ;  /* 0x0000000900b07308 */ /* 0x0003e20000000800 */
[----:B------:R-:W-:-:S02]  /*9e90*/  MOV R208, R175 ;  /* 0x000000af00d07202 */ /* 0x000fc40000000f00 */
[----:B------:R-:W-:Y:S01]  /*9ea0*/  MOV R209, R156 ;  /* 0x0000009c00d17202 */ /* 0x000fe20000000f00 */
[----:B------:R-:W-:Y:S01]  /*9eb0*/  LDSM.16.MT88.4 R172, [R222+0xac00] ;  /* 0x00ac0000deac783b */ /* 0x000fe20000004200 */
[----:B------:R-:W-:Y:S01]  /*9ec0*/  MOV R200, R158 ;  /* 0x0000009e00c87202 */ /* 0x000fe20000000f00 */
[----:B-1----:R-:W-:Y:S01]  /*9ed0*/  FFMA.FTZ R9, R215, c[0x0][0x23c], -R3 ;  /* 0x00008f00d7097a23 */ /* 0x002fe20000010803 */
[----:B------:R-:W-:Y:S02]  /*9ee0*/  MOV R215, R210 ;  /* 0x000000d200d77202 */ /* 0x000fe40000000f00 */
[----:B------:R-:W-:Y:S01]  /*9ef0*/  MOV R210, R157 ;  /* 0x0000009d00d27202 */ /* 0x000fe20000000f00 */
[----:B------:R-:W1:Y:S01]  /*9f00*/  MUFU.EX2 R103, R9 ;  /* 0x0000000900677308 */ /* 0x000e620000000800 */
[----:B------:R-:W-:Y:S01]  /*9f10*/  LDSM.16.MT88.4 R156, [R220+0xac00] ;  /* 0x00ac0000dc9c783b */ /* 0x000fe20000004200 */
[----:B-1----:R-:W-:Y:S01]  /*9f20*/  F2FP.PACK_AB R7, R103, R176 ;  /* 0x000000b06707723e */ /* 0x002fe200000000ff */
[----:B------:R-:W-:Y:S01]  /*9f30*/  FFMA.FTZ R9, R242, c[0x0][0x23c], -R2 ;  /* 0x00008f00f2097a23 */ /* 0x000fe20000010802 */
[----:B------:R-:W-:-:S05]  /*9f40*/  MOV R242, R72 ;  /* 0x0000004800f27202 */ /* 0x000fca0000000f00 */
[C---:B------:R-:W-:Y:S07]  /*9f50*/  HMMA.16816.F32 R112, R4.reuse, R36, R88 ;  /* 0x000000240470723c */ /* 0x040fee0000001858 */
[----:B------:R-:W-:Y:S01]  /*9f60*/  MOV R90, R102 ;  /* 0x00000066005a7202 */ /* 0x000fe20000000f00 */
[----:B------:R-:W-:Y:S01]  /*9f70*/  HMMA.16816.F32 R64, R4, R30, R64 ;  /* 0x0000001e0440723c */ /* 0x000fe20000001840 */
[----:B------:R1:W-:Y:S01]  /*9f80*/  MUFU.EX2 R102, R9 ;  /* 0x0000000900667308 */ /* 0x0003e20000000800 */
[----:B------:R-:W-:-:S02]  /*9f90*/  MOV R91, R143 ;  /* 0x0000008f005b7202 */ /* 0x000fc40000000f00 */
[----:B------:R-:W2:Y:S03]  /*9fa0*/  LDSM.16.MT88.4 R140, [R222+0x9c00] ;  /* 0x009c0000de8c783b */ /* 0x000ea60000004200 */
[----:B------:R-:W-:Y:S01]  /*9fb0*/  MOV R31, R73 ;  /* 0x00000049001f7202 */ /* 0x000fe20000000f00 */
[C---:B------:R-:W-:Y:S08]  /*9fc0*/  HMMA.16816.F32 R68, R4.reuse, R28, R68 ;  /* 0x0000001c0444723c */ /* 0x040ff00000001844 */
[----:B------:R-:W-:Y:S01]  /*9fd0*/  HMMA.16816.F32 R56, R4, R26, R56 ;  /* 0x0000001a0438723c */ /* 0x000fe20000001838 */
[----:B-1----:R-:W-:Y:S01]  /*9fe0*/  FFMA.FTZ R9, R240, c[0x0][0x23c], -R2 ;  /* 0x00008f00f0097a23 */ /* 0x002fe20000010802 */
[----:B------:R-:W-:-:S03]  /*9ff0*/  MOV R240, R74 ;  /* 0x0000004a00f07202 */ /* 0x000fc60000000f00 */
[----:B------:R1:W4:Y:S03]  /*a000*/  MUFU.EX2 R30, R9 ;  /* 0x00000009001e7308 */ /* 0x0003260000000800 */
[C---:B------:R-:W-:Y:S08]  /*a010*/  HMMA.16816.F32 R60, R4.reuse, R24, R60 ;  /* 0x00000018043c723c */ /* 0x040ff0000000183c */
[----:B------:R-:W-:Y:S01]  /*a020*/  HMMA.16816.F32 R32, R4, R22, R32 ;  /* 0x000000160420723c */ /* 0x000fe20000001820 */
[--C-:B-1----:R-:W-:Y:S01]  /*a030*/  FFMA.FTZ R9, R218, c[0x0][0x23c], -R2.reuse ;  /* 0x00008f00da097a23 */ /* 0x102fe20000010802 */
[----:B----4-:R-:W-:Y:S01]  /*a040*/  F2FP.PACK_AB R92, R30, R102 ;  /* 0x000000661e5c723e */ /* 0x010fe200000000ff */
[----:B------:R-:W-:-:S05]  /*a050*/  FFMA.FTZ R2, R219, c[0x0][0x23c], -R2 ;  /* 0x00008f00db027a23 */ /* 0x000fca0000010802 */
[----:B------:R-:W-:Y:S01]  /*a060*/  HMMA.16816.F32 R48, R4, R12, R48 ;  /* 0x0000000c0430723c */ /* 0x000fe20000001830 */
[----:B------:R1:W-:Y:S01]  /*a070*/  MUFU.EX2 R29, R9 ;  /* 0x00000009001d7308 */ /* 0x0003e20000000800 */
[----:B------:R-:W-:Y:S02]  /*a080*/  MOV R219, R161 ;  /* 0x000000a100db7202 */ /* 0x000fe40000000f00 */
[----:B------:R-:W-:-:S04]  /*a090*/  MOV R218, R75 ;  /* 0x0000004b00da7202 */ /* 0x000fc80000000f00 */
[C---:B------:R-:W-:Y:S01]  /*a0a0*/  HMMA.16816.F32 R36, R4.reuse, R38, R76 ;  /* 0x000000260424723c */ /* 0x040fe2000000184c */
[----:B------:R4:W5:Y:S07]  /*a0b0*/  MUFU.EX2 R28, R2 ;  /* 0x00000002001c7308 */ /* 0x00096e0000000800 */
[----:B------:R-:W-:Y:S01]  /*a0c0*/  HMMA.16816.F32 R52, R4, R16, R52 ;  /* 0x000000100434723c */ /* 0x000fe20000001834 */
[----:B-1----:R-:W-:Y:S02]  /*a0d0*/  MOV R9, R202 ;  /* 0x000000ca00097202 */ /* 0x002fe40000000f00 */
[----:B------:R-:W-:-:S05]  /*a0e0*/  MOV R202, R162 ;  /* 0x000000a200ca7202 */ /* 0x000fca0000000f00 */
[C---:B------:R-:W-:Y:S01]  /*a0f0*/  HMMA.16816.F32 R40, R4.reuse, R18, R40 ;  /* 0x000000120428723c */ /* 0x040fe20000001828 */
[--C-:B----4-:R-:W-:Y:S01]  /*a100*/  FFMA.FTZ R2, R246, c[0x0][0x23c], -R0.reuse ;  /* 0x00008f00f6027a23 */ /* 0x110fe20000010800 */
[----:B-----5:R-:W-:Y:S02]  /*a110*/  F2FP.PACK_AB R94, R28, R29 ;  /* 0x0000001d1c5e723e */ /* 0x020fe400000000ff */
[----:B------:R-:W-:Y:S01]  /*a120*/  MOV R246, R203 ;  /* 0x000000cb00f67202 */ /* 0x000fe20000000f00 */
[----:B------:R1:W-:Y:S01]  /*a130*/  MUFU.EX2 R27, R2 ;  /* 0x00000002001b7308 */ /* 0x0003e20000000800 */
[----:B------:R-:W-:Y:S02]  /*a140*/  MOV R203, R163 ;  /* 0x000000a300cb7202 */ /* 0x000fe40000000f00 */
[C---:B------:R-:W-:Y:S01]  /*a150*/  HMMA.16816.F32 R12, R4.reuse, R14, R80 ;  /* 0x0000000e040c723c */ /* 0x040fe20000001850 */
[----:B------:R-:W4:Y:S07]  /*a160*/  LDSM.16.MT88.4 R80, [R220+0xbc00] ;  /* 0x00bc0000dc50783b */ /* 0x000f2e0000004200 */
[----:B------:R-:W-:Y:S01]  /*a170*/  HMMA.16816.F32 R44, R4, R20, R44 ;  /* 0x00000014042c723c */ /* 0x000fe2000000182c */
[----:B------:R-:W5:Y:S01]  /*a180*/  LDSM.16.MT88.4 R4, [R222+0xbc00] ;  /* 0x00bc0000de04783b */ /* 0x000f620000004200 */
        /* <DEDUP_REMOVED lines=13> */
[----:B---3--:R-:W-:Y:S01]  /*a260*/  HMMA.16816.F32 R116, R92, R124, R96 ;  /* 0x0000007c5c74723c */ /* 0x008fe20000001860 */
[----:B-1----:R-:W-:-:S07]  /*a270*/  FFMA.FTZ R2, R240, R101, R218 ;  /* 0x00000065f0027223 */ /* 0x002fce00000100da */
[----:B------:R-:W-:Y:S01]  /*a280*/  HMMA.16816.F32 R120, R92, R126, R144 ;  /* 0x0000007e5c78723c */ /* 0x000fe20000001890 */
[----:B--2---:R-:W-:Y:S01]  /*a290*/  FFMA.FTZ R0, R248, c[0x0][0x23c], -R8 ;  /* 0x00008f00f8007a23 */ /* 0x004fe20000010808 */
[----:B------:R-:W-:-:S03]  /*a2a0*/  F2FP.PACK_AB R96, R23, R21 ;  /* 0x000000151760723e */ /* 0x000fc600000000ff */
[----:B------:R1:W-:Y:S03]  /*a2b0*/  MUFU.EX2 R22, R0 ;  /* 0x0000000000167308 */ /* 0x0003e60000000800 */
[C---:B------:R-:W-:Y:S08]  /*a2c0*/  HMMA.16816.F32 R132, R92.reuse, R140, R132 ;  /* 0x0000008c5c84723c */ /* 0x040ff00000001884 */
        /* <DEDUP_REMOVED lines=12> */
[----:B----4-:R-:W-:Y:S01]  /*a390*/  HMMA.16816.F32 R72, R92, R80, R128 ;  /* 0x000000505c48723c */ /* 0x010fe20000001880 */
[----:B-1----:R-:W-:-:S07]  /*a3a0*/  FFMA.FTZ R0, R91, c[0x0][0x23c], -R3 ;  /* 0x00008f005b007a23 */ /* 0x002fce0000010803 */
[C---:B------:R-:W-:Y:S01]  /*a3b0*/  HMMA.16816.F32 R76, R92.reuse, R82, R108 ;  /* 0x000000525c4c723c */ /* 0x040fe2000000186c */
[----:B------:R1:W2:Y:S07]  /*a3c0*/  MUFU.EX2 R18, R0 ;  /* 0x0000000000127308 */ /* 0x0002ae0000000800 */
[C---:B-----5:R-:W-:Y:S07]  /*a3d0*/  HMMA.16816.F32 R88, R92.reuse, R4, R104 ;  /* 0x000000045c58723c */ /* 0x060fee0000001868 */
        /* <DEDUP_REMOVED lines=8> */
[----:B-1----:R-:W-:Y:S02]  /*a460*/  FFMA.FTZ R0, R242, R100, R31 ;  /* 0x00000064f2007223 */ /* 0x002fe4000001001f */
[----:B--2---:R-:W-:Y:S01]  /*a470*/  FFMA.FTZ R3, R9, R10, R219 ;  /* 0x0000000a09037223 */ /* 0x004fe200000100db */
[----:B---3--:R-:W-:Y:S01]  /*a480*/  F2FP.PACK_AB R99, R16, R17 ;  /* 0x000000111063723e */ /* 0x008fe200000000ff */
        /* <DEDUP_REMOVED lines=55> */
[C---:B------:R-:W-:Y:S01]  /*a800*/  HMMA.16816.F32 R80, R96.reuse, R82, R12 ;  /* 0x000000526050723c */ /* 0x040fe2000000180c */
[----:B------:R-:W-:Y:S02]  /*a810*/  FADD.FTZ R3, R19, R3 ;  /* 0x0000000313037221 */ /* 0x000fe40000010000 */
[----:B------:R-:W-:Y:S02]  /*a820*/  FADD.FTZ R0, R27, R0 ;  /* 0x000000001b007221 */ /* 0x000fe40000010000 */
[----:B------:R-:W-:Y:S01]  /*a830*/  FADD.FTZ R2, R102, R2 ;  /* 0x0000000266027221 */ /* 0x000fe20000010000 */
[----:B------:R-:W-:Y:S01]  /*a840*/  MOV R102, R237 ;  /* 0x000000ed00667202 */ /* 0x000fe20000000f00 */
        /* <DEDUP_REMOVED lines=20> */
[----:B------:R-:W3:Y:S04]  /*a990*/  LDL.64 R204, [R1+0x48] ;  /* 0x0000480001cc7983 */ /* 0x000ee80000100a00 */
[----:B------:R-:W4:Y:S04]  /*a9a0*/  LDL.64 R202, [R1+0x18] ;  /* 0x0000180001ca7983 */ /* 0x000f280000100a00 */
[----:B------:R-:W-:Y:S01]  /*a9b0*/  BAR.SYNC.DEFER_BLOCKING 0x0 ;  /* 0x0000000000007b1d */ /* 0x000fe20000010000 */
[----:B--2---:R-:W-:-:S04]  /*a9c0*/  IADD3 R236, R198, -0x3, RZ ;  /* 0xfffffffdc6ec7810 */ /* 0x004fc80007ffe0ff */
[----:B------:R-:W-:Y:S01]  /*a9d0*/  SHF.R.S32.HI R0, RZ, 0x1f, R236 ;  /* 0x0000001fff007819 */ /* 0x000fe200000114ec */
[----:B------:R-:W-:-:S04]  /*a9e0*/  IMAD.WIDE.U32 R4, R236, c[0x0][0x1a0], RZ ;  /* 0x00006800ec047a25 */ /* 0x000fc800078e00ff */
[----:B------:R-:W-:-:S04]  /*a9f0*/  IMAD R0, R0, c[0x0][0x1a0], RZ ;  /* 0x0000680000007a24 */ /* 0x000fc800078e02ff */
[----:B------:R-:W-:Y:S01]  /*aa00*/  IMAD R2, R236, c[0x0][0x1a4], R0 ;  /* 0x00006900ec027a24 */ /* 0x000fe200078e0200 */
[----:B---3--:R-:W-:-:S04]  /*aa10*/  LEA R0, P0, R4, R204, 0x6 ;  /* 0x000000cc04007211 */ /* 0x008fc800078030ff */
[----:B------:R-:W-:Y:S02]  /*aa20*/  IADD3 R5, R5, R2, RZ ;  /* 0x0000000205057210 */ /* 0x000fe40007ffe0ff */
[----:B------:R-:W-:Y:S02]  /*aa30*/  LEA R2, P1, R0, c[0x0][0x170], 0x1 ;  /* 0x00005c0000027a11 */ /* 0x000fe400078208ff */
        /* <DEDUP_REMOVED lines=20> */
[----:B------:R-:W1:Y:S04]  /*ab80*/  LDSM.16.M88.4 R16, [R225] ;  /* 0x00000000e110783b */ /* 0x000e680000000200 */
[----:B---3--:R-:W-:Y:S04]  /*ab90*/  LDSM.16.M88.4 R4, [R225+0x1000] ;  /* 0x00100000e104783b */ /* 0x008fe80000000200 */
[----:B------:R-:W3:Y:S04]  /*aba0*/  LDSM.16.M88.4 R44, [R223+0x6800] ;  /* 0x00680000df2c783b */ /* 0x000ee80000000200 */
[----:B------:R-:W3:Y:S04]  /*abb0*/  LDSM.16.M88.4 R40, [R223+0x6400] ;  /* 0x00640000df28783b */ /* 0x000ee80000000200 */
[----:B------:R-:W3:Y:S01]  /*abc0*/  LDSM.16.M88.4 R20, [R223+0x6000] ;  /* 0x00600000df14783b */ /* 0x000ee20000000200 */
[----:B----4-:R-:W-:Y:S01]  /*abd0*/  HMMA.16816.F32 R184, R8, R36, RZ ;  /* 0x0000002408b8723c */ /* 0x010fe200000018ff */
[----:B--2---:R-:W-:-:S02]  /*abe0*/  MOV R3, R198 ;  /* 0x000000c600037202 */ /* 0x004fc40000000f00 */
[----:B------:R-:W0:Y:S05]  /*abf0*/  LDGDEPBAR ;  /* 0x00000000000079af */ /* 0x000e2a0000000000 */
        /* <DEDUP_REMOVED lines=8> */
[C---:B------:R-:W-:Y:S08]  /*ac80*/  HMMA.16816.F32 R188, R12.reuse, R36, RZ ;  /* 0x000000240cbc723c */ /* 0x040ff000000018ff */
[C---:B------:R-:W-:Y:S08]  /*ac90*/  HMMA.16816.F32 R56, R12.reuse, R32, RZ ;  /* 0x000000200c38723c */ /* 0x040ff000000018ff */
[C---:B------:R-:W-:Y:S08]  /*aca0*/  HMMA.16816.F32 R52, R12.reuse, R28, RZ ;  /* 0x0000001c0c34723c */ /* 0x040ff000000018ff */
[C---:B------:R-:W-:Y:S01]  /*acb0*/  HMMA.16816.F32 R192, R12.reuse, R30, RZ ;  /* 0x0000001e0cc0723c */ /* 0x040fe200000018ff */
[----:B------:R-:W-:Y:S07]  /*acc0*/  LDSM.16.M88.4 R28, [R224+0x2000] ;  /* 0x00200000e01c783b */ /* 0x000fee0000000200 */
[C---:B------:R-:W-:Y:S08]  /*acd0*/  HMMA.16816.F32 R36, R12.reuse, R38, RZ ;  /* 0x000000260c24723c */ /* 0x040ff000000018ff */
[----:B------:R-:W-:Y:S08]  /*ace0*/  HMMA.16816.F32 R32, R12, R34, RZ ;  /* 0x000000220c20723c */ /* 0x000ff000000018ff */
[----:B------:R-:W-:Y:S01]  /*acf0*/  HMMA.16816.F32 R216, R16, R48, R8 ;  /* 0x0000003010d8723c */ /* 0x000fe20000001808 */
[----:B------:R-:W1:Y:S07]  /*ad00*/  LDSM.16.M88.4 R8, [R221+0x7000] ;  /* 0x00700000dd08783b */ /* 0x000e6e0000000200 */
        /* <DEDUP_REMOVED lines=8> */
[----:B------:R-:W2:Y:S07]  /*ad90*/  LDSM.16.M88.4 R4, [R224+0x3000] ;  /* 0x00300000e004783b */ /* 0x000eae0000000200 */
[----:B------:R-:W-:Y:S08]  /*ada0*/  HMMA.16816.F32 R60, R16, R20, R188 ;  /* 0x00000014103c723c */ /* 0x000ff000000018bc */
[----:B------:R-:W-:Y:S01]  /*adb0*/  HMMA.16816.F32 R12, R12, R26, RZ ;  /* 0x0000001a0c0c723c */ /* 0x000fe200000018ff */
[----:B------:R-:W-:Y:S07]  /*adc0*/  LDSM.16.M88.4 R24, [R225+0x2000] ;  /* 0x00200000e118783b */ /* 0x000fee0000000200 */
[C---:B------:R-:W-:Y:S01]  /*add0*/  HMMA.16816.F32 R64, R16.reuse, R40, R56 ;  /* 0x000000281040723c */ /* 0x040fe20000001838 */
[----:B------:R-:W-:Y:S07]  /*ade0*/  LDSM.16.M88.4 R56, [R221+0x7800] ;  /* 0x00780000dd38783b */ /* 0x000fee0000000200 */
[C---:B------:R-:W-:Y:S01]  /*adf0*/  HMMA.16816.F32 R212, R16.reuse, R44, R52 ;  /* 0x0000002c10d4723c */ /* 0x040fe20000001834 */
[----:B------:R-:W-:Y:S07]  /*ae00*/  LDSM.16.M88.4 R52, [R221+0x7c00] ;  /* 0x007c0000dd34783b */ /* 0x000fee0000000200 */
[C---:B------:R-:W-:Y:S01]  /*ae10*/  HMMA.16816.F32 R192, R16.reuse, R46, R192 ;  /* 0x0000002e10c0723c */ /* 0x040fe200000018c0 */
[----:B------:R-:W3:Y:S07]  /*ae20*/  LDSM.16.M88.4 R44, [R221+0x7400] ;  /* 0x00740000dd2c783b */ /* 0x000eee0000000200 */
[C---:B------:R-:W-:Y:S01]  /*ae30*/  HMMA.16816.F32 R36, R16.reuse, R22, R36 ;  /* 0x000000161024723c */ /* 0x040fe20000001824 */
[----:B------:R-:W-:Y:S07]  /*ae40*/  LDSM.16.M88.4 R20, [R225+0x3000] ;  /* 0x00300000e114783b */ /* 0x000fee0000000200 */
[----:B------:R-:W-:Y:S01]  /*ae50*/  HMMA.16816.F32 R208, R16, R42, R32 ;  /* 0x0000002a10d0723c */ /* 0x000fe20000001820 */
[----:B------:R-:W4:Y:S07]  /*ae60*/  LDSM.16.M88.4 R32, [R223+0x7000] ;  /* 0x00700000df20783b */ /* 0x000f2e0000000200 */
[----:B-1----:R-:W-:Y:S08]  /*ae70*/  HMMA.16816.F32 R40, R28, R8, R60 ;  /* 0x000000081c28723c */ /* 0x002ff0000000183c */
[----:B------:R-:W-:Y:S01]  /*ae80*/  HMMA.16816.F32 R184, R16, R50, R12 ;  /* 0x0000003210b8723c */ /* 0x000fe2000000180c */
[----:B------:R-:W-:Y:S07]  /*ae90*/  LDSM.16.M88.4 R16, [R224+0x4000] ;  /* 0x00400000e010783b */ /* 0x000fee0000000200 */
[C---:B--2---:R-:W-:Y:S08]  /*aea0*/  HMMA.16816.F32 R12, R4.reuse, R8, R200 ;  /* 0x00000008040c723c */ /* 0x044ff000000018c8 */
[-C--:B------:R-:W-:Y:S08]  /*aeb0*/  HMMA.16816.F32 R48, R4, R10.reuse, R180 ;  /* 0x0000000a0430723c */ /* 0x080ff000000018b4 */
[----:B------:R-:W-:Y:S01]  /*aec0*/  HMMA.16816.F32 R8, R28, R10, R36 ;  /* 0x0000000a1c08723c */ /* 0x000fe20000001824 */
[----:B------:R-:W1:Y:S07]  /*aed0*/  LDSM.16.M88.4 R36, [R221+0x8000] ;  /* 0x00800000dd24783b */ /* 0x000e6e0000000200 */
[C---:B---3--:R-:W-:Y:S08]  /*aee0*/  HMMA.16816.F32 R204, R4.reuse, R44, R204 ;  /* 0x0000002c04cc723c */ /* 0x048ff000000018cc */
[C---:B------:R-:W-:Y:S08]  /*aef0*/  HMMA.16816.F32 R196, R4.reuse, R56, R196 ;  /* 0x0000003804c4723c */ /* 0x040ff000000018c4 */
[C---:B------:R-:W-:Y:S08]  /*af00*/  HMMA.16816.F32 R240, R4.reuse, R52, R176 ;  /* 0x0000003404f0723c */ /* 0x040ff000000018b0 */
[C---:B------:R-:W-:Y:S08]  /*af10*/  HMMA.16816.F32 R188, R4.reuse, R46, R108 ;  /* 0x0000002e04bc723c */ /* 0x040ff0000000186c */
[C---:B------:R-:W-:Y:S08]  /*af20*/  HMMA.16816.F32 R200, R4.reuse, R58, R104 ;  /* 0x0000003a04c8723c */ /* 0x040ff00000001868 */
[----:B------:R-:W-:Y:S08]  /*af30*/  HMMA.16816.F32 R248, R4, R54, R100 ;  /* 0x0000003604f8723c */ /* 0x000ff00000001864 */
[-C--:B----4-:R-:W-:Y:S01]  /*af40*/  HMMA.16816.F32 R4, R24, R32.reuse, R40 ;  /* 0x000000201804723c */ /* 0x090fe20000001828 */
[----:B------:R-:W-:Y:S07]  /*af50*/  LDSM.16.M88.4 R40, [R223+0x7400] ;  /* 0x00740000df28783b */ /* 0x000fee0000000200 */
[----:B------:R-:W-:Y:S01]  /*af60*/  HMMA.16816.F32 R60, R20, R32, R12 ;  /* 0x00000020143c723c */ /* 0x000fe2000000180c */
[----:B------:R-:W2:Y:S07]  /*af70*/  LDSM.16.M88.4 R12, [R224+0x5000] ;  /* 0x00500000e00c783b */ /* 0x000eae0000000200 */
[----:B------:R-:W-:Y:S08]  /*af80*/  HMMA.16816.F32 R176, R28, R44, R64 ;  /* 0x0000002c1cb0723c */ /* 0x000ff00000001840 */
[-C--:B------:R-:W-:Y:S08]  /*af90*/  HMMA.16816.F32 R104, R20, R34.reuse, R48 ;  /* 0x000000221468723c */ /* 0x080ff00000001830 */
[----:B------:R-:W-:Y:S01]  /*afa0*/  HMMA.16816.F32 R64, R24, R34, R8 ;  /* 0x000000221840723c */ /* 0x000fe20000001808 */
[----:B------:R-:W-:Y:S04]  /*afb0*/  LDSM.16.M88.4 R32, [R223+0x8000] ;  /* 0x00800000df20783b */ /* 0x000fe80000000200 */
[----:B------:R-:W3:Y:S03]  /*afc0*/  LDSM.16.M88.4 R8, [R225+0x4000] ;  /* 0x00400000e108783b */ /* 0x000ee60000000200 */
[-C--:B-1----:R-:W-:Y:S01]  /*afd0*/  HMMA.16816.F32 R48, R16, R36.reuse, R4 ;  /* 0x000000241030723c */ /* 0x082fe20000001804 */
[----:B------:R-:W1:Y:S07]  /*afe0*/  LDSM.16.M88.4 R4, [R225+0x5000] ;  /* 0x00500000e104783b */ /* 0x000e6e0000000200 */
[----:B--2---:R-:W-:Y:S08]  /*aff0*/  HMMA.16816.F32 R60, R12, R36, R60 ;  /* 0x000000240c3c723c */ /* 0x004ff0000000183c */
[----:B------:R-:W-:Y:S08]  /*b000*/  HMMA.16816.F32 R108, R28, R46, R208 ;  /* 0x0000002e1c6c723c */ /* 0x000ff000000018d0 */
[----:B---3--:R-:W-:Y:S08]  /*b010*/  HMMA.16816.F32 R100, R8, R32, R48 ;  /* 0x000000200864723c */ /* 0x008ff00000001830 */
[C---:B------:R-:W-:Y:S08]  /*b020*/  HMMA.16816.F32 R180, R28.reuse, R56, R212 ;  /* 0x000000381cb4723c */ /* 0x040ff000000018d4 */
[C---:B------:R-:W-:Y:S08]  /*b030*/  HMMA.16816.F32 R192, R28.reuse, R58, R192 ;  /* 0x0000003a1cc0723c */ /* 0x040ff000000018c0 */
[C---:B------:R-:W-:Y:S08]  /*b040*/  HMMA.16816.F32 R216, R28.reuse, R52, R216 ;  /* 0x000000341cd8723c */ /* 0x040ff000000018d8 */
[----:B------:R-:W-:Y:S08]  /*b050*/  HMMA.16816.F32 R184, R28, R54, R184 ;  /* 0x000000361cb8723c */ /* 0x000ff000000018b8 */
[-C--:B------:R-:W-:Y:S08]  /*b060*/  HMMA.16816.F32 R48, R12, R38.reuse, R104 ;  /* 0x000000260c30723c */ /* 0x080ff00000001868 */
[----:B------:R-:W-:Y:S01]  /*b070*/  HMMA.16816.F32 R28, R16, R38, R64 ;  /* 0x00000026101c723c */ /* 0x000fe20000001840 */
[----:B------:R-:W2:Y:S01]  /*b080*/  LDSM.16.M88.4 R36, [R221+0x8400] ;  /* 0x00840000dd24783b */ /* 0x000ea20000000200 */
[----:B------:R-:W-:-:S06]  /*b090*/  FMUL.FTZ R0, R100, c[0x0][0x2ec] ;  /* 0x0000bb0064007a20 */ /* 0x000fcc0000410000 */
[----:B-1----:R-:W-:Y:S01]  /*b0a0*/  HMMA.16816.F32 R44, R4, R32, R60 ;  /* 0x00000020042c723c */ /* 0x002fe2000000183c */
[----:B------:R1:W3:Y:S07]  /*b0b0*/  MUFU.TANH R244, R0 ;  /* 0x0000000000f47308 */ /* 0x0002ee0000002400 */
[----:B------:R-:W-:Y:S01]  /*b0c0*/  HMMA.16816.F32 R52, R24, R40, R176 ;  /* 0x000000281834723c */ /* 0x000fe200000018b0 */
[----:B-1----:R-:W-:-:S04]  /*b0d0*/  FMUL.FTZ R0, R101, c[0x0][0x2ec] ;  /* 0x0000bb0065007a20 */ /* 0x002fc80000410000 */
[----:B------:R1:W4:Y:S03]  /*b0e0*/  MUFU.TANH R215, R0 ;  /* 0x0000000000d77308 */ /* 0x0003260000002400 */
[----:B------:R-:W-:Y:S01]  /*b0f0*/  HMMA.16816.F32 R56, R8, R34, R28 ;  /* 0x000000220838723c */ /* 0x000fe2000000181c */
[----:B------:R-:W5:Y:S01]  /*b100*/  LDSM.16.M88.4 R28, [R223+0x8400] ;  /* 0x00840000df1c783b */ /* 0x000f620000000200 */
[----:B-1----:R-:W-:-:S04]  /*b110*/  FMUL.FTZ R0, R102, c[0x0][0x2ec] ;  /* 0x0000bb0066007a20 */ /* 0x002fc80000410000 */
[----:B------:R1:W1:Y:S02]  /*b120*/  MUFU.TANH R213, R0 ;  /* 0x0000000000d57308 */ /* 0x0002640000002400 */
[----:B------:R-:W-:Y:S01]  /*b130*/  HMMA.16816.F32 R64, R20, R40, R204 ;  /* 0x000000281440723c */ /* 0x000fe200000018cc */
[----:B-1----:R-:W-:-:S05]  /*b140*/  FMUL.FTZ R0, R103, c[0x0][0x2ec] ;  /* 0x0000bb0067007a20 */ /* 0x002fca0000410000 */
[----:B------:R1:W1:Y:S02]  /*b150*/  MUFU.TANH R214, R0 ;  /* 0x0000000000d67308 */ /* 0x0002640000002400 */
[----:B------:R-:W-:Y:S01]  /*b160*/  HMMA.16816.F32 R100, R4, R34, R48 ;  /* 0x000000220464723c */ /* 0x000fe20000001830 */
[----:B-1----:R-:W-:-:S05]  /*b170*/  FMUL.FTZ R0, R44, c[0x0][0x2ec] ;  /* 0x0000bb002c007a20 */ /* 0x002fca0000410000 */
[----:B------:R1:W1:Y:S02]  /*b180*/  MUFU.TANH R212, R0 ;  /* 0x0000000000d47308 */ /* 0x0002640000002400 */
[----:B--2---:R-:W-:Y:S01]  /*b190*/  HMMA.16816.F32 R48, R16, R36, R52 ;  /* 0x000000241030723c */ /* 0x004fe20000001834 */
[----:B-1----:R-:W-:-:S05]  /*b1a0*/  FMUL.FTZ R0, R45, c[0x0][0x2ec] ;  /* 0x0000bb002d007a20 */ /* 0x002fca0000410000 */
[----:B------:R1:W2:Y:S02]  /*b1b0*/  MUFU.TANH R211, R0 ;  /* 0x0000000000d37308 */ /* 0x0002a40000002400 */
[----:B-1----:R-:W-:-:S06]  /*b1c0*/  FMUL.FTZ R0, R46, c[0x0][0x2ec] ;  /* 0x0000bb002e007a20 */ /* 0x002fcc0000410000 */
[----:B------:R1:W1:Y:S01]  /*b1d0*/  MUFU.TANH R210, R0 ;  /* 0x0000000000d27308 */ /* 0x0002620000002400 */
[----:B------:R-:W-:Y:S01]  /*b1e0*/  HMMA.16816.F32 R60, R20, R42, R188 ;  /* 0x0000002a143c723c */ /* 0x000fe200000018bc */
[----:B-1----:R-:W-:-:S06]  /*b1f0*/  FMUL.FTZ R0, R47, c[0x0][0x2ec] ;  /* 0x0000bb002f007a20 */ /* 0x002fcc0000410000 */
[----:B------:R1:W1:Y:S01]  /*b200*/  MUFU.TANH R209, R0 ;  /* 0x0000000000d17308 */ /* 0x0002620000002400 */
[----:B------:R-:W-:Y:S01]  /*b210*/  HMMA.16816.F32 R44, R24, R42, R108 ;  /* 0x0000002a182c723c */ /* 0x000fe2000000186c */
[----:B------:R-:W2:Y:S01]  /*b220*/  LDSM.16.M88.4 R40, [R223+0x7800] ;  /* 0x00780000df28783b */ /* 0x000ea20000000200 */
[----:B-1----:R-:W-:-:S05]  /*b230*/  FMUL.FTZ R0, R56, c[0x0][0x2ec] ;  /* 0x0000bb0038007a20 */ /* 0x002fca0000410000 */
[----:B------:R1:W1:Y:S01]  /*b240*/  MUFU.TANH R207, R0 ;  /* 0x0000000000cf7308 */ /* 0x0002620000002400 */
[----:B------:R-:W-:Y:S01]  /*b250*/  HMMA.16816.F32 R32, R12, R36, R64 ;  /* 0x000000240c20723c */ /* 0x000fe20000001840 */
[----:B-1----:R-:W-:-:S06]  /*b260*/  FMUL.FTZ R0, R57, c[0x0][0x2ec] ;  /* 0x0000bb0039007a20 */ /* 0x002fcc0000410000 */
[----:B------:R1:W1:Y:S01]  /*b270*/  MUFU.TANH R208, R0 ;  /* 0x0000000000d07308 */ /* 0x0002620000002400 */
[----:B-----5:R-:W-:Y:S01]  /*b280*/  HMMA.16816.F32 R52, R8, R28, R48 ;  /* 0x0000001c0834723c */ /* 0x020fe20000001830 */
[----:B-1----:R-:W-:-:S06]  /*b290*/  FMUL.FTZ R0, R58, c[0x0][0x2ec] ;  /* 0x0000bb003a007a20 */ /* 0x002fcc0000410000 */
[----:B------:R1:W1:Y:S02]  /*b2a0*/  MUFU.TANH R205, R0 ;  /* 0x0000000000cd7308 */ /* 0x0002640000002400 */
[----:B-1----:R-:W-:-:S06]  /*b2b0*/  FMUL.FTZ R0, R59, c[0x0][0x2ec] ;  /* 0x0000bb003b007a20 */ /* 0x002fcc0000410000 */
[----:B------:R1:W1:Y:S01]  /*b2c0*/  MUFU.TANH R206, R0 ;  /* 0x0000000000ce7308 */ /* 0x0002620000002400 */
[----:B------:R-:W-:Y:S01]  /*b2d0*/  HMMA.16816.F32 R60, R12, R38, R60 ;  /* 0x000000260c3c723c */ /* 0x000fe2000000183c */
[----:B-1----:R-:W-:-:S06]  /*b2e0*/  FMUL.FTZ R0, R100, c[0x0][0x2ec] ;  /* 0x0000bb0064007a20 */ /* 0x002fcc0000410000 */
[----:B------:R1:W1:Y:S01]  /*b2f0*/  MUFU.TANH R204, R0 ;  /* 0x0000000000cc7308 */ /* 0x0002620000002400 */
[----:B------:R-:W-:Y:S08]  /*b300*/  HMMA.16816.F32 R48, R16, R38, R44 ;  /* 0x000000261030723c */ /* 0x000ff0000000182c */
[----:B------:R-:W-:Y:S01]  /*b310*/  HMMA.16816.F32 R36, R4, R28, R32 ;  /* 0x0000001c0424723c */ /* 0x000fe20000001820 */
[----:B------:R-:W5:Y:S01]  /*b320*/  LDSM.16.M88.4 R32, [R221+0x8800] ;  /* 0x00880000dd20783b */ /* 0x000f620000000200 */
[----:B-1----:R-:W-:-:S04]  /*b330*/  FMUL.FTZ R0, R101, c[0x0][0x2ec] ;  /* 0x0000bb0065007a20 */ /* 0x002fc80000410000 */
[----:B------:R1:W1:Y:S02]  /*b340*/  MUFU.TANH R191, R0 ;  /* 0x0000000000bf7308 */ /* 0x0002640000002400 */
[----:B-1----:R-:W-:-:S06]  /*b350*/  FMUL.FTZ R0, R102, c[0x0][0x2ec] ;  /* 0x0000bb0066007a20 */ /* 0x002fcc0000410000 */
[----:B------:R1:W1:Y:S01]  /*b360*/  MUFU.TANH R189, R0 ;  /* 0x0000000000bd7308 */ /* 0x0002620000002400 */
[----:B--2---:R-:W-:Y:S01]  /*b370*/  HMMA.16816.F32 R44, R24, R40, R180 ;  /* 0x00000028182c723c */ /* 0x004fe200000018b4 */
[----:B-1----:R-:W-:-:S06]  /*b380*/  FMUL.FTZ R0, R103, c[0x0][0x2ec] ;  /* 0x0000bb0067007a20 */ /* 0x002fcc0000410000 */
[----:B------:R1:W2:Y:S02]  /*b390*/  MUFU.TANH R190, R0 ;  /* 0x0000000000be7308 */ /* 0x0002a40000002400 */
[----:B-1----:R-:W-:-:S06]  /*b3a0*/  FMUL.FTZ R0, R52, c[0x0][0x2ec] ;  /* 0x0000bb0034007a20 */ /* 0x002fcc0000410000 */
[----:B------:R1:W1:Y:S01]  /*b3b0*/  MUFU.TANH R188, R0 ;  /* 0x0000000000bc7308 */ /* 0x0002620000002400 */
[----:B------:R-:W-:Y:S01]  /*b3c0*/  HMMA.16816.F32 R64, R4, R30, R60 ;  /* 0x0000001e0440723c */ /* 0x000fe2000000183c */
[----:B-1----:R-:W-:-:S06]  /*b3d0*/  FMUL.FTZ R0, R53, c[0x0][0x2ec] ;  /* 0x0000bb0035007a20 */ /* 0x002fcc0000410000 */
[----:B------:R1:W1:Y:S02]  /*b3e0*/  MUFU.TANH R180, R0 ;  /* 0x0000000000b47308 */ /* 0x0002640000002400 */
[----:B-1----:R-:W-:-:S06]  /*b3f0*/  FMUL.FTZ R0, R54, c[0x0][0x2ec] ;  /* 0x0000bb0036007a20 */ /* 0x002fcc0000410000 */
[----:B------:R1:W1:Y:S01]  /*b400*/  MUFU.TANH R178, R0 ;  /* 0x0000000000b27308 */ /* 0x0002620000002400 */
[----:B------:R-:W-:Y:S01]  /*b410*/  HMMA.16816.F32 R56, R20, R40, R196 ;  /* 0x000000281438723c */ /* 0x000fe200000018c4 */
[----:B-1----:R-:W-:-:S07]  /*b420*/  FMUL.FTZ R0, R55, c[0x0][0x2ec] ;  /* 0x0000bb0037007a20 */ /* 0x002fce0000410000 */
[----:B------:R-:W-:Y:S01]  /*b430*/  HMMA.16816.F32 R52, R8, R30, R48 ;  /* 0x0000001e0834723c */ /* 0x000fe20000001830 */
[----:B------:R-:W1:Y:S01]  /*b440*/  LDSM.16.M88.4 R28, [R223+0x8800] ;  /* 0x00880000df1c783b */ /* 0x000e620000000200 */
[----:B------:R2:W1:Y:S02]  /*b450*/  MUFU.TANH R179, R0 ;  /* 0x0000000000b37308 */ /* 0x0004640000002400 */
[----:B--2---:R-:W-:-:S06]  /*b460*/  FMUL.FTZ R0, R36, c[0x0][0x2ec] ;  /* 0x0000bb0024007a20 */ /* 0x004fcc0000410000 */
[----:B------:R2:W1:Y:S01]  /*b470*/  MUFU.TANH R177, R0 ;  /* 0x0000000000b17308 */ /* 0x0004620000002400 */
[----:B-----5:R-:W-:Y:S01]  /*b480*/  HMMA.16816.F32 R48, R16, R32, R44 ;  /* 0x000000201030723c */ /* 0x020fe2000000182c */
[----:B--2---:R-:W-:-:S06]  /*b490*/  FMUL.FTZ R0, R37, c[0x0][0x2ec] ;  /* 0x0000bb0025007a20 */ /* 0x004fcc0000410000 */
[----:B------:R2:W1:Y:S02]  /*b4a0*/  MUFU.TANH R176, R0 ;  /* 0x0000000000b07308 */ /* 0x0004640000002400 */
[----:B--2---:R-:W-:-:S06]  /*b4b0*/  FMUL.FTZ R0, R38, c[0x0][0x2ec] ;  /* 0x0000bb0026007a20 */ /* 0x004fcc0000410000 */
[----:B------:R2:W1:Y:S02]  /*b4c0*/  MUFU.TANH R106, R0 ;  /* 0x00000000006a7308 */ /* 0x0004640000002400 */
[----:B--2---:R-:W-:Y:S01]  /*b4d0*/  FMUL.FTZ R0, R39, c[0x0][0x2ec] ;  /* 0x0000bb0027007a20 */ /* 0x004fe20000410000 */
[-C--:B------:R-:W-:Y:S01]  /*b4e0*/  HMMA.16816.F32 R60, R20, R42.reuse, R200 ;  /* 0x0000002a143c723c */ /* 0x080fe200000018c8 */
[----:B------:R-:W2:Y:S04]  /*b4f0*/  LDSM.16.M88.4 R36, [R223+0x7c00] ;  /* 0x007c0000df24783b */ /* 0x000ea80000000200 */
[----:B------:R5:W1:Y:S03]  /*b500*/  MUFU.TANH R111, R0 ;  /* 0x00000000006f7308 */ /* 0x000a660000002400 */
[----:B------:R-:W-:Y:S01]  /*b510*/  HMMA.16816.F32 R44, R24, R42, R192 ;  /* 0x0000002a182c723c */ /* 0x000fe200000018c0 */
[----:B-----5:R-:W-:-:S04]  /*b520*/  FMUL.FTZ R0, R52, c[0x0][0x2ec] ;  /* 0x0000bb0034007a20 */ /* 0x020fc80000410000 */
[----:B------:R5:W1:Y:S03]  /*b530*/  MUFU.TANH R107, R0 ;  /* 0x00000000006b7308 */ /* 0x000a660000002400 */
[----:B------:R-:W-:Y:S01]  /*b540*/  HMMA.16816.F32 R40, R12, R32, R56 ;  /* 0x000000200c28723c */ /* 0x000fe20000001838 */
[----:B-----5:R-:W-:-:S04]  /*b550*/  FMUL.FTZ R0, R53, c[0x0][0x2ec] ;  /* 0x0000bb0035007a20 */ /* 0x020fc80000410000 */
[----:B------:R5:W1:Y:S02]  /*b560*/  MUFU.TANH R110, R0 ;  /* 0x00000000006e7308 */ /* 0x000a640000002400 */
[----:B-----5:R-:W-:-:S06]  /*b570*/  FMUL.FTZ R0, R54, c[0x0][0x2ec] ;  /* 0x0000bb0036007a20 */ /* 0x020fcc0000410000 */
[----:B------:R5:W1:Y:S02]  /*b580*/  MUFU.TANH R108, R0 ;  /* 0x00000000006c7308 */ /* 0x000a640000002400 */
[----:B-----5:R-:W-:Y:S02]  /*b590*/  FMUL.FTZ R0, R55, c[0x0][0x2ec] ;  /* 0x0000bb0037007a20 */ /* 0x020fe40000410000 */
[----:B-1----:R-:W-:Y:S04]  /*b5a0*/  HMMA.16816.F32 R52, R8, R28, R48 ;  /* 0x0000001c0834723c */ /* 0x002fe80000001830 */
[----:B------:R1:W1:Y:S02]  /*b5b0*/  MUFU.TANH R109, R0 ;  /* 0x00000000006d7308 */ /* 0x0002640000002400 */
[----:B-1----:R-:W-:-:S06]  /*b5c0*/  FMUL.FTZ R0, R64, c[0x0][0x2ec] ;  /* 0x0000bb0040007a20 */ /* 0x002fcc0000410000 */
[----:B------:R1:W1:Y:S01]  /*b5d0*/  MUFU.TANH R105, R0 ;  /* 0x0000000000697308 */ /* 0x0002620000002400 */
[----:B------:R-:W-:Y:S01]  /*b5e0*/  HMMA.16816.F32 R60, R12, R34, R60 ;  /* 0x000000220c3c723c */ /* 0x000fe2000000183c */
[----:B-1----:R-:W-:-:S06]  /*b5f0*/  FMUL.FTZ R0, R65, c[0x0][0x2ec] ;  /* 0x0000bb0041007a20 */ /* 0x002fcc0000410000 */
[----:B------:R1:W1:Y:S01]  /*b600*/  MUFU.TANH R103, R0 ;  /* 0x0000000000677308 */ /* 0x0002620000002400 */
[----:B------:R-:W-:Y:S01]  /*b610*/  HMMA.16816.F32 R48, R16, R34, R44 ;  /* 0x000000221030723c */ /* 0x000fe2000000182c */
[----:B------:R-:W5:Y:S07]  /*b620*/  LDSM.16.M88.4 R32, [R221+0x8c00] ;  /* 0x008c0000dd20783b */ /* 0x000f6e0000000200 */
[----:B------:R-:W-:Y:S01]  /*b630*/  HMMA.16816.F32 R40, R4, R28, R40 ;  /* 0x0000001c0428723c */ /* 0x000fe20000001828 */
[----:B-1----:R-:W-:-:S04]  /*b640*/  FMUL.FTZ R0, R66, c[0x0][0x2ec] ;  /* 0x0000bb0042007a20 */ /* 0x002fc80000410000 */
[----:B------:R1:W1:Y:S02]  /*b650*/  MUFU.TANH R101, R0 ;  /* 0x0000000000657308 */ /* 0x0002640000002400 */
[----:B-1----:R-:W-:-:S06]  /*b660*/  FMUL.FTZ R0, R67, c[0x0][0x2ec] ;  /* 0x0000bb0043007a20 */ /* 0x002fcc0000410000 */
[----:B------:R1:W1:Y:S01]  /*b670*/  MUFU.TANH R102, R0 ;  /* 0x0000000000667308 */ /* 0x0002620000002400 */
[----:B--2---:R-:W-:Y:S01]  /*b680*/  HMMA.16816.F32 R44, R24, R36, R216 ;  /* 0x00000024182c723c */ /* 0x004fe200000018d8 */
[----:B-1----:R-:W-:-:S06]  /*b690*/  FMUL.FTZ R0, R52, c[0x0][0x2ec] ;  /* 0x0000bb0034007a20 */ /* 0x002fcc0000410000 */
[----:B------:R1:W2:Y:S01]  /*b6a0*/  MUFU.TANH R100, R0 ;  /* 0x0000000000647308 */ /* 0x0002a20000002400 */
[----:B------:R-:W-:Y:S01]  /*b6b0*/  HMMA.16816.F32 R56, R20, R36, R240 ;  /* 0x000000241438723c */ /* 0x000fe200000018f0 */
[----:B-1----:R-:W-:-:S06]  /*b6c0*/  FMUL.FTZ R0, R53, c[0x0][0x2ec] ;  /* 0x0000bb0035007a20 */ /* 0x002fcc0000410000 */
[----:B------:R1:W1:Y:S01]  /*b6d0*/  MUFU.TANH R67, R0 ;  /* 0x0000000000437308 */ /* 0x0002620000002400 */
[-C--:B------:R-:W-:Y:S08]  /*b6e0*/  HMMA.16816.F32 R24, R24, R38.reuse, R184 ;  /* 0x000000261818723c */ /* 0x080ff000000018b8 */
[----:B------:R-:W-:Y:S01]  /*b6f0*/  HMMA.16816.F32 R20, R20, R38, R248 ;  /* 0x000000261414723c */ /* 0x000fe200000018f8 */
[----:B-1----:R-:W-:-:S04]  /*b700*/  FMUL.FTZ R0, R54, c[0x0][0x2ec] ;  /* 0x0000bb0036007a20 */ /* 0x002fc80000410000 */
[----:B------:R1:W1:Y:S03]  /*b710*/  MUFU.TANH R66, R0 ;  /* 0x0000000000427308 */ /* 0x0002660000002400 */
[----:B------:R-:W-:Y:S01]  /*b720*/  HMMA.16816.F32 R48, R8, R30, R48 ;  /* 0x0000001e0830723c */ /* 0x000fe20000001830 */
[----:B-1----:R-:W-:-:S07]  /*b730*/  FMUL.FTZ R0, R55, c[0x0][0x2ec] ;  /* 0x0000bb0037007a20 */ /* 0x002fce0000410000 */
[----:B------:R-:W-:Y:S01]  /*b740*/  HMMA.16816.F32 R52, R4, R30, R60 ;  /* 0x0000001e0434723c */ /* 0x000fe2000000183c */
[----:B------:R-:W1:Y:S01]  /*b750*/  LDSM.16.M88.4 R28, [R223+0x8c00] ;  /* 0x008c0000df1c783b */ /* 0x000e620000000200 */
[----:B------:R2:W1:Y:S01]  /*b760*/  MUFU.TANH R65, R0 ;  /* 0x0000000000417308 */ /* 0x0004620000002400 */
[----:B------:R-:W-:-:S04]  /*b770*/  DEPBAR.LE SB0, 0x0 ;  /* 0x000080000000791a */ /* 0x000fc80000000000 */
[----:B--2---:R-:W-:-:S04]  /*b780*/  FMUL.FTZ R0, R40, c[0x0][0x2ec] ;  /* 0x0000bb0028007a20 */ /* 0x004fc80000410000 */
[----:B------:R2:W1:Y:S02]  /*b790*/  MUFU.TANH R64, R0 ;  /* 0x0000000000407308 */ /* 0x0004640000002400 */
[----:B--2---:R-:W-:-:S06]  /*b7a0*/  FMUL.FTZ R0, R41, c[0x0][0x2ec] ;  /* 0x0000bb0029007a20 */ /* 0x004fcc0000410000 */
[----:B------:R2:W1:Y:S02]  /*b7b0*/  MUFU.TANH R63, R0 ;  /* 0x00000000003f7308 */ /* 0x0004640000002400 */
[----:B--2---:R-:W-:-:S06]  /*b7c0*/  FMUL.FTZ R0, R42, c[0x0][0x2ec] ;  /* 0x0000bb002a007a20 */ /* 0x004fcc0000410000 */
[----:B------:R2:W1:Y:S02]  /*b7d0*/  MUFU.TANH R61, R0 ;  /* 0x00000000003d7308 */ /* 0x0004640000002400 */
[----:B--2---:R-:W-:Y:S02]  /*b7e0*/  FMUL.FTZ R0, R43, c[0x0][0x2ec] ;  /* 0x0000bb002b007a20 */ /* 0x004fe40000410000 */
[-C--:B-----5:R-:W-:Y:S08]  /*b7f0*/  HMMA.16816.F32 R40, R16, R32.reuse, R44 ;  /* 0x000000201028723c */ /* 0x0a0ff0000000182c */
[----:B------:R-:W-:Y:S08]  /*b800*/  HMMA.16816.F32 R44, R12, R32, R56 ;  /* 0x000000200c2c723c */ /* 0x000ff00000001838 */
[-C--:B------:R-:W-:Y:S08]  /*b810*/  HMMA.16816.F32 R16, R16, R34.reuse, R24 ;  /* 0x000000221010723c */ /* 0x080ff00000001818 */
[----:B------:R-:W-:Y:S01]  /*b820*/  HMMA.16816.F32 R12, R12, R34, R20 ;  /* 0x000000220c0c723c */ /* 0x000fe20000001814 */
[----:B------:R2:W2:Y:S07]  /*b830*/  MUFU.TANH R62, R0 ;  /* 0x00000000003e7308 */ /* 0x0004ae0000002400 */
[----:B-1----:R-:W-:Y:S01]  /*b840*/  HMMA.16816.F32 R40, R8, R28, R40 ;  /* 0x0000001c0828723c */ /* 0x002fe20000001828 */
[----:B--2---:R-:W-:-:S07]  /*b850*/  FMUL.FTZ R0, R48, c[0x0][0x2ec] ;  /* 0x0000bb0030007a20 */ /* 0x004fce0000410000 */
[----:B------:R-:W-:Y:S01]  /*b860*/  HMMA.16816.F32 R24, R4, R28, R44 ;  /* 0x0000001c0418723c */ /* 0x000fe2000000182c */
[----:B------:R1:W2:Y:S07]  /*b870*/  MUFU.TANH R60, R0 ;  /* 0x00000000003c7308 */ /* 0x0002ae0000002400 */
[----:B------:R-:W-:Y:S01]  /*b880*/  HMMA.16816.F32 R8, R8, R30, R16 ;  /* 0x0000001e0808723c */ /* 0x000fe20000001810 */
[----:B-1----:R-:W-:-:S07]  /*b890*/  FMUL.FTZ R0, R49, c[0x0][0x2ec] ;  /* 0x0000bb0031007a20 */ /* 0x002fce0000410000 */
[----:B------:R-:W-:Y:S01]  /*b8a0*/  HMMA.16816.F32 R4, R4, R30, R12 ;  /* 0x0000001e0404723c */ /* 0x000fe2000000180c */
[----:B------:R1:W1:Y:S02]  /*b8b0*/  MUFU.TANH R104, R0 ;  /* 0x0000000000687308 */ /* 0x0002640000002400 */
[----:B-1----:R-:W-:-:S06]  /*b8c0*/  FMUL.FTZ R0, R50, c[0x0][0x2ec] ;  /* 0x0000bb0032007a20 */ /* 0x002fcc0000410000 */
[----:B------:R1:W1:Y:S02]  /*b8d0*/  MUFU.TANH R50, R0 ;  /* 0x0000000000327308 */ /* 0x0002640000002400 */
[----:B-1----:R-:W-:-:S06]  /*b8e0*/  FMUL.FTZ R0, R51, c[0x0][0x2ec] ;  /* 0x0000bb0033007a20 */ /* 0x002fcc0000410000 */
[----:B------:R1:W1:Y:S01]  /*b8f0*/  MUFU.TANH R51, R0 ;  /* 0x0000000000337308 */ /* 0x0002620000002400 */
[----:B------:R-:W-:Y:S02]  /*b900*/  FMUL.FTZ R33, R54, c[0x0][0x2ec] ;  /* 0x0000bb0036217a20 */ /* 0x000fe40000410000 */
[----:B------:R-:W-:Y:S02]  /*b910*/  FMUL.FTZ R55, R55, c[0x0][0x2ec] ;  /* 0x0000bb0037377a20 */ /* 0x000fe40000410000 */
[----:B------:R-:W-:Y:S02]  /*b920*/  FMUL.FTZ R43, R43, c[0x0][0x2ec] ;  /* 0x0000bb002b2b7a20 */ /* 0x000fe40000410000 */
[----:B-1----:R-:W-:-:S04]  /*b930*/  FMUL.FTZ R0, R52, c[0x0][0x2ec] ;  /* 0x0000bb0034007a20 */ /* 0x002fc80000410000 */
[----:B------:R1:W1:Y:S01]  /*b940*/  MUFU.TANH R49, R0 ;  /* 0x0000000000317308 */ /* 0x0002620000002400 */
[----:B------:R-:W-:Y:S02]  /*b950*/  FMUL.FTZ R20, R24, c[0x0][0x2ec] ;  /* 0x0000bb0018147a20 */ /* 0x000fe40000410000 */
        /* <DEDUP_REMOVED lines=9> */
[----:B------:R-:W-:Y:S02]  /*b9f0*/  FMUL.FTZ R9, R9, c[0x0][0x2ec] ;  /* 0x0000bb0009097a20 */ /* 0x000fe40000410000 */
[----:B------:R-:W-:-:S02]  /*ba00*/  FMUL.FTZ R10, R10, c[0x0][0x2ec] ;  /* 0x0000bb000a0a7a20 */ /* 0x000fc40000410000 */
[----:B------:R-:W-:Y:S01]  /*ba10*/  FMUL.FTZ R11, R11, c[0x0][0x2ec] ;  /* 0x0000bb000b0b7a20 */ /* 0x000fe20000410000 */
[----:B-1----:R-:W-:Y:S01]  /*ba20*/  IADD3 R0, R3, -0x3, RZ ;  /* 0xfffffffd03007810 */ /* 0x002fe20007ffe0ff */
[----:B------:R-:W-:Y:S02]  /*ba30*/  FMUL.FTZ R4, R4, c[0x0][0x2ec] ;  /* 0x0000bb0004047a20 */ /* 0x000fe40000410000 */
[----:B------:R-:W-:Y:S01]  /*ba40*/  FMUL.FTZ R5, R5, c[0x0][0x2ec] ;  /* 0x0000bb0005057a20 */ /* 0x000fe20000410000 */
[----:B------:R-:W-:Y:S01]  /*ba50*/  ISETP.GT.AND P0, PT, R0, UR8, PT ;  /* 0x0000000800007c0c */ /* 0x000fe2000bf04270 */
[----:B------:R-:W-:Y:S02]  /*ba60*/  FMUL.FTZ R6, R6, c[0x0][0x2ec] ;  /* 0x0000bb0006067a20 */ /* 0x000fe40000410000 */
[----:B------:R-:W-:Y:S01]  /*ba70*/  FMUL.FTZ R7, R7, c[0x0][0x2ec] ;  /* 0x0000bb0007077a20 */ /* 0x000fe20000410000 */
[----:B------:R-:W1:Y:S08]  /*ba80*/  MUFU.TANH R33, R33 ;  /* 0x0000002100217308 */ /* 0x000e700000002400 */
[----:B------:R-:W1:Y:S08]  /*ba90*/  MUFU.TANH R55, R55 ;  /* 0x0000003700377308 */ /* 0x000e700000002400 */
[----:B------:R1:W1:Y:S08]  /*baa0*/  MUFU.TANH R44, R40 ;  /* 0x00000028002c7308 */ /* 0x0002700000002400 */
[----:B------:R1:W1:Y:S08]  /*bab0*/  MUFU.TANH R46, R41 ;  /* 0x00000029002e7308 */ /* 0x0002700000002400 */
[----:B------:R1:W1:Y:S08]  /*bac0*/  MUFU.TANH R45, R42 ;  /* 0x0000002a002d7308 */ /* 0x0002700000002400 */
[----:B------:R-:W1:Y:S08]  /*bad0*/  MUFU.TANH R43, R43 ;  /* 0x0000002b002b7308 */ /* 0x000e700000002400 */
[----:B------:R-:W1:Y:S08]  /*bae0*/  MUFU.TANH R20, R20 ;  /* 0x0000001400147308 */ /* 0x000e700000002400 */
[----:B------:R-:W1:Y:S08]  /*baf0*/  MUFU.TANH R21, R21 ;  /* 0x0000001500157308 */ /* 0x000e700000002400 */
[----:B------:R-:W1:Y:S08]  /*bb00*/  MUFU.TANH R23, R23 ;  /* 0x0000001700177308 */ /* 0x000e700000002400 */
[----:B------:R-:W1:Y:S08]  /*bb10*/  MUFU.TANH R22, R22 ;  /* 0x0000001600167308 */ /* 0x000e700000002400 */
[----:B------:R1:W1:Y:S08]  /*bb20*/  MUFU.TANH R30, R8 ;  /* 0x00000008001e7308 */ /* 0x0002700000002400 */
[----:B------:R1:W1:Y:S08]  /*bb30*/  MUFU.TANH R28, R9 ;  /* 0x00000009001c7308 */ /* 0x0002700000002400 */
[----:B------:R1:W1:Y:S08]  /*bb40*/  MUFU.TANH R29, R10 ;  /* 0x0000000a001d7308 */ /* 0x0002700000002400 */
[----:B------:R1:W1:Y:S08]  /*bb50*/  MUFU.TANH R31, R11 ;  /* 0x0000000b001f7308 */ /* 0x0002700000002400 */
[----:B------:R1:W1:Y:S08]  /*bb60*/  MUFU.TANH R16, R4 ;  /* 0x0000000400107308 */ /* 0x0002700000002400 */
[----:B------:R1:W1:Y:S08]  /*bb70*/  MUFU.TANH R17, R5 ;  /* 0x0000000500117308 */ /* 0x0002700000002400 */
[----:B------:R1:W1:Y:S08]  /*bb80*/  MUFU.TANH R19, R6 ;  /* 0x0000000600137308 */ /* 0x0002700000002400 */
[----:B------:R1:W1:Y:S01]  /*bb90*/  MUFU.TANH R18, R7 ;  /* 0x0000000700127308 */ /* 0x0002620000002400 */
[----:B------:R-:W-:Y:S06]  /*bba0*/  BAR.SYNC.DEFER_BLOCKING 0x0 ;  /* 0x0000000000007b1d */ /* 0x000fec0000010000 */
[----:B------:R-:W-:Y:S05]  /*bbb0*/  @!P0 BRA `(.L_x_697) ;  /* 0x0000018000008947 */ /* 0x000fea0003800000 */
[----:B--234-:R-:W2:Y:S04]  /*bbc0*/  LDL.64 R198, [R1+0x28] ;  /* 0x0000280001c67983 */ /* 0x01cea80000100a00 */
[----:B------:R-:W3:Y:S01]  /*bbd0*/  LDL.64 R182, [R1+0x20] ;  /* 0x0000200001b67983 */ /* 0x000ee20000100a00 */
[----:B------:R-:W-:-:S04]  /*bbe0*/  IADD3 R0, R3, -0x4, RZ ;  /* 0xfffffffc03007810 */ /* 0x000fc80007ffe0ff */
[----:B------:R-:W-:Y:S01]  /*bbf0*/  SHF.R.S32.HI R2, RZ, 0x1f, R0 ;  /* 0x0000001fff027819 */ /* 0x000fe20000011400 */
[----:B-1----:R-:W-:-:S04]  /*bc00*/  IMAD.WIDE.U32 R4, R0, c[0x0][0x198], RZ ;  /* 0x0000660000047a25 */ /* 0x002fc800078e00ff */
        /* <DEDUP_REMOVED lines=19> */
.L_x_697:
[----:B--234-:R-:W2:Y:S01]  /*bd40*/  S2R R0, SR_TID.X ;  /* 0x0000000000007919 */ /* 0x01cea20000002100 */
[----:B------:R-:W-:-:S02]  /*bd50*/  IMAD.MOV.U32 R56, RZ, RZ, R252 ;  /* 0x000000ffff387224 */ /* 0x000fc400078e00fc */
[----:B------:R-:W-:Y:S02]  /*bd60*/  IMAD.MOV.U32 R219, RZ, RZ, R247 ;  /* 0x000000ffffdb7224 */ /* 0x000fe400078e00f7 */
[----:B------:R-:W-:Y:S02]  /*bd70*/  IMAD.MOV.U32 R203, RZ, RZ, R56 ;  /* 0x000000ffffcb7224 */ /* 0x000fe400078e0038 */
[----:B------:R-:W-:Y:S02]  /*bd80*/  IMAD.MOV.U32 R56, RZ, RZ, R245 ;  /* 0x000000ffff387224 */ /* 0x000fe400078e00f5 */
[----:B--2---:R-:W-:-:S05]  /*bd90*/  IMAD.SHL.U32 R0, R0, 0x2, RZ ;  /* 0x0000000200007824 */ /* 0x004fca00078e00ff */
[----:B------:R-:W-:-:S05]  /*bda0*/  LOP3.LUT R0, R0, 0x6, RZ, 0xc0, !PT ;  /* 0x0000000600007812 */ /* 0x000fca00078ec0ff */
[----:B------:R-:W-:-:S05]  /*bdb0*/  IMAD R0, R236, 0x40, R0 ;  /* 0x00000040ec007824 */ /* 0x000fca00078e0200 */
[C---:B------:R-:W-:Y:S02]  /*bdc0*/  ISETP.GE.AND P3, PT, R0.reuse, R233, PT ;  /* 0x000000e90000720c */ /* 0x040fe40003f66270 */
[C---:B-1----:R-:W-:Y:S02]  /*bdd0*/  IADD3 R2, R0.reuse, 0x1, RZ ;  /* 0x0000000100027810 */ /* 0x042fe40007ffe0ff */
[----:B------:R-:W-:Y:S02]  /*bde0*/  ISETP.LT.OR P3, PT, R0, R229, P3 ;  /* 0x000000e50000720c */ /* 0x000fe40001f61670 */
[C---:B------:R-:W-:Y:S02]  /*bdf0*/  ISETP.GE.AND P2, PT, R2.reuse, R233, PT ;  /* 0x000000e90200720c */ /* 0x040fe40003f46270 */
[C---:B------:R-:W-:Y:S02]  /*be00*/  ISETP.GE.AND P0, PT, R2.reuse, R232, PT ;  /* 0x000000e80200720c */ /* 0x040fe40003f06270 */
[----:B------:R-:W-:-:S02]  /*be10*/  ISETP.GE.AND P4, PT, R2, R231, PT ;  /* 0x000000e70200720c */ /* 0x000fc40003f86270 */
[----:B------:R-:W-:Y:S02]  /*be20*/  ISETP.GE.AND P5, PT, R2, R230, PT ;  /* 0x000000e60200720c */ /* 0x000fe40003fa6270 */
[----:B------:R-:W-:Y:S02]  /*be30*/  ISETP.GE.AND P1, PT, R0, R232, PT ;  /* 0x000000e80000720c */ /* 0x000fe40003f26270 */
[----:B------:R-:W-:Y:S02]  /*be40*/  FSEL R15, R244, -INF , !P3 ;  /* 0xff800000f40f7808 */ /* 0x000fe40005800000 */
[C---:B------:R-:W-:Y:S02]  /*be50*/  ISETP.LT.OR P2, PT, R2.reuse, R229, P2 ;  /* 0x000000e50200720c */ /* 0x040fe40001741670 */
[C---:B------:R-:W-:Y:S02]  /*be60*/  ISETP.LT.OR P0, PT, R2.reuse, R228, P0 ;  /* 0x000000e40200720c */ /* 0x040fe40000701670 */
[----:B------:R-:W-:-:S02]  /*be70*/  ISETP.LT.OR P4, PT, R2, R227, P4 ;  /* 0x000000e30200720c */ /* 0x000fc40002781670 */
[----:B------:R-:W-:Y:S02]  /*be80*/  ISETP.LT.OR P5, PT, R2, R226, P5 ;  /* 0x000000e20200720c */ /* 0x000fe40002fa1670 */
[C---:B------:R-:W-:Y:S02]  /*be90*/  ISETP.GE.AND P6, PT, R0.reuse, R231, PT ;  /* 0x000000e70000720c */ /* 0x040fe40003fc6270 */
[C---:B------:R-:W-:Y:S02]  /*bea0*/  ISETP.GE.AND P3, PT, R0.reuse, R230, PT ;  /* 0x000000e60000720c */ /* 0x040fe40003f66270 */
[C---:B------:R-:W-:Y:S02]  /*beb0*/  ISETP.LT.OR P1, PT, R0.reuse, R228, P1 ;  /* 0x000000e40000720c */ /* 0x040fe40000f21670 */
[C---:B------:R-:W-:Y:S02]  /*bec0*/  IADD3 R2, R0.reuse, 0x8, RZ ;  /* 0x0000000800027810 */ /* 0x040fe40007ffe0ff */
[----:B------:R-:W-:-:S02]  /*bed0*/  ISETP.LT.OR P6, PT, R0, R227, P6 ;  /* 0x000000e30000720c */ /* 0x000fc400037c1670 */
[----:B------:R-:W-:Y:S02]  /*bee0*/  ISETP.LT.OR P3, PT, R0, R226, P3 ;  /* 0x000000e20000720c */ /* 0x000fe40001f61670 */
[----:B------:R-:W-:Y:S02]  /*bef0*/  FSEL R27, R213, -INF , !P1 ;  /* 0xff800000d51b7808 */ /* 0x000fe40004800000 */
[----:B------:R-:W-:Y:S02]  /*bf00*/  ISETP.GE.AND P1, PT, R2, R233, PT ;  /* 0x000000e90200720c */ /* 0x000fe40003f26270 */
[----:B------:R-:W-:Y:S02]  /*bf10*/  FSEL R7, R212, -INF , !P6 ;  /* 0xff800000d4077808 */ /* 0x000fe40007000000 */
[----:B------:R-:W-:Y:S02]  /*bf20*/  FSEL R10, R210, -INF , !P3 ;  /* 0xff800000d20a7808 */ /* 0x000fe40005800000 */
[----:B------:R-:W-:-:S02]  /*bf30*/  FSEL R24, R215, -INF , !P2 ;  /* 0xff800000d7187808 */ /* 0x000fc40005000000 */
[----:B------:R-:W-:Y:S02]  /*bf40*/  IADD3 R3, R0, 0x9, RZ ;  /* 0x0000000900037810 */ /* 0x000fe40007ffe0ff */
[C---:B------:R-:W-:Y:S02]  /*bf50*/  ISETP.GE.AND P6, PT, R2.reuse, R232, PT ;  /* 0x000000e80200720c */ /* 0x040fe40003fc6270 */
[C---:B------:R-:W-:Y:S02]  /*bf60*/  ISETP.GE.AND P3, PT, R2.reuse, R231, PT ;  /* 0x000000e70200720c */ /* 0x040fe40003f66270 */
[C---:B------:R-:W-:Y:S02]  /*bf70*/  ISETP.GE.AND P2, PT, R2.reuse, R230, PT ;  /* 0x000000e60200720c */ /* 0x040fe40003f46270 */
[----:B------:R-:W-:Y:S02]  /*bf80*/  ISETP.LT.OR P1, PT, R2, R229, P1 ;  /* 0x000000e50200720c */ /* 0x000fe40000f21670 */
[----:B------:R-:W-:-:S02]  /*bf90*/  FSEL R32, R214, -INF , !P0 ;  /* 0xff800000d6207808 */ /* 0x000fc40004000000 */
[C---:B------:R-:W-:Y:S02]  /*bfa0*/  ISETP.LT.OR P6, PT, R2.reuse, R228, P6 ;  /* 0x000000e40200720c */ /* 0x040fe400037c1670 */
[C---:B------:R-:W-:Y:S02]  /*bfb0*/  ISETP.LT.OR P3, PT, R2.reuse, R227, P3 ;  /* 0x000000e30200720c */ /* 0x040fe40001f61670 */
[----:B------:R-:W-:Y:S02]  /*bfc0*/  ISETP.LT.OR P2, PT, R2, R226, P2 ;  /* 0x000000e20200720c */ /* 0x000fe40001741670 */
[----:B------:R-:W-:Y:S02]  /*bfd0*/  ISETP.GE.AND P0, PT, R3, R233, PT ;  /* 0x000000e90300720c */ /* 0x000fe40003f06270 */
[----:B------:R-:W-:Y:S02]  /*bfe0*/  FSEL R8, R211, -INF , !P4 ;  /* 0xff800000d3087808 */ /* 0x000fe40006000000 */
[----:B------:R-:W-:-:S02]  /*bff0*/  FSEL R12, R209, -INF , !P5 ;  /* 0xff800000d10c7808 */ /* 0x000fc40006800000 */
[----:B------:R-:W-:Y:S02]  /*c000*/  FSEL R25, R207, -INF , !P1 ;  /* 0xff800000cf197808 */ /* 0x000fe40004800000 */
[----:B------:R-:W-:Y:S02]  /*c010*/  IADD3 R2, R0, 0x10, RZ ;  /* 0x0000001000027810 */ /* 0x000fe40007ffe0ff */
[C---:B------:R-:W-:Y:S02]  /*c020*/  ISETP.GE.AND P4, PT, R3.reuse, R232, PT ;  /* 0x000000e80300720c */ /* 0x040fe40003f86270 */
[C---:B------:R-:W-:Y:S02]  /*c030*/  ISETP.GE.AND P5, PT, R3.reuse, R231, PT ;  /* 0x000000e70300720c */ /* 0x040fe40003fa6270 */
[C---:B------:R-:W-:Y:S02]  /*c040*/  ISETP.GE.AND P1, PT, R3.reuse, R230, PT ;  /* 0x000000e60300720c */ /* 0x040fe40003f26270 */
[----:B------:R-:W-:-:S02]  /*c050*/  ISETP.LT.OR P0, PT, R3, R229, P0 ;  /* 0x000000e50300720c */ /* 0x000fc40000701670 */
[----:B------:R-:W-:Y:S02]  /*c060*/  FSEL R34, R205, -INF , !P6 ;  /* 0xff800000cd227808 */ /* 0x000fe40007000000 */
[C---:B------:R-:W-:Y:S02]  /*c070*/  ISETP.LT.OR P4, PT, R3.reuse, R228, P4 ;  /* 0x000000e40300720c */ /* 0x040fe40002781670 */
[C---:B------:R-:W-:Y:S02]  /*c080*/  ISETP.LT.OR P5, PT, R3.reuse, R227, P5 ;  /* 0x000000e30300720c */ /* 0x040fe40002fa1670 */
[----:B------:R-:W-:Y:S02]  /*c090*/  ISETP.LT.OR P1, PT, R3, R226, P1 ;  /* 0x000000e20300720c */ /* 0x000fe40000f21670 */
[----:B------:R-:W-:Y:S02]  /*c0a0*/  ISETP.GE.AND P6, PT, R2, R233, PT ;  /* 0x000000e90200720c */ /* 0x000fe40003fc6270 */
[----:B------:R-:W-:-:S02]  /*c0b0*/  IADD3 R3, R0, 0x11, RZ ;  /* 0x0000001100037810 */ /* 0x000fc40007ffe0ff */
[----:B------:R-:W-:Y:S02]  /*c0c0*/  FSEL R26, R208, -INF , !P0 ;  /* 0xff800000d01a7808 */ /* 0x000fe40004000000 */
[----:B------:R-:W-:Y:S02]  /*c0d0*/  FSEL R9, R204, -INF , !P3 ;  /* 0xff800000cc097808 */ /* 0x000fe40005800000 */
[----:B------:R-:W-:Y:S02]  /*c0e0*/  FSEL R13, R189, -INF , !P2 ;  /* 0xff800000bd0d7808 */ /* 0x000fe40005000000 */
[C---:B------:R-:W-:Y:S02]  /*c0f0*/  ISETP.GE.AND P0, PT, R2.reuse, R230, PT ;  /* 0x000000e60200720c */ /* 0x040fe40003f06270 */
[----:B------:R-:W-:Y:S02]  /*c100*/  ISETP.LT.OR P6, PT, R2, R229, P6 ;  /* 0x000000e50200720c */ /* 0x000fe400037c1670 */
[----:B------:R-:W-:-:S02]  /*c110*/  FSEL R35, R206, -INF , !P4 ;  /* 0xff800000ce237808 */ /* 0x000fc40006000000 */
[C---:B------:R-:W-:Y:S02]  /*c120*/  ISETP.GE.AND P3, PT, R2.reuse, R232, PT ;  /* 0x000000e80200720c */ /* 0x040fe40003f66270 */
[C---:B------:R-:W-:Y:S02]  /*c130*/  ISETP.GE.AND P2, PT, R2.reuse, R231, PT ;  /* 0x000000e70200720c */ /* 0x040fe40003f46270 */
[----:B------:R-:W-:Y:S02]  /*c140*/  ISETP.GE.AND P4, PT, R3, R233, PT ;  /* 0x000000e90300720c */ /* 0x000fe40003f86270 */
[----:B------:R-:W-:Y:S02]  /*c150*/  ISETP.LT.OR P0, PT, R2, R226, P0 ;  /* 0x000000e20200720c */ /* 0x000fe40000701670 */
[----:B------:R-:W-:Y:S02]  /*c160*/  FSEL R11, R191, -INF , !P5 ;  /* 0xff800000bf0b7808 */ /* 0x000fe40006800000 */
[----:B------:R-:W-:-:S02]  /*c170*/  FSEL R14, R190, -INF , !P1 ;  /* 0xff800000be0e7808 */ /* 0x000fc40004800000 */
[----:B------:R-:W-:Y:S02]  /*c180*/  FSEL R36, R188, -INF , !P6 ;  /* 0xff800000bc247808 */ /* 0x000fe40007000000 */
[C---:B------:R-:W-:Y:S02]  /*c190*/  ISETP.LT.OR P3, PT, R2.reuse, R228, P3 ;  /* 0x000000e40200720c */ /* 0x040fe40001f61670 */
[----:B------:R-:W-:Y:S02]  /*c1a0*/  ISETP.LT.OR P2, PT, R2, R227, P2 ;  /* 0x000000e30200720c */ /* 0x000fe40001741670 */
[C---:B------:R-:W-:Y:S02]  /*c1b0*/  ISETP.GE.AND P5, PT, R3.reuse, R232, PT ;  /* 0x000000e80300720c */ /* 0x040fe40003fa6270 */
[C---:B------:R-:W-:Y:S02]  /*c1c0*/  ISETP.GE.AND P1, PT, R3.reuse, R231, PT ;  /* 0x000000e70300720c */ /* 0x040fe40003f26270 */
[----:B------:R-:W-:-:S02]  /*c1d0*/  ISETP.GE.AND P6, PT, R3, R230, PT ;  /* 0x000000e60300720c */ /* 0x000fc40003fc6270 */
[C---:B------:R-:W-:Y:S02]  /*c1e0*/  ISETP.LT.OR P4, PT, R3.reuse, R229, P4 ;  /* 0x000000e50300720c */ /* 0x040fe40002781670 */
[----:B------:R-:W-:Y:S02]  /*c1f0*/  IADD3 R2, R0, 0x18, RZ ;  /* 0x0000001800027810 */ /* 0x000fe40007ffe0ff */
[----:B------:R-:W-:Y:S02]  /*c200*/  FSEL R41, R106, -INF , !P0 ;  /* 0xff8000006a297808 */ /* 0x000fe40004000000 */
[C---:B------:R-:W-:Y:S02]  /*c210*/  ISETP.LT.OR P5, PT, R3.reuse, R228, P5 ;  /* 0x000000e40300720c */ /* 0x040fe40002fa1670 */
[C---:B------:R-:W-:Y:S02]  /*c220*/  ISETP.LT.OR P1, PT, R3.reuse, R227, P1 ;  /* 0x000000e30300720c */ /* 0x040fe40000f21670 */
[----:B------:R-:W-:-:S02]  /*c230*/  ISETP.LT.OR P6, PT, R3, R226, P6 ;  /* 0x000000e20300720c */ /* 0x000fc400037c1670 */
[----:B------:R-:W-:Y:S02]  /*c240*/  FSEL R181, R178, -INF , !P3 ;  /* 0xff800000b2b57808 */ /* 0x000fe40005800000 */
[----:B------:R-:W-:Y:S02]  /*c250*/  FSEL R37, R177, -INF , !P2 ;  /* 0xff800000b1257808 */ /* 0x000fe40005000000 */
[----:B------:R-:W-:Y:S02]  /*c260*/  FSEL R106, R180, -INF , !P4 ;  /* 0xff800000b46a7808 */ /* 0x000fe40006000000 */
[----:B------:R-:W-:Y:S02]  /*c270*/  IADD3 R3, R0, 0x19, RZ ;  /* 0x0000001900037810 */ /* 0x000fe40007ffe0ff */
[C---:B------:R-:W-:Y:S02]  /*c280*/  ISETP.GE.AND P3, PT, R2.reuse, R233, PT ;  /* 0x000000e90200720c */ /* 0x040fe40003f66270 */
[----:B------:R-:W-:-:S02]  /*c290*/  ISETP.GE.AND P2, PT, R2, R232, PT ;  /* 0x000000e80200720c */ /* 0x000fc40003f46270 */
[C---:B------:R-:W-:Y:S02]  /*c2a0*/  ISETP.GE.AND P0, PT, R2.reuse, R231, PT ;  /* 0x000000e70200720c */ /* 0x040fe40003f06270 */
[----:B------:R-:W-:Y:S02]  /*c2b0*/  ISETP.GE.AND P4, PT, R2, R230, PT ;  /* 0x000000e60200720c */ /* 0x000fe40003f86270 */
[----:B------:R-:W-:Y:S02]  /*c2c0*/  FSEL R182, R179, -INF , !P5 ;  /* 0xff800000b3b67808 */ /* 0x000fe40006800000 */
[----:B------:R-:W-:Y:S02]  /*c2d0*/  FSEL R38, R176, -INF , !P1 ;  /* 0xff800000b0267808 */ /* 0x000fe40004800000 */
[C---:B------:R-:W-:Y:S02]  /*c2e0*/  ISETP.LT.OR P3, PT, R2.reuse, R229, P3 ;  /* 0x000000e50200720c */ /* 0x040fe40001f61670 */
[----:B------:R-:W-:-:S02]  /*c2f0*/  ISETP.LT.OR P2, PT, R2, R228, P2 ;  /* 0x000000e40200720c */ /* 0x000fc40001741670 */
[C---:B------:R-:W-:Y:S02]  /*c300*/  ISETP.LT.OR P0, PT, R2.reuse, R227, P0 ;  /* 0x000000e30200720c */ /* 0x040fe40000701670 */
[----:B------:R-:W-:Y:S02]  /*c310*/  ISETP.LT.OR P4, PT, R2, R226, P4 ;  /* 0x000000e20200720c */ /* 0x000fe40002781670 */
[C---:B------:R-:W-:Y:S02]  /*c320*/  ISETP.GE.AND P5, PT, R3.reuse, R233, PT ;  /* 0x000000e90300720c */ /* 0x040fe40003fa6270 */
[----:B------:R-:W-:Y:S02]  /*c330*/  ISETP.GE.AND P1, PT, R3, R232, PT ;  /* 0x000000e80300720c */ /* 0x000fe40003f26270 */
[----:B------:R-:W-:Y:S02]  /*c340*/  IADD3 R2, R0, 0x20, RZ ;  /* 0x0000002000027810 */ /* 0x000fe40007ffe0ff */
[----:B------:R-:W-:-:S02]  /*c350*/  FSEL R42, R111, -INF , !P6 ;  /* 0xff8000006f2a7808 */ /* 0x000fc40007000000 */
[----:B------:R-:W-:Y:S02]  /*c360*/  FSEL R107, R107, -INF , !P3 ;  /* 0xff8000006b6b7808 */ /* 0x000fe40005800000 */
[C---:B------:R-:W-:Y:S02]  /*c370*/  ISETP.LT.OR P5, PT, R3.reuse, R229, P5 ;  /* 0x000000e50300720c */ /* 0x040fe40002fa1670 */
[C---:B------:R-:W-:Y:S02]  /*c380*/  ISETP.LT.OR P1, PT, R3.reuse, R228, P1 ;  /* 0x000000e40300720c */ /* 0x040fe40000f21670 */
[----:B------:R-:W-:Y:S02]  /*c390*/  FSEL R183, R108, -INF , !P2 ;  /* 0xff8000006cb77808 */ /* 0x000fe40005000000 */
[C---:B------:R-:W-:Y:S02]  /*c3a0*/  ISETP.GE.AND P6, PT, R3.reuse, R231, PT ;  /* 0x000000e70300720c */ /* 0x040fe40003fc6270 */
[----:B------:R-:W-:-:S02]  /*c3b0*/  ISETP.GE.AND P3, PT, R3, R230, PT ;  /* 0x000000e60300720c */ /* 0x000fc40003f66270 */
[----:B------:R-:W-:Y:S02]  /*c3c0*/  IADD3 R4, R0, 0x21, RZ ;  /* 0x0000002100047810 */ /* 0x000fe40007ffe0ff */
[----:B------:R-:W-:Y:S02]  /*c3d0*/  ISETP.GE.AND P2, PT, R2, R233, PT ;  /* 0x000000e90200720c */ /* 0x000fe40003f46270 */
[----:B------:R-:W-:Y:S02]  /*c3e0*/  FSEL R39, R105, -INF , !P0 ;  /* 0xff80000069277808 */ /* 0x000fe40004000000 */
[----:B------:R-:W-:Y:S02]  /*c3f0*/  FSEL R52, R101, -INF , !P4 ;  /* 0xff80000065347808 */ /* 0x000fe40006000000 */
[----:B------:R-:W-:Y:S02]  /*c400*/  FSEL R180, R110, -INF , !P5 ;  /* 0xff8000006eb47808 */ /* 0x000fe40006800000 */
[----:B------:R-:W-:-:S02]  /*c410*/  FSEL R188, R109, -INF , !P1 ;  /* 0xff8000006dbc7808 */ /* 0x000fc40004800000 */
[C---:B------:R-:W-:Y:S02]  /*c420*/  ISETP.LT.OR P6, PT, R3.reuse, R227, P6 ;  /* 0x000000e30300720c */ /* 0x040fe400037c1670 */
[----:B------:R-:W-:Y:S02]  /*c430*/  ISETP.LT.OR P3, PT, R3, R226, P3 ;  /* 0x000000e20300720c */ /* 0x000fe40001f61670 */
[C---:B------:R-:W-:Y:S02]  /*c440*/  ISETP.GE.AND P0, PT, R2.reuse, R232, PT ;  /* 0x000000e80200720c */ /* 0x040fe40003f06270 */
[C---:B------:R-:W-:Y:S02]  /*c450*/  ISETP.GE.AND P4, PT, R2.reuse, R231, PT ;  /* 0x000000e70200720c */ /* 0x040fe40003f86270 */
[C---:B------:R-:W-:Y:S02]  /*c460*/  ISETP.GE.AND P5, PT, R2.reuse, R230, PT ;  /* 0x000000e60200720c */ /* 0x040fe40003fa6270 */
[----:B------:R-:W-:-:S02]  /*c470*/  ISETP.LT.OR P2, PT, R2, R229, P2 ;  /* 0x000000e50200720c */ /* 0x000fc40001741670 */
[----:B------:R-:W-:Y:S02]  /*c480*/  ISETP.GE.AND P1, PT, R4, R233, PT ;  /* 0x000000e90400720c */ /* 0x000fe40003f26270 */
[C---:B------:R-:W-:Y:S02]  /*c490*/  ISETP.LT.OR P0, PT, R2.reuse, R228, P0 ;  /* 0x000000e40200720c */ /* 0x040fe40000701670 */
[C---:B------:R-:W-:Y:S02]  /*c4a0*/  ISETP.LT.OR P4, PT, R2.reuse, R227, P4 ;  /* 0x000000e30200720c */ /* 0x040fe40002781670 */
[----:B------:R-:W-:Y:S02]  /*c4b0*/  ISETP.LT.OR P5, PT, R2, R226, P5 ;  /* 0x000000e20200720c */ /* 0x000fe40002fa1670 */
[----:B------:R-:W-:Y:S02]  /*c4c0*/  FSEL R40, R103, -INF , !P6 ;  /* 0xff80000067287808 */ /* 0x000fe40007000000 */
[----:B------:R-:W-:-:S02]  /*c4d0*/  FSEL R53, R102, -INF , !P3 ;  /* 0xff80000066357808 */ /* 0x000fc40005800000 */
[----:B------:R-:W-:Y:S02]  /*c4e0*/  FSEL R242, R100, -INF , !P2 ;  /* 0xff80000064f27808 */ /* 0x000fe40005000000 */
[----:B------:R-:W-:Y:S02]  /*c4f0*/  ISETP.LT.OR P1, PT, R4, R229, P1 ;  /* 0x000000e50400720c */ /* 0x000fe40000f21670 */
[----:B------:R-:W-:Y:S02]  /*c500*/  IADD3 R3, R0, 0x28, RZ ;  /* 0x0000002800037810 */ /* 0x000fe40007ffe0ff */
[C---:B------:R-:W-:Y:S02]  /*c510*/  ISETP.GE.AND P6, PT, R4.reuse, R232, PT ;  /* 0x000000e80400720c */ /* 0x040fe40003fc6270 */
[C---:B------:R-:W-:Y:S02]  /*c520*/  ISETP.GE.AND P3, PT, R4.reuse, R231, PT ;  /* 0x000000e70400720c */ /* 0x040fe40003f66270 */
[----:B------:R-:W-:-:S02]  /*c530*/  ISETP.GE.AND P2, PT, R4, R230, PT ;  /* 0x000000e60400720c */ /* 0x000fc40003f46270 */
[----:B------:R-:W-:Y:S02]  /*c540*/  FSEL R248, R66, -INF , !P0 ;  /* 0xff80000042f87808 */ /* 0x000fe40004000000 */
[----:B------:R-:W-:Y:S02]  /*c550*/  FSEL R210, R64, -INF , !P4 ;  /* 0xff80000040d27808 */ /* 0x000fe40006000000 */
[----:B------:R-:W-:Y:S02]  /*c560*/  FSEL R215, R61, -INF , !P5 ;  /* 0xff8000003dd77808 */ /* 0x000fe40006800000 */
[----:B------:R-:W-:Y:S02]  /*c570*/  FSEL R243, R67, -INF , !P1 ;  /* 0xff80000043f37808 */ /* 0x000fe40004800000 */
[C---:B------:R-:W-:Y:S02]  /*c580*/  ISETP.LT.OR P6, PT, R4.reuse, R228, P6 ;  /* 0x000000e40400720c */ /* 0x040fe400037c1670 */
[----:B------:R-:W-:-:S02]  /*c590*/  ISETP.LT.OR P3, PT, R4, R227, P3 ;  /* 0x000000e30400720c */ /* 0x000fc40001f61670 */
[----:B------:R-:W-:Y:S02]  /*c5a0*/  ISETP.LT.OR P2, PT, R4, R226, P2 ;  /* 0x000000e20400720c */ /* 0x000fe40001741670 */
[C---:B------:R-:W-:Y:S02]  /*c5b0*/  ISETP.GE.AND P0, PT, R3.reuse, R233, PT ;  /* 0x000000e90300720c */ /* 0x040fe40003f06270 */
[C---:B------:R-:W-:Y:S02]  /*c5c0*/  ISETP.GE.AND P4, PT, R3.reuse, R232, PT ;  /* 0x000000e80300720c */ /* 0x040fe40003f86270 */
[C---:B------:R-:W-:Y:S02]  /*c5d0*/  ISETP.GE.AND P5, PT, R3.reuse, R231, PT ;  /* 0x000000e70300720c */ /* 0x040fe40003fa6270 */
[----:B------:R-:W-:Y:S02]  /*c5e0*/  ISETP.GE.AND P1, PT, R3, R230, PT ;  /* 0x000000e60300720c */ /* 0x000fe40003f26270 */
[----:B------:R-:W-:-:S02]  /*c5f0*/  FMNMX.FTZ R4, R238, R7, !PT ;  /* 0x00000007ee047209 */ /* 0x000fc40007810000 */
[C---:B------:R-:W-:Y:S02]  /*c600*/  ISETP.LT.OR P0, PT, R3.reuse, R229, P0 ;  /* 0x000000e50300720c */ /* 0x040fe40000701670 */
[C---:B------:R-:W-:Y:S02]  /*c610*/  ISETP.LT.OR P4, PT, R3.reuse, R228, P4 ;  /* 0x000000e40300720c */ /* 0x040fe40002781670 */
[C---:B------:R-:W-:Y:S02]  /*c620*/  ISETP.LT.OR P5, PT, R3.reuse, R227, P5 ;  /* 0x000000e30300720c */ /* 0x040fe40002fa1670 */
[----:B------:R-:W-:Y:S02]  /*c630*/  ISETP.LT.OR P1, PT, R3, R226, P1 ;  /* 0x000000e20300720c */ /* 0x000fe40000f21670 */
[----:B------:R-:W-:Y:S02]  /*c640*/  FMNMX.FTZ R3, R8, R4, !PT ;  /* 0x0000000408037209 */ /* 0x000fe40007810000 */
[----:B------:R-:W-:-:S02]  /*c650*/  IADD3 R2, R0, 0x29, RZ ;  /* 0x0000002900027810 */ /* 0x000fc40007ffe0ff */
[----:B------:R-:W-:Y:S02]  /*c660*/  FMNMX.FTZ R3, R9, R3, !PT ;  /* 0x0000000309037209 */ /* 0x000fe40007810000 */
[----:B------:R-:W-:Y:S02]  /*c670*/  FSEL R217, R62, -INF , !P2 ;  /* 0xff8000003ed97808 */ /* 0x000fe40005000000 */
[----:B------:R-:W-:Y:S02]  /*c680*/  FMNMX.FTZ R3, R11, R3, !PT ;  /* 0x000000030b037209 */ /* 0x000fe40007810000 */
[----:B------:R-:W-:Y:S02]  /*c690*/  ISETP.GE.AND P2, PT, R2, R231, PT ;  /* 0x000000e70200720c */ /* 0x000fe40003f46270 */
[----:B------:R-:W-:Y:S02]  /*c6a0*/  FMNMX.FTZ R3, R37, R3, !PT ;  /* 0x0000000325037209 */ /* 0x000fe40007810000 */
[----:B------:R-:W-:-:S02]  /*c6b0*/  IADD3 R4, R0, 0x30, RZ ;  /* 0x0000003000047810 */ /* 0x000fc40007ffe0ff */
[----:B------:R-:W-:Y:S02]  /*c6c0*/  FMNMX.FTZ R5, R38, R3, !PT ;  /* 0x0000000326057209 */ /* 0x000fe40007810000 */
[----:B------:R-:W-:Y:S02]  /*c6d0*/  FSEL R191, R63, -INF , !P3 ;  /* 0xff8000003fbf7808 */ /* 0x000fe40005800000 */
[----:B------:R-:W-:Y:S02]  /*c6e0*/  FMNMX.FTZ R5, R39, R5, !PT ;  /* 0x0000000527057209 */ /* 0x000fe40007810000 */
[----:B------:R-:W-:Y:S02]  /*c6f0*/  FSEL R249, R65, -INF , !P6 ;  /* 0xff80000041f97808 */ /* 0x000fe40007000000 */
[----:B------:R-:W-:Y:S02]  /*c700*/  FMNMX.FTZ R6, R40, R5, !PT ;  /* 0x0000000528067209 */ /* 0x000fe40007810000 */
[----:B------:R-:W-:-:S02]  /*c710*/  FMNMX.FTZ R5, R237, R10, !PT ;  /* 0x0000000aed057209 */ /* 0x000fc40007810000 */
[----:B------:R-:W-:Y:S02]  /*c720*/  FMNMX.FTZ R6, R210, R6, !PT ;  /* 0x00000006d2067209 */ /* 0x000fe40007810000 */
[----:B------:R-:W-:Y:S02]  /*c730*/  FSEL R244, R60, -INF , !P0 ;  /* 0xff8000003cf47808 */ /* 0x000fe40004000000 */
[C---:B------:R-:W-:Y:S02]  /*c740*/  ISETP.LT.OR P2, PT, R2.reuse, R227, P2 ;  /* 0x000000e30200720c */ /* 0x040fe40001741670 */
[----:B------:R-:W-:Y:S02]  /*c750*/  FSEL R214, R33, -INF , !P1 ;  /* 0xff80000021d67808 */ /* 0x000fe40004800000 */
[C---:B------:R-:W-:Y:S02]  /*c760*/  ISETP.GE.AND P6, PT, R2.reuse, R233, PT ;  /* 0x000000e90200720c */ /* 0x040fe40003fc6270 */
[----:B------:R-:W-:-:S02]  /*c770*/  ISETP.GE.AND P3, PT, R2, R232, PT ;  /* 0x000000e80200720c */ /* 0x000fc40003f66270 */
[----:B------:R-:W-:Y:S02]  /*c780*/  ISETP.GE.AND P0, PT, R2, R230, PT ;  /* 0x000000e60200720c */ /* 0x000fe40003f06270 */
[----:B------:R-:W-:Y:S02]  /*c790*/  IADD3 R3, R0, 0x31, RZ ;  /* 0x0000003100037810 */ /* 0x000fe40007ffe0ff */
[----:B------:R-:W-:Y:S02]  /*c7a0*/  ISETP.GE.AND P1, PT, R4, R231, PT ;  /* 0x000000e70400720c */ /* 0x000fe40003f26270 */
[----:B------:R-:W-:Y:S02]  /*c7b0*/  FMNMX.FTZ R5, R12, R5, !PT ;  /* 0x000000050c057209 */ /* 0x000fe40007810000 */
[----:B------:R-:W-:Y:S02]  /*c7c0*/  FSEL R189, R49, -INF , !P5 ;  /* 0xff80000031bd7808 */ /* 0x000fe40006800000 */
[----:B------:R-:W-:-:S02]  /*c7d0*/  FMNMX.FTZ R103, R191, R6, !PT ;  /* 0x00000006bf677209 */ /* 0x000fc40007810000 */
[----:B------:R-:W-:Y:S02]  /*c7e0*/  FSEL R190, R48, -INF , !P2 ;  /* 0xff80000030be7808 */ /* 0x000fe40005000000 */
[C---:B------:R-:W-:Y:S02]  /*c7f0*/  ISETP.LT.OR P6, PT, R2.reuse, R229, P6 ;  /* 0x000000e50200720c */ /* 0x040fe400037c1670 */
[C---:B------:R-:W-:Y:S02]  /*c800*/  ISETP.LT.OR P3, PT, R2.reuse, R228, P3 ;  /* 0x000000e40200720c */ /* 0x040fe40001f61670 */
[----:B------:R-:W-:Y:S02]  /*c810*/  ISETP.LT.OR P0, PT, R2, R226, P0 ;  /* 0x000000e20200720c */ /* 0x000fe40000701670 */
[----:B------:R-:W-:Y:S02]  /*c820*/  ISETP.GE.AND P2, PT, R3, R231, PT ;  /* 0x000000e70300720c */ /* 0x000fe40003f46270 */
[----:B------:R-:W-:-:S02]  /*c830*/  ISETP.LT.OR P1, PT, R4, R227, P1 ;  /* 0x000000e30400720c */ /* 0x000fc40000f21670 */
[----:B------:R-:W-:Y:S02]  /*c840*/  FMNMX.FTZ R5, R13, R5, !PT ;  /* 0x000000050d057209 */ /* 0x000fe40007810000 */
[----:B------:R-:W-:Y:S02]  /*c850*/  IADD3 R2, R0, 0x38, RZ ;  /* 0x0000003800027810 */ /* 0x000fe40007ffe0ff */
[----:B------:R-:W-:Y:S02]  /*c860*/  FMNMX.FTZ R103, R189, R103, !PT ;  /* 0x00000067bd677209 */ /* 0x000fe40007810000 */
[----:B------:R-:W-:Y:S02]  /*c870*/  ISETP.LT.OR P2, PT, R3, R227, P2 ;  /* 0x000000e30300720c */ /* 0x000fe40001741670 */
[----:B------:R-:W-:Y:S02]  /*c880*/  FSEL R20, R20, -INF , !P1 ;  /* 0xff80000014147808 */ /* 0x000fe40004800000 */
[----:B------:R-:W-:-:S02]  /*c890*/  FMNMX.FTZ R5, R14, R5, !PT ;  /* 0x000000050e057209 */ /* 0x000fc40007810000 */
[----:B------:R-:W-:Y:S02]  /*c8a0*/  IADD3 R0, R0, 0x39, RZ ;  /* 0x0000003900007810 */ /* 0x000fe40007ffe0ff */
[----:B------:R-:W-:Y:S02]  /*c8b0*/  ISETP.GE.AND P1, PT, R2, R231, PT ;  /* 0x000000e70200720c */ /* 0x000fe40003f26270 */
[----:B------:R-:W-:Y:S02]  /*c8c0*/  FMNMX.FTZ R103, R190, R103, !PT ;  /* 0x00000067be677209 */ /* 0x000fe40007810000 */
[----:B------:R-:W-:Y:S02]  /*c8d0*/  FSEL R111, R21, -INF , !P2 ;  /* 0xff800000156f7808 */ /* 0x000fe40005000000 */
[----:B------:R-:W-:Y:S02]  /*c8e0*/  FMNMX.FTZ R5, R41, R5, !PT ;  /* 0x0000000529057209 */ /* 0x000fe40007810000 */
[----:B------:R-:W-:-:S02]  /*c8f0*/  ISETP.GE.AND P2, PT, R0, R231, PT ;  /* 0x000000e70000720c */ /* 0x000fc40003f46270 */
[----:B------:R-:W-:Y:S02]  /*c900*/  ISETP.LT.OR P1, PT, R2, R227, P1 ;  /* 0x000000e30200720c */ /* 0x000fe40000f21670 */
[----:B------:R-:W-:Y:S02]  /*c910*/  FMNMX.FTZ R103, R20, R103, !PT ;  /* 0x0000006714677209 */ /* 0x000fe40007810000 */
[----:B------:R-:W-:Y:S02]  /*c920*/  FMNMX.FTZ R5, R42, R5, !PT ;  /* 0x000000052a057209 */ /* 0x000fe40007810000 */
[----:B------:R-:W-:Y:S02]  /*c930*/  ISETP.LT.OR P2, PT, R0, R227, P2 ;  /* 0x000000e30000720c */ /* 0x000fe40001741670 */
[----:B------:R-:W-:Y:S02]  /*c940*/  FSEL R212, R16, -INF , !P1 ;  /* 0xff80000010d47808 */ /* 0x000fe40004800000 */
[----:B------:R-:W-:-:S02]  /*c950*/  FMNMX.FTZ R103, R111, R103, !PT ;  /* 0x000000676f677209 */ /* 0x000fc40007810000 */
[----:B------:R-:W-:Y:S02]  /*c960*/  FSEL R213, R55, -INF , !P0 ;  /* 0xff80000037d57808 */ /* 0x000fe40004000000 */
[-C--:B------:R-:W-:Y:S02]  /*c970*/  ISETP.GE.AND P1, PT, R4, R230.reuse, PT ;  /* 0x000000e60400720c */ /* 0x080fe40003f26270 */
[----:B------:R-:W-:Y:S02]  /*c980*/  ISETP.GE.AND P0, PT, R3, R230, PT ;  /* 0x000000e60300720c */ /* 0x000fe40003f06270 */
[----:B------:R-:W-:Y:S02]  /*c990*/  FMNMX.FTZ R5, R52, R5, !PT ;  /* 0x0000000534057209 */ /* 0x000fe40007810000 */
[----:B------:R-:W-:Y:S02]  /*c9a0*/  FSEL R108, R17, -INF , !P2 ;  /* 0xff800000116c7808 */ /* 0x000fe40005000000 */
[----:B------:R-:W-:-:S02]  /*c9b0*/  FMNMX.FTZ R103, R212, R103, !PT ;  /* 0x00000067d4677209 */ /* 0x000fc40007810000 */
[-C--:B------:R-:W-:Y:S02]  /*c9c0*/  ISETP.LT.OR P1, PT, R4, R226.reuse, P1 ;  /* 0x000000e20400720c */ /* 0x080fe40000f21670 */
[----:B------:R-:W-:Y:S02]  /*c9d0*/  ISETP.LT.OR P0, PT, R3, R226, P0 ;  /* 0x000000e20300720c */ /* 0x000fe40000701670 */
[----:B------:R-:W-:Y:S02]  /*c9e0*/  FMNMX.FTZ R5, R53, R5, !PT ;  /* 0x0000000535057209 */ /* 0x000fe40007810000 */
[----:B------:R-:W-:Y:S02]  /*c9f0*/  FMNMX.FTZ R103, R108, R103, !PT ;  /* 0x000000676c677209 */ /* 0x000fe40007810000 */
[----:B------:R-:W-:Y:S02]  /*ca00*/  FSEL R209, R23, -INF , !P1 ;  /* 0xff80000017d17808 */ /* 0x000fe40004800000 */
[----:B------:R-:W-:-:S02]  /*ca10*/  FSEL R54, R22, -INF , !P0 ;  /* 0xff80000016367808 */ /* 0x000fc40004000000 */
[-C--:B------:R-:W-:Y:S02]  /*ca20*/  ISETP.GE.AND P1, PT, R2, R230.reuse, PT ;  /* 0x000000e60200720c */ /* 0x080fe40003f26270 */
[----:B------:R-:W-:Y:S02]  /*ca30*/  ISETP.GE.AND P0, PT, R0, R230, PT ;  /* 0x000000e60000720c */ /* 0x000fe40003f06270 */
[C---:B------:R-:W-:Y:S02]  /*ca40*/  ISETP.GE.AND P5, PT, R4.reuse, R233, PT ;  /* 0x000000e90400720c */ /* 0x040fe40003fa6270 */
[----:B------:R-:W-:Y:S02]  /*ca50*/  ISETP.GE.AND P2, PT, R4, R232, PT ;  /* 0x000000e80400720c */ /* 0x000fe40003f46270 */
[----:B------:R-:W-:Y:S02]  /*ca60*/  FMNMX.FTZ R102, R215, R5, !PT ;  /* 0x00000005d7667209 */ /* 0x000fe40007810000 */
[----:B------:R-:W1:Y:S01]  /*ca70*/  SHFL.BFLY PT, R5, R103, 0x2, 0x1f ;  /* 0x0c401f0067057f89 */ /* 0x000e6200000e0000 */
[----:B------:R-:W-:-:S02]  /*ca80*/  ISETP.LT.OR P1, PT, R2, R226, P1 ;  /* 0x000000e20200720c */ /* 0x000fc40000f21670 */
[----:B------:R-:W-:Y:S02]  /*ca90*/  ISETP.LT.OR P0, PT, R0, R226, P0 ;  /* 0x000000e20000720c */ /* 0x000fe40000701670 */
[C---:B------:R-:W-:Y:S02]  /*caa0*/  ISETP.LT.OR P5, PT, R4.reuse, R229, P5 ;  /* 0x000000e50400720c */ /* 0x040fe40002fa1670 */
[----:B------:R-:W-:Y:S02]  /*cab0*/  ISETP.LT.OR P2, PT, R4, R228, P2 ;  /* 0x000000e40400720c */ /* 0x000fe40001741670 */
[----:B------:R-:W-:Y:S02]  /*cac0*/  FMNMX.FTZ R4, R235, R15, !PT ;  /* 0x0000000feb047209 */ /* 0x000fe40007810000 */
[----:B------:R-:W-:Y:S02]  /*cad0*/  FSEL R110, R19, -INF , !P1 ;  /* 0xff800000136e7808 */ /* 0x000fe40004800000 */
[----:B------:R-:W-:-:S02]  /*cae0*/  FSEL R58, R18, -INF , !P0 ;  /* 0xff800000123a7808 */ /* 0x000fc40004000000 */
[C---:B------:R-:W-:Y:S01]  /*caf0*/  ISETP.GE.AND P1, PT, R3.reuse, R233, PT ;  /* 0x000000e90300720c */ /* 0x040fe20003f26270 */
[----:B------:R-:W-:Y:S01]  /*cb00*/  LDSM.16.MT88.4 R16, [R220+0x9000] ;  /* 0x00900000dc10783b */ /* 0x000fe20000004200 */
[C---:B------:R-:W-:Y:S02]  /*cb10*/  ISETP.GE.AND P0, PT, R3.reuse, R232, PT ;  /* 0x000000e80300720c */ /* 0x040fe40003f06270 */
[----:B------:R-:W-:Y:S02]  /*cb20*/  FMNMX.FTZ R4, R24, R4, !PT ;  /* 0x0000000418047209 */ /* 0x000fe40007810000 */
[C---:B------:R-:W-:Y:S02]  /*cb30*/  ISETP.LT.OR P1, PT, R3.reuse, R229, P1 ;  /* 0x000000e50300720c */ /* 0x040fe40000f21670 */
[----:B------:R-:W-:Y:S02]  /*cb40*/  ISETP.LT.OR P0, PT, R3, R228, P0 ;  /* 0x000000e40300720c */ /* 0x000fe40000701670 */
        /* <DEDUP_REMOVED lines=12> */
[----:B------:R-:W-:Y:S01]  /*cc10*/  FSEL R241, R50, -INF , !P4 ;  /* 0xff80000032f17808 */ /* 0x000fe20006000000 */
[----:B------:R-:W1:Y:S01]  /*cc20*/  SHFL.BFLY PT, R6, R103, 0x1, 0x1f ;  /* 0x0c201f0067067f89 */ /* 0x000e6200000e0000 */
[----:B------:R-:W-:-:S02]  /*cc30*/  FSEL R218, R104, -INF , !P6 ;  /* 0xff80000068da7808 */ /* 0x000fc40007000000 */
[----:B------:R-:W-:Y:S02]  /*cc40*/  FMNMX.FTZ R102, R209, R102, !PT ;  /* 0x00000066d1667209 */ /* 0x000fe40007810000 */
[C---:B------:R-:W-:Y:S02]  /*cc50*/  ISETP.GE.AND P4, PT, R2.reuse, R233, PT ;  /* 0x000000e90200720c */ /* 0x040fe40003f86270 */
[----:B------:R-:W-:Y:S02]  /*cc60*/  ISETP.GE.AND P6, PT, R2, R232, PT ;  /* 0x000000e80200720c */ /* 0x000fe40003fc6270 */
[----:B------:R-:W-:Y:S02]  /*cc70*/  FMNMX.FTZ R3, R181, R3, !PT ;  /* 0x00000003b5037209 */ /* 0x000fe40007810000 */
[----:B------:R-:W-:Y:S02]  /*cc80*/  FMNMX.FTZ R4, R107, R4, !PT ;  /* 0x000000046b047209 */ /* 0x000fe40007810000 */
[----:B------:R-:W-:-:S02]  /*cc90*/  FMNMX.FTZ R102, R54, R102, !PT ;  /* 0x0000006636667209 */ /* 0x000fc40007810000 */
[C---:B------:R-:W-:Y:S02]  /*cca0*/  ISETP.LT.OR P4, PT, R2.reuse, R229, P4 ;  /* 0x000000e50200720c */ /* 0x040fe40002781670 */
[----:B------:R-:W-:Y:S02]  /*ccb0*/  ISETP.LT.OR P6, PT, R2, R228, P6 ;  /* 0x000000e40200720c */ /* 0x000fe400037c1670 */
[----:B------:R-:W-:Y:S02]  /*ccc0*/  FMNMX.FTZ R2, R182, R3, !PT ;  /* 0x00000003b6027209 */ /* 0x000fe40007810000 */
[----:B------:R-:W-:Y:S02]  /*ccd0*/  FMNMX.FTZ R3, R180, R4, !PT ;  /* 0x00000004b4037209 */ /* 0x000fe40007810000 */
[----:B------:R-:W-:Y:S02]  /*cce0*/  FMNMX.FTZ R102, R110, R102, !PT ;  /* 0x000000666e667209 */ /* 0x000fe40007810000 */
[----:B------:R-:W-:-:S02]  /*ccf0*/  FMNMX.FTZ R2, R183, R2, !PT ;  /* 0x00000002b7027209 */ /* 0x000fc40007810000 */
[----:B------:R-:W-:Y:S02]  /*cd00*/  FMNMX.FTZ R3, R242, R3, !PT ;  /* 0x00000003f2037209 */ /* 0x000fe40007810000 */
[----:B------:R-:W-:Y:S02]  /*cd10*/  FSEL R240, R51, -INF , !P3 ;  /* 0xff80000033f07808 */ /* 0x000fe40005800000 */
[----:B------:R-:W-:Y:S01]  /*cd20*/  FSEL R55, R44, -INF , !P5 ;  /* 0xff8000002c377808 */ /* 0x000fe20006800000 */
[----:B------:R-:W-:Y:S01]  /*cd30*/  LDSM.16.MT88.4 R48, [R220+0xb000] ;  /* 0x00b00000dc30783b */ /* 0x000fe20000004200 */
[----:B------:R-:W-:Y:S02]  /*cd40*/  FMNMX.FTZ R102, R58, R102, !PT ;  /* 0x000000663a667209 */ /* 0x000fe40007810000 */
[C---:B------:R-:W-:Y:S02]  /*cd50*/  ISETP.GE.AND P3, PT, R0.reuse, R233, PT ;  /* 0x000000e90000720c */ /* 0x040fe40003f66270 */
[----:B------:R-:W-:Y:S01]  /*cd60*/  ISETP.GE.AND P5, PT, R0, R232, PT ;  /* 0x000000e80000720c */ /* 0x000fe20003fa6270 */
[----:B------:R-:W2:Y:S01]  /*cd70*/  SHFL.BFLY PT, R5, R102, 0x2, 0x1f ;  /* 0x0c401f0066057f89 */ /* 0x000ea200000e0000 */
[----:B------:R-:W-:-:S02]  /*cd80*/  FMNMX.FTZ R2, R188, R2, !PT ;  /* 0x00000002bc027209 */ /* 0x000fc40007810000 */
[----:B------:R-:W-:Y:S02]  /*cd90*/  FMNMX.FTZ R3, R243, R3, !PT ;  /* 0x00000003f3037209 */ /* 0x000fe40007810000 */
[C---:B------:R-:W-:Y:S02]  /*cda0*/  ISETP.LT.OR P3, PT, R0.reuse, R229, P3 ;  /* 0x000000e50000720c */ /* 0x040fe40001f61670 */
[----:B------:R-:W-:Y:S02]  /*cdb0*/  ISETP.LT.OR P5, PT, R0, R228, P5 ;  /* 0x000000e40000720c */ /* 0x000fe40002fa1670 */
[----:B------:R-:W-:Y:S02]  /*cdc0*/  FMNMX.FTZ R0, R248, R2, !PT ;  /* 0x00000002f8007209 */ /* 0x000fe40007810000 */
[----:B------:R-:W-:Y:S02]  /*cdd0*/  FMNMX.FTZ R2, R244, R3, !PT ;  /* 0x00000003f4027209 */ /* 0x000fe40007810000 */
[----:B------:R-:W-:-:S02]  /*cde0*/  FMNMX.FTZ R0, R249, R0, !PT ;  /* 0x00000000f9007209 */ /* 0x000fc40007810000 */
[----:B------:R-:W-:Y:S02]  /*cdf0*/  FMNMX.FTZ R2, R218, R2, !PT ;  /* 0x00000002da027209 */ /* 0x000fe40007810000 */
[----:B------:R-:W-:Y:S02]  /*ce00*/  FMNMX.FTZ R0, R241, R0, !PT ;  /* 0x00000000f1007209 */ /* 0x000fe40007810000 */
[----:B------:R-:W-:Y:S02]  /*ce10*/  FSEL R216, R46, -INF , !P1 ;  /* 0xff8000002ed87808 */ /* 0x000fe40004800000 */
[----:B------:R-:W-:Y:S02]  /*ce20*/  FMNMX.FTZ R2, R55, R2, !PT ;  /* 0x0000000237027209 */ /* 0x000fe40007810000 */
[----:B-1----:R-:W-:Y:S02]  /*ce30*/  FMNMX.FTZ R103, R103, R6, !PT ;  /* 0x0000000667677209 */ /* 0x002fe40007810000 */
[----:B------:R-:W-:-:S02]  /*ce40*/  FSEL R202, R45, -INF , !P2 ;  /* 0xff8000002dca7808 */ /* 0x000fc40005000000 */
[----:B------:R-:W-:Y:S01]  /*ce50*/  FMNMX.FTZ R0, R240, R0, !PT ;  /* 0x00000000f0007209 */ /* 0x000fe20007810000 */
[----:B------:R-:W-:Y:S01]  /*ce60*/  LDSM.16.MT88.4 R44, [R222+0xa000] ;  /* 0x00a00000de2c783b */ /* 0x000fe20000004200 */
[----:B------:R-:W-:Y:S02]  /*ce70*/  FSEL R59, R30, -INF , !P4 ;  /* 0xff8000001e3b7808 */ /* 0x000fe40006000000 */
[----:B------:R-:W-:Y:S01]  /*ce80*/  FMNMX.FTZ R3, R216, R2, !PT ;  /* 0x00000002d8037209 */ /* 0x000fe20007810000 */
[----:B------:R-:W-:Y:S01]  /*ce90*/  FMUL.FTZ R2, R103, c[0x0][0x23c] ;  /* 0x00008f0067027a20 */ /* 0x000fe20000410000 */
[----:B------:R-:W-:Y:S01]  /*cea0*/  FSEL R184, R43, -INF , !P0 ;  /* 0xff8000002bb87808 */ /* 0x000fe20004000000 */
[----:B------:R-:W-:Y:S01]  /*ceb0*/  IMAD.MOV.U32 R43, RZ, RZ, R20 ;  /* 0x000000ffff2b7224 */ /* 0x000fe200078e0014 */
[----:B------:R-:W-:Y:S01]  /*cec0*/  FMNMX.FTZ R0, R202, R0, !PT ;  /* 0x00000000ca007209 */ /* 0x000fe20007810000 */
[----:B------:R-:W-:Y:S01]  /*ced0*/  LDSM.16.MT88.4 R20, [R222+0x9000] ;  /* 0x00900000de14783b */ /* 0x000fe20000004200 */
[----:B------:R-:W-:-:S02]  /*cee0*/  FSETP.NEU.FTZ.AND P0, PT, R103, -INF , PT ;  /* 0xff8000006700780b */ /* 0x000fc40003f1d000 */
[----:B------:R-:W-:Y:S02]  /*cef0*/  FSEL R208, R28, -INF , !P3 ;  /* 0xff8000001cd07808 */ /* 0x000fe40005800000 */
[----:B------:R-:W-:Y:S02]  /*cf00*/  FMNMX.FTZ R3, R59, R3, !PT ;  /* 0x000000033b037209 */ /* 0x000fe40007810000 */
[----:B------:R-:W-:Y:S02]  /*cf10*/  FSEL R64, R29, -INF , !P6 ;  /* 0xff8000001d407808 */ /* 0x000fe40007000000 */
[----:B------:R-:W-:Y:S02]  /*cf20*/  FMNMX.FTZ R0, R184, R0, !PT ;  /* 0x00000000b8007209 */ /* 0x000fe40007810000 */
[----:B------:R-:W-:Y:S02]  /*cf30*/  FSEL R2, R2, RZ, P0 ;  /* 0x000000ff02027208 */ /* 0x000fe40000000000 */
[----:B------:R-:W-:-:S02]  /*cf40*/  FMNMX.FTZ R3, R208, R3, !PT ;  /* 0x00000003d0037209 */ /* 0x000fc40007810000 */
[----:B--2---:R-:W-:Y:S02]  /*cf50*/  FMNMX.FTZ R102, R102, R5, !PT ;  /* 0x0000000566667209 */ /* 0x004fe40007810000 */
[----:B------:R-:W-:Y:S01]  /*cf60*/  FMNMX.FTZ R4, R64, R0, !PT ;  /* 0x0000000040047209 */ /* 0x000fe20007810000 */
[--C-:B------:R-:W-:Y:S01]  /*cf70*/  FFMA.FTZ R0, R7, c[0x0][0x23c], -R2.reuse ;  /* 0x00008f0007007a23 */ /* 0x100fe20000010802 */
[----:B------:R-:W-:Y:S01]  /*cf80*/  FSEL R200, R31, -INF , !P5 ;  /* 0xff8000001fc87808 */ /* 0x000fe20006800000 */
[----:B------:R-:W1:Y:S02]  /*cf90*/  SHFL.BFLY PT, R7, R3, 0x2, 0x1f ;  /* 0x0c401f0003077f89 */ /* 0x000e6400000e0000 */
[----:B------:R2:W-:Y:S01]  /*cfa0*/  MUFU.EX2 R62, R0 ;  /* 0x00000000003e7308 */ /* 0x0005e20000000800 */
[----:B------:R-:W-:Y:S01]  /*cfb0*/  FMNMX.FTZ R4, R200, R4, !PT ;  /* 0x00000004c8047209 */ /* 0x000fe20007810000 */
[----:B------:R-:W3:Y:S04]  /*cfc0*/  SHFL.BFLY PT, R5, R102, 0x1, 0x1f ;  /* 0x0c201f0066057f89 */ /* 0x000ee800000e0000 */
[----:B------:R-:W4:Y:S04]  /*cfd0*/  SHFL.BFLY PT, R6, R4, 0x2, 0x1f ;  /* 0x0c401f0004067f89 */ /* 0x000f2800000e0000 */
[----:B------:R-:W-:Y:S01]  /*cfe0*/  LDSM.16.MT88.4 R28, [R220+0xa000] ;  /* 0x00a00000dc1c783b */ /* 0x000fe20000004200 */
[----:B--2---:R-:W-:-:S04]  /*cff0*/  FFMA.FTZ R0, R8, c[0x0][0x23c], -R2 ;  /* 0x00008f0008007a23 */ /* 0x004fc80000010802 */
[----:B------:R2:W5:Y:S01]  /*d000*/  MUFU.EX2 R66, R0 ;  /* 0x0000000000427308 */ /* 0x0005620000000800 */
[----:B-1----:R-:W-:Y:S02]  /*d010*/  FMNMX.FTZ R3, R3, R7, !PT ;  /* 0x0000000703037209 */ /* 0x002fe40007810000 */
[----:B---3--:R-:W-:-:S03]  /*d020*/  FMNMX.FTZ R102, R102, R5, !PT ;  /* 0x0000000566667209 */ /* 0x008fc60007810000 */
[----:B------:R-:W1:Y:S01]  /*d030*/  SHFL.BFLY PT, R8, R3, 0x1, 0x1f ;  /* 0x0c201f0003087f89 */ /* 0x000e6200000e0000 */
[----:B------:R-:W-:Y:S01]  /*d040*/  FFMA.FTZ R5, R9, c[0x0][0x23c], -R2 ;  /* 0x00008f0009057a23 */ /* 0x000fe20000010802 */
[----:B------:R-:W-:-:S03]  /*d050*/  FSETP.NEU.FTZ.AND P1, PT, R102, -INF , PT ;  /* 0xff8000006600780b */ /* 0x000fc60003f3d000 */
[----:B------:R3:W-:Y:S01]  /*d060*/  MUFU.EX2 R61, R5 ;  /* 0x00000005003d7308 */ /* 0x0007e20000000800 */
[----:B----4-:R-:W-:Y:S02]  /*d070*/  FMNMX.FTZ R4, R4, R6, !PT ;  /* 0x0000000604047209 */ /* 0x010fe40007810000 */
[----:B------:R-:W-:Y:S01]  /*d080*/  FSEL R6, R103, RZ, P0 ;  /* 0x000000ff67067208 */ /* 0x000fe20000000000 */
[----:B--2---:R-:W-:Y:S02]  /*d090*/  FMUL.FTZ R0, R102, c[0x0][0x23c] ;  /* 0x00008f0066007a20 */ /* 0x004fe40000410000 */
[----:B------:R-:W2:Y:S02]  /*d0a0*/  SHFL.BFLY PT, R7, R4, 0x1, 0x1f ;  /* 0x0c201f0004077f89 */ /* 0x000ea400000e0000 */
[----:B------:R-:W-:Y:S01]  /*d0b0*/  FADD.FTZ R6, R238, -R6 ;  /* 0x80000006ee067221 */ /* 0x000fe20000010000 */
[----:B------:R-:W-:-:S03]  /*d0c0*/  FSEL R0, R0, RZ, P1 ;  /* 0x000000ff00007208 */ /* 0x000fc60000800000 */
[----:B------:R-:W-:Y:S02]  /*d0d0*/  FMUL.FTZ R6, R6, c[0x0][0x23c] ;  /* 0x00008f0006067a20 */ /* 0x000fe40000410000 */
[----:B---3--:R-:W-:Y:S02]  /*d0e0*/  FFMA.FTZ R5, R11, c[0x0][0x23c], -R2 ;  /* 0x00008f000b057a23 */ /* 0x008fe40000010802 */
[----:B------:R-:W3:Y:S01]  /*d0f0*/  MUFU.EX2 R101, R6 ;  /* 0x0000000600657308 */ /* 0x000ee20000000800 */
[----:B-1----:R-:W-:-:S04]  /*d100*/  FMNMX.FTZ R104, R3, R8, !PT ;  /* 0x0000000803687209 */ /* 0x002fc80007810000 */
[C---:B------:R-:W-:Y:S01]  /*d110*/  FSETP.NEU.FTZ.AND P0, PT, R104.reuse, -INF , PT ;  /* 0xff8000006800780b */ /* 0x040fe20003f1d000 */
[----:B------:R-:W-:Y:S02]  /*d120*/  FMUL.FTZ R3, R104, c[0x0][0x23c] ;  /* 0x00008f0068037a20 */ /* 0x000fe40000410000 */
[----:B------:R1:W4:Y:S03]  /*d130*/  MUFU.EX2 R65, R5 ;  /* 0x0000000500417308 */ /* 0x0003260000000800 */
[----:B------:R-:W-:Y:S02]  /*d140*/  FSEL R8, R3, RZ, P0 ;  /* 0x000000ff03087208 */ /* 0x000fe40000000000 */
[----:B--2---:R-:W-:Y:S02]  /*d150*/  FMNMX.FTZ R105, R4, R7, !PT ;  /* 0x0000000704697209 */ /* 0x004fe40007810000 */
[----:B-----5:R-:W-:Y:S01]  /*d160*/  F2FP.PACK_AB R4, R66, R62 ;  /* 0x0000003e4204723e */ /* 0x020fe200000000ff */
[----:B------:R-:W-:-:S02]  /*d170*/  FFMA.FTZ R9, R15, c[0x0][0x23c], -R8 ;  /* 0x00008f000f097a23 */ /* 0x000fc40000010808 */
[----:B------:R-:W-:Y:S02]  /*d180*/  FMUL.FTZ R3, R105, c[0x0][0x23c] ;  /* 0x00008f0069037a20 */ /* 0x000fe40000410000 */
[----:B------:R2:W-:Y:S01]  /*d190*/  MUFU.EX2 R211, R9 ;  /* 0x0000000900d37308 */ /* 0x0005e20000000800 */
[----:B---3--:R-:W-:Y:S02]  /*d1a0*/  FMUL.FTZ R132, R132, R101 ;  /* 0x0000006584847220 */ /* 0x008fe40000410000 */
[----:B-1----:R-:W-:Y:S01]  /*d1b0*/  FFMA.FTZ R5, R10, c[0x0][0x23c], -R0 ;  /* 0x00008f000a057a23 */ /* 0x002fe20000010800 */
[----:B----4-:R-:W-:Y:S01]  /*d1c0*/  F2FP.PACK_AB R6, R65, R61 ;  /* 0x0000003d4106723e */ /* 0x010fe200000000ff */
[-C--:B------:R-:W-:Y:S02]  /*d1d0*/  FMUL.FTZ R133, R133, R101.reuse ;  /* 0x0000006585857220 */ /* 0x080fe40000410000 */
[-C--:B------:R-:W-:Y:S01]  /*d1e0*/  FMUL.FTZ R136, R136, R101.reuse ;  /* 0x0000006588887220 */ /* 0x080fe20000410000 */
[----:B------:R1:W-:Y:S01]  /*d1f0*/  MUFU.EX2 R63, R5 ;  /* 0x00000005003f7308 */ /* 0x0003e20000000800 */
[----:B------:R-:W-:-:S02]  /*d200*/  FMUL.FTZ R137, R137, R101 ;  /* 0x0000006589897220 */ /* 0x000fc40000410000 */
[-C--:B------:R-:W-:Y:S02]  /*d210*/  FMUL.FTZ R116, R116, R101.reuse ;  /* 0x0000006574747220 */ /* 0x080fe40000410000 */
[-C--:B------:R-:W-:Y:S02]  /*d220*/  FMUL.FTZ R117, R117, R101.reuse ;  /* 0x0000006575757220 */ /* 0x080fe40000410000 */
[-C--:B------:R-:W-:Y:S02]  /*d230*/  FMUL.FTZ R120, R120, R101.reuse ;  /* 0x0000006578787220 */ /* 0x080fe40000410000 */
[----:B--2---:R-:W-:Y:S02]  /*d240*/  FFMA.FTZ R9, R24, c[0x0][0x23c], -R8 ;  /* 0x00008f0018097a23 */ /* 0x004fe40000010808 */
[-C--:B------:R-:W-:Y:S02]  /*d250*/  FMUL.FTZ R121, R121, R101.reuse ;  /* 0x0000006579797220 */ /* 0x080fe40000410000 */
[----:B------:R2:W-:Y:S01]  /*d260*/  MUFU.EX2 R252, R9 ;  /* 0x0000000900fc7308 */ /* 0x0005e20000000800 */
[----:B------:R-:W-:-:S02]  /*d270*/  FMUL.FTZ R164, R164, R101 ;  /* 0x00000065a4a47220 */ /* 0x000fc40000410000 */
[----:B-1----:R-:W-:Y:S02]  /*d280*/  FFMA.FTZ R5, R12, c[0x0][0x23c], -R0 ;  /* 0x00008f000c057a23 */ /* 0x002fe40000010800 */
[-C--:B------:R-:W-:Y:S02]  /*d290*/  FMUL.FTZ R165, R165, R101.reuse ;  /* 0x00000065a5a57220 */ /* 0x080fe40000410000 */
[-C--:B------:R-:W-:Y:S01]  /*d2a0*/  FMUL.FTZ R168, R168, R101.reuse ;  /* 0x00000065a8a87220 */ /* 0x080fe20000410000 */
[----:B------:R1:W-:Y:S01]  /*d2b0*/  MUFU.EX2 R60, R5 ;  /* 0x00000005003c7308 */ /* 0x0003e20000000800 */
[-C--:B------:R-:W-:Y:S02]  /*d2c0*/  FMUL.FTZ R169, R169, R101.reuse ;  /* 0x00000065a9a97220 */ /* 0x080fe40000410000 */
[-C--:B------:R-:W-:Y:S02]  /*d2d0*/  FMUL.FTZ R76, R76, R101.reuse ;  /* 0x000000654c4c7220 */ /* 0x080fe40000410000 */
[----:B------:R-:W-:-:S02]  /*d2e0*/  FMUL.FTZ R77, R77, R101 ;  /* 0x000000654d4d7220 */ /* 0x000fc40000410000 */
[-C--:B------:R-:W-:Y:S02]  /*d2f0*/  FMUL.FTZ R148, R148, R101.reuse ;  /* 0x0000006594947220 */ /* 0x080fe40000410000 */
[----:B--2---:R-:W-:Y:S02]  /*d300*/  FFMA.FTZ R9, R25, c[0x0][0x23c], -R8 ;  /* 0x00008f0019097a23 */ /* 0x004fe40000010808 */
[-C--:B------:R-:W-:Y:S02]  /*d310*/  FMUL.FTZ R149, R149, R101.reuse ;  /* 0x0000006595957220 */ /* 0x080fe40000410000 */
[----:B------:R2:W-:Y:S01]  /*d320*/  MUFU.EX2 R251, R9 ;  /* 0x0000000900fb7308 */ /* 0x0005e20000000800 */
[-C--:B------:R-:W-:Y:S02]  /*d330*/  FMUL.FTZ R152, R152, R101.reuse ;  /* 0x0000006598987220 */ /* 0x080fe40000410000 */
[----:B-1----:R-:W-:Y:S02]  /*d340*/  FFMA.FTZ R5, R13, c[0x0][0x23c], -R0 ;  /* 0x00008f000d057a23 */ /* 0x002fe40000010800 */
[----:B------:R-:W-:-:S02]  /*d350*/  FMUL.FTZ R153, R153, R101 ;  /* 0x0000006599997220 */ /* 0x000fc40000410000 */
[-C--:B------:R-:W-:Y:S01]  /*d360*/  FMUL.FTZ R72, R72, R101.reuse ;  /* 0x0000006548487220 */ /* 0x080fe20000410000 */
[----:B------:R1:W-:Y:S01]  /*d370*/  MUFU.EX2 R57, R5 ;  /* 0x0000000500397308 */ /* 0x0003e20000000800 */
[-C--:B------:R-:W-:Y:S02]  /*d380*/  FMUL.FTZ R73, R73, R101.reuse ;  /* 0x0000006549497220 */ /* 0x080fe40000410000 */
[-C--:B------:R-:W-:Y:S02]  /*d390*/  FMUL.FTZ R88, R88, R101.reuse ;  /* 0x0000006558587220 */ /* 0x080fe40000410000 */
[-C--:B------:R-:W-:Y:S02]  /*d3a0*/  FMUL.FTZ R89, R89, R101.reuse ;  /* 0x0000006559597220 */ /* 0x080fe40000410000 */
[----:B------:R-:W-:Y:S02]  /*d3b0*/  FMUL.FTZ R92, R92, R101 ;  /* 0x000000655c5c7220 */ /* 0x000fe40000410000 */
[----:B--2---:R-:W-:-:S02]  /*d3c0*/  FFMA.FTZ R9, R26, c[0x0][0x23c], -R8 ;  /* 0x00008f001a097a23 */ /* 0x004fc40000010808 */
[----:B------:R-:W-:Y:S02]  /*d3d0*/  FMUL.FTZ R93, R93, R101 ;  /* 0x000000655d5d7220 */ /* 0x000fe40000410000 */
[----:B------:R-:W-:Y:S01]  /*d3e0*/  MUFU.EX2 R250, R9 ;  /* 0x0000000900fa7308 */ /* 0x000fe20000000800 */
[----:B------:R-:W-:Y:S02]  /*d3f0*/  IMAD.MOV.U32 R26, RZ, RZ, R184 ;  /* 0x000000ffff1a7224 */ /* 0x000fe400078e00b8 */
[----:B-1----:R-:W-:Y:S02]  /*d400*/  FFMA.FTZ R5, R14, c[0x0][0x23c], -R0 ;  /* 0x00008f000e057a23 */ /* 0x002fe40000010800 */
[----:B------:R-:W1:Y:S01]  /*d410*/  LDSM.16.MT88.4 R12, [R222+0xb000] ;  /* 0x00b00000de0c783b */ /* 0x000e620000004200 */
[----:B------:R-:W-:Y:S02]  /*d420*/  IMAD.MOV.U32 R25, RZ, RZ, R66 ;  /* 0x000000ffff197224 */ /* 0x000fe400078e0042 */
[----:B------:R2:W3:Y:S02]  /*d430*/  MUFU.EX2 R201, R5 ;  /* 0x0000000500c97308 */ /* 0x0004e40000000800 */
[----:B--2---:R-:W-:-:S02]  /*d440*/  FSEL R5, R102, RZ, P1 ;  /* 0x000000ff66057208 */ /* 0x004fc40000800000 */
[----:B---3--:R-:W-:-:S03]  /*d450*/  F2FP.PACK_AB R7, R201, R57 ;  /* 0x00000039c907723e */ /* 0x008fc600000000ff */
[----:B------:R-:W-:-:S04]  /*d460*/  FADD.FTZ R5, R237, -R5 ;  /* 0x80000005ed057221 */ /* 0x000fc80000010000 */
[----:B------:R-:W-:-:S04]  /*d470*/  FMUL.FTZ R5, R5, c[0x0][0x23c] ;  /* 0x00008f0005057a20 */ /* 0x000fc80000410000 */
[----:B------:R2:W3:Y:S02]  /*d480*/  MUFU.EX2 R100, R5 ;  /* 0x0000000500647308 */ /* 0x0004e40000000800 */
[----:B--2---:R-:W-:Y:S01]  /*d490*/  FSEL R5, R104, RZ, P0 ;  /* 0x000000ff68057208 */ /* 0x004fe20000000000 */
[-C--:B---3--:R-:W-:Y:S01]  /*d4a0*/  FMUL.FTZ R134, R134, R100.reuse ;  /* 0x0000006486867220 */ /* 0x088fe20000410000 */
[----:B------:R-:W-:Y:S01]  /*d4b0*/  FSETP.NEU.FTZ.AND P0, PT, R105, -INF , PT ;  /* 0xff8000006900780b */ /* 0x000fe20003f1d000 */
[-C--:B------:R-:W-:Y:S02]  /*d4c0*/  FMUL.FTZ R135, R135, R100.reuse ;  /* 0x0000006487877220 */ /* 0x080fe40000410000 */
[----:B------:R-:W-:Y:S01]  /*d4d0*/  FADD.FTZ R33, R235, -R5 ;  /* 0x80000005eb217221 */ /* 0x000fe20000010000 */
[----:B------:R-:W-:Y:S01]  /*d4e0*/  FSEL R10, R105, RZ, P0 ;  /* 0x000000ff690a7208 */ /* 0x000fe20000000000 */
[-C--:B------:R-:W-:Y:S01]  /*d4f0*/  FMUL.FTZ R138, R138, R100.reuse ;  /* 0x000000648a8a7220 */ /* 0x080fe20000410000 */
[----:B------:R-:W-:Y:S01]  /*d500*/  FSEL R3, R3, RZ, P0 ;  /* 0x000000ff03037208 */ /* 0x000fe20000000000 */
[----:B------:R-:W-:Y:S01]  /*d510*/  FMUL.FTZ R139, R139, R100 ;  /* 0x000000648b8b7220 */ /* 0x000fe20000410000 */
[----:B------:R-:W-:Y:S01]  /*d520*/  F2FP.PACK_AB R5, R60, R63 ;  /* 0x0000003f3c05723e */ /* 0x000fe200000000ff */
[----:B------:R-:W-:-:S02]  /*d530*/  FADD.FTZ R24, R239, -R10 ;  /* 0x8000000aef187221 */ /* 0x000fc40000010000 */
[--C-:B------:R-:W-:Y:S02]  /*d540*/  FFMA.FTZ R11, R32, c[0x0][0x23c], -R3.reuse ;  /* 0x00008f00200b7a23 */ /* 0x100fe40000010803 */
[--C-:B------:R-:W-:Y:S01]  /*d550*/  FFMA.FTZ R10, R34, c[0x0][0x23c], -R3.reuse ;  /* 0x00008f00220a7a23 */ /* 0x100fe20000010803 */
[----:B------:R-:W-:Y:S01]  /*d560*/  MOV R34, R110 ;  /* 0x0000006e00227202 */ /* 0x000fe20000000f00 */
[----:B------:R-:W-:Y:S01]  /*d570*/  FFMA.FTZ R9, R27, c[0x0][0x23c], -R3 ;  /* 0x00008f001b097a23 */ /* 0x000fe20000010803 */
[----:B------:R-:W-:Y:S01]  /*d580*/  MOV R27, R57 ;  /* 0x00000039001b7202 */ /* 0x000fe20000000f00 */
[----:B------:R-:W-:Y:S01]  /*d590*/  IMAD.MOV.U32 R57, RZ, RZ, R246 ;  /* 0x000000ffff397224 */ /* 0x000fe200078e00f6 */
[----:B------:R2:W-:Y:S01]  /*d5a0*/  MUFU.EX2 R245, R10 ;  /* 0x0000000a00f57308 */ /* 0x0005e20000000800 */
[-C--:B------:R-:W-:Y:S01]  /*d5b0*/  FMUL.FTZ R118, R118, R100.reuse ;  /* 0x0000006476767220 */ /* 0x080fe20000410000 */
[----:B------:R-:W-:Y:S01]  /*d5c0*/  HMMA.16816.F32 R192, R4, R20, R132 ;  /* 0x0000001404c0723c */ /* 0x000fe20000001884 */
[----:B------:R-:W-:-:S02]  /*d5d0*/  FMUL.FTZ R119, R119, R100 ;  /* 0x0000006477777220 */ /* 0x000fc40000410000 */
[-C--:B------:R-:W-:Y:S02]  /*d5e0*/  FMUL.FTZ R122, R122, R100.reuse ;  /* 0x000000647a7a7220 */ /* 0x080fe40000410000 */
[-C--:B------:R-:W-:Y:S01]  /*d5f0*/  FMUL.FTZ R123, R123, R100.reuse ;  /* 0x000000647b7b7220 */ /* 0x080fe20000410000 */
[----:B------:R3:W-:Y:S01]  /*d600*/  MUFU.EX2 R246, R11 ;  /* 0x0000000b00f67308 */ /* 0x0007e20000000800 */
[-C--:B------:R-:W-:Y:S01]  /*d610*/  FMUL.FTZ R166, R166, R100.reuse ;  /* 0x00000064a6a67220 */ /* 0x080fe20000410000 */
[C---:B------:R-:W-:Y:S01]  /*d620*/  HMMA.16816.F32 R132, R4.reuse, R22, R136 ;  /* 0x000000160484723c */ /* 0x040fe20000001888 */
[-C--:B------:R-:W-:Y:S02]  /*d630*/  FMUL.FTZ R167, R167, R100.reuse ;  /* 0x00000064a7a77220 */ /* 0x080fe40000410000 */
[-C--:B------:R-:W-:Y:S02]  /*d640*/  FMUL.FTZ R170, R170, R100.reuse ;  /* 0x00000064aaaa7220 */ /* 0x080fe40000410000 */
[-C--:B------:R-:W-:Y:S01]  /*d650*/  FMUL.FTZ R171, R171, R100.reuse ;  /* 0x00000064abab7220 */ /* 0x080fe20000410000 */
[----:B------:R4:W-:Y:S01]  /*d660*/  MUFU.EX2 R247, R9 ;  /* 0x0000000900f77308 */ /* 0x0009e20000000800 */
[----:B--2---:R-:W-:Y:S01]  /*d670*/  FMUL.FTZ R10, R24, c[0x0][0x23c] ;  /* 0x00008f00180a7a20 */ /* 0x004fe20000410000 */
[----:B------:R-:W-:Y:S01]  /*d680*/  HMMA.16816.F32 R204, R4, R16, R116 ;  /* 0x0000001004cc723c */ /* 0x000fe20000001874 */
[----:B------:R-:W-:-:S02]  /*d690*/  FMUL.FTZ R78, R78, R100 ;  /* 0x000000644e4e7220 */ /* 0x000fc40000410000 */
[-C--:B------:R-:W-:Y:S02]  /*d6a0*/  FMUL.FTZ R79, R79, R100.reuse ;  /* 0x000000644f4f7220 */ /* 0x080fe40000410000 */
[-C--:B------:R-:W-:Y:S01]  /*d6b0*/  FMUL.FTZ R150, R150, R100.reuse ;  /* 0x0000006496967220 */ /* 0x080fe20000410000 */
[----:B------:R-:W-:Y:S01]  /*d6c0*/  MUFU.EX2 R10, R10 ;  /* 0x0000000a000a7308 */ /* 0x000fe20000000800 */
[----:B---3--:R-:W-:Y:S01]  /*d6d0*/  FMUL.FTZ R11, R33, c[0x0][0x23c] ;  /* 0x00008f00210b7a20 */ /* 0x008fe20000410000 */
[C---:B------:R-:W-:Y:S01]  /*d6e0*/  HMMA.16816.F32 R196, R4.reuse, R18, R120 ;  /* 0x0000001204c4723c */ /* 0x040fe20000001878 */
[-C--:B------:R-:W-:Y:S02]  /*d6f0*/  FMUL.FTZ R151, R151, R100.reuse ;  /* 0x0000006497977220 */ /* 0x080fe40000410000 */
[-C--:B------:R-:W-:Y:S02]  /*d700*/  FMUL.FTZ R154, R154, R100.reuse ;  /* 0x000000649a9a7220 */ /* 0x080fe40000410000 */
[-C--:B------:R-:W-:Y:S01]  /*d710*/  FMUL.FTZ R155, R155, R100.reuse ;  /* 0x000000649b9b7220 */ /* 0x080fe20000410000 */
[----:B------:R-:W2:Y:S01]  /*d720*/  MUFU.EX2 R11, R11 ;  /* 0x0000000b000b7308 */ /* 0x000ea20000000800 */
[----:B----4-:R-:W-:Y:S01]  /*d730*/  FFMA.FTZ R9, R35, c[0x0][0x23c], -R3 ;  /* 0x00008f0023097a23 */ /* 0x010fe20000010803 */
[----:B------:R-:W-:Y:S01]  /*d740*/  HMMA.16816.F32 R120, R4, R44, R164 ;  /* 0x0000002c0478723c */ /* 0x000fe200000018a4 */
[----:B------:R-:W-:-:S02]  /*d750*/  FMUL.FTZ R74, R74, R100 ;  /* 0x000000644a4a7220 */ /* 0x000fc40000410000 */
[-C--:B------:R-:W-:Y:S02]  /*d760*/  FMUL.FTZ R75, R75, R100.reuse ;  /* 0x000000644b4b7220 */ /* 0x080fe40000410000 */
[-C--:B------:R-:W-:Y:S01]  /*d770*/  FMUL.FTZ R90, R90, R100.reuse ;  /* 0x000000645a5a7220 */ /* 0x080fe20000410000 */
[----:B------:R3:W4:Y:S01]  /*d780*/  MUFU.EX2 R239, R9 ;  /* 0x0000000900ef7308 */ /* 0x0007220000000800 */
[-C--:B------:R-:W-:Y:S01]  /*d790*/  FMUL.FTZ R91, R91, R100.reuse ;  /* 0x000000645b5b7220 */ /* 0x080fe20000410000 */
[----:B------:R-:W-:Y:S01]  /*d7a0*/  HMMA.16816.F32 R116, R4, R46, R168 ;  /* 0x0000002e0474723c */ /* 0x000fe200000018a8 */
[-C--:B------:R-:W-:Y:S02]  /*d7b0*/  FMUL.FTZ R94, R94, R100.reuse ;  /* 0x000000645e5e7220 */ /* 0x080fe40000410000 */
[----:B------:R-:W-:Y:S02]  /*d7c0*/  FMUL.FTZ R95, R95, R100 ;  /* 0x000000645f5f7220 */ /* 0x000fe40000410000 */
[----:B------:R-:W-:-:S02]  /*d7d0*/  IMAD.MOV.U32 R32, RZ, RZ, R108 ;  /* 0x000000ffff207224 */ /* 0x000fc400078e006c */
[----:B------:R-:W-:Y:S01]  /*d7e0*/  IMAD.MOV.U32 R137, RZ, RZ, R111 ;  /* 0x000000ffff897224 */ /* 0x000fe200078e006f */
[C---:B------:R-:W-:Y:S01]  /*d7f0*/  HMMA.16816.F32 R184, R4.reuse, R28, R148 ;  /* 0x0000001c04b8723c */ /* 0x040fe20000001894 */
[-C--:B--2---:R-:W-:Y:S02]  /*d800*/  FMUL.FTZ R112, R112, R11.reuse ;  /* 0x0000000b70707220 */ /* 0x084fe40000410000 */
[----:B------:R-:W-:Y:S02]  /*d810*/  FMUL.FTZ R113, R113, R11 ;  /* 0x0000000b71717220 */ /* 0x000fe40000410000 */
[-C--:B------:R-:W-:Y:S02]  /*d820*/  FMUL.FTZ R114, R114, R10.reuse ;  /* 0x0000000a72727220 */ /* 0x080fe40000410000 */
[----:B---3--:R-:W-:Y:S01]  /*d830*/  FFMA.FTZ R9, R36, c[0x0][0x23c], -R8 ;  /* 0x00008f0024097a23 */ /* 0x008fe20000010808 */
[----:B------:R-:W-:Y:S01]  /*d840*/  HMMA.16816.F32 R108, R4, R50, R76 ;  /* 0x00000032046c723c */ /* 0x000fe2000000184c */
[----:B------:R-:W-:-:S02]  /*d850*/  FMUL.FTZ R115, R115, R10 ;  /* 0x0000000a73737220 */ /* 0x000fc40000410000 */
[----:B------:R2:W-:Y:S01]  /*d860*/  MUFU.EX2 R238, R9 ;  /* 0x0000000900ee7308 */ /* 0x0005e20000000800 */
[----:B------:R-:W-:Y:S02]  /*d870*/  IMAD.MOV.U32 R24, RZ, RZ, R216 ;  /* 0x000000ffff187224 */ /* 0x000fe400078e00d8 */
[----:B------:R-:W-:Y:S02]  /*d880*/  IMAD.MOV.U32 R139, RZ, RZ, R219 ;  /* 0x000000ffff8b7224 */ /* 0x000fe400078e00db */
[----:B------:R-:W-:Y:S01]  /*d890*/  HMMA.16816.F32 R176, R4, R30, R152 ;  /* 0x0000001e04b0723c */ /* 0x000fe20000001898 */
[----:B------:R-:W-:Y:S02]  /*d8a0*/  IMAD.MOV.U32 R216, RZ, RZ, R56 ;  /* 0x000000ffffd87224 */ /* 0x000fe400078e0038 */
[-C--:B------:R-:W-:Y:S02]  /*d8b0*/  FMUL.FTZ R144, R144, R11.reuse ;  /* 0x0000000b90907220 */ /* 0x080fe40000410000 */
[----:B------:R-:W-:-:S02]  /*d8c0*/  FMUL.FTZ R145, R145, R11 ;  /* 0x0000000b91917220 */ /* 0x000fc40000410000 */
[-C--:B------:R-:W-:Y:S01]  /*d8d0*/  FMUL.FTZ R146, R146, R10.reuse ;  /* 0x0000000a92927220 */ /* 0x080fe20000410000 */
[C---:B------:R-:W-:Y:S01]  /*d8e0*/  HMMA.16816.F32 R168, R4.reuse, R48, R72 ;  /* 0x0000003004a8723c */ /* 0x040fe20000001848 */
[----:B------:R-:W-:Y:S02]  /*d8f0*/  FMUL.FTZ R147, R147, R10 ;  /* 0x0000000a93937220 */ /* 0x000fe40000410000 */
[----:B--2---:R-:W-:Y:S02]  /*d900*/  FFMA.FTZ R9, R37, c[0x0][0x23c], -R2 ;  /* 0x00008f0025097a23 */ /* 0x004fe40000010802 */
[-C--:B------:R-:W-:Y:S02]  /*d910*/  FMUL.FTZ R156, R156, R11.reuse ;  /* 0x0000000b9c9c7220 */ /* 0x080fe40000410000 */
[----:B------:R2:W-:Y:S01]  /*d920*/  MUFU.EX2 R237, R9 ;  /* 0x0000000900ed7308 */ /* 0x0005e20000000800 */
[----:B-1----:R-:W-:Y:S01]  /*d930*/  HMMA.16816.F32 R164, R4, R12, R88 ;  /* 0x0000000c04a4723c */ /* 0x002fe20000001858 */
[----:B------:R-:W-:-:S02]  /*d940*/  FMUL.FTZ R157, R157, R11 ;  /* 0x0000000b9d9d7220 */ /* 0x000fc40000410000 */
[-C--:B------:R-:W-:Y:S02]  /*d950*/  FMUL.FTZ R158, R158, R10.reuse ;  /* 0x0000000a9e9e7220 */ /* 0x080fe40000410000 */
[----:B------:R-:W-:Y:S02]  /*d960*/  FMUL.FTZ R159, R159, R10 ;  /* 0x0000000a9f9f7220 */ /* 0x000fe40000410000 */
[----:B------:R-:W-:Y:S01]  /*d970*/  IMAD.MOV.U32 R33, RZ, RZ, R65 ;  /* 0x000000ffff217224 */ /* 0x000fe200078e0041 */
[----:B------:R-:W-:Y:S01]  /*d980*/  HMMA.16816.F32 R76, R4, R14, R92 ;  /* 0x0000000e044c723c */ /* 0x000fe2000000185c */
[----:B------:R-:W-:Y:S02]  /*d990*/  IMAD.MOV.U32 R35, RZ, RZ, R64 ;  /* 0x000000ffff237224 */ /* 0x000fe400078e0040 */
[----:B------:R-:W-:Y:S02]  /*d9a0*/  IMAD.MOV.U32 R136, RZ, RZ, R63 ;  /* 0x000000ffff887224 */ /* 0x000fe400078e003f */
[----:B------:R-:W-:-:S02]  /*d9b0*/  IMAD.MOV.U32 R138, RZ, RZ, R62 ;  /* 0x000000ffff8a7224 */ /* 0x000fc400078e003e */
[----:B--2---:R-:W-:Y:S01]  /*d9c0*/  FFMA.FTZ R9, R38, c[0x0][0x23c], -R2 ;  /* 0x00008f0026097a23 */ /* 0x004fe20000010802 */
[----:B------:R-:W-:Y:S01]  /*d9d0*/  F2FP.PACK_AB R4, R252, R211 ;  /* 0x000000d3fc04723e */ /* 0x000fe200000000ff */
[----:B------:R-:W-:Y:S01]  /*d9e0*/  IMAD.MOV.U32 R93, RZ, RZ, R60 ;  /* 0x000000ffff5d7224 */ /* 0x000fe200078e003c */
[----:B------:R-:W-:Y:S01]  /*d9f0*/  F2FP.PACK_AB R5, R246, R247 ;  /* 0x000000f7f605723e */ /* 0x000fe200000000ff */
[----:B------:R1:W2:Y:S01]  /*da00*/  MUFU.EX2 R235, R9 ;  /* 0x0000000900eb7308 */ /* 0x0002a20000000800 */
[----:B------:R-:W-:Y:S01]  /*da10*/  F2FP.PACK_AB R6, R250, R251 ;  /* 0x000000fbfa06723e */ /* 0x000fe200000000ff */
[----:B------:R-:W-:Y:S01]  /*da20*/  FMUL.FTZ R160, R160, R11 ;  /* 0x0000000ba0a07220 */ /* 0x000fe20000410000 */
[----:B----4-:R-:W-:Y:S01]  /*da30*/  F2FP.PACK_AB R7, R239, R245 ;  /* 0x000000f5ef07723e */ /* 0x010fe200000000ff */
[----:B------:R-:W-:Y:S01]  /*da40*/  FMUL.FTZ R161, R161, R11 ;  /* 0x0000000ba1a17220 */ /* 0x000fe20000410000 */
[----:B------:R-:W-:Y:S01]  /*da50*/  MOV R95, R61 ;  /* 0x0000003d005f7202 */ /* 0x000fe20000000f00 */
[----:B------:R-:W-:-:S02]  /*da60*/  FMUL.FTZ R162, R162, R10 ;  /* 0x0000000aa2a27220 */ /* 0x000fc40000410000 */
[----:B------:R-:W-:Y:S02]  /*da70*/  FMUL.FTZ R163, R163, R10 ;  /* 0x0000000aa3a37220 */ /* 0x000fe40000410000 */
[C---:B------:R-:W-:Y:S01]  /*da80*/  HMMA.16816.F32 R88, R4.reuse, R16, R112 ;  /* 0x000000100458723c */ /* 0x040fe20000001870 */
[----:B------:R-:W-:Y:S02]  /*da90*/  IMAD.MOV.U32 R94, RZ, RZ, R202 ;  /* 0x000000ffff5e7224 */ /* 0x000fe400078e00ca */
[----:B------:R-:W-:Y:S02]  /*daa0*/  IMAD.MOV.U32 R202, RZ, RZ, R57 ;  /* 0x000000ffffca7224 */ /* 0x000fe400078e0039 */
[----:B------:R-:W-:Y:S02]  /*dab0*/  FMUL.FTZ R124, R124, R11 ;  /* 0x0000000b7c7c7220 */ /* 0x000fe40000410000 */
[----:B-1----:R-:W-:Y:S01]  /*dac0*/  FFMA.FTZ R9, R39, c[0x0][0x23c], -R2 ;  /* 0x00008f0027097a23 */ /* 0x002fe20000010802 */
[----:B------:R-:W-:Y:S01]  /*dad0*/  HMMA.16816.F32 R64, R4, R28, R144 ;  /* 0x0000001c0440723c */ /* 0x000fe20000001890 */
[----:B------:R-:W-:Y:S01]  /*dae0*/  IMAD.MOV.U32 R16, RZ, RZ, R216 ;  /* 0x000000ffff107224 */ /* 0x000fe200078e00d8 */
[----:B------:R-:W-:Y:S01]  /*daf0*/  MOV R114, R43 ;  /* 0x0000002b00727202 */ /* 0x000fe20000000f00 */
[----:B------:R1:W-:Y:S01]  /*db00*/  MUFU.EX2 R219, R9 ;  /* 0x0000000900db7308 */ /* 0x0003e20000000800 */
[----:B------:R-:W-:-:S02]  /*db10*/  IMAD.MOV.U32 R17, RZ, RZ, R212 ;  /* 0x000000ffff117224 */ /* 0x000fc400078e00d4 */
[----:B------:R-:W-:Y:S01]  /*db20*/  IMAD.MOV.U32 R112, RZ, RZ, R211 ;  /* 0x000000ffff707224 */ /* 0x000fe200078e00d3 */
[----:B------:R-:W-:Y:S01]  /*db30*/  MOV R145, R200 ;  /* 0x000000c800917202 */ /* 0x000fe20000000f00 */
[----:B------:R-:W-:Y:S01]  /*db40*/  HMMA.16816.F32 R60, R4, R30, R156 ;  /* 0x0000001e043c723c */ /* 0x000fe2000000189c */
[----:B------:R-:W3:Y:S01]  /*db50*/  LDSM.16.MT88.4 R28, [R220+0x9400] ;  /* 0x00940000dc1c783b */ /* 0x000ee20000004200 */
[----:B------:R-:W-:Y:S02]  /*db60*/  IMAD.MOV.U32 R113, RZ, RZ, R209 ;  /* 0x000000ffff717224 */ /* 0x000fe400078e00d1 */
[----:B------:R-:W-:Y:S02]  /*db70*/  FMUL.FTZ R125, R125, R11 ;  /* 0x0000000b7d7d7220 */ /* 0x000fe40000410000 */
[----:B------:R-:W-:Y:S02]  /*db80*/  FMUL.FTZ R126, R126, R10 ;  /* 0x0000000a7e7e7220 */ /* 0x000fe40000410000 */
[----:B------:R-:W-:-:S02]  /*db90*/  IMAD.MOV.U32 R159, RZ, RZ, R59 ;  /* 0x000000ffff9f7224 */ /* 0x000fc400078e003b */
[----:B------:R-:W-:Y:S02]  /*dba0*/  IMAD.MOV.U32 R158, RZ, RZ, R58 ;  /* 0x000000ffff9e7224 */ /* 0x000fe400078e003a */
[----:B-1----:R-:W-:Y:S01]  /*dbb0*/  FFMA.FTZ R9, R40, c[0x0][0x23c], -R2 ;  /* 0x00008f0028097a23 */ /* 0x002fe20000010802 */
[C---:B------:R-:W-:Y:S01]  /*dbc0*/  HMMA.16816.F32 R56, R4.reuse, R44, R160 ;  /* 0x0000002c0438723c */ /* 0x040fe200000018a0 */
[----:B------:R-:W-:Y:S02]  /*dbd0*/  FMUL.FTZ R127, R127, R10 ;  /* 0x0000000a7f7f7220 */ /* 0x000fe40000410000 */
[----:B------:R1:W4:Y:S01]  /*dbe0*/  MUFU.EX2 R216, R9 ;  /* 0x0000000900d87308 */ /* 0x0003220000000800 */
[-C--:B------:R-:W-:Y:S02]  /*dbf0*/  FMUL.FTZ R68, R68, R11.reuse ;  /* 0x0000000b44447220 */ /* 0x080fe40000410000 */
[----:B------:R-:W-:Y:S01]  /*dc00*/  FMUL.FTZ R69, R69, R11 ;  /* 0x0000000b45457220 */ /* 0x000fe20000410000 */
[----:B------:R-:W-:Y:S01]  /*dc10*/  MOV R163, R93 ;  /* 0x0000005d00a37202 */ /* 0x000fe20000000f00 */
[----:B------:R-:W-:Y:S01]  /*dc20*/  IMAD.MOV.U32 R161, RZ, RZ, R95 ;  /* 0x000000ffffa17224 */ /* 0x000fe200078e005f */
[----:B------:R-:W-:Y:S01]  /*dc30*/  HMMA.16816.F32 R152, R4, R18, R124 ;  /* 0x000000120498723c */ /* 0x000fe2000000187c */
[----:B------:R-:W-:-:S02]  /*dc40*/  IMAD.MOV.U32 R95, RZ, RZ, R208 ;  /* 0x000000ffff5f7224 */ /* 0x000fc400078e00d0 */
[-C--:B------:R-:W-:Y:S02]  /*dc50*/  FMUL.FTZ R70, R70, R10.reuse ;  /* 0x0000000a46467220 */ /* 0x080fe40000410000 */
[----:B------:R-:W-:Y:S02]  /*dc60*/  FMUL.FTZ R71, R71, R10 ;  /* 0x0000000a47477220 */ /* 0x000fe40000410000 */
[-C--:B------:R-:W-:Y:S01]  /*dc70*/  FMUL.FTZ R128, R128, R11.reuse ;  /* 0x0000000b80807220 */ /* 0x080fe20000410000 */
[----:B------:R-:W-:Y:S01]  /*dc80*/  MOV R127, R54 ;  /* 0x00000036007f7202 */ /* 0x000fe20000000f00 */
[----:B------:R-:W-:Y:S01]  /*dc90*/  FMUL.FTZ R129, R129, R11 ;  /* 0x0000000b81817220 */ /* 0x000fe20000410000 */
[----:B------:R-:W-:Y:S01]  /*dca0*/  MOV R124, R114 ;  /* 0x00000072007c7202 */ /* 0x000fe20000000f00 */
[----:B-1----:R-:W-:Y:S02]  /*dcb0*/  FFMA.FTZ R9, R41, c[0x0][0x23c], -R0 ;  /* 0x00008f0029097a23 */ /* 0x002fe40000010800 */
[----:B------:R-:W-:-:S02]  /*dcc0*/  FMUL.FTZ R130, R130, R10 ;  /* 0x0000000a82827220 */ /* 0x000fc40000410000 */
[----:B------:R1:W-:Y:S01]  /*dcd0*/  MUFU.EX2 R212, R9 ;  /* 0x0000000900d47308 */ /* 0x0003e20000000800 */
[-C--:B------:R-:W-:Y:S02]  /*dce0*/  FMUL.FTZ R131, R131, R10.reuse ;  /* 0x0000000a83837220 */ /* 0x080fe40000410000 */
[-C--:B------:R-:W-:Y:S02]  /*dcf0*/  FMUL.FTZ R140, R140, R11.reuse ;  /* 0x0000000b8c8c7220 */ /* 0x080fe40000410000 */
[-C--:B------:R-:W-:Y:S02]  /*dd00*/  FMUL.FTZ R141, R141, R11.reuse ;  /* 0x0000000b8d8d7220 */ /* 0x080fe40000410000 */
[-C--:B------:R-:W-:Y:S01]  /*dd10*/  FMUL.FTZ R142, R142, R10.reuse ;  /* 0x0000000a8e8e7220 */ /* 0x080fe20000410000 */
[----:B------:R-:W-:Y:S01]  /*dd20*/  HMMA.16816.F32 R72, R4, R20, R128 ;  /* 0x000000140448723c */ /* 0x000fe20000001880 */
[----:B------:R-:W-:Y:S02]  /*dd30*/  FMUL.FTZ R143, R143, R10 ;  /* 0x0000000a8f8f7220 */ /* 0x000fe40000410000 */
[----:B------:R-:W-:-:S02]  /*dd40*/  FMUL.FTZ R172, R172, R11 ;  /* 0x0000000bacac7220 */ /* 0x000fc40000410000 */
[-C--:B------:R-:W-:Y:S02]  /*dd50*/  FMUL.FTZ R173, R173, R11.reuse ;  /* 0x0000000badad7220 */ /* 0x080fe40000410000 */
[-C--:B------:R-:W-:Y:S01]  /*dd60*/  FMUL.FTZ R174, R174, R10.reuse ;  /* 0x0000000aaeae7220 */ /* 0x080fe20000410000 */
[C---:B------:R-:W-:Y:S01]  /*dd70*/  HMMA.16816.F32 R148, R4.reuse, R22, R140 ;  /* 0x000000160494723c */ /* 0x040fe2000000188c */
[----:B-1----:R-:W-:Y:S01]  /*dd80*/  FFMA.FTZ R9, R42, c[0x0][0x23c], -R0 ;  /* 0x00008f002a097a23 */ /* 0x002fe20000010800 */
[----:B------:R-:W1:Y:S01]  /*dd90*/  LDSM.16.MT88.4 R20, [R220+0xa400] ;  /* 0x00a40000dc14783b */ /* 0x000e620000004200 */
[-C--:B------:R-:W-:Y:S02]  /*dda0*/  FMUL.FTZ R175, R175, R10.reuse ;  /* 0x0000000aafaf7220 */ /* 0x080fe40000410000 */
[----:B------:R5:W1:Y:S01]  /*ddb0*/  MUFU.EX2 R211, R9 ;  /* 0x0000000900d37308 */ /* 0x000a620000000800 */
[-C--:B------:R-:W-:Y:S02]  /*ddc0*/  FMUL.FTZ R80, R80, R11.reuse ;  /* 0x0000000b50507220 */ /* 0x080fe40000410000 */
        /* <DEDUP_REMOVED lines=9> */
[----:B-----5:R-:W-:-:S02]  /*de60*/  FFMA.FTZ R9, R52, c[0x0][0x23c], -R0 ;  /* 0x00008f0034097a23 */ /* 0x020fc40000010800 */
[-C--:B------:R-:W-:Y:S01]  /*de70*/  FMUL.FTZ R96, R96, R11.reuse ;  /* 0x0000000b60607220 */ /* 0x080fe20000410000 */
[----:B------:R-:W-:Y:S01]  /*de80*/  HMMA.16816.F32 R48, R4, R50, R80 ;  /* 0x000000320430723c */ /* 0x000fe20000001850 */
[----:B------:R5:W-:Y:S01]  /*de90*/  MUFU.EX2 R209, R9 ;  /* 0x0000000900d17308 */ /* 0x000be20000000800 */
[----:B------:R-:W-:Y:S02]  /*dea0*/  FMUL.FTZ R97, R97, R11 ;  /* 0x0000000b61617220 */ /* 0x000fe40000410000 */
[-C--:B------:R-:W-:Y:S02]  /*deb0*/  FMUL.FTZ R98, R98, R10.reuse ;  /* 0x0000000a62627220 */ /* 0x080fe40000410000 */
[----:B------:R-:W-:Y:S02]  /*dec0*/  FMUL.FTZ R99, R99, R10 ;  /* 0x0000000a63637220 */ /* 0x000fe40000410000 */
[----:B------:R-:W-:Y:S02]  /*ded0*/  IMAD.MOV.U32 R162, RZ, RZ, R94 ;  /* 0x000000ffffa27224 */ /* 0x000fe400078e005e */
[----:B------:R-:W-:-:S02]  /*dee0*/  IMAD.MOV.U32 R156, RZ, RZ, R202 ;  /* 0x000000ffff9c7224 */ /* 0x000fc400078e00ca */
[----:B------:R-:W-:Y:S01]  /*def0*/  IMAD.MOV.U32 R94, RZ, RZ, R55 ;  /* 0x000000ffff5e7224 */ /* 0x000fe200078e0037 */
[C---:B------:R-:W-:Y:S01]  /*df00*/  HMMA.16816.F32 R96, R4.reuse, R14, R96 ;  /* 0x0000000e0460723c */ /* 0x040fe20000001860 */
[----:B------:R-:W-:Y:S02]  /*df10*/  IMAD.MOV.U32 R160, RZ, RZ, R24 ;  /* 0x000000ffffa07224 */ /* 0x000fe400078e0018 */
[----:B------:R-:W-:Y:S02]  /*df20*/  IMAD.MOV.U32 R93, RZ, RZ, R27 ;  /* 0x000000ffff5d7224 */ /* 0x000fe400078e001b */
[----:B-----5:R-:W-:Y:S02]  /*df30*/  FFMA.FTZ R9, R53, c[0x0][0x23c], -R0 ;  /* 0x00008f0035097a23 */ /* 0x020fe40000010800 */
[----:B------:R-:W-:Y:S01]  /*df40*/  IMAD.MOV.U32 R92, RZ, RZ, R26 ;  /* 0x000000ffff5c7224 */ /* 0x000fe200078e001a */
[----:B------:R-:W-:Y:S01]  /*df50*/  HMMA.16816.F32 R52, R4, R12, R84 ;  /* 0x0000000c0434723c */ /* 0x000fe20000001854 */
[----:B------:R-:W5:Y:S01]  /*df60*/  MUFU.EX2 R208, R9 ;  /* 0x0000000900d07308 */ /* 0x000f620000000800 */
[----:B------:R-:W-:Y:S01]  /*df70*/  IMAD.MOV.U32 R115, RZ, RZ, R25 ;  /* 0x000000ffff737224 */ /* 0x000fe200078e0019 */
[----:B------:R-:W-:Y:S01]  /*df80*/  LDSM.16.MT88.4 R12, [R220+0xb400] ;  /* 0x00b40000dc0c783b */ /* 0x000fe20000004200 */
[----:B------:R-:W-:-:S02]  /*df90*/  IMAD.MOV.U32 R147, RZ, RZ, R203 ;  /* 0x000000ffff937224 */ /* 0x000fc400078e00cb */
[----:B------:R-:W-:Y:S01]  /*dfa0*/  IMAD.MOV.U32 R174, RZ, RZ, R112 ;  /* 0x000000ffffae7224 */ /* 0x000fe200078e0070 */
[----:B--2---:R-:W-:Y:S01]  /*dfb0*/  F2FP.PACK_AB R4, R235, R237 ;  /* 0x000000edeb04723e */ /* 0x004fe200000000ff */
[----:B------:R-:W2:Y:S01]  /*dfc0*/  LDSM.16.MT88.4 R24, [R222+0x9400] ;  /* 0x00940000de18783b */ /* 0x000ea20000004200 */
[----:B----4-:R-:W-:Y:S01]  /*dfd0*/  F2FP.PACK_AB R6, R216, R219 ;  /* 0x000000dbd806723e */ /* 0x010fe200000000ff */
[----:B------:R-:W-:Y:S01]  /*dfe0*/  IMAD.MOV.U32 R36, RZ, RZ, R113 ;  /* 0x000000ffff247224 */ /* 0x000fe200078e0071 */
[----:B-1----:R-:W-:Y:S01]  /*dff0*/  F2FP.PACK_AB R5, R211, R212 ;  /* 0x000000d4d305723e */ /* 0x002fe200000000ff */
[----:B------:R-:W-:Y:S01]  /*e000*/  IMAD.MOV.U32 R126, RZ, RZ, R92 ;  /* 0x000000ffff7e7224 */ /* 0x000fe200078e005c */
[----:B------:R-:W-:Y:S01]  /*e010*/  MOV R92, R32 ;  /* 0x00000020005c7202 */ /* 0x000fe20000000f00 */
[----:B------:R-:W-:Y:S02]  /*e020*/  IMAD.MOV.U32 R112, RZ, RZ, R33 ;  /* 0x000000ffff707224 */ /* 0x000fe400078e0021 */
[----:B------:R-:W-:Y:S01]  /*e030*/  IMAD.MOV.U32 R113, RZ, RZ, R35 ;  /* 0x000000ffff717224 */ /* 0x000fe200078e0023 */
[----:B-----5:R-:W-:Y:S01]  /*e040*/  F2FP.PACK_AB R7, R208, R209 ;  /* 0x000000d1d007723e */ /* 0x020fe200000000ff */
[----:B------:R-:W-:-:S02]  /*e050*/  FFMA.FTZ R9, R106, c[0x0][0x23c], -R8 ;  /* 0x00008f006a097a23 */ /* 0x000fc40000010808 */
[----:B------:R-:W-:Y:S02]  /*e060*/  IMAD.MOV.U32 R106, RZ, RZ, R127 ;  /* 0x000000ffff6a7224 */ /* 0x000fe400078e007f */
[----:B------:R1:W4:Y:S01]  /*e070*/  MUFU.EX2 R202, R9 ;  /* 0x0000000900ca7308 */ /* 0x0003220000000800 */
[----:B------:R-:W-:Y:S01]  /*e080*/  IMAD.MOV.U32 R127, RZ, RZ, R93 ;  /* 0x000000ffff7f7224 */ /* 0x000fe200078e005d */
[----:B---3--:R-:W-:Y:S01]  /*e090*/  HMMA.16816.F32 R84, R4, R28, R204 ;  /* 0x0000001c0454723c */ /* 0x008fe200000018cc */
[----:B------:R-:W-:Y:S02]  /*e0a0*/  IMAD.MOV.U32 R93, RZ, RZ, R34 ;  /* 0x000000ffff5d7224 */ /* 0x000fe400078e0022 */
[----:B------:R-:W3:Y:S01]  /*e0b0*/  LDSM.16.MT88.4 R32, [R222+0xb400] ;  /* 0x00b40000de20783b */ /* 0x000ee20000004200 */
[----:B------:R-:W-:Y:S02]  /*e0c0*/  IMAD.MOV.U32 R175, RZ, RZ, R16 ;  /* 0x000000ffffaf7224 */ /* 0x000fe400078e0010 */
[----:B------:R-:W-:-:S02]  /*e0d0*/  IMAD.MOV.U32 R146, RZ, RZ, R201 ;  /* 0x000000ffff927224 */ /* 0x000fc400078e00c9 */
[C---:B------:R-:W-:Y:S01]  /*e0e0*/  HMMA.16816.F32 R140, R4.reuse, R30, R196 ;  /* 0x0000001e048c723c */ /* 0x040fe200000018c4 */
[----:B------:R-:W-:Y:S02]  /*e0f0*/  IMAD.MOV.U32 R125, RZ, RZ, R115 ;  /* 0x000000ffff7d7224 */ /* 0x000fe400078e0073 */
[----:B------:R-:W-:Y:S02]  /*e100*/  IMAD.MOV.U32 R114, RZ, RZ, R136 ;  /* 0x000000ffff727224 */ /* 0x000fe400078e0088 */
[----:B------:R-:W-:Y:S02]  /*e110*/  IMAD.MOV.U32 R37, RZ, RZ, R137 ;  /* 0x000000ffff257224 */ /* 0x000fe400078e0089 */
[----:B-1----:R-:W-:Y:S01]  /*e120*/  FFMA.FTZ R9, R107, c[0x0][0x23c], -R8 ;  /* 0x00008f006b097a23 */ /* 0x002fe20000010808 */
[----:B------:R-:W-:Y:S01]  /*e130*/  HMMA.16816.F32 R128, R4, R20, R184 ;  /* 0x000000140480723c */ /* 0x000fe200000018b8 */
[----:B------:R-:W-:Y:S02]  /*e140*/  IMAD.MOV.U32 R107, RZ, RZ, R17 ;  /* 0x000000ffff6b7224 */ /* 0x000fe400078e0011 */
[----:B------:R1:W-:Y:S01]  /*e150*/  MUFU.EX2 R203, R9 ;  /* 0x0000000900cb7308 */ /* 0x0003e20000000800 */
[----:B------:R-:W5:Y:S01]  /*e160*/  LDSM.16.MT88.4 R16, [R222+0xa400] ;  /* 0x00a40000de10783b */ /* 0x000f620000004200 */
[----:B------:R-:W-:-:S02]  /*e170*/  IMAD.MOV.U32 R115, RZ, RZ, R138 ;  /* 0x000000ffff737224 */ /* 0x000fc400078e008a */
[----:B------:R-:W-:Y:S01]  /*e180*/  IMAD.MOV.U32 R38, RZ, RZ, R139 ;  /* 0x000000ffff267224 */ /* 0x000fe200078e008b */
[C---:B--2---:R-:W-:Y:S01]  /*e190*/  HMMA.16816.F32 R132, R4.reuse, R26, R132 ;  /* 0x0000001a0484723c */ /* 0x044fe20000001884 */
[----:B------:R-:W-:Y:S02]  /*e1a0*/  IMAD.MOV.U32 R187, RZ, RZ, R124 ;  /* 0x000000ffffbb7224 */ /* 0x000fe400078e007c */
[----:B------:R-:W-:Y:S02]  /*e1b0*/  IMAD.MOV.U32 R186, RZ, RZ, R125 ;  /* 0x000000ffffba7224 */ /* 0x000fe400078e007d */
[----:B------:R-:W-:Y:S02]  /*e1c0*/  IMAD.MOV.U32 R185, RZ, RZ, R126 ;  /* 0x000000ffffb97224 */ /* 0x000fe400078e007e */
[----:B------:R-:W-:Y:S01]  /*e1d0*/  IMAD.MOV.U32 R205, RZ, RZ, R127 ;  /* 0x000000ffffcd7224 */ /* 0x000fe200078e007f */
[----:B------:R-:W-:Y:S01]  /*e1e0*/  HMMA.16816.F32 R136, R4, R24, R192 ;  /* 0x000000180488723c */ /* 0x000fe200000018c0 */
[----:B------:R-:W-:-:S02]  /*e1f0*/  IMAD.MOV.U32 R206, RZ, RZ, R112 ;  /* 0x000000ffffce7224 */ /* 0x000fc400078e0070 */
[----:B-1----:R-:W-:Y:S02]  /*e200*/  FFMA.FTZ R9, R180, c[0x0][0x23c], -R8 ;  /* 0x00008f00b4097a23 */ /* 0x002fe40000010808 */
[----:B------:R-:W-:Y:S02]  /*e210*/  IMAD.MOV.U32 R184, RZ, RZ, R113 ;  /* 0x000000ffffb87224 */ /* 0x000fe400078e0071 */
[----:B------:R1:W-:Y:S01]  /*e220*/  MUFU.EX2 R204, R9 ;  /* 0x0000000900cc7308 */ /* 0x0003e20000000800 */
[----:B------:R-:W-:Y:S01]  /*e230*/  HMMA.16816.F32 R124, R4, R22, R176 ;  /* 0x00000016047c723c */ /* 0x000fe200000018b0 */
[----:B------:R-:W-:Y:S02]  /*e240*/  IMAD.MOV.U32 R157, RZ, RZ, R93 ;  /* 0x000000ffff9d7224 */ /* 0x000fe400078e005d */
[----:B------:R-:W-:Y:S02]  /*e250*/  IMAD.MOV.U32 R173, RZ, RZ, R38 ;  /* 0x000000ffffad7224 */ /* 0x000fe400078e0026 */
[----:B------:R-:W-:-:S02]  /*e260*/  IMAD.MOV.U32 R207, RZ, RZ, R146 ;  /* 0x000000ffffcf7224 */ /* 0x000fc400078e0092 */
[----:B------:R-:W-:Y:S01]  /*e270*/  IMAD.MOV.U32 R176, RZ, RZ, R115 ;  /* 0x000000ffffb07224 */ /* 0x000fe200078e0073 */
[----:B------:R-:W-:Y:S01]  /*e280*/  HMMA.16816.F32 R108, R4, R14, R108 ;  /* 0x0000000e046c723c */ /* 0x000fe2000000186c */
[----:B------:R-:W-:Y:S02]  /*e290*/  IMAD.MOV.U32 R177, RZ, RZ, R94 ;  /* 0x000000ffffb17224 */ /* 0x000fe400078e005e */
[----:B------:R-:W-:Y:S02]  /*e2a0*/  IMAD.MOV.U32 R172, RZ, RZ, R147 ;  /* 0x000000ffffac7224 */ /* 0x000fe400078e0093 */
[----:B-1----:R-:W-:-:S03]  /*e2b0*/  FFMA.FTZ R9, R181, c[0x0][0x23c], -R3 ;  /* 0x00008f00b5097a23 */ /* 0x002fc60000010803 */
[C---:B---3--:R-:W-:Y:S01]  /*e2c0*/  HMMA.16816.F32 R76, R4.reuse, R34, R76 ;  /* 0x00000022044c723c */ /* 0x048fe2000000184c */
[----:B------:R1:W-:Y:S07]  /*e2d0*/  MUFU.EX2 R201, R9 ;  /* 0x0000000900c97308 */ /* 0x0003ee0000000800 */
[C---:B-----5:R-:W-:Y:S08]  /*e2e0*/  HMMA.16816.F32 R120, R4.reuse, R16, R120 ;  /* 0x000000100478723c */ /* 0x060ff00000001878 */
[----:B------:R-:W-:Y:S01]  /*e2f0*/  HMMA.16816.F32 R116, R4, R18, R116 ;  /* 0x000000120474723c */ /* 0x000fe20000001874 */
[----:B-1----:R-:W-:-:S04]  /*e300*/  FFMA.FTZ R9, R182, c[0x0][0x23c], -R3 ;  /* 0x00008f00b6097a23 */ /* 0x002fc80000010803 */
[----:B------:R1:W2:Y:S02]  /*e310*/  MUFU.EX2 R200, R9 ;  /* 0x0000000900c87308 */ /* 0x0002a40000000800 */
[----:B-1----:R-:W-:-:S06]  /*e320*/  FFMA.FTZ R9, R183, c[0x0][0x23c], -R3 ;  /* 0x00008f00b7097a23 */ /* 0x002fcc0000010803 */
[----:B------:R1:W-:Y:S02]  /*e330*/  MUFU.EX2 R199, R9 ;  /* 0x0000000900c77308 */ /* 0x0003e40000000800 */
[----:B-1----:R-:W-:Y:S01]  /*e340*/  FFMA.FTZ R9, R188, c[0x0][0x23c], -R3 ;  /* 0x00008f00bc097a23 */ /* 0x002fe20000010803 */
[----:B------:R-:W-:Y:S02]  /*e350*/  MOV R188, R114 ;  /* 0x0000007200bc7202 */ /* 0x000fe40000000f00 */
[----:B------:R-:W-:Y:S03]  /*e360*/  HMMA.16816.F32 R112, R4, R12, R168 ;  /* 0x0000000c0470723c */ /* 0x000fe600000018a8 */
[----:B------:R1:W3:Y:S04]  /*e370*/  MUFU.EX2 R198, R9 ;  /* 0x0000000900c67308 */ /* 0x0002e80000000800 */
[----:B------:R-:W-:Y:S01]  /*e380*/  IMAD.MOV.U32 R169, RZ, RZ, R92 ;  /* 0x000000ffffa97224 */ /* 0x000fe200078e005c */
[----:B------:R-:W-:Y:S01]  /*e390*/  MOV R170, R37 ;  /* 0x0000002500aa7202 */ /* 0x000fe20000000f00 */
[----:B------:R-:W-:-:S02]  /*e3a0*/  IMAD.MOV.U32 R168, RZ, RZ, R95 ;  /* 0x000000ffffa87224 */ /* 0x000fc400078e005f */
[----:B------:R-:W-:Y:S01]  /*e3b0*/  HMMA.16816.F32 R92, R4, R32, R164 ;  /* 0x00000020045c723c */ /* 0x000fe200000018a4 */
[----:B------:R-:W-:Y:S02]  /*e3c0*/  IMAD.MOV.U32 R171, RZ, RZ, R145 ;  /* 0x000000ffffab7224 */ /* 0x000fe400078e0091 */
[----:B-1----:R-:W-:-:S04]  /*e3d0*/  FFMA.FTZ R9, R210, c[0x0][0x23c], -R2 ;  /* 0x00008f00d2097a23 */ /* 0x002fc80000010802 */
[----:B----4-:R-:W-:Y:S01]  /*e3e0*/  F2FP.PACK_AB R4, R202, R238 ;  /* 0x000000eeca04723e */ /* 0x010fe200000000ff */
[----:B------:R-:W-:Y:S01]  /*e3f0*/  IMAD.MOV.U32 R167, RZ, RZ, R36 ;  /* 0x000000ffffa77224 */ /* 0x000fe200078e0024 */
[----:B--2---:R-:W-:Y:S01]  /*e400*/  F2FP.PACK_AB R5, R200, R201 ;  /* 0x000000c9c805723e */ /* 0x004fe200000000ff */
[----:B------:R1:W-:Y:S01]  /*e410*/  MUFU.EX2 R197, R9 ;  /* 0x0000000900c57308 */ /* 0x0003e20000000800 */
[----:B------:R-:W2:Y:S01]  /*e420*/  LDSM.16.MT88.4 R36, [R220+0x9800] ;  /* 0x00980000dc24783b */ /* 0x000ea20000004200 */
[----:B------:R-:W-:Y:S01]  /*e430*/  F2FP.PACK_AB R6, R204, R203 ;  /* 0x000000cbcc06723e */ /* 0x000fe200000000ff */
[----:B------:R-:W-:Y:S01]  /*e440*/  IMAD.MOV.U32 R210, RZ, RZ, R161 ;  /* 0x000000ffffd27224 */ /* 0x000fe200078e00a1 */
[----:B---3--:R-:W-:-:S07]  /*e450*/  F2FP.PACK_AB R7, R198, R199 ;  /* 0x000000c7c607723e */ /* 0x008fce00000000ff */
[----:B------:R-:W-:Y:S01]  /*e460*/  HMMA.16816.F32 R88, R4, R28, R88 ;  /* 0x0000001c0458723c */ /* 0x000fe20000001858 */
[----:B-1----:R-:W-:-:S07]  /*e470*/  FFMA.FTZ R9, R191, c[0x0][0x23c], -R2 ;  /* 0x00008f00bf097a23 */ /* 0x002fce0000010802 */
[C---:B------:R-:W-:Y:S01]  /*e480*/  HMMA.16816.F32 R80, R4.reuse, R30, R152 ;  /* 0x0000001e0450723c */ /* 0x040fe20000001898 */
[----:B------:R1:W3:Y:S01]  /*e490*/  MUFU.EX2 R196, R9 ;  /* 0x0000000900c47308 */ /* 0x0002e20000000800 */
[----:B------:R-:W4:Y:S06]  /*e4a0*/  LDSM.16.MT88.4 R28, [R222+0x9800] ;  /* 0x00980000de1c783b */ /* 0x000f2c0000004200 */
[C---:B------:R-:W-:Y:S08]  /*e4b0*/  HMMA.16816.F32 R40, R4.reuse, R12, R40 ;  /* 0x0000000c0428723c */ /* 0x040ff00000001828 */
[C---:B------:R-:W-:Y:S01]  /*e4c0*/  HMMA.16816.F32 R48, R4.reuse, R14, R48 ;  /* 0x0000000e0430723c */ /* 0x040fe20000001830 */
[--C-:B-1----:R-:W-:Y:S01]  /*e4d0*/  FFMA.FTZ R9, R189, c[0x0][0x23c], -R2.reuse ;  /* 0x00008f00bd097a23 */ /* 0x102fe20000010802 */
[----:B------:R-:W-:Y:S03]  /*e4e0*/  LDSM.16.MT88.4 R12, [R220+0xb800] ;  /* 0x00b80000dc0c783b */ /* 0x000fe60000004200 */
[----:B------:R1:W-:Y:S03]  /*e4f0*/  MUFU.EX2 R195, R9 ;  /* 0x0000000900c37308 */ /* 0x0003e60000000800 */
[C---:B------:R-:W-:Y:S08]  /*e500*/  HMMA.16816.F32 R72, R4.reuse, R24, R72 ;  /* 0x000000180448723c */ /* 0x040ff00000001848 */
[----:B------:R-:W-:Y:S01]  /*e510*/  HMMA.16816.F32 R68, R4, R26, R148 ;  /* 0x0000001a0444723c */ /* 0x000fe20000001894 */
[----:B------:R-:W5:Y:S01]  /*e520*/  LDSM.16.MT88.4 R24, [R220+0xa800] ;  /* 0x00a80000dc18783b */ /* 0x000f620000004200 */
[----:B-1----:R-:W-:-:S06]  /*e530*/  FFMA.FTZ R9, R190, c[0x0][0x23c], -R2 ;  /* 0x00008f00be097a23 */ /* 0x002fcc0000010802 */
[C---:B------:R-:W-:Y:S01]  /*e540*/  HMMA.16816.F32 R64, R4.reuse, R20, R64 ;  /* 0x000000140440723c */ /* 0x040fe20000001840 */
[----:B------:R1:W1:Y:S07]  /*e550*/  MUFU.EX2 R194, R9 ;  /* 0x0000000900c27308 */ /* 0x00026e0000000800 */
[C---:B------:R-:W-:Y:S01]  /*e560*/  HMMA.16816.F32 R60, R4.reuse, R22, R60 ;  /* 0x00000016043c723c */ /* 0x040fe2000000183c */
[----:B------:R-:W2:Y:S07]  /*e570*/  LDSM.16.MT88.4 R20, [R222+0xb800] ;  /* 0x00b80000de14783b */ /* 0x000eae0000004200 */
[----:B------:R-:W-:Y:S01]  /*e580*/  HMMA.16816.F32 R56, R4, R16, R56 ;  /* 0x000000100438723c */ /* 0x000fe20000001838 */
[----:B-1----:R-:W-:-:S02]  /*e590*/  FFMA.FTZ R9, R215, c[0x0][0x23c], -R0 ;  /* 0x00008f00d7097a23 */ /* 0x002fc40000010800 */
[----:B------:R-:W-:Y:S02]  /*e5a0*/  IMAD.MOV.U32 R215, RZ, RZ, R163 ;  /* 0x000000ffffd77224 */ /* 0x000fe400078e00a3 */
[----:B------:R1:W-:Y:S03]  /*e5b0*/  MUFU.EX2 R193, R9 ;  /* 0x0000000900c17308 */ /* 0x0003e60000000800 */
[C---:B------:R-:W-:Y:S01]  /*e5c0*/  HMMA.16816.F32 R44, R4.reuse, R18, R44 ;  /* 0x00000012042c723c */ /* 0x040fe2000000182c */
[----:B------:R-:W2:Y:S07]  /*e5d0*/  LDSM.16.MT88.4 R16, [R222+0xa800] ;  /* 0x00a80000de10783b */ /* 0x000eae0000004200 */
[----:B------:R-:W-:Y:S01]  /*e5e0*/  HMMA.16816.F32 R52, R4, R32, R52 ;  /* 0x000000200434723c */ /* 0x000fe20000001834 */
[----:B-1----:R-:W-:-:S02]  /*e5f0*/  FFMA.FTZ R9, R217, c[0x0][0x23c], -R0 ;  /* 0x00008f00d9097a23 */ /* 0x002fc40000010800 */
[----:B------:R-:W-:-:S05]  /*e600*/  IMAD.MOV.U32 R217, RZ, RZ, R186 ;  /* 0x000000ffffd97224 */ /* 0x000fca00078e00ba */
[----:B------:R-:W-:Y:S01]  /*e610*/  HMMA.16816.F32 R32, R4, R34, R96 ;  /* 0x000000220420723c */ /* 0x000fe20000001860 */
[----:B------:R1:W1:Y:S06]  /*e620*/  MUFU.EX2 R192, R9 ;  /* 0x0000000900c07308 */ /* 0x00026c0000000800 */
[----:B---3--:R-:W-:Y:S02]  /*e630*/  F2FP.PACK_AB R4, R196, R197 ;  /* 0x000000c5c404723e */ /* 0x008fe400000000ff */
[----:B------:R-:W-:Y:S01]  /*e640*/  F2FP.PACK_AB R6, R194, R195 ;  /* 0x000000c3c206723e */ /* 0x000fe200000000ff */
[----:B-1----:R-:W-:Y:S01]  /*e650*/  FFMA.FTZ R9, R214, c[0x0][0x23c], -R0 ;  /* 0x00008f00d6097a23 */ /* 0x002fe20000010800 */
[----:B------:R-:W-:Y:S01]  /*e660*/  F2FP.PACK_AB R5, R192, R193 ;  /* 0x000000c1c005723e */ /* 0x000fe200000000ff */
[----:B------:R-:W-:-:S02]  /*e670*/  IMAD.MOV.U32 R214, RZ, RZ, R171 ;  /* 0x000000ffffd67224 */ /* 0x000fc400078e00ab */
[----:B------:R1:W-:Y:S02]  /*e680*/  MUFU.EX2 R183, R9 ;  /* 0x0000000900b77308 */ /* 0x0003e40000000800 */
[----:B-1----:R-:W-:Y:S02]  /*e690*/  FFMA.FTZ R9, R213, c[0x0][0x23c], -R0 ;  /* 0x00008f00d5097a23 */ /* 0x002fe40000010800 */
[----:B------:R-:W-:-:S04]  /*e6a0*/  IMAD.MOV.U32 R213, RZ, RZ, R188 ;  /* 0x000000ffffd57224 */ /* 0x000fc800078e00bc */
[----:B------:R1:W3:Y:S02]  /*e6b0*/  MUFU.EX2 R182, R9 ;  /* 0x0000000900b67308 */ /* 0x0002e40000000800 */
[----:B-1----:R-:W-:Y:S01]  /*e6c0*/  FFMA.FTZ R9, R242, c[0x0][0x23c], -R8 ;  /* 0x00008f00f2097a23 */ /* 0x002fe20000010808 */
[----:B---3--:R-:W-:Y:S02]  /*e6d0*/  F2FP.PACK_AB R7, R182, R183 ;  /* 0x000000b7b607723e */ /* 0x008fe400000000ff */
[----:B------:R-:W-:-:S03]  /*e6e0*/  MOV R242, R176 ;  /* 0x000000b000f27202 */ /* 0x000fc60000000f00 */
[----:B------:R1:W-:Y:S02]  /*e6f0*/  MUFU.EX2 R181, R9 ;  /* 0x0000000900b57308 */ /* 0x0003e40000000800 */
[C---:B--2---:R-:W-:Y:S07]  /*e700*/  HMMA.16816.F32 R144, R4.reuse, R38, R140 ;  /* 0x000000260490723c */ /* 0x044fee000000188c */
[----:B------:R-:W-:Y:S01]  /*e710*/  IMAD.MOV.U32 R141, RZ, RZ, R177 ;  /* 0x000000ffff8d7224 */ /* 0x000fe200078e00b1 */
[----:B----4-:R-:W-:Y:S01]  /*e720*/  HMMA.16816.F32 R148, R4, R30, R132 ;  /* 0x0000001e0494723c */ /* 0x010fe20000001884 */
[----:B------:R-:W-:-:S02]  /*e730*/  IMAD.MOV.U32 R142, RZ, RZ, R106 ;  /* 0x000000ffff8e7224 */ /* 0x000fc400078e006a */
[----:B------:R-:W-:Y:S02]  /*e740*/  IMAD.MOV.U32 R143, RZ, RZ, R160 ;  /* 0x000000ffff8f7224 */ /* 0x000fe400078e00a0 */
[----:B-1----:R-:W-:Y:S02]  /*e750*/  FFMA.FTZ R9, R243, c[0x0][0x23c], -R8 ;  /* 0x00008f00f3097a23 */ /* 0x002fe40000010808 */
[----:B------:R-:W-:Y:S01]  /*e760*/  MOV R135, R107 ;  /* 0x0000006b00877202 */ /* 0x000fe20000000f00 */
[----:B------:R-:W-:Y:S01]  /*e770*/  IMAD.MOV.U32 R140, RZ, RZ, R168 ;  /* 0x000000ffff8c7224 */ /* 0x000fe200078e00a8 */
[----:B------:R1:W2:Y:S01]  /*e780*/  MUFU.EX2 R179, R9 ;  /* 0x0000000900b37308 */ /* 0x0002a20000000800 */
[----:B------:R-:W-:Y:S01]  /*e790*/  IMAD.MOV.U32 R134, RZ, RZ, R170 ;  /* 0x000000ffff867224 */ /* 0x000fe200078e00aa */
[----:B------:R-:W-:Y:S01]  /*e7a0*/  HMMA.16816.F32 R84, R4, R36, R84 ;  /* 0x000000240454723c */ /* 0x000fe20000001854 */
[----:B------:R-:W-:Y:S02]  /*e7b0*/  IMAD.MOV.U32 R243, RZ, RZ, R184 ;  /* 0x000000fffff37224 */ /* 0x000fe400078e00b8 */
[----:B------:R-:W-:-:S05]  /*e7c0*/  IMAD.MOV.U32 R133, RZ, RZ, R187 ;  /* 0x000000ffff857224 */ /* 0x000fca00078e00bb */
[----:B------:R-:W-:Y:S01]  /*e7d0*/  HMMA.16816.F32 R136, R4, R28, R136 ;  /* 0x0000001c0488723c */ /* 0x000fe20000001888 */
[----:B-1----:R-:W-:Y:S02]  /*e7e0*/  FFMA.FTZ R9, R244, c[0x0][0x23c], -R8 ;  /* 0x00008f00f4097a23 */ /* 0x002fe40000010808 */
[----:B------:R-:W-:-:S05]  /*e7f0*/  IMAD.MOV.U32 R244, RZ, RZ, R185 ;  /* 0x000000fffff47224 */ /* 0x000fca00078e00b9 */
[C---:B-----5:R-:W-:Y:S01]  /*e800*/  HMMA.16816.F32 R152, R4.reuse, R24, R128 ;  /* 0x000000180498723c */ /* 0x060fe20000001880 */
[----:B------:R1:W-:Y:S07]  /*e810*/  MUFU.EX2 R180, R9 ;  /* 0x0000000900b47308 */ /* 0x0003ee0000000800 */
[C---:B------:R-:W-:Y:S01]  /*e820*/  HMMA.16816.F32 R188, R4.reuse, R26, R124 ;  /* 0x0000001a04bc723c */ /* 0x040fe2000000187c */
[----:B------:R-:W3:Y:S07]  /*e830*/  LDSM.16.MT88.4 R124, [R220+0x9c00] ;  /* 0x009c0000dc7c783b */ /* 0x000eee0000004200 */
[----:B------:R-:W-:Y:S01]  /*e840*/  HMMA.16816.F32 R184, R4, R12, R112 ;  /* 0x0000000c04b8723c */ /* 0x000fe20000001870 */
[----:B-1----:R-:W-:-:S02]  /*e850*/  FFMA.FTZ R9, R218, c[0x0][0x23c], -R8 ;  /* 0x00008f00da097a23 */ /* 0x002fc40000010808 */
[----:B------:R-:W-:Y:S02]  /*e860*/  IMAD.MOV.U32 R218, RZ, RZ, R162 ;  /* 0x000000ffffda7224 */ /* 0x000fe400078e00a2 */
[----:B------:R1:W4:Y:S03]  /*e870*/  MUFU.EX2 R178, R9 ;  /* 0x0000000900b27308 */ /* 0x0003260000000800 */
[C---:B------:R-:W-:Y:S08]  /*e880*/  HMMA.16816.F32 R160, R4.reuse, R14, R108 ;  /* 0x0000000e04a0723c */ /* 0x040ff0000000186c */
[----:B------:R-:W-:Y:S01]  /*e890*/  HMMA.16816.F32 R108, R4, R20, R92 ;  /* 0x00000014046c723c */ /* 0x000fe2000000185c */
[----:B-1----:R-:W-:Y:S01]  /*e8a0*/  FFMA.FTZ R9, R248, c[0x0][0x23c], -R3 ;  /* 0x00008f00f8097a23 */ /* 0x002fe20000010803 */
[----:B------:R-:W-:-:S06]  /*e8b0*/  MOV R248, R167 ;  /* 0x000000a700f87202 */ /* 0x000fcc0000000f00 */
[C---:B------:R-:W-:Y:S01]  /*e8c0*/  HMMA.16816.F32 R164, R4.reuse, R16, R120 ;  /* 0x0000001004a4723c */ /* 0x040fe20000001878 */
[----:B------:R1:W-:Y:S07]  /*e8d0*/  MUFU.EX2 R177, R9 ;  /* 0x0000000900b17308 */ /* 0x0003ee0000000800 */
[----:B------:R-:W-:Y:S01]  /*e8e0*/  HMMA.16816.F32 R96, R4, R22, R76 ;  /* 0x000000160460723c */ /* 0x000fe2000000184c */
[----:B-1----:R-:W-:Y:S02]  /*e8f0*/  FFMA.FTZ R9, R249, c[0x0][0x23c], -R3 ;  /* 0x00008f00f9097a23 */ /* 0x002fe40000010803 */
[----:B------:R-:W-:-:S02]  /*e900*/  IMAD.MOV.U32 R249, RZ, RZ, R169 ;  /* 0x000000fffff97224 */ /* 0x000fc400078e00a9 */
[----:B------:R1:W5:Y:S03]  /*e910*/  MUFU.EX2 R176, R9 ;  /* 0x0000000900b07308 */ /* 0x0003660000000800 */
[----:B------:R-:W-:Y:S07]  /*e920*/  HMMA.16816.F32 R168, R4, R18, R116 ;  /* 0x0000001204a8723c */ /* 0x000fee0000001874 */
[----:B--2---:R-:W-:-:S02]  /*e930*/  F2FP.PACK_AB R4, R179, R181 ;  /* 0x000000b5b304723e */ /* 0x004fc400000000ff */
[----:B----4-:R-:W-:Y:S01]  /*e940*/  F2FP.PACK_AB R6, R178, R180 ;  /* 0x000000b4b206723e */ /* 0x010fe200000000ff */
[----:B-1----:R-:W-:Y:S01]  /*e950*/  FFMA.FTZ R9, R241, c[0x0][0x23c], -R3 ;  /* 0x00008f00f1097a23 */ /* 0x002fe20000010803 */
[----:B-----5:R-:W-:-:S03]  /*e960*/  F2FP.PACK_AB R5, R176, R177 ;  /* 0x000000b1b005723e */ /* 0x020fc600000000ff */
[----:B------:R1:W-:Y:S02]  /*e970*/  MUFU.EX2 R107, R9 ;  /* 0x00000009006b7308 */ /* 0x0003e40000000800 */
[----:B-1----:R-:W-:-:S06]  /*e980*/  FFMA.FTZ R9, R240, c[0x0][0x23c], -R3 ;  /* 0x00008f00f0097a23 */ /* 0x002fcc0000010803 */
[----:B------:R-:W1:Y:S02]  /*e990*/  MUFU.EX2 R106, R9 ;  /* 0x00000009006a7308 */ /* 0x000e640000000800 */
[----:B-1----:R-:W-:Y:S01]  /*e9a0*/  F2FP.PACK_AB R7, R106, R107 ;  /* 0x0000006b6a07723e */ /* 0x002fe200000000ff */
[----:B------:R-:W-:Y:S02]  /*e9b0*/  FFMA.FTZ R9, R133, c[0x0][0x23c], -R2 ;  /* 0x00008f0085097a23 */ /* 0x000fe40000010802 */
[----:B------:R-:W-:-:S04]  /*e9c0*/  IMAD.MOV.U32 R133, RZ, RZ, R159 ;  /* 0x000000ffff857224 */ /* 0x000fc800078e009f */
[C---:B------:R-:W-:Y:S01]  /*e9d0*/  HMMA.16816.F32 R68, R4.reuse, R30, R68 ;  /* 0x0000001e0444723c */ /* 0x040fe20000001844 */
[----:B------:R1:W-:Y:S07]  /*e9e0*/  MUFU.EX2 R31, R9 ;  /* 0x00000009001f7308 */ /* 0x0003ee0000000800 */
[C---:B------:R-:W-:Y:S08]  /*e9f0*/  HMMA.16816.F32 R128, R4.reuse, R28, R72 ;  /* 0x0000001c0480723c */ /* 0x040ff00000001848 */
[----:B------:R-:W-:Y:S01]  /*ea00*/  HMMA.16816.F32 R60, R4, R26, R60 ;  /* 0x0000001a043c723c */ /* 0x000fe2000000183c */
[----:B-1----:R-:W-:-:S02]  /*ea10*/  FFMA.FTZ R9, R134, c[0x0][0x23c], -R2 ;  /* 0x00008f0086097a23 */ /* 0x002fc40000010802 */
[----:B------:R-:W-:Y:S02]  /*ea20*/  IMAD.MOV.U32 R134, RZ, RZ, R141 ;  /* 0x000000ffff867224 */ /* 0x000fe400078e008d */
[----:B------:R1:W2:Y:S03]  /*ea30*/  MUFU.EX2 R30, R9 ;  /* 0x00000009001e7308 */ /* 0x0002a60000000800 */
[C---:B------:R-:W-:Y:S08]  /*ea40*/  HMMA.16816.F32 R64, R4.reuse, R24, R64 ;  /* 0x000000180440723c */ /* 0x040ff00000001840 */
[----:B------:R-:W-:Y:S01]  /*ea50*/  HMMA.16816.F32 R44, R4, R18, R44 ;  /* 0x00000012042c723c */ /* 0x000fe2000000182c */
[--C-:B-1----:R-:W-:Y:S01]  /*ea60*/  FFMA.FTZ R9, R135, c[0x0][0x23c], -R2.reuse ;  /* 0x00008f0087097a23 */ /* 0x102fe20000010802 */
[----:B------:R-:W-:Y:S01]  /*ea70*/  MOV R135, R140 ;  /* 0x0000008c00877202 */ /* 0x000fe20000000f00 */
[----:B------:R-:W-:-:S05]  /*ea80*/  FFMA.FTZ R2, R249, c[0x0][0x23c], -R2 ;  /* 0x00008f00f9027a23 */ /* 0x000fca0000010802 */
[----:B------:R-:W-:Y:S01]  /*ea90*/  HMMA.16816.F32 R112, R4, R36, R88 ;  /* 0x000000240470723c */ /* 0x000fe20000001858 */
[----:B------:R-:W-:Y:S01]  /*eaa0*/  IMAD.MOV.U32 R249, RZ, RZ, R143 ;  /* 0x000000fffff97224 */ /* 0x000fe200078e008f */
[----:B------:R-:W-:Y:S01]  /*eab0*/  MUFU.EX2 R29, R9 ;  /* 0x00000009001d7308 */ /* 0x000fe20000000800 */
[----:B--2---:R-:W-:-:S05]  /*eac0*/  F2FP.PACK_AB R92, R30, R31 ;  /* 0x0000001f1e5c723e */ /* 0x004fca00000000ff */
[C---:B------:R-:W-:Y:S01]  /*ead0*/  HMMA.16816.F32 R36, R4.reuse, R38, R80 ;  /* 0x000000260424723c */ /* 0x040fe20000001850 */
[----:B------:R-:W1:Y:S01]  /*eae0*/  LDSM.16.MT88.4 R80, [R220+0xbc00] ;  /* 0x00bc0000dc50783b */ /* 0x000e620000004200 */
[----:B------:R2:W4:Y:S06]  /*eaf0*/  MUFU.EX2 R28, R2 ;  /* 0x00000002001c7308 */ /* 0x00052c0000000800 */
[C---:B------:R-:W-:Y:S08]  /*eb00*/  HMMA.16816.F32 R56, R4.reuse, R16, R56 ;  /* 0x000000100438723c */ /* 0x040ff00000001838 */
[----:B------:R-:W-:Y:S01]  /*eb10*/  HMMA.16816.F32 R40, R4, R12, R40 ;  /* 0x0000000c0428723c */ /* 0x000fe20000001828 */
[----:B--2---:R-:W-:Y:S01]  /*eb20*/  FFMA.FTZ R2, R248, c[0x0][0x23c], -R0 ;  /* 0x00008f00f8027a23 */ /* 0x004fe20000010800 */
[----:B----4-:R-:W-:Y:S01]  /*eb30*/  F2FP.PACK_AB R94, R28, R29 ;  /* 0x0000001d1c5e723e */ /* 0x010fe200000000ff */
[----:B------:R-:W-:-:S02]  /*eb40*/  IMAD.MOV.U32 R248, RZ, RZ, R218 ;  /* 0x000000fffff87224 */ /* 0x000fc400078e00da */
[----:B------:R2:W-:Y:S01]  /*eb50*/  MUFU.EX2 R27, R2 ;  /* 0x00000002001b7308 */ /* 0x0005e20000000800 */
[----:B------:R-:W-:Y:S02]  /*eb60*/  IMAD.MOV.U32 R218, RZ, RZ, R244 ;  /* 0x000000ffffda7224 */ /* 0x000fe400078e00f4 */
[C---:B------:R-:W-:Y:S01]  /*eb70*/  HMMA.16816.F32 R48, R4.reuse, R14, R48 ;  /* 0x0000000e0430723c */ /* 0x040fe20000001830 */
[----:B------:R-:W-:Y:S01]  /*eb80*/  IMAD.MOV.U32 R244, RZ, RZ, R243 ;  /* 0x000000fffff47224 */ /* 0x000fe200078e00f3 */
[----:B------:R-:W-:Y:S01]  /*eb90*/  MOV R243, R242 ;  /* 0x000000f200f37202 */ /* 0x000fe20000000f00 */
[----:B------:R-:W-:Y:S02]  /*eba0*/  IMAD.MOV.U32 R242, RZ, RZ, R214 ;  /* 0x000000fffff27224 */ /* 0x000fe400078e00d6 */
[----:B------:R-:W-:Y:S02]  /*ebb0*/  IMAD.MOV.U32 R214, RZ, RZ, R172 ;  /* 0x000000ffffd67224 */ /* 0x000fe400078e00ac */
[----:B------:R-:W-:Y:S01]  /*ebc0*/  IMAD.MOV.U32 R172, RZ, RZ, R173 ;  /* 0x000000ffffac7224 */ /* 0x000fe200078e00ad */
[----:B------:R-:W-:Y:S01]  /*ebd0*/  HMMA.16816.F32 R52, R4, R20, R52 ;  /* 0x000000140434723c */ /* 0x000fe20000001834 */
[----:B------:R-:W-:-:S02]  /*ebe0*/  IMAD.MOV.U32 R173, RZ, RZ, R174 ;  /* 0x000000ffffad7224 */ /* 0x000fc400078e00ae */
[----:B------:R-:W-:Y:S01]  /*ebf0*/  IMAD.MOV.U32 R174, RZ, RZ, R175 ;  /* 0x000000ffffae7224 */ /* 0x000fe200078e00af */
[----:B------:R-:W-:Y:S01]  /*ec00*/  MOV R175, R156 ;  /* 0x0000009c00af7202 */ /* 0x000fe20000000f00 */
[----:B------:R-:W-:Y:S02]  /*ec10*/  IMAD.MOV.U32 R240, RZ, RZ, R218 ;  /* 0x000000fffff07224 */ /* 0x000fe400078e00da */
[----:B--2---:R-:W-:Y:S01]  /*ec20*/  FFMA.FTZ R2, R142, c[0x0][0x23c], -R0 ;  /* 0x00008f008e027a23 */ /* 0x004fe20000010800 */
[----:B------:R-:W-:Y:S01]  /*ec30*/  HMMA.16816.F32 R32, R4, R22, R32 ;  /* 0x000000160420723c */ /* 0x000fe20000001820 */
[----:B------:R-:W-:Y:S01]  /*ec40*/  LDSM.16.MT88.4 R140, [R222+0x9c00] ;  /* 0x009c0000de8c783b */ /* 0x000fe20000004200 */
[----:B------:R-:W-:Y:S01]  /*ec50*/  IMAD.MOV.U32 R241, RZ, RZ, R244 ;  /* 0x000000fffff17224 */ /* 0x000fe200078e00f4 */
[----:B------:R2:W4:Y:S01]  /*ec60*/  MUFU.EX2 R26, R2 ;  /* 0x00000002001a7308 */ /* 0x0005220000000800 */
[----:B------:R-:W-:Y:S01]  /*ec70*/  IMAD.MOV.U32 R218, RZ, RZ, R172 ;  /* 0x000000ffffda7224 */ /* 0x000fe200078e00ac */
[----:B------:R-:W5:Y:S01]  /*ec80*/  LDSM.16.MT88.4 R4, [R222+0xbc00] ;  /* 0x00bc0000de04783b */ /* 0x000f620000004200 */
[----:B------:R-:W-:-:S04]  /*ec90*/  IMAD.MOV.U32 R244, RZ, RZ, R174 ;  /* 0x000000fffff47224 */ /* 0x000fc800078e00ae */
[----:B------:R-:W-:-:S04]  /*eca0*/  FFMA.FTZ R10, R244, R10, R247 ;  /* 0x0000000af40a7223 */ /* 0x000fc800000100f7 */
[----:B------:R-:W-:Y:S02]  /*ecb0*/  FADD.FTZ R10, R246, R10 ;  /* 0x0000000af60a7221 */ /* 0x000fe40000010000 */
[--C-:B--2---:R-:W-:Y:S01]  /*ecc0*/  FFMA.FTZ R2, R157, c[0x0][0x23c], -R0.reuse ;  /* 0x00008f009d027a23 */ /* 0x104fe20000010800 */
[----:B----4-:R-:W-:Y:S01]  /*ecd0*/  F2FP.PACK_AB R93, R26, R27 ;  /* 0x0000001b1a5d723e */ /* 0x010fe200000000ff */
[----:B------:R-:W-:Y:S02]  /*ece0*/  FFMA.FTZ R0, R158, c[0x0][0x23c], -R0 ;  /* 0x00008f009e007a23 */ /* 0x000fe40000010800 */
[----:B------:R-:W-:Y:S01]  /*ecf0*/  LDSM.16.MT88.4 R156, [R220+0xac00] ;  /* 0x00ac0000dc9c783b */ /* 0x000fe20000004200 */
[----:B------:R-:W-:Y:S08]  /*ed00*/  MUFU.EX2 R25, R2 ;  /* 0x0000000200197308 */ /* 0x000ff00000000800 */
[----:B------:R2:W4:Y:S02]  /*ed10*/  MUFU.EX2 R24, R0 ;  /* 0x0000000000187308 */ /* 0x0005240000000800 */
[----:B--2---:R-:W-:Y:S01]  /*ed20*/  FFMA.FTZ R0, R134, c[0x0][0x23c], -R8 ;  /* 0x00008f0086007a23 */ /* 0x004fe20000010808 */
[----:B----4-:R-:W-:Y:S01]  /*ed30*/  F2FP.PACK_AB R95, R24, R25 ;  /* 0x00000019185f723e */ /* 0x010fe200000000ff */
[----:B------:R-:W-:-:S04]  /*ed40*/  IMAD.MOV.U32 R134, RZ, RZ, R135 ;  /* 0x000000ffff867224 */ /* 0x000fc800078e0087 */
[----:B------:R2:W-:Y:S01]  /*ed50*/  MUFU.EX2 R19, R0 ;  /* 0x0000000000137308 */ /* 0x0005e20000000800 */
[----:B------:R-:W-:Y:S02]  /*ed60*/  IMAD.MOV.U32 R135, RZ, RZ, R248 ;  /* 0x000000ffff877224 */ /* 0x000fe400078e00f8 */
[----:B------:R-:W-:Y:S01]  /*ed70*/  IMAD.MOV.U32 R248, RZ, RZ, R173 ;  /* 0x000000fffff87224 */ /* 0x000fe200078e00ad */
[C---:B---3--:R-:W-:Y:S08]  /*ed80*/  HMMA.16816.F32 R116, R92.reuse, R124, R84 ;  /* 0x0000007c5c74723c */ /* 0x048ff00000001854 */
[----:B------:R-:W-:Y:S01]  /*ed90*/  HMMA.16816.F32 R120, R92, R126, R144 ;  /* 0x0000007e5c78723c */ /* 0x000fe20000001890 */
[----:B--2---:R-:W-:Y:S01]  /*eda0*/  FFMA.FTZ R0, R249, c[0x0][0x23c], -R8 ;  /* 0x00008f00f9007a23 */ /* 0x004fe20000010808 */
[----:B------:R-:W-:Y:S01]  /*edb0*/  MOV R249, R242 ;  /* 0x000000f200f97202 */ /* 0x000fe20000000f00 */
[----:B------:R-:W-:-:S02]  /*edc0*/  IMAD.MOV.U32 R242, RZ, RZ, R175 ;  /* 0x000000fffff27224 */ /* 0x000fc400078e00af */
[----:B------:R-:W2:Y:S01]  /*edd0*/  LDSM.16.MT88.4 R172, [R222+0xac00] ;  /* 0x00ac0000deac783b */ /* 0x000ea20000004200 */
[----:B------:R3:W4:Y:S01]  /*ede0*/  MUFU.EX2 R16, R0 ;  /* 0x0000000000107308 */ /* 0x0007220000000800 */
[----:B------:R-:W-:Y:S01]  /*edf0*/  FFMA.FTZ R2, R242, R101, R243 ;  /* 0x00000065f2027223 */ /* 0x000fe200000100f3 */
[----:B-1----:R-:W-:Y:S03]  /*ee00*/  HMMA.16816.F32 R72, R92, R80, R184 ;  /* 0x000000505c48723c */ /* 0x002fe600000018b8 */
[----:B------:R-:W-:-:S04]  /*ee10*/  FADD.FTZ R2, R217, R2 ;  /* 0x00000002d9027221 */ /* 0x000fc80000010000 */
[----:B------:R-:W-:Y:S01]  /*ee20*/  FADD.FTZ R2, R210, R2 ;  /* 0x00000002d2027221 */ /* 0x000fe20000010000 */
[----:B------:R-:W-:Y:S01]  /*ee30*/  HMMA.16816.F32 R76, R92, R82, R160 ;  /* 0x000000525c4c723c */ /* 0x000fe200000018a0 */
[----:B---3--:R-:W-:-:S07]  /*ee40*/  FFMA.FTZ R0, R133, c[0x0][0x23c], -R8 ;  /* 0x00008f0085007a23 */ /* 0x008fce0000010808 */
[----:B-----5:R-:W-:Y:S01]  /*ee50*/  HMMA.16816.F32 R88, R92, R4, R108 ;  /* 0x000000045c58723c */ /* 0x020fe2000000186c */
[----:B------:R1:W-:Y:S02]  /*ee60*/  MUFU.EX2 R17, R0 ;  /* 0x0000000000117308 */ /* 0x0003e40000000800 */
[----:B-1----:R-:W-:-:S05]  /*ee70*/  FFMA.FTZ R0, R134, c[0x0][0x23c], -R8 ;  /* 0x00008f0086007a23 */ /* 0x002fca0000010808 */
[C---:B--2---:R-:W-:Y:S01]  /*ee80*/  HMMA.16816.F32 R164, R92.reuse, R172, R164 ;  /* 0x000000ac5ca4723c */ /* 0x044fe200000018a4 */
[----:B------:R1:W-:Y:S07]  /*ee90*/  MUFU.EX2 R18, R0 ;  /* 0x0000000000127308 */ /* 0x0003ee0000000800 */
[----:B------:R-:W-:Y:S01]  /*eea0*/  HMMA.16816.F32 R168, R92, R174, R168 ;  /* 0x000000ae5ca8723c */ /* 0x000fe200000018a8 */
[----:B-1----:R-:W-:-:S07]  /*eeb0*/  FFMA.FTZ R0, R135, c[0x0][0x23c], -R3 ;  /* 0x00008f0087007a23 */ /* 0x002fce0000010803 */
        /* <DEDUP_REMOVED lines=8> */
[----:B-1----:R-:W-:-:S06]  /*ef40*/  FFMA.FTZ R0, R241, c[0x0][0x23c], -R3 ;  /* 0x00008f00f1007a23 */ /* 0x002fcc0000010803 */
[----:B----4-:R-:W-:Y:S01]  /*ef50*/  F2FP.PACK_AB R96, R16, R19 ;  /* 0x000000131060723e */ /* 0x010fe200000000ff */
[----:B------:R-:W-:Y:S01]  /*ef60*/  FFMA.FTZ R3, R249, c[0x0][0x23c], -R3 ;  /* 0x00008f00f9037a23 */ /* 0x000fe20000010803 */
[----:B--2---:R-:W-:Y:S01]  /*ef70*/  F2FP.PACK_AB R97, R13, R12 ;  /* 0x0000000c0d61723e */ /* 0x004fe200000000ff */
[----:B------:R1:W-:Y:S01]  /*ef80*/  MUFU.EX2 R14, R0 ;  /* 0x00000000000e7308 */ /* 0x0003e20000000800 */
[----:B------:R-:W-:-:S07]  /*ef90*/  F2FP.PACK_AB R98, R18, R17 ;  /* 0x000000111262723e */ /* 0x000fce00000000ff */
[----:B------:R2:W3:Y:S01]  /*efa0*/  MUFU.EX2 R15, R3 ;  /* 0x00000003000f7308 */ /* 0x0004e20000000800 */
[----:B-1----:R-:W-:-:S04]  /*efb0*/  FFMA.FTZ R0, R214, R100, R213 ;  /* 0x00000064d6007223 */ /* 0x002fc800000100d5 */
[----:B------:R-:W-:Y:S02]  /*efc0*/  FADD.FTZ R0, R215, R0 ;  /* 0x00000000d7007221 */ /* 0x000fe40000010000 */
[----:B--2---:R-:W-:Y:S01]  /*efd0*/  FFMA.FTZ R3, R218, R11, R248 ;  /* 0x0000000bda037223 */ /* 0x004fe200000100f8 */
[----:B---3--:R-:W-:Y:S01]  /*efe0*/  F2FP.PACK_AB R99, R15, R14 ;  /* 0x0000000e0f63723e */ /* 0x008fe200000000ff */
[----:B------:R-:W-:Y:S02]  /*eff0*/  FADD.FTZ R0, R205, R0 ;  /* 0x00000000cd007221 */ /* 0x000fe40000010000 */
        /* <DEDUP_REMOVED lines=70> */
[----:B------:R1:W-:Y:S02]  /*f460*/  STL [R1+0xc], R2 ;  /* 0x00000c0201007387 */ /* 0x0003e40000100800 */
.L_x_695:
[----:B------:R-:W-:-:S13]  /*f470*/  ISETP.GT.AND P0, PT, R236, UR8, PT ;  /* 0x00000008ec007c0c */ /* 0x000fda000bf04270 */
[----:B------:R-:W-:Y:S05]  /*f480*/  @!P0 BRA `(.L_x_698) ;  /* 0x000048d000008947 */ /* 0x000fea0003800000 */
[----:B------:R-:W2:Y:S01]  /*f490*/  LDL.LU.64 R6, [R1+0x18] ;  /* 0x0000180001067983 */ /* 0x000ea20000300a00 */
[----:B------:R-:W-:Y:S01]  /*f4a0*/  UMOV UR6, 0x5 ;  /* 0x0000000500067882 */ /* 0x000fe20000000000 */
[----:B------:R-:W-:Y:S01]  /*f4b0*/  MOV R100, R105 ;  /* 0x0000006900647202 */ /* 0x000fe20000000f00 */
[----:B------:R-:W-:Y:S01]  /*f4c0*/  ULDC.64 UR4, c[0x0][0x1a0] ;  /* 0x0000680000047ab9 */ /* 0x000fe20000000a00 */
[----:B-1----:R-:W2:Y:S01]  /*f4d0*/  LDL.LU.64 R4, [R1+0x48] ;  /* 0x0000480001047983 */ /* 0x002ea20000300a00 */
        /* <DEDUP_REMOVED lines=10> */
.L_x_701:
        /* <DEDUP_REMOVED lines=25> */
.L_x_699:
[----:B------:R-:W2:Y:S01]  /*f710*/  LDL.64 R6, [R1+0x18] ;  /* 0x0000180001067983 */ /* 0x000ea20000100a00 */
[----:B------:R-:W-:Y:S04]  /*f720*/  DEPBAR.LE SB0, 0x0 ;  /* 0x000080000000791a */ /* 0x000fe80000000000 */
[----:B------:R-:W-:Y:S01]  /*f730*/  IADD3 R235, R236, -0x1, RZ ;  /* 0xffffffffeceb7810 */ /* 0x000fe20007ffe0ff */
[----:B------:R-:W-:Y:S03]  /*f740*/  BAR.SYNC.DEFER_BLOCKING 0x0 ;  /* 0x0000000000007b1d */ /* 0x000fe60000010000 */
[----:B------:R-:W-:Y:S01]  /*f750*/  SHF.R.S32.HI R2, RZ, 0x1f, R235 ;  /* 0x0000001fff027819 */ /* 0x000fe200000114eb */
[C---:B------:R-:W-:Y:S04]  /*f760*/  IMAD R0, R235.reuse, UR11, RZ ;  /* 0x0000000beb007c24 */ /* 0x040fe8000f8e02ff */
[----:B------:R-:W-:Y:S02]  /*f770*/  IMAD R0, R2, UR12, R0 ;  /* 0x0000000c02007c24 */ /* 0x000fe4000f8e0200 */
[----:B--2---:R-:W-:Y:S05]  /*f780*/  IMAD.WIDE.U32 R8, R235, UR12, R6 ;  /* 0x0000000ceb087c25 */ /* 0x004fea000f8e0006 */
[----:B-1----:R-:W-:Y:S02]  /*f790*/  LEA R4, P1, R8, c[0x0][0x170], 0x1 ;  /* 0x00005c0008047a11 */ /* 0x002fe400078208ff */
[----:B------:R-:W-:Y:S02]  /*f7a0*/  IADD3 R0, R9, R0, RZ ;  /* 0x0000000009007210 */ /* 0x000fe40007ffe0ff */
[----:B------:R-:W-:Y:S02]  /*f7b0*/  IADD3 R6, P0, R4, UR7, RZ ;  /* 0x0000000704067c10 */ /* 0x000fe4000ff1e0ff */
[----:B------:R-:W-:Y:S04]  /*f7c0*/  LEA.HI.X R5, R8, c[0x0][0x174], R0, 0x1, P1 ;  /* 0x00005d0008057a11 */ /* 0x000fe800008f0c00 */
[----:B------:R-:W-:Y:S01]  /*f7d0*/  IADD3.X R7, R5, UR5, RZ, P0, !PT ;  /* 0x0000000505077c10 */ /* 0x000fe200087fe4ff */
[----:B------:R-:W-:Y:S01]  /*f7e0*/  @!PT LDS RZ, [RZ] ;  /* 0x00000000fffff984 */ /* 0x000fe20000000800 */
[----:B------:R-:W-:Y:S01]  /*f7f0*/  @!PT LDS RZ, [RZ] ;  /* 0x00000000fffff984 */ /* 0x000fe20000000800 */
[----:B------:R-:W-:Y:S01]  /*f800*/  @!PT LDS RZ, [RZ] ;  /* 0x00000000fffff984 */ /* 0x000fe20000000800 */
[----:B------:R1:W-:Y:S01]  /*f810*/  LDGSTS.E.BYPASS.LTC128B.128 [R234+0x9000], [R4.64] ;  /* 0x0900000004ea7fae */ /* 0x0003e2000b901d4e */
[----:B------:R-:W-:Y:S07]  /*f820*/  ISETP.GT.AND P0, PT, R235, UR8, PT ;  /* 0x00000008eb007c0c */ /* 0x000fee000bf04270 */
[----:B------:R1:W-:Y:S08]  /*f830*/  LDGSTS.E.BYPASS.LTC128B.128 [R234+0xa000], [R4.64+0x40] ;  /* 0x0a00004004ea7fae */ /* 0x0003f0000b901d4e */
[----:B------:R1:W-:Y:S08]  /*f840*/  LDGSTS.E.BYPASS.LTC128B.128 [R234+0xb000], [R4.64+0x80] ;  /* 0x0b00008004ea7fae */ /* 0x0003f0000b901d4e */
[----:B------:R1:W-:Y:S08]  /*f850*/  LDGSTS.E.BYPASS.LTC128B.128 [R234+0x9800], [R6.64] ;  /* 0x0980000006ea7fae */ /* 0x0003f0000b901d4e */
[----:B------:R1:W-:Y:S08]  /*f860*/  LDGSTS.E.BYPASS.LTC128B.128 [R234+0xa800], [R6.64+0x40] ;  /* 0x0a80004006ea7fae */ /* 0x0003f0000b901d4e */
[----:B------:R1:W-:Y:S08]  /*f870*/  LDGSTS.E.BYPASS.LTC128B.128 [R234+0xb800], [R6.64+0x80] ;  /* 0x0b80008006ea7fae */ /* 0x0003f0000b901d4e */
[----:B------:R-:W-:Y:S08]  /*f880*/  LDSM.16.M88.4 R64, [R224] ;  /* 0x00000000e040783b */ /* 0x000ff00000000200 */
[----:B------:R-:W1:Y:S08]  /*f890*/  LDSM.16.M88.4 R16, [R221+0x6000] ;  /* 0x00600000dd10783b */ /* 0x000e700000000200 */
[----:B------:R-:W2:Y:S08]  /*f8a0*/  LDSM.16.M88.4 R60, [R224+0x1000] ;  /* 0x00100000e03c783b */ /* 0x000eb00000000200 */
[----:B------:R-:W3:Y:S08]  /*f8b0*/  LDSM.16.M88.4 R32, [R221+0x6400] ;  /* 0x00640000dd20783b */ /* 0x000ef00000000200 */
[----:B------:R-:W0:Y:S08]  /*f8c0*/  LDGDEPBAR ;  /* 0x00000000000079af */ /* 0x000e300000000000 */
[----:B------:R-:W4:Y:S01]  /*f8d0*/  LDSM.16.M88.4 R48, [R221+0x6800] ;  /* 0x00680000dd30783b */ /* 0x000f220000000200 */
[-C--:B-1----:R-:W-:Y:S07]  /*f8e0*/  HMMA.16816.F32 R4, R64, R16.reuse, RZ ;  /* 0x000000104004723c */ /* 0x082fee00000018ff */
[----:B------:R-:W1:Y:S01]  /*f8f0*/  LDSM.16.M88.4 R108, [R221+0x6c00] ;  /* 0x006c0000dd6c783b */ /* 0x000e620000000200 */
[C---:B--2---:R-:W-:Y:S07]  /*f900*/  HMMA.16816.F32 R8, R60.reuse, R16, RZ ;  /* 0x000000103c08723c */ /* 0x044fee00000018ff */
[----:B------:R-:W-:Y:S01]  /*f910*/  LDSM.16.M88.4 R176, [R225] ;  /* 0x00000000e1b0783b */ /* 0x000fe20000000200 */
[-C--:B------:R-:W-:Y:S07]  /*f920*/  HMMA.16816.F32 R12, R60, R18.reuse, RZ ;  /* 0x000000123c0c723c */ /* 0x080fee00000018ff */
[----:B------:R-:W2:Y:S01]  /*f930*/  LDSM.16.M88.4 R180, [R223+0x6000] ;  /* 0x00600000dfb4783b */ /* 0x000ea20000000200 */
[C---:B------:R-:W-:Y:S07]  /*f940*/  HMMA.16816.F32 R16, R64.reuse, R18, RZ ;  /* 0x000000124010723c */ /* 0x040fee00000018ff */
[----:B------:R-:W5:Y:S01]  /*f950*/  LDSM.16.M88.4 R184, [R225+0x1000] ;  /* 0x00100000e1b8783b */ /* 0x000f620000000200 */
[-C--:B---3--:R-:W-:Y:S07]  /*f960*/  HMMA.16816.F32 R20, R64, R32.reuse, RZ ;  /* 0x000000204014723c */ /* 0x088fee00000018ff */
[----:B------:R-:W3:Y:S01]  /*f970*/  LDSM.16.M88.4 R188, [R223+0x6400] ;  /* 0x00640000dfbc783b */ /* 0x000ee20000000200 */
[C---:B------:R-:W-:Y:S07]  /*f980*/  HMMA.16816.F32 R24, R60.reuse, R32, RZ ;  /* 0x000000203c18723c */ /* 0x040fee00000018ff */
[----:B------:R-:W1:Y:S01]  /*f990*/  LDSM.16.M88.4 R192, [R223+0x6800] ;  /* 0x00680000dfc0783b */ /* 0x000e620000000200 */
[-C--:B------:R-:W-:Y:S07]  /*f9a0*/  HMMA.16816.F32 R28, R60, R34.reuse, RZ ;  /* 0x000000223c1c723c */ /* 0x080fee00000018ff */
[----:B------:R-:W1:Y:S01]  /*f9b0*/  LDSM.16.M88.4 R196, [R223+0x6c00] ;  /* 0x006c0000dfc4783b */ /* 0x000e620000000200 */
[C---:B------:R-:W-:Y:S07]  /*f9c0*/  HMMA.16816.F32 R32, R64.reuse, R34, RZ ;  /* 0x000000224020723c */ /* 0x040fee00000018ff */
[----:B------:R-:W-:Y:S01]  /*f9d0*/  LDSM.16.M88.4 R200, [R221+0x7800] ;  /* 0x00780000ddc8783b */ /* 0x000fe20000000200 */
[-C--:B----4-:R-:W-:Y:S07]  /*f9e0*/  HMMA.16816.F32 R36, R64, R48.reuse, RZ ;  /* 0x000000304024723c */ /* 0x090fee00000018ff */
[----:B------:R-:W-:Y:S01]  /*f9f0*/  LDSM.16.M88.4 R204, [R221+0x7c00] ;  /* 0x007c0000ddcc783b */ /* 0x000fe20000000200 */
[C---:B------:R-:W-:Y:S07]  /*fa00*/  HMMA.16816.F32 R40, R60.reuse, R48, RZ ;  /* 0x000000303c28723c */ /* 0x040fee00000018ff */
[----:B------:R-:W-:Y:S01]  /*fa10*/  LDSM.16.M88.4 R208, [R225+0x2000] ;  /* 0x00200000e1d0783b */ /* 0x000fe20000000200 */
[-C--:B------:R-:W-:Y:S07]  /*fa20*/  HMMA.16816.F32 R44, R60, R50.reuse, RZ ;  /* 0x000000323c2c723c */ /* 0x080fee00000018ff */
[----:B------:R-:W-:Y:S01]  /*fa30*/  LDSM.16.M88.4 R212, [R223+0x7000] ;  /* 0x00700000dfd4783b */ /* 0x000fe20000000200 */
[C---:B------:R-:W-:Y:S07]  /*fa40*/  HMMA.16816.F32 R48, R64.reuse, R50, RZ ;  /* 0x000000324030723c */ /* 0x040fee00000018ff */
[----:B------:R-:W-:Y:S01]  /*fa50*/  LDSM.16.M88.4 R216, [R223+0x8000] ;  /* 0x00800000dfd8783b */ /* 0x000fe20000000200 */
[-C--:B-1----:R-:W-:Y:S08]  /*fa60*/  HMMA.16816.F32 R52, R64, R108.reuse, RZ ;  /* 0x0000006c4034723c */ /* 0x082ff000000018ff */
[C---:B------:R-:W-:Y:S08]  /*fa70*/  HMMA.16816.F32 R56, R60.reuse, R108, RZ ;  /* 0x0000006c3c38723c */ /* 0x040ff000000018ff */
[-C--:B------:R-:W-:Y:S08]  /*fa80*/  HMMA.16816.F32 R60, R60, R110.reuse, RZ ;  /* 0x0000006e3c3c723c */ /* 0x080ff000000018ff */
[----:B------:R-:W-:Y:S01]  /*fa90*/  HMMA.16816.F32 R64, R64, R110, RZ ;  /* 0x0000006e4040723c */ /* 0x000fe200000018ff */
[----:B------:R-:W-:Y:S07]  /*faa0*/  LDSM.16.M88.4 R108, [R224+0x2000] ;  /* 0x00200000e06c783b */ /* 0x000fee0000000200 */
[-C--:B--2---:R-:W-:Y:S08]  /*fab0*/  HMMA.16816.F32 R4, R176, R180.reuse, R4 ;  /* 0x000000b4b004723c */ /* 0x084ff00000001804 */
[C---:B-----5:R-:W-:Y:S08]  /*fac0*/  HMMA.16816.F32 R8, R184.reuse, R180, R8 ;  /* 0x000000b4b808723c */ /* 0x060ff00000001808 */
        /* <DEDUP_REMOVED lines=106> */
[----:B------:R-:W1:Y:S10]  /*10170*/  MUFU.TANH R209, R15 ;  /* 0x0000000f00d17308 */ /* 0x000e740000002400 */
[----:B------:R1:W1:Y:S01]  /*10180*/  MUFU.TANH R188, R19 ;  /* 0x0000001300bc7308 */ /* 0x0002620000002400 */
[----:B-----5:R-:W5:Y:S01]  /*10190*/  LDSM.16.M88.4 R8, [R223+0x8800] ;  /* 0x00880000df08783b */ /* 0x020f620000000200 */
[-C--:B----4-:R-:W-:Y:S08]  /*101a0*/  HMMA.16816.F32 R20, R176, R4.reuse, R20 ;  /* 0x00000004b014723c */ /* 0x090ff00000001814 */
[----:B------:R-:W4:Y:S01]  /*101b0*/  MUFU.TANH R204, R12 ;  /* 0x0000000c00cc7308 */ /* 0x000f220000002400 */
[C---:B------:R-:W-:Y:S09]  /*101c0*/  HMMA.16816.F32 R24, R108.reuse, R4, R24 ;  /* 0x000000046c18723c */ /* 0x040ff20000001818 */
[----:B------:R-:W1:Y:S01]  /*101d0*/  MUFU.TANH R203, R13 ;  /* 0x0000000d00cb7308 */ /* 0x000e620000002400 */
[-C--:B------:R-:W-:Y:S08]  /*101e0*/  HMMA.16816.F32 R28, R108, R6.reuse, R28 ;  /* 0x000000066c1c723c */ /* 0x080ff0000000181c */
[C---:B------:R-:W-:Y:S01]  /*101f0*/  HMMA.16816.F32 R32, R176.reuse, R6, R32 ;  /* 0x00000006b020723c */ /* 0x040fe20000001820 */
[----:B------:R-:W1:Y:S01]  /*10200*/  MUFU.TANH R208, R14 ;  /* 0x0000000e00d07308 */ /* 0x000e620000002400 */
        /* <DEDUP_REMOVED lines=22> */
[----:B-1----:R-:W-:Y:S02]  /*10370*/  FMUL.FTZ R19, R33, c[0x0][0x2ec] ;  /* 0x0000bb0021137a20 */ /* 0x002fe40000410000 */
[-C--:B------:R-:W-:Y:S03]  /*10380*/  HMMA.16816.F32 R52, R176, R4.reuse, R52 ;  /* 0x00000004b034723c */ /* 0x080fe60000001834 */
[----:B------:R-:W1:Y:S01]  /*10390*/  MUFU.TANH R201, R27 ;  /* 0x0000001b00c97308 */ /* 0x000e620000002400 */
        /* <DEDUP_REMOVED lines=9> */
[----:B------:R2:W2:Y:S01]  /*10430*/  MUFU.TANH R196, R30 ;  /* 0x0000001e00c47308 */ /* 0x0004a20000002400 */
[----:B------:R-:W-:Y:S04]  /*10440*/  HMMA.16816.F32 R64, R176, R6, R64 ;  /* 0x00000006b040723c */ /* 0x000fe80000001840 */
[----:B------:R-:W-:Y:S02]  /*10450*/  FMUL.FTZ R46, R46, c[0x0][0x2ec] ;  /* 0x0000bb002e2e7a20 */ /* 0x000fe40000410000 */
[----:B------:R-:W-:Y:S02]  /*10460*/  FMUL.FTZ R47, R47, c[0x0][0x2ec] ;  /* 0x0000bb002f2f7a20 */ /* 0x000fe40000410000 */
[----:B-----5:R-:W-:Y:S01]  /*10470*/  FMUL.FTZ R26, R48, c[0x0][0x2ec] ;  /* 0x0000bb00301a7a20 */ /* 0x020fe20000410000 */
[----:B------:R5:W3:Y:S03]  /*10480*/  MUFU.TANH R200, R31 ;  /* 0x0000001f00c87308 */ /* 0x000ae60000002400 */
[----:B------:R-:W-:Y:S02]  /*10490*/  FMUL.FTZ R33, R51, c[0x0][0x2ec] ;  /* 0x0000bb0033217a20 */ /* 0x000fe40000410000 */
[----:B-1----:R-:W-:Y:S02]  /*104a0*/  FMUL.FTZ R29, R55, c[0x0][0x2ec] ;  /* 0x0000bb00371d7a20 */ /* 0x002fe40000410000 */
[----:B------:R-:W-:Y:S02]  /*104b0*/  FMUL.FTZ R38, R56, c[0x0][0x2ec] ;  /* 0x0000bb0038267a20 */ /* 0x000fe40000410000 */
[----:B------:R-:W-:Y:S01]  /*104c0*/  FMUL.FTZ R57, R57, c[0x0][0x2ec] ;  /* 0x0000bb0039397a20 */ /* 0x000fe20000410000 */
[----:B------:R1:W1:Y:S01]  /*104d0*/  MUFU.TANH R101, R32 ;  /* 0x0000002000657308 */ /* 0x0002620000002400 */
[----:B------:R-:W-:Y:S02]  /*104e0*/  FMUL.FTZ R59, R59, c[0x0][0x2ec] ;  /* 0x0000bb003b3b7a20 */ /* 0x000fe40000410000 */
[----:B------:R-:W-:Y:S02]  /*104f0*/  FMUL.FTZ R60, R60, c[0x0][0x2ec] ;  /* 0x0000bb003c3c7a20 */ /* 0x000fe40000410000 */
[----:B--2---:R-:W-:Y:S02]  /*10500*/  FMUL.FTZ R30, R54, c[0x0][0x2ec] ;  /* 0x0000bb00361e7a20 */ /* 0x004fe40000410000 */
[----:B------:R-:W-:Y:S02]  /*10510*/  FMUL.FTZ R61, R61, c[0x0][0x2ec] ;  /* 0x0000bb003d3d7a20 */ /* 0x000fe40000410000 */
[----:B------:R-:W-:Y:S01]  /*10520*/  FMUL.FTZ R62, R62, c[0x0][0x2ec] ;  /* 0x0000bb003e3e7a20 */ /* 0x000fe20000410000 */
[----:B------:R2:W2:Y:S01]  /*10530*/  MUFU.TANH R103, R34 ;  /* 0x0000002200677308 */ /* 0x0004a20000002400 */
[----:B------:R-:W-:Y:S02]  /*10540*/  FMUL.FTZ R63, R63, c[0x0][0x2ec] ;  /* 0x0000bb003f3f7a20 */ /* 0x000fe40000410000 */
[----:B------:R-:W-:Y:S02]  /*10550*/  FMUL.FTZ R23, R64, c[0x0][0x2ec] ;  /* 0x0000bb0040177a20 */ /* 0x000fe40000410000 */
[----:B-----5:R-:W-:Y:S02]  /*10560*/  FMUL.FTZ R31, R53, c[0x0][0x2ec] ;  /* 0x0000bb00351f7a20 */ /* 0x020fe40000410000 */
[----:B------:R-:W-:Y:S02]  /*10570*/  FMUL.FTZ R15, R65, c[0x0][0x2ec] ;  /* 0x0000bb00410f7a20 */ /* 0x000fe40000410000 */
[----:B------:R-:W-:Y:S01]  /*10580*/  FMUL.FTZ R24, R66, c[0x0][0x2ec] ;  /* 0x0000bb0042187a20 */ /* 0x000fe20000410000 */
[----:B------:R5:W3:Y:S01]  /*10590*/  MUFU.TANH R102, R35 ;  /* 0x0000002300667308 */ /* 0x000ae20000002400 */
[----:B------:R-:W-:Y:S02]  /*105a0*/  FMUL.FTZ R27, R67, c[0x0][0x2ec] ;  /* 0x0000bb00431b7a20 */ /* 0x000fe40000410000 */
        /* <DEDUP_REMOVED lines=10> */
[----:B------:R2:W1:Y:S01]  /*10650*/  MUFU.TANH R184, R17 ;  /* 0x0000001100b87308 */ /* 0x0004620000002400 */
[----:B------:R-:W-:Y:S02]  /*10660*/  FMUL.FTZ R45, R45, c[0x0][0x2ec] ;  /* 0x0000bb002d2d7a20 */ /* 0x000fe40000410000 */
[----:B------:R-:W-:Y:S02]  /*10670*/  FMUL.FTZ R58, R58, c[0x0][0x2ec] ;  /* 0x0000bb003a3a7a20 */ /* 0x000fe40000410000 */
[----:B-----5:R-:W-:Y:S05]  /*10680*/  FMUL.FTZ R35, R49, c[0x0][0x2ec] ;  /* 0x0000bb0031237a20 */ /* 0x020fea0000410000 */
[----:B------:R2:W1:Y:S10]  /*10690*/  MUFU.TANH R191, R18 ;  /* 0x0000001200bf7308 */ /* 0x0004740000002400 */
[----:B------:R2:W1:Y:S10]  /*106a0*/  MUFU.TANH R181, R20 ;  /* 0x0000001400b57308 */ /* 0x0004740000002400 */
[----:B------:R2:W1:Y:S10]  /*106b0*/  MUFU.TANH R183, R22 ;  /* 0x0000001600b77308 */ /* 0x0004740000002400 */
[----:B------:R2:W1:Y:S10]  /*106c0*/  MUFU.TANH R190, R25 ;  /* 0x0000001900be7308 */ /* 0x0004740000002400 */
[----:B------:R2:W1:Y:S10]  /*106d0*/  MUFU.TANH R189, R28 ;  /* 0x0000001c00bd7308 */ /* 0x0004740000002400 */
[----:B------:R-:W1:Y:S10]  /*106e0*/  MUFU.TANH R19, R19 ;  /* 0x0000001300137308 */ /* 0x000e740000002400 */
[----:B------:R-:W1:Y:S10]  /*106f0*/  MUFU.TANH R8, R8 ;  /* 0x0000000800087308 */ /* 0x000e740000002400 */
[----:B------:R-:W1:Y:S10]  /*10700*/  MUFU.TANH R21, R21 ;  /* 0x0000001500157308 */ /* 0x000e740000002400 */
[----:B------:R-:W1:Y:S10]  /*10710*/  MUFU.TANH R37, R37 ;  /* 0x0000002500257308 */ /* 0x000e740000002400 */
[----:B------:R-:W1:Y:S10]  /*10720*/  MUFU.TANH R36, R36 ;  /* 0x0000002400247308 */ /* 0x000e740000002400 */
[----:B------:R2:W1:Y:S10]  /*10730*/  MUFU.TANH R180, R40 ;  /* 0x0000002800b47308 */ /* 0x0004740000002400 */
        /* <DEDUP_REMOVED lines=26> */
[----:B------:R-:W1:Y:S02]  /*108e0*/  MUFU.TANH R27, R27 ;  /* 0x0000001b001b7308 */ /* 0x000e640000002400 */
[----:B-1234-:R-:W-:-:S05]  /*108f0*/  @P0 BRA `(.L_x_701) ;  /* 0xffffec8000000947 */ /* 0x01efca000383ffff */
.L_x_700:
[----:B------:R-:W2:Y:S08]  /*10900*/  S2R R0, SR_TID.X ;  /* 0x0000000000007919 */ /* 0x000eb00000002100 */
[----:B------:R-:W-:Y:S01]  /*10910*/  LDSM.16.MT88.4 R52, [R220+0xa000] ;  /* 0x00a00000dc34783b */ /* 0x000fe20000004200 */
[----:B--2---:R-:W-:Y:S05]  /*10920*/  IMAD.SHL.U32 R0, R0, 0x2, RZ ;  /* 0x0000000200007824 */ /* 0x004fea00078e00ff */
[----:B------:R-:W-:Y:S05]  /*10930*/  LOP3.LUT R0, R0, 0x6, RZ, 0xc0, !PT ;  /* 0x0000000600007812 */ /* 0x000fea00078ec0ff */
[----:B------:R-:W-:Y:S05]  /*10940*/  IMAD R0, R235, 0x40, R0 ;  /* 0x00000040eb007824 */ /* 0x000fea00078e0200 */
[C---:B------:R-:W-:Y:S02]  /*10950*/  ISETP.GE.AND P1, PT, R0.reuse, R227, PT ;  /* 0x000000e30000720c */ /* 0x040fe40003f26270 */
[C---:B------:R-:W-:Y:S02]  /*10960*/  IADD3 R14, R0.reuse, 0x9, RZ ;  /* 0x00000009000e7810 */ /* 0x040fe40007ffe0ff */
[C---:B------:R-:W-:Y:S02]  /*10970*/  ISETP.GE.OR P1, PT, R0.reuse, R231, !P1 ;  /* 0x000000e70000720c */ /* 0x040fe40004f26670 */
[----:B------:R-:W-:Y:S02]  /*10980*/  IADD3 R10, R0, 0x19, RZ ;  /* 0x00000019000a7810 */ /* 0x000fe40007ffe0ff */
[----:B------:R-:W-:Y:S02]  /*10990*/  FSEL R25, R197, -INF , !P1 ;  /* 0xff800000c5197808 */ /* 0x000fe40004800000 */
[-C--:B------:R-:W-:Y:S02]  /*109a0*/  ISETP.GE.AND P1, PT, R14, R229.reuse, PT ;  /* 0x000000e50e00720c */ /* 0x080fe40003f26270 */
[----:B------:R-:W-:Y:S02]  /*109b0*/  ISETP.GE.AND P5, PT, R0, R229, PT ;  /* 0x000000e50000720c */ /* 0x000fe40003fa6270 */
[-C--:B------:R-:W-:Y:S02]  /*109c0*/  ISETP.GE.OR P1, PT, R14, R233.reuse, !P1 ;  /* 0x000000e90e00720c */ /* 0x080fe40004f26670 */
[----:B------:R-:W-:Y:S02]  /*109d0*/  ISETP.GE.OR P5, PT, R0, R233, !P5 ;  /* 0x000000e90000720c */ /* 0x000fe40006fa6670 */
[----:B------:R-:W-:Y:S02]  /*109e0*/  FSEL R22, R184, -INF , !P1 ;  /* 0xff800000b8167808 */ /* 0x000fe40004800000 */
[----:B------:R-:W-:Y:S02]  /*109f0*/  ISETP.GE.AND P1, PT, R10, R229, PT ;  /* 0x000000e50a00720c */ /* 0x000fe40003f26270 */
[C---:B------:R-:W-:Y:S02]  /*10a00*/  IADD3 R2, R0.reuse, 0x1, RZ ;  /* 0x0000000100027810 */ /* 0x040fe40007ffe0ff */
[----:B------:R-:W-:Y:S02]  /*10a10*/  FSEL R16, R195, -INF , !P5 ;  /* 0xff800000c3107808 */ /* 0x000fe40006800000 */
[----:B------:R-:W-:Y:S02]  /*10a20*/  IADD3 R9, R0, 0x20, RZ ;  /* 0x0000002000097810 */ /* 0x000fe40007ffe0ff */
[----:B------:R-:W-:Y:S02]  /*10a30*/  ISETP.GE.OR P1, PT, R10, R233, !P1 ;  /* 0x000000e90a00720c */ /* 0x000fe40004f26670 */
[C---:B------:R-:W-:Y:S02]  /*10a40*/  ISETP.GE.AND P4, PT, R2.reuse, R229, PT ;  /* 0x000000e50200720c */ /* 0x040fe40003f86270 */
[C---:B------:R-:W-:Y:S02]  /*10a50*/  ISETP.GE.AND P3, PT, R2.reuse, R228, PT ;  /* 0x000000e40200720c */ /* 0x040fe40003f66270 */
[C---:B------:R-:W-:Y:S02]  /*10a60*/  ISETP.GE.AND P2, PT, R2.reuse, R227, PT ;  /* 0x000000e30200720c */ /* 0x040fe40003f46270 */
[----:B------:R-:W-:Y:S02]  /*10a70*/  ISETP.GE.AND P6, PT, R2, R226, PT ;  /* 0x000000e20200720c */ /* 0x000fe40003fc6270 */
[C---:B------:R-:W-:Y:S02]  /*10a80*/  ISETP.GE.AND P0, PT, R0.reuse, R228, PT ;  /* 0x000000e40000720c */ /* 0x040fe40003f06270 */
[----:B------:R-:W-:Y:S02]  /*10a90*/  ISETP.GE.AND P5, PT, R0, R226, PT ;  /* 0x000000e20000720c */ /* 0x000fe40003fa6270 */
[C---:B------:R-:W-:Y:S02]  /*10aa0*/  ISETP.GE.OR P4, PT, R2.reuse, R233, !P4 ;  /* 0x000000e90200720c */ /* 0x040fe40006786670 */
[-C--:B------:R-:W-:Y:S02]  /*10ab0*/  ISETP.GE.OR P3, PT, R2, R232.reuse, !P3 ;  /* 0x000000e80200720c */ /* 0x080fe40005f66670 */
[----:B------:R-:W-:Y:S02]  /*10ac0*/  ISETP.GE.OR P0, PT, R0, R232, !P0 ;  /* 0x000000e80000720c */ /* 0x000fe40004706670 */
[----:B------:R-:W-:Y:S02]  /*10ad0*/  FSEL R58, R19, -INF , !P1 ;  /* 0xff800000133a7808 */ /* 0x000fe40004800000 */
[----:B------:R-:W-:Y:S02]  /*10ae0*/  ISETP.GE.AND P1, PT, R9, R229, PT ;  /* 0x000000e50900720c */ /* 0x000fe40003f26270 */
[C---:B------:R-:W-:Y:S02]  /*10af0*/  ISETP.GE.OR P2, PT, R2.reuse, R231, !P2 ;  /* 0x000000e70200720c */ /* 0x040fe40005746670 */
[-C--:B------:R-:W-:Y:S02]  /*10b00*/  ISETP.GE.OR P6, PT, R2, R230.reuse, !P6 ;  /* 0x000000e60200720c */ /* 0x080fe400077c6670 */
[C---:B------:R-:W-:Y:S02]  /*10b10*/  IADD3 R2, R0.reuse, 0x8, RZ ;  /* 0x0000000800027810 */ /* 0x040fe40007ffe0ff */
[C---:B------:R-:W-:Y:S02]  /*10b20*/  IADD3 R13, R0.reuse, 0x10, RZ ;  /* 0x00000010000d7810 */ /* 0x040fe40007ffe0ff */
[----:B------:R-:W-:Y:S02]  /*10b30*/  ISETP.GE.OR P5, PT, R0, R230, !P5 ;  /* 0x000000e60000720c */ /* 0x000fe40006fa6670 */
[----:B------:R-:W-:Y:S02]  /*10b40*/  FSEL R18, R199, -INF , !P0 ;  /* 0xff800000c7127808 */ /* 0x000fe40004000000 */
[----:B------:R-:W-:Y:S02]  /*10b50*/  ISETP.GE.AND P0, PT, R2, R229, PT ;  /* 0x000000e50200720c */ /* 0x000fe40003f06270 */
[----:B------:R-:W-:Y:S02]  /*10b60*/  FSEL R28, R192, -INF , !P5 ;  /* 0xff800000c01c7808 */ /* 0x000fe40006800000 */
[----:B------:R-:W-:Y:S02]  /*10b70*/  ISETP.GE.OR P1, PT, R9, R233, !P1 ;  /* 0x000000e90900720c */ /* 0x000fe40004f26670 */
[C---:B-1----:R-:W-:Y:S02]  /*10b80*/  IADD3 R7, R0.reuse, 0x21, RZ ;  /* 0x0000002100077810 */ /* 0x042fe40007ffe0ff */
[C---:B------:R-:W-:Y:S02]  /*10b90*/  ISETP.GE.AND P5, PT, R13.reuse, R229, PT ;  /* 0x000000e50d00720c */ /* 0x040fe40003fa6270 */
[----:B------:R-:W-:Y:S02]  /*10ba0*/  IADD3 R12, R0, 0x11, RZ ;  /* 0x00000011000c7810 */ /* 0x000fe40007ffe0ff */
[-C--:B------:R-:W-:Y:S02]  /*10bb0*/  ISETP.GE.OR P0, PT, R2, R233.reuse, !P0 ;  /* 0x000000e90200720c */ /* 0x080fe40004706670 */
[----:B------:R-:W-:Y:S02]  /*10bc0*/  FSEL R17, R202, -INF , !P4 ;  /* 0xff800000ca117808 */ /* 0x000fe40006000000 */
[----:B------:R-:W-:Y:S02]  /*10bd0*/  ISETP.GE.OR P5, PT, R13, R233, !P5 ;  /* 0x000000e90d00720c */ /* 0x000fe40006fa6670 */
[----:B------:R-:W-:Y:S02]  /*10be0*/  FSEL R202, R8, -INF , !P1 ;  /* 0xff80000008ca7808 */ /* 0x000fe40004800000 */
[-C--:B------:R-:W-:Y:S02]  /*10bf0*/  ISETP.GE.AND P1, PT, R7, R229.reuse, PT ;  /* 0x000000e50700720c */ /* 0x080fe40003f26270 */
[C---:B------:R-:W-:Y:S02]  /*10c00*/  IADD3 R11, R0.reuse, 0x18, RZ ;  /* 0x00000018000b7810 */ /* 0x040fe40007ffe0ff */
[----:B------:R-:W-:Y:S02]  /*10c10*/  IADD3 R6, R0, 0x28, RZ ;  /* 0x0000002800067810 */ /* 0x000fe40007ffe0ff */
[----:B------:R-:W-:Y:S02]  /*10c20*/  FSEL R20, R185, -INF , !P0 ;  /* 0xff800000b9147808 */ /* 0x000fe40004000000 */
[----:B------:R-:W-:Y:S02]  /*10c30*/  ISETP.GE.AND P4, PT, R12, R229, PT ;  /* 0x000000e50c00720c */ /* 0x000fe40003f86270 */
[----:B------:R-:W-:Y:S02]  /*10c40*/  FSEL R40, R181, -INF , !P5 ;  /* 0xff800000b5287808 */ /* 0x000fe40006800000 */
[----:B------:R-:W-:Y:S02]  /*10c50*/  FSEL R19, R205, -INF , !P3 ;  /* 0xff800000cd137808 */ /* 0x000fe40005800000 */
[----:B------:R-:W-:Y:S02]  /*10c60*/  ISETP.GE.AND P5, PT, R2, R228, PT ;  /* 0x000000e40200720c */ /* 0x000fe40003fa6270 */
[----:B------:R-:W-:Y:S02]  /*10c70*/  ISETP.GE.OR P1, PT, R7, R233, !P1 ;  /* 0x000000e90700720c */ /* 0x000fe40004f26670 */
[-C--:B------:R-:W-:Y:S02]  /*10c80*/  ISETP.GE.AND P0, PT, R11, R229.reuse, PT ;  /* 0x000000e50b00720c */ /* 0x080fe40003f06270 */
[----:B------:R-:W-:Y:S02]  /*10c90*/  ISETP.GE.AND P3, PT, R6, R229, PT ;  /* 0x000000e50600720c */ /* 0x000fe40003f66270 */
[-C--:B------:R-:W-:Y:S02]  /*10ca0*/  ISETP.GE.OR P4, PT, R12, R233.reuse, !P4 ;  /* 0x000000e90c00720c */ /* 0x080fe40006786670 */
[----:B------:R-:W-:Y:S02]  /*10cb0*/  ISETP.GE.OR P5, PT, R2, R232, !P5 ;  /* 0x000000e80200720c */ /* 0x000fe40006fa6670 */
[----:B------:R-:W-:Y:S02]  /*10cc0*/  FSEL R207, R21, -INF , !P1 ;  /* 0xff80000015cf7808 */ /* 0x000fe40004800000 */
[----:B------:R-:W-:Y:S02]  /*10cd0*/  IADD3 R5, R0, 0x29, RZ ;  /* 0x0000002900057810 */ /* 0x000fe40007ffe0ff */
[-C--:B------:R-:W-:Y:S02]  /*10ce0*/  ISETP.GE.OR P0, PT, R11, R233.reuse, !P0 ;  /* 0x000000e90b00720c */ /* 0x080fe40004706670 */
[----:B------:R-:W-:Y:S02]  /*10cf0*/  ISETP.GE.AND P1, PT, R14, R228, PT ;  /* 0x000000e40e00720c */ /* 0x000fe40003f26270 */
[----:B------:R-:W-:Y:S02]  /*10d00*/  ISETP.GE.OR P3, PT, R6, R233, !P3 ;  /* 0x000000e90600720c */ /* 0x000fe40005f66670 */
[----:B------:R-:W-:Y:S02]  /*10d10*/  FSEL R21, R191, -INF , !P5 ;  /* 0xff800000bf157808 */ /* 0x000fe40006800000 */
[----:B------:R-:W-:Y:S02]  /*10d20*/  FSEL R41, R104, -INF , !P4 ;  /* 0xff80000068297808 */ /* 0x000fe40006000000 */
[----:B------:R-:W-:Y:S02]  /*10d30*/  FSEL R56, R101, -INF , !P0 ;  /* 0xff80000065387808 */ /* 0x000fe40004000000 */
[----:B------:R-:W-:Y:S02]  /*10d40*/  IADD3 R4, R0, 0x30, RZ ;  /* 0x0000003000047810 */ /* 0x000fe40007ffe0ff */
[----:B------:R-:W-:Y:S02]  /*10d50*/  ISETP.GE.AND P5, PT, R5, R229, PT ;  /* 0x000000e50500720c */ /* 0x000fe40003fa6270 */
[----:B------:R-:W-:Y:S02]  /*10d60*/  ISETP.GE.AND P4, PT, R2, R227, PT ;  /* 0x000000e30200720c */ /* 0x000fe40003f86270 */
[----:B------:R-:W-:Y:S02]  /*10d70*/  ISETP.GE.OR P1, PT, R14, R232, !P1 ;  /* 0x000000e80e00720c */ /* 0x000fe40004f26670 */
[----:B------:R-:W-:Y:S02]  /*10d80*/  FSEL R210, R26, -INF , !P3 ;  /* 0xff8000001ad27808 */ /* 0x000fe40005800000 */
[----:B------:R-:W-:Y:S02]  /*10d90*/  ISETP.GE.AND P3, PT, R13, R228, PT ;  /* 0x000000e40d00720c */ /* 0x000fe40003f66270 */
[C---:B------:R-:W-:Y:S02]  /*10da0*/  ISETP.GE.AND P0, PT, R2.reuse, R226, PT ;  /* 0x000000e20200720c */ /* 0x040fe40003f06270 */
[----:B------:R-:W-:Y:S02]  /*10db0*/  ISETP.GE.OR P4, PT, R2, R231, !P4 ;  /* 0x000000e70200720c */ /* 0x000fe40006786670 */
[----:B------:R-:W-:Y:S02]  /*10dc0*/  ISETP.GE.OR P5, PT, R5, R233, !P5 ;  /* 0x000000e90500720c */ /* 0x000fe40006fa6670 */
[----:B------:R-:W-:Y:S02]  /*10dd0*/  FSEL R26, R188, -INF , !P1 ;  /* 0xff800000bc1a7808 */ /* 0x000fe40004800000 */
[----:B------:R-:W-:Y:S02]  /*10de0*/  ISETP.GE.OR P3, PT, R13, R232, !P3 ;  /* 0x000000e80d00720c */ /* 0x000fe40005f66670 */
[----:B------:R-:W-:Y:S02]  /*10df0*/  ISETP.GE.OR P0, PT, R2, R230, !P0 ;  /* 0x000000e60200720c */ /* 0x000fe40004706670 */
[----:B------:R-:W-:Y:S02]  /*10e00*/  IADD3 R2, R0, 0x31, RZ ;  /* 0x0000003100027810 */ /* 0x000fe40007ffe0ff */
[----:B------:R-:W-:Y:S02]  /*10e10*/  ISETP.GE.AND P1, PT, R4, R229, PT ;  /* 0x000000e50400720c */ /* 0x000fe40003f26270 */
[----:B------:R-:W-:Y:S02]  /*10e20*/  FSEL R44, R183, -INF , !P3 ;  /* 0xff800000b72c7808 */ /* 0x000fe40005800000 */
[----:B------:R-:W-:Y:S02]  /*10e30*/  FSEL R237, R35, -INF , !P5 ;  /* 0xff80000023ed7808 */ /* 0x000fe40006800000 */
[----:B------:R-:W-:Y:S02]  /*10e40*/  ISETP.GE.AND P5, PT, R12, R228, PT ;  /* 0x000000e40c00720c */ /* 0x000fe40003fa6270 */
[----:B------:R-:W-:Y:S02]  /*10e50*/  ISETP.GE.OR P1, PT, R4, R233, !P1 ;  /* 0x000000e90400720c */ /* 0x000fe40004f26670 */
[----:B------:R-:W-:Y:S02]  /*10e60*/  ISETP.GE.AND P3, PT, R2, R229, PT ;  /* 0x000000e50200720c */ /* 0x000fe40003f66270 */
[----:B------:R-:W-:Y:S02]  /*10e70*/  IADD3 R8, R0, 0x38, RZ ;  /* 0x0000003800087810 */ /* 0x000fe40007ffe0ff */
[----:B------:R-:W-:Y:S02]  /*10e80*/  ISETP.GE.OR P5, PT, R12, R232, !P5 ;  /* 0x000000e80c00720c */ /* 0x000fe40006fa6670 */
[----:B------:R-:W-:Y:S02]  /*10e90*/  FSEL R50, R32, -INF , !P1 ;  /* 0xff80000020327808 */ /* 0x000fe40004800000 */
[----:B------:R-:W-:Y:S02]  /*10ea0*/  ISETP.GE.OR P3, PT, R2, R233, !P3 ;  /* 0x000000e90200720c */ /* 0x000fe40005f66670 */
[----:B------:R-:W-:Y:S02]  /*10eb0*/  ISETP.GE.AND P1, PT, R11, R228, PT ;  /* 0x000000e40b00720c */ /* 0x000fe40003f26270 */
[----:B------:R-:W-:Y:S02]  /*10ec0*/  FSEL R45, R182, -INF , !P5 ;  /* 0xff800000b62d7808 */ /* 0x000fe40006800000 */
[----:B------:R-:W-:Y:S02]  /*10ed0*/  ISETP.GE.AND P5, PT, R8, R229, PT ;  /* 0x000000e50800720c */ /* 0x000fe40003fa6270 */
[----:B------:R-:W-:Y:S02]  /*10ee0*/  FSEL R66, R31, -INF , !P3 ;  /* 0xff8000001f427808 */ /* 0x000fe40005800000 */
        /* <DEDUP_REMOVED lines=8> */
[----:B------:R-:W-:Y:S02]  /*10f70*/  FSEL R65, R102, -INF , !P3 ;  /* 0xff80000066417808 */ /* 0x000fe40005800000 */
[-C--:B------:R-:W-:Y:S02]  /*10f80*/  ISETP.GE.AND P5, PT, R9, R228.reuse, PT ;  /* 0x000000e40900720c */ /* 0x080fe40003fa6270 */
[----:B------:R-:W-:Y:S02]  /*10f90*/  ISETP.GE.AND P3, PT, R7, R228, PT ;  /* 0x000000e40700720c */ /* 0x000fe40003f66270 */
[----:B------:R-:W-:Y:S02]  /*10fa0*/  ISETP.GE.OR P1, PT, R0, R233, !P1 ;  /* 0x000000e90000720c */ /* 0x000fe40004f26670 */
[-C--:B------:R-:W-:Y:S02]  /*10fb0*/  ISETP.GE.OR P5, PT, R9, R232.reuse, !P5 ;  /* 0x000000e80900720c */ /* 0x080fe40006fa6670 */
[----:B------:R-:W-:Y:S02]  /*10fc0*/  ISETP.GE.OR P3, PT, R7, R232, !P3 ;  /* 0x000000e80700720c */ /* 0x000fe40005f66670 */
[----:B------:R-:W-:Y:S02]  /*10fd0*/  FSEL R214, R15, -INF , !P1 ;  /* 0xff8000000fd67808 */ /* 0x000fe40004800000 */
[----:B------:R-:W-:Y:S02]  /*10fe0*/  FMNMX.FTZ R15, R16, R3, !PT ;  /* 0x00000003100f7209 */ /* 0x000fe40007810000 */
[----:B------:R-:W-:Y:S02]  /*10ff0*/  FSEL R199, R37, -INF , !P5 ;  /* 0xff80000025c77808 */ /* 0x000fe40006800000 */
[----:B------:R-:W-:Y:S02]  /*11000*/  FSEL R205, R36, -INF , !P3 ;  /* 0xff80000024cd7808 */ /* 0x000fe40005800000 */
[----:B------:R-:W-:Y:S02]  /*11010*/  FMNMX.FTZ R15, R17, R15, !PT ;  /* 0x0000000f110f7209 */ /* 0x000fe40007810000 */
[CC--:B------:R-:W-:Y:S02]  /*11020*/  ISETP.GE.AND P5, PT, R5.reuse, R228.reuse, PT ;  /* 0x000000e40500720c */ /* 0x0c0fe40003fa6270 */
[----:B------:R-:W-:Y:S02]  /*11030*/  ISETP.GE.AND P3, PT, R4, R228, PT ;  /* 0x000000e40400720c */ /* 0x000fe40003f66270 */
[----:B------:R-:W-:Y:S02]  /*11040*/  FMNMX.FTZ R15, R20, R15, !PT ;  /* 0x0000000f140f7209 */ /* 0x000fe40007810000 */
[----:B------:R-:W-:Y:S02]  /*11050*/  ISETP.GE.OR P5, PT, R5, R232, !P5 ;  /* 0x000000e80500720c */ /* 0x000fe40006fa6670 */
[----:B------:R-:W-:Y:S02]  /*11060*/  ISETP.GE.AND P1, PT, R6, R228, PT ;  /* 0x000000e40600720c */ /* 0x000fe40003f26270 */
[----:B------:R-:W-:Y:S02]  /*11070*/  ISETP.GE.OR P3, PT, R4, R232, !P3 ;  /* 0x000000e80400720c */ /* 0x000fe40005f66670 */
[----:B------:R-:W-:Y:S02]  /*11080*/  FMNMX.FTZ R15, R22, R15, !PT ;  /* 0x0000000f160f7209 */ /* 0x000fe40007810000 */
[----:B------:R-:W-:Y:S02]  /*11090*/  FSEL R236, R33, -INF , !P5 ;  /* 0xff80000021ec7808 */ /* 0x000fe40006800000 */
[----:B------:R-:W-:Y:S02]  /*110a0*/  ISETP.GE.AND P5, PT, R8, R228, PT ;  /* 0x000000e40800720c */ /* 0x000fe40003fa6270 */
[----:B------:R-:W-:Y:S02]  /*110b0*/  FSEL R30, R30, -INF , !P3 ;  /* 0xff8000001e1e7808 */ /* 0x000fe40005800000 */
[----:B------:R-:W-:Y:S02]  /*110c0*/  ISETP.GE.OR P1, PT, R6, R232, !P1 ;  /* 0x000000e80600720c */ /* 0x000fe40004f26670 */
[----:B------:R-:W-:Y:S02]  /*110d0*/  ISETP.GE.AND P3, PT, R0, R228, PT ;  /* 0x000000e40000720c */ /* 0x000fe40003f66270 */
[----:B------:R-:W-:Y:S02]  /*110e0*/  ISETP.GE.OR P5, PT, R8, R232, !P5 ;  /* 0x000000e80800720c */ /* 0x000fe40006fa6670 */
[----:B------:R-:W-:Y:S02]  /*110f0*/  FSEL R218, R34, -INF , !P1 ;  /* 0xff80000022da7808 */ /* 0x000fe40004800000 */
[----:B------:R-:W-:Y:S02]  /*11100*/  FMNMX.FTZ R15, R40, R15, !PT ;  /* 0x0000000f280f7209 */ /* 0x000fe40007810000 */
[----:B------:R-:W-:Y:S02]  /*11110*/  ISETP.GE.AND P1, PT, R2, R228, PT ;  /* 0x000000e40200720c */ /* 0x000fe40003f26270 */
[-C--:B------:R-:W-:Y:S02]  /*11120*/  ISETP.GE.OR P3, PT, R0, R232.reuse, !P3 ;  /* 0x000000e80000720c */ /* 0x080fe40005f66670 */
[----:B------:R-:W-:Y:S02]  /*11130*/  ISETP.GE.OR P1, PT, R2, R232, !P1 ;  /* 0x000000e80200720c */ /* 0x000fe40004f26670 */
[----:B------:R-:W-:Y:S02]  /*11140*/  FSEL R49, R27, -INF , !P3 ;  /* 0xff8000001b317808 */ /* 0x000fe40005800000 */
[----:B------:R-:W-:Y:S02]  /*11150*/  FMNMX.FTZ R15, R41, R15, !PT ;  /* 0x0000000f290f7209 */ /* 0x000fe40007810000 */
[----:B------:R-:W-:Y:S02]  /*11160*/  FSEL R246, R24, -INF , !P5 ;  /* 0xff80000018f67808 */ /* 0x000fe40006800000 */
[----:B------:R-:W-:Y:S02]  /*11170*/  FSEL R24, R206, -INF , !P2 ;  /* 0xff800000ce187808 */ /* 0x000fe40005000000 */
[CC--:B------:R-:W-:Y:S02]  /*11180*/  ISETP.GE.AND P2, PT, R13.reuse, R227.reuse, PT ;  /* 0x000000e30d00720c */ /* 0x0c0fe40003f46270 */
[-C--:B------:R-:W-:Y:S02]  /*11190*/  ISETP.GE.AND P3, PT, R13, R226.reuse, PT ;  /* 0x000000e20d00720c */ /* 0x080fe40003f66270 */
[----:B------:R-:W-:Y:S02]  /*111a0*/  FSEL R51, R29, -INF , !P1 ;  /* 0xff8000001d337808 */ /* 0x000fe40004800000 */
[C---:B------:R-:W-:Y:S02]  /*111b0*/  ISETP.GE.AND P1, PT, R14.reuse, R227, PT ;  /* 0x000000e30e00720c */ /* 0x040fe40003f26270 */
[----:B------:R-:W-:Y:S02]  /*111c0*/  ISETP.GE.AND P5, PT, R14, R226, PT ;  /* 0x000000e20e00720c */ /* 0x000fe40003fa6270 */
[C---:B------:R-:W-:Y:S02]  /*111d0*/  ISETP.GE.OR P2, PT, R13.reuse, R231, !P2 ;  /* 0x000000e70d00720c */ /* 0x040fe40005746670 */
[-C--:B------:R-:W-:Y:S02]  /*111e0*/  ISETP.GE.OR P3, PT, R13, R230.reuse, !P3 ;  /* 0x000000e60d00720c */ /* 0x080fe40005f66670 */
[----:B------:R-:W-:Y:S02]  /*111f0*/  FMNMX.FTZ R13, R56, R15, !PT ;  /* 0x0000000f380d7209 */ /* 0x000fe40007810000 */
[C---:B------:R-:W-:Y:S02]  /*11200*/  ISETP.GE.OR P1, PT, R14.reuse, R231, !P1 ;  /* 0x000000e70e00720c */ /* 0x040fe40004f26670 */
        /* <DEDUP_REMOVED lines=9> */
[----:B------:R-:W-:Y:S02]  /*112a0*/  FSEL R15, R204, -INF , !P4 ;  /* 0xff800000cc0f7808 */ /* 0x000fe40006000000 */
        /* <DEDUP_REMOVED lines=8> */
[----:B------:R-:W-:Y:S02]  /*11330*/  FSEL R186, R186, -INF , !P2 ;  /* 0xff800000baba7808 */ /* 0x000fe40005000000 */
[----:B------:R-:W-:Y:S02]  /*11340*/  FSEL R185, R190, -INF , !P4 ;  /* 0xff800000beb97808 */ /* 0x000fe40006000000 */
[----:B------:R-:W-:Y:S02]  /*11350*/  FMNMX.FTZ R12, R44, R12, !PT ;  /* 0x0000000c2c0c7209 */ /* 0x000fe40007810000 */
[----:B------:R-:W-:Y:S02]  /*11360*/  FMNMX.FTZ R104, R48, R104, !PT ;  /* 0x0000006830687209 */ /* 0x000fe40007810000 */
[C---:B------:R-:W-:Y:S02]  /*11370*/  ISETP.GE.AND P2, PT, R11.reuse, R227, PT ;  /* 0x000000e30b00720c */ /* 0x040fe40003f46270 */
[C---:B------:R-:W-:Y:S02]  /*11380*/  ISETP.GE.AND P4, PT, R11.reuse, R226, PT ;  /* 0x000000e20b00720c */ /* 0x040fe40003f86270 */
[C---:B------:R-:W-:Y:S02]  /*11390*/  ISETP.GE.OR P2, PT, R11.reuse, R231, !P2 ;  /* 0x000000e70b00720c */ /* 0x040fe40005746670 */
[----:B------:R-:W-:Y:S02]  /*113a0*/  ISETP.GE.OR P4, PT, R11, R230, !P4 ;  /* 0x000000e60b00720c */ /* 0x000fe40006786670 */
[----:B------:R-:W-:Y:S02]  /*113b0*/  FMNMX.FTZ R11, R45, R12, !PT ;  /* 0x0000000c2d0b7209 */ /* 0x000fe40007810000 */
[----:B------:R-:W-:Y:S02]  /*113c0*/  FMNMX.FTZ R104, R214, R104, !PT ;  /* 0x00000068d6687209 */ /* 0x000fe40007810000 */
[----:B------:R-:W-:Y:S02]  /*113d0*/  FMNMX.FTZ R11, R64, R11, !PT ;  /* 0x0000000b400b7209 */ /* 0x000fe40007810000 */
[----:B------:R-:W-:Y:S01]  /*113e0*/  FSEL R14, R211, -INF , !P6 ;  /* 0xff800000d30e7808 */ /* 0x000fe20007000000 */
[----:B------:R-:W1:Y:S01]  /*113f0*/  SHFL.BFLY PT, R12, R104, 0x2, 0x1f ;  /* 0x0c401f00680c7f89 */ /* 0x000e6200000e0000 */
[----:B------:R-:W-:Y:S01]  /*11400*/  FMNMX.FTZ R11, R65, R11, !PT ;  /* 0x0000000b410b7209 */ /* 0x000fe20007810000 */
[----:B------:R-:W-:Y:S01]  /*11410*/  IMAD.MOV.U32 R211, RZ, RZ, R30 ;  /* 0x000000ffffd37224 */ /* 0x000fe200078e001e */
[----:B------:R-:W-:Y:S02]  /*11420*/  ISETP.GE.AND P6, PT, R9, R227, PT ;  /* 0x000000e30900720c */ /* 0x000fe40003fc6270 */
[----:B------:R-:W-:Y:S02]  /*11430*/  FMNMX.FTZ R11, R199, R11, !PT ;  /* 0x0000000bc70b7209 */ /* 0x000fe40007810000 */
[----:B------:R-:W-:Y:S02]  /*11440*/  ISETP.GE.OR P6, PT, R9, R231, !P6 ;  /* 0x000000e70900720c */ /* 0x000fe400077c6670 */
[----:B------:R-:W-:Y:S02]  /*11450*/  FMNMX.FTZ R11, R205, R11, !PT ;  /* 0x0000000bcd0b7209 */ /* 0x000fe40007810000 */
[----:B------:R-:W-:Y:S02]  /*11460*/  FSEL R13, R208, -INF , !P0 ;  /* 0xff800000d00d7808 */ /* 0x000fe40004000000 */
[----:B------:R-:W-:Y:S02]  /*11470*/  ISETP.GE.AND P0, PT, R9, R226, PT ;  /* 0x000000e20900720c */ /* 0x000fe40003f06270 */
[----:B------:R-:W-:Y:S02]  /*11480*/  FSEL R189, R189, -INF , !P2 ;  /* 0xff800000bdbd7808 */ /* 0x000fe40005000000 */
[-C--:B------:R-:W-:Y:S02]  /*11490*/  ISETP.GE.AND P2, PT, R10, R227.reuse, PT ;  /* 0x000000e30a00720c */ /* 0x080fe40003f46270 */
[----:B------:R-:W-:Y:S02]  /*114a0*/  FSEL R197, R180, -INF , !P6 ;  /* 0xff800000b4c57808 */ /* 0x000fe40007000000 */
[----:B------:R-:W-:Y:S02]  /*114b0*/  ISETP.GE.AND P6, PT, R7, R227, PT ;  /* 0x000000e30700720c */ /* 0x000fe40003fc6270 */
[----:B------:R-:W-:Y:S02]  /*114c0*/  ISETP.GE.OR P0, PT, R9, R230, !P0 ;  /* 0x000000e60900720c */ /* 0x000fe40004706670 */
[----:B------:R-:W-:Y:S02]  /*114d0*/  FMNMX.FTZ R9, R218, R11, !PT ;  /* 0x0000000bda097209 */ /* 0x000fe40007810000 */
[-C--:B------:R-:W-:Y:S02]  /*114e0*/  ISETP.GE.OR P2, PT, R10, R231.reuse, !P2 ;  /* 0x000000e70a00720c */ /* 0x080fe40005746670 */
[----:B------:R-:W-:Y:S02]  /*114f0*/  ISETP.GE.OR P6, PT, R7, R231, !P6 ;  /* 0x000000e70700720c */ /* 0x000fe400077c6670 */
[----:B------:R-:W-:Y:S02]  /*11500*/  FMNMX.FTZ R9, R236, R9, !PT ;  /* 0x00000009ec097209 */ /* 0x000fe40007810000 */
[----:B------:R-:W-:Y:S02]  /*11510*/  FSEL R187, R187, -INF , !P2 ;  /* 0xff800000bbbb7808 */ /* 0x000fe40005000000 */
[-C--:B------:R-:W-:Y:S02]  /*11520*/  ISETP.GE.AND P2, PT, R10, R226.reuse, PT ;  /* 0x000000e20a00720c */ /* 0x080fe40003f46270 */
[----:B------:R-:W-:Y:S02]  /*11530*/  FSEL R188, R201, -INF , !P1 ;  /* 0xff800000c9bc7808 */ /* 0x000fe40004800000 */
[----:B------:R-:W-:Y:S02]  /*11540*/  ISETP.GE.AND P1, PT, R4, R227, PT ;  /* 0x000000e30400720c */ /* 0x000fe40003f26270 */
[----:B------:R-:W-:Y:S02]  /*11550*/  FSEL R191, R196, -INF , !P4 ;  /* 0xff800000c4bf7808 */ /* 0x000fe40006000000 */
[CC--:B------:R-:W-:Y:S02]  /*11560*/  ISETP.GE.AND P4, PT, R4.reuse, R226.reuse, PT ;  /* 0x000000e20400720c */ /* 0x0c0fe40003f86270 */
[----:B------:R-:W-:Y:S02]  /*11570*/  FSEL R203, R105, -INF , !P6 ;  /* 0xff80000069cb7808 */ /* 0x000fe40007000000 */
[----:B------:R-:W-:Y:S02]  /*11580*/  ISETP.GE.AND P6, PT, R7, R226, PT ;  /* 0x000000e20700720c */ /* 0x000fe40003fc6270 */
[----:B------:R-:W-:Y:S02]  /*11590*/  FMNMX.FTZ R9, R211, R9, !PT ;  /* 0x00000009d3097209 */ /* 0x000fe40007810000 */
[C---:B------:R-:W-:Y:S02]  /*115a0*/  ISETP.GE.OR P1, PT, R4.reuse, R231, !P1 ;  /* 0x000000e70400720c */ /* 0x040fe40004f26670 */
[-C--:B------:R-:W-:Y:S02]  /*115b0*/  ISETP.GE.OR P4, PT, R4, R230.reuse, !P4 ;  /* 0x000000e60400720c */ /* 0x080fe40006786670 */
[----:B------:R-:W-:Y:S02]  /*115c0*/  ISETP.GE.OR P2, PT, R10, R230, !P2 ;  /* 0x000000e60a00720c */ /* 0x000fe40005746670 */
[----:B-1----:R-:W-:Y:S02]  /*115d0*/  FMNMX.FTZ R104, R104, R12, !PT ;  /* 0x0000000c68687209 */ /* 0x002fe40007810000 */
[----:B------:R-:W-:Y:S02]  /*115e0*/  FMNMX.FTZ R4, R28, R107, !PT ;  /* 0x0000006b1c047209 */ /* 0x000fe40007810000 */
[----:B------:R-:W-:Y:S02]  /*115f0*/  ISETP.GE.OR P6, PT, R7, R230, !P6 ;  /* 0x000000e60700720c */ /* 0x000fe400077c6670 */
[----:B------:R-:W-:Y:S02]  /*11600*/  FMNMX.FTZ R7, R51, R9, !PT ;  /* 0x0000000933077209 */ /* 0x000fe40007810000 */
[----:B------:R-:W-:Y:S01]  /*11610*/  FSEL R67, R38, -INF , !P1 ;  /* 0xff80000026437808 */ /* 0x000fe20004800000 */
[----:B------:R-:W1:Y:S01]  /*11620*/  SHFL.BFLY PT, R9, R104, 0x1, 0x1f ;  /* 0x0c201f0068097f89 */ /* 0x000e6200000e0000 */
[----:B------:R-:W-:Y:S02]  /*11630*/  FSEL R192, R200, -INF , !P2 ;  /* 0xff800000c8c07808 */ /* 0x000fe40005000000 */
[----:B------:R-:W-:Y:S02]  /*11640*/  FMNMX.FTZ R4, R14, R4, !PT ;  /* 0x000000040e047209 */ /* 0x000fe40007810000 */
[C---:B------:R-:W-:Y:S02]  /*11650*/  ISETP.GE.AND P1, PT, R2.reuse, R227, PT ;  /* 0x000000e30200720c */ /* 0x040fe40003f26270 */
[C---:B------:R-:W-:Y:S02]  /*11660*/  ISETP.GE.AND P2, PT, R2.reuse, R226, PT ;  /* 0x000000e20200720c */ /* 0x040fe40003f46270 */
[----:B------:R-:W-:Y:S02]  /*11670*/  FSEL R10, R209, -INF , !P5 ;  /* 0xff800000d10a7808 */ /* 0x000fe40006800000 */
[C---:B------:R-:W-:Y:S02]  /*11680*/  ISETP.GE.OR P1, PT, R2.reuse, R231, !P1 ;  /* 0x000000e70200720c */ /* 0x040fe40004f26670 */
[----:B------:R-:W-:Y:S02]  /*11690*/  ISETP.GE.OR P2, PT, R2, R230, !P2 ;  /* 0x000000e60200720c */ /* 0x000fe40005746670 */
[----:B------:R-:W-:Y:S02]  /*116a0*/  FMNMX.FTZ R2, R13, R4, !PT ;  /* 0x000000040d027209 */ /* 0x000fe40007810000 */
[----:B------:R-:W-:Y:S02]  /*116b0*/  FSEL R190, R198, -INF , !P3 ;  /* 0xff800000c6be7808 */ /* 0x000fe40005800000 */
[----:B------:R-:W-:Y:S02]  /*116c0*/  FMNMX.FTZ R2, R10, R2, !PT ;  /* 0x000000020a027209 */ /* 0x000fe40007810000 */
[----:B------:R-:W-:Y:S02]  /*116d0*/  ISETP.GE.AND P5, PT, R6, R227, PT ;  /* 0x000000e30600720c */ /* 0x000fe40003fa6270 */
[----:B------:R-:W-:Y:S02]  /*116e0*/  FMNMX.FTZ R2, R190, R2, !PT ;  /* 0x00000002be027209 */ /* 0x000fe40007810000 */
[----:B------:R-:W-:Y:S02]  /*116f0*/  ISETP.GE.OR P5, PT, R6, R231, !P5 ;  /* 0x000000e70600720c */ /* 0x000fe40006fa6670 */
[----:B------:R-:W-:Y:S02]  /*11700*/  FMNMX.FTZ R2, R188, R2, !PT ;  /* 0x00000002bc027209 */ /* 0x000fe40007810000 */
[----:B------:R-:W-:Y:S02]  /*11710*/  FSEL R204, R43, -INF , !P5 ;  /* 0xff8000002bcc7808 */ /* 0x000fe40006800000 */
[----:B------:R-:W-:Y:S02]  /*11720*/  ISETP.GE.AND P5, PT, R5, R227, PT ;  /* 0x000000e30500720c */ /* 0x000fe40003fa6270 */
[----:B------:R-:W-:Y:S02]  /*11730*/  FMNMX.FTZ R2, R191, R2, !PT ;  /* 0x00000002bf027209 */ /* 0x000fe40007810000 */
[----:B------:R-:W-:Y:S02]  /*11740*/  ISETP.GE.AND P3, PT, R6, R226, PT ;  /* 0x000000e20600720c */ /* 0x000fe40003f66270 */
[----:B------:R-:W-:Y:S02]  /*11750*/  ISETP.GE.OR P5, PT, R5, R231, !P5 ;  /* 0x000000e70500720c */ /* 0x000fe40006fa6670 */
[----:B------:R-:W-:Y:S02]  /*11760*/  FMNMX.FTZ R2, R192, R2, !PT ;  /* 0x00000002c0027209 */ /* 0x000fe40007810000 */
[----:B------:R-:W-:Y:S02]  /*11770*/  FSEL R193, R193, -INF , !P0 ;  /* 0xff800000c1c17808 */ /* 0x000fe40004000000 */
[----:B-1----:R-:W-:Y:S02]  /*11780*/  FMNMX.FTZ R104, R104, R9, !PT ;  /* 0x0000000968687209 */ /* 0x002fe40007810000 */
[----:B------:R-:W-:Y:S02]  /*11790*/  ISETP.GE.OR P3, PT, R6, R230, !P3 ;  /* 0x000000e60600720c */ /* 0x000fe40005f66670 */
[----:B------:R-:W-:Y:S01]  /*117a0*/  FSEL R198, R42, -INF , !P5 ;  /* 0xff8000002ac67808 */ /* 0x000fe20006800000 */
[----:B------:R-:W-:Y:S01]  /*117b0*/  FMUL.FTZ R109, R104, c[0x0][0x23c] ;  /* 0x00008f00686d7a20 */ /* 0x000fe20000410000 */
[----:B------:R-:W-:Y:S02]  /*117c0*/  ISETP.GE.AND P5, PT, R5, R226, PT ;  /* 0x000000e20500720c */ /* 0x000fe40003fa6270 */
[----:B------:R-:W-:Y:S02]  /*117d0*/  ISETP.GE.AND P0, PT, R0, R227, PT ;  /* 0x000000e30000720c */ /* 0x000fe40003f06270 */
[----:B------:R-:W-:Y:S02]  /*117e0*/  FSEL R194, R194, -INF , !P6 ;  /* 0xff800000c2c27808 */ /* 0x000fe40007000000 */
[----:B------:R-:W-:Y:S02]  /*117f0*/  FMNMX.FTZ R2, R193, R2, !PT ;  /* 0x00000002c1027209 */ /* 0x000fe40007810000 */
[----:B------:R-:W-:Y:S02]  /*11800*/  FSEL R195, R46, -INF , !P3 ;  /* 0xff8000002ec37808 */ /* 0x000fe40005800000 */
[----:B------:R-:W-:Y:S02]  /*11810*/  FSETP.NEU.FTZ.AND P3, PT, R104, -INF , PT ;  /* 0xff8000006800780b */ /* 0x000fe40003f7d000 */
[----:B------:R-:W-:Y:S02]  /*11820*/  ISETP.GE.OR P5, PT, R5, R230, !P5 ;  /* 0x000000e60500720c */ /* 0x000fe40006fa6670 */
[----:B------:R-:W-:Y:S02]  /*11830*/  ISETP.GE.OR P0, PT, R0, R231, !P0 ;  /* 0x000000e70000720c */ /* 0x000fe40004706670 */
[----:B------:R-:W-:Y:S02]  /*11840*/  FMNMX.FTZ R2, R194, R2, !PT ;  /* 0x00000002c2027209 */ /* 0x000fe40007810000 */
[----:B------:R-:W-:Y:S02]  /*11850*/  FSEL R109, R109, RZ, P3 ;  /* 0x000000ff6d6d7208 */ /* 0x000fe40001800000 */
[----:B------:R-:W-:Y:S02]  /*11860*/  FSEL R251, R61, -INF , !P0 ;  /* 0xff8000003dfb7808 */ /* 0x000fe40004000000 */
[----:B------:R-:W-:Y:S02]  /*11870*/  FSEL R196, R47, -INF , !P5 ;  /* 0xff8000002fc47808 */ /* 0x000fe40006800000 */
[----:B------:R-:W-:Y:S02]  /*11880*/  FMNMX.FTZ R2, R195, R2, !PT ;  /* 0x00000002c3027209 */ /* 0x000fe40007810000 */
[C---:B------:R-:W-:Y:S02]  /*11890*/  ISETP.GE.AND P0, PT, R0.reuse, R226, PT ;  /* 0x000000e20000720c */ /* 0x040fe40003f06270 */
[----:B------:R-:W-:Y:S02]  /*118a0*/  FMNMX.FTZ R6, R25, R106, !PT ;  /* 0x0000006a19067209 */ /* 0x000fe40007810000 */
        /* <DEDUP_REMOVED lines=8> */
[----:B------:R-:W-:Y:S01]  /*11930*/  FSEL R57, R57, -INF , !P1 ;  /* 0xff80000039397808 */ /* 0x000fe20004800000 */
[----:B------:R-:W2:Y:S01]  /*11940*/  SHFL.BFLY PT, R7, R105, 0x2, 0x1f ;  /* 0x0c401f0069077f89 */ /* 0x000ea200000e0000 */
[----:B------:R-:W-:Y:S02]  /*11950*/  FMNMX.FTZ R6, R23, R6, !PT ;  /* 0x0000000617067209 */ /* 0x000fe40007810000 */
[----:B------:R-:W-:Y:S02]  /*11960*/  ISETP.GE.AND P1, PT, R8, R227, PT ;  /* 0x000000e30800720c */ /* 0x000fe40003f26270 */
[----:B------:R-:W-:Y:S02]  /*11970*/  FMNMX.FTZ R6, R186, R6, !PT ;  /* 0x00000006ba067209 */ /* 0x000fe40007810000 */
[----:B------:R-:W-:Y:S02]  /*11980*/  ISETP.GE.OR P1, PT, R8, R231, !P1 ;  /* 0x000000e70800720c */ /* 0x000fe40004f26670 */
[----:B------:R-:W-:Y:S02]  /*11990*/  FMNMX.FTZ R5, R185, R6, !PT ;  /* 0x00000006b9057209 */ /* 0x000fe40007810000 */
[----:B------:R-:W-:Y:S02]  /*119a0*/  FSEL R249, R39, -INF , !P4 ;  /* 0xff80000027f97808 */ /* 0x000fe40006000000 */
[----:B------:R-:W-:Y:S01]  /*119b0*/  FMNMX.FTZ R5, R189, R5, !PT ;  /* 0x00000005bd057209 */ /* 0x000fe20007810000 */
[----:B------:R-:W-:Y:S01]  /*119c0*/  LDSM.16.MT88.4 R36, [R222+0x9000] ;  /* 0x00900000de24783b */ /* 0x000fe20000004200 */
[----:B------:R-:W-:Y:S02]  /*119d0*/  FSEL R252, R60, -INF , !P1 ;  /* 0xff8000003cfc7808 */ /* 0x000fe40004800000 */
[----:B------:R-:W-:Y:S01]  /*119e0*/  FMNMX.FTZ R103, R187, R5, !PT ;  /* 0x00000005bb677209 */ /* 0x000fe20007810000 */
[--C-:B-1----:R-:W-:Y:S01]  /*119f0*/  FFMA.FTZ R2, R17, c[0x0][0x23c], -R109.reuse ;  /* 0x00008f0011027a23 */ /* 0x102fe2000001086d */
[C---:B------:R-:W-:Y:S02]  /*11a00*/  ISETP.GE.AND P1, PT, R8.reuse, R226, PT ;  /* 0x000000e20800720c */ /* 0x040fe40003f26270 */
[----:B------:R-:W-:Y:S01]  /*11a10*/  FMNMX.FTZ R103, R197, R103, !PT ;  /* 0x00000067c5677209 */ /* 0x000fe20007810000 */
[----:B------:R-:W1:Y:S01]  /*11a20*/  MUFU.EX2 R242, R2 ;  /* 0x0000000200f27308 */ /* 0x000e620000000800 */
[----:B------:R-:W-:Y:S02]  /*11a30*/  ISETP.GE.OR P1, PT, R8, R230, !P1 ;  /* 0x000000e60800720c */ /* 0x000fe40004f26670 */
[----:B------:R-:W-:Y:S02]  /*11a40*/  FMNMX.FTZ R103, R203, R103, !PT ;  /* 0x00000067cb677209 */ /* 0x000fe40007810000 */
[----:B--2---:R-:W-:Y:S02]  /*11a50*/  FMNMX.FTZ R105, R105, R7, !PT ;  /* 0x0000000769697209 */ /* 0x004fe40007810000 */
[----:B------:R-:W-:Y:S02]  /*11a60*/  FSEL R250, R59, -INF , !P2 ;  /* 0xff8000003bfa7808 */ /* 0x000fe40005000000 */
[----:B------:R-:W-:Y:S01]  /*11a70*/  FMNMX.FTZ R0, R249, R0, !PT ;  /* 0x00000000f9007209 */ /* 0x000fe20007810000 */
[----:B------:R-:W2:Y:S01]  /*11a80*/  SHFL.BFLY PT, R4, R105, 0x1, 0x1f ;  /* 0x0c201f0069047f89 */ /* 0x000ea200000e0000 */
[----:B------:R-:W-:Y:S02]  /*11a90*/  FMNMX.FTZ R103, R204, R103, !PT ;  /* 0x00000067cc677209 */ /* 0x000fe40007810000 */
[----:B------:R-:W-:Y:S02]  /*11aa0*/  FMNMX.FTZ R0, R250, R0, !PT ;  /* 0x00000000fa007209 */ /* 0x000fe40007810000 */
[----:B------:R-:W-:Y:S02]  /*11ab0*/  FMNMX.FTZ R103, R198, R103, !PT ;  /* 0x00000067c6677209 */ /* 0x000fe40007810000 */
[----:B------:R-:W-:Y:S02]  /*11ac0*/  FSEL R62, R62, -INF , !P1 ;  /* 0xff8000003e3e7808 */ /* 0x000fe40004800000 */
[----:B------:R-:W-:Y:S02]  /*11ad0*/  FMNMX.FTZ R103, R67, R103, !PT ;  /* 0x0000006743677209 */ /* 0x000fe40007810000 */
[----:B------:R-:W-:Y:S02]  /*11ae0*/  FSEL R108, R63, -INF , !P0 ;  /* 0xff8000003f6c7808 */ /* 0x000fe40004000000 */
[----:B------:R-:W-:Y:S02]  /*11af0*/  FMNMX.FTZ R0, R62, R0, !PT ;  /* 0x000000003e007209 */ /* 0x000fe40007810000 */
[----:B------:R-:W-:Y:S02]  /*11b00*/  FMNMX.FTZ R103, R57, R103, !PT ;  /* 0x0000006739677209 */ /* 0x000fe40007810000 */
[----:B------:R-:W-:Y:S02]  /*11b10*/  FMNMX.FTZ R0, R108, R0, !PT ;  /* 0x000000006c007209 */ /* 0x000fe40007810000 */
[----:B------:R-:W-:Y:S02]  /*11b20*/  FMNMX.FTZ R103, R252, R103, !PT ;  /* 0x00000067fc677209 */ /* 0x000fe40007810000 */
[----:B-1----:R-:W-:Y:S01]  /*11b30*/  F2FP.PACK_AB R176, R242, R215 ;  /* 0x000000d7f2b0723e */ /* 0x002fe200000000ff */
[----:B------:R-:W1:Y:S01]  /*11b40*/  SHFL.BFLY PT, R2, R0, 0x2, 0x1f ;  /* 0x0c401f0000027f89 */ /* 0x000e6200000e0000 */
[----:B------:R-:W-:Y:S02]  /*11b50*/  FMNMX.FTZ R103, R251, R103, !PT ;  /* 0x00000067fb677209 */ /* 0x000fe40007810000 */
[----:B--2---:R-:W-:Y:S04]  /*11b60*/  FMNMX.FTZ R105, R105, R4, !PT ;  /* 0x0000000469697209 */ /* 0x004fe80007810000 */
[C---:B------:R-:W-:Y:S01]  /*11b70*/  FSETP.NEU.FTZ.AND P2, PT, R105.reuse, -INF , PT ;  /* 0xff8000006900780b */ /* 0x040fe20003f5d000 */
[----:B------:R-:W2:Y:S01]  /*11b80*/  SHFL.BFLY PT, R5, R103, 0x2, 0x1f ;  /* 0x0c401f0067057f89 */ /* 0x000ea200000e0000 */
[----:B------:R-:W-:Y:S05]  /*11b90*/  FMUL.FTZ R110, R105, c[0x0][0x23c] ;  /* 0x00008f00696e7a20 */ /* 0x000fea0000410000 */
[----:B------:R-:W-:Y:S05]  /*11ba0*/  FSEL R110, R110, RZ, P2 ;  /* 0x000000ff6e6e7208 */ /* 0x000fea0001000000 */
[--C-:B------:R-:W-:Y:S04]  /*11bb0*/  FFMA.FTZ R4, R18, c[0x0][0x23c], -R110.reuse ;  /* 0x00008f0012047a23 */ /* 0x100fe8000001086e */
[----:B------:R3:W-:Y:S01]  /*11bc0*/  MUFU.EX2 R216, R4 ;  /* 0x0000000400d87308 */ /* 0x0007e20000000800 */
[----:B-1----:R-:W-:Y:S01]  /*11bd0*/  FMNMX.FTZ R0, R0, R2, !PT ;  /* 0x0000000200007209 */ /* 0x002fe20007810000 */
[--C-:B------:R-:W-:Y:S01]  /*11be0*/  FFMA.FTZ R2, R21, c[0x0][0x23c], -R110.reuse ;  /* 0x00008f0015027a23 */ /* 0x100fe2000001086e */
[----:B--2---:R-:W-:Y:S07]  /*11bf0*/  FMNMX.FTZ R103, R103, R5, !PT ;  /* 0x0000000567677209 */ /* 0x004fee0007810000 */
[----:B------:R1:W-:Y:S01]  /*11c00*/  MUFU.EX2 R206, R2 ;  /* 0x0000000200ce7308 */ /* 0x0003e20000000800 */
[----:B------:R-:W2:Y:S01]  /*11c10*/  SHFL.BFLY PT, R5, R103, 0x1, 0x1f ;  /* 0x0c201f0067057f89 */ /* 0x000ea200000e0000 */
[----:B---3--:R-:W-:Y:S08]  /*11c20*/  FFMA.FTZ R4, R19, c[0x0][0x23c], -R110 ;  /* 0x00008f0013047a23 */ /* 0x008ff0000001086e */
[----:B------:R3:W-:Y:S01]  /*11c30*/  MUFU.EX2 R27, R4 ;  /* 0x00000004001b7308 */ /* 0x0007e20000000800 */
[----:B-1----:R-:W1:Y:S01]  /*11c40*/  SHFL.BFLY PT, R2, R0, 0x1, 0x1f ;  /* 0x0c201f0000027f89 */ /* 0x002e6200000e0000 */
[----:B--2---:R-:W-:Y:S04]  /*11c50*/  FMNMX.FTZ R103, R103, R5, !PT ;  /* 0x0000000567677209 */ /* 0x004fe80007810000 */
[C---:B------:R-:W-:Y:S01]  /*11c60*/  FSETP.NEU.FTZ.AND P1, PT, R103.reuse, -INF , PT ;  /* 0xff8000006700780b */ /* 0x040fe20003f3d000 */
[----:B------:R-:W-:Y:S05]  /*11c70*/  FMUL.FTZ R111, R103, c[0x0][0x23c] ;  /* 0x00008f00676f7a20 */ /* 0x000fea0000410000 */
[----:B------:R-:W-:Y:S01]  /*11c80*/  FSEL R111, R111, RZ, P1 ;  /* 0x000000ff6f6f7208 */ /* 0x000fe20000800000 */
[----:B---3--:R-:W-:Y:S04]  /*11c90*/  FFMA.FTZ R4, R20, c[0x0][0x23c], -R109 ;  /* 0x00008f0014047a23 */ /* 0x008fe8000001086d */
        /* <DEDUP_REMOVED lines=11> */
[--C-:B-1----:R-:W-:Y:S02]  /*11d50*/  FFMA.FTZ R0, R23, c[0x0][0x23c], -R111.reuse ;  /* 0x00008f0017007a23 */ /* 0x102fe4000001086f */
[----:B------:R-:W1:Y:S07]  /*11d60*/  LDSM.16.MT88.4 R20, [R220+0x9000] ;  /* 0x00900000dc14783b */ /* 0x000e6e0000004200 */
[----:B------:R5:W5:Y:S01]  /*11d70*/  MUFU.EX2 R219, R0 ;  /* 0x0000000000db7308 */ /* 0x000b620000000800 */
[----:B---3--:R-:W-:Y:S01]  /*11d80*/  FSEL R2, R105, RZ, P2 ;  /* 0x000000ff69027208 */ /* 0x008fe20001000000 */
[----:B--2---:R-:W-:Y:S01]  /*11d90*/  FFMA.FTZ R4, R26, c[0x0][0x23c], -R110 ;  /* 0x00008f001a047a23 */ /* 0x004fe2000001086e */
[----:B----4-:R-:W-:Y:S07]  /*11da0*/  F2FP.PACK_AB R178, R239, R245 ;  /* 0x000000f5efb2723e */ /* 0x010fee00000000ff */
[----:B------:R2:W3:Y:S01]  /*11db0*/  MUFU.EX2 R238, R4 ;  /* 0x0000000400ee7308 */ /* 0x0004e20000000800 */
[--C-:B-----5:R-:W-:Y:S01]  /*11dc0*/  FFMA.FTZ R0, R28, c[0x0][0x23c], -R184.reuse ;  /* 0x00008f001c007a23 */ /* 0x120fe200000108b8 */
[----:B------:R-:W-:Y:S08]  /*11dd0*/  F2FP.PACK_AB R182, R219, R241 ;  /* 0x000000f1dbb6723e */ /* 0x000ff000000000ff */
[----:B------:R4:W-:Y:S01]  /*11de0*/  MUFU.EX2 R212, R0 ;  /* 0x0000000000d47308 */ /* 0x0009e20000000800 */
[--C-:B--2---:R-:W-:Y:S01]  /*11df0*/  FFMA.FTZ R4, R25, c[0x0][0x23c], -R111.reuse ;  /* 0x00008f0019047a23 */ /* 0x104fe2000001086f */
[----:B---3--:R-:W-:Y:S08]  /*11e00*/  F2FP.PACK_AB R179, R238, R206 ;  /* 0x000000ceeeb3723e */ /* 0x008ff000000000ff */
[----:B------:R2:W-:Y:S01]  /*11e10*/  MUFU.EX2 R213, R4 ;  /* 0x0000000400d57308 */ /* 0x0005e20000000800 */
[--C-:B----4-:R-:W-:Y:S09]  /*11e20*/  FFMA.FTZ R0, R14, c[0x0][0x23c], -R184.reuse ;  /* 0x00008f000e007a23 */ /* 0x110ff200000108b8 */
[----:B------:R3:W4:Y:S01]  /*11e30*/  MUFU.EX2 R244, R0 ;  /* 0x0000000000f47308 */ /* 0x0007220000000800 */
[----:B--2---:R-:W-:Y:S09]  /*11e40*/  FFMA.FTZ R4, R24, c[0x0][0x23c], -R111 ;  /* 0x00008f0018047a23 */ /* 0x004ff2000001086f */
[----:B------:R-:W2:Y:S01]  /*11e50*/  MUFU.EX2 R243, R4 ;  /* 0x0000000400f37308 */ /* 0x000ea20000000800 */
[----:B---3--:R-:W-:Y:S01]  /*11e60*/  FFMA.FTZ R0, R13, c[0x0][0x23c], -R184 ;  /* 0x00008f000d007a23 */ /* 0x008fe200000108b8 */
[----:B----4-:R-:W-:Y:S08]  /*11e70*/  F2FP.PACK_AB R181, R244, R212 ;  /* 0x000000d4f4b5723e */ /* 0x010ff000000000ff */
[----:B------:R3:W4:Y:S01]  /*11e80*/  MUFU.EX2 R240, R0 ;  /* 0x0000000000f07308 */ /* 0x0007220000000800 */
[----:B--2---:R-:W-:Y:S02]  /*11e90*/  F2FP.PACK_AB R180, R243, R213 ;  /* 0x000000d5f3b4723e */ /* 0x004fe400000000ff */
[----:B---3--:R-:W-:Y:S02]  /*11ea0*/  FSEL R0, R104, RZ, P3 ;  /* 0x000000ff68007208 */ /* 0x008fe40001800000 */
[----:B----4-:R-:W-:Y:S03]  /*11eb0*/  F2FP.PACK_AB R183, R217, R240 ;  /* 0x000000f0d9b7723e */ /* 0x010fe600000000ff */
[----:B------:R-:W-:Y:S04]  /*11ec0*/  FADD.FTZ R0, -R0, R3 ;  /* 0x0000000300007221 */ /* 0x000fe80000010100 */
[----:B------:R-:W-:Y:S04]  /*11ed0*/  FMUL.FTZ R0, R0, c[0x0][0x23c] ;  /* 0x00008f0000007a20 */ /* 0x000fe80000410000 */
[----:B------:R2:W3:Y:S02]  /*11ee0*/  MUFU.EX2 R101, R0 ;  /* 0x0000000000657308 */ /* 0x0004e40000000800 */
[----:B--2---:R-:W-:Y:S01]  /*11ef0*/  FADD.FTZ R0, -R2, R100 ;  /* 0x0000006402007221 */ /* 0x004fe20000010100 */
        /* <DEDUP_REMOVED lines=17> */
[----:B--2---:R-:W-:Y:S01]  /*12010*/  FADD.FTZ R0, -R2, R106 ;  /* 0x0000006a02007221 */ /* 0x004fe20000010100 */
[----:B------:R-:W-:Y:S01]  /*12020*/  FSEL R2, R102, RZ, P0 ;  /* 0x000000ff66027208 */ /* 0x000fe20000000000 */
[----:B---3--:R-:W-:Y:S01]  /*12030*/  FMUL.FTZ R6, R100, R114 ;  /* 0x0000007264067220 */ /* 0x008fe20000410000 */
[----:B------:R-:W-:Y:S01]  /*12040*/  ISETP.GT.AND P0, PT, R235, UR8, PT ;  /* 0x00000008eb007c0c */ /* 0x000fe2000bf04270 */
[----:B------:R-:W-:Y:S02]  /*12050*/  FMUL.FTZ R0, R0, c[0x0][0x23c] ;  /* 0x00008f0000007a20 */ /* 0x000fe40000410000 */
[C---:B------:R-:W-:Y:S02]  /*12060*/  FMUL.FTZ R7, R100.reuse, R115 ;  /* 0x0000007364077220 */ /* 0x040fe40000410000 */
[----:B------:R2:W3:Y:S01]  /*12070*/  MUFU.EX2 R3, R0 ;  /* 0x0000000000037308 */ /* 0x0004e20000000800 */
[C---:B------:R-:W-:Y:S01]  /*12080*/  FMUL.FTZ R34, R100.reuse, R142 ;  /* 0x0000008e64227220 */ /* 0x040fe20000410000 */
[----:B------:R-:W4:Y:S01]  /*12090*/  LDSM.16.MT88.4 R112, [R222+0xa000] ;  /* 0x00a00000de70783b */ /* 0x000f220000004200 */
[----:B------:R-:W-:Y:S02]  /*120a0*/  IMAD.MOV.U32 R142, RZ, RZ, R240 ;  /* 0x000000ffff8e7224 */ /* 0x000fe400078e00f0 */
[C---:B------:R-:W-:Y:S02]  /*120b0*/  FMUL.FTZ R18, R100.reuse, R126 ;  /* 0x0000007e64127220 */ /* 0x040fe40000410000 */
[C---:B------:R-:W-:Y:S02]  /*120c0*/  FMUL.FTZ R19, R100.reuse, R127 ;  /* 0x0000007f64137220 */ /* 0x040fe40000410000 */
[C---:B------:R-:W-:Y:S01]  /*120d0*/  FMUL.FTZ R35, R100.reuse, R143 ;  /* 0x0000008f64237220 */ /* 0x040fe20000410000 */
[----:B------:R-:W-:Y:S01]  /*120e0*/  LDSM.16.MT88.4 R124, [R222+0x9400] ;  /* 0x00940000de7c783b */ /* 0x000fe20000004200 */
[----:B------:R-:W-:Y:S02]  /*120f0*/  IMAD.MOV.U32 R143, RZ, RZ, R239 ;  /* 0x000000ffff8f7224 */ /* 0x000fe400078e00ef */
[C---:B------:R-:W-:Y:S02]  /*12100*/  FMUL.FTZ R70, R100.reuse, R70 ;  /* 0x0000004664467220 */ /* 0x040fe40000410000 */
[C---:B------:R-:W-:Y:S02]  /*12110*/  FMUL.FTZ R71, R100.reuse, R71 ;  /* 0x0000004764477220 */ /* 0x040fe40000410000 */
[C---:B------:R-:W-:Y:S02]  /*12120*/  FMUL.FTZ R82, R100.reuse, R82 ;  /* 0x0000005264527220 */ /* 0x040fe40000410000 */
[C---:B------:R-:W-:Y:S02]  /*12130*/  FMUL.FTZ R83, R100.reuse, R83 ;  /* 0x0000005364537220 */ /* 0x040fe40000410000 */
[C---:B------:R-:W-:Y:S02]  /*12140*/  FMUL.FTZ R86, R100.reuse, R86 ;  /* 0x0000005664567220 */ /* 0x040fe40000410000 */
[----:B------:R-:W-:Y:S02]  /*12150*/  FMUL.FTZ R87, R100, R87 ;  /* 0x0000005764577220 */ /* 0x000fe40000410000 */
[----:B--2---:R-:W-:Y:S02]  /*12160*/  FADD.FTZ R0, -R2, R107 ;  /* 0x0000006b02007221 */ /* 0x004fe40000010100 */
[----:B------:R-:W-:Y:S02]  /*12170*/  FFMA.FTZ R2, R40, c[0x0][0x23c], -R109 ;  /* 0x00008f0028027a23 */ /* 0x000fe4000001086d */
[----:B------:R-:W-:Y:S02]  /*12180*/  FMUL.FTZ R0, R0, c[0x0][0x23c] ;  /* 0x00008f0000007a20 */ /* 0x000fe40000410000 */
[----:B------:R2:W-:Y:S01]  /*12190*/  MUFU.EX2 R248, R2 ;  /* 0x0000000200f87308 */ /* 0x0005e20000000800 */
[----:B------:R-:W-:Y:S02]  /*121a0*/  IMAD.MOV.U32 R107, RZ, RZ, R27 ;  /* 0x000000ffff6b7224 */ /* 0x000fe400078e001b */
[C---:B---3--:R-:W-:Y:S02]  /*121b0*/  FMUL.FTZ R8, R3.reuse, R116 ;  /* 0x0000007403087220 */ /* 0x048fe40000410000 */
[----:B------:R-:W-:Y:S01]  /*121c0*/  FMUL.FTZ R9, R3, R117 ;  /* 0x0000007503097220 */ /* 0x000fe20000410000 */
[----:B------:R-:W-:Y:S01]  /*121d0*/  F2FP.PACK_AB R177, R107, R216 ;  /* 0x000000d86bb1723e */ /* 0x000fe200000000ff */
[C---:B------:R-:W-:Y:S02]  /*121e0*/  FMUL.FTZ R12, R3.reuse, R120 ;  /* 0x00000078030c7220 */ /* 0x040fe40000410000 */
[C---:B------:R-:W-:Y:S01]  /*121f0*/  FMUL.FTZ R13, R3.reuse, R121 ;  /* 0x00000079030d7220 */ /* 0x040fe20000410000 */
[----:B------:R-:W3:Y:S01]  /*12200*/  MUFU.EX2 R0, R0 ;  /* 0x0000000000007308 */ /* 0x000ee20000000800 */
[C---:B------:R-:W-:Y:S02]  /*12210*/  FMUL.FTZ R24, R3.reuse, R132 ;  /* 0x0000008403187220 */ /* 0x040fe40000410000 */
[-C--:B-1----:R-:W-:Y:S01]  /*12220*/  HMMA.16816.F32 R4, R176, R20.reuse, R4 ;  /* 0x00000014b004723c */ /* 0x082fe20000001804 */
[C---:B------:R-:W-:Y:S02]  /*12230*/  FMUL.FTZ R25, R3.reuse, R133 ;  /* 0x0000008503197220 */ /* 0x040fe40000410000 */
[C---:B------:R-:W-:Y:S02]  /*12240*/  FMUL.FTZ R28, R3.reuse, R136 ;  /* 0x00000088031c7220 */ /* 0x040fe40000410000 */
[----:B------:R-:W-:Y:S02]  /*12250*/  FMUL.FTZ R29, R3, R137 ;  /* 0x00000089031d7220 */ /* 0x000fe40000410000 */
[----:B------:R-:W-:Y:S02]  /*12260*/  IMAD.MOV.U32 R136, RZ, RZ, R216 ;  /* 0x000000ffff887224 */ /* 0x000fe400078e00d8 */
[----:B------:R-:W-:Y:S03]  /*12270*/  IMAD.MOV.U32 R137, RZ, RZ, R215 ;  /* 0x000000ffff897224 */ /* 0x000fe600078e00d7 */
[----:B--2---:R-:W-:Y:S02]  /*12280*/  FFMA.FTZ R2, R41, c[0x0][0x23c], -R109 ;  /* 0x00008f0029027a23 */ /* 0x004fe4000001086d */
[----:B------:R-:W-:Y:S02]  /*12290*/  IMAD.MOV.U32 R132, RZ, RZ, R212 ;  /* 0x000000ffff847224 */ /* 0x000fe400078e00d4 */
[----:B------:R1:W2:Y:S01]  /*122a0*/  MUFU.EX2 R247, R2 ;  /* 0x0000000200f77308 */ /* 0x0002a20000000800 */
[----:B------:R-:W-:Y:S02]  /*122b0*/  IMAD.MOV.U32 R133, RZ, RZ, R213 ;  /* 0x000000ffff857224 */ /* 0x000fe400078e00d5 */
[----:B------:R-:W-:Y:S02]  /*122c0*/  FMUL.FTZ R40, R3, R148 ;  /* 0x0000009403287220 */ /* 0x000fe40000410000 */
[C---:B---3--:R-:W-:Y:S02]  /*122d0*/  FMUL.FTZ R43, R0.reuse, R151 ;  /* 0x00000097002b7220 */ /* 0x048fe40000410000 */
[----:B------:R-:W-:Y:S02]  /*122e0*/  IMAD.MOV.U32 R151, RZ, RZ, R246 ;  /* 0x000000ffff977224 */ /* 0x000fe400078e00f6 */
[C---:B------:R-:W-:Y:S02]  /*122f0*/  FMUL.FTZ R27, R0.reuse, R135 ;  /* 0x00000087001b7220 */ /* 0x040fe40000410000 */
[----:B------:R-:W-:Y:S02]  /*12300*/  IMAD.MOV.U32 R135, RZ, RZ, R245 ;  /* 0x000000ffff877224 */ /* 0x000fe400078e00f5 */
[C---:B------:R-:W-:Y:S02]  /*12310*/  FMUL.FTZ R30, R0.reuse, R138 ;  /* 0x0000008a001e7220 */ /* 0x040fe40000410000 */
[----:B------:R-:W-:Y:S02]  /*12320*/  IMAD.MOV.U32 R138, RZ, RZ, R244 ;  /* 0x000000ffff8a7224 */ /* 0x000fe400078e00f4 */
[C---:B------:R-:W-:Y:S02]  /*12330*/  FMUL.FTZ R31, R0.reuse, R139 ;  /* 0x0000008b001f7220 */ /* 0x040fe40000410000 */
[----:B------:R-:W-:Y:S02]  /*12340*/  IMAD.MOV.U32 R139, RZ, RZ, R243 ;  /* 0x000000ffff8b7224 */ /* 0x000fe400078e00f3 */
[C---:B------:R-:W-:Y:S02]  /*12350*/  FMUL.FTZ R10, R0.reuse, R118 ;  /* 0x00000076000a7220 */ /* 0x040fe40000410000 */
[----:B------:R-:W-:Y:S02]  /*12360*/  FMUL.FTZ R11, R0, R119 ;  /* 0x00000077000b7220 */ /* 0x000fe40000410000 */
[----:B-1----:R-:W-:Y:S01]  /*12370*/  FFMA.FTZ R2, R44, c[0x0][0x23c], -R110 ;  /* 0x00008f002c027a23 */ /* 0x002fe2000001086e */
[----:B------:R-:W1:Y:S01]  /*12380*/  LDSM.16.MT88.4 R116, [R220+0xb000] ;  /* 0x00b00000dc74783b */ /* 0x000e620000004200 */
[C---:B------:R-:W-:Y:S02]  /*12390*/  FMUL.FTZ R14, R0.reuse, R122 ;  /* 0x0000007a000e7220 */ /* 0x040fe40000410000 */
[----:B------:R3:W-:Y:S01]  /*123a0*/  MUFU.EX2 R246, R2 ;  /* 0x0000000200f67308 */ /* 0x0007e20000000800 */
[C---:B------:R-:W-:Y:S01]  /*123b0*/  HMMA.16816.F32 R8, R180.reuse, R20, R8 ;  /* 0x00000014b408723c */ /* 0x040fe20000001808 */
[C---:B------:R-:W-:Y:S02]  /*123c0*/  FMUL.FTZ R15, R0.reuse, R123 ;  /* 0x0000007b000f7220 */ /* 0x040fe40000410000 */
[C---:B------:R-:W-:Y:S02]  /*123d0*/  FMUL.FTZ R26, R0.reuse, R134 ;  /* 0x00000086001a7220 */ /* 0x040fe40000410000 */
[----:B------:R-:W-:Y:S02]  /*123e0*/  IMAD.MOV.U32 R134, RZ, RZ, R206 ;  /* 0x000000ffff867224 */ /* 0x000fe400078e00ce */
[C---:B------:R-:W-:Y:S01]  /*123f0*/  FMUL.FTZ R20, R101.reuse, R128 ;  /* 0x0000008065147220 */ /* 0x040fe20000410000 */
[-C--:B------:R-:W-:Y:S01]  /*12400*/  HMMA.16816.F32 R12, R180, R22.reuse, R12 ;  /* 0x00000016b40c723c */ /* 0x080fe2000000180c */
[----:B------:R-:W-:Y:S03]  /*12410*/  FMUL.FTZ R21, R101, R129 ;  /* 0x0000008165157220 */ /* 0x000fe60000410000 */
[C---:B------:R-:W-:Y:S02]  /*12420*/  FMUL.FTZ R44, R3.reuse, R152 ;  /* 0x00000098032c7220 */ /* 0x040fe40000410000 */
[----:B------:R-:W-:Y:S02]  /*12430*/  FMUL.FTZ R47, R0, R155 ;  /* 0x0000009b002f7220 */ /* 0x000fe40000410000 */
[C---:B------:R-:W-:Y:S01]  /*12440*/  HMMA.16816.F32 R16, R176.reuse, R22, R16 ;  /* 0x00000016b010723c */ /* 0x040fe20000001810 */
[----:B------:R-:W-:Y:S03]  /*12450*/  IMAD.MOV.U32 R152, RZ, RZ, R214 ;  /* 0x000000ffff987224 */ /* 0x000fe600078e00d6 */
[----:B------:R-:W-:Y:S02]  /*12460*/  IMAD.MOV.U32 R155, RZ, RZ, R211 ;  /* 0x000000ffff9b7224 */ /* 0x000fe400078e00d3 */
[----:B------:R-:W-:Y:S02]  /*12470*/  FMUL.FTZ R41, R3, R149 ;  /* 0x0000009503297220 */ /* 0x000fe40000410000 */
[----:B---3--:R-:W-:Y:S04]  /*12480*/  FFMA.FTZ R2, R45, c[0x0][0x23c], -R110 ;  /* 0x00008f002d027a23 */ /* 0x008fe8000001086e */
[----:B------:R3:W5:Y:S01]  /*12490*/  MUFU.EX2 R245, R2 ;  /* 0x0000000200f57308 */ /* 0x0007620000000800 */
[C---:B------:R-:W-:Y:S02]  /*124a0*/  FMUL.FTZ R22, R100.reuse, R130 ;  /* 0x0000008264167220 */ /* 0x040fe40000410000 */
[----:B------:R-:W-:Y:S02]  /*124b0*/  FMUL.FTZ R23, R100, R131 ;  /* 0x0000008364177220 */ /* 0x000fe40000410000 */
[----:B------:R-:W-:Y:S01]  /*124c0*/  LDSM.16.MT88.4 R128, [R220+0xa400] ;  /* 0x00a40000dc80783b */ /* 0x000fe20000004200 */
[C---:B------:R-:W-:Y:S02]  /*124d0*/  FMUL.FTZ R42, R0.reuse, R150 ;  /* 0x00000096002a7220 */ /* 0x040fe40000410000 */
[C---:B------:R-:W-:Y:S02]  /*124e0*/  FMUL.FTZ R45, R3.reuse, R153 ;  /* 0x00000099032d7220 */ /* 0x040fe40000410000 */
[-C--:B------:R-:W-:Y:S01]  /*124f0*/  HMMA.16816.F32 R20, R176, R36.reuse, R20 ;  /* 0x00000024b014723c */ /* 0x080fe20000001814 */
[----:B------:R-:W-:Y:S02]  /*12500*/  FMUL.FTZ R46, R0, R154 ;  /* 0x0000009a002e7220 */ /* 0x000fe40000410000 */
[----:B------:R-:W-:Y:S02]  /*12510*/  IMAD.MOV.U32 R154, RZ, RZ, R51 ;  /* 0x000000ffff9a7224 */ /* 0x000fe400078e0033 */
[----:B------:R-:W-:Y:S02]  /*12520*/  FMUL.FTZ R51, R100, R159 ;  /* 0x0000009f64337220 */ /* 0x000fe40000410000 */
[----:B------:R-:W-:Y:S01]  /*12530*/  FMUL.FTZ R59, R0, R167 ;  /* 0x000000a7003b7220 */ /* 0x000fe20000410000 */
[C---:B------:R-:W-:Y:S01]  /*12540*/  HMMA.16816.F32 R24, R180.reuse, R36, R24 ;  /* 0x00000024b418723c */ /* 0x040fe20000001818 */
[C---:B------:R-:W-:Y:S03]  /*12550*/  FMUL.FTZ R60, R3.reuse, R168 ;  /* 0x000000a8033c7220 */ /* 0x040fe60000410000 */
[----:B------:R-:W-:Y:S02]  /*12560*/  FMUL.FTZ R61, R3, R169 ;  /* 0x000000a9033d7220 */ /* 0x000fe40000410000 */
[----:B---3--:R-:W-:Y:S02]  /*12570*/  FFMA.FTZ R2, R56, c[0x0][0x23c], -R109 ;  /* 0x00008f0038027a23 */ /* 0x008fe4000001086d */
[-C--:B------:R-:W-:Y:S01]  /*12580*/  HMMA.16816.F32 R28, R180, R38.reuse, R28 ;  /* 0x00000026b41c723c */ /* 0x080fe2000000181c */
[C---:B------:R-:W-:Y:S01]  /*12590*/  FMUL.FTZ R36, R101.reuse, R144 ;  /* 0x0000009065247220 */ /* 0x040fe20000410000 */
[----:B------:R3:W-:Y:S02]  /*125a0*/  MUFU.EX2 R244, R2 ;  /* 0x0000000200f47308 */ /* 0x0007e40000000800 */
[----:B------:R-:W-:Y:S02]  /*125b0*/  IMAD.MOV.U32 R144, RZ, RZ, R238 ;  /* 0x000000ffff907224 */ /* 0x000fe400078e00ee */
[C---:B------:R-:W-:Y:S02]  /*125c0*/  FMUL.FTZ R37, R101.reuse, R145 ;  /* 0x0000009165257220 */ /* 0x040fe40000410000 */
[C---:B------:R-:W-:Y:S01]  /*125d0*/  HMMA.16816.F32 R32, R176.reuse, R38, R32 ;  /* 0x00000026b020723c */ /* 0x040fe20000001820 */
[----:B------:R-:W-:Y:S03]  /*125e0*/  IMAD.MOV.U32 R145, RZ, RZ, R219 ;  /* 0x000000ffff917224 */ /* 0x000fe600078e00db */
[----:B------:R-:W-:Y:S02]  /*125f0*/  IMAD.MOV.U32 R153, RZ, RZ, R48 ;  /* 0x000000ffff997224 */ /* 0x000fe400078e0030 */
[----:B------:R-:W-:Y:S02]  /*12600*/  FMUL.FTZ R48, R101, R156 ;  /* 0x0000009c65307220 */ /* 0x000fe40000410000 */
[C---:B------:R-:W-:Y:S04]  /*12610*/  FMUL.FTZ R38, R100.reuse, R146 ;  /* 0x0000009264267220 */ /* 0x040fe80000410000 */
[----:B------:R-:W-:Y:S02]  /*12620*/  IMAD.MOV.U32 R146, RZ, RZ, R217 ;  /* 0x000000ffff927224 */ /* 0x000fe400078e00d9 */
[----:B------:R-:W-:Y:S02]  /*12630*/  FMUL.FTZ R39, R100, R147 ;  /* 0x0000009364277220 */ /* 0x000fe40000410000 */
[----:B------:R-:W-:Y:S02]  /*12640*/  IMAD.MOV.U32 R156, RZ, RZ, R66 ;  /* 0x000000ffff9c7224 */ /* 0x000fe400078e0042 */
[----:B---3--:R-:W-:Y:S02]  /*12650*/  FFMA.FTZ R2, R58, c[0x0][0x23c], -R109 ;  /* 0x00008f003a027a23 */ /* 0x008fe4000001086d */
[----:B------:R-:W-:Y:S01]  /*12660*/  FMUL.FTZ R66, R100, R174 ;  /* 0x000000ae64427220 */ /* 0x000fe20000410000 */
[-C--:B------:R-:W-:Y:S01]  /*12670*/  HMMA.16816.F32 R36, R176, R52.reuse, R36 ;  /* 0x00000034b024723c */ /* 0x080fe20000001824 */
[----:B------:R3:W-:Y:S01]  /*12680*/  MUFU.EX2 R243, R2 ;  /* 0x0000000200f37308 */ /* 0x0007e20000000800 */
[C---:B------:R-:W-:Y:S02]  /*12690*/  FMUL.FTZ R56, R3.reuse, R164 ;  /* 0x000000a403387220 */ /* 0x040fe40000410000 */
[C---:B------:R-:W-:Y:S02]  /*126a0*/  FMUL.FTZ R58, R0.reuse, R166 ;  /* 0x000000a6003a7220 */ /* 0x040fe40000410000 */
[----:B------:R-:W-:Y:S02]  /*126b0*/  FMUL.FTZ R63, R0, R171 ;  /* 0x000000ab003f7220 */ /* 0x000fe40000410000 */
[C---:B------:R-:W-:Y:S01]  /*126c0*/  HMMA.16816.F32 R40, R180.reuse, R52, R40 ;  /* 0x00000034b428723c */ /* 0x040fe20000001828 */
[----:B------:R-:W-:Y:S03]  /*126d0*/  IMAD.MOV.U32 R149, RZ, RZ, R67 ;  /* 0x000000ffff957224 */ /* 0x000fe600078e0043 */
[C---:B------:R-:W-:Y:S02]  /*126e0*/  FMUL.FTZ R67, R100.reuse, R175 ;  /* 0x000000af64437220 */ /* 0x040fe40000410000 */
[----:B------:R-:W-:Y:S02]  /*126f0*/  FMUL.FTZ R72, R3, R72 ;  /* 0x0000004803487220 */ /* 0x000fe40000410000 */
[-C--:B------:R-:W-:Y:S01]  /*12700*/  HMMA.16816.F32 R44, R180, R54.reuse, R44 ;  /* 0x00000036b42c723c */ /* 0x080fe2000000182c */
[----:B------:R-:W-:Y:S03]  /*12710*/  IMAD.MOV.U32 R150, RZ, RZ, R49 ;  /* 0x000000ffff967224 */ /* 0x000fe600078e0031 */
[C---:B------:R-:W-:Y:S02]  /*12720*/  FMUL.FTZ R49, R101.reuse, R157 ;  /* 0x0000009d65317220 */ /* 0x040fe40000410000 */
[----:B------:R-:W-:Y:S02]  /*12730*/  IMAD.MOV.U32 R157, RZ, RZ, R50 ;  /* 0x000000ffff9d7224 */ /* 0x000fe400078e0032 */
[----:B------:R-:W-:Y:S04]  /*12740*/  FMUL.FTZ R50, R100, R158 ;  /* 0x0000009e64327220 */ /* 0x000fe80000410000 */
[--C-:B---3--:R-:W-:Y:S02]  /*12750*/  FFMA.FTZ R2, R64, c[0x0][0x23c], -R110.reuse ;  /* 0x00008f0040027a23 */ /* 0x108fe4000001086e */
[C---:B------:R-:W-:Y:S01]  /*12760*/  FMUL.FTZ R64, R101.reuse, R172 ;  /* 0x000000ac65407220 */ /* 0x040fe20000410000 */
[C---:B------:R-:W-:Y:S01]  /*12770*/  HMMA.16816.F32 R48, R176.reuse, R54, R48 ;  /* 0x00000036b030723c */ /* 0x040fe20000001830 */
[----:B------:R3:W-:Y:S01]  /*12780*/  MUFU.EX2 R242, R2 ;  /* 0x0000000200f27308 */ /* 0x0007e20000000800 */
[C---:B------:R-:W-:Y:S02]  /*12790*/  FMUL.FTZ R52, R101.reuse, R160 ;  /* 0x000000a065347220 */ /* 0x040fe40000410000 */
[----:B------:R-:W-:Y:S02]  /*127a0*/  FMUL.FTZ R53, R101, R161 ;  /* 0x000000a165357220 */ /* 0x000fe40000410000 */
[----:B------:R-:W-:Y:S02]  /*127b0*/  IMAD.MOV.U32 R148, RZ, RZ, R57 ;  /* 0x000000ffff947224 */ /* 0x000fe400078e0039 */
[C---:B------:R-:W-:Y:S04]  /*127c0*/  FMUL.FTZ R54, R100.reuse, R162 ;  /* 0x000000a264367220 */ /* 0x040fe80000410000 */
[----:B------:R-:W-:Y:S02]  /*127d0*/  FMUL.FTZ R55, R100, R163 ;  /* 0x000000a364377220 */ /* 0x000fe40000410000 */
[C---:B------:R-:W-:Y:S02]  /*127e0*/  FMUL.FTZ R57, R3.reuse, R165 ;  /* 0x000000a503397220 */ /* 0x040fe40000410000 */
[C---:B------:R-:W-:Y:S02]  /*127f0*/  FMUL.FTZ R73, R3.reuse, R73 ;  /* 0x0000004903497220 */ /* 0x040fe40000410000 */
[C---:B------:R-:W-:Y:S01]  /*12800*/  FMUL.FTZ R74, R0.reuse, R74 ;  /* 0x0000004a004a7220 */ /* 0x040fe20000410000 */
[-C--:B----4-:R-:W-:Y:S01]  /*12810*/  HMMA.16816.F32 R52, R176, R112.reuse, R52 ;  /* 0x00000070b034723c */ /* 0x090fe20000001834 */
[C---:B------:R-:W-:Y:S02]  /*12820*/  FMUL.FTZ R75, R0.reuse, R75 ;  /* 0x0000004b004b7220 */ /* 0x040fe40000410000 */
[C---:B------:R-:W-:Y:S02]  /*12830*/  FMUL.FTZ R76, R3.reuse, R76 ;  /* 0x0000004c034c7220 */ /* 0x040fe40000410000 */
[----:B------:R-:W-:Y:S02]  /*12840*/  FMUL.FTZ R77, R3, R77 ;  /* 0x0000004d034d7220 */ /* 0x000fe40000410000 */
[----:B---3--:R-:W-:Y:S01]  /*12850*/  FFMA.FTZ R2, R65, c[0x0][0x23c], -R110 ;  /* 0x00008f0041027a23 */ /* 0x008fe2000001086e */
[C---:B------:R-:W-:Y:S01]  /*12860*/  HMMA.16816.F32 R56, R180.reuse, R112, R56 ;  /* 0x00000070b438723c */ /* 0x040fe20000001838 */
[----:B------:R-:W-:Y:S02]  /*12870*/  IMAD.MOV.U32 R147, RZ, RZ, R62 ;  /* 0x000000ffff937224 */ /* 0x000fe400078e003e */
[----:B------:R3:W-:Y:S01]  /*12880*/  MUFU.EX2 R241, R2 ;  /* 0x0000000200f17308 */ /* 0x0007e20000000800 */
[C---:B------:R-:W-:Y:S02]  /*12890*/  FMUL.FTZ R62, R0.reuse, R170 ;  /* 0x000000aa003e7220 */ /* 0x040fe40000410000 */
[----:B------:R-:W-:Y:S02]  /*128a0*/  FMUL.FTZ R65, R101, R173 ;  /* 0x000000ad65417220 */ /* 0x000fe40000410000 */
[----:B------:R-:W-:Y:S01]  /*128b0*/  LDSM.16.MT88.4 R172, [R222+0xac00] ;  /* 0x00ac0000deac783b */ /* 0x000fe20000004200 */
[C---:B------:R-:W-:Y:S02]  /*128c0*/  FMUL.FTZ R78, R0.reuse, R78 ;  /* 0x0000004e004e7220 */ /* 0x040fe40000410000 */
[-C--:B------:R-:W-:Y:S01]  /*128d0*/  HMMA.16816.F32 R60, R180, R114.reuse, R60 ;  /* 0x00000072b43c723c */ /* 0x080fe2000000183c */
[C---:B------:R-:W-:Y:S02]  /*128e0*/  FMUL.FTZ R79, R0.reuse, R79 ;  /* 0x0000004f004f7220 */ /* 0x040fe40000410000 */
[C---:B------:R-:W-:Y:S02]  /*128f0*/  FMUL.FTZ R88, R3.reuse, R88 ;  /* 0x0000005803587220 */ /* 0x040fe40000410000 */
[C---:B------:R-:W-:Y:S02]  /*12900*/  FMUL.FTZ R89, R3.reuse, R89 ;  /* 0x0000005903597220 */ /* 0x040fe40000410000 */
[C---:B------:R-:W-:Y:S01]  /*12910*/  FMUL.FTZ R90, R0.reuse, R90 ;  /* 0x0000005a005a7220 */ /* 0x040fe20000410000 */
[C---:B------:R-:W-:Y:S01]  /*12920*/  HMMA.16816.F32 R64, R176.reuse, R114, R64 ;  /* 0x00000072b040723c */ /* 0x040fe20000001840 */
[----:B------:R-:W4:Y:S03]  /*12930*/  LDSM.16.MT88.4 R112, [R222+0xb000] ;  /* 0x00b00000de70783b */ /* 0x000f260000004200 */
[----:B------:R-:W-:Y:S02]  /*12940*/  FMUL.FTZ R91, R0, R91 ;  /* 0x0000005b005b7220 */ /* 0x000fe40000410000 */
[C---:B------:R-:W-:Y:S02]  /*12950*/  FMUL.FTZ R92, R3.reuse, R92 ;  /* 0x0000005c035c7220 */ /* 0x040fe40000410000 */
[-C--:B-1----:R-:W-:Y:S01]  /*12960*/  HMMA.16816.F32 R68, R176, R116.reuse, R68 ;  /* 0x00000074b044723c */ /* 0x082fe20000001844 */
[----:B---3--:R-:W-:Y:S03]  /*12970*/  FFMA.FTZ R2, R186, c[0x0][0x23c], -R111 ;  /* 0x00008f00ba027a23 */ /* 0x008fe6000001086f */
[----:B------:R-:W-:Y:S01]  /*12980*/  FMUL.FTZ R93, R3, R93 ;  /* 0x0000005d035d7220 */ /* 0x000fe20000410000 */
[----:B------:R1:W-:Y:S01]  /*12990*/  MUFU.EX2 R240, R2 ;  /* 0x0000000200f07308 */ /* 0x0003e20000000800 */
[C---:B------:R-:W-:Y:S02]  /*129a0*/  FMUL.FTZ R94, R0.reuse, R94 ;  /* 0x0000005e005e7220 */ /* 0x040fe40000410000 */
[C---:B------:R-:W-:Y:S01]  /*129b0*/  HMMA.16816.F32 R72, R180.reuse, R116, R72 ;  /* 0x00000074b448723c */ /* 0x040fe20000001848 */
[----:B------:R-:W-:Y:S03]  /*129c0*/  FMUL.FTZ R95, R0, R95 ;  /* 0x0000005f005f7220 */ /* 0x000fe60000410000 */
[C---:B------:R-:W-:Y:S02]  /*129d0*/  FMUL.FTZ R96, R101.reuse, R96 ;  /* 0x0000006065607220 */ /* 0x040fe40000410000 */
[----:B------:R-:W-:Y:S02]  /*129e0*/  FMUL.FTZ R97, R101, R97 ;  /* 0x0000006165617220 */ /* 0x000fe40000410000 */
[-C--:B------:R-:W-:Y:S01]  /*129f0*/  HMMA.16816.F32 R76, R180, R118.reuse, R76 ;  /* 0x00000076b44c723c */ /* 0x080fe2000000184c */
[C---:B------:R-:W-:Y:S03]  /*12a00*/  FMUL.FTZ R98, R100.reuse, R98 ;  /* 0x0000006264627220 */ /* 0x040fe60000410000 */
[----:B------:R-:W-:Y:S02]  /*12a10*/  FMUL.FTZ R99, R100, R99 ;  /* 0x0000006364637220 */ /* 0x000fe40000410000 */
[----:B------:R-:W-:Y:S02]  /*12a20*/  FFMA.FTZ R106, R237, c[0x0][0x23c], -R109 ;  /* 0x00008f00ed6a7a23 */ /* 0x000fe4000001086d */
[C---:B------:R-:W-:Y:S01]  /*12a30*/  HMMA.16816.F32 R80, R176.reuse, R118, R80 ;  /* 0x00000076b050723c */ /* 0x040fe20000001850 */
[----:B------:R-:W3:Y:S01]  /*12a40*/  LDSM.16.MT88.4 R116, [R220+0x9400] ;  /* 0x00940000dc74783b */ /* 0x000ee20000004200 */
[----:B------:R5:W-:Y:S02]  /*12a50*/  MUFU.EX2 R208, R106 ;  /* 0x0000006a00d07308 */ /* 0x000be40000000800 */
[--C-:B-1----:R-:W-:Y:S04]  /*12a60*/  FFMA.FTZ R2, R185, c[0x0][0x23c], -R111.reuse ;  /* 0x00008f00b9027a23 */ /* 0x102fe8000001086f */
[-C--:B----4-:R-:W-:Y:S04]  /*12a70*/  HMMA.16816.F32 R84, R176, R112.reuse, R84 ;  /* 0x00000070b054723c */ /* 0x090fe80000001854 */
[----:B------:R1:W4:Y:S04]  /*12a80*/  MUFU.EX2 R239, R2 ;  /* 0x0000000200ef7308 */ /* 0x0003280000000800 */
[C---:B------:R-:W-:Y:S07]  /*12a90*/  HMMA.16816.F32 R88, R180.reuse, R112, R88 ;  /* 0x00000070b458723c */ /* 0x040fee0000001858 */
[----:B--2---:R-:W-:Y:S01]  /*12aa0*/  F2FP.PACK_AB R112, R247, R248 ;  /* 0x000000f8f770723e */ /* 0x004fe200000000ff */
[-C--:B------:R-:W-:Y:S01]  /*12ab0*/  HMMA.16816.F32 R92, R180, R114.reuse, R92 ;  /* 0x00000072b45c723c */ /* 0x080fe2000000185c */
[----:B------:R-:W-:Y:S03]  /*12ac0*/  LDSM.16.MT88.4 R180, [R220+0xbc00] ;  /* 0x00bc0000dcb4783b */ /* 0x000fe60000004200 */
[----:B-----5:R-:W-:Y:S01]  /*12ad0*/  F2FP.PACK_AB R113, R245, R246 ;  /* 0x000000f6f571723e */ /* 0x020fe200000000ff */
[--C-:B------:R-:W-:Y:S03]  /*12ae0*/  FFMA.FTZ R106, R203, c[0x0][0x23c], -R111.reuse ;  /* 0x00008f00cb6a7a23 */ /* 0x100fe6000001086f */
[----:B------:R-:W-:Y:S01]  /*12af0*/  HMMA.16816.F32 R96, R176, R114, R96 ;  /* 0x00000072b060723c */ /* 0x000fe20000001860 */
[----:B------:R-:W-:Y:S03]  /*12b00*/  MUFU.EX2 R203, R106 ;  /* 0x0000006a00cb7308 */ /* 0x000fe60000000800 */
[--C-:B-1----:R-:W-:Y:S01]  /*12b10*/  FFMA.FTZ R2, R189, c[0x0][0x23c], -R111.reuse ;  /* 0x00008f00bd027a23 */ /* 0x102fe2000001086f */
[----:B----4-:R-:W-:Y:S02]  /*12b20*/  F2FP.PACK_AB R120, R239, R240 ;  /* 0x000000f0ef78723e */ /* 0x010fe400000000ff */
[----:B------:R-:W-:Y:S02]  /*12b30*/  F2FP.PACK_AB R114, R243, R244 ;  /* 0x000000f4f372723e */ /* 0x000fe400000000ff */
[----:B------:R-:W-:Y:S02]  /*12b40*/  F2FP.PACK_AB R115, R241, R242 ;  /* 0x000000f2f173723e */ /* 0x000fe400000000ff */
[----:B------:R1:W-:Y:S05]  /*12b50*/  MUFU.EX2 R238, R2 ;  /* 0x0000000200ee7308 */ /* 0x0003ea0000000800 */
[-C--:B---3--:R-:W-:Y:S01]  /*12b60*/  HMMA.16816.F32 R4, R112, R116.reuse, R4 ;  /* 0x000000747004723c */ /* 0x088fe20000001804 */
        /* <DEDUP_REMOVED lines=33> */
[----:B------:R4:W5:Y:S01]  /*12d80*/  MUFU.EX2 R209, R2 ;  /* 0x0000000200d17308 */ /* 0x0009620000000800 */
[----:B------:R-:W3:Y:S06]  /*12d90*/  LDSM.16.MT88.4 R128, [R222+0xb400] ;  /* 0x00b40000de80783b */ /* 0x000eec0000004200 */
[-C--:B--2---:R-:W-:Y:S08]  /*12da0*/  HMMA.16816.F32 R52, R112, R116.reuse, R52 ;  /* 0x000000747034723c */ /* 0x084ff00000001834 */
[C---:B------:R-:W-:Y:S08]  /*12db0*/  HMMA.16816.F32 R56, R120.reuse, R116, R56 ;  /* 0x000000747838723c */ /* 0x040ff00000001838 */
[-C--:B------:R-:W-:Y:S01]  /*12dc0*/  HMMA.16816.F32 R60, R120, R118.reuse, R60 ;  /* 0x00000076783c723c */ /* 0x080fe2000000183c */
[----:B----4-:R-:W-:Y:S04]  /*12dd0*/  FFMA.FTZ R2, R210, c[0x0][0x23c], -R109 ;  /* 0x00008f00d2027a23 */ /* 0x010fe8000001086d */
[----:B------:R2:W4:Y:S03]  /*12de0*/  MUFU.EX2 R210, R2 ;  /* 0x0000000200d27308 */ /* 0x0005260000000800 */
[C---:B------:R-:W-:Y:S01]  /*12df0*/  HMMA.16816.F32 R64, R112.reuse, R118, R64 ;  /* 0x000000767040723c */ /* 0x040fe20000001840 */
[----:B------:R-:W4:Y:S07]  /*12e00*/  LDSM.16.MT88.4 R116, [R220+0x9800] ;  /* 0x00980000dc74783b */ /* 0x000f2e0000004200 */
[-C--:B-1----:R-:W-:Y:S08]  /*12e10*/  HMMA.16816.F32 R68, R112, R124.reuse, R68 ;  /* 0x0000007c7044723c */ /* 0x082ff00000001844 */
[C---:B------:R-:W-:Y:S01]  /*12e20*/  HMMA.16816.F32 R72, R120.reuse, R124, R72 ;  /* 0x0000007c7848723c */ /* 0x040fe20000001848 */
[--C-:B--2---:R-:W-:Y:S07]  /*12e30*/  FFMA.FTZ R2, R218, c[0x0][0x23c], -R110.reuse ;  /* 0x00008f00da027a23 */ /* 0x104fee000001086e */
[-C--:B------:R-:W-:Y:S01]  /*12e40*/  HMMA.16816.F32 R76, R120, R126.reuse, R76 ;  /* 0x0000007e784c723c */ /* 0x080fe2000000184c */
[----:B------:R1:W-:Y:S07]  /*12e50*/  MUFU.EX2 R207, R2 ;  /* 0x0000000200cf7308 */ /* 0x0003ee0000000800 */
[C---:B------:R-:W-:Y:S01]  /*12e60*/  HMMA.16816.F32 R80, R112.reuse, R126, R80 ;  /* 0x0000007e7050723c */ /* 0x040fe20000001850 */
[----:B------:R-:W2:Y:S07]  /*12e70*/  LDSM.16.MT88.4 R124, [R222+0x9800] ;  /* 0x00980000de7c783b */ /* 0x000eae0000004200 */
[-C--:B---3--:R-:W-:Y:S08]  /*12e80*/  HMMA.16816.F32 R84, R112, R128.reuse, R84 ;  /* 0x000000807054723c */ /* 0x088ff00000001854 */
[C---:B------:R-:W-:Y:S01]  /*12e90*/  HMMA.16816.F32 R88, R120.reuse, R128, R88 ;  /* 0x000000807858723c */ /* 0x040fe20000001858 */
[----:B-1----:R-:W-:Y:S04]  /*12ea0*/  FFMA.FTZ R2, R236, c[0x0][0x23c], -R110 ;  /* 0x00008f00ec027a23 */ /* 0x002fe8000001086e */
[----:B------:R1:W3:Y:S03]  /*12eb0*/  MUFU.EX2 R206, R2 ;  /* 0x0000000200ce7308 */ /* 0x0002e60000000800 */
[-C--:B------:R-:W-:Y:S08]  /*12ec0*/  HMMA.16816.F32 R92, R120, R130.reuse, R92 ;  /* 0x00000082785c723c */ /* 0x080ff0000000185c */
[----:B------:R-:W-:Y:S01]  /*12ed0*/  HMMA.16816.F32 R96, R112, R130, R96 ;  /* 0x000000827060723c */ /* 0x000fe20000001860 */
[----:B------:R-:W2:Y:S06]  /*12ee0*/  LDSM.16.MT88.4 R128, [R220+0xa800] ;  /* 0x00a80000dc80783b */ /* 0x000eac0000004200 */
[----:B------:R-:W-:Y:S02]  /*12ef0*/  F2FP.PACK_AB R112, R213, R212 ;  /* 0x000000d4d570723e */ /* 0x000fe400000000ff */
[----:B-----5:R-:W-:Y:S03]  /*12f00*/  F2FP.PACK_AB R113, R209, R211 ;  /* 0x000000d3d171723e */ /* 0x020fe600000000ff */
[----:B----4-:R-:W-:Y:S01]  /*12f10*/  F2FP.PACK_AB R114, R208, R210 ;  /* 0x000000d2d072723e */ /* 0x010fe200000000ff */
[--C-:B-1----:R-:W-:Y:S01]  /*12f20*/  FFMA.FTZ R2, R197, c[0x0][0x23c], -R111.reuse ;  /* 0x00008f00c5027a23 */ /* 0x102fe2000001086f */
[----:B---3--:R-:W-:Y:S03]  /*12f30*/  F2FP.PACK_AB R115, R206, R207 ;  /* 0x000000cfce73723e */ /* 0x008fe600000000ff */
[----:B------:R1:W3:Y:S04]  /*12f40*/  MUFU.EX2 R205, R2 ;  /* 0x0000000200cd7308 */ /* 0x0002e80000000800 */
[-C--:B------:R-:W-:Y:S01]  /*12f50*/  HMMA.16816.F32 R4, R112, R116.reuse, R4 ;  /* 0x000000747004723c */ /* 0x080fe20000001804 */
[--C-:B-1----:R-:W-:Y:S01]  /*12f60*/  FFMA.FTZ R2, R204, c[0x0][0x23c], -R111.reuse ;  /* 0x00008f00cc027a23 */ /* 0x102fe2000001086f */
[----:B---3--:R-:W-:Y:S04]  /*12f70*/  F2FP.PACK_AB R120, R203, R205 ;  /* 0x000000cdcb78723e */ /* 0x008fe800000000ff */
[----:B------:R1:W-:Y:S02]  /*12f80*/  MUFU.EX2 R204, R2 ;  /* 0x0000000200cc7308 */ /* 0x0003e40000000800 */
[----:B-1----:R-:W-:Y:S08]  /*12f90*/  FFMA.FTZ R2, R198, c[0x0][0x23c], -R111 ;  /* 0x00008f00c6027a23 */ /* 0x002ff0000001086f */
[----:B------:R1:W3:Y:S02]  /*12fa0*/  MUFU.EX2 R202, R2 ;  /* 0x0000000200ca7308 */ /* 0x0002e40000000800 */
[--C-:B-1----:R-:W-:Y:S01]  /*12fb0*/  FFMA.FTZ R2, R193, c[0x0][0x23c], -R184.reuse ;  /* 0x00008f00c1027a23 */ /* 0x102fe200000108b8 */
[----:B---3--:R-:W-:Y:S07]  /*12fc0*/  F2FP.PACK_AB R122, R202, R204 ;  /* 0x000000ccca7a723e */ /* 0x008fee00000000ff */
[----:B------:R1:W-:Y:S02]  /*12fd0*/  MUFU.EX2 R201, R2 ;  /* 0x0000000200c97308 */ /* 0x0003e40000000800 */
[--C-:B-1----:R-:W-:Y:S08]  /*12fe0*/  FFMA.FTZ R2, R194, c[0x0][0x23c], -R184.reuse ;  /* 0x00008f00c2027a23 */ /* 0x102ff000000108b8 */
[----:B------:R1:W3:Y:S02]  /*12ff0*/  MUFU.EX2 R199, R2 ;  /* 0x0000000200c77308 */ /* 0x0002e40000000800 */
[--C-:B-1----:R-:W-:Y:S01]  /*13000*/  FFMA.FTZ R2, R195, c[0x0][0x23c], -R184.reuse ;  /* 0x00008f00c3027a23 */ /* 0x102fe200000108b8 */
[----:B---3--:R-:W-:Y:S07]  /*13010*/  F2FP.PACK_AB R121, R199, R201 ;  /* 0x000000c9c779723e */ /* 0x008fee00000000ff */
[----:B------:R1:W-:Y:S02]  /*13020*/  MUFU.EX2 R200, R2 ;  /* 0x0000000200c87308 */ /* 0x0003e40000000800 */
[----:B-1----:R-:W-:Y:S08]  /*13030*/  FFMA.FTZ R2, R196, c[0x0][0x23c], -R184 ;  /* 0x00008f00c4027a23 */ /* 0x002ff000000108b8 */
[----:B------:R1:W3:Y:S02]  /*13040*/  MUFU.EX2 R198, R2 ;  /* 0x0000000200c67308 */ /* 0x0002e40000000800 */
[--C-:B-1----:R-:W-:Y:S01]  /*13050*/  FFMA.FTZ R2, R157, c[0x0][0x23c], -R109.reuse ;  /* 0x00008f009d027a23 */ /* 0x102fe2000001086d */
[----:B---3--:R-:W-:Y:S07]  /*13060*/  F2FP.PACK_AB R123, R198, R200 ;  /* 0x000000c8c67b723e */ /* 0x008fee00000000ff */
[----:B------:R1:W-:Y:S01]  /*13070*/  MUFU.EX2 R197, R2 ;  /* 0x0000000200c57308 */ /* 0x0003e20000000800 */
[C---:B------:R-:W-:Y:S08]  /*13080*/  HMMA.16816.F32 R8, R120.reuse, R116, R8 ;  /* 0x000000747808723c */ /* 0x040ff00000001808 */
[-C--:B------:R-:W-:Y:S08]  /*13090*/  HMMA.16816.F32 R12, R120, R118.reuse, R12 ;  /* 0x00000076780c723c */ /* 0x080ff0000000180c */
[C---:B------:R-:W-:Y:S01]  /*130a0*/  HMMA.16816.F32 R16, R112.reuse, R118, R16 ;  /* 0x000000767010723c */ /* 0x040fe20000001810 */
[----:B------:R-:W3:Y:S03]  /*130b0*/  LDSM.16.MT88.4 R116, [R222+0xa800] ;  /* 0x00a80000de74783b */ /* 0x000ee60000004200 */
[--C-:B-1----:R-:W-:Y:S04]  /*130c0*/  FFMA.FTZ R2, R156, c[0x0][0x23c], -R109.reuse ;  /* 0x00008f009c027a23 */ /* 0x102fe8000001086d */
[-C--:B--2---:R-:W-:Y:S01]  /*130d0*/  HMMA.16816.F32 R20, R112, R124.reuse, R20 ;  /* 0x0000007c7014723c */ /* 0x084fe20000001814 */
        /* <DEDUP_REMOVED lines=11> */
[----:B--2---:R-:W-:Y:S07]  /*13190*/  FFMA.FTZ R2, R154, c[0x0][0x23c], -R110 ;  /* 0x00008f009a027a23 */ /* 0x004fee000001086e */
[C---:B------:R-:W-:Y:S01]  /*131a0*/  HMMA.16816.F32 R48, R112.reuse, R130, R48 ;  /* 0x000000827030723c */ /* 0x040fe20000001830 */
[----:B------:R2:W4:Y:S01]  /*131b0*/  MUFU.EX2 R193, R2 ;  /* 0x0000000200c17308 */ /* 0x0005220000000800 */
[----:B------:R-:W5:Y:S06]  /*131c0*/  LDSM.16.MT88.4 R128, [R222+0xb800] ;  /* 0x00b80000de80783b */ /* 0x000f6c0000004200 */
        /* <DEDUP_REMOVED lines=9> */
[----:B------:R-:W-:Y:S03]  /*13260*/  IMAD.MOV.U32 R142, RZ, RZ, R135 ;  /* 0x000000ffff8e7224 */ /* 0x000fe600078e0087 */
[----:B------:R4:W3:Y:S01]  /*13270*/  MUFU.EX2 R192, R109 ;  /* 0x0000006d00c07308 */ /* 0x0008e20000000800 */
[-C--:B-1----:R-:W-:Y:S08]  /*13280*/  HMMA.16816.F32 R68, R112, R124.reuse, R68 ;  /* 0x0000007c7044723c */ /* 0x082ff00000001844 */
[C---:B------:R-:W-:Y:S01]  /*13290*/  HMMA.16816.F32 R72, R120.reuse, R124, R72 ;  /* 0x0000007c7848723c */ /* 0x040fe20000001848 */
[--C-:B--2---:R-:W-:Y:S03]  /*132a0*/  FFMA.FTZ R2, R151, c[0x0][0x23c], -R110.reuse ;  /* 0x00008f0097027a23 */ /* 0x104fe6000001086e */
[----:B------:R-:W-:Y:S04]  /*132b0*/  FFMA.FTZ R110, R150, c[0x0][0x23c], -R110 ;  /* 0x00008f00966e7a23 */ /* 0x000fe8000001086e */
[-C--:B------:R-:W-:Y:S01]  /*132c0*/  HMMA.16816.F32 R76, R120, R126.reuse, R76 ;  /* 0x0000007e784c723c */ /* 0x080fe2000000184c */
[----:B------:R1:W-:Y:S03]  /*132d0*/  MUFU.EX2 R191, R2 ;  /* 0x0000000200bf7308 */ /* 0x0003e60000000800 */
[----:B------:R-:W-:Y:S02]  /*132e0*/  IMAD.MOV.U32 R151, RZ, RZ, R146 ;  /* 0x000000ffff977224 */ /* 0x000fe400078e0092 */
[----:B------:R-:W-:Y:S01]  /*132f0*/  IMAD.MOV.U32 R146, RZ, RZ, R141 ;  /* 0x000000ffff927224 */ /* 0x000fe200078e008d */
[----:B----4-:R-:W-:Y:S01]  /*13300*/  F2FP.PACK_AB R109, R193, R195 ;  /* 0x000000c3c16d723e */ /* 0x010fe200000000ff */
[C---:B------:R-:W-:Y:S01]  /*13310*/  HMMA.16816.F32 R80, R112.reuse, R126, R80 ;  /* 0x0000007e7050723c */ /* 0x040fe20000001850 */
[----:B------:R-:W-:Y:S02]  /*13320*/  IMAD.MOV.U32 R141, RZ, RZ, R134 ;  /* 0x000000ffff8d7224 */ /* 0x000fe400078e0086 */
[----:B------:R3:W-:Y:S01]  /*13330*/  MUFU.EX2 R190, R110 ;  /* 0x0000006e00be7308 */ /* 0x0007e20000000800 */
[----:B------:R-:W-:Y:S02]  /*13340*/  IMAD.MOV.U32 R150, RZ, RZ, R145 ;  /* 0x000000ffff967224 */ /* 0x000fe400078e0091 */
[----:B------:R-:W-:Y:S02]  /*13350*/  IMAD.MOV.U32 R145, RZ, RZ, R140 ;  /* 0x000000ffff917224 */ /* 0x000fe400078e008c */
[-C--:B-----5:R-:W-:Y:S01]  /*13360*/  HMMA.16816.F32 R84, R112, R128.reuse, R84 ;  /* 0x000000807054723c */ /* 0x0a0fe20000001854 */
[----:B------:R-:W-:Y:S03]  /*13370*/  IMAD.MOV.U32 R140, RZ, RZ, R133 ;  /* 0x000000ffff8c7224 */ /* 0x000fe600078e0085 */
[----:B------:R-:W-:Y:S02]  /*13380*/  IMAD.MOV.U32 R237, RZ, RZ, R151 ;  /* 0x000000ffffed7224 */ /* 0x000fe400078e0097 */
[----:B------:R-:W-:Y:S02]  /*13390*/  IMAD.MOV.U32 R218, RZ, RZ, R150 ;  /* 0x000000ffffda7224 */ /* 0x000fe400078e0096 */
[C---:B------:R-:W-:Y:S01]  /*133a0*/  HMMA.16816.F32 R88, R120.reuse, R128, R88 ;  /* 0x000000807858723c */ /* 0x040fe20000001858 */
[----:B-1----:R-:W-:Y:S03]  /*133b0*/  FFMA.FTZ R2, R149, c[0x0][0x23c], -R111 ;  /* 0x00008f0095027a23 */ /* 0x002fe6000001086f */
[----:B------:R-:W-:Y:S01]  /*133c0*/  IMAD.MOV.U32 R149, RZ, RZ, R144 ;  /* 0x000000ffff957224 */ /* 0x000fe200078e0090 */
[----:B------:R1:W-:Y:S01]  /*133d0*/  MUFU.EX2 R188, R2 ;  /* 0x0000000200bc7308 */ /* 0x0003e20000000800 */
[----:B------:R-:W-:Y:S02]  /*133e0*/  IMAD.MOV.U32 R144, RZ, RZ, R139 ;  /* 0x000000ffff907224 */ /* 0x000fe400078e008b */
[-C--:B------:R-:W-:Y:S01]  /*133f0*/  HMMA.16816.F32 R92, R120, R130.reuse, R92 ;  /* 0x00000082785c723c */ /* 0x080fe2000000185c */
[----:B------:R-:W-:Y:S02]  /*13400*/  IMAD.MOV.U32 R139, RZ, RZ, R132 ;  /* 0x000000ffff8b7224 */ /* 0x000fe400078e0084 */
[----:B------:R-:W2:Y:S01]  /*13410*/  LDSM.16.MT88.4 R132, [R220+0x9c00] ;  /* 0x009c0000dc84783b */ /* 0x000ea20000004200 */
[----:B---3--:R-:W-:Y:S01]  /*13420*/  F2FP.PACK_AB R110, R192, R194 ;  /* 0x000000c2c06e723e */ /* 0x008fe200000000ff */
[----:B------:R-:W-:Y:S03]  /*13430*/  IMAD.MOV.U32 R236, RZ, RZ, R149 ;  /* 0x000000ffffec7224 */ /* 0x000fe600078e0095 */
[----:B------:R-:W-:Y:S01]  /*13440*/  HMMA.16816.F32 R96, R112, R130, R96 ;  /* 0x000000827060723c */ /* 0x000fe20000001860 */
[----:B-1----:R-:W-:Y:S03]  /*13450*/  FFMA.FTZ R2, R148, c[0x0][0x23c], -R111 ;  /* 0x00008f0094027a23 */ /* 0x002fe6000001086f */
[----:B------:R-:W-:Y:S01]  /*13460*/  IMAD.MOV.U32 R148, RZ, RZ, R143 ;  /* 0x000000ffff947224 */ /* 0x000fe200078e008f */
[----:B------:R1:W3:Y:S01]  /*13470*/  MUFU.EX2 R189, R2 ;  /* 0x0000000200bd7308 */ /* 0x0002e20000000800 */
[----:B------:R-:W-:Y:S02]  /*13480*/  IMAD.MOV.U32 R143, RZ, RZ, R138 ;  /* 0x000000ffff8f7224 */ /* 0x000fe400078e008a */
[----:B------:R-:W-:Y:S04]  /*13490*/  IMAD.MOV.U32 R138, RZ, RZ, R107 ;  /* 0x000000ffff8a7224 */ /* 0x000fe800078e006b */
[--C-:B-1----:R-:W-:Y:S01]  /*134a0*/  FFMA.FTZ R2, R252, c[0x0][0x23c], -R111.reuse ;  /* 0x00008f00fc027a23 */ /* 0x102fe2000001086f */
[----:B---3--:R-:W-:Y:S01]  /*134b0*/  F2FP.PACK_AB R176, R189, R188 ;  /* 0x000000bcbdb0723e */ /* 0x008fe200000000ff */
[----:B------:R-:W-:Y:S02]  /*134c0*/  FFMA.FTZ R111, R251, c[0x0][0x23c], -R111 ;  /* 0x00008f00fb6f7a23 */ /* 0x000fe4000001086f */
[----:B------:R1:W-:Y:S01]  /*134d0*/  MUFU.EX2 R187, R2 ;  /* 0x0000000200bb7308 */ /* 0x0003e20000000800 */
[----:B------:R-:W-:Y:S02]  /*134e0*/  IMAD.MOV.U32 R252, RZ, RZ, R148 ;  /* 0x000000fffffc7224 */ /* 0x000fe400078e0094 */
[----:B------:R-:W-:Y:S02]  /*134f0*/  IMAD.MOV.U32 R148, RZ, RZ, R145 ;  /* 0x000000ffff947224 */ /* 0x000fe400078e0091 */
[----:B------:R-:W-:Y:S02]  /*13500*/  IMAD.MOV.U32 R145, RZ, RZ, R142 ;  /* 0x000000ffff917224 */ /* 0x000fe400078e008e */
[----:B------:R-:W-:Y:S02]  /*13510*/  IMAD.MOV.U32 R251, RZ, RZ, R147 ;  /* 0x000000fffffb7224 */ /* 0x000fe400078e0093 */
[----:B------:R-:W-:Y:S01]  /*13520*/  IMAD.MOV.U32 R147, RZ, RZ, R144 ;  /* 0x000000ffff937224 */ /* 0x000fe200078e0090 */
[----:B------:R3:W4:Y:S01]  /*13530*/  MUFU.EX2 R186, R111 ;  /* 0x0000006f00ba7308 */ /* 0x0007220000000800 */
[----:B------:R-:W-:Y:S02]  /*13540*/  IMAD.MOV.U32 R144, RZ, RZ, R140 ;  /* 0x000000ffff907224 */ /* 0x000fe400078e008c */
[----:B-1----:R-:W-:Y:S02]  /*13550*/  FFMA.FTZ R2, R249, c[0x0][0x23c], -R184 ;  /* 0x00008f00f9027a23 */ /* 0x002fe400000108b8 */
[----:B------:R-:W-:Y:S05]  /*13560*/  IMAD.MOV.U32 R249, RZ, RZ, R146 ;  /* 0x000000fffff97224 */ /* 0x000fea00078e0092 */
[----:B------:R1:W-:Y:S01]  /*13570*/  MUFU.EX2 R185, R2 ;  /* 0x0000000200b97308 */ /* 0x0003e20000000800 */
[----:B------:R-:W-:Y:S01]  /*13580*/  IMAD.MOV.U32 R146, RZ, RZ, R143 ;  /* 0x000000ffff927224 */ /* 0x000fe200078e008f */
[----:B---3--:R-:W-:Y:S02]  /*13590*/  F2FP.PACK_AB R111, R190, R191 ;  /* 0x000000bfbe6f723e */ /* 0x008fe400000000ff */
[----:B----4-:R-:W-:Y:S01]  /*135a0*/  F2FP.PACK_AB R178, R186, R187 ;  /* 0x000000bbbab2723e */ /* 0x010fe200000000ff */
[--C-:B-1----:R-:W-:Y:S02]  /*135b0*/  FFMA.FTZ R2, R250, c[0x0][0x23c], -R184.reuse ;  /* 0x00008f00fa027a23 */ /* 0x102fe400000108b8 */
[----:B------:R-:W-:Y:S03]  /*135c0*/  IMAD.MOV.U32 R250, RZ, RZ, R141 ;  /* 0x000000fffffa7224 */ /* 0x000fe600078e008d */
[----:B------:R1:W3:Y:S01]  /*135d0*/  MUFU.EX2 R107, R2 ;  /* 0x00000002006b7308 */ /* 0x0002e20000000800 */
[----:B------:R-:W4:Y:S01]  /*135e0*/  LDSM.16.MT88.4 R140, [R222+0x9c00] ;  /* 0x009c0000de8c783b */ /* 0x000f220000004200 */
[--C-:B-1----:R-:W-:Y:S01]  /*135f0*/  FFMA.FTZ R2, R152, c[0x0][0x23c], -R184.reuse ;  /* 0x00008f0098027a23 */ /* 0x102fe200000108b8 */
[----:B---3--:R-:W-:Y:S01]  /*13600*/  F2FP.PACK_AB R177, R107, R185 ;  /* 0x000000b96bb1723e */ /* 0x008fe200000000ff */
[----:B------:R-:W-:Y:S01]  /*13610*/  FFMA.FTZ R184, R108, c[0x0][0x23c], -R184 ;  /* 0x00008f006cb87a23 */ /* 0x000fe200000108b8 */
[----:B------:R-:W-:Y:S05]  /*13620*/  F2FP.PACK_AB R108, R196, R197 ;  /* 0x000000c5c46c723e */ /* 0x000fea00000000ff */
[----:B------:R1:W-:Y:S02]  /*13630*/  MUFU.EX2 R106, R2 ;  /* 0x00000002006a7308 */ /* 0x0003e40000000800 */
[-C--:B--2---:R-:W-:Y:S01]  /*13640*/  HMMA.16816.F32 R112, R108, R132.reuse, R4 ;  /* 0x000000846c70723c */ /* 0x084fe20000001804 */
[----:B------:R-:W2:Y:S07]  /*13650*/  LDSM.16.MT88.4 R4, [R222+0xbc00] ;  /* 0x00bc0000de04783b */ /* 0x000eae0000004200 */
[----:B------:R-:W3:Y:S01]  /*13660*/  MUFU.EX2 R184, R184 ;  /* 0x000000b800b87308 */ /* 0x000ee20000000800 */
[----:B-1----:R-:W5:Y:S03]  /*13670*/  LDL.LU R2, [R1+0xc] ;  /* 0x00000c0001027983 */ /* 0x002f660000300800 */
        /* <DEDUP_REMOVED lines=8> */
[----:B------:R-:W3:Y:S03]  /*13700*/  LDL.LU R17, [R1+0x4] ;  /* 0x0000040001117983 */ /* 0x000ee60000300800 */
[----:B------:R-:W-:Y:S01]  /*13710*/  IMAD.MOV.U32 R15, RZ, RZ, R138 ;  /* 0x000000ffff0f7224 */ /* 0x000fe200078e008a */
[----:B------:R-:W3:Y:S01]  /*13720*/  LDL.LU R19, [R1+0x8] ;  /* 0x0000080001137983 */ /* 0x000ee20000300800 */
[----:B------:R-:W-:Y:S02]  /*13730*/  IMAD.MOV.U32 R11, RZ, RZ, R148 ;  /* 0x000000ffff0b7224 */ /* 0x000fe400078e0094 */
[-C--:B----4-:R-:W-:Y:S01]  /*13740*/  HMMA.16816.F32 R128, R108, R140.reuse, R20 ;  /* 0x0000008c6c80723c */ /* 0x090fe20000001814 */
        /* <DEDUP_REMOVED lines=23> */
[----:B-----5:R-:W-:Y:S04]  /*138c0*/  FFMA.FTZ R2, R3, R2, R13 ;  /* 0x0000000203027223 */ /* 0x020fe8000001000d */
[----:B------:R-:W-:Y:S02]  /*138d0*/  FADD.FTZ R2, R8, R2 ;  /* 0x0000000208027221 */ /* 0x000fe40000010000 */
[----:B---3--:R-:W-:Y:S05]  /*138e0*/  FFMA.FTZ R0, R0, R12, R14 ;  /* 0x0000000c00007223 */ /* 0x008fea000001000e */
[----:B------:R-:W-:Y:S02]  /*138f0*/  FADD.FTZ R0, R9, R0 ;  /* 0x0000000009007221 */ /* 0x000fe40000010000 */
[----:B------:R-:W-:Y:S02]  /*13900*/  FADD.FTZ R9, R249, R2 ;  /* 0x00000002f9097221 */ /* 0x000fe40000010000 */
[----:B------:R-:W-:Y:S02]  /*13910*/  FFMA.FTZ R101, R101, R17, R16 ;  /* 0x0000001165657223 */ /* 0x000fe40000010010 */
        /* <DEDUP_REMOVED lines=68> */
.L_x_698:
        /* <DEDUP_REMOVED lines=370> */
.L_x_703:
[----:B--2---:R-:W-:Y:S05]  /*15480*/  BSYNC B0 ;  /* 0x0000000000007941 */ /* 0x004fea0003800000 */
.L_x_702:
        /* <DEDUP_REMOVED lines=26> */
.L_x_705:
[----:B-1----:R-:W-:Y:S05]  /*15630*/  BSYNC B0 ;  /* 0x0000000000007941 */ /* 0x002fea0003800000 */
.L_x_704:
        /* <DEDUP_REMOVED lines=17> */
.L_x_707:
[----:B------:R-:W-:Y:S05]  /*15750*/  BSYNC B0 ;  /* 0x0000000000007941 */ /* 0x000fea0003800000 */
.L_x_706:
        /* <DEDUP_REMOVED lines=17> */
.L_x_709:
[----:B------:R-:W-:Y:S05]  /*15870*/  BSYNC B0 ;  /* 0x0000000000007941 */ /* 0x000fea0003800000 */
.L_x_708:
        /* <DEDUP_REMOVED lines=17> */
.L_x_710:
        /* <DEDUP_REMOVED lines=15> */
.L_x_1044:


//--------------------- .text._ZN5flash16flash_fwd_kernelI23Flash_fwd_kernel_traitsILi96ELi128ELi64ELi4ELb0ELb0EN7cutlass6half_tE19Flash_kernel_traitsILi96ELi128ELi64ELi4ES3_EELb1ELb0ELb1ELb1ELb0ELb0ELb0ELb0EEEvNS_16Flash_fwd_paramsE --------------------------
	.section	.text._ZN5flash16flash_fwd_kernelI23Flash_fwd_kernel_traitsILi96ELi128ELi64ELi4ELb0ELb0EN7cutlass6half_tE19Flash_kernel_traitsILi96ELi128ELi64ELi4ES3_EELb1ELb0ELb1ELb1ELb0ELb0ELb0ELb0EEEvNS_16Flash_fwd_paramsE,"ax",@progbits
	.sectioninfo	@"SHI_REGISTERS=255"
	.align	128
        .global         _ZN5flash16flash_fwd_kernelI23Flash_fwd_kernel_traitsILi96ELi128ELi64ELi4ELb0ELb0EN7cutlass6half_tE19Flash_kernel_traitsILi96ELi128ELi64ELi4ES3_EELb1ELb0ELb1ELb1ELb0ELb0ELb0ELb0EEEvNS_16Flash_fwd_paramsE
        .type           _ZN5flash16flash_fwd_kernelI23Flash_fwd_kernel_traitsILi96ELi128ELi64ELi4ELb0ELb0EN7cutlass6half_tE19Flash_kernel_traitsILi96ELi128ELi64ELi4ES3_EELb1ELb0ELb1ELb1ELb0ELb0ELb0ELb0EEEvNS_16Flash_fwd_paramsE,@function
        .size           _ZN5flash16flash_fwd_kernelI23Flash_fwd_kernel_traitsILi96ELi128ELi64ELi4ELb0ELb0EN7cutlass6half_tE19Flash_kernel_traitsILi96ELi128ELi64ELi4ES3_EELb1ELb0ELb1ELb1ELb0ELb0ELb0ELb0EEEvNS_16Flash_fwd_paramsE,(.L_x_1045 - _ZN5flash16flash_fwd_kernelI23Flash_fwd_kernel_traitsILi96ELi128ELi64ELi4ELb0ELb0EN7cutlass6half_tE19Flash_kernel_traitsILi96ELi128ELi64ELi4ES3_EELb1ELb0ELb1ELb1ELb0ELb0ELb0ELb0EEEvNS_16Flash_fwd_paramsE)
        .other          _ZN5flash16flash_fwd_kernelI23Flash_fwd_kernel_traitsILi96ELi128ELi64ELi4ELb0ELb0EN7cutlass6half_tE19Flash_kernel_traitsILi96ELi128ELi64ELi4ES3_EELb1ELb0ELb1ELb1ELb0ELb0ELb0ELb0EEEvNS_16Flash_fwd_paramsE,@"STO_CUDA_ENTRY STV_DEFAULT"
_ZN5flash16flash_fwd_kernelI23Flash_fwd_kernel_traitsILi96ELi128ELi64ELi4ELb0ELb0EN7cutlass6half_tE19Flash_kernel_traitsILi96ELi128ELi64ELi4ES3_EELb1ELb0ELb1ELb1ELb0ELb0ELb0ELb0EEEvNS_16Flash_fwd_paramsE:
.text._ZN5flash16flash_fwd_kernelI23Flash_fwd_kernel_traitsILi96ELi128ELi64ELi4ELb0ELb0EN7cutlass6half_tE19Flash_kernel_traitsILi96ELi128ELi64ELi4ES3_EELb1ELb0ELb1ELb1ELb0ELb0ELb0ELb0EEEvNS_16Flash_fwd_paramsE:
        /* <DEDUP_REMOVED lines=94> */
.L_x_711:
[----:B------:R-:W-:Y:S02]  /*05e0*/  ULDC UR6, c[0x0][0x218] ;  /* 0x0000860000067ab9 */ /* 0x000fe40000000800 */
.L_x_712:
        /* <DEDUP_REMOVED lines=121> */
.L_x_715:
[----:B------:R-:W-:Y:S05]  /*0d80*/  BSYNC B0 ;  /* 0x0000000000007941 */ /* 0x000fea0003800000 */
.L_x_714:
        /* <DEDUP_REMOVED lines=20> */
.L_x_717:
[----:B------:R-:W-:Y:S05]  /*0ed0*/  BSYNC B0 ;  /* 0x0000000000007941 */ /* 0x000fea0003800000 */
.L_x_716:
        /* <DEDUP_REMOVED lines=20> */
.L_x_719:
[----:B------:R-:W-:Y:S05]  /*1020*/  BSYNC B0 ;  /* 0x0000000000007941 */ /* 0x000fea0003800000 */
.L_x_718:
        /* <DEDUP_REMOVED lines=19> */
.L_x_721:
[----:B------:R-:W-:Y:S05]  /*1160*/  BSYNC B0 ;  /* 0x0000000000007941 */ /* 0x000fea0003800000 */
.L_x_720:
        /* <DEDUP_REMOVED lines=35> */
.L_x_713:
        /* <DEDUP_REMOVED lines=8> */
[----:B------:R-:W-:Y:S02]  /*1420*/  @UP0 UIMAD UR6, UR26, UR5, UR17 ;  /* 0x000000051a0602a4 */ /* 0x000fe4000f8e0211 */
[----:B------:R-:W-:Y:S02]  /*1430*/  @UP1 UIADD3 UR17, UR9, UR12, URZ ;  /* 0x0000000c09111290 */ /* 0x000fe4000fffe03f */
[----:B------:R-:W-:Y:S02]  /*1440*/  ULDC.64 UR4, c[0x0][0x198] ;  /* 0x0000660000047ab9 */ /* 0x000fe40000000a00 */
[----:B------:R-:W-:-:S02]  /*1450*/  @!UP0 UIMAD UR15, UR15, UR10, URZ ;  /* 0x0000000a0f0f82a4 */ /* 0x000fc4000f8e023f */
[----:B------:R-:W-:Y:S02]  /*1460*/  @UP1 UIMAD.WIDE.U32 UR20, UR17, UR4, URZ ;  /* 0x00000004111412a5 */ /* 0x000fe4000f8e003f */
[----:B------:R-:W-:Y:S02]  /*1470*/  @!UP0 UIMAD.WIDE.U32 UR22, UR13, UR10, URZ ;  /* 0x0000000a0d1682a5 */ /* 0x000fe4000f8e003f */
[----:B------:R-:W-:Y:S02]  /*1480*/  @!UP0 UIMAD UR15, UR13, UR11, UR15 ;  /* 0x0000000b0d0f82a4 */ /* 0x000fe4000f8e020f */
[----:B------:R-:W-:Y:S02]  /*1490*/  @UP1 UIMAD UR11, UR17, UR5, UR21 ;  /* 0x00000005110b12a4 */ /* 0x000fe4000f8e0215 */
[----:B------:R-:W-:Y:S02]  /*14a0*/  @UP0 UMOV UR10, UR16 ;  /* 0x00000010000a0c82 */ /* 0x000fe40008000000 */
[----:B------:R-:W-:-:S02]  /*14b0*/  USHF.R.S32.HI UR17, URZ, 0x1f, UR14 ;  /* 0x0000001f3f117899 */ /* 0x000fc4000801140e */
[----:B------:R-:W-:Y:S02]  /*14c0*/  @!UP0 UIADD3 UR6, UR23, UR15, URZ ;  /* 0x0000000f17068290 */ /* 0x000fe4000fffe03f */
[----:B------:R-:W-:Y:S02]  /*14d0*/  @!UP0 UMOV UR10, UR22 ;  /* 0x00000016000a8c82 */ /* 0x000fe40008000000 */
[----:B------:R-:W-:Y:S01]  /*14e0*/  @UP1 UMOV UR16, UR20 ;  /* 0x0000001400101c82 */ /* 0x000fe20008000000 */
[----:B------:R-:W-:Y:S05]  /*14f0*/  @P0 BRA `(.L_x_722) ;  /* 0x000000d000000947 */ /* 0x000fea0003800000 */
[----:B-1----:R-:W-:Y:S02]  /*1500*/  USHF.R.S32.HI UR15, URZ, 0x1f, UR9 ;  /* 0x0000001f3f0f7899 */ /* 0x002fe40008011409 */
[----:B------:R-:W-:Y:S02]  /*1510*/  ULDC.64 UR4, c[0x0][0x198] ;  /* 0x0000660000047ab9 */ /* 0x000fe40000000a00 */
[----:B------:R-:W-:Y:S02]  /*1520*/  UIMAD UR15, UR15, UR4, URZ ;  /* 0x000000040f0f72a4 */ /* 0x000fe4000f8e023f */
[----:B------:R-:W-:-:S02]  /*1530*/  USHF.R.S32.HI UR11, URZ, 0x1f, UR13 ;  /* 0x0000001f3f0b7899 */ /* 0x000fc4000801140d */
[----:B------:R-:W-:Y:S02]  /*1540*/  UIMAD.WIDE.U32 UR20, UR9, UR4, URZ ;  /* 0x00000004091472a5 */ /* 0x000fe4000f8e003f */
[----:B------:R-:W-:-:S03]  /*1550*/  UIMAD UR15, UR9, UR5, UR15 ;  /* 0x00000005090f72a4 */ /* 0x000fc6000f8e020f */
[----:B------:R-:W-:Y:S02]  /*1560*/  ULDC.64 UR4, c[0x0][0x180] ;  /* 0x0000600000047ab9 */ /* 0x000fe40000000a00 */
[----:B------:R-:W-:Y:S02]  /*1570*/  UIMAD UR11, UR11, UR4, URZ ;  /* 0x000000040b0b72a4 */ /* 0x000fe4000f8e023f */
[----:B------:R-:W-:Y:S02]  /*1580*/  UIADD3 UR21, UR21, UR15, URZ ;  /* 0x0000000f15157290 */ /* 0x000fe4000fffe03f */
[----:B------:R-:W-:Y:S02]  /*1590*/  UIMAD UR11, UR13, UR5, UR11 ;  /* 0x000000050d0b72a4 */ /* 0x000fe4000f8e020b */
[----:B------:R-:W-:-:S04]  /*15a0*/  UIMAD.WIDE.U32 UR4, UR13, UR4, UR20 ;  /* 0x000000040d0472a5 */ /* 0x000fc8000f8e0014 */
[----:B------:R-:W-:-:S03]  /*15b0*/  UIADD3 UR11, UR5, UR11, URZ ;  /* 0x0000000b050b7290 */ /* 0x000fc6000fffe03f */
[----:B------:R-:W-:Y:S02]  /*15c0*/  UMOV UR16, UR4 ;  /* 0x0000000400107c82 */ /* 0x000fe40008000000 */
.L_x_722:
[----:B-1----:R-:W-:Y:S01]  /*15d0*/  IABS R4, c[0x0][0x1c8] ;  /* 0x0000720000047a13 */ /* 0x002fe20000000000 */
        /* <DEDUP_REMOVED lines=44> */
.L_x_723:
        /* <DEDUP_REMOVED lines=107> */
.L_x_725:
[----:B------:R-:W-:Y:S05]  /*1f50*/  BSYNC B0 ;  /* 0x0000000000007941 */ /* 0x000fea0003800000 */
.L_x_724:
        /* <DEDUP_REMOVED lines=37> */
.L_x_727:
[----:B------:R-:W-:Y:S05]  /*21b0*/  BSYNC B0 ;  /* 0x0000000000007941 */ /* 0x000fea0003800000 */
.L_x_726:
        /* <DEDUP_REMOVED lines=37> */
.L_x_729:
[----:B------:R-:W-:Y:S05]  /*2410*/  BSYNC B0 ;  /* 0x0000000000007941 */ /* 0x000fea0003800000 */
.L_x_728:
        /* <DEDUP_REMOVED lines=40> */
.L_x_731:
[----:B------:R-:W-:Y:S05]  /*26a0*/  BSYNC B0 ;  /* 0x0000000000007941 */ /* 0x000fea0003800000 */
.L_x_730:
        /* <DEDUP_REMOVED lines=42> */
.L_x_733:
[----:B------:R-:W-:Y:S05]  /*2950*/  BSYNC B0 ;  /* 0x0000000000007941 */ /* 0x000fea0003800000 */
.L_x_732:
        /* <DEDUP_REMOVED lines=34> */
.L_x_735:
[----:B------:R-:W-:Y:S05]  /*2b80*/  BSYNC B0 ;  /* 0x0000000000007941 */ /* 0x000fea0003800000 */
.L_x_734:
[----:B------:R-:W-:Y:S01]  /*2b90*/  ULDC.64 UR4, c[0x0][0x318] ;  /* 0x0000c60000047ab9 */ /* 0x000fe20000000a00 */
[----:B------:R-:W0:Y:S01]  /*2ba0*/  LDGDEPBAR ;  /* 0x00000000000079af */ /* 0x000e220000000000 */
[----:B------:R-:W-:Y:S01]  /*2bb0*/  UISETP.NE.U32.AND UP1, UPT, URZ, UR4, UPT ;  /* 0x000000043f00728c */ /* 0x000fe2000bf25070 */
[----:B-1----:R-:W-:Y:S02]  /*2bc0*/  IMAD.MOV.U32 R10, RZ, RZ, R30 ;  /* 0x000000ffff0a7224 */ /* 0x002fe400078e001e */
[----:B------:R-:W-:Y:S01]  /*2bd0*/  IMAD.MOV.U32 R11, RZ, RZ, R31 ;  /* 0x000000ffff0b7224 */ /* 0x000fe200078e001f */
[----:B------:R-:W-:-:S03]  /*2be0*/  UISETP.NE.AND.EX UP1, UPT, URZ, UR5, UPT, UP1 ;  /* 0x000000053f00728c */ /* 0x000fc6000bf25310 */
[----:B------:R-:W-:-:S03]  /*2bf0*/  ULDC.64 UR4, c[0x0][0x320] ;  /* 0x0000c80000047ab9 */ /* 0x000fc60000000a00 */
        /* <DEDUP_REMOVED lines=8> */
[----:B------:R-:W-:Y:S02]  /*2c80*/  ULDC UR4, c[0x0][0x318] ;  /* 0x0000c60000047ab9 */ /* 0x000fe40000000800 */
[----:B------:R-:W-:Y:S02]  /*2c90*/  @UP1 ULEA UR16, UP0, UR24, UR4, 0x2 ;  /* 0x0000000418101291 */ /* 0x000fe4000f80103f */
[----:B------:R-:W-:Y:S02]  /*2ca0*/  @UP1 UIADD3 UR5, UR25, UR5, URZ ;  /* 0x0000000519051290 */ /* 0x000fe4000fffe03f */
[----:B------:R-:W-:Y:S02]  /*2cb0*/  ULDC UR4, c[0x0][0x31c] ;  /* 0x0000c70000047ab9 */ /* 0x000fe40000000800 */
[----:B------:R-:W-:Y:S01]  /*2cc0*/  @UP1 ULEA.HI.X UR17, UR24, UR4, UR5, 0x2, UP0 ;  /* 0x0000000418111291 */ /* 0x000fe200080f1405 */
[----:B------:R-:W-:Y:S01]  /*2cd0*/  IMAD.U32 R6, RZ, RZ, UR16 ;  /* 0x00000010ff067e24 */ /* 0x000fe2000f8e00ff */
[----:B------:R-:W1:Y:S01]  /*2ce0*/  @P0 MUFU.RCP R2, c[0x0][0x238] ;  /* 0x00008e0000020b08 */ /* 0x000e620000001000 */
[----:B------:R-:W-:Y:S01]  /*2cf0*/  ISETP.GE.AND P1, PT, R4, UR12, PT ;  /* 0x0000000c04007c0c */ /* 0x000fe2000bf26270 */
[----:B------:R-:W-:Y:S01]  /*2d00*/  IMAD.MOV.U32 R10, RZ, RZ, R28 ;  /* 0x000000ffff0a7224 */ /* 0x000fe200078e001c */
[----:B------:R-:W-:Y:S01]  /*2d10*/  ULDC.64 UR24, c[0x0][0x1a0] ;  /* 0x0000680000187ab9 */ /* 0x000fe20000000a00 */
[----:B------:R-:W-:-:S05]  /*2d20*/  MOV R7, UR17 ;  /* 0x0000001100077c02 */ /* 0x000fca0008000f00 */
[----:B------:R3:W1:Y:S01]  /*2d30*/  @P0 LDG.E R0, [R6.64] ;  /* 0x0000001e06000981 */ /* 0x000662000c1e1900 */
[----:B------:R-:W-:Y:S01]  /*2d40*/  USHF.L.U32 UR23, UR24, 0x6, URZ ;  /* 0x0000000618177899 */ /* 0x000fe2000800063f */
[----:B------:R-:W-:Y:S01]  /*2d50*/  BSSY B0, `(.L_x_736) ;  /* 0x0000036000007945 */ /* 0x000fe20003800000 */
[----:B------:R-:W-:Y:S01]  /*2d60*/  USHF.L.U64.HI UR22, UR24, UR22, UR25 ;  /* 0x0000001618167299 */ /* 0x000fe20008010219 */
[----:B------:R-:W-:Y:S03]  /*2d70*/  BAR.SYNC.DEFER_BLOCKING 0x0 ;  /* 0x0000000000007b1d */ /* 0x000fe60000010000 */
[----:B------:R-:W-:Y:S01]  /*2d80*/  UIMAD UR5, UR22, UR34, URZ ;  /* 0x00000022160572a4 */ /* 0x000fe2000f8e023f */
[----:B------:R-:W-:Y:S02]  /*2d90*/  IMAD.U32 R8, RZ, RZ, UR23 ;  /* 0x00000017ff087e24 */ /* 0x000fe4000f8e00ff */
[----:B------:R2:W-:Y:S01]  /*2da0*/  STL.64 [R1+0x8], R10 ;  /* 0x0000080a01007387 */ /* 0x0005e20000100a00 */
[----:B------:R-:W-:Y:S01]  /*2db0*/  UIMAD UR15, UR15, UR23, UR5 ;  /* 0x000000170f0f72a4 */ /* 0x000fe2000f8e0205 */
[----:B------:R-:W-:Y:S01]  /*2dc0*/  IMAD.WIDE.U32 R4, R8, UR34, R10 ;  /* 0x0000002208047c25 */ /* 0x000fe2000f8e000a */
[----:B------:R-:W-:-:S03]  /*2dd0*/  UMOV UR28, URZ ;  /* 0x0000003f001c7c82 */ /* 0x000fc60008000000 */
[----:B---3--:R-:W-:Y:S01]  /*2de0*/  IMAD.SHL.U32 R6, R25, 0x2, RZ ;  /* 0x0000000219067824 */ /* 0x008fe200078e00ff */
[----:B------:R2:W-:Y:S04]  /*2df0*/  @P1 STS [R218+0x9000], RZ ;  /* 0x009000ffda001388 */ /* 0x0005e80000000800 */
[----:B------:R-:W-:Y:S01]  /*2e00*/  LOP3.LUT R161, R6, 0x6, RZ, 0xc0, !PT ;  /* 0x0000000606a17812 */ /* 0x000fe200078ec0ff */
[----:B------:R2:W-:Y:S04]  /*2e10*/  @P1 STS [R218+0x9004], RZ ;  /* 0x009004ffda001388 */ /* 0x0005e80000000800 */
[----:B------:R2:W-:Y:S04]  /*2e20*/  @P1 STS.64 [R218+0x9008], RZ ;  /* 0x009008ffda001388 */ /* 0x0005e80000000a00 */
[----:B------:R2:W-:Y:S04]  /*2e30*/  @P1 STS.128 [R218+0xa000], RZ ;  /* 0x00a000ffda001388 */ /* 0x0005e80000000c00 */
[----:B------:R2:W-:Y:S01]  /*2e40*/  @P1 STS.128 [R218+0xb000], RZ ;  /* 0x00b000ffda001388 */ /* 0x0005e20000000c00 */
[----:B-1----:R-:W-:Y:S01]  /*2e50*/  @P0 FMUL.FTZ R0, R0, R2 ;  /* 0x0000000200000220 */ /* 0x002fe20000410000 */
[----:B------:R-:W-:-:S03]  /*2e60*/  MOV R2, UR27 ;  /* 0x0000001b00027c02 */ /* 0x000fc60008000f00 */
[----:B------:R1:W3:Y:S01]  /*2e70*/  @P0 R2UR UR4, R0 ;  /* 0x00000000000403c2 */ /* 0x0002e200000e0000 */
[----:B------:R-:W-:-:S05]  /*2e80*/  LEA R165, R2, R108, 0x3 ;  /* 0x0000006c02a57211 */ /* 0x000fca00078e18ff */
[----:B------:R2:W-:Y:S01]  /*2e90*/  STL [R1], R165 ;  /* 0x000000a501007387 */ /* 0x0005e20000100800 */
[----:B-1----:R-:W-:Y:S01]  /*2ea0*/  SHF.R.S32.HI R0, RZ, 0x1f, R20 ;  /* 0x0000001fff007819 */ /* 0x002fe20000011414 */
[----:B---3--:R-:W-:-:S03]  /*2eb0*/  @UP1 UMOV UR28, UR4 ;  /* 0x00000004001c1c82 */ /* 0x008fc60008000000 */
[----:B------:R-:W-:-:S04]  /*2ec0*/  LEA.HI R0, R0, R20, RZ, 0x2 ;  /* 0x0000001400007211 */ /* 0x000fc800078f10ff */
[----:B------:R-:W-:Y:S02]  /*2ed0*/  SHF.R.S32.HI R160, RZ, 0x2, R0 ;  /* 0x00000002ffa07819 */ /* 0x000fe40000011400 */
[----:B------:R-:W-:Y:S01]  /*2ee0*/  IADD3 R0, R5, UR15, RZ ;  /* 0x0000000f05007c10 */ /* 0x000fe2000fffe0ff */
[----:B------:R-:W-:Y:S05]  /*2ef0*/  @P1 BRA `(.L_x_737) ;  /* 0x000001b000001947 */ /* 0x000fea0003800000 */
[----:B--2---:R-:W-:Y:S02]  /*2f00*/  ISETP.GE.AND P3, PT, R172, c[0x0][0x220], PT ;  /* 0x00008800ac007a0c */ /* 0x004fe40003f66270 */
        /* <DEDUP_REMOVED lines=26> */
.L_x_737:
[----:B--2---:R-:W-:Y:S05]  /*30b0*/  BSYNC B0 ;  /* 0x0000000000007941 */ /* 0x004fea0003800000 */
.L_x_736:
        /* <DEDUP_REMOVED lines=36> */
.L_x_739:
[----:B------:R-:W-:Y:S05]  /*3300*/  BSYNC B0 ;  /* 0x0000000000007941 */ /* 0x000fea0003800000 */
.L_x_738:
[----:B------:R-:W-:Y:S01]  /*3310*/  LOP3.LUT R2, R26, 0xfffffff8, RZ, 0xc0, !PT ;  /* 0xfffffff81a027812 */ /* 0x000fe200078ec0ff */
[----:B------:R-:W-:Y:S01]  /*3320*/  IMAD.SHL.U32 R5, R22, 0x40, RZ ;  /* 0x0000004016057824 */ /* 0x000fe200078e00ff */
[----:B-1----:R-:W-:Y:S01]  /*3330*/  SHF.R.S32.HI R8, RZ, 0x4, R24 ;  /* 0x00000004ff087819 */ /* 0x002fe20000011418 */
[----:B------:R-:W-:Y:S01]  /*3340*/  UIADD3 UR4, UR8, -UR29, URZ ;  /* 0x8000001d08047290 */ /* 0x000fe2000fffe03f */
[----:B------:R-:W-:Y:S01]  /*3350*/  LOP3.LUT R4, R21, 0x7fffffe, RZ, 0xc0, !PT ;  /* 0x07fffffe15047812 */ /* 0x000fe200078ec0ff */
[----:B------:R-:W-:Y:S01]  /*3360*/  IMAD.IADD R2, R25, 0x1, -R2 ;  /* 0x0000000119027824 */ /* 0x000fe200078e0a02 */
[----:B------:R-:W-:Y:S01]  /*3370*/  LEA.HI R6, R24, R8, RZ, 0x1 ;  /* 0x0000000818067211 */ /* 0x000fe200078f08ff */
[----:B------:R-:W-:Y:S01]  /*3380*/  UIADD3 UR5, UR8, 0x1, -UR29 ;  /* 0x0000000108057890 */ /* 0x000fe2000fffe81d */
[----:B------:R-:W-:Y:S01]  /*3390*/  SHF.R.S32.HI R7, RZ, 0x1f, R19 ;  /* 0x0000001fff077819 */ /* 0x000fe20000011413 */
[----:B------:R-:W-:Y:S01]  /*33a0*/  IMAD.IADD R110, R19, 0x1, -R4 ;  /* 0x00000001136e7824 */ /* 0x000fe200078e0a04 */
[----:B------:R-:W-:Y:S01]  /*33b0*/  LEA.HI R0, R2, R2, RZ, 0x1 ;  /* 0x0000000202007211 */ /* 0x000fe200078f08ff */
[----:B------:R-:W0:Y:S01]  /*33c0*/  LDGDEPBAR ;  /* 0x00000000000079af */ /* 0x000e220000000000 */
[----:B------:R-:W-:Y:S01]  /*33d0*/  LOP3.LUT R6, R6, 0xfffffffe, RZ, 0xc0, !PT ;  /* 0xfffffffe06067812 */ /* 0x000fe200078ec0ff */
[----:B------:R-:W-:Y:S01]  /*33e0*/  UISETP.GT.AND UP0, UPT, UR34, UR19, UPT ;  /* 0x000000132200728c */ /* 0x000fe2000bf04270 */
[----:B------:R-:W-:-:S02]  /*33f0*/  LOP3.LUT R4, R0, 0x3fffffe, RZ, 0xc0, !PT ;  /* 0x03fffffe00047812 */ /* 0x000fc400078ec0ff */
[----:B------:R-:W-:Y:S01]  /*3400*/  SHF.R.S32.HI R12, RZ, 0x1, R0 ;  /* 0x00000001ff0c7819 */ /* 0x000fe20000011400 */
[----:B------:R-:W-:Y:S01]  /*3410*/  IMAD.IADD R8, R8, 0x1, -R6 ;  /* 0x0000000108087824 */ /* 0x000fe200078e0a06 */
[----:B------:R-:W-:Y:S01]  /*3420*/  LEA.HI R7, R7, R19, RZ, 0x3 ;  /* 0x0000001307077211 */ /* 0x000fe200078f18ff */
        /* <DEDUP_REMOVED lines=8> */
[----:B------:R-:W-:-:S02]  /*34b0*/  LOP3.LUT R109, R4, 0xffffff00, RZ, 0xc0, !PT ;  /* 0xffffff00046d7812 */ /* 0x000fc400078ec0ff */
[----:B------:R-:W-:Y:S02]  /*34c0*/  LOP3.LUT R6, R2, 0x8, R5, 0xf8, !PT ;  /* 0x0000000802067812 */ /* 0x000fe400078ef805 */
        /* <DEDUP_REMOVED lines=14> */
[----:B------:R-:W-:-:S02]  /*35b0*/  IMAD R217, R3, 0x2, R216 ;  /* 0x0000000203d97824 */ /* 0x000fc400078e02d8 */
[----:B------:R-:W-:Y:S01]  /*35c0*/  IMAD.U32 R2, RZ, RZ, UR34 ;  /* 0x00000022ff027e24 */ /* 0x000fe2000f8e00ff */
[----:B------:R-:W1:Y:S01]  /*35d0*/  LDSM.16.M88.4 R8, [R213+0x6000] ;  /* 0x00600000d508783b */ /* 0x000e620000000200 */
[----:B------:R-:W-:-:S03]  /*35e0*/  SEL R0, R0, 0xffffffe0, !P0 ;  /* 0xffffffe000007807 */ /* 0x000fc60004000000 */
[----:B------:R-:W3:Y:S02]  /*35f0*/  LDSM.16.M88.4 R4, [R216+0x1000] ;  /* 0x00100000d804783b */ /* 0x000ee40000000200 */
[----:B------:R-:W-:Y:S01]  /*3600*/  IMAD.IADD R215, R213, 0x1, R0 ;  /* 0x00000001d5d77824 */ /* 0x000fe200078e0200 */
[----:B------:R-:W-:Y:S01]  /*3610*/  LEA R0, R108, UR7, 0x4 ;  /* 0x000000076c007c11 */ /* 0x000fe2000f8e20ff */
[----:B------:R-:W5:Y:S04]  /*3620*/  LDSM.16.M88.4 R40, [R213+0x6c00] ;  /* 0x006c0000d528783b */ /* 0x000f680000000200 */
[----:B------:R-:W2:Y:S01]  /*3630*/  LDSM.16.M88.4 R20, [R213+0x6400] ;  /* 0x00640000d514783b */ /* 0x000ea20000000200 */
[----:B------:R-:W-:-:S03]  /*3640*/  IMAD.IADD R0, R160, 0x1, R0 ;  /* 0x00000001a0007824 */ /* 0x000fc600078e0200 */
[----:B------:R-:W4:Y:S02]  /*3650*/  LDSM.16.M88.4 R44, [R213+0x6800] ;  /* 0x00680000d52c783b */ /* 0x000f240000000200 */
[----:B------:R-:W-:Y:S02]  /*3660*/  IADD3 R221, R0, UR4, RZ ;  /* 0x0000000400dd7c10 */ /* 0x000fe4000fffe0ff */
[----:B------:R-:W-:Y:S04]  /*3670*/  LDSM.16.M88.4 R12, [R217+0x1000] ;  /* 0x00100000d90c783b */ /* 0x000fe80000000200 */
[----:B------:R-:W2:Y:S04]  /*3680*/  LDSM.16.M88.4 R24, [R215+0x6c00] ;  /* 0x006c0000d718783b */ /* 0x000ea80000000200 */
[----:B------:R-:W2:Y:S04]  /*3690*/  LDSM.16.M88.4 R36, [R215+0x6000] ;  /* 0x00600000d724783b */ /* 0x000ea80000000200 */
[----:B------:R-:W2:Y:S04]  /*36a0*/  LDSM.16.M88.4 R32, [R215+0x6400] ;  /* 0x00640000d720783b */ /* 0x000ea80000000200 */
[----:B------:R-:W2:Y:S01]  /*36b0*/  LDSM.16.M88.4 R28, [R215+0x6800] ;  /* 0x00680000d71c783b */ /* 0x000ea20000000200 */
[-C--:B-1----:R-:W-:Y:S03]  /*36c0*/  HMMA.16816.F32 R92, R16, R8.reuse, RZ ;  /* 0x00000008105c723c */ /* 0x082fe600000018ff */
[----:B------:R-:W-:Y:S04]  /*36d0*/  LDSM.16.M88.4 R96, [R213+0x7c00] ;  /* 0x007c0000d560783b */ /* 0x000fe80000000200 */
[----:B------:R-:W-:Y:S01]  /*36e0*/  LDSM.16.M88.4 R56, [R213+0x7000] ;  /* 0x00700000d538783b */ /* 0x000fe20000000200 */
[C---:B---3--:R-:W-:Y:S03]  /*36f0*/  HMMA.16816.F32 R76, R4.reuse, R8, RZ ;  /* 0x00000008044c723c */ /* 0x048fe600000018ff */
[----:B------:R-:W-:Y:S04]  /*3700*/  LDSM.16.M88.4 R52, [R213+0x7400] ;  /* 0x00740000d534783b */ /* 0x000fe80000000200 */
[----:B------:R-:W-:Y:S01]  /*3710*/  LDSM.16.M88.4 R48, [R213+0x7800] ;  /* 0x00780000d530783b */ /* 0x000fe20000000200 */
[-C--:B------:R-:W-:Y:S03]  /*3720*/  HMMA.16816.F32 R72, R4, R10.reuse, RZ ;  /* 0x0000000a0448723c */ /* 0x080fe600000018ff */
[----:B------:R-:W-:Y:S05]  /*3730*/  LDSM.16.M88.4 R156, [R213+0x8c00] ;  /* 0x008c0000d59c783b */ /* 0x000fea0000000200 */
[----:B------:R-:W-:Y:S01]  /*3740*/  HMMA.16816.F32 R128, R16, R10, RZ ;  /* 0x0000000a1080723c */ /* 0x000fe200000018ff */
[----:B------:R-:W1:Y:S07]  /*3750*/  LDSM.16.M88.4 R8, [R217] ;  /* 0x00000000d908783b */ /* 0x000e6e0000000200 */
[C---:B-----5:R-:W-:Y:S08]  /*3760*/  HMMA.16816.F32 R84, R4.reuse, R42, RZ ;  /* 0x0000002a0454723c */ /* 0x060ff000000018ff */
[C---:B------:R-:W-:Y:S08]  /*3770*/  HMMA.16816.F32 R80, R4.reuse, R40, RZ ;  /* 0x000000280450723c */ /* 0x040ff000000018ff */
[C---:B--2---:R-:W-:Y:S08]  /*3780*/  HMMA.16816.F32 R64, R4.reuse, R20, RZ ;  /* 0x000000140440723c */ /* 0x044ff000000018ff */
[----:B----4-:R-:W-:Y:S08]  /*3790*/  HMMA.16816.F32 R68, R4, R44, RZ ;  /* 0x0000002c0444723c */ /* 0x010ff000000018ff */
[-C--:B------:R-:W-:Y:S08]  /*37a0*/  HMMA.16816.F32 R116, R16, R22.reuse, RZ ;  /* 0x000000161074723c */ /* 0x080ff000000018ff */
[C---:B------:R-:W-:Y:S08]  /*37b0*/  HMMA.16816.F32 R60, R4.reuse, R22, RZ ;  /* 0x00000016043c723c */ /* 0x040ff000000018ff */
[----:B------:R-:W-:Y:S01]  /*37c0*/  HMMA.16816.F32 R88, R4, R46, RZ ;  /* 0x0000002e0458723c */ /* 0x000fe200000018ff */
[----:B------:R-:W2:Y:S07]  /*37d0*/  LDSM.16.M88.4 R4, [R216+0x3000] ;  /* 0x00300000d804783b */ /* 0x000eae0000000200 */
[C---:B------:R-:W-:Y:S08]  /*37e0*/  HMMA.16816.F32 R120, R16.reuse, R40, RZ ;  /* 0x000000281078723c */ /* 0x040ff000000018ff */
[C---:B------:R-:W-:Y:S08]  /*37f0*/  HMMA.16816.F32 R136, R16.reuse, R42, RZ ;  /* 0x0000002a1088723c */ /* 0x040ff000000018ff */
[C---:B------:R-:W-:Y:S08]  /*3800*/  HMMA.16816.F32 R112, R16.reuse, R20, RZ ;  /* 0x000000141070723c */ /* 0x040ff000000018ff */
[C---:B------:R-:W-:Y:S08]  /*3810*/  HMMA.16816.F32 R124, R16.reuse, R44, RZ ;  /* 0x0000002c107c723c */ /* 0x040ff000000018ff */
[----:B------:R-:W-:Y:S01]  /*3820*/  HMMA.16816.F32 R140, R16, R46, RZ ;  /* 0x0000002e108c723c */ /* 0x000fe200000018ff */
[----:B------:R-:W3:Y:S07]  /*3830*/  LDSM.16.M88.4 R16, [R216+0x2000] ;  /* 0x00200000d810783b */ /* 0x000eee0000000200 */
[C---:B------:R-:W-:Y:S08]  /*3840*/  HMMA.16816.F32 R84, R12.reuse, R26, R84 ;  /* 0x0000001a0c54723c */ /* 0x040ff00000001854 */
[C---:B------:R-:W-:Y:S08]  /*3850*/  HMMA.16816.F32 R20, R12.reuse, R24, R80 ;  /* 0x000000180c14723c */ /* 0x040ff00000001850 */
[C---:B------:R-:W-:Y:S08]  /*3860*/  HMMA.16816.F32 R132, R12.reuse, R36, R76 ;  /* 0x000000240c84723c */ /* 0x040ff0000000184c */
[C---:B------:R-:W-:Y:S08]  /*3870*/  HMMA.16816.F32 R100, R12.reuse, R32, R64 ;  /* 0x000000200c64723c */ /* 0x040ff00000001840 */
[----:B------:R-:W-:Y:S08]  /*3880*/  HMMA.16816.F32 R40, R12, R28, R68 ;  /* 0x0000001c0c28723c */ /* 0x000ff00000001844 */
[----:B-1----:R-:W-:Y:S08]  /*3890*/  HMMA.16816.F32 R76, R8, R34, R116 ;  /* 0x00000022084c723c */ /* 0x002ff00000001874 */
[C---:B------:R-:W-:Y:S08]  /*38a0*/  HMMA.16816.F32 R104, R12.reuse, R38, R72 ;  /* 0x000000260c68723c */ /* 0x040ff00000001848 */
[C---:B------:R-:W-:Y:S08]  /*38b0*/  HMMA.16816.F32 R44, R12.reuse, R34, R60 ;  /* 0x000000220c2c723c */ /* 0x040ff0000000183c */
[----:B------:R-:W-:Y:S01]  /*38c0*/  HMMA.16816.F32 R68, R12, R30, R88 ;  /* 0x0000001e0c44723c */ /* 0x000fe20000001858 */
[----:B------:R-:W-:Y:S07]  /*38d0*/  LDSM.16.M88.4 R12, [R217+0x3000] ;  /* 0x00300000d90c783b */ /* 0x000fee0000000200 */
[C---:B------:R-:W-:Y:S08]  /*38e0*/  HMMA.16816.F32 R64, R8.reuse, R24, R120 ;  /* 0x000000180840723c */ /* 0x040ff00000001878 */
[C---:B------:R-:W-:Y:S01]  /*38f0*/  HMMA.16816.F32 R116, R8.reuse, R26, R136 ;  /* 0x0000001a0874723c */ /* 0x040fe20000001888 */
[----:B------:R-:W1:Y:S07]  /*3900*/  LDSM.16.M88.4 R24, [R215+0x7c00] ;  /* 0x007c0000d718783b */ /* 0x000e6e0000000200 */
[C---:B------:R-:W-:Y:S08]  /*3910*/  HMMA.16816.F32 R92, R8.reuse, R36, R92 ;  /* 0x00000024085c723c */ /* 0x040ff0000000185c */
[C---:B------:R-:W-:Y:S01]  /*3920*/  HMMA.16816.F32 R88, R8.reuse, R38, R128 ;  /* 0x000000260858723c */ /* 0x040fe20000001880 */
[----:B------:R-:W4:Y:S07]  /*3930*/  LDSM.16.M88.4 R36, [R215+0x7000] ;  /* 0x00700000d724783b */ /* 0x000f2e0000000200 */
[C---:B------:R-:W-:Y:S01]  /*3940*/  HMMA.16816.F32 R80, R8.reuse, R32, R112 ;  /* 0x000000200850723c */ /* 0x040fe20000001870 */
[----:B------:R-:W5:Y:S07]  /*3950*/  LDSM.16.M88.4 R32, [R215+0x7400] ;  /* 0x00740000d720783b */ /* 0x000f6e0000000200 */
[C---:B------:R-:W-:Y:S08]  /*3960*/  HMMA.16816.F32 R72, R8.reuse, R28, R124 ;  /* 0x0000001c0848723c */ /* 0x040ff0000000187c */
[----:B------:R-:W-:Y:S01]  /*3970*/  HMMA.16816.F32 R60, R8, R30, R140 ;  /* 0x0000001e083c723c */ /* 0x000fe2000000188c */
[----:B------:R-:W1:Y:S04]  /*3980*/  LDSM.16.M88.4 R28, [R215+0x7800] ;  /* 0x00780000d71c783b */ /* 0x000e680000000200 */
[----:B------:R-:W1:Y:S03]  /*3990*/  LDSM.16.M88.4 R8, [R217+0x2000] ;  /* 0x00200000d908783b */ /* 0x000e660000000200 */
[C---:B--2---:R-:W-:Y:S08]  /*39a0*/  HMMA.16816.F32 R124, R4.reuse, R98, R84 ;  /* 0x00000062047c723c */ /* 0x044ff00000001854 */
[C---:B------:R-:W-:Y:S01]  /*39b0*/  HMMA.16816.F32 R128, R4.reuse, R96, R20 ;  /* 0x000000600480723c */ /* 0x040fe20000001814 */
[----:B------:R-:W-:Y:S07]  /*39c0*/  LDSM.16.M88.4 R20, [R213+0x8000] ;  /* 0x00800000d514783b */ /* 0x000fee0000000200 */
        /* <DEDUP_REMOVED lines=17> */
[----:B------:R-:W3:Y:S07]  /*3ae0*/  LDSM.16.M88.4 R16, [R216+0x4000] ;  /* 0x00400000d810783b */ /* 0x000eee0000000200 */
[C---:B-1----:R-:W-:Y:S08]  /*3af0*/  HMMA.16816.F32 R48, R12.reuse, R26, R124 ;  /* 0x0000001a0c30723c */ /* 0x042ff0000000187c */
[C---:B------:R-:W-:Y:S08]  /*3b00*/  HMMA.16816.F32 R52, R12.reuse, R24, R128 ;  /* 0x000000180c34723c */ /* 0x040ff00000001880 */
[C---:B----4-:R-:W-:Y:S08]  /*3b10*/  HMMA.16816.F32 R76, R12.reuse, R36, R152 ;  /* 0x000000240c4c723c */ /* 0x050ff00000001898 */
        /* <DEDUP_REMOVED lines=8> */
[C---:B------:R-:W-:Y:S01]  /*3ba0*/  HMMA.16816.F32 R100, R8.reuse, R34, R100 ;  /* 0x000000220864723c */ /* 0x040fe20000001864 */
[----:B------:R-:W-:Y:S07]  /*3bb0*/  LDSM.16.M88.4 R32, [R215+0x8400] ;  /* 0x00840000d720783b */ /* 0x000fee0000000200 */
[C---:B------:R-:W-:Y:S07]  /*3bc0*/  HMMA.16816.F32 R92, R8.reuse, R28, R92 ;  /* 0x0000001c085c723c */ /* 0x040fee000000185c */
[----:B------:R-:W-:Y:S01]  /*3bd0*/  IMAD R28, R2, 0x40, R161 ;  /* 0x00000040021c7824 */ /* 0x000fe200078e02a1 */
[----:B------:R-:W-:Y:S03]  /*3be0*/  HMMA.16816.F32 R84, R8, R30, R84 ;  /* 0x0000001e0854723c */ /* 0x000fe60000001854 */
[----:B------:R-:W-:-:S05]  /*3bf0*/  IMAD.IADD R2, R221, 0x1, -R28 ;  /* 0x00000001dd027824 */ /* 0x000fca00078e0a1c */
[----:B------:R-:W-:Y:S01]  /*3c00*/  HMMA.16816.F32 R88, R8, R24, R88 ;  /* 0x000000180858723c */ /* 0x000fe20000001858 */
[----:B------:R-:W-:-:S07]  /*3c10*/  IABS R2, R2 ;  /* 0x0000000200027213 */ /* 0x000fce0000000000 */
[----:B------:R-:W-:Y:S01]  /*3c20*/  HMMA.16816.F32 R80, R8, R26, R80 ;  /* 0x0000001a0850723c */ /* 0x000fe20000001850 */
[----:B------:R-:W-:Y:S07]  /*3c30*/  LDSM.16.M88.4 R8, [R215+0x8000] ;  /* 0x00800000d708783b */ /* 0x000fee0000000200 */
[C---:B--2---:R-:W-:Y:S01]  /*3c40*/  HMMA.16816.F32 R120, R4.reuse, R158, R48 ;  /* 0x0000009e0478723c */ /* 0x044fe20000001830 */
[----:B------:R-:W1:Y:S07]  /*3c50*/  LDSM.16.M88.4 R48, [R217+0x4000] ;  /* 0x00400000d930783b */ /* 0x000e6e0000000200 */
[----:B------:R-:W-:Y:S01]  /*3c60*/  HMMA.16816.F32 R116, R4, R156, R52 ;  /* 0x0000009c0474723c */ /* 0x000fe20000001834 */
[----:B------:R-:W2:Y:S07]  /*3c70*/  LDSM.16.M88.4 R52, [R217+0x5000] ;  /* 0x00500000d934783b */ /* 0x000eae0000000200 */
[-C--:B---3--:R-:W-:Y:S07]  /*3c80*/  HMMA.16816.F32 R24, R16, R20.reuse, R12 ;  /* 0x000000141018723c */ /* 0x088fee000000180c */
[C---:B------:R-:W-:Y:S01]  /*3c90*/  IADD3 R15, R0.reuse, 0x8, RZ ;  /* 0x00000008000f7810 */ /* 0x040fe20007ffe0ff */
[----:B------:R-:W-:Y:S01]  /*3ca0*/  HMMA.16816.F32 R76, R4, R20, R76 ;  /* 0x00000014044c723c */ /* 0x000fe2000000184c */
[----:B------:R-:W-:-:S02]  /*3cb0*/  IADD3 R14, R0, 0x40, RZ ;  /* 0x00000040000e7810 */ /* 0x000fc40007ffe0ff */
[----:B------:R-:W-:Y:S02]  /*3cc0*/  IADD3 R220, R15, UR4, RZ ;  /* 0x000000040fdc7c10 */ /* 0x000fe4000fffe0ff */
[----:B------:R-:W-:Y:S02]  /*3cd0*/  IADD3 R219, R14, UR4, RZ ;  /* 0x000000040edb7c10 */ /* 0x000fe4000fffe0ff */
[----:B------:R-:W-:Y:S01]  /*3ce0*/  IADD3 R13, R0, 0x48, RZ ;  /* 0x00000048000d7810 */ /* 0x000fe20007ffe0ff */
[----:B------:R-:W-:Y:S03]  /*3cf0*/  HMMA.16816.F32 R72, R4, R22, R72 ;  /* 0x000000160448723c */ /* 0x000fe60000001848 */
[----:B------:R-:W-:Y:S01]  /*3d00*/  IADD3 R226, R13, UR4, RZ ;  /* 0x000000040de27c10 */ /* 0x000fe2000fffe0ff */
[----:B------:R-:W-:Y:S02]  /*3d10*/  ULDC UR4, c[0x0][0x2e8] ;  /* 0x0000ba0000047ab9 */ /* 0x000fe40000000800 */
[----:B------:R-:W-:-:S02]  /*3d20*/  UIADD3 UR4, UR5, UR4, URZ ;  /* 0x0000000405047290 */ /* 0x000fc4000fffe03f */
[C---:B------:R-:W-:Y:S08]  /*3d30*/  HMMA.16816.F32 R68, R4.reuse, R40, R68 ;  /* 0x000000280444723c */ /* 0x040ff00000001844 */
[C---:B------:R-:W-:Y:S08]  /*3d40*/  HMMA.16816.F32 R64, R4.reuse, R42, R64 ;  /* 0x0000002a0440723c */ /* 0x040ff00000001840 */
[C---:B------:R-:W-:Y:S08]  /*3d50*/  HMMA.16816.F32 R96, R4.reuse, R44, R60 ;  /* 0x0000002c0460723c */ /* 0x040ff0000000183c */
[----:B------:R-:W-:Y:S07]  /*3d60*/  HMMA.16816.F32 R112, R4, R46, R56 ;  /* 0x0000002e0470723c */ /* 0x000fee0000001838 */
[----:B------:R-:W-:Y:S01]  /*3d70*/  IMAD.IADD R5, R220, 0x1, -R28 ;  /* 0x00000001dc057824 */ /* 0x000fe200078e0a1c */
[----:B-1----:R-:W-:Y:S01]  /*3d80*/  HMMA.16816.F32 R24, R48, R8, R24 ;  /* 0x000000083018723c */ /* 0x002fe20000001818 */
[----:B------:R-:W-:-:S03]  /*3d90*/  IMAD.MOV.U32 R4, RZ, RZ, R2 ;  /* 0x000000ffff047224 */ /* 0x000fc600078e0002 */
[----:B------:R-:W-:Y:S01]  /*3da0*/  IABS R2, R5 ;  /* 0x0000000500027213 */ /* 0x000fe20000000000 */
[----:B------:R-:W-:Y:S01]  /*3db0*/  IMAD.IADD R5, R219, 0x1, -R28 ;  /* 0x00000001db057824 */ /* 0x000fe200078e0a1c */
[----:B------:R1:W3:Y:S02]  /*3dc0*/  I2F R21, R4 ;  /* 0x0000000400157306 */ /* 0x0002e40000201400 */
[C---:B------:R-:W-:Y:S08]  /*3dd0*/  HMMA.16816.F32 R104, R16.reuse, R40, R104 ;  /* 0x000000281068723c */ /* 0x040ff00000001868 */
[----:B------:R-:W-:Y:S01]  /*3de0*/  HMMA.16816.F32 R100, R16, R42, R100 ;  /* 0x0000002a1064723c */ /* 0x000fe20000001864 */
[----:B-1----:R-:W-:Y:S01]  /*3df0*/  IMAD.MOV.U32 R4, RZ, RZ, R2 ;  /* 0x000000ffff047224 */ /* 0x002fe200078e0002 */
[----:B------:R-:W-:-:S06]  /*3e00*/  IABS R2, R5 ;  /* 0x0000000500027213 */ /* 0x000fcc0000000000 */
[----:B------:R-:W-:Y:S01]  /*3e10*/  HMMA.16816.F32 R36, R16, R22, R36 ;  /* 0x000000161024723c */ /* 0x000fe20000001824 */
[----:B---3--:R-:W-:Y:S01]  /*3e20*/  FFMA.FTZ R21, R21, -UR28, R24 ;  /* 0x8000001c15157c23 */ /* 0x008fe20008010018 */
[----:B------:R1:W3:Y:S01]  /*3e30*/  I2F R20, R4 ;  /* 0x0000000400147306 */ /* 0x0002e20000201400 */
[----:B------:R-:W-:Y:S01]  /*3e40*/  IMAD.MOV.U32 R5, RZ, RZ, R2 ;  /* 0x000000ffff057224 */ /* 0x000fe200078e0002 */
[----:B------:R-:W-:-:S04]  /*3e50*/  IADD3 R2, R28, 0x1, RZ ;  /* 0x000000011c027810 */ /* 0x000fc80007ffe0ff */
[C---:B--2---:R-:W-:Y:S01]  /*3e60*/  HMMA.16816.F32 R40, R52.reuse, R8, R76 ;  /* 0x000000083428723c */ /* 0x044fe2000000184c */
[----:B------:R-:W-:Y:S01]  /*3e70*/  IMAD.IADD R6, R221, 0x1, -R2 ;  /* 0x00000001dd067824 */ /* 0x000fe200078e0a02 */
[----:B------:R2:W4:Y:S05]  /*3e80*/  I2F R12, R5 ;  /* 0x00000005000c7306 */ /* 0x00052a0000201400 */
[----:B------:R-:W-:Y:S01]  /*3e90*/  IADD3 R8, R14, UR4, RZ ;  /* 0x000000040e087c10 */ /* 0x000fe2000fffe0ff */
[-C--:B------:R-:W-:Y:S01]  /*3ea0*/  HMMA.16816.F32 R72, R52, R10.reuse, R72 ;  /* 0x0000000a3448723c */ /* 0x080fe20000001848 */
[----:B------:R-:W-:Y:S01]  /*3eb0*/  IADD3 R9, R13, UR4, RZ ;  /* 0x000000040d097c10 */ /* 0x000fe2000fffe0ff */
[----:B-1----:R-:W-:Y:S01]  /*3ec0*/  IMAD.IADD R4, R226, 0x1, -R28 ;  /* 0x00000001e2047824 */ /* 0x002fe200078e0a1c */
[----:B------:R-:W-:Y:S01]  /*3ed0*/  IMNMX R228, R8, UR8, PT ;  /* 0x0000000808e47c17 */ /* 0x000fe2000b800200 */
[----:B---3--:R-:W-:Y:S01]  /*3ee0*/  FFMA.FTZ R20, R20, -UR28, R26 ;  /* 0x8000001c14147c23 */ /* 0x008fe2000801001a */
[----:B------:R-:W-:Y:S01]  /*3ef0*/  IMNMX R227, R9, UR8, PT ;  /* 0x0000000809e37c17 */ /* 0x000fe2000b800200 */
[----:B------:R-:W-:Y:S01]  /*3f00*/  IMAD R78, R110, 0x20, R109 ;  /* 0x000000206e4e7824 */ /* 0x000fe200078e026d */
[----:B------:R-:W-:Y:S01]  /*3f10*/  IABS R4, R4 ;  /* 0x0000000400047213 */ /* 0x000fe20000000000 */
[----:B------:R-:W-:Y:S01]  /*3f20*/  HMMA.16816.F32 R36, R48, R10, R36 ;  /* 0x0000000a3024723c */ /* 0x000fe20000001824 */
[----:B------:R-:W-:-:S02]  /*3f30*/  IADD3 R8, R219, -c[0x0][0x2e4], RZ ;  /* 0x8000b900db087a10 */ /* 0x000fc40007ffe0ff */
[----:B------:R-:W-:Y:S01]  /*3f40*/  IADD3 R9, R226, -c[0x0][0x2e4], RZ ;  /* 0x8000b900e2097a10 */ /* 0x000fe20007ffe0ff */
[----:B--2---:R-:W-:Y:S01]  /*3f50*/  IMAD.MOV.U32 R5, RZ, RZ, R4 ;  /* 0x000000ffff057224 */ /* 0x004fe200078e0004 */
[----:B------:R-:W-:Y:S02]  /*3f60*/  IABS R4, R6 ;  /* 0x0000000600047213 */ /* 0x000fe40000000000 */
[----:B------:R-:W-:Y:S01]  /*3f70*/  IMNMX R223, RZ, R8, !PT ;  /* 0x00000008ffdf7217 */ /* 0x000fe20007800200 */
[----:B------:R1:W2:Y:S01]  /*3f80*/  I2F R7, R5 ;  /* 0x0000000500077306 */ /* 0x0002a20000201400 */
[----:B----4-:R-:W-:Y:S01]  /*3f90*/  FFMA.FTZ R22, R12, -UR28, R40 ;  /* 0x8000001c0c167c23 */ /* 0x010fe20008010028 */
[----:B------:R-:W-:Y:S01]  /*3fa0*/  IMNMX R222, RZ, R9, !PT ;  /* 0x00000009ffde7217 */ /* 0x000fe20007800200 */
[----:B------:R-:W-:Y:S01]  /*3fb0*/  IMAD.IADD R12, R219, 0x1, -R2 ;  /* 0x00000001db0c7824 */ /* 0x000fe200078e0a02 */
[C---:B------:R-:W-:Y:S01]  /*3fc0*/  ISETP.GE.AND P3, PT, R2.reuse, R228, PT ;  /* 0x000000e40200720c */ /* 0x040fe20003f66270 */
[----:B------:R-:W-:Y:S01]  /*3fd0*/  HMMA.16816.F32 R92, R16, R44, R92 ;  /* 0x0000002c105c723c */ /* 0x000fe2000000185c */
[----:B------:R-:W-:-:S02]  /*3fe0*/  ISETP.GE.AND P1, PT, R2, R227, PT ;  /* 0x000000e30200720c */ /* 0x000fc40003f26270 */
[----:B------:R3:W4:Y:S01]  /*3ff0*/  I2F R6, R4 ;  /* 0x0000000400067306 */ /* 0x0007220000201400 */
[C---:B------:R-:W-:Y:S02]  /*4000*/  ISETP.LT.OR P3, PT, R2.reuse, R223, P3 ;  /* 0x000000df0200720c */ /* 0x040fe40001f61670 */
[----:B------:R-:W-:Y:S02]  /*4010*/  ISETP.LT.OR P1, PT, R2, R222, P1 ;  /* 0x000000de0200720c */ /* 0x000fe40000f21670 */
[----:B------:R-:W-:Y:S01]  /*4020*/  HMMA.16816.F32 R84, R16, R46, R84 ;  /* 0x0000002e1054723c */ /* 0x000fe20000001854 */
[----:B-1----:R-:W-:Y:S01]  /*4030*/  SHF.R.S32.HI R5, RZ, 0x1f, R108 ;  /* 0x0000001fff057819 */ /* 0x002fe2000001146c */
[----:B--2---:R-:W-:Y:S01]  /*4040*/  FFMA.FTZ R23, R7, -UR28, R42 ;  /* 0x8000001c07177c23 */ /* 0x004fe2000801002a */
[----:B------:R-:W-:Y:S02]  /*4050*/  IADD3 R7, R15, UR4, RZ ;  /* 0x000000040f077c10 */ /* 0x000fe4000fffe0ff */
[----:B------:R-:W-:-:S03]  /*4060*/  LEA.HI R5, R5, R108, RZ, 0x2 ;  /* 0x0000006c05057211 */ /* 0x000fc600078f10ff */
[-C--:B------:R-:W-:Y:S01]  /*4070*/  HMMA.16816.F32 R44, R48, R32.reuse, R104 ;  /* 0x00000020302c723c */ /* 0x080fe20000001868 */
[----:B------:R-:W-:Y:S02]  /*4080*/  IMNMX R229, R7, UR8, PT ;  /* 0x0000000807e57c17 */ /* 0x000fe4000b800200 */
[----:B---3--:R-:W-:Y:S01]  /*4090*/  LOP3.LUT R4, R5, 0xfffffffc, RZ, 0xc0, !PT ;  /* 0xfffffffc05047812 */ /* 0x008fe200078ec0ff */
[----:B----4-:R-:W-:Y:S01]  /*40a0*/  FFMA.FTZ R25, R6, -UR28, R25 ;  /* 0x8000001c06197c23 */ /* 0x010fe20008010019 */
[----:B------:R-:W-:Y:S02]  /*40b0*/  IADD3 R5, R28, 0x9, RZ ;  /* 0x000000091c057810 */ /* 0x000fe40007ffe0ff */
[----:B------:R-:W-:Y:S01]  /*40c0*/  IADD3 R6, R0, UR4, RZ ;  /* 0x0000000400067c10 */ /* 0x000fe2000fffe0ff */
[----:B------:R-:W-:Y:S01]  /*40d0*/  IMAD.IADD R4, R108, 0x1, -R4 ;  /* 0x000000016c047824 */ /* 0x000fe200078e0a04 */
[----:B------:R-:W-:Y:S01]  /*40e0*/  IADD3 R0, R28, 0x8, RZ ;  /* 0x000000081c007810 */ /* 0x000fe20007ffe0ff */
[C---:B------:R-:W-:Y:S01]  /*40f0*/  IMAD.IADD R11, R221.reuse, 0x1, -R5 ;  /* 0x00000001dd0b7824 */ /* 0x040fe200078e0a05 */
[----:B------:R-:W-:Y:S01]  /*4100*/  IMNMX R230, R6, UR8, PT ;  /* 0x0000000806e67c17 */ /* 0x000fe2000b800200 */
[----:B------:R-:W-:Y:S01]  /*4110*/  HMMA.16816.F32 R56, R52, R32, R68 ;  /* 0x000000203438723c */ /* 0x000fe20000001844 */
[C---:B------:R-:W-:Y:S01]  /*4120*/  IADD3 R6, R221.reuse, -c[0x0][0x2e4], RZ ;  /* 0x8000b900dd067a10 */ /* 0x040fe20007ffe0ff */
[--C-:B------:R-:W-:Y:S01]  /*4130*/  IMAD.IADD R10, R221, 0x1, -R0.reuse ;  /* 0x00000001dd0a7824 */ /* 0x100fe200078e0a00 */
[----:B------:R-:W-:Y:S01]  /*4140*/  IABS R11, R11 ;  /* 0x0000000b000b7213 */ /* 0x000fe20000000000 */
[--C-:B------:R-:W-:Y:S01]  /*4150*/  IMAD.IADD R8, R219, 0x1, -R0.reuse ;  /* 0x00000001db087824 */ /* 0x100fe200078e0a00 */
[----:B------:R-:W-:Y:S01]  /*4160*/  IADD3 R7, R220, -c[0x0][0x2e4], RZ ;  /* 0x8000b900dc077a10 */ /* 0x000fe20007ffe0ff */
[----:B------:R1:W-:Y:S01]  /*4170*/  STL [R1+0x9c], R4 ;  /* 0x00009c0401007387 */ /* 0x0003e20000100800 */
[----:B------:R-:W-:Y:S01]  /*4180*/  IMNMX R225, RZ, R6, !PT ;  /* 0x00000006ffe17217 */ /* 0x000fe20007800200 */
[----:B------:R-:W-:Y:S01]  /*4190*/  IMAD.IADD R9, R226, 0x1, -R0 ;  /* 0x00000001e2097824 */ /* 0x000fe200078e0a00 */
[----:B------:R-:W-:Y:S01]  /*41a0*/  IABS R6, R10 ;  /* 0x0000000a00067213 */ /* 0x000fe20000000000 */
[----:B------:R-:W-:Y:S01]  /*41b0*/  IMAD.IADD R10, R220, 0x1, -R2 ;  /* 0x00000001dc0a7824 */ /* 0x000fe200078e0a02 */
[----:B------:R-:W-:Y:S01]  /*41c0*/  IMNMX R224, RZ, R7, !PT ;  /* 0x00000007ffe07217 */ /* 0x000fe20007800200 */
[----:B------:R-:W-:Y:S01]  /*41d0*/  IMAD.MOV.U32 R7, RZ, RZ, R11 ;  /* 0x000000ffff077224 */ /* 0x000fe200078e000b */
[CC--:B------:R-:W-:Y:S01]  /*41e0*/  ISETP.GE.AND P4, PT, R28.reuse, R230.reuse, PT ;  /* 0x000000e61c00720c */ /* 0x0c0fe20003f86270 */
[----:B------:R2:W3:Y:S01]  /*41f0*/  I2F R15, R6 ;  /* 0x00000006000f7306 */ /* 0x0004e20000201400 */
[----:B------:R-:W-:Y:S01]  /*4200*/  ISETP.GE.AND P2, PT, R28, R229, PT ;  /* 0x000000e51c00720c */ /* 0x000fe20003f46270 */
[----:B------:R-:W-:Y:S01]  /*4210*/  HMMA.16816.F32 R88, R16, R156, R88 ;  /* 0x0000009c1058723c */ /* 0x000fe20000001858 */
[----:B------:R-:W-:-:S02]  /*4220*/  ISETP.GE.AND P6, PT, R2, R230, PT ;  /* 0x000000e60200720c */ /* 0x000fc40003fc6270 */
[----:B------:R-:W-:Y:S02]  /*4230*/  ISETP.GE.AND P5, PT, R2, R229, PT ;  /* 0x000000e50200720c */ /* 0x000fe40003fa6270 */
[CC--:B------:R-:W-:Y:S01]  /*4240*/  ISETP.LT.OR P4, PT, R28.reuse, R225.reuse, P4 ;  /* 0x000000e11c00720c */ /* 0x0c0fe20002781670 */
[----:B------:R4:W-:Y:S01]  /*4250*/  I2F R24, R7 ;  /* 0x0000000700187306 */ /* 0x0009e20000201400 */
[-C--:B------:R-:W-:Y:S01]  /*4260*/  ISETP.LT.OR P2, PT, R28, R224.reuse, P2 ;  /* 0x000000e01c00720c */ /* 0x080fe20001741670 */
[----:B------:R-:W-:Y:S01]  /*4270*/  HMMA.16816.F32 R156, R16, R158, R80 ;  /* 0x0000009e109c723c */ /* 0x000fe20000001850 */
[C---:B------:R-:W-:Y:S01]  /*4280*/  ISETP.LT.OR P6, PT, R2.reuse, R225, P6 ;  /* 0x000000e10200720c */ /* 0x040fe200037c1670 */
[----:B------:R-:W5:Y:S01]  /*4290*/  LDSM.16.M88.4 R16, [R215+0x8800] ;  /* 0x00880000d710783b */ /* 0x000f620000000200 */
[----:B------:R-:W-:Y:S02]  /*42a0*/  ISETP.LT.OR P5, PT, R2, R224, P5 ;  /* 0x000000e00200720c */ /* 0x000fe40002fa1670 */
[----:B------:R-:W-:-:S02]  /*42b0*/  FSEL R136, R21, -INF , !P4 ;  /* 0xff80000015887808 */ /* 0x000fc40006000000 */
[----:B--2---:R-:W-:Y:S02]  /*42c0*/  IABS R6, R10 ;  /* 0x0000000a00067213 */ /* 0x004fe40000000000 */
[----:B------:R-:W-:Y:S01]  /*42d0*/  IABS R10, R12 ;  /* 0x0000000c000a7213 */ /* 0x000fe20000000000 */
[----:B---3--:R-:W-:Y:S01]  /*42e0*/  FFMA.FTZ R12, R15, -UR28, R36 ;  /* 0x8000001c0f0c7c23 */ /* 0x008fe20008010024 */
[----:B------:R2:W3:Y:S01]  /*42f0*/  I2F R11, R6 ;  /* 0x00000006000b7306 */ /* 0x0004e20000201400 */
[----:B------:R-:W-:Y:S01]  /*4300*/  FSEL R160, R20, -INF , !P2 ;  /* 0xff80000014a07808 */ /* 0x000fe20005000000 */
[----:B----4-:R-:W-:Y:S01]  /*4310*/  IMAD.IADD R7, R226, 0x1, -R2 ;  /* 0x00000001e2077824 */ /* 0x010fe200078e0a02 */
[----:B------:R-:W-:Y:S01]  /*4320*/  ISETP.GE.AND P4, PT, R28, R228, PT ;  /* 0x000000e41c00720c */ /* 0x000fe20003f86270 */
[----:B------:R-:W-:Y:S01]  /*4330*/  IMAD.IADD R2, R220, 0x1, -R0 ;  /* 0x00000001dc027824 */ /* 0x000fe200078e0a00 */
[----:B------:R-:W-:Y:S02]  /*4340*/  ISETP.GE.AND P2, PT, R28, R227, PT ;  /* 0x000000e31c00720c */ /* 0x000fe40003f46270 */
[----:B------:R-:W-:-:S02]  /*4350*/  IABS R7, R7 ;  /* 0x0000000700077213 */ /* 0x000fc40000000000 */
[----:B------:R-:W-:Y:S02]  /*4360*/  IABS R2, R2 ;  /* 0x0000000200027213 */ /* 0x000fe40000000000 */
[C---:B------:R-:W-:Y:S02]  /*4370*/  ISETP.LT.OR P4, PT, R28.reuse, R223, P4 ;  /* 0x000000df1c00720c */ /* 0x040fe40002781670 */
[----:B------:R-:W-:Y:S01]  /*4380*/  ISETP.LT.OR P2, PT, R28, R222, P2 ;  /* 0x000000de1c00720c */ /* 0x000fe20001741670 */
[----:B--2---:R-:W-:Y:S01]  /*4390*/  IMAD.MOV.U32 R6, RZ, RZ, R10 ;  /* 0x000000ffff067224 */ /* 0x004fe200078e000a */
[----:B------:R-:W-:Y:S01]  /*43a0*/  FSEL R76, R22, -INF , !P4 ;  /* 0xff800000164c7808 */ /* 0x000fe20006000000 */
[----:B---3--:R-:W-:Y:S01]  /*43b0*/  FFMA.FTZ R11, R11, -UR28, R27 ;  /* 0x8000001c0b0b7c23 */ /* 0x008fe2000801001b */
[----:B------:R-:W-:Y:S01]  /*43c0*/  FSEL R77, R23, -INF , !P2 ;  /* 0xff800000174d7808 */ /* 0x000fe20005000000 */
[----:B------:R2:W3:Y:S01]  /*43d0*/  I2F R14, R6 ;  /* 0x00000006000e7306 */ /* 0x0004e20000201400 */
[----:B------:R-:W-:Y:S01]  /*43e0*/  FSEL R134, R25, -INF , !P6 ;  /* 0xff80000019867808 */ /* 0x000fe20007000000 */
[----:B------:R-:W-:Y:S01]  /*43f0*/  FFMA.FTZ R22, R24, -UR28, R37 ;  /* 0x8000001c18167c23 */ /* 0x000fe20008010025 */
[----:B-1----:R-:W-:-:S02]  /*4400*/  IADD3 R4, R28, 0x10, RZ ;  /* 0x000000101c047810 */ /* 0x002fc40007ffe0ff */
[C---:B------:R-:W-:Y:S02]  /*4410*/  ISETP.GE.AND P0, PT, R0.reuse, R230, PT ;  /* 0x000000e60000720c */ /* 0x040fe40003f06270 */
[C---:B------:R-:W-:Y:S02]  /*4420*/  ISETP.GE.AND P4, PT, R0.reuse, R229, PT ;  /* 0x000000e50000720c */ /* 0x040fe40003f86270 */
[C---:B------:R-:W-:Y:S02]  /*4430*/  ISETP.GE.AND P2, PT, R0.reuse, R228, PT ;  /* 0x000000e40000720c */ /* 0x040fe40003f46270 */
[C---:B------:R-:W-:Y:S02]  /*4440*/  ISETP.GE.AND P6, PT, R0.reuse, R227, PT ;  /* 0x000000e30000720c */ /* 0x040fe40003fc6270 */
[C---:B------:R-:W-:Y:S02]  /*4450*/  ISETP.LT.OR P0, PT, R0.reuse, R225, P0 ;  /* 0x000000e10000720c */ /* 0x040fe40000701670 */
[C---:B------:R-:W-:Y:S01]  /*4460*/  ISETP.LT.OR P4, PT, R0.reuse, R224, P4 ;  /* 0x000000e00000720c */ /* 0x040fe20002781670 */
[----:B--2---:R-:W-:Y:S01]  /*4470*/  IMAD.MOV.U32 R6, RZ, RZ, R7 ;  /* 0x000000ffff067224 */ /* 0x004fe200078e0007 */
[----:B------:R-:W-:Y:S01]  /*4480*/  ISETP.LT.OR P2, PT, R0, R223, P2 ;  /* 0x000000df0000720c */ /* 0x000fe20001741670 */
[----:B---3--:R-:W-:Y:S01]  /*4490*/  FFMA.FTZ R14, R14, -UR28, R41 ;  /* 0x8000001c0e0e7c23 */ /* 0x008fe20008010029 */
[----:B------:R-:W-:Y:S01]  /*44a0*/  ISETP.LT.OR P6, PT, R0, R222, P6 ;  /* 0x000000de0000720c */ /* 0x000fe200037c1670 */
[----:B------:R1:W2:Y:S01]  /*44b0*/  I2F R13, R6 ;  /* 0x00000006000d7306 */ /* 0x0002a20000201400 */
[----:B------:R-:W-:Y:S01]  /*44c0*/  IMAD.IADD R0, R221, 0x1, -R4 ;  /* 0x00000001dd007824 */ /* 0x000fe200078e0a04 */
[----:B------:R-:W-:-:S02]  /*44d0*/  FSEL R149, R11, -INF , !P5 ;  /* 0xff8000000b957808 */ /* 0x000fc40006800000 */
[----:B------:R-:W-:Y:S02]  /*44e0*/  FSEL R62, R14, -INF , !P3 ;  /* 0xff8000000e3e7808 */ /* 0x000fe40005800000 */
[----:B------:R-:W-:Y:S02]  /*44f0*/  IABS R0, R0 ;  /* 0x0000000000007213 */ /* 0x000fe40000000000 */
[----:B------:R-:W-:Y:S02]  /*4500*/  FSEL R133, R12, -INF , !P0 ;  /* 0xff8000000c857808 */ /* 0x000fe40004000000 */
[C---:B------:R-:W-:Y:S01]  /*4510*/  ISETP.GE.AND P5, PT, R5.reuse, R230, PT ;  /* 0x000000e60500720c */ /* 0x040fe20003fa6270 */
[----:B------:R-:W-:Y:S01]  /*4520*/  IMAD.MOV.U32 R7, RZ, RZ, R0 ;  /* 0x000000ffff077224 */ /* 0x000fe200078e0000 */
[----:B------:R-:W-:Y:S02]  /*4530*/  IADD3 R0, R28, 0x18, RZ ;  /* 0x000000181c007810 */ /* 0x000fe40007ffe0ff */
[----:B------:R-:W-:Y:S01]  /*4540*/  ISETP.GE.AND P3, PT, R5, R229, PT ;  /* 0x000000e50500720c */ /* 0x000fe20003f66270 */
[----:B------:R-:W3:Y:S01]  /*4550*/  I2F R23, R7 ;  /* 0x0000000700177306 */ /* 0x000ee20000201400 */
[----:B-1----:R-:W-:Y:S01]  /*4560*/  IMAD.MOV.U32 R6, RZ, RZ, R2 ;  /* 0x000000ffff067224 */ /* 0x002fe200078e0002 */
[----:B------:R-:W-:Y:S01]  /*4570*/  IABS R2, R8 ;  /* 0x0000000800027213 */ /* 0x000fe20000000000 */
[----:B--2---:R-:W-:Y:S01]  /*4580*/  FFMA.FTZ R13, R13, -UR28, R43 ;  /* 0x8000001c0d0d7c23 */ /* 0x004fe2000801002b */
[C---:B------:R-:W-:Y:S01]  /*4590*/  ISETP.GE.AND P0, PT, R5.reuse, R227, PT ;  /* 0x000000e30500720c */ /* 0x040fe20003f06270 */
[----:B-----5:R-:W-:Y:S01]  /*45a0*/  HMMA.16816.F32 R40, R52, R16, R96 ;  /* 0x000000103428723c */ /* 0x020fe20000001860 */
[----:B------:R-:W-:-:S02]  /*45b0*/  ISETP.LT.OR P5, PT, R5, R225, P5 ;  /* 0x000000e10500720c */ /* 0x000fc40002fa1670 */
[----:B------:R1:W2:Y:S01]  /*45c0*/  I2F R8, R6 ;  /* 0x0000000600087306 */ /* 0x0002a20000201400 */
[----:B------:R-:W-:Y:S02]  /*45d0*/  FSEL R69, R13, -INF , !P1 ;  /* 0xff8000000d457808 */ /* 0x000fe40004800000 */
[C---:B------:R-:W-:Y:S02]  /*45e0*/  ISETP.GE.AND P1, PT, R5.reuse, R228, PT ;  /* 0x000000e40500720c */ /* 0x040fe40003f26270 */
[C---:B------:R-:W-:Y:S02]  /*45f0*/  ISETP.LT.OR P3, PT, R5.reuse, R224, P3 ;  /* 0x000000e00500720c */ /* 0x040fe40001f61670 */
[----:B------:R-:W-:Y:S01]  /*4600*/  ISETP.LT.OR P1, PT, R5, R223, P1 ;  /* 0x000000df0500720c */ /* 0x000fe20000f21670 */
[----:B---3--:R-:W-:Y:S01]  /*4610*/  FFMA.FTZ R11, R23, -UR28, R44 ;  /* 0x8000001c170b7c23 */ /* 0x008fe2000801002c */
[----:B------:R-:W-:Y:S02]  /*4620*/  ISETP.LT.OR P0, PT, R5, R222, P0 ;  /* 0x000000de0500720c */ /* 0x000fe40000701670 */
[----:B------:R-:W-:-:S02]  /*4630*/  FSEL R132, R22, -INF , !P5 ;  /* 0xff80000016847808 */ /* 0x000fc40006800000 */
[----:B------:R-:W-:Y:S02]  /*4640*/  ISETP.GE.AND P5, PT, R4, R227, PT ;  /* 0x000000e30400720c */ /* 0x000fe40003fa6270 */
[----:B-1----:R-:W-:Y:S01]  /*4650*/  IABS R6, R9 ;  /* 0x0000000900067213 */ /* 0x002fe20000000000 */
[----:B--2---:R-:W-:Y:S01]  /*4660*/  FFMA.FTZ R15, R8, -UR28, R38 ;  /* 0x8000001c080f7c23 */ /* 0x004fe20008010026 */
[----:B------:R1:W2:Y:S01]  /*4670*/  I2F R9, R2 ;  /* 0x0000000200097306 */ /* 0x0002a20000201400 */
[----:B------:R-:W-:Y:S01]  /*4680*/  IMAD.IADD R8, R221, 0x1, -R0 ;  /* 0x00000001dd087824 */ /* 0x000fe200078e0a00 */
[C---:B------:R-:W-:Y:S02]  /*4690*/  ISETP.LT.OR P5, PT, R4.reuse, R222, P5 ;  /* 0x000000de0400720c */ /* 0x040fe40002fa1670 */
[----:B------:R-:W-:Y:S02]  /*46a0*/  FSEL R135, R15, -INF , !P4 ;  /* 0xff8000000f877808 */ /* 0x000fe40006000000 */
[----:B------:R-:W-:-:S02]  /*46b0*/  ISETP.GE.AND P4, PT, R4, R230, PT ;  /* 0x000000e60400720c */ /* 0x000fc40003f86270 */
[----:B------:R3:W4:Y:S02]  /*46c0*/  I2F R10, R6 ;  /* 0x00000006000a7306 */ /* 0x0007240000201400 */
[----:B------:R-:W-:-:S04]  /*46d0*/  ISETP.LT.OR P4, PT, R4, R225, P4 ;  /* 0x000000e10400720c */ /* 0x000fc80002781670 */
[----:B------:R-:W-:Y:S02]  /*46e0*/  FSEL R162, R11, -INF , !P4 ;  /* 0xff8000000ba27808 */ /* 0x000fe40006000000 */
[C---:B-1----:R-:W-:Y:S01]  /*46f0*/  IADD3 R2, R28.reuse, 0x11, RZ ;  /* 0x000000111c027810 */ /* 0x042fe20007ffe0ff */
[----:B--2---:R-:W-:Y:S01]  /*4700*/  FFMA.FTZ R21, R9, -UR28, R72 ;  /* 0x8000001c09157c23 */ /* 0x004fe20008010048 */
[----:B------:R-:W-:Y:S02]  /*4710*/  IADD3 R9, R28, 0x19, RZ ;  /* 0x000000191c097810 */ /* 0x000fe40007ffe0ff */
[----:B------:R-:W-:Y:S02]  /*4720*/  ISETP.GE.AND P4, PT, R2, R227, PT ;  /* 0x000000e30200720c */ /* 0x000fe40003f86270 */
[----:B------:R-:W-:Y:S01]  /*4730*/  FSEL R63, R21, -INF , !P2 ;  /* 0xff800000153f7808 */ /* 0x000fe20005000000 */
[----:B---3--:R-:W-:Y:S01]  /*4740*/  IMAD.IADD R6, R221, 0x1, -R2 ;  /* 0x00000001dd067824 */ /* 0x008fe200078e0a02 */
[----:B------:R-:W-:Y:S01]  /*4750*/  ISETP.GE.AND P2, PT, R4, R229, PT ;  /* 0x000000e50400720c */ /* 0x000fe20003f46270 */
[----:B----4-:R-:W-:Y:S01]  /*4760*/  FFMA.FTZ R20, R10, -UR28, R74 ;  /* 0x8000001c0a147c23 */ /* 0x010fe2000801004a */
[----:B------:R-:W-:Y:S01]  /*4770*/  ISETP.LT.OR P4, PT, R2, R222, P4 ;  /* 0x000000de0200720c */ /* 0x000fe20002781670 */
[----:B------:R-:W-:Y:S01]  /*4780*/  IMAD.IADD R10, R219, 0x1, -R5 ;  /* 0x00000001db0a7824 */ /* 0x000fe200078e0a05 */
[----:B------:R-:W-:-:S02]  /*4790*/  IABS R6, R6 ;  /* 0x0000000600067213 */ /* 0x000fc40000000000 */
[----:B------:R-:W-:Y:S02]  /*47a0*/  FSEL R68, R20, -INF , !P6 ;  /* 0xff80000014447808 */ /* 0x000fe40007000000 */
[C---:B------:R-:W-:Y:S01]  /*47b0*/  ISETP.GE.AND P6, PT, R4.reuse, R228, PT ;  /* 0x000000e40400720c */ /* 0x040fe20003fc6270 */
[----:B------:R-:W-:Y:S01]  /*47c0*/  IMAD.MOV.U32 R7, RZ, RZ, R6 ;  /* 0x000000ffff077224 */ /* 0x000fe200078e0006 */
[----:B------:R-:W-:Y:S01]  /*47d0*/  IABS R6, R8 ;  /* 0x0000000800067213 */ /* 0x000fe20000000000 */
[----:B------:R-:W-:Y:S01]  /*47e0*/  IMAD.IADD R8, R221, 0x1, -R9 ;  /* 0x00000001dd087824 */ /* 0x000fe200078e0a09 */
[C---:B------:R-:W-:Y:S01]  /*47f0*/  ISETP.LT.OR P2, PT, R4.reuse, R224, P2 ;  /* 0x000000e00400720c */ /* 0x040fe20001741670 */
[----:B------:R1:W2:Y:S01]  /*4800*/  I2F R25, R7 ;  /* 0x0000000700197306 */ /* 0x0002a20000201400 */
[----:B------:R-:W-:Y:S01]  /*4810*/  ISETP.LT.OR P6, PT, R4, R223, P6 ;  /* 0x000000df0400720c */ /* 0x000fe200037c1670 */
[----:B------:R-:W-:Y:S01]  /*4820*/  HMMA.16816.F32 R20, R52, R34, R64 ;  /* 0x000000223414723c */ /* 0x000fe20000001840 */
[----:B-1----:R-:W-:Y:S01]  /*4830*/  IMAD.MOV.U32 R7, RZ, RZ, R6 ;  /* 0x000000ffff077224 */ /* 0x002fe200078e0006 */
[----:B------:R-:W-:Y:S01]  /*4840*/  IABS R6, R8 ;  /* 0x0000000800067213 */ /* 0x000fe20000000000 */
[----:B------:R-:W-:-:S03]  /*4850*/  IMAD.IADD R8, R220, 0x1, -R5 ;  /* 0x00000001dc087824 */ /* 0x000fc600078e0a05 */
[----:B------:R1:W-:Y:S01]  /*4860*/  I2F R32, R7 ;  /* 0x0000000700207306 */ /* 0x0003e20000201400 */
[----:B--2---:R-:W-:Y:S02]  /*4870*/  FFMA.FTZ R11, R25, -UR28, R45 ;  /* 0x8000001c190b7c23 */ /* 0x004fe4000801002d */
[----:B------:R-:W-:Y:S01]  /*4880*/  HMMA.16816.F32 R24, R48, R34, R100 ;  /* 0x000000223018723c */ /* 0x000fe20000001864 */
[----:B-1----:R-:W-:Y:S01]  /*4890*/  IMAD.MOV.U32 R7, RZ, RZ, R6 ;  /* 0x000000ffff077224 */ /* 0x002fe200078e0006 */
[----:B------:R-:W-:-:S03]  /*48a0*/  IABS R6, R8 ;  /* 0x0000000800067213 */ /* 0x000fc60000000000 */
[----:B------:R1:W-:Y:S02]  /*48b0*/  I2F R36, R7 ;  /* 0x0000000700247306 */ /* 0x0003e40000201400 */
[----:B-1----:R-:W-:-:S06]  /*48c0*/  IABS R7, R10 ;  /* 0x0000000a00077213 */ /* 0x002fcc0000000000 */
[----:B------:R1:W-:Y:S02]  /*48d0*/  I2F R10, R6 ;  /* 0x00000006000a7306 */ /* 0x0003e40000201400 */
[----:B-1----:R-:W-:Y:S02]  /*48e0*/  IMAD.IADD R6, R226, 0x1, -R5 ;  /* 0x00000001e2067824 */ /* 0x002fe400078e0a05 */
[----:B------:R-:W-:-:S03]  /*48f0*/  IMAD.MOV.U32 R5, RZ, RZ, R7 ;  /* 0x000000ffff057224 */ /* 0x000fc600078e0007 */
[----:B------:R-:W-:Y:S01]  /*4900*/  IABS R8, R6 ;  /* 0x0000000600087213 */ /* 0x000fe20000000000 */
[----:B------:R1:W-:Y:S01]  /*4910*/  I2F R7, R5 ;  /* 0x0000000500077306 */ /* 0x0003e20000201400 */
[----:B------:R-:W-:-:S05]  /*4920*/  IMAD.IADD R6, R219, 0x1, -R4 ;  /* 0x00000001db067824 */ /* 0x000fca00078e0a04 */
[----:B------:R-:W-:Y:S02]  /*4930*/  IABS R6, R6 ;  /* 0x0000000600067213 */ /* 0x000fe40000000000 */
[----:B------:R-:W2:Y:S01]  /*4940*/  I2F R8, R8 ;  /* 0x0000000800087306 */ /* 0x000ea20000201400 */
[----:B-1----:R-:W-:-:S05]  /*4950*/  IMAD.IADD R5, R220, 0x1, -R4 ;  /* 0x00000001dc057824 */ /* 0x002fca00078e0a04 */
[----:B------:R-:W-:Y:S01]  /*4960*/  IABS R5, R5 ;  /* 0x0000000500057213 */ /* 0x000fe20000000000 */
[----:B--2---:R-:W-:-:S03]  /*4970*/  FFMA.FTZ R8, R8, -UR28, R75 ;  /* 0x8000001c08087c23 */ /* 0x004fc6000801004b */
[----:B------:R1:W-:Y:S02]  /*4980*/  I2F R13, R5 ;  /* 0x00000005000d7306 */ /* 0x0003e40000201400 */
[----:B------:R-:W-:Y:S02]  /*4990*/  FSEL R61, R8, -INF , !P0 ;  /* 0xff800000083d7808 */ /* 0x000fe40004000000 */
[----:B------:R-:W-:-:S04]  /*49a0*/  ISETP.GE.AND P0, PT, R2, R228, PT ;  /* 0x000000e40200720c */ /* 0x000fc80003f06270 */
[----:B------:R-:W-:Y:S01]  /*49b0*/  ISETP.LT.OR P0, PT, R2, R223, P0 ;  /* 0x000000df0200720c */ /* 0x000fe20000701670 */
[----:B-1----:R-:W-:Y:S02]  /*49c0*/  IMAD.IADD R5, R226, 0x1, -R4 ;  /* 0x00000001e2057824 */ /* 0x002fe400078e0a04 */
[----:B------:R-:W-:Y:S02]  /*49d0*/  IMAD.MOV.U32 R4, RZ, RZ, R6 ;  /* 0x000000ffff047224 */ /* 0x000fe400078e0006 */
[----:B------:R-:W-:Y:S01]  /*49e0*/  FFMA.FTZ R6, R10, -UR28, R39 ;  /* 0x8000001c0a067c23 */ /* 0x000fe20008010027 */
[----:B------:R-:W-:Y:S01]  /*49f0*/  IABS R5, R5 ;  /* 0x0000000500057213 */ /* 0x000fe20000000000 */
[----:B------:R1:W2:Y:S01]  /*4a00*/  I2F R12, R4 ;  /* 0x00000004000c7306 */ /* 0x0002a20000201400 */
[----:B------:R-:W-:Y:S02]  /*4a10*/  FFMA.FTZ R10, R7, -UR28, R73 ;  /* 0x8000001c070a7c23 */ /* 0x000fe40008010049 */
[----:B------:R-:W-:Y:S01]  /*4a20*/  FSEL R147, R6, -INF , !P3 ;  /* 0xff80000006937808 */ /* 0x000fe20005800000 */
[--C-:B------:R-:W-:Y:S01]  /*4a30*/  IMAD.IADD R6, R219, 0x1, -R2.reuse ;  /* 0x00000001db067824 */ /* 0x100fe200078e0a02 */
[----:B------:R-:W-:Y:S01]  /*4a40*/  ISETP.GE.AND P3, PT, R2, R230, PT ;  /* 0x000000e60200720c */ /* 0x000fe20003f66270 */
[----:B------:R-:W-:Y:S01]  /*4a50*/  IMAD.IADD R7, R226, 0x1, -R2 ;  /* 0x00000001e2077824 */ /* 0x000fe200078e0a02 */
[----:B------:R-:W-:Y:S01]  /*4a60*/  FSEL R60, R10, -INF , !P1 ;  /* 0xff8000000a3c7808 */ /* 0x000fe20004800000 */
[----:B------:R-:W3:Y:S01]  /*4a70*/  I2F R14, R5 ;  /* 0x00000005000e7306 */ /* 0x000ee20000201400 */
[----:B------:R-:W-:-:S02]  /*4a80*/  ISETP.GE.AND P1, PT, R2, R229, PT ;  /* 0x000000e50200720c */ /* 0x000fc40003f26270 */
[C---:B------:R-:W-:Y:S02]  /*4a90*/  ISETP.LT.OR P3, PT, R2.reuse, R225, P3 ;  /* 0x000000e10200720c */ /* 0x040fe40001f61670 */
[----:B------:R-:W-:Y:S02]  /*4aa0*/  ISETP.LT.OR P1, PT, R2, R224, P1 ;  /* 0x000000e00200720c */ /* 0x000fe40000f21670 */
[----:B------:R-:W-:Y:S01]  /*4ab0*/  FSEL R151, R11, -INF , !P3 ;  /* 0xff8000000b977808 */ /* 0x000fe20005800000 */
[----:B-1----:R-:W-:Y:S01]  /*4ac0*/  IMAD.IADD R4, R220, 0x1, -R2 ;  /* 0x00000001dc047824 */ /* 0x002fe200078e0a02 */
[----:B------:R-:W-:Y:S01]  /*4ad0*/  ISETP.GE.AND P3, PT, R0, R227, PT ;  /* 0x000000e30000720c */ /* 0x000fe20003f66270 */
[----:B------:R-:W-:Y:S02]  /*4ae0*/  IMAD.IADD R2, R220, 0x1, -R0 ;  /* 0x00000001dc027824 */ /* 0x000fe400078e0a00 */
[----:B--2---:R-:W-:Y:S01]  /*4af0*/  FFMA.FTZ R10, R12, -UR28, R56 ;  /* 0x8000001c0c0a7c23 */ /* 0x004fe20008010038 */
[----:B------:R-:W-:-:S02]  /*4b00*/  IABS R4, R4 ;  /* 0x0000000400047213 */ /* 0x000fc40000000000 */
[----:B------:R-:W-:Y:S01]  /*4b10*/  IABS R2, R2 ;  /* 0x0000000200027213 */ /* 0x000fe20000000000 */
[----:B---3--:R-:W-:Y:S01]  /*4b20*/  FFMA.FTZ R8, R14, -UR28, R58 ;  /* 0x8000001c0e087c23 */ /* 0x008fe2000801003a */
[----:B------:R-:W-:Y:S01]  /*4b30*/  FSEL R104, R10, -INF , !P6 ;  /* 0xff8000000a687808 */ /* 0x000fe20007000000 */
[----:B------:R-:W-:Y:S01]  /*4b40*/  IMAD.MOV.U32 R5, RZ, RZ, R4 ;  /* 0x000000ffff057224 */ /* 0x000fe200078e0004 */
[----:B------:R-:W-:Y:S01]  /*4b50*/  IABS R4, R6 ;  /* 0x0000000600047213 */ /* 0x000fe20000000000 */
[----:B------:R-:W-:Y:S01]  /*4b60*/  FFMA.FTZ R6, R13, -UR28, R46 ;  /* 0x8000001c0d067c23 */ /* 0x000fe2000801002e */
[----:B------:R-:W-:Y:S01]  /*4b70*/  FSEL R108, R8, -INF , !P5 ;  /* 0xff800000086c7808 */ /* 0x000fe20006800000 */
[----:B------:R1:W-:Y:S01]  /*4b80*/  I2F R31, R5 ;  /* 0x00000005001f7306 */ /* 0x0003e20000201400 */
[----:B------:R-:W-:Y:S02]  /*4b90*/  ISETP.GE.AND P6, PT, R0, R229, PT ;  /* 0x000000e50000720c */ /* 0x000fe40003fc6270 */
[----:B------:R-:W-:Y:S01]  /*4ba0*/  FSEL R161, R6, -INF , !P2 ;  /* 0xff80000006a17808 */ /* 0x000fe20005000000 */
[----:B------:R-:W-:Y:S01]  /*4bb0*/  IMAD.IADD R6, R220, 0x1, -R9 ;  /* 0x00000001dc067824 */ /* 0x000fe200078e0a09 */
[----:B------:R-:W-:-:S02]  /*4bc0*/  ISETP.GE.AND P2, PT, R0, R230, PT ;  /* 0x000000e60000720c */ /* 0x000fc40003f46270 */
[C---:B------:R-:W-:Y:S01]  /*4bd0*/  ISETP.GE.AND P5, PT, R0.reuse, R228, PT ;  /* 0x000000e40000720c */ /* 0x040fe20003fa6270 */
[----:B------:R2:W3:Y:S01]  /*4be0*/  I2F R30, R4 ;  /* 0x00000004001e7306 */ /* 0x0004e20000201400 */
[C---:B------:R-:W-:Y:S02]  /*4bf0*/  ISETP.LT.OR P2, PT, R0.reuse, R225, P2 ;  /* 0x000000e10000720c */ /* 0x040fe40001741670 */
[C---:B------:R-:W-:Y:S02]  /*4c00*/  ISETP.LT.OR P6, PT, R0.reuse, R224, P6 ;  /* 0x000000e00000720c */ /* 0x040fe400037c1670 */
[C---:B------:R-:W-:Y:S02]  /*4c10*/  ISETP.LT.OR P5, PT, R0.reuse, R223, P5 ;  /* 0x000000df0000720c */ /* 0x040fe40002fa1670 */
[----:B------:R-:W-:Y:S02]  /*4c20*/  ISETP.LT.OR P3, PT, R0, R222, P3 ;  /* 0x000000de0000720c */ /* 0x000fe40001f61670 */
[----:B-1----:R-:W-:Y:S01]  /*4c30*/  IABS R5, R7 ;  /* 0x0000000700057213 */ /* 0x002fe20000000000 */
[----:B------:R-:W-:-:S04]  /*4c40*/  IMAD.IADD R7, R219, 0x1, -R9 ;  /* 0x00000001db077824 */ /* 0x000fc800078e0a09 */
[----:B--2---:R-:W-:Y:S02]  /*4c50*/  IMAD.MOV.U32 R4, RZ, RZ, R5 ;  /* 0x000000ffff047224 */ /* 0x004fe400078e0005 */
[----:B------:R-:W-:Y:S02]  /*4c60*/  IMAD.IADD R5, R219, 0x1, -R0 ;  /* 0x00000001db057824 */ /* 0x000fe400078e0a00 */
[----:B------:R1:W2:Y:S01]  /*4c70*/  I2F R15, R4 ;  /* 0x00000004000f7306 */ /* 0x0002a20000201400 */
[----:B---3--:R-:W-:-:S05]  /*4c80*/  FFMA.FTZ R10, R30, -UR28, R57 ;  /* 0x8000001c1e0a7c23 */ /* 0x008fca0008010039 */
[----:B------:R-:W-:Y:S02]  /*4c90*/  FSEL R103, R10, -INF , !P0 ;  /* 0xff8000000a677808 */ /* 0x000fe40004000000 */
[----:B------:R-:W-:-:S04]  /*4ca0*/  ISETP.GE.AND P0, PT, R9, R229, PT ;  /* 0x000000e50900720c */ /* 0x000fc80003f06270 */
[----:B------:R-:W-:Y:S01]  /*4cb0*/  ISETP.LT.OR P0, PT, R9, R224, P0 ;  /* 0x000000e00900720c */ /* 0x000fe20000701670 */
[----:B-1----:R-:W-:Y:S01]  /*4cc0*/  IMAD.MOV.U32 R4, RZ, RZ, R2 ;  /* 0x000000ffff047224 */ /* 0x002fe200078e0002 */
[----:B------:R-:W-:Y:S01]  /*4cd0*/  IABS R2, R5 ;  /* 0x0000000500027213 */ /* 0x000fe20000000000 */
[----:B------:R-:W-:Y:S01]  /*4ce0*/  IMAD.IADD R5, R226, 0x1, -R0 ;  /* 0x00000001e2057824 */ /* 0x000fe200078e0a00 */
[----:B------:R-:W-:Y:S01]  /*4cf0*/  IABS R0, R7 ;  /* 0x0000000700007213 */ /* 0x000fe20000000000 */
[----:B------:R1:W3:Y:S01]  /*4d00*/  I2F R29, R4 ;  /* 0x00000004001d7306 */ /* 0x0002e20000201400 */
[----:B--2---:R-:W-:-:S05]  /*4d10*/  FFMA.FTZ R8, R15, -UR28, R59 ;  /* 0x8000001c0f087c23 */ /* 0x004fca000801003b */
[----:B------:R-:W-:Y:S02]  /*4d20*/  FSEL R105, R8, -INF , !P4 ;  /* 0xff80000008697808 */ /* 0x000fe40006000000 */
[----:B------:R-:W-:-:S04]  /*4d30*/  ISETP.GE.AND P4, PT, R9, R228, PT ;  /* 0x000000e40900720c */ /* 0x000fc80003f86270 */
[----:B------:R-:W-:Y:S01]  /*4d40*/  ISETP.LT.OR P4, PT, R9, R223, P4 ;  /* 0x000000df0900720c */ /* 0x000fe20002781670 */
[----:B-1----:R-:W-:Y:S01]  /*4d50*/  IMAD.MOV.U32 R4, RZ, RZ, R2 ;  /* 0x000000ffff047224 */ /* 0x002fe200078e0002 */
[----:B------:R-:W-:Y:S01]  /*4d60*/  IABS R2, R5 ;  /* 0x0000000500027213 */ /* 0x000fe20000000000 */
[----:B------:R-:W-:Y:S02]  /*4d70*/  IMAD.IADD R5, R226, 0x1, -R9 ;  /* 0x00000001e2057824 */ /* 0x000fe400078e0a09 */
[----:B------:R1:W2:Y:S01]  /*4d80*/  I2F R14, R4 ;  /* 0x00000004000e7306 */ /* 0x0002a20000201400 */
[----:B---3--:R-:W-:-:S05]  /*4d90*/  FFMA.FTZ R8, R29, -UR28, R26 ;  /* 0x8000001c1d087c23 */ /* 0x008fca000801001a */
[----:B------:R-:W-:Y:S01]  /*4da0*/  FSEL R146, R8, -INF , !P6 ;  /* 0xff80000008927808 */ /* 0x000fe20007000000 */
[----:B-1----:R-:W-:Y:S01]  /*4db0*/  IMAD.MOV.U32 R4, RZ, RZ, R2 ;  /* 0x000000ffff047224 */ /* 0x002fe200078e0002 */
[----:B------:R-:W-:Y:S01]  /*4dc0*/  IABS R2, R6 ;  /* 0x0000000600027213 */ /* 0x000fe20000000000 */
[----:B------:R-:W-:Y:S02]  /*4dd0*/  FFMA.FTZ R6, R31, -UR28, R47 ;  /* 0x8000001c1f067c23 */ /* 0x000fe4000801002f */
[----:B------:R1:W3:Y:S03]  /*4de0*/  I2F R12, R4 ;  /* 0x00000004000c7306 */ /* 0x0002e60000201400 */
[----:B------:R-:W-:Y:S01]  /*4df0*/  FSEL R150, R6, -INF , !P1 ;  /* 0xff80000006967808 */ /* 0x000fe20004800000 */
[----:B------:R-:W-:Y:S01]  /*4e00*/  FFMA.FTZ R6, R32, -UR28, R24 ;  /* 0x8000001c20067c23 */ /* 0x000fe20008010018 */
[----:B------:R-:W-:Y:S01]  /*4e10*/  ISETP.GE.AND P1, PT, R9, R230, PT ;  /* 0x000000e60900720c */ /* 0x000fe20003f26270 */
[----:B------:R-:W-:Y:S02]  /*4e20*/  HMMA.16816.F32 R32, R48, R16, R92 ;  /* 0x000000103020723c */ /* 0x000fe4000000185c */
[----:B------:R4:W5:Y:S01]  /*4e30*/  I2F R13, R2 ;  /* 0x00000002000d7306 */ /* 0x0009620000201400 */
[----:B------:R-:W-:-:S02]  /*4e40*/  FSEL R148, R6, -INF , !P2 ;  /* 0xff80000006947808 */ /* 0x000fc40005000000 */
[C---:B------:R-:W-:Y:S02]  /*4e50*/  ISETP.GE.AND P2, PT, R9.reuse, R227, PT ;  /* 0x000000e30900720c */ /* 0x040fe40003f46270 */
[C---:B------:R-:W-:Y:S02]  /*4e60*/  ISETP.LT.OR P1, PT, R9.reuse, R225, P1 ;  /* 0x000000e10900720c */ /* 0x040fe40000f21670 */
[----:B------:R-:W-:Y:S01]  /*4e70*/  ISETP.LT.OR P2, PT, R9, R222, P2 ;  /* 0x000000de0900720c */ /* 0x000fe20001741670 */
[----:B-1----:R-:W-:Y:S01]  /*4e80*/  IMAD.MOV.U32 R4, RZ, RZ, R0 ;  /* 0x000000ffff047224 */ /* 0x002fe200078e0000 */
[----:B------:R-:W-:Y:S01]  /*4e90*/  IABS R0, R5 ;  /* 0x0000000500007213 */ /* 0x000fe20000000000 */
[----:B--2---:R-:W-:Y:S02]  /*4ea0*/  FFMA.FTZ R9, R14, -UR28, R20 ;  /* 0x8000001c0e097c23 */ /* 0x004fe40008010014 */
[----:B------:R1:W2:Y:S01]  /*4eb0*/  I2F R11, R4 ;  /* 0x00000004000b7306 */ /* 0x0002a20000201400 */
[----:B---3--:R-:W-:-:S02]  /*4ec0*/  FFMA.FTZ R10, R12, -UR28, R22 ;  /* 0x8000001c0c0a7c23 */ /* 0x008fc40008010016 */
[----:B------:R-:W-:Y:S01]  /*4ed0*/  FFMA.FTZ R12, R36, -UR28, R25 ;  /* 0x8000001c240c7c23 */ /* 0x000fe20008010019 */
[----:B----4-:R-:W-:Y:S01]  /*4ee0*/  IADD3 R2, R28, 0x20, RZ ;  /* 0x000000201c027810 */ /* 0x010fe20007ffe0ff */
[----:B-----5:R-:W-:Y:S01]  /*4ef0*/  FFMA.FTZ R13, R13, -UR28, R27 ;  /* 0x8000001c0d0d7c23 */ /* 0x020fe2000801001b */
[----:B------:R-:W-:Y:S01]  /*4f00*/  FSEL R31, R9, -INF , !P5 ;  /* 0xff800000091f7808 */ /* 0x000fe20006800000 */
[-C--:B------:R-:W-:Y:S01]  /*4f10*/  HMMA.16816.F32 R36, R52, R18.reuse, R112 ;  /* 0x000000123424723c */ /* 0x080fe20000001870 */
[----:B------:R-:W-:Y:S01]  /*4f20*/  FSEL R144, R12, -INF , !P1 ;  /* 0xff8000000c907808 */ /* 0x000fe20004800000 */
[----:B------:R-:W-:Y:S01]  /*4f30*/  IMAD.IADD R5, R221, 0x1, -R2 ;  /* 0x00000001dd057824 */ /* 0x000fe200078e0a02 */
[C---:B------:R-:W-:Y:S02]  /*4f40*/  ISETP.GE.AND P6, PT, R2.reuse, R230, PT ;  /* 0x000000e60200720c */ /* 0x040fe40003fc6270 */
[C---:B------:R-:W-:Y:S02]  /*4f50*/  ISETP.GE.AND P5, PT, R2.reuse, R229, PT ;  /* 0x000000e50200720c */ /* 0x040fe40003fa6270 */
[C---:B------:R-:W-:Y:S01]  /*4f60*/  ISETP.GE.AND P1, PT, R2.reuse, R227, PT ;  /* 0x000000e30200720c */ /* 0x040fe20003f26270 */
[----:B------:R-:W-:Y:S01]  /*4f70*/  HMMA.16816.F32 R24, R48, R18, R84 ;  /* 0x000000123018723c */ /* 0x000fe20000001854 */
[----:B-1----:R-:W-:Y:S01]  /*4f80*/  IMAD.MOV.U32 R4, RZ, RZ, R0 ;  /* 0x000000ffff047224 */ /* 0x002fe200078e0000 */
[----:B------:R-:W-:Y:S01]  /*4f90*/  IABS R0, R5 ;  /* 0x0000000500007213 */ /* 0x000fe20000000000 */
[----:B--2---:R-:W-:Y:S01]  /*4fa0*/  FFMA.FTZ R15, R11, -UR28, R21 ;  /* 0x8000001c0b0f7c23 */ /* 0x004fe20008010015 */
[C---:B------:R-:W-:Y:S01]  /*4fb0*/  ISETP.LT.OR P6, PT, R2.reuse, R225, P6 ;  /* 0x000000e10200720c */ /* 0x040fe200037c1670 */
[----:B------:R-:W1:Y:S01]  /*4fc0*/  I2F R7, R4 ;  /* 0x0000000400077306 */ /* 0x000e620000201400 */
[----:B------:R-:W-:-:S02]  /*4fd0*/  ISETP.LT.OR P5, PT, R2, R224, P5 ;  /* 0x000000e00200720c */ /* 0x000fc40002fa1670 */
[----:B------:R-:W-:Y:S02]  /*4fe0*/  ISETP.LT.OR P1, PT, R2, R222, P1 ;  /* 0x000000de0200720c */ /* 0x000fe40000f21670 */
[----:B------:R-:W-:Y:S02]  /*4ff0*/  FSEL R145, R13, -INF , !P0 ;  /* 0xff8000000d917808 */ /* 0x000fe40004000000 */
[----:B------:R-:W-:Y:S01]  /*5000*/  FSEL R30, R15, -INF , !P4 ;  /* 0xff8000000f1e7808 */ /* 0x000fe20006000000 */
[----:B------:R-:W2:Y:S01]  /*5010*/  I2F R6, R0 ;  /* 0x0000000000067306 */ /* 0x000ea20000201400 */
[----:B-1----:R-:W-:Y:S01]  /*5020*/  FFMA.FTZ R11, R7, -UR28, R23 ;  /* 0x8000001c070b7c23 */ /* 0x002fe20008010017 */
[----:B------:R-:W-:Y:S01]  /*5030*/  IADD3 R4, R28, 0x28, RZ ;  /* 0x000000281c047810 */ /* 0x000fe20007ffe0ff */
[----:B------:R-:W1:Y:S01]  /*5040*/  LDSM.16.M88.4 R20, [R215+0x8c00] ;  /* 0x008c0000d714783b */ /* 0x000e620000000200 */
[----:B------:R-:W-:-:S04]  /*5050*/  DEPBAR.LE SB0, 0x0 ;  /* 0x000080000000791a */ /* 0x000fc80000000000 */
[----:B------:R-:W-:Y:S01]  /*5060*/  FSEL R100, R11, -INF , !P2 ;  /* 0xff8000000b647808 */ /* 0x000fe20005000000 */
[----:B--2---:R-:W-:Y:S01]  /*5070*/  FFMA.FTZ R14, R6, -UR28, R32 ;  /* 0x8000001c060e7c23 */ /* 0x004fe20008010020 */
[----:B------:R-:W-:Y:S01]  /*5080*/  IADD3 R0, R28, 0x21, RZ ;  /* 0x000000211c007810 */ /* 0x000fe20007ffe0ff */
[C---:B------:R-:W-:Y:S01]  /*5090*/  IMAD.IADD R6, R221.reuse, 0x1, -R4 ;  /* 0x00000001dd067824 */ /* 0x040fe200078e0a04 */
[----:B------:R-:W-:Y:S02]  /*50a0*/  FSEL R32, R10, -INF , !P3 ;  /* 0xff8000000a207808 */ /* 0x000fe40005800000 */
[C---:B------:R-:W-:Y:S01]  /*50b0*/  ISETP.GE.AND P3, PT, R2.reuse, R228, PT ;  /* 0x000000e40200720c */ /* 0x040fe20003f66270 */
[----:B------:R-:W-:Y:S01]  /*50c0*/  IMAD.IADD R5, R221, 0x1, -R0 ;  /* 0x00000001dd057824 */ /* 0x000fe200078e0a00 */
[----:B------:R-:W-:Y:S02]  /*50d0*/  IABS R6, R6 ;  /* 0x0000000600067213 */ /* 0x000fe40000000000 */
[----:B------:R-:W-:-:S02]  /*50e0*/  ISETP.LT.OR P3, PT, R2, R223, P3 ;  /* 0x000000df0200720c */ /* 0x000fc40001f61670 */
[----:B------:R-:W-:Y:S01]  /*50f0*/  IABS R5, R5 ;  /* 0x0000000500057213 */ /* 0x000fe20000000000 */
[----:B------:R2:W-:Y:S01]  /*5100*/  I2F R29, R6 ;  /* 0x00000006001d7306 */ /* 0x0005e20000201400 */
[----:B------:R-:W-:Y:S02]  /*5110*/  FSEL R235, R14, -INF , !P6 ;  /* 0xff8000000eeb7808 */ /* 0x000fe40007000000 */
[C---:B------:R-:W-:Y:S01]  /*5120*/  ISETP.GE.AND P0, PT, R0.reuse, R230, PT ;  /* 0x000000e60000720c */ /* 0x040fe20003f06270 */
[----:B------:R-:W-:Y:S01]  /*5130*/  IMAD.MOV.U32 R7, RZ, RZ, R5 ;  /* 0x000000ffff077224 */ /* 0x000fe200078e0005 */
[----:B------:R-:W-:Y:S01]  /*5140*/  ISETP.GE.AND P4, PT, R0, R229, PT ;  /* 0x000000e50000720c */ /* 0x000fe20003f86270 */
[----:B------:R-:W-:Y:S01]  /*5150*/  IMAD.IADD R5, R220, 0x1, -R2 ;  /* 0x00000001dc057824 */ /* 0x000fe200078e0a02 */
[C---:B------:R-:W-:Y:S01]  /*5160*/  ISETP.GE.AND P2, PT, R0.reuse, R228, PT ;  /* 0x000000e40000720c */ /* 0x040fe20003f46270 */
[----:B------:R3:W4:Y:S01]  /*5170*/  I2F R16, R7 ;  /* 0x0000000700107306 */ /* 0x0007220000201400 */
[----:B------:R-:W-:-:S02]  /*5180*/  ISETP.GE.AND P6, PT, R0, R227, PT ;  /* 0x000000e30000720c */ /* 0x000fc40003fc6270 */
[----:B------:R-:W-:Y:S02]  /*5190*/  IABS R5, R5 ;  /* 0x0000000500057213 */ /* 0x000fe40000000000 */
[C---:B------:R-:W-:Y:S02]  /*51a0*/  ISETP.LT.OR P0, PT, R0.reuse, R225, P0 ;  /* 0x000000e10000720c */ /* 0x040fe40000701670 */
[----:B------:R-:W-:Y:S01]  /*51b0*/  ISETP.LT.OR P4, PT, R0, R224, P4 ;  /* 0x000000e00000720c */ /* 0x000fe20002781670 */
[----:B------:R5:W5:Y:S01]  /*51c0*/  I2F R9, R5 ;  /* 0x0000000500097306 */ /* 0x000b620000201400 */
[----:B--2---:R-:W-:Y:S01]  /*51d0*/  IMAD.IADD R6, R220, 0x1, -R0 ;  /* 0x00000001dc067824 */ /* 0x004fe200078e0a00 */
[C---:B------:R-:W-:Y:S01]  /*51e0*/  ISETP.LT.OR P2, PT, R0.reuse, R223, P2 ;  /* 0x000000df0000720c */ /* 0x040fe20001741670 */
[----:B------:R-:W-:Y:S01]  /*51f0*/  BAR.SYNC.DEFER_BLOCKING 0x0 ;  /* 0x0000000000007b1d */ /* 0x000fe20000010000 */
[----:B------:R-:W-:Y:S01]  /*5200*/  ISETP.LT.OR P6, PT, R0, R222, P6 ;  /* 0x000000de0000720c */ /* 0x000fe200037c1670 */
[----:B-1----:R-:W-:Y:S01]  /*5210*/  HMMA.16816.F32 R44, R48, R20, R88 ;  /* 0x00000014302c723c */ /* 0x002fe20000001858 */
[----:B---3--:R-:W-:-:S02]  /*5220*/  IMAD.IADD R7, R219, 0x1, -R2 ;  /* 0x00000001db077824 */ /* 0x008fc400078e0a02 */
[----:B----4-:R-:W-:-:S03]  /*5230*/  FFMA.FTZ R12, R16, -UR28, R33 ;  /* 0x8000001c100c7c23 */ /* 0x010fc60008010021 */
[----:B------:R-:W-:Y:S02]  /*5240*/  IABS R7, R7 ;  /* 0x0000000700077213 */ /* 0x000fe40000000000 */
[----:B------:R-:W-:Y:S01]  /*5250*/  HMMA.16816.F32 R56, R52, R20, R116 ;  /* 0x000000143438723c */ /* 0x000fe20000001874 */
[----:B------:R-:W-:Y:S01]  /*5260*/  FSEL R232, R12, -INF , !P0 ;  /* 0xff8000000ce87808 */ /* 0x000fe20004000000 */
[----:B-----5:R-:W-:Y:S01]  /*5270*/  IMAD.IADD R5, R226, 0x1, -R2 ;  /* 0x00000001e2057824 */ /* 0x020fe200078e0a02 */
[C---:B------:R-:W-:Y:S01]  /*5280*/  ISETP.GE.AND P0, PT, R4.reuse, R227, PT ;  /* 0x000000e30400720c */ /* 0x040fe20003f06270 */
[----:B------:R-:W-:Y:S02]  /*5290*/  IMAD.MOV.U32 R2, RZ, RZ, R7 ;  /* 0x000000ffff027224 */ /* 0x000fe400078e0007 */
[----:B------:R-:W-:Y:S01]  /*52a0*/  FFMA.FTZ R9, R9, -UR28, R34 ;  /* 0x8000001c09097c23 */ /* 0x000fe20008010022 */
[----:B------:R-:W-:Y:S01]  /*52b0*/  IABS R8, R5 ;  /* 0x0000000500087213 */ /* 0x000fe20000000000 */
[----:B------:R1:W2:Y:S01]  /*52c0*/  I2F R7, R2 ;  /* 0x0000000200077306 */ /* 0x0002a20000201400 */
[----:B------:R-:W-:Y:S01]  /*52d0*/  IMAD.IADD R5, R219, 0x1, -R0 ;  /* 0x00000001db057824 */ /* 0x000fe200078e0a00 */
[----:B------:R-:W-:-:S02]  /*52e0*/  ISETP.LT.OR P0, PT, R4, R222, P0 ;  /* 0x000000de0400720c */ /* 0x000fc40000701670 */
[----:B------:R-:W-:Y:S02]  /*52f0*/  FSEL R236, R9, -INF , !P5 ;  /* 0xff80000009ec7808 */ /* 0x000fe40006800000 */
[----:B------:R-:W-:Y:S02]  /*5300*/  IABS R5, R5 ;  /* 0x0000000500057213 */ /* 0x000fe40000000000 */
[----:B------:R-:W-:-:S04]  /*5310*/  ISETP.GE.AND P5, PT, R4, R230, PT ;  /* 0x000000e60400720c */ /* 0x000fc80003fa6270 */
[----:B------:R-:W-:Y:S02]  /*5320*/  ISETP.LT.OR P5, PT, R4, R225, P5 ;  /* 0x000000e10400720c */ /* 0x000fe40002fa1670 */
[----:B-1----:R-:W-:Y:S01]  /*5330*/  IABS R2, R6 ;  /* 0x0000000600027213 */ /* 0x002fe20000000000 */
[----:B------:R-:W-:Y:S02]  /*5340*/  IMAD.MOV.U32 R6, RZ, RZ, R8 ;  /* 0x000000ffff067224 */ /* 0x000fe400078e0008 */
[----:B--2---:R-:W-:Y:S01]  /*5350*/  FFMA.FTZ R10, R7, -UR28, R40 ;  /* 0x8000001c070a7c23 */ /* 0x004fe20008010028 */
        /* <DEDUP_REMOVED lines=11> */
[----:B--2---:R-:W-:-:S03]  /*5410*/  FFMA.FTZ R11, R6, -UR28, R42 ;  /* 0x8000001c060b7c23 */ /* 0x004fc6000801002a */
[----:B------:R-:W-:Y:S02]  /*5420*/  IABS R2, R2 ;  /* 0x0000000200027213 */ /* 0x000fe40000000000 */
[----:B------:R-:W-:Y:S01]  /*5430*/  FSEL R199, R11, -INF , !P1 ;  /* 0xff8000000bc77808 */ /* 0x000fe20004800000 */
[----:B------:R-:W-:Y:S01]  /*5440*/  FFMA.FTZ R11, R14, -UR28, R35 ;  /* 0x8000001c0e0b7c23 */ /* 0x000fe20008010023 */
[----:B------:R2:W4:Y:S01]  /*5450*/  I2F R17, R5 ;  /* 0x0000000500117306 */ /* 0x0005220000201400 */
[----:B------:R-:W-:Y:S01]  /*5460*/  IMAD.MOV.U32 R6, RZ, RZ, R2 ;  /* 0x000000ffff067224 */ /* 0x000fe200078e0002 */
[----:B------:R-:W-:Y:S01]  /*5470*/  IABS R2, R7 ;  /* 0x0000000700027213 */ /* 0x000fe20000000000 */
[----:B------:R-:W-:Y:S01]  /*5480*/  IMAD.IADD R7, R226, 0x1, -R4 ;  /* 0x00000001e2077824 */ /* 0x000fe200078e0a04 */
[----:B------:R-:W-:Y:S01]  /*5490*/  ISETP.GE.AND P1, PT, R4, R228, PT ;  /* 0x000000e40400720c */ /* 0x000fe20003f26270 */
[----:B------:R-:W-:Y:S01]  /*54a0*/  FFMA.FTZ R14, R29, -UR28, R24 ;  /* 0x8000001c1d0e7c23 */ /* 0x000fe20008010018 */
[----:B------:R-:W-:-:S02]  /*54b0*/  FSEL R231, R11, -INF , !P4 ;  /* 0xff8000000be77808 */ /* 0x000fc40006000000 */
[----:B-1----:R-:W-:Y:S01]  /*54c0*/  IADD3 R0, R28, 0x29, RZ ;  /* 0x000000291c007810 */ /* 0x002fe20007ffe0ff */
[----:B------:R1:W5:Y:S01]  /*54d0*/  I2F R13, R6 ;  /* 0x00000006000d7306 */ /* 0x0003620000201400 */
[----:B------:R-:W-:Y:S01]  /*54e0*/  ISETP.LT.OR P1, PT, R4, R223, P1 ;  /* 0x000000df0400720c */ /* 0x000fe20000f21670 */
[----:B---3--:R-:W-:Y:S01]  /*54f0*/  FFMA.FTZ R15, R15, -UR28, R41 ;  /* 0x8000001c0f0f7c23 */ /* 0x008fe20008010029 */
[----:B------:R-:W-:Y:S01]  /*5500*/  FSEL R211, R14, -INF , !P5 ;  /* 0xff8000000ed37808 */ /* 0x000fe20006800000 */
[----:B------:R-:W-:Y:S01]  /*5510*/  IMAD.IADD R8, R221, 0x1, -R0 ;  /* 0x00000001dd087824 */ /* 0x000fe200078e0a00 */
[----:B------:R-:W-:Y:S02]  /*5520*/  ISETP.GE.AND P4, PT, R0, R230, PT ;  /* 0x000000e60000720c */ /* 0x000fe40003f86270 */
[----:B--2---:R-:W-:Y:S01]  /*5530*/  IADD3 R5, R28, 0x30, RZ ;  /* 0x000000301c057810 */ /* 0x004fe20007ffe0ff */
[----:B----4-:R-:W-:Y:S01]  /*5540*/  FFMA.FTZ R12, R17, -UR28, R43 ;  /* 0x8000001c110c7c23 */ /* 0x010fe2000801002b */
[----:B------:R-:W-:-:S02]  /*5550*/  IABS R8, R8 ;  /* 0x0000000800087213 */ /* 0x000fc40000000000 */
[----:B------:R-:W-:Y:S02]  /*5560*/  FSEL R142, R15, -INF , !P2 ;  /* 0xff8000000f8e7808 */ /* 0x000fe40005000000 */
[----:B------:R-:W-:Y:S01]  /*5570*/  FSEL R197, R12, -INF , !P6 ;  /* 0xff8000000cc57808 */ /* 0x000fe20007000000 */
[----:B------:R-:W-:Y:S01]  /*5580*/  IMAD.MOV.U32 R4, RZ, RZ, R8 ;  /* 0x000000ffff047224 */ /* 0x000fe200078e0008 */
[C---:B------:R-:W-:Y:S01]  /*5590*/  ISETP.GE.AND P2, PT, R0.reuse, R229, PT ;  /* 0x000000e50000720c */ /* 0x040fe20003f46270 */
[----:B-1----:R-:W-:Y:S01]  /*55a0*/  IMAD.MOV.U32 R6, RZ, RZ, R2 ;  /* 0x000000ffff067224 */ /* 0x002fe200078e0002 */
[----:B------:R-:W-:Y:S01]  /*55b0*/  IABS R2, R7 ;  /* 0x0000000700027213 */ /* 0x000fe20000000000 */
[----:B------:R1:W2:Y:S01]  /*55c0*/  I2F R16, R4 ;  /* 0x0000000400107306 */ /* 0x0002a20000201400 */
[----:B------:R-:W-:Y:S01]  /*55d0*/  IMAD.IADD R8, R219, 0x1, -R0 ;  /* 0x00000001db087824 */ /* 0x000fe200078e0a00 */
[C---:B------:R-:W-:Y:S01]  /*55e0*/  ISETP.GE.AND P6, PT, R0.reuse, R228, PT ;  /* 0x000000e40000720c */ /* 0x040fe20003fc6270 */
[----:B-----5:R-:W-:Y:S01]  /*55f0*/  FFMA.FTZ R17, R13, -UR28, R26 ;  /* 0x8000001c0d117c23 */ /* 0x020fe2000801001a */
        /* <DEDUP_REMOVED lines=9> */
[----:B--2---:R-:W-:Y:S01]  /*5690*/  FFMA.FTZ R11, R16, -UR28, R25 ;  /* 0x8000001c100b7c23 */ /* 0x004fe20008010019 */
[----:B------:R-:W-:-:S04]  /*56a0*/  ISETP.GE.AND P3, PT, R5, R230, PT ;  /* 0x000000e60500720c */ /* 0x000fc80003f66270 */
[----:B------:R-:W-:Y:S01]  /*56b0*/  FSEL R207, R11, -INF , !P4 ;  /* 0xff8000000bcf7808 */ /* 0x000fe20006000000 */
[----:B---3--:R-:W-:Y:S01]  /*56c0*/  IMAD.IADD R2, R221, 0x1, -R5 ;  /* 0x00000001dd027824 */ /* 0x008fe200078e0a05 */
[----:B------:R-:W-:Y:S01]  /*56d0*/  ISETP.GE.AND P4, PT, R5, R227, PT ;  /* 0x000000e30500720c */ /* 0x000fe20003f86270 */
[----:B----4-:R-:W-:Y:S01]  /*56e0*/  FFMA.FTZ R18, R7, -UR28, R38 ;  /* 0x8000001c07127c23 */ /* 0x010fe20008010026 */
[----:B------:R-:W-:Y:S02]  /*56f0*/  ISETP.LT.OR P3, PT, R5, R225, P3 ;  /* 0x000000e10500720c */ /* 0x000fe40001f61670 */
[----:B------:R-:W-:Y:S02]  /*5700*/  IABS R2, R2 ;  /* 0x0000000200027213 */ /* 0x000fe40000000000 */
[----:B------:R-:W-:Y:S01]  /*5710*/  FSEL R196, R18, -INF , !P0 ;  /* 0xff80000012c47808 */ /* 0x000fe20004000000 */
[----:B-----5:R-:W-:Y:S01]  /*5720*/  IMAD.IADD R6, R220, 0x1, -R0 ;  /* 0x00000001dc067824 */ /* 0x020fe200078e0a00 */
[----:B------:R1:W2:Y:S01]  /*5730*/  I2F R20, R2 ;  /* 0x0000000200147306 */ /* 0x0002a20000201400 */
[----:B------:R-:W-:Y:S01]  /*5740*/  FFMA.FTZ R19, R9, -UR28, R36 ;  /* 0x8000001c09137c23 */ /* 0x000fe20008010024 */
        /* <DEDUP_REMOVED lines=9> */
[C---:B------:R-:W-:Y:S02]  /*57e0*/  ISETP.LT.OR P0, PT, R5.reuse, R223, P0 ;  /* 0x000000df0500720c */ /* 0x040fe40000701670 */
[----:B-1----:R-:W-:Y:S01]  /*57f0*/  IADD3 R2, R28, 0x38, RZ ;  /* 0x000000381c027810 */ /* 0x002fe20007ffe0ff */
[----:B--2---:R-:W-:Y:S01]  /*5800*/  FFMA.FTZ R11, R20, -UR28, R44 ;  /* 0x8000001c140b7c23 */ /* 0x004fe2000801002c */
        /* <DEDUP_REMOVED lines=8> */
[----:B----4-:R-:W-:-:S02]  /*5890*/  FFMA.FTZ R13, R10, -UR28, R27 ;  /* 0x8000001c0a0d7c23 */ /* 0x010fc4000801001b */
[----:B------:R1:W2:Y:S01]  /*58a0*/  I2F R9, R7 ;  /* 0x0000000700097306 */ /* 0x0002a20000201400 */
[----:B------:R-:W-:Y:S02]  /*58b0*/  HMMA.16816.F32 R24, R48, R22, R156 ;  /* 0x000000163018723c */ /* 0x000fe4000000189c */
[----:B------:R-:W-:Y:S02]  /*58c0*/  FSEL R206, R13, -INF , !P2 ;  /* 0xff8000000dce7808 */ /* 0x000fe40005000000 */
[----:B------:R-:W-:-:S03]  /*58d0*/  ISETP.GE.AND P2, PT, R4, R230, PT ;  /* 0x000000e60400720c */ /* 0x000fc60003f46270 */
[----:B------:R3:W4:Y:S01]  /*58e0*/  I2F R15, R6 ;  /* 0x00000006000f7306 */ /* 0x0007220000201400 */
[----:B------:R-:W-:Y:S01]  /*58f0*/  ISETP.LT.OR P2, PT, R4, R225, P2 ;  /* 0x000000e10400720c */ /* 0x000fe20001741670 */
[----:B-1----:R-:W-:Y:S01]  /*5900*/  IMAD.IADD R7, R226, 0x1, -R0 ;  /* 0x00000001e2077824 */ /* 0x002fe200078e0a00 */
[----:B------:R-:W-:Y:S01]  /*5910*/  IADD3 R0, R28, 0x39, RZ ;  /* 0x000000391c007810 */ /* 0x000fe20007ffe0ff */
[----:B--2---:R-:W-:Y:S02]  /*5920*/  FFMA.FTZ R14, R9, -UR28, R37 ;  /* 0x8000001c090e7c23 */ /* 0x004fe40008010025 */
[--C-:B------:R-:W-:Y:S01]  /*5930*/  IMAD.IADD R9, R219, 0x1, -R5.reuse ;  /* 0x00000001db097824 */ /* 0x100fe200078e0a05 */
[----:B------:R-:W-:Y:S02]  /*5940*/  IABS R7, R7 ;  /* 0x0000000700077213 */ /* 0x000fe40000000000 */
[----:B------:R-:W-:Y:S01]  /*5950*/  FSEL R140, R14, -INF , !P6 ;  /* 0xff8000000e8c7808 */ /* 0x000fe20007000000 */
[----:B---3--:R-:W-:Y:S01]  /*5960*/  IMAD.MOV.U32 R6, RZ, RZ, R8 ;  /* 0x000000ffff067224 */ /* 0x008fe200078e0008 */
[----:B------:R-:W1:Y:S01]  /*5970*/  I2F R10, R7 ;  /* 0x00000007000a7306 */ /* 0x000e620000201400 */
[----:B------:R-:W-:Y:S01]  /*5980*/  IMAD.IADD R8, R220, 0x1, -R5 ;  /* 0x00000001dc087824 */ /* 0x000fe200078e0a05 */
[----:B------:R-:W-:Y:S01]  /*5990*/  ISETP.GE.AND P6, PT, R4, R229, PT ;  /* 0x000000e50400720c */ /* 0x000fe20003fc6270 */
[----:B----4-:R-:W-:-:S03]  /*59a0*/  FFMA.FTZ R11, R15, -UR28, R45 ;  /* 0x8000001c0f0b7c23 */ /* 0x010fc6000801002d */
        /* <DEDUP_REMOVED lines=13> */
[----:B-1----:R-:W-:-:S05]  /*5a80*/  FFMA.FTZ R9, R10, -UR28, R39 ;  /* 0x8000001c0a097c23 */ /* 0x002fca0008010027 */
[----:B------:R-:W-:Y:S01]  /*5a90*/  FSEL R143, R9, -INF , !P5 ;  /* 0xff800000098f7808 */ /* 0x000fe20006800000 */
[----:B------:R-:W-:Y:S01]  /*5aa0*/  IMAD.IADD R9, R220, 0x1, -R0 ;  /* 0x00000001dc097824 */ /* 0x000fe200078e0a00 */
[----:B------:R-:W-:Y:S01]  /*5ab0*/  ISETP.GE.AND P5, PT, R4, R228, PT ;  /* 0x000000e40400720c */ /* 0x000fe20003fa6270 */
        /* <DEDUP_REMOVED lines=17> */
[----:B--2---:R-:W-:-:S02]  /*5bd0*/  FFMA.FTZ R8, R10, -UR28, R56 ;  /* 0x8000001c0a087c23 */ /* 0x004fc40008010038 */
[----:B----4-:R-:W-:-:S04]  /*5be0*/  FFMA.FTZ R10, R13, -UR28, R58 ;  /* 0x8000001c0d0a7c23 */ /* 0x010fc8000801003a */
[----:B------:R1:W-:Y:S01]  /*5bf0*/  I2F R20, R6 ;  /* 0x0000000600147306 */ /* 0x0003e20000201400 */
[----:B------:R-:W-:Y:S01]  /*5c00*/  FSEL R208, R8, -INF , !P0 ;  /* 0xff80000008d07808 */ /* 0x000fe20004000000 */
[----:B---3--:R-:W-:Y:S01]  /*5c10*/  FFMA.FTZ R5, R12, -UR28, R46 ;  /* 0x8000001c0c057c23 */ /* 0x008fe2000801002e */
[----:B------:R-:W-:Y:S01]  /*5c20*/  FSEL R210, R10, -INF , !P4 ;  /* 0xff8000000ad27808 */ /* 0x000fe20006000000 */
[----:B------:R-:W-:Y:S01]  /*5c30*/  HMMA.16816.F32 R12, R52, R22, R120 ;  /* 0x00000016340c723c */ /* 0x000fe20000001878 */
[C---:B------:R-:W-:Y:S01]  /*5c40*/  ISETP.GE.AND P0, PT, R2.reuse, R229, PT ;  /* 0x000000e50200720c */ /* 0x040fe20003f06270 */
[----:B-----5:R-:W-:Y:S01]  /*5c50*/  FFMA.FTZ R8, R17, -UR28, R57 ;  /* 0x8000001c11087c23 */ /* 0x020fe20008010039 */
[----:B------:R-:W-:Y:S01]  /*5c60*/  FSEL R242, R5, -INF , !P1 ;  /* 0xff80000005f27808 */ /* 0x000fe20004800000 */
[----:B------:R-:W-:Y:S01]  /*5c70*/  IMAD.MOV.U32 R5, RZ, RZ, R4 ;  /* 0x000000ffff057224 */ /* 0x000fe200078e0004 */
[C---:B------:R-:W-:Y:S02]  /*5c80*/  ISETP.GE.AND P1, PT, R2.reuse, R230, PT ;  /* 0x000000e60200720c */ /* 0x040fe40003f26270 */
[C---:B------:R-:W-:Y:S01]  /*5c90*/  ISETP.GE.AND P4, PT, R2.reuse, R228, PT ;  /* 0x000000e40200720c */ /* 0x040fe20003f86270 */
[----:B------:R2:W3:Y:S01]  /*5ca0*/  I2F R18, R5 ;  /* 0x0000000500127306 */ /* 0x0004e20000201400 */
[C---:B------:R-:W-:Y:S01]  /*5cb0*/  ISETP.LT.OR P1, PT, R2.reuse, R225, P1 ;  /* 0x000000e10200720c */ /* 0x040fe20000f21670 */
[----:B-1----:R-:W-:Y:S01]  /*5cc0*/  IMAD.IADD R6, R219, 0x1, -R2 ;  /* 0x00000001db067824 */ /* 0x002fe200078e0a02 */
[----:B------:R-:W-:-:S02]  /*5cd0*/  ISETP.LT.OR P0, PT, R2, R224, P0 ;  /* 0x000000e00200720c */ /* 0x000fc40000701670 */
[----:B------:R-:W-:Y:S02]  /*5ce0*/  ISETP.LT.OR P4, PT, R2, R223, P4 ;  /* 0x000000df0200720c */ /* 0x000fe40002781670 */
[----:B------:R-:W-:Y:S01]  /*5cf0*/  IABS R4, R6 ;  /* 0x0000000600047213 */ /* 0x000fe20000000000 */
[----:B------:R-:W-:Y:S01]  /*5d00*/  FFMA.FTZ R6, R19, -UR28, R47 ;  /* 0x8000001c13067c23 */ /* 0x000fe2000801002f */
[----:B------:R-:W-:Y:S02]  /*5d10*/  IABS R2, R9 ;  /* 0x0000000900027213 */ /* 0x000fe40000000000 */
[----:B------:R-:W-:Y:S02]  /*5d20*/  FSEL R202, R8, -INF , !P5 ;  /* 0xff80000008ca7808 */ /* 0x000fe40006800000 */
[----:B------:R-:W-:Y:S01]  /*5d30*/  FSEL R240, R6, -INF , !P6 ;  /* 0xff80000006f07808 */ /* 0x000fe20007000000 */
[----:B------:R-:W-:Y:S01]  /*5d40*/  FFMA.FTZ R6, R28, -UR28, R24 ;  /* 0x8000001c1c067c23 */ /* 0x000fe20008010018 */
[----:B------:R-:W-:Y:S01]  /*5d50*/  ISETP.GE.AND P6, PT, R0, R230, PT ;  /* 0x000000e60000720c */ /* 0x000fe20003fc6270 */
[----:B--2---:R-:W-:Y:S01]  /*5d60*/  IMAD.MOV.U32 R5, RZ, RZ, R4 ;  /* 0x000000ffff057224 */ /* 0x004fe200078e0004 */
[----:B------:R-:W-:Y:S01]  /*5d70*/  IABS R4, R7 ;  /* 0x0000000700047213 */ /* 0x000fe20000000000 */
[----:B---3--:R-:W-:Y:S01]  /*5d80*/  FFMA.FTZ R8, R18, -UR28, R26 ;  /* 0x8000001c12087c23 */ /* 0x008fe2000801001a */
[----:B------:R-:W-:Y:S01]  /*5d90*/  FSEL R234, R6, -INF , !P1 ;  /* 0xff80000006ea7808 */ /* 0x000fe20004800000 */
[----:B------:R1:W2:Y:S01]  /*5da0*/  I2F R16, R5 ;  /* 0x0000000500107306 */ /* 0x0002a20000201400 */
[----:B------:R-:W-:Y:S01]  /*5db0*/  FFMA.FTZ R7, R20, -UR28, R59 ;  /* 0x8000001c14077c23 */ /* 0x000fe2000801003b */
[----:B------:R-:W-:-:S02]  /*5dc0*/  ISETP.GE.AND P5, PT, R0, R229, PT ;  /* 0x000000e50000720c */ /* 0x000fc40003fa6270 */
[----:B------:R-:W-:Y:S02]  /*5dd0*/  FSEL R238, R8, -INF , !P0 ;  /* 0xff80000008ee7808 */ /* 0x000fe40004000000 */
[----:B------:R-:W-:Y:S02]  /*5de0*/  PLOP3.LUT P0, PT, PT, PT, UP0, 0x80, 0x0 ;  /* 0x000000000000781c */ /* 0x000fe40003f0f008 */
[----:B------:R3:W-:Y:S01]  /*5df0*/  I2F R9, R4 ;  /* 0x0000000400097306 */ /* 0x0007e20000201400 */
[----:B------:R-:W-:Y:S02]  /*5e00*/  FSEL R205, R7, -INF , !P3 ;  /* 0xff80000007cd7808 */ /* 0x000fe40005800000 */
[C---:B------:R-:W-:Y:S02]  /*5e10*/  ISETP.GE.AND P3, PT, R0.reuse, R228, PT ;  /* 0x000000e40000720c */ /* 0x040fe40003f66270 */
[C---:B------:R-:W-:Y:S02]  /*5e20*/  ISETP.GE.AND P1, PT, R0.reuse, R227, PT ;  /* 0x000000e30000720c */ /* 0x040fe40003f26270 */
[C---:B------:R-:W-:Y:S01]  /*5e30*/  ISETP.LT.OR P6, PT, R0.reuse, R225, P6 ;  /* 0x000000e10000720c */ /* 0x040fe200037c1670 */
[----:B-1----:R-:W-:Y:S01]  /*5e40*/  IMAD.IADD R5, R219, 0x1, -R0 ;  /* 0x00000001db057824 */ /* 0x002fe200078e0a00 */
[----:B------:R-:W-:Y:S01]  /*5e50*/  ISETP.LT.OR P5, PT, R0, R224, P5 ;  /* 0x000000e00000720c */ /* 0x000fe20002fa1670 */
[----:B--2---:R-:W-:Y:S01]  /*5e60*/  FFMA.FTZ R6, R16, -UR28, R12 ;  /* 0x8000001c10067c23 */ /* 0x004fe2000801000c */
        /* <DEDUP_REMOVED lines=10> */
[----:B--2---:R-:W-:-:S03]  /*5f10*/  FFMA.FTZ R7, R10, -UR28, R27 ;  /* 0x8000001c0a077c23 */ /* 0x004fc6000801001b */
[----:B------:R1:W2:Y:S02]  /*5f20*/  I2F R5, R4 ;  /* 0x0000000400057306 */ /* 0x0002a40000201400 */
[----:B------:R-:W-:-:S06]  /*5f30*/  FSEL R237, R7, -INF , !P5 ;  /* 0xff80000007ed7808 */ /* 0x000fcc0006800000 */
[----:B------:R-:W3:Y:S01]  /*5f40*/  I2F R2, R2 ;  /* 0x0000000200027306 */ /* 0x000ee20000201400 */
[----:B-1----:R-:W-:Y:S02]  /*5f50*/  FFMA.FTZ R4, R9, -UR28, R14 ;  /* 0x8000001c09047c23 */ /* 0x002fe4000801000e */
[----:B------:R-:W-:Y:S02]  /*5f60*/  FFMA.FTZ R9, R21, -UR28, R25 ;  /* 0x8000001c15097c23 */ /* 0x000fe40008010019 */
[----:B--2---:R-:W-:Y:S01]  /*5f70*/  FFMA.FTZ R5, R5, -UR28, R13 ;  /* 0x8000001c05057c23 */ /* 0x004fe2000801000d */
[----:B------:R-:W-:Y:S02]  /*5f80*/  FSEL R204, R4, -INF , !P2 ;  /* 0xff80000004cc7808 */ /* 0x000fe40005000000 */
[----:B------:R-:W-:Y:S01]  /*5f90*/  FSEL R233, R9, -INF , !P6 ;  /* 0xff80000009e97808 */ /* 0x000fe20007000000 */
[----:B---3--:R-:W-:Y:S01]  /*5fa0*/  FFMA.FTZ R2, R2, -UR28, R15 ;  /* 0x8000001c02027c23 */ /* 0x008fe2000801000f */
[----:B------:R-:W-:-:S04]  /*5fb0*/  FSEL R200, R5, -INF , !P3 ;  /* 0xff80000005c87808 */ /* 0x000fc80005800000 */
        /* <DEDUP_REMOVED lines=59> */
.L_x_742:
[----:B------:R-:W-:Y:S05]  /*6370*/  BSYNC B0 ;  /* 0x0000000000007941 */ /* 0x000fea0003800000 */
.L_x_741:
[----:B------:R-:W0:Y:S02]  /*6380*/  LDGDEPBAR ;  /* 0x00000000000079af */ /* 0x000e240000000000 */
.L_x_740:
[----:B------:R-:W-:Y:S01]  /*6390*/  FMNMX.FTZ R2, R76, R62, !PT ;  /* 0x0000003e4c027209 */ /* 0x000fe20007810000 */
[----:B------:R-:W-:Y:S01]  /*63a0*/  USHF.L.U32 UR4, UR34, 0x1, URZ ;  /* 0x0000000122047899 */ /* 0x000fe2000800063f */
[----:B-1----:R-:W-:Y:S01]  /*63b0*/  IADD3 R6, R165, 0x4, RZ ;  /* 0x00000004a5067810 */ /* 0x002fe20007ffe0ff */
[----:B------:R-:W-:Y:S01]  /*63c0*/  UIADD3 UR15, UR33, -0x4498517b, URZ ;  /* 0xbb67ae85210f7890 */ /* 0x000fe2000fffe03f */
[----:B------:R-:W-:Y:S01]  /*63d0*/  FMNMX.FTZ R2, R63, R2, !PT ;  /* 0x000000023f027209 */ /* 0x000fe20007810000 */
[----:B------:R-:W-:Y:S01]  /*63e0*/  IMAD.WIDE.U32 R106, R166, -0x2daee0ad, RZ ;  /* 0xd2511f53a66a7825 */ /* 0x000fe200078e00ff */
[----:B------:R-:W-:Y:S01]  /*63f0*/  LOP3.LUT R252, R252, UR32, RZ, 0x3c, !PT ;  /* 0x00000020fcfc7c12 */ /* 0x000fe2000f8e3cff */
[----:B------:R1:W-:Y:S01]  /*6400*/  STL [R1+0x14], R6 ;  /* 0x0000140601007387 */ /* 0x0003e20000100800 */
[----:B------:R-:W-:Y:S01]  /*6410*/  FMNMX.FTZ R2, R60, R2, !PT ;  /* 0x000000023c027209 */ /* 0x000fe20007810000 */
[----:B------:R-:W-:Y:S01]  /*6420*/  IMAD.WIDE.U32 R94, R6, -0x326172a9, RZ ;  /* 0xcd9e8d57065e7825 */ /* 0x000fe200078e00ff */
[----:B------:R-:W-:Y:S01]  /*6430*/  UIADD3 UR16, UR32, -0x61c88647, URZ ;  /* 0x9e3779b920107890 */ /* 0x000fe2000fffe03f */
[----:B------:R-:W-:Y:S01]  /*6440*/  FMNMX.FTZ R11, R136, R134, !PT ;  /* 0x00000086880b7209 */ /* 0x000fe20007810000 */
[----:B------:R-:W-:Y:S01]  /*6450*/  UIADD3 UR14, UR32, 0x3c6ef372, URZ ;  /* 0x3c6ef372200e7890 */ /* 0x000fe2000fffe03f */
[----:B------:R-:W-:Y:S01]  /*6460*/  FMNMX.FTZ R2, R104, R2, !PT ;  /* 0x0000000268027209 */ /* 0x000fe20007810000 */
[----:B------:R-:W-:Y:S01]  /*6470*/  UIADD3 UR13, UR33, 0x76cf5d0a, URZ ;  /* 0x76cf5d0a210d7890 */ /* 0x000fe2000fffe03f */
[----:B------:R-:W-:Y:S01]  /*6480*/  IMAD.SHL.U32 R212, R0, 0x2, RZ ;  /* 0x0000000200d47824 */ /* 0x000fe200078e00ff */
[----:B------:R-:W-:Y:S01]  /*6490*/  UIADD3 UR11, UR33, 0x32370b8f, URZ ;  /* 0x32370b8f210b7890 */ /* 0x000fe2000fffe03f */
[----:B------:R-:W-:Y:S01]  /*64a0*/  FMNMX.FTZ R2, R103, R2, !PT ;  /* 0x0000000267027209 */ /* 0x000fe20007810000 */
[----:B------:R-:W-:Y:S01]  /*64b0*/  UIADD3 UR12, UR32, -0x255992d5, URZ ;  /* 0xdaa66d2b200c7890 */ /* 0x000fe2000fffe03f */
[----:B------:R-:W-:Y:S01]  /*64c0*/  IMAD R243, R111, 0x10000, R111 ;  /* 0x000100006ff37824 */ /* 0x000fe200078e026f */
[----:B------:R-:W-:Y:S01]  /*64d0*/  UIADD3 UR10, UR32, 0x78dde6e4, URZ ;  /* 0x78dde6e4200a7890 */ /* 0x000fe2000fffe03f */
[----:B------:R-:W-:Y:S01]  /*64e0*/  FMNMX.FTZ R2, R31, R2, !PT ;  /* 0x000000021f027209 */ /* 0x000fe20007810000 */
[----:B------:R-:W-:Y:S01]  /*64f0*/  UIADD3 UR7, UR33, -0x56f99767, URZ ;  /* 0xa906689921077890 */ /* 0x000fe2000fffe03f */
[----:B------:R-:W-:Y:S01]  /*6500*/  IMAD R214, R3, 0x2, R212 ;  /* 0x0000000203d67824 */ /* 0x000fe200078e02d4 */
        /* <DEDUP_REMOVED lines=30> */
[----:B------:R-:W-:Y:S03]  /*66f0*/  LDSM.16.MT88.4 R120, [R214+0x9400] ;  /* 0x00940000d678783b */ /* 0x000fe60000004200 */
[----:B------:R-:W-:Y:S01]  /*6700*/  FMNMX.FTZ R4, R197, R4, !PT ;  /* 0x00000004c5047209 */ /* 0x000fe20007810000 */
[----:B------:R-:W2:Y:S03]  /*6710*/  SHFL.BFLY PT, R5, R2, 0x2, 0x1f ;  /* 0x0c401f0002057f89 */ /* 0x000ea600000e0000 */
[----:B------:R-:W-:Y:S01]  /*6720*/  FMNMX.FTZ R4, R196, R4, !PT ;  /* 0x00000004c4047209 */ /* 0x000fe20007810000 */
[----:B------:R-:W-:Y:S03]  /*6730*/  LDSM.16.MT88.4 R116, [R214+0xa400] ;  /* 0x00a40000d674783b */ /* 0x000fe60000004200 */
[----:B------:R-:W-:-:S04]  /*6740*/  FMNMX.FTZ R4, R143, R4, !PT ;  /* 0x000000048f047209 */ /* 0x000fc80007810000 */
[----:B------:R-:W-:-:S04]  /*6750*/  FMNMX.FTZ R4, R210, R4, !PT ;  /* 0x00000004d2047209 */ /* 0x000fc80007810000 */
[----:B------:R-:W-:-:S04]  /*6760*/  FMNMX.FTZ R4, R205, R4, !PT ;  /* 0x00000004cd047209 */ /* 0x000fc80007810000 */
[----:B------:R-:W-:-:S04]  /*6770*/  FMNMX.FTZ R4, R204, R4, !PT ;  /* 0x00000004cc047209 */ /* 0x000fc80007810000 */
[----:B-1----:R-:W-:Y:S01]  /*6780*/  FMNMX.FTZ R6, R203, R4, !PT ;  /* 0x00000004cb067209 */ /* 0x002fe20007810000 */
[----:B------:R-:W-:Y:S01]  /*6790*/  IMAD.U32 R4, RZ, RZ, UR4 ;  /* 0x00000004ff047e24 */ /* 0x000fe2000f8e00ff */
[----:B--2---:R-:W-:Y:S01]  /*67a0*/  FMNMX.FTZ R2, R2, R5, !PT ;  /* 0x0000000502027209 */ /* 0x004fe20007810000 */
[----:B------:R-:W-:Y:S01]  /*67b0*/  UIADD3 UR4, UR4, 0x1, URZ ;  /* 0x0000000104047890 */ /* 0x000fe2000fffe03f */
[----:B------:R-:W-:Y:S01]  /*67c0*/  LOP3.LUT R5, R95, R252, RZ, 0x3c, !PT ;  /* 0x000000fc5f057212 */ /* 0x000fe200078e3cff */
[----:B------:R-:W1:Y:S04]  /*67d0*/  SHFL.BFLY PT, R7, R6, 0x2, 0x1f ;  /* 0x0c401f0006077f89 */ /* 0x000e6800000e0000 */
[----:B------:R-:W2:Y:S01]  /*67e0*/  SHFL.BFLY PT, R102, R2, 0x1, 0x1f ;  /* 0x0c201f0002667f89 */ /* 0x000ea200000e0000 */
[----:B------:R-:W-:Y:S01]  /*67f0*/  IMAD.WIDE.U32 R92, R5, -0x2daee0ad, RZ ;  /* 0xd2511f53055c7825 */ /* 0x000fe200078e00ff */
[----:B------:R-:W-:-:S04]  /*6800*/  LOP3.LUT R5, R107, UR33, R4, 0x96, !PT ;  /* 0x000000216b057c12 */ /* 0x000fc8000f8e9604 */
[----:B------:R-:W-:Y:S01]  /*6810*/  LOP3.LUT R4, R93, UR15, R106, 0x96, !PT ;  /* 0x0000000f5d047c12 */ /* 0x000fe2000f8e966a */
[----:B------:R-:W-:-:S04]  /*6820*/  IMAD.WIDE.U32 R64, R5, -0x326172a9, RZ ;  /* 0xcd9e8d5705407825 */ /* 0x000fc800078e00ff */
[----:B------:R-:W-:Y:S01]  /*6830*/  IMAD.WIDE.U32 R66, R4, -0x326172a9, RZ ;  /* 0xcd9e8d5704427825 */ /* 0x000fe200078e00ff */
[----:B------:R-:W-:-:S04]  /*6840*/  LOP3.LUT R4, R65, UR16, R94, 0x96, !PT ;  /* 0x0000001041047c12 */ /* 0x000fc8000f8e965e */
[----:B------:R-:W-:Y:S01]  /*6850*/  LOP3.LUT R8, R67, UR14, R64, 0x96, !PT ;  /* 0x0000000e43087c12 */ /* 0x000fe2000f8e9640 */
[----:B------:R-:W-:Y:S01]  /*6860*/  IMAD.WIDE.U32 R4, R4, -0x2daee0ad, RZ ;  /* 0xd2511f5304047825 */ /* 0x000fe200078e00ff */
[----:B-1----:R-:W-:-:S03]  /*6870*/  FMNMX.FTZ R6, R6, R7, !PT ;  /* 0x0000000706067209 */ /* 0x002fc60007810000 */
[----:B------:R-:W-:Y:S01]  /*6880*/  IMAD.WIDE.U32 R8, R8, -0x2daee0ad, RZ ;  /* 0xd2511f5308087825 */ /* 0x000fe200078e00ff */
[----:B------:R-:W-:Y:S02]  /*6890*/  LOP3.LUT R5, R5, UR13, R92, 0x96, !PT ;  /* 0x0000000d05057c12 */ /* 0x000fe4000f8e965c */
[----:B--2---:R-:W-:Y:S01]  /*68a0*/  FMNMX.FTZ R102, R2, R102, !PT ;  /* 0x0000006602667209 */ /* 0x004fe20007810000 */
[----:B------:R-:W1:Y:S01]  /*68b0*/  SHFL.BFLY PT, R101, R6, 0x1, 0x1f ;  /* 0x0c201f0006657f89 */ /* 0x000e6200000e0000 */
[----:B------:R-:W-:Y:S01]  /*68c0*/  LOP3.LUT R2, R9, UR11, R4, 0x96, !PT ;  /* 0x0000000b09027c12 */ /* 0x000fe2000f8e9604 */
[----:B------:R-:W-:Y:S01]  /*68d0*/  IMAD.WIDE.U32 R4, R5, -0x326172a9, RZ ;  /* 0xcd9e8d5705047825 */ /* 0x000fe200078e00ff */
[----:B------:R-:W-:-:S03]  /*68e0*/  FSETP.NEU.FTZ.AND P1, PT, R102, -INF , PT ;  /* 0xff8000006600780b */ /* 0x000fc60003f3d000 */
[----:B------:R-:W-:Y:S01]  /*68f0*/  IMAD.WIDE.U32 R16, R2, -0x326172a9, RZ ;  /* 0xcd9e8d5702107825 */ /* 0x000fe200078e00ff */
[----:B------:R-:W-:-:S03]  /*6900*/  LOP3.LUT R5, R5, UR12, R66, 0x96, !PT ;  /* 0x0000000c05057c12 */ /* 0x000fc6000f8e9642 */
[----:B------:R-:W-:Y:S01]  /*6910*/  FMUL.FTZ R7, R102, c[0x0][0x23c] ;  /* 0x00008f0066077a20 */ /* 0x000fe20000410000 */
[----:B------:R-:W-:Y:S01]  /*6920*/  LOP3.LUT R2, R17, UR10, R4, 0x96, !PT ;  /* 0x0000000a11027c12 */ /* 0x000fe2000f8e9604 */
[----:B------:R-:W-:-:S03]  /*6930*/  IMAD.WIDE.U32 R4, R5, -0x2daee0ad, RZ ;  /* 0xd2511f5305047825 */ /* 0x000fc600078e00ff */
[----:B------:R-:W-:Y:S01]  /*6940*/  FSEL R15, R7, RZ, P1 ;  /* 0x000000ff070f7208 */ /* 0x000fe20000800000 */
[----:B------:R-:W-:Y:S01]  /*6950*/  IMAD.WIDE.U32 R18, R2, -0x2daee0ad, RZ ;  /* 0xd2511f5302127825 */ /* 0x000fe200078e00ff */
[----:B------:R-:W-:-:S03]  /*6960*/  LOP3.LUT R8, R5, UR9, R8, 0x96, !PT ;  /* 0x0000000905087c12 */ /* 0x000fc6000f8e9608 */
[--C-:B------:R-:W-:Y:S01]  /*6970*/  FFMA.FTZ R2, R62, c[0x0][0x23c], -R15.reuse ;  /* 0x00008f003e027a23 */ /* 0x100fe2000001080f */
[----:B------:R-:W-:Y:S01]  /*6980*/  LOP3.LUT R4, R19, UR7, R4, 0x96, !PT ;  /* 0x0000000713047c12 */ /* 0x000fe2000f8e9604 */
[----:B------:R-:W-:Y:S01]  /*6990*/  FFMA.FTZ R7, R76, c[0x0][0x23c], -R15 ;  /* 0x00008f004c077a23 */ /* 0x000fe2000001080f */
[----:B-1----:R-:W-:Y:S01]  /*69a0*/  FMNMX.FTZ R101, R6, R101, !PT ;  /* 0x0000006506657209 */ /* 0x002fe20007810000 */
[----:B------:R1:W-:Y:S02]  /*69b0*/  MUFU.EX2 R154, R2 ;  /* 0x00000002009a7308 */ /* 0x0003e40000000800 */
[----:B------:R-:W-:Y:S01]  /*69c0*/  IMAD.WIDE.U32 R4, R4, -0x326172a9, RZ ;  /* 0xcd9e8d5704047825 */ /* 0x000fe200078e00ff */
[----:B------:R-:W-:-:S03]  /*69d0*/  FSETP.NEU.FTZ.AND P1, PT, R101, -INF , PT ;  /* 0xff8000006500780b */ /* 0x000fc60003f3d000 */
[----:B------:R-:W-:Y:S01]  /*69e0*/  IMAD.WIDE.U32 R12, R8, -0x326172a9, RZ ;  /* 0xcd9e8d57080c7825 */ /* 0x000fe200078e00ff */
[----:B------:R-:W-:Y:S01]  /*69f0*/  LOP3.LUT R10, R4, 0xff, RZ, 0xc0, !PT ;  /* 0x000000ff040a7812 */ /* 0x000fe200078ec0ff */
[----:B------:R2:W-:Y:S02]  /*6a00*/  MUFU.EX2 R155, R7 ;  /* 0x00000007009b7308 */ /* 0x0005e40000000800 */
[--C-:B------:R-:W-:Y:S01]  /*6a10*/  FFMA.FTZ R8, R60, c[0x0][0x23c], -R15.reuse ;  /* 0x00008f003c087a23 */ /* 0x100fe2000001080f */
[--C-:B------:R-:W-:Y:S02]  /*6a20*/  SHF.R.U32.HI R6, RZ, 0x10, R4.reuse ;  /* 0x00000010ff067819 */ /* 0x100fe40000011604 */
[----:B------:R-:W-:Y:S02]  /*6a30*/  SHF.R.U32.HI R9, RZ, 0x18, R4 ;  /* 0x00000018ff097819 */ /* 0x000fe40000011604 */
[----:B------:R-:W-:Y:S01]  /*6a40*/  LOP3.LUT R6, R6, 0xff, RZ, 0xc0, !PT ;  /* 0x000000ff06067812 */ /* 0x000fe200078ec0ff */
[----:B-1----:R-:W-:Y:S01]  /*6a50*/  FFMA.FTZ R2, R63, c[0x0][0x23c], -R15 ;  /* 0x00008f003f027a23 */ /* 0x002fe2000001080f */
[----:B------:R-:W-:Y:S01]  /*6a60*/  MUFU.EX2 R138, R8 ;  /* 0x00000008008a7308 */ /* 0x000fe20000000800 */
[----:B--2---:R-:W-:-:S07]  /*6a70*/  FMUL.FTZ R7, R101, c[0x0][0x23c] ;  /* 0x00008f0065077a20 */ /* 0x004fce0000410000 */
[----:B------:R1:W-:Y:S01]  /*6a80*/  MUFU.EX2 R158, R2 ;  /* 0x00000002009e7308 */ /* 0x0003e20000000800 */
[----:B------:R-:W-:-:S05]  /*6a90*/  FSEL R14, R7, RZ, P1 ;  /* 0x000000ff070e7208 */ /* 0x000fca0000800000 */
[--C-:B------:R-:W-:Y:S02]  /*6aa0*/  FFMA.FTZ R7, R68, c[0x0][0x23c], -R14.reuse ;  /* 0x00008f0044077a23 */ /* 0x100fe4000001080e */
[----:B------:R-:W-:Y:S02]  /*6ab0*/  FFMA.FTZ R3, R69, c[0x0][0x23c], -R14 ;  /* 0x00008f0045037a23 */ /* 0x000fe4000001080e */
[----:B------:R2:W-:Y:S01]  /*6ac0*/  MUFU.EX2 R152, R7 ;  /* 0x0000000700987308 */ /* 0x0005e20000000800 */
[----:B-1----:R-:W-:Y:S02]  /*6ad0*/  LOP3.LUT R2, R4, 0xffff, RZ, 0xc0, !PT ;  /* 0x0000ffff04027812 */ /* 0x002fe400078ec0ff */
[----:B------:R-:W-:Y:S02]  /*6ae0*/  FMNMX.FTZ R4, R133, R11, !PT ;  /* 0x0000000b85047209 */ /* 0x000fe40007810000 */
[----:B------:R-:W-:-:S03]  /*6af0*/  SHF.R.U32.HI R8, RZ, 0x8, R2 ;  /* 0x00000008ff087819 */ /* 0x000fc60000011602 */
[----:B------:R1:W-:Y:S01]  /*6b00*/  MUFU.EX2 R153, R3 ;  /* 0x0000000300997308 */ /* 0x0003e20000000800 */
[----:B------:R-:W-:Y:S02]  /*6b10*/  LOP3.LUT R2, R5, UR17, R12, 0x96, !PT ;  /* 0x0000001105027c12 */ /* 0x000fe4000f8e960c */
[----:B------:R-:W-:Y:S01]  /*6b20*/  FMNMX.FTZ R5, R132, R4, !PT ;  /* 0x0000000484057209 */ /* 0x000fe20007810000 */
[----:B------:R-:W-:Y:S01]  /*6b30*/  FFMA.FTZ R4, R61, c[0x0][0x23c], -R14 ;  /* 0x00008f003d047a23 */ /* 0x000fe2000001080e */
[----:B------:R-:W-:Y:S02]  /*6b40*/  LOP3.LUT R0, R2, 0xffff, RZ, 0xc0, !PT ;  /* 0x0000ffff02007812 */ /* 0x000fe400078ec0ff */
[----:B------:R-:W-:Y:S01]  /*6b50*/  FMNMX.FTZ R5, R162, R5, !PT ;  /* 0x00000005a2057209 */ /* 0x000fe20007810000 */
[----:B------:R3:W4:Y:S01]  /*6b60*/  MUFU.EX2 R137, R4 ;  /* 0x0000000400897308 */ /* 0x0007220000000800 */
[----:B--2---:R-:W-:Y:S02]  /*6b70*/  PRMT R7, R6, 0x5410, R9 ;  /* 0x0000541006077816 */ /* 0x004fe40000000009 */
[----:B------:R-:W-:-:S02]  /*6b80*/  LOP3.LUT R6, R2, 0xff, RZ, 0xc0, !PT ;  /* 0x000000ff02067812 */ /* 0x000fc400078ec0ff */
[----:B------:R-:W-:Y:S02]  /*6b90*/  SHF.R.U32.HI R0, RZ, 0x8, R0 ;  /* 0x00000008ff007819 */ /* 0x000fe40000011600 */
[----:B------:R-:W-:Y:S01]  /*6ba0*/  PRMT R10, R10, 0x5410, R8 ;  /* 0x000054100a0a7816 */ /* 0x000fe20000000008 */
[----:B-1----:R-:W-:Y:S01]  /*6bb0*/  HSET2.LE.AND R3, R7, R243, PT ;  /* 0x000000f307037233 */ /* 0x002fe20003803000 */
[----:B------:R-:W-:Y:S02]  /*6bc0*/  PRMT R8, R6, 0x5410, R0 ;  /* 0x0000541006087816 */ /* 0x000fe40000000000 */
[----:B---3--:R-:W-:Y:S01]  /*6bd0*/  FMNMX.FTZ R4, R151, R5, !PT ;  /* 0x0000000597047209 */ /* 0x008fe20007810000 */
[----:B------:R-:W-:Y:S01]  /*6be0*/  FFMA.FTZ R5, R77, c[0x0][0x23c], -R14 ;  /* 0x00008f004d057a23 */ /* 0x000fe2000001080e */
[----:B----4-:R-:W-:Y:S01]  /*6bf0*/  F2FP.PACK_AB R7, R137, R152 ;  /* 0x000000988907723e */ /* 0x010fe200000000ff */
[----:B------:R-:W1:Y:S01]  /*6c00*/  LDSM.16.MT88.4 R76, [R214+0x9000] ;  /* 0x00900000d64c783b */ /* 0x000e620000004200 */
[----:B------:R-:W-:Y:S01]  /*6c10*/  FMNMX.FTZ R0, R148, R4, !PT ;  /* 0x0000000494007209 */ /* 0x000fe20007810000 */
[----:B------:R2:W3:Y:S01]  /*6c20*/  MUFU.EX2 R156, R5 ;  /* 0x00000005009c7308 */ /* 0x0004e20000000800 */
[----:B------:R-:W-:-:S02]  /*6c30*/  LOP3.LUT R7, R3, R7, RZ, 0xc0, !PT ;  /* 0x0000000703077212 */ /* 0x000fc400078ec0ff */
[----:B------:R-:W-:Y:S02]  /*6c40*/  FMNMX.FTZ R4, R144, R0, !PT ;  /* 0x0000000090047209 */ /* 0x000fe40007810000 */
[----:B------:R-:W-:Y:S02]  /*6c50*/  SHF.R.U32.HI R0, RZ, 0x10, R2 ;  /* 0x00000010ff007819 */ /* 0x000fe40000011602 */
[----:B------:R-:W-:Y:S02]  /*6c60*/  FMNMX.FTZ R6, R235, R4, !PT ;  /* 0x00000004eb067209 */ /* 0x000fe40007810000 */
[----:B------:R-:W-:Y:S01]  /*6c70*/  LOP3.LUT R4, R0, 0xff, RZ, 0xc0, !PT ;  /* 0x000000ff00047812 */ /* 0x000fe200078ec0ff */
[----:B------:R-:W-:Y:S01]  /*6c80*/  HSET2.LE.AND R0, R10, R243, PT ;  /* 0x000000f30a007233 */ /* 0x000fe20003803000 */
[----:B------:R-:W-:-:S04]  /*6c90*/  FFMA.FTZ R10, R103, c[0x0][0x23c], -R15 ;  /* 0x00008f00670a7a23 */ /* 0x000fc8000001080f */
[----:B------:R-:W-:Y:S01]  /*6ca0*/  MUFU.EX2 R251, R10 ;  /* 0x0000000a00fb7308 */ /* 0x000fe20000000800 */
[----:B--2---:R-:W-:Y:S02]  /*6cb0*/  SHF.R.U32.HI R5, RZ, 0x18, R2 ;  /* 0x00000018ff057819 */ /* 0x004fe40000011602 */
[----:B------:R-:W-:Y:S02]  /*6cc0*/  F2FP.PACK_AB R2, R138, R158 ;  /* 0x0000009e8a02723e */ /* 0x000fe400000000ff */
[----:B------:R-:W-:Y:S02]  /*6cd0*/  PRMT R5, R4, 0x5410, R5 ;  /* 0x0000541004057816 */ /* 0x000fe40000000005 */
[----:B------:R-:W-:Y:S02]  /*6ce0*/  FMNMX.FTZ R4, R232, R6, !PT ;  /* 0x00000006e8047209 */ /* 0x000fe40007810000 */
[----:B------:R-:W-:Y:S01]  /*6cf0*/  LOP3.LUT R6, R0, R2, RZ, 0xc0, !PT ;  /* 0x0000000200067212 */ /* 0x000fe200078ec0ff */
[--C-:B------:R-:W-:Y:S01]  /*6d00*/  HSET2.LE.AND R0, R8, R243.reuse, PT ;  /* 0x000000f308007233 */ /* 0x100fe20003803000 */
[----:B------:R-:W-:Y:S01]  /*6d10*/  FMNMX.FTZ R4, R211, R4, !PT ;  /* 0x00000004d3047209 */ /* 0x000fe20007810000 */
[----:B------:R-:W-:Y:S01]  /*6d20*/  HSET2.LE.AND R3, R5, R243, PT ;  /* 0x000000f305037233 */ /* 0x000fe20003803000 */
[----:B------:R-:W-:-:S02]  /*6d30*/  F2FP.PACK_AB R2, R154, R155 ;  /* 0x0000009b9a02723e */ /* 0x000fc400000000ff */
[----:B------:R-:W-:Y:S02]  /*6d40*/  FMNMX.FTZ R8, R207, R4, !PT ;  /* 0x00000004cf087209 */ /* 0x000fe40007810000 */
[----:B------:R-:W-:Y:S02]  /*6d50*/  LOP3.LUT R4, R0, R2, RZ, 0xc0, !PT ;  /* 0x0000000200047212 */ /* 0x000fe400078ec0ff */
[----:B------:R-:W-:Y:S02]  /*6d60*/  FMNMX.FTZ R0, R241, R8, !PT ;  /* 0x00000008f1007209 */ /* 0x000fe40007810000 */
[----:B------:R-:W-:Y:S02]  /*6d70*/  FMNMX.FTZ R2, R160, R149, !PT ;  /* 0x00000095a0027209 */ /* 0x000fe40007810000 */
[----:B------:R-:W-:Y:S02]  /*6d80*/  FMNMX.FTZ R0, R239, R0, !PT ;  /* 0x00000000ef007209 */ /* 0x000fe40007810000 */
[----:B---3--:R-:W-:-:S02]  /*6d90*/  F2FP.PACK_AB R5, R153, R156 ;  /* 0x0000009c9905723e */ /* 0x008fc400000000ff */
[----:B------:R-:W-:Y:S02]  /*6da0*/  FMNMX.FTZ R0, R234, R0, !PT ;  /* 0x00000000ea007209 */ /* 0x000fe40007810000 */
[----:B------:R-:W-:Y:S02]  /*6db0*/  FMNMX.FTZ R2, R135, R2, !PT ;  /* 0x0000000287027209 */ /* 0x000fe40007810000 */
[----:B------:R-:W-:Y:S01]  /*6dc0*/  FMNMX.FTZ R8, R233, R0, !PT ;  /* 0x00000000e9087209 */ /* 0x000fe20007810000 */
[----:B------:R-:W-:Y:S01]  /*6dd0*/  FFMA.FTZ R0, R104, c[0x0][0x23c], -R15 ;  /* 0x00008f0068007a23 */ /* 0x000fe2000001080f */
[----:B------:R-:W-:Y:S02]  /*6de0*/  LOP3.LUT R5, R3, R5, RZ, 0xc0, !PT ;  /* 0x0000000503057212 */ /* 0x000fe400078ec0ff */
[----:B------:R-:W-:Y:S01]  /*6df0*/  FMNMX.FTZ R2, R147, R2, !PT ;  /* 0x0000000293027209 */ /* 0x000fe20007810000 */
[----:B------:R2:W-:Y:S01]  /*6e00*/  MUFU.EX2 R139, R0 ;  /* 0x00000000008b7308 */ /* 0x0005e20000000800 */
[----:B------:R-:W-:-:S02]  /*6e10*/  LOP3.LUT R3, R13, UR8, R16, 0x96, !PT ;  /* 0x000000080d037c12 */ /* 0x000fc4000f8e9610 */
[----:B------:R-:W3:Y:S01]  /*6e20*/  SHFL.BFLY PT, R16, R8, 0x2, 0x1f ;  /* 0x0c401f0008107f89 */ /* 0x000ee200000e0000 */
[C---:B------:R-:W-:Y:S08]  /*6e30*/  HMMA.16816.F32 R56, R4.reuse, R84, RZ ;  /* 0x000000540438723c */ /* 0x040ff000000018ff */
[----:B------:R-:W-:Y:S01]  /*6e40*/  HMMA.16816.F32 R40, R4, R88, RZ ;  /* 0x000000580428723c */ /* 0x000fe200000018ff */
[----:B--2---:R-:W-:Y:S01]  /*6e50*/  FMNMX.FTZ R0, R161, R2, !PT ;  /* 0x00000002a1007209 */ /* 0x004fe20007810000 */
[----:B------:R-:W-:-:S03]  /*6e60*/  IMAD.WIDE.U32 R2, R3, -0x2daee0ad, RZ ;  /* 0xd2511f5303027825 */ /* 0x000fc600078e00ff */
[----:B------:R-:W-:-:S03]  /*6e70*/  FMNMX.FTZ R9, R150, R0, !PT ;  /* 0x0000000096097209 */ /* 0x000fc60007810000 */
[C---:B------:R-:W-:Y:S01]  /*6e80*/  HMMA.16816.F32 R20, R4.reuse, R96, RZ ;  /* 0x000000600414723c */ /* 0x040fe200000018ff */
[----:B------:R-:W-:Y:S02]  /*6e90*/  LOP3.LUT R10, R2, 0xffff, RZ, 0xc0, !PT ;  /* 0x0000ffff020a7812 */ /* 0x000fe400078ec0ff */
[----:B------:R-:W-:Y:S02]  /*6ea0*/  FMNMX.FTZ R9, R146, R9, !PT ;  /* 0x0000000992097209 */ /* 0x000fe40007810000 */
[----:B------:R-:W-:Y:S02]  /*6eb0*/  LOP3.LUT R13, R2, 0xff, RZ, 0xc0, !PT ;  /* 0x000000ff020d7812 */ /* 0x000fe400078ec0ff */
[--C-:B------:R-:W-:Y:S01]  /*6ec0*/  SHF.R.U32.HI R12, RZ, 0x10, R2.reuse ;  /* 0x00000010ff0c7819 */ /* 0x100fe20000011602 */
[----:B------:R-:W-:Y:S01]  /*6ed0*/  HMMA.16816.F32 R68, R4, R72, RZ ;  /* 0x000000480444723c */ /* 0x000fe200000018ff */
[----:B------:R-:W-:Y:S02]  /*6ee0*/  SHF.R.U32.HI R11, RZ, 0x18, R2 ;  /* 0x00000018ff0b7819 */ /* 0x000fe40000011602 */
[----:B------:R-:W-:-:S02]  /*6ef0*/  SHF.R.U32.HI R2, RZ, 0x8, R10 ;  /* 0x00000008ff027819 */ /* 0x000fc4000001160a */
[----:B------:R-:W-:Y:S02]  /*6f00*/  FMNMX.FTZ R9, R145, R9, !PT ;  /* 0x0000000991097209 */ /* 0x000fe40007810000 */
[----:B------:R-:W-:Y:S01]  /*6f10*/  LOP3.LUT R0, R3, UR18, R18, 0x96, !PT ;  /* 0x0000001203007c12 */ /* 0x000fe2000f8e9612 */
[----:B------:R-:W-:Y:S01]  /*6f20*/  FFMA.FTZ R3, R31, c[0x0][0x23c], -R15 ;  /* 0x00008f001f037a23 */ /* 0x000fe2000001080f */
[----:B------:R-:W-:Y:S01]  /*6f30*/  PRMT R17, R13, 0x5410, R2 ;  /* 0x000054100d117816 */ /* 0x000fe20000000002 */
[----:B-1----:R-:W-:Y:S01]  /*6f40*/  HMMA.16816.F32 R60, R4, R76, RZ ;  /* 0x0000004c043c723c */ /* 0x002fe200000018ff */
[----:B------:R-:W-:Y:S01]  /*6f50*/  FMNMX.FTZ R2, R236, R9, !PT ;  /* 0x00000009ec027209 */ /* 0x000fe20007810000 */
[----:B------:R1:W-:Y:S01]  /*6f60*/  MUFU.EX2 R249, R3 ;  /* 0x0000000300f97308 */ /* 0x0003e20000000800 */
[----:B------:R-:W-:Y:S02]  /*6f70*/  LOP3.LUT R10, R12, 0xff, RZ, 0xc0, !PT ;  /* 0x000000ff0c0a7812 */ /* 0x000fe400078ec0ff */
[----:B------:R-:W-:-:S02]  /*6f80*/  FMNMX.FTZ R2, R231, R2, !PT ;  /* 0x00000002e7027209 */ /* 0x000fc40007810000 */
[----:B------:R-:W-:Y:S01]  /*6f90*/  PRMT R12, R10, 0x5410, R11 ;  /* 0x000054100a0c7816 */ /* 0x000fe2000000000b */
[C---:B------:R-:W-:Y:S01]  /*6fa0*/  HMMA.16816.F32 R48, R4.reuse, R80, RZ ;  /* 0x000000500430723c */ /* 0x040fe200000018ff */
[----:B------:R-:W-:Y:S02]  /*6fb0*/  FMNMX.FTZ R11, R209, R2, !PT ;  /* 0x00000002d10b7209 */ /* 0x000fe40007810000 */
[----:B------:R-:W-:Y:S02]  /*6fc0*/  LOP3.LUT R2, R0, 0xffff, RZ, 0xc0, !PT ;  /* 0x0000ffff00027812 */ /* 0x000fe400078ec0ff */
[----:B---3--:R-:W-:Y:S02]  /*6fd0*/  FMNMX.FTZ R16, R8, R16, !PT ;  /* 0x0000001008107209 */ /* 0x008fe40007810000 */
[----:B------:R-:W-:Y:S01]  /*6fe0*/  SHF.R.U32.HI R8, RZ, 0x10, R0 ;  /* 0x00000010ff087819 */ /* 0x000fe20000011600 */
[----:B------:R-:W-:Y:S01]  /*6ff0*/  HMMA.16816.F32 R44, R4, R78, RZ ;  /* 0x0000004e042c723c */ /* 0x000fe200000018ff */
[----:B------:R-:W-:Y:S01]  /*7000*/  SHF.R.U32.HI R9, RZ, 0x8, R2 ;  /* 0x00000008ff097819 */ /* 0x000fe20000011602 */
[----:B-1----:R-:W-:Y:S01]  /*7010*/  FFMA.FTZ R3, R30, c[0x0][0x23c], -R15 ;  /* 0x00008f001e037a23 */ /* 0x002fe2000001080f */
[----:B------:R-:W-:-:S02]  /*7020*/  LOP3.LUT R10, R0, 0xff, RZ, 0xc0, !PT ;  /* 0x000000ff000a7812 */ /* 0x000fc400078ec0ff */
[----:B------:R-:W-:Y:S01]  /*7030*/  SHF.R.U32.HI R2, RZ, 0x18, R0 ;  /* 0x00000018ff027819 */ /* 0x000fe20000011600 */
[----:B------:R1:W2:Y:S01]  /*7040*/  MUFU.EX2 R247, R3 ;  /* 0x0000000300f77308 */ /* 0x0002a20000000800 */
[----:B------:R-:W-:Y:S01]  /*7050*/  LOP3.LUT R0, R8, 0xff, RZ, 0xc0, !PT ;  /* 0x000000ff08007812 */ /* 0x000fe200078ec0ff */
[C---:B------:R-:W-:Y:S01]  /*7060*/  HMMA.16816.F32 R28, R4.reuse, R74, RZ ;  /* 0x0000004a041c723c */ /* 0x040fe200000018ff */
[----:B------:R-:W-:Y:S02]  /*7070*/  FMNMX.FTZ R8, R206, R11, !PT ;  /* 0x0000000bce087209 */ /* 0x000fe40007810000 */
[----:B------:R-:W-:Y:S02]  /*7080*/  PRMT R13, R10, 0x5410, R9 ;  /* 0x000054100a0d7816 */ /* 0x000fe40000000009 */
[----:B------:R-:W-:Y:S01]  /*7090*/  PRMT R9, R0, 0x5410, R2 ;  /* 0x0000541000097816 */ /* 0x000fe20000000002 */
[--C-:B------:R-:W-:Y:S01]  /*70a0*/  FFMA.FTZ R2, R105, c[0x0][0x23c], -R14.reuse ;  /* 0x00008f0069027a23 */ /* 0x100fe2000001080e */
[----:B------:R-:W-:Y:S01]  /*70b0*/  FMNMX.FTZ R0, R242, R8, !PT ;  /* 0x00000008f2007209 */ /* 0x000fe20007810000 */
[----:B------:R-:W-:Y:S01]  /*70c0*/  HMMA.16816.F32 R36, R4, R86, RZ ;  /* 0x000000560424723c */ /* 0x000fe200000018ff */
[----:B------:R-:W-:Y:S01]  /*70d0*/  IMAD.MOV.U32 R105, RZ, RZ, R155 ;  /* 0x000000ffff697224 */ /* 0x000fe200078e009b */
[----:B------:R2:W-:Y:S01]  /*70e0*/  MUFU.EX2 R250, R2 ;  /* 0x0000000200fa7308 */ /* 0x0005e20000000800 */
[----:B------:R-:W-:Y:S01]  /*70f0*/  FMNMX.FTZ R8, R240, R0, !PT ;  /* 0x00000000f0087209 */ /* 0x000fe20007810000 */
[----:B------:R-:W-:Y:S01]  /*7100*/  HSET2.LE.AND R0, R17, R243, PT ;  /* 0x000000f311007233 */ /* 0x000fe20003803000 */
[----:B-1----:R-:W-:-:S02]  /*7110*/  FFMA.FTZ R3, R32, c[0x0][0x23c], -R14 ;  /* 0x00008f0020037a23 */ /* 0x002fc4000001080e */
[----:B------:R-:W-:Y:S01]  /*7120*/  FMNMX.FTZ R8, R238, R8, !PT ;  /* 0x00000008ee087209 */ /* 0x000fe20007810000 */
[C---:B------:R-:W-:Y:S02]  /*7130*/  HMMA.16816.F32 R52, R4.reuse, R82, RZ ;  /* 0x000000520434723c */ /* 0x040fe400000018ff */
[----:B------:R1:W-:Y:S06]  /*7140*/  MUFU.EX2 R248, R3 ;  /* 0x0000000300f87308 */ /* 0x0003ec0000000800 */
[----:B------:R-:W-:Y:S01]  /*7150*/  HMMA.16816.F32 R32, R4, R90, RZ ;  /* 0x0000005a0420723c */ /* 0x000fe200000018ff */
[----:B--2---:R-:W-:-:S04]  /*7160*/  F2FP.PACK_AB R2, R247, R249 ;  /* 0x000000f9f702723e */ /* 0x004fc800000000ff */
[----:B------:R-:W-:Y:S01]  /*7170*/  LOP3.LUT R10, R0, R2, RZ, 0xc0, !PT ;  /* 0x00000002000a7212 */ /* 0x000fe200078ec0ff */
[--C-:B------:R-:W-:Y:S01]  /*7180*/  HSET2.LE.AND R0, R13, R243.reuse, PT ;  /* 0x000000f30d007233 */ /* 0x100fe20003803000 */
[----:B------:R-:W-:Y:S01]  /*7190*/  F2FP.PACK_AB R2, R251, R139 ;  /* 0x0000008bfb02723e */ /* 0x000fe200000000ff */
[----:B------:R-:W2:Y:S01]  /*71a0*/  SHFL.BFLY PT, R13, R16, 0x1, 0x1f ;  /* 0x0c201f00100d7f89 */ /* 0x000ea200000e0000 */
[----:B-1----:R-:W-:Y:S01]  /*71b0*/  FFMA.FTZ R3, R100, c[0x0][0x23c], -R14 ;  /* 0x00008f0064037a23 */ /* 0x002fe2000001080e */
[----:B------:R-:W-:Y:S03]  /*71c0*/  HMMA.16816.F32 R24, R4, R98, RZ ;  /* 0x000000620418723c */ /* 0x000fe600000018ff */
[----:B------:R1:W3:Y:S04]  /*71d0*/  MUFU.EX2 R246, R3 ;  /* 0x0000000300f67308 */ /* 0x0002e80000000800 */
[----:B------:R-:W-:Y:S01]  /*71e0*/  LOP3.LUT R4, R65, UR16, R244, 0x96, !PT ;  /* 0x0000001041047c12 */ /* 0x000fe2000f8e96f4 */
[----:B-1----:R-:W-:Y:S01]  /*71f0*/  FFMA.FTZ R3, R108, c[0x0][0x23c], -R14 ;  /* 0x00008f006c037a23 */ /* 0x002fe2000001080e */
[----:B---3--:R-:W-:Y:S01]  /*7200*/  F2FP.PACK_AB R11, R246, R248 ;  /* 0x000000f8f60b723e */ /* 0x008fe200000000ff */
[----:B------:R-:W1:Y:S01]  /*7210*/  LDSM.16.MT88.4 R108, [R212+0xa400] ;  /* 0x00a40000d46c783b */ /* 0x000e620000004200 */
[----:B--2---:R-:W-:Y:S01]  /*7220*/  FMNMX.FTZ R104, R16, R13, !PT ;  /* 0x0000000d10687209 */ /* 0x004fe20007810000 */
[----:B------:R2:W3:Y:S03]  /*7230*/  MUFU.EX2 R157, R3 ;  /* 0x00000003009d7308 */ /* 0x0004e60000000800 */
[----:B------:R-:W-:Y:S01]  /*7240*/  FSETP.NEU.FTZ.AND P1, PT, R104, -INF , PT ;  /* 0xff8000006800780b */ /* 0x000fe20003f3d000 */
[----:B--2---:R-:W-:Y:S01]  /*7250*/  HSET2.LE.AND R3, R12, R243, PT ;  /* 0x000000f30c037233 */ /* 0x004fe20003803000 */
[----:B------:R-:W-:-:S02]  /*7260*/  FMNMX.FTZ R12, R237, R8, !PT ;  /* 0x00000008ed0c7209 */ /* 0x000fc40007810000 */
[----:B------:R-:W-:Y:S02]  /*7270*/  LOP3.LUT R8, R0, R2, RZ, 0xc0, !PT ;  /* 0x0000000200087212 */ /* 0x000fe400078ec0ff */
[----:B------:R-:W-:Y:S01]  /*7280*/  LOP3.LUT R11, R3, R11, RZ, 0xc0, !PT ;  /* 0x0000000b030b7212 */ /* 0x000fe200078ec0ff */
[----:B------:R-:W2:Y:S01]  /*7290*/  SHFL.BFLY PT, R2, R12, 0x2, 0x1f ;  /* 0x0c401f000c027f89 */ /* 0x000ea200000e0000 */
[----:B------:R-:W-:Y:S01]  /*72a0*/  HSET2.LE.AND R3, R9, R243, PT ;  /* 0x000000f309037233 */ /* 0x000fe20003803000 */
[----:B---3--:R-:W-:Y:S02]  /*72b0*/  F2FP.PACK_AB R9, R250, R157 ;  /* 0x0000009dfa09723e */ /* 0x008fe400000000ff */
[----:B------:R-:W-:Y:S02]  /*72c0*/  LOP3.LUT R0, R245, R252, RZ, 0x3c, !PT ;  /* 0x000000fcf5007212 */ /* 0x000fe400078e3cff */
[----:B------:R-:W-:-:S07]  /*72d0*/  LOP3.LUT R9, R3, R9, RZ, 0xc0, !PT ;  /* 0x0000000903097212 */ /* 0x000fce00078ec0ff */
[C---:B------:R-:W-:Y:S08]  /*72e0*/  HMMA.16816.F32 R176, R8.reuse, R124, R40 ;  /* 0x0000007c08b0723c */ /* 0x040ff00000001828 */
[C---:B-1----:R-:W-:Y:S07]  /*72f0*/  HMMA.16816.F32 R184, R8.reuse, R108, R56 ;  /* 0x0000006c08b8723c */ /* 0x042fee0000001838 */
[----:B------:R-:W-:Y:S01]  /*7300*/  IMAD.WIDE.U32 R56, R0, -0x2daee0ad, RZ ;  /* 0xd2511f5300387825 */ /* 0x000fe200078e00ff */
[----:B--2---:R-:W-:Y:S01]  /*7310*/  FMNMX.FTZ R0, R12, R2, !PT ;  /* 0x000000020c007209 */ /* 0x004fe20007810000 */
[----:B------:R-:W-:Y:S02]  /*7320*/  HMMA.16816.F32 R180, R8, R128, R20 ;  /* 0x0000008008b4723c */ /* 0x000fe40000001814 */
[----:B------:R-:W-:Y:S01]  /*7330*/  FMUL.FTZ R2, R104, c[0x0][0x23c] ;  /* 0x00008f0068027a20 */ /* 0x000fe20000410000 */
[----:B------:R-:W-:Y:S01]  /*7340*/  LOP3.LUT R3, R57, UR15, R106, 0x96, !PT ;  /* 0x0000000f39037c12 */ /* 0x000fe2000f8e966a */
[----:B------:R-:W1:Y:S01]  /*7350*/  SHFL.BFLY PT, R13, R0, 0x1, 0x1f ;  /* 0x0c201f00000d7f89 */ /* 0x000e6200000e0000 */
[----:B------:R-:W-:-:S02]  /*7360*/  IMAD.MOV.U32 R59, RZ, RZ, R137 ;  /* 0x000000ffff3b7224 */ /* 0x000fc400078e0089 */
[----:B------:R-:W-:Y:S01]  /*7370*/  FSEL R12, R2, RZ, P1 ;  /* 0x000000ff020c7208 */ /* 0x000fe20000800000 */
[----:B------:R-:W-:Y:S01]  /*7380*/  IMAD.WIDE.U32 R42, R3, -0x326172a9, RZ ;  /* 0xcd9e8d57032a7825 */ /* 0x000fe200078e00ff */
[----:B------:R-:W-:Y:S03]  /*7390*/  HMMA.16816.F32 R192, R8, R112, R68 ;  /* 0x0000007008c0723c */ /* 0x000fe60000001844 */
[----:B------:R-:W-:Y:S01]  /*73a0*/  IMAD.WIDE.U32 R2, R4, -0x2daee0ad, RZ ;  /* 0xd2511f5304027825 */ /* 0x000fe200078e00ff */
[----:B------:R-:W-:-:S03]  /*73b0*/  LOP3.LUT R6, R43, UR14, R64, 0x96, !PT ;  /* 0x0000000e2b067c12 */ /* 0x000fc6000f8e9640 */
[----:B------:R-:W-:Y:S01]  /*73c0*/  FFMA.FTZ R4, R136, c[0x0][0x23c], -R12 ;  /* 0x00008f0088047a23 */ /* 0x000fe2000001080c */
[----:B------:R-:W-:Y:S01]  /*73d0*/  LOP3.LUT R3, R3, UR13, R56, 0x96, !PT ;  /* 0x0000000d03037c12 */ /* 0x000fe2000f8e9638 */
[----:B------:R-:W-:Y:S01]  /*73e0*/  IMAD.WIDE.U32 R6, R6, -0x2daee0ad, RZ ;  /* 0xd2511f5306067825 */ /* 0x000fe200078e00ff */
[C---:B------:R-:W-:Y:S01]  /*73f0*/  HMMA.16816.F32 R188, R8.reuse, R120, R60 ;  /* 0x0000007808bc723c */ /* 0x040fe2000000183c */
[----:B------:R2:W-:Y:S02]  /*7400*/  MUFU.EX2 R58, R4 ;  /* 0x00000004003a7308 */ /* 0x0005e40000000800 */
[----:B------:R-:W-:Y:S01]  /*7410*/  IMAD.MOV.U32 R71, RZ, RZ, R158 ;  /* 0x000000ffff477224 */ /* 0x000fe200078e009e */
[----:B------:R-:W-:Y:S01]  /*7420*/  LOP3.LUT R2, R7, UR11, R2, 0x96, !PT ;  /* 0x0000000b07027c12 */ /* 0x000fe2000f8e9602 */
[----:B------:R-:W-:Y:S02]  /*7430*/  IMAD.MOV.U32 R70, RZ, RZ, R157 ;  /* 0x000000ffff467224 */ /* 0x000fe400078e009d */
[----:B------:R-:W-:Y:S01]  /*7440*/  IMAD.MOV.U32 R68, RZ, RZ, R156 ;  /* 0x000000ffff447224 */ /* 0x000fe200078e009c */
[----:B------:R-:W-:Y:S01]  /*7450*/  HMMA.16816.F32 R164, R8, R114, R28 ;  /* 0x0000007208a4723c */ /* 0x000fe2000000181c */
[----:B-1----:R-:W-:Y:S01]  /*7460*/  FMNMX.FTZ R103, R0, R13, !PT ;  /* 0x0000000d00677209 */ /* 0x002fe20007810000 */
[----:B------:R-:W-:-:S03]  /*7470*/  IMAD.WIDE.U32 R20, R2, -0x326172a9, RZ ;  /* 0xcd9e8d5702147825 */ /* 0x000fc600078e00ff */
[C---:B------:R-:W-:Y:S01]  /*7480*/  FSETP.NEU.FTZ.AND P1, PT, R103.reuse, -INF , PT ;  /* 0xff8000006700780b */ /* 0x040fe20003f3d000 */
[----:B------:R-:W-:Y:S02]  /*7490*/  FMUL.FTZ R0, R103, c[0x0][0x23c] ;  /* 0x00008f0067007a20 */ /* 0x000fe40000410000 */
[--C-:B------:R-:W-:Y:S01]  /*74a0*/  FFMA.FTZ R2, R132, c[0x0][0x23c], -R12.reuse ;  /* 0x00008f0084027a23 */ /* 0x100fe2000001080c */
[----:B------:R-:W-:Y:S01]  /*74b0*/  HMMA.16816.F32 R156, R8, R116, R48 ;  /* 0x00000074089c723c */ /* 0x000fe20000001830 */
[----:B--2---:R-:W-:Y:S01]  /*74c0*/  FFMA.FTZ R4, R134, c[0x0][0x23c], -R12 ;  /* 0x00008f0086047a23 */ /* 0x004fe2000001080c */
[----:B------:R-:W-:Y:S01]  /*74d0*/  FSEL R13, R0, RZ, P1 ;  /* 0x000000ff000d7208 */ /* 0x000fe20000800000 */
[----:B------:R-:W-:Y:S01]  /*74e0*/  MUFU.EX2 R100, R2 ;  /* 0x0000000200647308 */ /* 0x000fe20000000800 */
[----:B------:R-:W-:Y:S02]  /*74f0*/  IMAD.MOV.U32 R69, RZ, RZ, R154 ;  /* 0x000000ffff457224 */ /* 0x000fe400078e009a */
[----:B------:R-:W-:-:S02]  /*7500*/  IMAD.MOV.U32 R63, RZ, RZ, R153 ;  /* 0x000000ffff3f7224 */ /* 0x000fc400078e0099 */
[----:B------:R-:W-:Y:S01]  /*7510*/  IMAD.MOV.U32 R62, RZ, RZ, R152 ;  /* 0x000000ffff3e7224 */ /* 0x000fe200078e0098 */
[C---:B------:R-:W-:Y:S01]  /*7520*/  HMMA.16816.F32 R168, R8.reuse, R118, R52 ;  /* 0x0000007608a8723c */ /* 0x040fe20000001834 */
[----:B------:R-:W-:Y:S01]  /*7530*/  IMAD.MOV.U32 R61, RZ, RZ, R139 ;  /* 0x000000ffff3d7224 */ /* 0x000fe200078e008b */
[----:B------:R1:W2:Y:S01]  /*7540*/  MUFU.EX2 R17, R4 ;  /* 0x0000000400117308 */ /* 0x0002a20000000800 */
        /* <DEDUP_REMOVED lines=9> */
[----:B-1----:R-:W-:-:S04]  /*75e0*/  IMAD.WIDE.U32 R4, R3, -0x326172a9, RZ ;  /* 0xcd9e8d5703047825 */ /* 0x002fc800078e00ff */
[----:B------:R-:W-:Y:S01]  /*75f0*/  FFMA.FTZ R3, R133, c[0x0][0x23c], -R12 ;  /* 0x00008f0085037a23 */ /* 0x000fe2000001080c */
[----:B------:R-:W-:Y:S02]  /*7600*/  LOP3.LUT R4, R21, UR10, R4, 0x96, !PT ;  /* 0x0000000a15047c12 */ /* 0x000fe4000f8e9604 */
[----:B------:R-:W-:Y:S01]  /*7610*/  HMMA.16816.F32 R172, R8, R126, R32 ;  /* 0x0000007e08ac723c */ /* 0x000fe20000001820 */
[----:B------:R-:W-:Y:S01]  /*7620*/  LOP3.LUT R5, R5, UR12, R42, 0x96, !PT ;  /* 0x0000000c05057c12 */ /* 0x000fe2000f8e962a */
[----:B------:R1:W-:Y:S01]  /*7630*/  MUFU.EX2 R163, R3 ;  /* 0x0000000300a37308 */ /* 0x0003e20000000800 */
[----:B------:R-:W-:-:S04]  /*7640*/  IMAD.WIDE.U32 R18, R4, -0x2daee0ad, RZ ;  /* 0xd2511f5304127825 */ /* 0x000fc800078e00ff */
[----:B------:R-:W-:Y:S02]  /*7650*/  FFMA.FTZ R4, R160, c[0x0][0x23c], -R13 ;  /* 0x00008f00a0047a23 */ /* 0x000fe4000001080d */
[----:B--2---:R-:W-:Y:S02]  /*7660*/  IMAD.MOV.U32 R160, RZ, RZ, R17 ;  /* 0x000000ffffa07224 */ /* 0x004fe400078e0011 */
[----:B------:R2:W-:Y:S01]  /*7670*/  MUFU.EX2 R40, R4 ;  /* 0x0000000400287308 */ /* 0x0005e20000000800 */
[----:B-1----:R-:W-:-:S05]  /*7680*/  IMAD.WIDE.U32 R2, R5, -0x2daee0ad, RZ ;  /* 0xd2511f5305027825 */ /* 0x002fca00078e00ff */
[----:B------:R-:W-:Y:S02]  /*7690*/  LOP3.LUT R0, R3, UR9, R6, 0x96, !PT ;  /* 0x0000000903007c12 */ /* 0x000fe4000f8e9606 */
[----:B------:R-:W-:Y:S01]  /*76a0*/  LOP3.LUT R2, R19, UR7, R2, 0x96, !PT ;  /* 0x0000000713027c12 */ /* 0x000fe2000f8e9602 */
[----:B--2---:R-:W-:Y:S02]  /*76b0*/  FFMA.FTZ R4, R135, c[0x0][0x23c], -R13 ;  /* 0x00008f0087047a23 */ /* 0x004fe4000001080d */
[----:B------:R-:W-:Y:S01]  /*76c0*/  IMAD.WIDE.U32 R16, R0, -0x326172a9, RZ ;  /* 0xcd9e8d5700107825 */ /* 0x000fe200078e00ff */
[----:B------:R-:W-:Y:S01]  /*76d0*/  HMMA.16816.F32 R132, R8, R130, R24 ;  /* 0x000000820884723c */ /* 0x000fe20000001818 */
[----:B------:R1:W2:Y:S02]  /*76e0*/  MUFU.EX2 R5, R4 ;  /* 0x0000000400057308 */ /* 0x0002a40000000800 */
[----:B------:R-:W-:-:S05]  /*76f0*/  IMAD.WIDE.U32 R2, R2, -0x326172a9, RZ ;  /* 0xcd9e8d5702027825 */ /* 0x000fca00078e00ff */
[----:B------:R-:W-:Y:S02]  /*7700*/  LOP3.LUT R0, R3, UR17, R16, 0x96, !PT ;  /* 0x0000001103007c12 */ /* 0x000fe4000f8e9610 */
[C---:B------:R-:W-:Y:S02]  /*7710*/  LOP3.LUT R3, R2.reuse, 0xffff, RZ, 0xc0, !PT ;  /* 0x0000ffff02037812 */ /* 0x040fe400078ec0ff */
[----:B------:R-:W-:Y:S02]  /*7720*/  LOP3.LUT R10, R2, 0xff, RZ, 0xc0, !PT ;  /* 0x000000ff020a7812 */ /* 0x000fe400078ec0ff */
[----:B------:R-:W-:Y:S02]  /*7730*/  SHF.R.U32.HI R9, RZ, 0x18, R2 ;  /* 0x00000018ff097819 */ /* 0x000fe40000011602 */
[----:B------:R-:W-:Y:S01]  /*7740*/  SHF.R.U32.HI R6, RZ, 0x8, R3 ;  /* 0x00000008ff067819 */ /* 0x000fe20000011603 */
[----:B-1----:R-:W-:Y:S01]  /*7750*/  FFMA.FTZ R4, R147, c[0x0][0x23c], -R13 ;  /* 0x00008f0093047a23 */ /* 0x002fe2000001080d */
[----:B------:R-:W-:Y:S01]  /*7760*/  SHF.R.U32.HI R3, RZ, 0x10, R0 ;  /* 0x00000010ff037819 */ /* 0x000fe20000011600 */
[----:B--2---:R-:W-:Y:S01]  /*7770*/  IMAD.MOV.U32 R11, RZ, RZ, R5 ;  /* 0x000000ffff0b7224 */ /* 0x004fe200078e0005 */
[----:B------:R-:W-:Y:S01]  /*7780*/  SHF.R.U32.HI R5, RZ, 0x10, R2 ;  /* 0x00000010ff057819 */ /* 0x000fe20000011602 */
[----:B------:R1:W2:Y:S01]  /*7790*/  MUFU.EX2 R22, R4 ;  /* 0x0000000400167308 */ /* 0x0002a20000000800 */
[----:B------:R-:W-:-:S02]  /*77a0*/  LOP3.LUT R2, R0, 0xffff, RZ, 0xc0, !PT ;  /* 0x0000ffff00027812 */ /* 0x000fc400078ec0ff */
[----:B------:R-:W-:Y:S02]  /*77b0*/  SHF.R.U32.HI R7, RZ, 0x18, R0 ;  /* 0x00000018ff077819 */ /* 0x000fe40000011600 */
[----:B------:R-:W-:Y:S02]  /*77c0*/  LOP3.LUT R8, R0, 0xff, RZ, 0xc0, !PT ;  /* 0x000000ff00087812 */ /* 0x000fe400078ec0ff */
[----:B------:R-:W-:Y:S02]  /*77d0*/  PRMT R0, R10, 0x5410, R6 ;  /* 0x000054100a007816 */ /* 0x000fe40000000006 */
[----:B------:R-:W-:-:S03]  /*77e0*/  LOP3.LUT R5, R5, 0xff, RZ, 0xc0, !PT ;  /* 0x000000ff05057812 */ /* 0x000fc600078ec0ff */
[----:B------:R-:W-:Y:S01]  /*77f0*/  HSET2.LE.AND R0, R0, R243, PT ;  /* 0x000000f300007233 */ /* 0x000fe20003803000 */
[----:B-1----:R-:W-:Y:S02]  /*7800*/  FFMA.FTZ R4, R149, c[0x0][0x23c], -R13 ;  /* 0x00008f0095047a23 */ /* 0x002fe4000001080d */
[----:B------:R-:W-:Y:S02]  /*7810*/  IMAD.MOV.U32 R149, RZ, RZ, R58 ;  /* 0x000000ffff957224 */ /* 0x000fe400078e003a */
[----:B------:R1:W3:Y:S01]  /*7820*/  MUFU.EX2 R147, R4 ;  /* 0x0000000400937308 */ /* 0x0002e20000000800 */
[----:B------:R-:W-:Y:S01]  /*7830*/  IMAD.MOV.U32 R58, RZ, RZ, R68 ;  /* 0x000000ffff3a7224 */ /* 0x000fe200078e0044 */
[----:B-1----:R-:W-:Y:S02]  /*7840*/  SHF.R.U32.HI R4, RZ, 0x8, R2 ;  /* 0x00000008ff047819 */ /* 0x002fe40000011602 */
[----:B------:R-:W-:Y:S02]  /*7850*/  LOP3.LUT R2, R3, 0xff, RZ, 0xc0, !PT ;  /* 0x000000ff03027812 */ /* 0x000fe400078ec0ff */
[----:B------:R-:W-:-:S02]  /*7860*/  PRMT R4, R8, 0x5410, R4 ;  /* 0x0000541008047816 */ /* 0x000fc40000000004 */
[----:B------:R-:W-:Y:S02]  /*7870*/  PRMT R2, R2, 0x5410, R7 ;  /* 0x0000541002027816 */ /* 0x000fe40000000007 */
[----:B------:R-:W-:Y:S01]  /*7880*/  PRMT R3, R5, 0x5410, R9 ;  /* 0x0000541005037816 */ /* 0x000fe20000000009 */
[--C-:B------:R-:W-:Y:S01]  /*7890*/  HSET2.LE.AND R4, R4, R243.reuse, PT ;  /* 0x000000f304047233 */ /* 0x100fe20003803000 */
[----:B--2---:R-:W-:Y:S01]  /*78a0*/  F2FP.PACK_AB R7, R22, R11 ;  /* 0x0000000b1607723e */ /* 0x004fe200000000ff */
[--C-:B------:R-:W-:Y:S01]  /*78b0*/  HSET2.LE.AND R8, R2, R243.reuse, PT ;  /* 0x000000f302087233 */ /* 0x100fe20003803000 */
[----:B------:R-:W-:Y:S01]  /*78c0*/  F2FP.PACK_AB R2, R100, R163 ;  /* 0x000000a36402723e */ /* 0x000fe200000000ff */
[----:B------:R-:W-:Y:S01]  /*78d0*/  HSET2.LE.AND R3, R3, R243, PT ;  /* 0x000000f303037233 */ /* 0x000fe20003803000 */
[----:B------:R-:W-:Y:S02]  /*78e0*/  F2FP.PACK_AB R5, R160, R149 ;  /* 0x00000095a005723e */ /* 0x000fe400000000ff */
[----:B------:R-:W-:-:S02]  /*78f0*/  LOP3.LUT R6, R0, R2, RZ, 0xc0, !PT ;  /* 0x0000000200067212 */ /* 0x000fc400078ec0ff */
[----:B------:R-:W-:Y:S02]  /*7900*/  LOP3.LUT R2, R17, UR8, R20, 0x96, !PT ;  /* 0x0000000811027c12 */ /* 0x000fe4000f8e9614 */
[----:B---3--:R-:W-:Y:S02]  /*7910*/  F2FP.PACK_AB R9, R147, R40 ;  /* 0x000000289309723e */ /* 0x008fe400000000ff */
[----:B------:R-:W-:Y:S01]  /*7920*/  LOP3.LUT R7, R3, R7, RZ, 0xc0, !PT ;  /* 0x0000000703077212 */ /* 0x000fe200078ec0ff */
[----:B------:R-:W-:Y:S01]  /*7930*/  IMAD.WIDE.U32 R2, R2, -0x2daee0ad, RZ ;  /* 0xd2511f5302027825 */ /* 0x000fe200078e00ff */
[----:B------:R-:W-:Y:S02]  /*7940*/  LOP3.LUT R4, R4, R5, RZ, 0xc0, !PT ;  /* 0x0000000504047212 */ /* 0x000fe400078ec0ff */
[----:B------:R-:W-:Y:S02]  /*7950*/  LOP3.LUT R5, R8, R9, RZ, 0xc0, !PT ;  /* 0x0000000908057212 */ /* 0x000fe400078ec0ff */
[----:B------:R-:W-:-:S02]  /*7960*/  LOP3.LUT R0, R3, UR18, R18, 0x96, !PT ;  /* 0x0000001203007c12 */ /* 0x000fc4000f8e9612 */
[C---:B------:R-:W-:Y:S02]  /*7970*/  LOP3.LUT R3, R2.reuse, 0xffff, RZ, 0xc0, !PT ;  /* 0x0000ffff02037812 */ /* 0x040fe400078ec0ff */
[----:B------:R-:W-:Y:S01]  /*7980*/  LOP3.LUT R10, R2, 0xff, RZ, 0xc0, !PT ;  /* 0x000000ff020a7812 */ /* 0x000fe200078ec0ff */
[C---:B------:R-:W-:Y:S01]  /*7990*/  HMMA.16816.F32 R36, R4.reuse, R72, RZ ;  /* 0x000000480424723c */ /* 0x040fe200000018ff */
[--C-:B------:R-:W-:Y:S02]  /*79a0*/  SHF.R.U32.HI R9, RZ, 0x10, R2.reuse ;  /* 0x00000010ff097819 */ /* 0x100fe40000011602 */
[----:B------:R-:W-:Y:S01]  /*79b0*/  SHF.R.U32.HI R8, RZ, 0x18, R2 ;  /* 0x00000018ff087819 */ /* 0x000fe20000011602 */
[----:B------:R-:W-:Y:S01]  /*79c0*/  FFMA.FTZ R2, R162, c[0x0][0x23c], -R12 ;  /* 0x00008f00a2027a23 */ /* 0x000fe2000001080c */
[----:B------:R-:W-:Y:S02]  /*79d0*/  SHF.R.U32.HI R3, RZ, 0x8, R3 ;  /* 0x00000008ff037819 */ /* 0x000fe40000011603 */
[----:B------:R-:W-:Y:S01]  /*79e0*/  IMAD.MOV.U32 R72, RZ, RZ, R22 ;  /* 0x000000ffff487224 */ /* 0x000fe200078e0016 */
[----:B------:R-:W-:Y:S01]  /*79f0*/  HMMA.16816.F32 R32, R4, R76, RZ ;  /* 0x0000004c0420723c */ /* 0x000fe200000018ff */
[----:B------:R-:W-:-:S06]  /*7a00*/  IMAD.MOV.U32 R73, RZ, RZ, R69 ;  /* 0x000000ffff497224 */ /* 0x000fcc00078e0045 */
[----:B------:R-:W-:Y:S01]  /*7a10*/  IMAD.MOV.U32 R76, RZ, RZ, R70 ;  /* 0x000000ffff4c7224 */ /* 0x000fe200078e0046 */
[----:B------:R-:W-:Y:S01]  /*7a20*/  HMMA.16816.F32 R28, R4, R84, RZ ;  /* 0x00000054041c723c */ /* 0x000fe200000018ff */
[----:B------:R-:W-:-:S06]  /*7a30*/  IMAD.MOV.U32 R77, RZ, RZ, R71 ;  /* 0x000000ffff4d7224 */ /* 0x000fcc00078e0047 */
[----:B------:R-:W-:Y:S01]  /*7a40*/  IMAD.MOV.U32 R84, RZ, RZ, R251 ;  /* 0x000000ffff547224 */ /* 0x000fe200078e00fb */
[----:B------:R-:W-:Y:S01]  /*7a50*/  HMMA.16816.F32 R16, R4, R96, RZ ;  /* 0x000000600410723c */ /* 0x000fe200000018ff */
[----:B------:R1:W-:Y:S01]  /*7a60*/  MUFU.EX2 R251, R2 ;  /* 0x0000000200fb7308 */ /* 0x0003e20000000800 */
[----:B------:R-:W-:-:S05]  /*7a70*/  IMAD.MOV.U32 R85, RZ, RZ, R40 ;  /* 0x000000ffff557224 */ /* 0x000fca00078e0028 */
[----:B------:R-:W-:Y:S01]  /*7a80*/  IMAD.MOV.U32 R97, RZ, RZ, R72 ;  /* 0x000000ffff617224 */ /* 0x000fe200078e0048 */
[----:B------:R-:W-:Y:S01]  /*7a90*/  HMMA.16816.F32 R44, R4, R74, RZ ;  /* 0x0000004a042c723c */ /* 0x000fe200000018ff */
[----:B------:R-:W-:-:S07]  /*7aa0*/  IMAD.MOV.U32 R96, RZ, RZ, R73 ;  /* 0x000000ffff607224 */ /* 0x000fce00078e0049 */
[----:B------:R-:W-:Y:S01]  /*7ab0*/  HMMA.16816.F32 R72, R4, R98, RZ ;  /* 0x000000620448723c */ /* 0x000fe200000018ff */
[----:B-1----:R-:W-:-:S06]  /*7ac0*/  FFMA.FTZ R2, R151, c[0x0][0x23c], -R12 ;  /* 0x00008f0097027a23 */ /* 0x002fcc000001080c */
[----:B------:R-:W-:Y:S01]  /*7ad0*/  IMAD.MOV.U32 R99, RZ, RZ, R76 ;  /* 0x000000ffff637224 */ /* 0x000fe200078e004c */
[----:B------:R-:W-:Y:S01]  /*7ae0*/  HMMA.16816.F32 R48, R4, R78, RZ ;  /* 0x0000004e0430723c */ /* 0x000fe200000018ff */
[----:B------:R1:W2:Y:S01]  /*7af0*/  MUFU.EX2 R76, R2 ;  /* 0x00000002004c7308 */ /* 0x0002a20000000800 */
[----:B------:R-:W-:Y:S02]  /*7b00*/  IMAD.MOV.U32 R98, RZ, RZ, R77 ;  /* 0x000000ffff627224 */ /* 0x000fe400078e004d */
[----:B------:R-:W-:-:S03]  /*7b10*/  IMAD.MOV.U32 R77, RZ, RZ, R11 ;  /* 0x000000ffff4d7224 */ /* 0x000fc600078e000b */
[----:B------:R-:W-:Y:S01]  /*7b20*/  IMAD.MOV.U32 R78, RZ, RZ, R65 ;  /* 0x000000ffff4e7224 */ /* 0x000fe200078e0041 */
[----:B------:R-:W-:Y:S01]  /*7b30*/  HMMA.16816.F32 R52, R4, R86, RZ ;  /* 0x000000560434723c */ /* 0x000fe200000018ff */
[----:B------:R-:W-:-:S07]  /*7b40*/  IMAD.MOV.U32 R79, RZ, RZ, R64 ;  /* 0x000000ffff4f7224 */ /* 0x000fce00078e0040 */
[C---:B------:R-:W-:Y:S01]  /*7b50*/  HMMA.16816.F32 R24, R4.reuse, R80, RZ ;  /* 0x000000500418723c */ /* 0x040fe200000018ff */
[----:B-1----:R-:W-:Y:S02]  /*7b60*/  FFMA.FTZ R2, R148, c[0x0][0x23c], -R12 ;  /* 0x00008f0094027a23 */ /* 0x002fe4000001080c */
[----:B--2---:R-:W-:Y:S02]  /*7b70*/  IMAD.MOV.U32 R93, RZ, RZ, R76 ;  /* 0x000000ffff5d7224 */ /* 0x004fe400078e004c */
[----:B------:R1:W-:Y:S03]  /*7b80*/  MUFU.EX2 R65, R2 ;  /* 0x0000000200417308 */ /* 0x0003e60000000800 */
[C---:B------:R-:W-:Y:S08]  /*7b90*/  HMMA.16816.F32 R60, R4.reuse, R82, RZ ;  /* 0x00000052043c723c */ /* 0x040ff000000018ff */
[----:B------:R-:W-:Y:S01]  /*7ba0*/  HMMA.16816.F32 R20, R4, R88, RZ ;  /* 0x000000580414723c */ /* 0x000fe200000018ff */
[----:B-1----:R-:W-:Y:S01]  /*7bb0*/  LOP3.LUT R2, R9, 0xff, RZ, 0xc0, !PT ;  /* 0x000000ff09027812 */ /* 0x002fe200078ec0ff */
[----:B------:R-:W-:-:S06]  /*7bc0*/  IMAD.MOV.U32 R9, RZ, RZ, R41 ;  /* 0x000000ffff097224 */ /* 0x000fcc00078e0029 */
[----:B------:R-:W-:Y:S01]  /*7bd0*/  HMMA.16816.F32 R68, R4, R90, RZ ;  /* 0x0000005a0444723c */ /* 0x000fe200000018ff */
[----:B------:R-:W-:-:S06]  /*7be0*/  IMAD.MOV.U32 R41, RZ, RZ, R249 ;  /* 0x000000ffff297224 */ /* 0x000fcc00078e00f9 */
[----:B------:R-:W-:Y:S01]  /*7bf0*/  PRMT R6, R10, 0x5410, R3 ;  /* 0x000054100a067816 */ /* 0x000fe20000000003 */
[----:B------:R-:W-:Y:S01]  /*7c00*/  FFMA.FTZ R3, R146, c[0x0][0x23c], -R13 ;  /* 0x00008f0092037a23 */ /* 0x000fe2000001080d */
[----:B------:R-:W-:Y:S01]  /*7c10*/  PRMT R7, R2, 0x5410, R8 ;  /* 0x0000541002077816 */ /* 0x000fe20000000008 */
[----:B------:R-:W-:Y:S01]  /*7c20*/  FFMA.FTZ R4, R144, c[0x0][0x23c], -R12 ;  /* 0x00008f0090047a23 */ /* 0x000fe2000001080c */
[----:B------:R-:W-:Y:S01]  /*7c30*/  LOP3.LUT R2, R0, 0xffff, RZ, 0xc0, !PT ;  /* 0x0000ffff00027812 */ /* 0x000fe200078ec0ff */
[----:B------:R1:W-:Y:S01]  /*7c40*/  MUFU.EX2 R64, R3 ;  /* 0x0000000300407308 */ /* 0x0003e20000000800 */
[----:B------:R-:W-:-:S04]  /*7c50*/  IMAD.MOV.U32 R10, RZ, RZ, R250 ;  /* 0x000000ffff0a7224 */ /* 0x000fc800078e00fa */
[----:B------:R-:W-:Y:S02]  /*7c60*/  IMAD.MOV.U32 R95, RZ, RZ, R10 ;  /* 0x000000ffff5f7224 */ /* 0x000fe400078e000a */
[----:B------:R-:W-:Y:S01]  /*7c70*/  FFMA.FTZ R10, R198, c[0x0][0x23c], -R15 ;  /* 0x00008f00c60a7a23 */ /* 0x000fe2000001080f */
[----:B------:R2:W3:Y:S01]  /*7c80*/  MUFU.EX2 R40, R4 ;  /* 0x0000000400287308 */ /* 0x0004e20000000800 */
[----:B-1----:R-:W-:Y:S02]  /*7c90*/  SHF.R.U32.HI R3, RZ, 0x8, R2 ;  /* 0x00000008ff037819 */ /* 0x002fe40000011602 */
[----:B------:R-:W-:-:S04]  /*7ca0*/  LOP3.LUT R2, R0, 0xff, RZ, 0xc0, !PT ;  /* 0x000000ff00027812 */ /* 0x000fc800078ec0ff */
[----:B------:R-:W-:Y:S01]  /*7cb0*/  PRMT R8, R2, 0x5410, R3 ;  /* 0x0000541002087816 */ /* 0x000fe20000000003 */
[--C-:B--2---:R-:W-:Y:S01]  /*7cc0*/  FFMA.FTZ R4, R145, c[0x0][0x23c], -R13.reuse ;  /* 0x00008f0091047a23 */ /* 0x104fe2000001080d */
[--C-:B------:R-:W-:Y:S02]  /*7cd0*/  SHF.R.U32.HI R2, RZ, 0x10, R0.reuse ;  /* 0x00000010ff027819 */ /* 0x100fe40000011600 */
[----:B------:R-:W-:Y:S01]  /*7ce0*/  SHF.R.U32.HI R3, RZ, 0x18, R0 ;  /* 0x00000018ff037819 */ /* 0x000fe20000011600 */
[----:B------:R-:W1:Y:S01]  /*7cf0*/  MUFU.EX2 R11, R4 ;  /* 0x00000004000b7308 */ /* 0x000e620000000800 */
[----:B------:R-:W-:Y:S01]  /*7d00*/  LOP3.LUT R0, R2, 0xff, RZ, 0xc0, !PT ;  /* 0x000000ff02007812 */ /* 0x000fe200078ec0ff */
[----:B------:R-:W-:-:S03]  /*7d10*/  FFMA.FTZ R2, R161, c[0x0][0x23c], -R13 ;  /* 0x00008f00a1027a23 */ /* 0x000fc6000001080d */
[----:B------:R-:W-:Y:S01]  /*7d20*/  PRMT R5, R0, 0x5410, R3 ;  /* 0x0000541000057816 */ /* 0x000fe20000000003 */
[----:B------:R-:W-:Y:S01]  /*7d30*/  FFMA.FTZ R3, R150, c[0x0][0x23c], -R13 ;  /* 0x00008f0096037a23 */ /* 0x000fe2000001080d */
[----:B------:R-:W-:Y:S01]  /*7d40*/  HSET2.LE.AND R0, R6, R243, PT ;  /* 0x000000f306007233 */ /* 0x000fe20003803000 */
[----:B------:R3:W-:Y:S08]  /*7d50*/  MUFU.EX2 R250, R2 ;  /* 0x0000000200fa7308 */ /* 0x0007f00000000800 */
[----:B------:R2:W4:Y:S01]  /*7d60*/  MUFU.EX2 R249, R3 ;  /* 0x0000000300f97308 */ /* 0x0005220000000800 */
[----:B---3--:R-:W-:-:S04]  /*7d70*/  F2FP.PACK_AB R2, R40, R65 ;  /* 0x000000412802723e */ /* 0x008fc800000000ff */
[----:B------:R-:W-:Y:S01]  /*7d80*/  LOP3.LUT R6, R0, R2, RZ, 0xc0, !PT ;  /* 0x0000000200067212 */ /* 0x000fe200078ec0ff */
[----:B------:R-:W-:Y:S01]  /*7d90*/  HSET2.LE.AND R0, R7, R243, PT ;  /* 0x000000f307007233 */ /* 0x000fe20003803000 */
[----:B-1----:R-:W-:Y:S01]  /*7da0*/  F2FP.PACK_AB R2, R11, R64 ;  /* 0x000000400b02723e */ /* 0x002fe200000000ff */
[----:B--2---:R-:W-:-:S03]  /*7db0*/  IMAD.MOV.U32 R3, RZ, RZ, R84 ;  /* 0x000000ffff037224 */ /* 0x004fc600078e0054 */
[----:B------:R-:W-:Y:S01]  /*7dc0*/  LOP3.LUT R7, R0, R2, RZ, 0xc0, !PT ;  /* 0x0000000200077212 */ /* 0x000fe200078ec0ff */
[----:B------:R-:W-:Y:S01]  /*7dd0*/  HSET2.LE.AND R0, R8, R243, PT ;  /* 0x000000f308007233 */ /* 0x000fe20003803000 */
[----:B------:R-:W-:Y:S01]  /*7de0*/  F2FP.PACK_AB R2, R76, R251 ;  /* 0x000000fb4c02723e */ /* 0x000fe200000000ff */
[----:B------:R-:W-:-:S03]  /*7df0*/  IMAD.MOV.U32 R8, RZ, RZ, R85 ;  /* 0x000000ffff087224 */ /* 0x000fc600078e0055 */
[----:B------:R-:W-:Y:S01]  /*7e00*/  LOP3.LUT R4, R0, R2, RZ, 0xc0, !PT ;  /* 0x0000000200047212 */ /* 0x000fe200078ec0ff */
[----:B------:R-:W-:Y:S01]  /*7e10*/  HSET2.LE.AND R0, R5, R243, PT ;  /* 0x000000f305007233 */ /* 0x000fe20003803000 */
[----:B----4-:R-:W-:-:S04]  /*7e20*/  F2FP.PACK_AB R2, R249, R250 ;  /* 0x000000faf902723e */ /* 0x010fc800000000ff */
[----:B------:R-:W-:Y:S01]  /*7e30*/  LOP3.LUT R5, R0, R2, RZ, 0xc0, !PT ;  /* 0x0000000200057212 */ /* 0x000fe200078ec0ff */
[----:B------:R-:W-:Y:S02]  /*7e40*/  IMAD.U32 R0, RZ, RZ, UR4 ;  /* 0x00000004ff007e24 */ /* 0x000fe4000f8e00ff */
[----:B------:R-:W-:-:S03]  /*7e50*/  IMAD.MOV.U32 R2, RZ, RZ, R160 ;  /* 0x000000ffff027224 */ /* 0x000fc600078e00a0 */
[----:B------:R-:W-:Y:S01]  /*7e60*/  LOP3.LUT R0, R107, UR33, R0, 0x96, !PT ;  /* 0x000000216b007c12 */ /* 0x000fe2000f8e9600 */
[C---:B------:R-:W-:Y:S01]  /*7e70*/  HMMA.16816.F32 R80, R4.reuse, R120, R32 ;  /* 0x000000780450723c */ /* 0x040fe20000001820 */
[----:B------:R-:W-:Y:S01]  /*7e80*/  IMAD.MOV.U32 R107, RZ, RZ, R79 ;  /* 0x000000ffff6b7224 */ /* 0x000fe200078e004f */
[----:B------:R-:W-:Y:S05]  /*7e90*/  LDSM.16.MT88.4 R32, [R214+0xa800] ;  /* 0x00a80000d620783b */ /* 0x000fea0000004200 */
[----:B------:R-:W-:Y:S01]  /*7ea0*/  IMAD.MOV.U32 R120, RZ, RZ, R163 ;  /* 0x000000ffff787224 */ /* 0x000fe200078e00a3 */
[C---:B------:R-:W-:Y:S01]  /*7eb0*/  HMMA.16816.F32 R84, R4.reuse, R112, R36 ;  /* 0x000000700454723c */ /* 0x040fe20000001824 */
[----:B------:R-:W-:Y:S01]  /*7ec0*/  IMAD.MOV.U32 R121, RZ, RZ, R147 ;  /* 0x000000ffff797224 */ /* 0x000fe200078e0093 */
[----:B------:R-:W-:Y:S06]  /*7ed0*/  LDSM.16.MT88.4 R36, [R212+0xb800] ;  /* 0x00b80000d424783b */ /* 0x000fec0000004200 */
[C---:B------:R-:W-:Y:S01]  /*7ee0*/  HMMA.16816.F32 R160, R4.reuse, R116, R24 ;  /* 0x0000007404a0723c */ /* 0x040fe20000001818 */
[----:B------:R-:W-:Y:S06]  /*7ef0*/  LDSM.16.MT88.4 R24, [R214+0x9800] ;  /* 0x00980000d618783b */ /* 0x000fec0000004200 */
[----:B------:R-:W-:Y:S01]  /*7f00*/  IMAD.MOV.U32 R117, RZ, RZ, R149 ;  /* 0x000000ffff757224 */ /* 0x000fe200078e0095 */
[----:B------:R-:W-:Y:S01]  /*7f10*/  HMMA.16816.F32 R112, R4, R114, R44 ;  /* 0x000000720470723c */ /* 0x000fe2000000182c */
[----:B------:R-:W-:-:S06]  /*7f20*/  IMAD.MOV.U32 R116, RZ, RZ, R8 ;  /* 0x000000ffff747224 */ /* 0x000fcc00078e0008 */
[----:B------:R-:W-:Y:S01]  /*7f30*/  IMAD.MOV.U32 R45, RZ, RZ, R9 ;  /* 0x000000ffff2d7224 */ /* 0x000fe200078e0009 */
[----:B------:R-:W-:Y:S01]  /*7f40*/  HMMA.16816.F32 R148, R4, R128, R16 ;  /* 0x000000800494723c */ /* 0x000fe20000001810 */
[----:B------:R-:W-:-:S06]  /*7f50*/  IMAD.MOV.U32 R44, RZ, RZ, R78 ;  /* 0x000000ffff2c7224 */ /* 0x000fcc00078e004e */
[----:B------:R-:W-:Y:S01]  /*7f60*/  IMAD.WIDE.U32 R18, R0, -0x326172a9, RZ ;  /* 0xcd9e8d5700127825 */ /* 0x000fe200078e00ff */
[C---:B------:R-:W-:Y:S01]  /*7f70*/  HMMA.16816.F32 R88, R4.reuse, R124, R20 ;  /* 0x0000007c0458723c */ /* 0x040fe20000001814 */
[----:B------:R-:W-:Y:S02]  /*7f80*/  LDSM.16.MT88.4 R20, [R212+0xa800] ;  /* 0x00a80000d414783b */ /* 0x000fe40000004200 */
[----:B------:R-:W-:Y:S01]  /*7f90*/  IMAD.MOV.U32 R129, RZ, RZ, R2 ;  /* 0x000000ffff817224 */ /* 0x000fe200078e0002 */
[----:B------:R-:W-:Y:S01]  /*7fa0*/  LOP3.LUT R0, R19, UR16, R94, 0x96, !PT ;  /* 0x0000001013007c12 */ /* 0x000fe2000f8e965e */
[----:B------:R-:W-:Y:S01]  /*7fb0*/  IMAD.MOV.U32 R128, RZ, RZ, R3 ;  /* 0x000000ffff807224 */ /* 0x000fe200078e0003 */
[----:B------:R-:W-:Y:S01]  /*7fc0*/  LOP3.LUT R2, R67, UR14, R18, 0x96, !PT ;  /* 0x0000000e43027c12 */ /* 0x000fe2000f8e9612 */
[----:B------:R-:W-:Y:S01]  /*7fd0*/  IMAD.MOV.U32 R94, RZ, RZ, R77 ;  /* 0x000000ffff5e7224 */ /* 0x000fe200078e004d */
[----:B------:R-:W-:Y:S01]  /*7fe0*/  HMMA.16816.F32 R144, R4, R108, R28 ;  /* 0x0000006c0490723c */ /* 0x000fe2000000181c */
[----:B------:R-:W-:Y:S01]  /*7ff0*/  IMAD.WIDE.U32 R8, R0, -0x2daee0ad, RZ ;  /* 0xd2511f5300087825 */ /* 0x000fe200078e00ff */
[----:B------:R-:W1:Y:S03]  /*8000*/  LDSM.16.MT88.4 R28, [R212+0x9800] ;  /* 0x00980000d41c783b */ /* 0x000e660000004200 */
[----:B------:R-:W-:Y:S01]  /*8010*/  IMAD.WIDE.U32 R2, R2, -0x2daee0ad, RZ ;  /* 0xd2511f5302027825 */ /* 0x000fe200078e00ff */
[----:B------:R-:W-:-:S02]  /*8020*/  LOP3.LUT R9, R9, UR13, R92, 0x96, !PT ;  /* 0x0000000d09097c12 */ /* 0x000fc4000f8e965c */
[----:B------:R-:W-:Y:S01]  /*8030*/  HMMA.16816.F32 R76, R4, R122, R48 ;  /* 0x0000007a044c723c */ /* 0x000fe20000001830 */
        /* <DEDUP_REMOVED lines=10> */
[C---:B------:R-:W-:Y:S03]  /*80e0*/  HMMA.16816.F32 R68, R4.reuse, R126, R68 ;  /* 0x0000007e0444723c */ /* 0x040fe60000001844 */
[----:B------:R-:W-:Y:S01]  /*80f0*/  FFMA.FTZ R0, R142, c[0x0][0x23c], -R15 ;  /* 0x00008f008e007a23 */ /* 0x000fe2000001080f */
[----:B------:R-:W-:Y:S01]  /*8100*/  LOP3.LUT R3, R49, UR7, R8, 0x96, !PT ;  /* 0x0000000731037c12 */ /* 0x000fe2000f8e9608 */
[----:B------:R-:W-:Y:S01]  /*8110*/  IMAD.MOV.U32 R122, RZ, RZ, R247 ;  /* 0x000000ffff7a7224 */ /* 0x000fe200078e00f7 */
[----:B------:R-:W-:Y:S01]  /*8120*/  LOP3.LUT R8, R9, UR9, R2, 0x96, !PT ;  /* 0x0000000909087c12 */ /* 0x000fe2000f8e9602 */
[----:B------:R-:W-:Y:S01]  /*8130*/  FFMA.FTZ R9, R141, c[0x0][0x23c], -R15 ;  /* 0x00008f008d097a23 */ /* 0x000fe2000001080f */
[----:B------:R2:W-:Y:S01]  /*8140*/  MUFU.EX2 R247, R0 ;  /* 0x0000000000f77308 */ /* 0x0005e20000000800 */
[----:B------:R-:W-:Y:S01]  /*8150*/  IMAD.WIDE.U32 R2, R3, -0x326172a9, RZ ;  /* 0xcd9e8d5703027825 */ /* 0x000fe200078e00ff */
[----:B------:R-:W-:Y:S03]  /*8160*/  HMMA.16816.F32 R72, R4, R130, R72 ;  /* 0x000000820448723c */ /* 0x000fe60000001848 */
[----:B------:R-:W-:Y:S01]  /*8170*/  IMAD.WIDE.U32 R40, R8, -0x326172a9, RZ ;  /* 0xcd9e8d5708287825 */ /* 0x000fe200078e00ff */
[----:B------:R-:W-:-:S03]  /*8180*/  SHF.R.U32.HI R16, RZ, 0x18, R2 ;  /* 0x00000018ff107819 */ /* 0x000fc60000011602 */
[----:B------:R-:W-:Y:S02]  /*8190*/  IMAD.MOV.U32 R47, RZ, RZ, R246 ;  /* 0x000000ffff2f7224 */ /* 0x000fe400078e00f6 */
[----:B------:R-:W-:Y:S01]  /*81a0*/  IMAD.MOV.U32 R124, RZ, RZ, R11 ;  /* 0x000000ffff7c7224 */ /* 0x000fe200078e000b */
[----:B------:R3:W-:Y:S01]  /*81b0*/  MUFU.EX2 R246, R9 ;  /* 0x0000000900f67308 */ /* 0x0007e20000000800 */
[----:B------:R-:W-:Y:S01]  /*81c0*/  SHF.R.U32.HI R11, RZ, 0x10, R2 ;  /* 0x00000010ff0b7819 */ /* 0x000fe20000011602 */
[----:B------:R-:W-:Y:S01]  /*81d0*/  FFMA.FTZ R8, R140, c[0x0][0x23c], -R15 ;  /* 0x00008f008c087a23 */ /* 0x000fe2000001080f */
[----:B--2---:R-:W-:Y:S01]  /*81e0*/  LOP3.LUT R0, R2, 0xffff, RZ, 0xc0, !PT ;  /* 0x0000ffff02007812 */ /* 0x004fe200078ec0ff */
[----:B------:R-:W-:Y:S02]  /*81f0*/  IMAD.MOV.U32 R123, RZ, RZ, R248 ;  /* 0x000000ffff7b7224 */ /* 0x000fe400078e00f8 */
[----:B------:R-:W-:Y:S01]  /*8200*/  IMAD.MOV.U32 R92, RZ, RZ, R65 ;  /* 0x000000ffff5c7224 */ /* 0x000fe200078e0041 */
[----:B------:R-:W-:Y:S01]  /*8210*/  SHF.R.U32.HI R0, RZ, 0x8, R0 ;  /* 0x00000008ff007819 */ /* 0x000fe20000011600 */
[----:B------:R2:W-:Y:S01]  /*8220*/  MUFU.EX2 R245, R8 ;  /* 0x0000000800f57308 */ /* 0x0005e20000000800 */
[----:B------:R-:W-:-:S02]  /*8230*/  IMAD.MOV.U32 R51, RZ, RZ, R64 ;  /* 0x000000ffff337224 */ /* 0x000fc400078e0040 */
[----:B------:R-:W-:Y:S01]  /*8240*/  HMMA.16816.F32 R64, R4, R110, R52 ;  /* 0x0000006e0440723c */ /* 0x000fe20000001834 */
[----:B------:R-:W4:Y:S01]  /*8250*/  LDSM.16.MT88.4 R52, [R214+0xb800] ;  /* 0x00b80000d634783b */ /* 0x000f220000004200 */
[----:B------:R-:W-:Y:S01]  /*8260*/  IMAD.MOV.U32 R49, RZ, RZ, R99 ;  /* 0x000000ffff317224 */ /* 0x000fe200078e0063 */
[----:B---3--:R-:W-:Y:S02]  /*8270*/  LOP3.LUT R9, R2, 0xff, RZ, 0xc0, !PT ;  /* 0x000000ff02097812 */ /* 0x008fe400078ec0ff */
[----:B------:R3:W5:Y:S01]  /*8280*/  MUFU.EX2 R248, R10 ;  /* 0x0000000a00f87308 */ /* 0x0007620000000800 */
[----:B------:R-:W-:Y:S01]  /*8290*/  LOP3.LUT R2, R3, UR17, R40, 0x96, !PT ;  /* 0x0000001103027c12 */ /* 0x000fe2000f8e9628 */
[----:B------:R-:W-:Y:S01]  /*82a0*/  IMAD.MOV.U32 R119, RZ, RZ, R59 ;  /* 0x000000ffff777224 */ /* 0x000fe200078e003b */
[----:B------:R-:W-:Y:S01]  /*82b0*/  PRMT R17, R9, 0x5410, R0 ;  /* 0x0000541009117816 */ /* 0x000fe20000000000 */
[----:B------:R-:W-:Y:S01]  /*82c0*/  FFMA.FTZ R0, R199, c[0x0][0x23c], -R14 ;  /* 0x00008f00c7007a23 */ /* 0x000fe2000001080e */
[----:B------:R-:W-:-:S02]  /*82d0*/  LOP3.LUT R3, R2, 0xffff, RZ, 0xc0, !PT ;  /* 0x0000ffff02037812 */ /* 0x000fc400078ec0ff */
[--C-:B------:R-:W-:Y:S01]  /*82e0*/  SHF.R.U32.HI R9, RZ, 0x18, R2.reuse ;  /* 0x00000018ff097819 */ /* 0x100fe20000011602 */
[----:B------:R1:W-:Y:S01]  /*82f0*/  MUFU.EX2 R199, R0 ;  /* 0x0000000000c77308 */ /* 0x0003e20000000800 */
[----:B--2---:R-:W-:Y:S02]  /*8300*/  SHF.R.U32.HI R8, RZ, 0x10, R2 ;  /* 0x00000010ff087819 */ /* 0x004fe40000011602 */
[----:B---3--:R-:W-:Y:S02]  /*8310*/  LOP3.LUT R10, R2, 0xff, RZ, 0xc0, !PT ;  /* 0x000000ff020a7812 */ /* 0x008fe400078ec0ff */
[----:B------:R-:W-:Y:S02]  /*8320*/  SHF.R.U32.HI R2, RZ, 0x8, R3 ;  /* 0x00000008ff027819 */ /* 0x000fe40000011603 */
[----:B------:R-:W-:Y:S01]  /*8330*/  LOP3.LUT R3, R8, 0xff, RZ, 0xc0, !PT ;  /* 0x000000ff08037812 */ /* 0x000fe200078ec0ff */
[----:B------:R-:W-:Y:S01]  /*8340*/  FFMA.FTZ R8, R197, c[0x0][0x23c], -R14 ;  /* 0x00008f00c5087a23 */ /* 0x000fe2000001080e */
[----:B-1----:R-:W-:-:S03]  /*8350*/  LOP3.LUT R0, R11, 0xff, RZ, 0xc0, !PT ;  /* 0x000000ff0b007812 */ /* 0x002fc600078ec0ff */
[----:B------:R1:W2:Y:S01]  /*8360*/  MUFU.EX2 R198, R8 ;  /* 0x0000000800c67308 */ /* 0x0002a20000000800 */
[----:B------:R-:W-:Y:S02]  /*8370*/  PRMT R11, R0, 0x5410, R16 ;  /* 0x00005410000b7816 */ /* 0x000fe40000000010 */
[----:B------:R-:W-:Y:S01]  /*8380*/  PRMT R0, R10, 0x5410, R2 ;  /* 0x000054100a007816 */ /* 0x000fe20000000002 */
[--C-:B------:R-:W-:Y:S02]  /*8390*/  FFMA.FTZ R2, R196, c[0x0][0x23c], -R14.reuse ;  /* 0x00008f00c4027a23 */ /* 0x100fe4000001080e */
[--C-:B------:R-:W-:Y:S02]  /*83a0*/  FFMA.FTZ R10, R205, c[0x0][0x23c], -R14.reuse ;  /* 0x00008f00cd0a7a23 */ /* 0x100fe4000001080e */
[----:B------:R-:W-:Y:S01]  /*83b0*/  HSET2.LE.AND R0, R0, R243, PT ;  /* 0x000000f300007233 */ /* 0x000fe20003803000 */
[----:B------:R5:W-:Y:S01]  /*83c0*/  MUFU.EX2 R196, R2 ;  /* 0x0000000200c47308 */ /* 0x000be20000000800 */
[----:B-1----:R-:W-:Y:S01]  /*83d0*/  PRMT R8, R3, 0x5410, R9 ;  /* 0x0000541003087816 */ /* 0x002fe20000000009 */
[----:B------:R-:W-:-:S06]  /*83e0*/  FFMA.FTZ R3, R143, c[0x0][0x23c], -R14 ;  /* 0x00008f008f037a23 */ /* 0x000fcc000001080e */
[----:B------:R-:W-:Y:S01]  /*83f0*/  MUFU.EX2 R40, R10 ;  /* 0x0000000a00287308 */ /* 0x000fe20000000800 */
[----:B-----5:R-:W-:-:S07]  /*8400*/  F2FP.PACK_AB R2, R247, R248 ;  /* 0x000000f8f702723e */ /* 0x020fce00000000ff */
[----:B------:R-:W1:Y:S01]  /*8410*/  MUFU.EX2 R197, R3 ;  /* 0x0000000300c57308 */ /* 0x000e620000000800 */
        /* <DEDUP_REMOVED lines=8> */
[----:B-1----:R-:W-:Y:S01]  /*84a0*/  F2FP.PACK_AB R2, R197, R196 ;  /* 0x000000c4c502723e */ /* 0x002fe200000000ff */
[----:B------:R-:W-:-:S03]  /*84b0*/  FFMA.FTZ R11, R203, c[0x0][0x23c], -R14 ;  /* 0x00008f00cb0b7a23 */ /* 0x000fc6000001080e */
[----:B------:R-:W-:Y:S02]  /*84c0*/  LOP3.LUT R7, R0, R2, RZ, 0xc0, !PT ;  /* 0x0000000200077212 */ /* 0x000fe400078ec0ff */
[----:B------:R-:W-:Y:S02]  /*84d0*/  LOP3.LUT R0, R19, UR16, R244, 0x96, !PT ;  /* 0x0000001013007c12 */ /* 0x000fe4000f8e96f4 */
[----:B------:R-:W-:-:S03]  /*84e0*/  LOP3.LUT R2, R43, UR14, R18, 0x96, !PT ;  /* 0x0000000e2b027c12 */ /* 0x000fc6000f8e9612 */
[----:B------:R-:W-:Y:S02]  /*84f0*/  HMMA.16816.F32 R108, R4, R28, R192 ;  /* 0x0000001c046c723c */ /* 0x000fe400000018c0 */
[----:B------:R-:W-:-:S05]  /*8500*/  IMAD.WIDE.U32 R2, R2, -0x2daee0ad, RZ ;  /* 0xd2511f5302027825 */ /* 0x000fca00078e00ff */
        /* <DEDUP_REMOVED lines=16> */
[C---:B----4-:R-:W-:Y:S01]  /*8610*/  HMMA.16816.F32 R180, R4.reuse, R52, R180 ;  /* 0x0000003404b4723c */ /* 0x050fe200000018b4 */
        /* <DEDUP_REMOVED lines=10> */
[----:B------:R-:W-:Y:S01]  /*86c0*/  IMAD.MOV.U32 R47, RZ, RZ, R45 ;  /* 0x000000ffff2f7224 */ /* 0x000fe200078e002d */
[----:B------:R-:W-:Y:S01]  /*86d0*/  LDSM.16.MT88.4 R164, [R214+0xac00] ;  /* 0x00ac0000d6a4783b */ /* 0x000fe20000004200 */
[----:B------:R-:W-:Y:S02]  /*86e0*/  IMAD.MOV.U32 R118, RZ, RZ, R51 ;  /* 0x000000ffff767224 */ /* 0x000fe400078e0033 */
[----:B------:R-:W-:-:S03]  /*86f0*/  IMAD.MOV.U32 R205, RZ, RZ, R117 ;  /* 0x000000ffffcd7224 */ /* 0x000fc600078e0075 */
[C---:B------:R-:W-:Y:S08]  /*8700*/  HMMA.16816.F32 R136, R4.reuse, R26, R136 ;  /* 0x0000001a0488723c */ /* 0x040ff00000001888 */
[C---:B------:R-:W-:Y:S08]  /*8710*/  HMMA.16816.F32 R152, R4.reuse, R22, R152 ;  /* 0x000000160498723c */ /* 0x040ff00000001898 */
[C---:B------:R-:W-:Y:S08]  /*8720*/  HMMA.16816.F32 R168, R4.reuse, R34, R168 ;  /* 0x0000002204a8723c */ /* 0x040ff000000018a8 */
[C---:B------:R-:W-:Y:S08]  /*8730*/  HMMA.16816.F32 R172, R4.reuse, R38, R172 ;  /* 0x0000002604ac723c */ /* 0x040ff000000018ac */
[----:B------:R-:W-:Y:S01]  /*8740*/  HMMA.16816.F32 R176, R4, R54, R132 ;  /* 0x0000003604b0723c */ /* 0x000fe20000001884 */
[----:B------:R-:W-:Y:S06]  /*8750*/  LDSM.16.MT88.4 R132, [R214+0x9c00] ;  /* 0x009c0000d684783b */ /* 0x000fec0000004200 */
[----:B------:R-:W-:-:S04]  /*8760*/  IMAD.WIDE.U32 R4, R0, -0x2daee0ad, RZ ;  /* 0xd2511f5300047825 */ /* 0x000fc800078e00ff */
[----:B------:R-:W-:Y:S01]  /*8770*/  FFMA.FTZ R6, R235, c[0x0][0x23c], -R12 ;  /* 0x00008f00eb067a23 */ /* 0x000fe2000001080c */
[----:B------:R-:W-:Y:S01]  /*8780*/  LOP3.LUT R5, R5, UR13, R56, 0x96, !PT ;  /* 0x0000000d05057c12 */ /* 0x000fe2000f8e9638 */
[----:B------:R-:W-:Y:S01]  /*8790*/  IMAD.MOV.U32 R235, RZ, RZ, R49 ;  /* 0x000000ffffeb7224 */ /* 0x000fe200078e0031 */
[----:B------:R-:W-:Y:S01]  /*87a0*/  LOP3.LUT R0, R3, UR11, R4, 0x96, !PT ;  /* 0x0000000b03007c12 */ /* 0x000fe2000f8e9604 */
[----:B------:R1:W-:Y:S02]  /*87b0*/  MUFU.EX2 R185, R6 ;  /* 0x0000000600b97308 */ /* 0x0003e40000000800 */
[----:B------:R-:W-:-:S04]  /*87c0*/  IMAD.WIDE.U32 R4, R5, -0x326172a9, RZ ;  /* 0xcd9e8d5705047825 */ /* 0x000fc800078e00ff */
[----:B------:R-:W-:Y:S01]  /*87d0*/  IMAD.WIDE.U32 R44, R0, -0x326172a9, RZ ;  /* 0xcd9e8d57002c7825 */ /* 0x000fe200078e00ff */
[----:B------:R-:W-:-:S04]  /*87e0*/  LOP3.LUT R3, R5, UR12, R42, 0x96, !PT ;  /* 0x0000000c05037c12 */ /* 0x000fc8000f8e962a */
[----:B------:R-:W-:Y:S01]  /*87f0*/  LOP3.LUT R0, R45, UR10, R4, 0x96, !PT ;  /* 0x0000000a2d007c12 */ /* 0x000fe2000f8e9604 */
[----:B------:R-:W-:-:S04]  /*8800*/  IMAD.WIDE.U32 R4, R3, -0x2daee0ad, RZ ;  /* 0xd2511f5303047825 */ /* 0x000fc800078e00ff */
[----:B------:R-:W-:Y:S01]  /*8810*/  IMAD.WIDE.U32 R42, R0, -0x2daee0ad, RZ ;  /* 0xd2511f53002a7825 */ /* 0x000fe200078e00ff */
[----:B-1----:R-:W-:-:S03]  /*8820*/  LOP3.LUT R6, R5, UR9, R2, 0x96, !PT ;  /* 0x0000000905067c12 */ /* 0x002fc6000f8e9602 */
[----:B------:R-:W-:Y:S01]  /*8830*/  FFMA.FTZ R0, R232, c[0x0][0x23c], -R12 ;  /* 0x00008f00e8007a23 */ /* 0x000fe2000001080c */
[----:B------:R-:W-:Y:S01]  /*8840*/  LOP3.LUT R2, R43, UR7, R4, 0x96, !PT ;  /* 0x000000072b027c12 */ /* 0x000fe2000f8e9604 */
[----:B------:R-:W-:Y:S02]  /*8850*/  IMAD.MOV.U32 R232, RZ, RZ, R107 ;  /* 0x000000ffffe87224 */ /* 0x000fe400078e006b */
[----:B------:R1:W-:Y:S01]  /*8860*/  MUFU.EX2 R107, R0 ;  /* 0x00000000006b7308 */ /* 0x0003e20000000800 */
[----:B------:R-:W-:Y:S02]  /*8870*/  FFMA.FTZ R4, R211, c[0x0][0x23c], -R12 ;  /* 0x00008f00d3047a23 */ /* 0x000fe4000001080c */
[----:B------:R-:W-:-:S04]  /*8880*/  IMAD.WIDE.U32 R2, R2, -0x326172a9, RZ ;  /* 0xcd9e8d5702027825 */ /* 0x000fc800078e00ff */
[----:B------:R-:W-:Y:S01]  /*8890*/  FFMA.FTZ R5, R207, c[0x0][0x23c], -R12 ;  /* 0x00008f00cf057a23 */ /* 0x000fe2000001080c */
[----:B------:R2:W-:Y:S01]  /*88a0*/  MUFU.EX2 R184, R4 ;  /* 0x0000000400b87308 */ /* 0x0005e20000000800 */
[----:B------:R-:W-:-:S04]  /*88b0*/  IMAD.WIDE.U32 R18, R6, -0x326172a9, RZ ;  /* 0xcd9e8d5706127825 */ /* 0x000fc800078e00ff */
[----:B------:R-:W-:Y:S02]  /*88c0*/  IMAD.MOV.U32 R207, RZ, RZ, R50 ;  /* 0x000000ffffcf7224 */ /* 0x000fe400078e0032 */
[----:B------:R-:W-:Y:S01]  /*88d0*/  IMAD.MOV.U32 R50, RZ, RZ, R106 ;  /* 0x000000ffff327224 */ /* 0x000fe200078e006a */
[C---:B-1----:R-:W-:Y:S01]  /*88e0*/  LOP3.LUT R0, R2.reuse, 0xffff, RZ, 0xc0, !PT ;  /* 0x0000ffff02007812 */ /* 0x042fe200078ec0ff */
[----:B------:R1:W3:Y:S01]  /*88f0*/  MUFU.EX2 R106, R5 ;  /* 0x00000005006a7308 */ /* 0x0002e20000000800 */
[----:B------:R-:W-:Y:S02]  /*8900*/  IMAD.MOV.U32 R211, RZ, RZ, R47 ;  /* 0x000000ffffd37224 */ /* 0x000fe400078e002f */
[----:B--2---:R-:W-:Y:S02]  /*8910*/  SHF.R.U32.HI R4, RZ, 0x8, R0 ;  /* 0x00000008ff047819 */ /* 0x004fe40000011600 */
[----:B------:R-:W-:-:S04]  /*8920*/  LOP3.LUT R0, R2, 0xff, RZ, 0xc0, !PT ;  /* 0x000000ff02007812 */ /* 0x000fc800078ec0ff */
[----:B------:R-:W-:Y:S01]  /*8930*/  PRMT R8, R0, 0x5410, R4 ;  /* 0x0000541000087816 */ /* 0x000fe20000000004 */
[----:B------:R-:W-:Y:S01]  /*8940*/  FFMA.FTZ R4, R209, c[0x0][0x23c], -R13 ;  /* 0x00008f00d1047a23 */ /* 0x000fe2000001080d */
[----:B------:R-:W-:Y:S01]  /*8950*/  SHF.R.U32.HI R0, RZ, 0x10, R2 ;  /* 0x00000010ff007819 */ /* 0x000fe20000011602 */
[----:B------:R-:W-:Y:S01]  /*8960*/  IMAD.MOV.U32 R209, RZ, RZ, R92 ;  /* 0x000000ffffd17224 */ /* 0x000fe200078e005c */
[----:B-1----:R-:W-:Y:S01]  /*8970*/  SHF.R.U32.HI R5, RZ, 0x18, R2 ;  /* 0x00000018ff057819 */ /* 0x002fe20000011602 */
[----:B------:R-:W-:Y:S01]  /*8980*/  IMAD.MOV.U32 R92, RZ, RZ, R93 ;  /* 0x000000ffff5c7224 */ /* 0x000fe200078e005d */
[----:B------:R-:W-:Y:S01]  /*8990*/  LOP3.LUT R2, R3, UR17, R18, 0x96, !PT ;  /* 0x0000001103027c12 */ /* 0x000fe2000f8e9612 */
[----:B------:R-:W-:Y:S01]  /*89a0*/  IMAD.MOV.U32 R93, RZ, RZ, R94 ;  /* 0x000000ffff5d7224 */ /* 0x000fe200078e005e */
[----:B------:R-:W-:Y:S01]  /*89b0*/  LOP3.LUT R0, R0, 0xff, RZ, 0xc0, !PT ;  /* 0x000000ff00007812 */ /* 0x000fe200078ec0ff */
[----:B------:R-:W-:Y:S01]  /*89c0*/  IMAD.MOV.U32 R94, RZ, RZ, R95 ;  /* 0x000000ffff5e7224 */ /* 0x000fe200078e005f */
[----:B------:R-:W-:Y:S01]  /*89d0*/  LOP3.LUT R6, R2, 0xff, RZ, 0xc0, !PT ;  /* 0x000000ff02067812 */ /* 0x000fe200078ec0ff */
[----:B------:R-:W-:Y:S01]  /*89e0*/  FFMA.FTZ R3, R206, c[0x0][0x23c], -R13 ;  /* 0x00008f00ce037a23 */ /* 0x000fe2000001080d */
[----:B------:R-:W-:Y:S01]  /*89f0*/  PRMT R7, R0, 0x5410, R5 ;  /* 0x0000541000077816 */ /* 0x000fe20000000005 */
[----:B------:R-:W-:Y:S01]  /*8a00*/  IMAD.MOV.U32 R95, RZ, RZ, R128 ;  /* 0x000000ffff5f7224 */ /* 0x000fe200078e0080 */
[----:B------:R-:W-:Y:S01]  /*8a10*/  LOP3.LUT R0, R2, 0xffff, RZ, 0xc0, !PT ;  /* 0x0000ffff02007812 */ /* 0x000fe200078ec0ff */
[----:B------:R-:W-:Y:S01]  /*8a20*/  IMAD.MOV.U32 R128, RZ, RZ, R129 ;  /* 0x000000ffff807224 */ /* 0x000fe200078e0081 */
[----:B------:R-:W-:Y:S01]  /*8a30*/  SHF.R.U32.HI R5, RZ, 0x18, R2 ;  /* 0x00000018ff057819 */ /* 0x000fe20000011602 */
[----:B------:R-:W-:-:S02]  /*8a40*/  IMAD.MOV.U32 R129, RZ, RZ, R58 ;  /* 0x000000ffff817224 */ /* 0x000fc400078e003a */
[----:B------:R-:W-:Y:S02]  /*8a50*/  IMAD.MOV.U32 R206, RZ, RZ, R100 ;  /* 0x000000ffffce7224 */ /* 0x000fe400078e0064 */
[----:B------:R-:W-:Y:S01]  /*8a60*/  IMAD.MOV.U32 R58, RZ, RZ, R105 ;  /* 0x000000ffff3a7224 */ /* 0x000fe200078e0069 */
[----:B------:R1:W-:Y:S01]  /*8a70*/  MUFU.EX2 R100, R3 ;  /* 0x0000000300647308 */ /* 0x0003e20000000800 */
[----:B------:R-:W-:Y:S02]  /*8a80*/  IMAD.MOV.U32 R47, RZ, RZ, R93 ;  /* 0x000000ffff2f7224 */ /* 0x000fe400078e005d */
[----:B------:R-:W-:Y:S02]  /*8a90*/  IMAD.MOV.U32 R49, RZ, RZ, R129 ;  /* 0x000000ffff317224 */ /* 0x000fe400078e0081 */
[----:B------:R-:W-:Y:S02]  /*8aa0*/  IMAD.MOV.U32 R93, RZ, RZ, R128 ;  /* 0x000000ffff5d7224 */ /* 0x000fe400078e0080 */
[----:B------:R-:W-:Y:S01]  /*8ab0*/  IMAD.MOV.U32 R203, RZ, RZ, R95 ;  /* 0x000000ffffcb7224 */ /* 0x000fe200078e005f */
[----:B------:R2:W4:Y:S01]  /*8ac0*/  MUFU.EX2 R105, R4 ;  /* 0x0000000400697308 */ /* 0x0005220000000800 */
[----:B-1----:R-:W-:Y:S01]  /*8ad0*/  SHF.R.U32.HI R3, RZ, 0x10, R2 ;  /* 0x00000010ff037819 */ /* 0x002fe20000011602 */
[----:B------:R-:W-:-:S02]  /*8ae0*/  FFMA.FTZ R2, R236, c[0x0][0x23c], -R13 ;  /* 0x00008f00ec027a23 */ /* 0x000fc4000001080d */
[----:B------:R-:W-:-:S04]  /*8af0*/  IMAD.MOV.U32 R236, RZ, RZ, R50 ;  /* 0x000000ffffec7224 */ /* 0x000fc800078e0032 */
[----:B------:R3:W-:Y:S01]  /*8b00*/  MUFU.EX2 R51, R2 ;  /* 0x0000000200337308 */ /* 0x0007e20000000800 */
[----:B--2---:R-:W-:Y:S02]  /*8b10*/  SHF.R.U32.HI R4, RZ, 0x8, R0 ;  /* 0x00000008ff047819 */ /* 0x004fe40000011600 */
[----:B------:R-:W-:Y:S01]  /*8b20*/  LOP3.LUT R0, R3, 0xff, RZ, 0xc0, !PT ;  /* 0x000000ff03007812 */ /* 0x000fe200078ec0ff */
[----:B------:R-:W-:Y:S01]  /*8b30*/  FFMA.FTZ R3, R231, c[0x0][0x23c], -R13 ;  /* 0x00008f00e7037a23 */ /* 0x000fe2000001080d */
[----:B------:R-:W-:Y:S01]  /*8b40*/  PRMT R4, R6, 0x5410, R4 ;  /* 0x0000541006047816 */ /* 0x000fe20000000004 */
[----:B------:R-:W-:Y:S01]  /*8b50*/  IMAD.MOV.U32 R231, RZ, RZ, R92 ;  /* 0x000000ffffe77224 */ /* 0x000fe200078e005c */
[----:B------:R-:W-:Y:S01]  /*8b60*/  PRMT R5, R0, 0x5410, R5 ;  /* 0x0000541000057816 */ /* 0x000fe20000000005 */
[----:B------:R-:W-:Y:S01]  /*8b70*/  HSET2.LE.AND R0, R8, R243, PT ;  /* 0x000000f308007233 */ /* 0x000fe20003803000 */
[----:B------:R-:W1:Y:S01]  /*8b80*/  MUFU.EX2 R50, R3 ;  /* 0x0000000300327308 */ /* 0x000e620000000800 */
[----:B------:R-:W-:Y:S01]  /*8b90*/  IMAD.MOV.U32 R92, RZ, RZ, R58 ;  /* 0x000000ffff5c7224 */ /* 0x000fe200078e003a */
[----:B---3--:R-:W-:-:S04]  /*8ba0*/  F2FP.PACK_AB R2, R106, R184 ;  /* 0x000000b86a02723e */ /* 0x008fc800000000ff */
        /* <DEDUP_REMOVED lines=13> */
[----:B------:R1:W-:Y:S01]  /*8c80*/  MUFU.EX2 R45, R0 ;  /* 0x00000000002d7308 */ /* 0x0003e20000000800 */
[----:B------:R-:W-:Y:S01]  /*8c90*/  IMAD.MOV.U32 R208, RZ, RZ, R118 ;  /* 0x000000ffffd07224 */ /* 0x000fe200078e0076 */
[----:B------:R-:W-:Y:S01]  /*8ca0*/  HMMA.16816.F32 R60, R4, R34, R60 ;  /* 0x00000022043c723c */ /* 0x000fe2000000183c */
[----:B------:R-:W-:-:S05]  /*8cb0*/  IMAD.WIDE.U32 R2, R2, -0x2daee0ad, RZ ;  /* 0xd2511f5302027825 */ /* 0x000fca00078e00ff */
[C---:B------:R-:W-:Y:S01]  /*8cc0*/  LOP3.LUT R8, R2.reuse, 0xffff, RZ, 0xc0, !PT ;  /* 0x0000ffff02087812 */ /* 0x040fe200078ec0ff */
[----:B------:R-:W-:Y:S01]  /*8cd0*/  MUFU.EX2 R34, R11 ;  /* 0x0000000b00227308 */ /* 0x000fe20000000800 */
[----:B------:R-:W-:Y:S01]  /*8ce0*/  LOP3.LUT R9, R2, 0xff, RZ, 0xc0, !PT ;  /* 0x000000ff02097812 */ /* 0x000fe200078ec0ff */
[----:B------:R-:W-:Y:S01]  /*8cf0*/  HMMA.16816.F32 R160, R4, R32, R160 ;  /* 0x0000002004a0723c */ /* 0x000fe200000018a0 */
[----:B------:R-:W-:Y:S01]  /*8d00*/  SHF.R.U32.HI R16, RZ, 0x10, R2 ;  /* 0x00000010ff107819 */ /* 0x000fe20000011602 */
[----:B-1----:R-:W-:Y:S02]  /*8d10*/  FFMA.FTZ R0, R202, c[0x0][0x23c], -R15 ;  /* 0x00008f00ca007a23 */ /* 0x002fe4000001080f */
[----:B------:R-:W-:-:S04]  /*8d20*/  IMAD.MOV.U32 R202, RZ, RZ, R47 ;  /* 0x000000ffffca7224 */ /* 0x000fc800078e002f */
[C---:B------:R-:W-:Y:S01]  /*8d30*/  HMMA.16816.F32 R56, R4.reuse, R28, R84 ;  /* 0x0000001c0438723c */ /* 0x040fe20000001854 */
[----:B------:R1:W2:Y:S07]  /*8d40*/  MUFU.EX2 R47, R0 ;  /* 0x00000000002f7308 */ /* 0x0002ae0000000800 */
[C---:B------:R-:W-:Y:S01]  /*8d50*/  HMMA.16816.F32 R128, R4.reuse, R24, R80 ;  /* 0x000000180480723c */ /* 0x040fe20000001850 */
[----:B------:R-:W3:Y:S07]  /*8d60*/  LDSM.16.MT88.4 R80, [R212+0xbc00] ;  /* 0x00bc0000d450783b */ /* 0x000eee0000004200 */
[----:B------:R-:W-:Y:S01]  /*8d70*/  HMMA.16816.F32 R144, R4, R20, R144 ;  /* 0x000000140490723c */ /* 0x000fe20000001890 */
[----:B-1----:R-:W-:-:S02]  /*8d80*/  FFMA.FTZ R0, R201, c[0x0][0x23c], -R15 ;  /* 0x00008f00c9007a23 */ /* 0x002fc4000001080f */
[----:B------:R-:W-:Y:S02]  /*8d90*/  IMAD.MOV.U32 R201, RZ, RZ, R49 ;  /* 0x000000ffffc97224 */ /* 0x000fe400078e0031 */
[----:B------:R1:W-:Y:S03]  /*8da0*/  MUFU.EX2 R49, R0 ;  /* 0x0000000000317308 */ /* 0x0003e60000000800 */
[C---:B------:R-:W-:Y:S08]  /*8db0*/  HMMA.16816.F32 R64, R4.reuse, R22, R64 ;  /* 0x000000160440723c */ /* 0x040ff00000001840 */
[----:B------:R-:W-:Y:S01]  /*8dc0*/  HMMA.16816.F32 R20, R4, R36, R88 ;  /* 0x000000240414723c */ /* 0x000fe20000001858 */
[----:B-1----:R-:W-:Y:S01]  /*8dd0*/  FFMA.FTZ R0, R200, c[0x0][0x23c], -R15 ;  /* 0x00008f00c8007a23 */ /* 0x002fe2000001080f */
[----:B------:R-:W-:Y:S01]  /*8de0*/  SHF.R.U32.HI R15, RZ, 0x18, R2 ;  /* 0x00000018ff0f7819 */ /* 0x000fe20000011602 */
[----:B------:R-:W-:-:S05]  /*8df0*/  FFMA.FTZ R2, R204, c[0x0][0x23c], -R14 ;  /* 0x00008f00cc027a23 */ /* 0x000fca000001080e */
[----:B------:R-:W-:Y:S01]  /*8e00*/  HMMA.16816.F32 R84, R4, R52, R148 ;  /* 0x000000340454723c */ /* 0x000fe20000001894 */
[----:B------:R1:W-:Y:S01]  /*8e10*/  MUFU.EX2 R43, R0 ;  /* 0x00000000002b7308 */ /* 0x0003e20000000800 */
[----:B------:R-:W-:Y:S01]  /*8e20*/  IMAD.MOV.U32 R200, RZ, RZ, R92 ;  /* 0x000000ffffc87224 */ /* 0x000fe200078e005c */
[----:B------:R-:W-:Y:S01]  /*8e30*/  LDSM.16.MT88.4 R148, [R212+0xac00] ;  /* 0x00ac0000d494783b */ /* 0x000fe20000004200 */
[----:B------:R-:W-:-:S04]  /*8e40*/  IMAD.MOV.U32 R204, RZ, RZ, R94 ;  /* 0x000000ffffcc7224 */ /* 0x000fc800078e005e */
[C---:B------:R-:W-:Y:S01]  /*8e50*/  HMMA.16816.F32 R28, R4.reuse, R30, R112 ;  /* 0x0000001e041c723c */ /* 0x040fe20000001870 */
[----:B------:R-:W-:Y:S07]  /*8e60*/  MUFU.EX2 R35, R2 ;  /* 0x0000000200237308 */ /* 0x000fee0000000800 */
[----:B------:R-:W-:Y:S01]  /*8e70*/  HMMA.16816.F32 R24, R4, R26, R76 ;  /* 0x0000001a0418723c */ /* 0x000fe2000000184c */
[----:B-1----:R-:W-:Y:S02]  /*8e80*/  FFMA.FTZ R0, R210, c[0x0][0x23c], -R14 ;  /* 0x00008f00d2007a23 */ /* 0x002fe4000001080e */
[----:B------:R-:W-:-:S02]  /*8e90*/  IMAD.MOV.U32 R210, RZ, RZ, R93 ;  /* 0x000000ffffd27224 */ /* 0x000fc400078e005d */
[----:B------:R1:W4:Y:S03]  /*8ea0*/  MUFU.EX2 R41, R0 ;  /* 0x0000000000297308 */ /* 0x0003260000000800 */
[C---:B------:R-:W-:Y:S08]  /*8eb0*/  HMMA.16816.F32 R36, R4.reuse, R38, R68 ;  /* 0x000000260424723c */ /* 0x040ff00000001844 */
[----:B------:R-:W-:Y:S01]  /*8ec0*/  HMMA.16816.F32 R52, R4, R54, R72 ;  /* 0x000000360434723c */ /* 0x000fe20000001848 */
[----:B-1----:R-:W-:Y:S01]  /*8ed0*/  LOP3.LUT R0, R3, UR18, R48, 0x96, !PT ;  /* 0x0000001203007c12 */ /* 0x002fe2000f8e9630 */
[----:B------:R-:W-:Y:S01]  /*8ee0*/  IMAD.MOV.U32 R48, RZ, RZ, R116 ;  /* 0x000000ffff307224 */ /* 0x000fe200078e0074 */
[----:B------:R-:W-:-:S04]  /*8ef0*/  SHF.R.U32.HI R3, RZ, 0x8, R8 ;  /* 0x00000008ff037819 */ /* 0x000fc80000011608 */
[----:B------:R-:W-:Y:S01]  /*8f00*/  FFMA.FTZ R4, R234, c[0x0][0x23c], -R12 ;  /* 0x00008f00ea047a23 */ /* 0x000fe2000001080c */
[C---:B------:R-:W-:Y:S01]  /*8f10*/  LOP3.LUT R2, R0.reuse, 0xffff, RZ, 0xc0, !PT ;  /* 0x0000ffff00027812 */ /* 0x040fe200078ec0ff */
[----:B------:R-:W1:Y:S01]  /*8f20*/  LDSM.16.MT88.4 R116, [R212+0x9c00] ;  /* 0x009c0000d474783b */ /* 0x000e620000004200 */
[----:B------:R-:W-:Y:S02]  /*8f30*/  PRMT R17, R9, 0x5410, R3 ;  /* 0x0000541009117816 */ /* 0x000fe40000000003 */
[----:B------:R-:W-:Y:S02]  /*8f40*/  LOP3.LUT R10, R0, 0xff, RZ, 0xc0, !PT ;  /* 0x000000ff000a7812 */ /* 0x000fe400078ec0ff */
[--C-:B------:R-:W-:Y:S02]  /*8f50*/  SHF.R.U32.HI R8, RZ, 0x10, R0.reuse ;  /* 0x00000010ff087819 */ /* 0x100fe40000011600 */
[----:B------:R-:W-:Y:S02]  /*8f60*/  SHF.R.U32.HI R9, RZ, 0x18, R0 ;  /* 0x00000018ff097819 */ /* 0x000fe40000011600 */
[----:B------:R-:W-:-:S02]  /*8f70*/  SHF.R.U32.HI R0, RZ, 0x8, R2 ;  /* 0x00000008ff007819 */ /* 0x000fc40000011602 */
[----:B------:R-:W-:Y:S02]  /*8f80*/  LOP3.LUT R3, R16, 0xff, RZ, 0xc0, !PT ;  /* 0x000000ff10037812 */ /* 0x000fe400078ec0ff */
[----:B------:R-:W-:Y:S02]  /*8f90*/  PRMT R0, R10, 0x5410, R0 ;  /* 0x000054100a007816 */ /* 0x000fe40000000000 */
[----:B------:R-:W-:Y:S02]  /*8fa0*/  LOP3.LUT R2, R8, 0xff, RZ, 0xc0, !PT ;  /* 0x000000ff08027812 */ /* 0x000fe400078ec0ff */
[----:B------:R-:W-:Y:S01]  /*8fb0*/  PRMT R11, R3, 0x5410, R15 ;  /* 0x00005410030b7816 */ /* 0x000fe2000000000f */
[----:B------:R-:W-:Y:S01]  /*8fc0*/  HSET2.LE.AND R0, R0, R243, PT ;  /* 0x000000f300007233 */ /* 0x000fe20003803000 */
[----:B------:R-:W-:Y:S01]  /*8fd0*/  PRMT R3, R2, 0x5410, R9 ;  /* 0x0000541002037816 */ /* 0x000fe20000000009 */
[----:B------:R5:W-:Y:S01]  /*8fe0*/  MUFU.EX2 R15, R4 ;  /* 0x00000004000f7308 */ /* 0x000be20000000800 */
[----:B--2---:R-:W-:-:S02]  /*8ff0*/  F2FP.PACK_AB R2, R47, R45 ;  /* 0x0000002d2f02723e */ /* 0x004fc400000000ff */
[----:B----4-:R-:W-:Y:S01]  /*9000*/  F2FP.PACK_AB R8, R40, R41 ;  /* 0x000000292808723e */ /* 0x010fe200000000ff */
[--C-:B------:R-:W-:Y:S01]  /*9010*/  HSET2.LE.AND R3, R3, R243.reuse, PT ;  /* 0x000000f303037233 */ /* 0x100fe20003803000 */
[----:B------:R-:W-:Y:S01]  /*9020*/  LOP3.LUT R92, R0, R2, RZ, 0xc0, !PT ;  /* 0x00000002005c7212 */ /* 0x000fe200078ec0ff */
[--C-:B------:R-:W-:Y:S01]  /*9030*/  HSET2.LE.AND R0, R17, R243.reuse, PT ;  /* 0x000000f311007233 */ /* 0x100fe20003803000 */
[----:B------:R-:W-:Y:S02]  /*9040*/  F2FP.PACK_AB R2, R43, R49 ;  /* 0x000000312b02723e */ /* 0x000fe400000000ff */
[----:B------:R-:W-:Y:S01]  /*9050*/  LOP3.LUT R93, R3, R8, RZ, 0xc0, !PT ;  /* 0x00000008035d7212 */ /* 0x000fe200078ec0ff */
[----:B------:R-:W-:Y:S01]  /*9060*/  HSET2.LE.AND R3, R11, R243, PT ;  /* 0x000000f30b037233 */ /* 0x000fe20003803000 */
[----:B------:R-:W-:Y:S01]  /*9070*/  LOP3.LUT R94, R0, R2, RZ, 0xc0, !PT ;  /* 0x00000002005e7212 */ /* 0x000fe200078ec0ff */
[----:B------:R-:W-:Y:S01]  /*9080*/  FFMA.FTZ R0, R241, c[0x0][0x23c], -R12 ;  /* 0x00008f00f1007a23 */ /* 0x000fe2000001080c */
[----:B------:R-:W-:-:S02]  /*9090*/  F2FP.PACK_AB R8, R34, R35 ;  /* 0x000000232208723e */ /* 0x000fc400000000ff */
[----:B------:R-:W-:Y:S01]  /*90a0*/  LOP3.LUT R2, R19, UR8, R44, 0x96, !PT ;  /* 0x0000000813027c12 */ /* 0x000fe2000f8e962c */
[----:B------:R2:W-:Y:S01]  /*90b0*/  MUFU.EX2 R33, R0 ;  /* 0x0000000000217308 */ /* 0x0005e20000000800 */
[----:B------:R-:W-:Y:S01]  /*90c0*/  LOP3.LUT R95, R3, R8, RZ, 0xc0, !PT ;  /* 0x00000008035f7212 */ /* 0x000fe200078ec0ff */
[----:B-----5:R-:W-:Y:S01]  /*90d0*/  FFMA.FTZ R4, R233, c[0x0][0x23c], -R12 ;  /* 0x00008f00e9047a23 */ /* 0x020fe2000001080c */
[----:B------:R-:W4:Y:S01]  /*90e0*/  LDSM.16.MT88.4 R16, [R214+0xbc00] ;  /* 0x00bc0000d610783b */ /* 0x000f220000004200 */
[----:B------:R-:W-:-:S04]  /*90f0*/  IMAD.WIDE.U32 R2, R2, -0x2daee0ad, RZ ;  /* 0xd2511f5302027825 */ /* 0x000fc800078e00ff */
[----:B------:R-:W5:Y:S01]  /*9100*/  MUFU.EX2 R14, R4 ;  /* 0x00000004000e7308 */ /* 0x000f620000000800 */
[----:B------:R-:W-:Y:S01]  /*9110*/  LOP3.LUT R5, R2, 0xff, RZ, 0xc0, !PT ;  /* 0x000000ff02057812 */ /* 0x000fe200078ec0ff */
[----:B---3--:R-:W-:Y:S01]  /*9120*/  HMMA.16816.F32 R72, R92, R80, R96 ;  /* 0x000000505c48723c */ /* 0x008fe20000001860 */
[--C-:B------:R-:W-:Y:S02]  /*9130*/  SHF.R.U32.HI R7, RZ, 0x10, R2.reuse ;  /* 0x00000010ff077819 */ /* 0x100fe40000011602 */
[----:B------:R-:W-:Y:S01]  /*9140*/  SHF.R.U32.HI R6, RZ, 0x18, R2 ;  /* 0x00000018ff067819 */ /* 0x000fe20000011602 */
[----:B--2---:R-:W-:-:S04]  /*9150*/  FFMA.FTZ R0, R239, c[0x0][0x23c], -R12 ;  /* 0x00008f00ef007a23 */ /* 0x004fc8000001080c */
[C---:B-1----:R-:W-:Y:S01]  /*9160*/  HMMA.16816.F32 R108, R92.reuse, R116, R108 ;  /* 0x000000745c6c723c */ /* 0x042fe2000000186c */
[----:B------:R1:W2:Y:S07]  /*9170*/  MUFU.EX2 R32, R0 ;  /* 0x0000000000207308 */ /* 0x0002ae0000000800 */
[C---:B------:R-:W-:Y:S08]  /*9180*/  HMMA.16816.F32 R120, R92.reuse, R118, R120 ;  /* 0x000000765c78723c */ /* 0x040ff00000001878 */
[----:B------:R-:W-:Y:S01]  /*9190*/  HMMA.16816.F32 R124, R92, R132, R124 ;  /* 0x000000845c7c723c */ /* 0x000fe2000000187c */
[----:B-1----:R-:W-:-:S02]  /*91a0*/  LOP3.LUT R0, R3, UR18, R42, 0x96, !PT ;  /* 0x0000001203007c12 */ /* 0x002fc4000f8e962a */
[----:B------:R-:W-:Y:S01]  /*91b0*/  LOP3.LUT R3, R2, 0xffff, RZ, 0xc0, !PT ;  /* 0x0000ffff02037812 */ /* 0x000fe200078ec0ff */
[----:B------:R-:W-:-:S03]  /*91c0*/  FFMA.FTZ R2, R242, c[0x0][0x23c], -R13 ;  /* 0x00008f00f2027a23 */ /* 0x000fc6000001080d */
[----:B------:R-:W-:Y:S01]  /*91d0*/  SHF.R.U32.HI R3, RZ, 0x8, R3 ;  /* 0x00000008ff037819 */ /* 0x000fe20000011603 */
[----:B------:R1:W-:Y:S01]  /*91e0*/  MUFU.EX2 R12, R2 ;  /* 0x00000002000c7308 */ /* 0x0003e20000000800 */
[----:B------:R-:W-:Y:S02]  /*91f0*/  HMMA.16816.F32 R136, R92, R134, R136 ;  /* 0x000000865c88723c */ /* 0x000fe40000001888 */
[----:B------:R-:W-:Y:S01]  /*9200*/  PRMT R5, R5, 0x5410, R3 ;  /* 0x0000541005057816 */ /* 0x000fe20000000003 */
[----:B------:R-:W-:-:S04]  /*9210*/  FFMA.FTZ R3, R240, c[0x0][0x23c], -R13 ;  /* 0x00008f00f0037a23 */ /* 0x000fc8000001080d */
[----:B------:R3:W-:Y:S01]  /*9220*/  MUFU.EX2 R11, R3 ;  /* 0x00000003000b7308 */ /* 0x0007e20000000800 */
[----:B------:R-:W-:Y:S01]  /*9230*/  HSET2.LE.AND R5, R5, R243, PT ;  /* 0x000000f305057233 */ /* 0x000fe20003803000 */
[----:B------:R-:W-:Y:S01]  /*9240*/  HMMA.16816.F32 R140, R92, R148, R140 ;  /* 0x000000945c8c723c */ /* 0x000fe2000000188c */
[----:B-1----:R-:W-:-:S07]  /*9250*/  LOP3.LUT R2, R7, 0xff, RZ, 0xc0, !PT ;  /* 0x000000ff07027812 */ /* 0x002fce00078ec0ff */
[C---:B------:R-:W-:Y:S01]  /*9260*/  HMMA.16816.F32 R152, R92.reuse, R150, R152 ;  /* 0x000000965c98723c */ /* 0x040fe20000001898 */
[----:B------:R-:W-:Y:S01]  /*9270*/  PRMT R6, R2, 0x5410, R6 ;  /* 0x0000541002067816 */ /* 0x000fe20000000006 */
[--C-:B------:R-:W-:Y:S02]  /*9280*/  FFMA.FTZ R2, R238, c[0x0][0x23c], -R13.reuse ;  /* 0x00008f00ee027a23 */ /* 0x100fe4000001080d */
[----:B---3--:R-:W-:Y:S02]  /*9290*/  FFMA.FTZ R3, R237, c[0x0][0x23c], -R13 ;  /* 0x00008f00ed037a23 */ /* 0x008fe4000001080d */
[----:B------:R1:W-:Y:S01]  /*92a0*/  MUFU.EX2 R10, R2 ;  /* 0x00000002000a7308 */ /* 0x0003e20000000800 */
[----:B------:R-:W-:Y:S01]  /*92b0*/  HSET2.LE.AND R6, R6, R243, PT ;  /* 0x000000f306067233 */ /* 0x000fe20003803000 */
[C---:B------:R-:W-:Y:S06]  /*92c0*/  HMMA.16816.F32 R156, R92.reuse, R164, R156 ;  /* 0x000000a45c9c723c */ /* 0x040fec000000189c */
[----:B------:R3:W2:Y:S02]  /*92d0*/  MUFU.EX2 R9, R3 ;  /* 0x0000000300097308 */ /* 0x0006a40000000800 */
[----:B------:R-:W-:Y:S01]  /*92e0*/  HMMA.16816.F32 R168, R92, R166, R168 ;  /* 0x000000a65ca8723c */ /* 0x000fe200000018a8 */
[----:B-1----:R-:W-:-:S07]  /*92f0*/  LOP3.LUT R2, R0, 0xffff, RZ, 0xc0, !PT ;  /* 0x0000ffff00027812 */ /* 0x002fce00078ec0ff */
[C---:B------:R-:W-:Y:S01]  /*9300*/  HMMA.16816.F32 R76, R92.reuse, R82, R172 ;  /* 0x000000525c4c723c */ /* 0x040fe200000018ac */
[----:B------:R-:W-:Y:S02]  /*9310*/  SHF.R.U32.HI R4, RZ, 0x8, R2 ;  /* 0x00000008ff047819 */ /* 0x000fe40000011602 */
[--C-:B------:R-:W-:Y:S02]  /*9320*/  SHF.R.U32.HI R2, RZ, 0x10, R0.reuse ;  /* 0x00000010ff027819 */ /* 0x100fe40000011600 */
[----:B---3--:R-:W-:Y:S02]  /*9330*/  LOP3.LUT R3, R0, 0xff, RZ, 0xc0, !PT ;  /* 0x000000ff00037812 */ /* 0x008fe400078ec0ff */
[----:B------:R-:W-:Y:S01]  /*9340*/  SHF.R.U32.HI R0, RZ, 0x18, R0 ;  /* 0x00000018ff007819 */ /* 0x000fe20000011600 */
[----:B----4-:R-:W-:Y:S01]  /*9350*/  HMMA.16816.F32 R88, R92, R16, R180 ;  /* 0x000000105c58723c */ /* 0x010fe200000018b4 */
[----:B------:R-:W-:Y:S02]  /*9360*/  LOP3.LUT R2, R2, 0xff, RZ, 0xc0, !PT ;  /* 0x000000ff02027812 */ /* 0x000fe400078ec0ff */
[----:B------:R-:W-:-:S02]  /*9370*/  PRMT R3, R3, 0x5410, R4 ;  /* 0x0000541003037816 */ /* 0x000fc40000000004 */
[----:B------:R-:W-:Y:S02]  /*9380*/  PRMT R2, R2, 0x5410, R0 ;  /* 0x0000541002027816 */ /* 0x000fe40000000000 */
[----:B-----5:R-:W-:Y:S01]  /*9390*/  F2FP.PACK_AB R0, R14, R15 ;  /* 0x0000000f0e00723e */ /* 0x020fe200000000ff */
[--C-:B------:R-:W-:Y:S01]  /*93a0*/  HSET2.LE.AND R7, R3, R243.reuse, PT ;  /* 0x000000f303077233 */ /* 0x100fe20003803000 */
[----:B--2---:R-:W-:Y:S01]  /*93b0*/  F2FP.PACK_AB R3, R32, R33 ;  /* 0x000000212003723e */ /* 0x004fe200000000ff */
[----:B------:R-:W-:Y:S01]  /*93c0*/  HSET2.LE.AND R8, R2, R243, PT ;  /* 0x000000f302087233 */ /* 0x000fe20003803000 */
[----:B------:R-:W-:Y:S01]  /*93d0*/  F2FP.PACK_AB R2, R9, R10 ;  /* 0x0000000a0902723e */ /* 0x000fe200000000ff */
[----:B------:R-:W-:Y:S01]  /*93e0*/  HMMA.16816.F32 R92, R92, R18, R176 ;  /* 0x000000125c5c723c */ /* 0x000fe200000018b0 */
[----:B------:R-:W-:Y:S02]  /*93f0*/  F2FP.PACK_AB R4, R11, R12 ;  /* 0x0000000c0b04723e */ /* 0x000fe400000000ff */
        /* <DEDUP_REMOVED lines=85> */
[----:B------:R-:W5:Y:S01]  /*9950*/  LDL.64 R192, [R1+0x8] ;  /* 0x0000080001c07983 */ /* 0x000f620000100a00 */
        /* <DEDUP_REMOVED lines=13> */
[----:B-----5:R-:W-:-:S06]  /*9a30*/  IMAD.WIDE.U32 R2, R195, UR34, R192 ;  /* 0x00000022c3027c25 */ /* 0x020fcc000f8e00c0 */
        /* <DEDUP_REMOVED lines=41> */
[C---:B------:R-:W-:Y:S01]  /*9cd0*/  ISETP.GE.AND P5, PT, R0.reuse, R228, PT ;  /* 0x000000e40000720c */ /* 0x040fe20003fa6270 */
[----:B------:R-:W-:Y:S01]  /*9ce0*/  @P3 STS.128 [R218+0xa800], RZ ;  /* 0x00a800ffda003388 */ /* 0x000fe20000000c00 */
[C---:B------:R-:W-:Y:S02]  /*9cf0*/  ISETP.GE.AND P1, PT, R0.reuse, R227, PT ;  /* 0x000000e30000720c */ /* 0x040fe40003f26270 */
[C---:B------:R-:W-:Y:S01]  /*9d00*/  ISETP.LT.OR P0, PT, R0.reuse, R225, P0 ;  /* 0x000000e10000720c */ /* 0x040fe20000701670 */
[----:B------:R-:W-:Y:S01]  /*9d10*/  @!PT LDS RZ, [RZ] ;  /* 0x00000000fffff984 */ /* 0x000fe20000000800 */
[----:B------:R-:W-:Y:S01]  /*9d20*/  @!PT LDS RZ, [RZ] ;  /* 0x00000000fffff984 */ /* 0x000fe20000000800 */
[----:B------:R-:W-:Y:S01]  /*9d30*/  @!PT LDS RZ, [RZ] ;  /* 0x00000000fffff984 */ /* 0x000fe20000000800 */
[----:B------:R3:W-:Y:S01]  /*9d40*/  @!P3 LDGSTS.E.BYPASS.LTC128B.128 [R218+0xa800], [R4.64+0x40] ;  /* 0x0a80004004dabfae */ /* 0x0007e2000b901d5e */
[C---:B------:R-:W-:Y:S02]  /*9d50*/  ISETP.LT.OR P6, PT, R0.reuse, R224, P6 ;  /* 0x000000e00000720c */ /* 0x040fe400037c1670 */
[C---:B------:R-:W-:Y:S01]  /*9d60*/  ISETP.LT.OR P5, PT, R0.reuse, R223, P5 ;  /* 0x000000df0000720c */ /* 0x040fe20002fa1670 */
[----:B------:R-:W-:Y:S01]  /*9d70*/  @P2 STS.128 [R218+0xb800], RZ ;  /* 0x00b800ffda002388 */ /* 0x000fe20000000c00 */
[----:B------:R-:W-:-:S03]  /*9d80*/  ISETP.LT.OR P1, PT, R0, R222, P1 ;  /* 0x000000de0000720c */ /* 0x000fc60000f21670 */
        /* <DEDUP_REMOVED lines=9> */
[----:B------:R-:W5:Y:S01]  /*9e20*/  LDSM.16.M88.4 R16, [R213+0x6c00] ;  /* 0x006c0000d510783b */ /* 0x000f620000000200 */
[----:B----4-:R-:W-:-:S03]  /*9e30*/  IMAD.IADD R2, R221, 0x1, -R0 ;  /* 0x00000001dd027824 */ /* 0x010fc600078e0a00 */
[----:B-1----:R-:W-:Y:S01]  /*9e40*/  LDSM.16.M88.4 R12, [R217+0x1000] ;  /* 0x00100000d90c783b */ /* 0x002fe20000000200 */
[----:B------:R-:W-:-:S03]  /*9e50*/  IMAD.IADD R3, R220, 0x1, -R0 ;  /* 0x00000001dc037824 */ /* 0x000fc600078e0a00 */
[----:B------:R-:W1:Y:S01]  /*9e60*/  LDSM.16.M88.4 R44, [R215+0x6400] ;  /* 0x00640000d72c783b */ /* 0x000e620000000200 */
[----:B------:R-:W-:Y:S02]  /*9e70*/  IABS R2, R2 ;  /* 0x0000000200027213 */ /* 0x000fe40000000000 */
[----:B------:R-:W-:Y:S01]  /*9e80*/  IABS R3, R3 ;  /* 0x0000000300037213 */ /* 0x000fe20000000000 */
[----:B------:R-:W4:Y:S04]  /*9e90*/  LDSM.16.M88.4 R48, [R215+0x6000] ;  /* 0x00600000d730783b */ /* 0x000f280000000200 */
[----:B------:R-:W1:Y:S04]  /*9ea0*/  LDSM.16.M88.4 R36, [R215+0x6c00] ;  /* 0x006c0000d724783b */ /* 0x000e680000000200 */
[----:B------:R-:W1:Y:S01]  /*9eb0*/  LDSM.16.M88.4 R40, [R215+0x6800] ;  /* 0x00680000d728783b */ /* 0x000e620000000200 */
[C---:B--2---:R-:W-:Y:S03]  /*9ec0*/  HMMA.16816.F32 R236, R8.reuse, R28, RZ ;  /* 0x0000001c08ec723c */ /* 0x044fe600000018ff */
[----:B------:R-:W0:Y:S05]  /*9ed0*/  LDGDEPBAR ;  /* 0x00000000000079af */ /* 0x000e2a0000000000 */
        /* <DEDUP_REMOVED lines=18> */
[----:B------:R-:W1:Y:S07]  /*a000*/  LDSM.16.M88.4 R8, [R217] ;  /* 0x00000000d908783b */ /* 0x000e6e0000000200 */
[C---:B----4-:R-:W-:Y:S08]  /*a010*/  HMMA.16816.F32 R56, R12.reuse, R50, R60 ;  /* 0x000000320c38723c */ /* 0x050ff0000000183c */
[C---:B------:R-:W-:Y:S01]  /*a020*/  HMMA.16816.F32 R176, R12.reuse, R48, R32 ;  /* 0x000000300cb0723c */ /* 0x040fe20000001820 */
[----:B------:R-:W-:Y:S07]  /*a030*/  LDSM.16.M88.4 R32, [R213+0x7000] ;  /* 0x00700000d520783b */ /* 0x000fee0000000200 */
[C---:B------:R-:W-:Y:S01]  /*a040*/  HMMA.16816.F32 R60, R12.reuse, R38, R4 ;  /* 0x000000260c3c723c */ /* 0x040fe20000001804 */
[----:B------:R-:W2:Y:S07]  /*a050*/  LDSM.16.M88.4 R4, [R216+0x3000] ;  /* 0x00300000d804783b */ /* 0x000eae0000000200 */
[C---:B------:R-:W-:Y:S01]  /*a060*/  HMMA.16816.F32 R16, R12.reuse, R36, R28 ;  /* 0x000000240c10723c */ /* 0x040fe2000000181c */
[----:B------:R-:W3:Y:S07]  /*a070*/  LDSM.16.M88.4 R28, [R213+0x7400] ;  /* 0x00740000d51c783b */ /* 0x000eee0000000200 */
        /* <DEDUP_REMOVED lines=8> */
[----:B------:R-:W-:Y:S08]  /*a100*/  HMMA.16816.F32 R192, R8, R42, R196 ;  /* 0x0000002a08c0723c */ /* 0x000ff000000018c4 */
[----:B--2---:R-:W-:Y:S08]  /*a110*/  HMMA.16816.F32 R172, R4, R34, R56 ;  /* 0x0000002204ac723c */ /* 0x004ff00000001838 */
[C---:B------:R-:W-:Y:S01]  /*a120*/  HMMA.16816.F32 R240, R8.reuse, R40, R200 ;  /* 0x0000002808f0723c */ /* 0x040fe200000018c8 */
[----:B------:R-:W-:Y:S07]  /*a130*/  LDSM.16.M88.4 R40, [R215+0x7400] ;  /* 0x00740000d728783b */ /* 0x000fee0000000200 */
[----:B------:R-:W-:Y:S01]  /*a140*/  HMMA.16816.F32 R180, R8, R38, R180 ;  /* 0x0000002608b4723c */ /* 0x000fe200000018b4 */
[----:B------:R-:W-:Y:S07]  /*a150*/  LDSM.16.M88.4 R36, [R215+0x7800] ;  /* 0x00780000d724783b */ /* 0x000fee0000000200 */
[C---:B------:R-:W-:Y:S08]  /*a160*/  HMMA.16816.F32 R176, R4.reuse, R32, R176 ;  /* 0x0000002004b0723c */ /* 0x040ff000000018b0 */
[C---:B---3--:R-:W-:Y:S08]  /*a170*/  HMMA.16816.F32 R188, R4.reuse, R28, R188 ;  /* 0x0000001c04bc723c */ /* 0x048ff000000018bc */
[C---:B------:R-:W-:Y:S08]  /*a180*/  HMMA.16816.F32 R196, R4.reuse, R24, R184 ;  /* 0x0000001804c4723c */ /* 0x040ff000000018b8 */
[C---:B------:R-:W-:Y:S01]  /*a190*/  HMMA.16816.F32 R232, R4.reuse, R20, R16 ;  /* 0x0000001404e8723c */ /* 0x040fe20000001810 */
[----:B------:R-:W-:Y:S07]  /*a1a0*/  LDSM.16.M88.4 R16, [R215+0x7000] ;  /* 0x00700000d710783b */ /* 0x000fee0000000200 */
[C---:B------:R-:W-:Y:S08]  /*a1b0*/  HMMA.16816.F32 R52, R4.reuse, R30, R52 ;  /* 0x0000001e0434723c */ /* 0x040ff00000001834 */
[C---:B------:R-:W-:Y:S08]  /*a1c0*/  HMMA.16816.F32 R48, R4.reuse, R26, R64 ;  /* 0x0000001a0430723c */ /* 0x040ff00000001840 */
[----:B------:R-:W-:Y:S01]  /*a1d0*/  HMMA.16816.F32 R56, R4, R22, R60 ;  /* 0x000000160438723c */ /* 0x000fe2000000183c */
[----:B------:R-:W1:Y:S07]  /*a1e0*/  LDSM.16.M88.4 R4, [R217+0x3000] ;  /* 0x00300000d904783b */ /* 0x000e6e0000000200 */
[----:B------:R-:W-:Y:S01]  /*a1f0*/  HMMA.16816.F32 R200, R8, R46, R204 ;  /* 0x0000002e08c8723c */ /* 0x000fe200000018cc */
[----:B------:R-:W2:Y:S04]  /*a200*/  LDSM.16.M88.4 R44, [R215+0x7c00] ;  /* 0x007c0000d72c783b */ /* 0x000ea80000000200 */
[----:B------:R-:W3:Y:S03]  /*a210*/  LDSM.16.M88.4 R8, [R217+0x2000] ;  /* 0x00200000d908783b */ /* 0x000ee60000000200 */
[C---:B----4-:R-:W-:Y:S08]  /*a220*/  HMMA.16816.F32 R60, R12.reuse, R32, R236 ;  /* 0x000000200c3c723c */ /* 0x050ff000000018ec */
        /* <DEDUP_REMOVED lines=8> */
[C---:B------:R-:W-:Y:S01]  /*a2b0*/  HMMA.16816.F32 R244, R12.reuse, R28, R244 ;  /* 0x0000001c0cf4723c */ /* 0x040fe200000018f4 */
[----:B------:R-:W-:Y:S07]  /*a2c0*/  LDSM.16.M88.4 R28, [R213+0x8400] ;  /* 0x00840000d51c783b */ /* 0x000fee0000000200 */
[----:B------:R-:W-:Y:S01]  /*a2d0*/  HMMA.16816.F32 R240, R12, R24, R240 ;  /* 0x000000180cf0723c */ /* 0x000fe200000018f0 */
[----:B------:R-:W-:Y:S04]  /*a2e0*/  LDSM.16.M88.4 R24, [R213+0x8000] ;  /* 0x00800000d518783b */ /* 0x000fe80000000200 */
[----:B------:R-:W-:Y:S03]  /*a2f0*/  LDSM.16.M88.4 R12, [R216+0x4000] ;  /* 0x00400000d80c783b */ /* 0x000fe60000000200 */
[C---:B------:R-:W-:Y:S01]  /*a300*/  HMMA.16816.F32 R176, R4.reuse, R40, R188 ;  /* 0x0000002804b0723c */ /* 0x040fe200000018bc */
[----:B------:R-:W-:Y:S07]  /*a310*/  LDSM.16.M88.4 R188, [R213+0x8800] ;  /* 0x00880000d5bc783b */ /* 0x000fee0000000200 */
[C---:B------:R-:W-:Y:S08]  /*a320*/  HMMA.16816.F32 R172, R4.reuse, R42, R52 ;  /* 0x0000002a04ac723c */ /* 0x040ff00000001834 */
[C---:B------:R-:W-:Y:S01]  /*a330*/  HMMA.16816.F32 R64, R4.reuse, R36, R196 ;  /* 0x000000240440723c */ /* 0x040fe200000018c4 */
        /* <DEDUP_REMOVED lines=19> */
[C---:B------:R-:W-:Y:S01]  /*a470*/  HMMA.16816.F32 R208, R4.reuse, R196, R20 ;  /* 0x000000c404d0723c */ /* 0x040fe20000001814 */
[----:B------:R-:W1:Y:S07]  /*a480*/  LDSM.16.M88.4 R20, [R215+0x8000] ;  /* 0x00800000d714783b */ /* 0x000e6e0000000200 */
[----:B------:R-:W-:Y:S01]  /*a490*/  HMMA.16816.F32 R236, R4, R198, R48 ;  /* 0x000000c604ec723c */ /* 0x000fe20000001830 */
[----:B------:R-:W2:Y:S07]  /*a4a0*/  LDSM.16.M88.4 R4, [R217+0x4000] ;  /* 0x00400000d904783b */ /* 0x000eae0000000200 */
[C---:B------:R-:W-:Y:S01]  /*a4b0*/  HMMA.16816.F32 R32, R12.reuse, R24, R52 ;  /* 0x000000180c20723c */ /* 0x040fe20000001834 */
[----:B------:R-:W-:Y:S07]  /*a4c0*/  I2F R24, R3 ;  /* 0x0000000300187306 */ /* 0x000fee0000201400 */
[C---:B------:R-:W-:Y:S01]  /*a4d0*/  HMMA.16816.F32 R40, R12.reuse, R26, R16 ;  /* 0x0000001a0c28723c */ /* 0x040fe20000001810 */
[----:B------:R-:W3:Y:S01]  /*a4e0*/  LDSM.16.M88.4 R16, [R215+0x8400] ;  /* 0x00840000d710783b */ /* 0x000ee20000000200 */
[----:B------:R4:W5:Y:S06]  /*a4f0*/  I2F R26, R2 ;  /* 0x00000002001a7306 */ /* 0x00096c0000201400 */
[C---:B------:R-:W-:Y:S08]  /*a500*/  HMMA.16816.F32 R36, R12.reuse, R28, R56 ;  /* 0x0000001c0c24723c */ /* 0x040ff00000001838 */
[----:B------:R-:W-:Y:S01]  /*a510*/  HMMA.16816.F32 R60, R12, R30, R60 ;  /* 0x0000001e0c3c723c */ /* 0x000fe2000000183c */
[----:B----4-:R-:W-:-:S05]  /*a520*/  IMAD.IADD R2, R219, 0x1, -R0 ;  /* 0x00000001db027824 */ /* 0x010fca00078e0a00 */
[----:B------:R-:W-:Y:S02]  /*a530*/  IABS R2, R2 ;  /* 0x0000000200027213 */ /* 0x000fe40000000000 */
[----:B-1----:R-:W-:Y:S03]  /*a540*/  HMMA.16816.F32 R44, R8, R20, R44 ;  /* 0x00000014082c723c */ /* 0x002fe6000000182c */
[----:B------:R-:W-:-:S05]  /*a550*/  IMAD.MOV.U32 R3, RZ, RZ, R2 ;  /* 0x000000ffff037224 */ /* 0x000fca00078e0002 */
[----:B--2---:R-:W-:Y:S01]  /*a560*/  HMMA.16816.F32 R32, R4, R20, R32 ;  /* 0x000000140420723c */ /* 0x004fe20000001820 */
[----:B------:R-:W-:Y:S06]  /*a570*/  I2F R21, R3 ;  /* 0x0000000300157306 */ /* 0x000fec0000201400 */
[----:B------:R-:W-:Y:S01]  /*a580*/  IMAD.IADD R20, R226, 0x1, -R0 ;  /* 0x00000001e2147824 */ /* 0x000fe200078e0a00 */
[----:B------:R-:W-:Y:S04]  /*a590*/  HMMA.16816.F32 R180, R8, R22, R180 ;  /* 0x0000001608b4723c */ /* 0x000fe800000018b4 */
[----:B------:R-:W-:-:S04]  /*a5a0*/  IABS R2, R20 ;  /* 0x0000001400027213 */ /* 0x000fc80000000000 */
[----:B------:R1:W2:Y:S01]  /*a5b0*/  I2F R20, R2 ;  /* 0x0000000200147306 */ /* 0x0002a20000201400 */
[-C--:B---3--:R-:W-:Y:S07]  /*a5c0*/  HMMA.16816.F32 R36, R4, R16.reuse, R36 ;  /* 0x000000100424723c */ /* 0x088fee0000001824 */
[----:B-----5:R-:W-:Y:S01]  /*a5d0*/  FFMA.FTZ R26, R26, -UR28, R32 ;  /* 0x8000001c1a1a7c23 */ /* 0x020fe20008010020 */
[----:B------:R-:W-:Y:S01]  /*a5e0*/  HMMA.16816.F32 R176, R8, R16, R176 ;  /* 0x0000001008b0723c */ /* 0x000fe200000018b0 */
[----:B------:R-:W-:-:S03]  /*a5f0*/  FFMA.FTZ R24, R24, -UR28, R34 ;  /* 0x8000001c18187c23 */ /* 0x000fc60008010022 */
[----:B------:R-:W-:Y:S02]  /*a600*/  FSEL R100, R26, -INF , !P0 ;  /* 0xff8000001a647808 */ /* 0x000fe40004000000 */
[----:B------:R-:W-:Y:S02]  /*a610*/  FSEL R107, R24, -INF , !P6 ;  /* 0xff800000186b7808 */ /* 0x000fe40007000000 */
[----:B-1----:R-:W-:Y:S01]  /*a620*/  IADD3 R2, R0, 0x1, RZ ;  /* 0x0000000100027810 */ /* 0x002fe20007ffe0ff */
[----:B------:R-:W-:Y:S03]  /*a630*/  HMMA.16816.F32 R40, R4, R22, R40 ;  /* 0x000000160428723c */ /* 0x000fe60000001828 */
[----:B------:R-:W-:Y:S01]  /*a640*/  ISETP.GE.AND P0, PT, R2, R230, PT ;  /* 0x000000e60200720c */ /* 0x000fe20003f06270 */
[--C-:B------:R-:W-:Y:S01]  /*a650*/  IMAD.IADD R16, R220, 0x1, -R2.reuse ;  /* 0x00000001dc107824 */ /* 0x100fe200078e0a02 */
[C---:B------:R-:W-:Y:S01]  /*a660*/  ISETP.GE.AND P6, PT, R2.reuse, R229, PT ;  /* 0x000000e50200720c */ /* 0x040fe20003fc6270 */
[----:B------:R-:W-:Y:S01]  /*a670*/  IMAD.IADD R3, R221, 0x1, -R2 ;  /* 0x00000001dd037824 */ /* 0x000fe200078e0a02 */
[----:B------:R-:W-:Y:S01]  /*a680*/  ISETP.LT.OR P0, PT, R2, R225, P0 ;  /* 0x000000e10200720c */ /* 0x000fe20000701670 */
[----:B--2---:R-:W-:Y:S01]  /*a690*/  FFMA.FTZ R22, R20, -UR28, R46 ;  /* 0x8000001c14167c23 */ /* 0x004fe2000801002e */
[----:B------:R-:W-:Y:S01]  /*a6a0*/  IABS R16, R16 ;  /* 0x0000001000107213 */ /* 0x000fe20000000000 */
[----:B------:R-:W-:Y:S01]  /*a6b0*/  IMAD.IADD R20, R219, 0x1, -R2 ;  /* 0x00000001db147824 */ /* 0x000fe200078e0a02 */
[----:B------:R-:W-:Y:S01]  /*a6c0*/  IABS R3, R3 ;  /* 0x0000000300037213 */ /* 0x000fe20000000000 */
[----:B------:R-:W-:Y:S01]  /*a6d0*/  FFMA.FTZ R23, R21, -UR28, R44 ;  /* 0x8000001c15177c23 */ /* 0x000fe2000801002c */
[----:B------:R-:W-:Y:S01]  /*a6e0*/  FSEL R187, R22, -INF , !P1 ;  /* 0xff80000016bb7808 */ /* 0x000fe20004800000 */
[----:B------:R-:W-:Y:S01]  /*a6f0*/  IMAD.MOV.U32 R17, RZ, RZ, R16 ;  /* 0x000000ffff117224 */ /* 0x000fe200078e0010 */
[----:B------:R-:W-:Y:S01]  /*a700*/  IABS R16, R20 ;  /* 0x0000001400107213 */ /* 0x000fe20000000000 */
[----:B------:R-:W-:Y:S01]  /*a710*/  IMAD.IADD R20, R226, 0x1, -R2 ;  /* 0x00000001e2147824 */ /* 0x000fe200078e0a02 */
[----:B------:R1:W2:Y:S01]  /*a720*/  I2F R27, R3 ;  /* 0x00000003001b7306 */ /* 0x0002a20000201400 */
[----:B------:R-:W-:Y:S01]  /*a730*/  FSEL R185, R23, -INF , !P5 ;  /* 0xff80000017b97808 */ /* 0x000fe20006800000 */
[----:B------:R-:W-:Y:S01]  /*a740*/  HMMA.16816.F32 R48, R12, R190, R204 ;  /* 0x000000be0c30723c */ /* 0x000fe200000018cc */
[----:B------:R-:W-:-:S02]  /*a750*/  ISETP.GE.AND P5, PT, R2, R228, PT ;  /* 0x000000e40200720c */ /* 0x000fc40003fa6270 */
[C---:B------:R-:W-:Y:S02]  /*a760*/  ISETP.GE.AND P1, PT, R2.reuse, R227, PT ;  /* 0x000000e30200720c */ /* 0x040fe40003f26270 */
[C---:B------:R-:W-:Y:S01]  /*a770*/  ISETP.LT.OR P6, PT, R2.reuse, R224, P6 ;  /* 0x000000e00200720c */ /* 0x040fe200037c1670 */
[----:B------:R3:W4:Y:S01]  /*a780*/  I2F R25, R17 ;  /* 0x0000001100197306 */ /* 0x0007220000201400 */
[C---:B------:R-:W-:Y:S02]  /*a790*/  ISETP.LT.OR P5, PT, R2.reuse, R223, P5 ;  /* 0x000000df0200720c */ /* 0x040fe40002fa1670 */
[----:B------:R-:W-:Y:S02]  /*a7a0*/  ISETP.LT.OR P1, PT, R2, R222, P1 ;  /* 0x000000de0200720c */ /* 0x000fe40000f21670 */
[----:B-1----:R-:W-:Y:S01]  /*a7b0*/  IADD3 R3, R0, 0x8, RZ ;  /* 0x0000000800037810 */ /* 0x002fe20007ffe0ff */
[----:B--2---:R-:W-:-:S04]  /*a7c0*/  FFMA.FTZ R24, R27, -UR28, R33 ;  /* 0x8000001c1b187c23 */ /* 0x004fc80008010021 */
[----:B------:R-:W-:Y:S01]  /*a7d0*/  IMAD.IADD R2, R220, 0x1, -R3 ;  /* 0x00000001dc027824 */ /* 0x000fe200078e0a03 */
[----:B------:R-:W-:Y:S01]  /*a7e0*/  FSEL R59, R24, -INF , !P0 ;  /* 0xff800000183b7808 */ /* 0x000fe20004000000 */
[----:B---3--:R-:W-:Y:S01]  /*a7f0*/  IMAD.MOV.U32 R17, RZ, RZ, R16 ;  /* 0x000000ffff117224 */ /* 0x008fe200078e0010 */
[----:B------:R-:W-:Y:S01]  /*a800*/  IABS R16, R20 ;  /* 0x0000001400107213 */ /* 0x000fe20000000000 */
[----:B----4-:R-:W-:Y:S01]  /*a810*/  FFMA.FTZ R23, R25, -UR28, R35 ;  /* 0x8000001c19177c23 */ /* 0x010fe20008010023 */
[----:B------:R-:W-:Y:S01]  /*a820*/  IABS R2, R2 ;  /* 0x0000000200027213 */ /* 0x000fe20000000000 */
[----:B------:R1:W2:Y:S01]  /*a830*/  I2F R21, R17 ;  /* 0x0000001100157306 */ /* 0x0002a20000201400 */
[----:B------:R-:W-:Y:S01]  /*a840*/  ISETP.GE.AND P0, PT, R3, R230, PT ;  /* 0x000000e60300720c */ /* 0x000fe20003f06270 */
[----:B------:R-:W-:Y:S01]  /*a850*/  HMMA.16816.F32 R32, R4, R18, R60 ;  /* 0x000000120420723c */ /* 0x000fe2000000183c */
[----:B------:R-:W-:Y:S02]  /*a860*/  FSEL R106, R23, -INF , !P6 ;  /* 0xff800000176a7808 */ /* 0x000fe40007000000 */
[----:B------:R-:W-:-:S02]  /*a870*/  ISETP.GE.AND P6, PT, R3, R229, PT ;  /* 0x000000e50300720c */ /* 0x000fc40003fc6270 */
[C---:B------:R-:W-:Y:S01]  /*a880*/  ISETP.LT.OR P0, PT, R3.reuse, R225, P0 ;  /* 0x000000e10300720c */ /* 0x040fe20000701670 */
[----:B------:R-:W3:Y:S01]  /*a890*/  I2F R20, R16 ;  /* 0x0000001000147306 */ /* 0x000ee20000201400 */
[----:B------:R-:W-:Y:S01]  /*a8a0*/  ISETP.LT.OR P6, PT, R3, R224, P6 ;  /* 0x000000e00300720c */ /* 0x000fe200037c1670 */
[----:B-1----:R-:W-:Y:S02]  /*a8b0*/  IMAD.IADD R17, R221, 0x1, -R3 ;  /* 0x00000001dd117824 */ /* 0x002fe400078e0a03 */
[----:B--2---:R-:W-:-:S05]  /*a8c0*/  FFMA.FTZ R22, R21, -UR28, R45 ;  /* 0x8000001c15167c23 */ /* 0x004fca000801002d */
[----:B------:R-:W-:Y:S01]  /*a8d0*/  FSEL R184, R22, -INF , !P5 ;  /* 0xff80000016b87808 */ /* 0x000fe20006800000 */
[----:B---3--:R-:W-:Y:S01]  /*a8e0*/  FFMA.FTZ R21, R20, -UR28, R47 ;  /* 0x8000001c14157c23 */ /* 0x008fe2000801002f */
[----:B------:R-:W-:Y:S01]  /*a8f0*/  IABS R16, R17 ;  /* 0x0000001100107213 */ /* 0x000fe20000000000 */
[----:B------:R-:W-:Y:S01]  /*a900*/  IMAD.MOV.U32 R17, RZ, RZ, R2 ;  /* 0x000000ffff117224 */ /* 0x000fe200078e0002 */
[----:B------:R-:W-:Y:S01]  /*a910*/  IADD3 R2, R0, 0x9, RZ ;  /* 0x0000000900027810 */ /* 0x000fe20007ffe0ff */
[----:B------:R-:W-:Y:S01]  /*a920*/  IMAD.IADD R20, R226, 0x1, -R3 ;  /* 0x00000001e2147824 */ /* 0x000fe200078e0a03 */
[----:B------:R1:W2:Y:S01]  /*a930*/  I2F R28, R16 ;  /* 0x00000010001c7306 */ /* 0x0002a20000201400 */
[----:B------:R-:W-:Y:S01]  /*a940*/  FSEL R186, R21, -INF , !P1 ;  /* 0xff80000015ba7808 */ /* 0x000fe20004800000 */
[----:B------:R-:W-:Y:S01]  /*a950*/  HMMA.16816.F32 R44, R8, R18, R172 ;  /* 0x00000012082c723c */ /* 0x000fe200000018ac */
[C---:B------:R-:W-:Y:S02]  /*a960*/  ISETP.GE.AND P5, PT, R3.reuse, R228, PT ;  /* 0x000000e40300720c */ /* 0x040fe40003fa6270 */
[----:B------:R-:W-:-:S02]  /*a970*/  ISETP.GE.AND P1, PT, R3, R227, PT ;  /* 0x000000e30300720c */ /* 0x000fc40003f26270 */
[C---:B------:R-:W-:Y:S01]  /*a980*/  ISETP.LT.OR P5, PT, R3.reuse, R223, P5 ;  /* 0x000000df0300720c */ /* 0x040fe20002fa1670 */
[----:B------:R-:W3:Y:S01]  /*a990*/  I2F R26, R17 ;  /* 0x00000011001a7306 */ /* 0x000ee20000201400 */
[----:B------:R-:W-:Y:S01]  /*a9a0*/  ISETP.LT.OR P1, PT, R3, R222, P1 ;  /* 0x000000de0300720c */ /* 0x000fe20000f21670 */
[----:B-1----:R-:W-:Y:S02]  /*a9b0*/  IMAD.IADD R16, R219, 0x1, -R3 ;  /* 0x00000001db107824 */ /* 0x002fe400078e0a03 */
[----:B--2---:R-:W-:-:S03]  /*a9c0*/  FFMA.FTZ R24, R28, -UR28, R40 ;  /* 0x8000001c1c187c23 */ /* 0x004fc60008010028 */
[----:B------:R-:W-:Y:S02]  /*a9d0*/  IABS R16, R16 ;  /* 0x0000001000107213 */ /* 0x000fe40000000000 */
[----:B------:R-:W-:Y:S01]  /*a9e0*/  FSEL R55, R24, -INF , !P0 ;  /* 0xff80000018377808 */ /* 0x000fe20004000000 */
[----:B---3--:R-:W-:Y:S01]  /*a9f0*/  FFMA.FTZ R23, R26, -UR28, R42 ;  /* 0x8000001c1a177c23 */ /* 0x008fe2000801002a */
[C---:B------:R-:W-:Y:S01]  /*aa00*/  ISETP.GE.AND P0, PT, R2.reuse, R230, PT ;  /* 0x000000e60200720c */ /* 0x040fe20003f06270 */
[----:B------:R-:W-:Y:S01]  /*aa10*/  IMAD.MOV.U32 R17, RZ, RZ, R16 ;  /* 0x000000ffff117224 */ /* 0x000fe200078e0010 */
[----:B------:R-:W-:Y:S01]  /*aa20*/  IABS R16, R20 ;  /* 0x0000001400107213 */ /* 0x000fe20000000000 */
[----:B------:R-:W-:Y:S01]  /*aa30*/  IMAD.IADD R20, R221, 0x1, -R2 ;  /* 0x00000001dd147824 */ /* 0x000fe200078e0a02 */
[----:B------:R-:W-:Y:S01]  /*aa40*/  FSEL R57, R23, -INF , !P6 ;  /* 0xff80000017397808 */ /* 0x000fe20007000000 */
[----:B------:R1:W2:Y:S01]  /*aa50*/  I2F R25, R17 ;  /* 0x0000001100197306 */ /* 0x0002a20000201400 */
[----:B------:R-:W-:-:S02]  /*aa60*/  ISETP.GE.AND P6, PT, R2, R229, PT ;  /* 0x000000e50200720c */ /* 0x000fc40003fc6270 */
[C---:B------:R-:W-:Y:S02]  /*aa70*/  ISETP.LT.OR P0, PT, R2.reuse, R225, P0 ;  /* 0x000000e10200720c */ /* 0x040fe40000701670 */
[----:B------:R-:W-:Y:S01]  /*aa80*/  ISETP.LT.OR P6, PT, R2, R224, P6 ;  /* 0x000000e00200720c */ /* 0x000fe200037c1670 */
[----:B-1----:R-:W-:Y:S01]  /*aa90*/  IMAD.MOV.U32 R17, RZ, RZ, R16 ;  /* 0x000000ffff117224 */ /* 0x002fe200078e0010 */
[----:B------:R-:W-:Y:S01]  /*aaa0*/  IABS R16, R20 ;  /* 0x0000001400107213 */ /* 0x000fe20000000000 */
[----:B--2---:R-:W-:Y:S02]  /*aab0*/  FFMA.FTZ R22, R25, -UR28, R180 ;  /* 0x8000001c19167c23 */ /* 0x004fe400080100b4 */
[----:B------:R1:W2:Y:S01]  /*aac0*/  I2F R21, R17 ;  /* 0x0000001100157306 */ /* 0x0002a20000201400 */
[----:B------:R-:W-:Y:S02]  /*aad0*/  IMAD.IADD R20, R226, 0x1, -R2 ;  /* 0x00000001e2147824 */ /* 0x000fe400078e0a02 */
[----:B------:R-:W-:-:S02]  /*aae0*/  FSEL R58, R22, -INF , !P5 ;  /* 0xff800000163a7808 */ /* 0x000fc40006800000 */
[----:B------:R-:W-:-:S03]  /*aaf0*/  ISETP.GE.AND P5, PT, R2, R228, PT ;  /* 0x000000e40200720c */ /* 0x000fc60003fa6270 */
[----:B------:R3:W4:Y:S01]  /*ab00*/  I2F R27, R16 ;  /* 0x00000010001b7306 */ /* 0x0007220000201400 */
[----:B------:R-:W-:Y:S01]  /*ab10*/  ISETP.LT.OR P5, PT, R2, R223, P5 ;  /* 0x000000df0200720c */ /* 0x000fe20002fa1670 */
[----:B-1----:R-:W-:Y:S02]  /*ab20*/  IMAD.IADD R17, R220, 0x1, -R2 ;  /* 0x00000001dc117824 */ /* 0x002fe400078e0a02 */
[----:B--2---:R-:W-:-:S03]  /*ab30*/  FFMA.FTZ R21, R21, -UR28, R182 ;  /* 0x8000001c15157c23 */ /* 0x004fc600080100b6 */
[----:B------:R-:W-:Y:S02]  /*ab40*/  IABS R3, R17 ;  /* 0x0000001100037213 */ /* 0x000fe40000000000 */
[----:B------:R-:W-:Y:S01]  /*ab50*/  FSEL R105, R21, -INF , !P1 ;  /* 0xff80000015697808 */ /* 0x000fe20004800000 */
[----:B---3--:R-:W-:Y:S01]  /*ab60*/  IMAD.IADD R16, R219, 0x1, -R2 ;  /* 0x00000001db107824 */ /* 0x008fe200078e0a02 */
[----:B------:R1:W2:Y:S01]  /*ab70*/  I2F R25, R3 ;  /* 0x0000000300197306 */ /* 0x0002a20000201400 */
[----:B------:R-:W-:-:S03]  /*ab80*/  ISETP.GE.AND P1, PT, R2, R227, PT ;  /* 0x000000e30200720c */ /* 0x000fc60003f26270 */
[----:B------:R-:W-:Y:S02]  /*ab90*/  IABS R16, R16 ;  /* 0x0000001000107213 */ /* 0x000fe40000000000 */
[----:B------:R-:W-:-:S03]  /*aba0*/  ISETP.LT.OR P1, PT, R2, R222, P1 ;  /* 0x000000de0200720c */ /* 0x000fc60000f21670 */
[----:B------:R-:W-:Y:S01]  /*abb0*/  IMAD.MOV.U32 R17, RZ, RZ, R16 ;  /* 0x000000ffff117224 */ /* 0x000fe200078e0010 */
[----:B------:R-:W-:Y:S01]  /*abc0*/  IABS R16, R20 ;  /* 0x0000001400107213 */ /* 0x000fe20000000000 */
[----:B----4-:R-:W-:Y:S02]  /*abd0*/  FFMA.FTZ R20, R27, -UR28, R41 ;  /* 0x8000001c1b147c23 */ /* 0x010fe40008010029 */
[----:B------:R3:W4:Y:S01]  /*abe0*/  I2F R24, R17 ;  /* 0x0000001100187306 */ /* 0x0007220000201400 */
[----:B-1----:R-:W-:Y:S01]  /*abf0*/  IADD3 R3, R0, 0x10, RZ ;  /* 0x0000001000037810 */ /* 0x002fe20007ffe0ff */
[----:B--2---:R-:W-:Y:S01]  /*ac00*/  FFMA.FTZ R21, R25, -UR28, R43 ;  /* 0x8000001c19157c23 */ /* 0x004fe2000801002b */
[----:B------:R-:W-:Y:S01]  /*ac10*/  FSEL R52, R20, -INF , !P0 ;  /* 0xff80000014347808 */ /* 0x000fe20004000000 */
[----:B------:R-:W-:Y:S01]  /*ac20*/  HMMA.16816.F32 R40, R12, R188, R240 ;  /* 0x000000bc0c28723c */ /* 0x000fe200000018f0 */
[----:B------:R-:W-:-:S03]  /*ac30*/  ISETP.GE.AND P0, PT, R3, R230, PT ;  /* 0x000000e60300720c */ /* 0x000fc60003f06270 */
[----:B------:R-:W1:Y:S01]  /*ac40*/  I2F R22, R16 ;  /* 0x0000001000167306 */ /* 0x000e620000201400 */
[--C-:B------:R-:W-:Y:S01]  /*ac50*/  IMAD.IADD R2, R220, 0x1, -R3.reuse ;  /* 0x00000001dc027824 */ /* 0x100fe200078e0a03 */
[----:B------:R-:W-:Y:S01]  /*ac60*/  FSEL R53, R21, -INF , !P6 ;  /* 0xff80000015357808 */ /* 0x000fe20007000000 */
[--C-:B------:R-:W-:Y:S01]  /*ac70*/  IMAD.IADD R20, R226, 0x1, -R3.reuse ;  /* 0x00000001e2147824 */ /* 0x100fe200078e0a03 */
[----:B------:R-:W-:Y:S02]  /*ac80*/  ISETP.GE.AND P6, PT, R3, R229, PT ;  /* 0x000000e50300720c */ /* 0x000fe40003fc6270 */
[----:B------:R-:W-:Y:S01]  /*ac90*/  IABS R2, R2 ;  /* 0x0000000200027213 */ /* 0x000fe20000000000 */
[----:B---3--:R-:W-:Y:S01]  /*aca0*/  IMAD.IADD R17, R221, 0x1, -R3 ;  /* 0x00000001dd117824 */ /* 0x008fe200078e0a03 */
[C---:B------:R-:W-:Y:S01]  /*acb0*/  ISETP.LT.OR P0, PT, R3.reuse, R225, P0 ;  /* 0x000000e10300720c */ /* 0x040fe20000701670 */
[----:B----4-:R-:W-:Y:S01]  /*acc0*/  FFMA.FTZ R23, R24, -UR28, R181 ;  /* 0x8000001c18177c23 */ /* 0x010fe200080100b5 */
[----:B------:R-:W-:-:S04]  /*acd0*/  ISETP.LT.OR P6, PT, R3, R224, P6 ;  /* 0x000000e00300720c */ /* 0x000fc800037c1670 */
[----:B------:R-:W-:Y:S01]  /*ace0*/  FSEL R54, R23, -INF , !P5 ;  /* 0xff80000017367808 */ /* 0x000fe20006800000 */
[----:B-1----:R-:W-:Y:S01]  /*acf0*/  FFMA.FTZ R22, R22, -UR28, R183 ;  /* 0x8000001c16167c23 */ /* 0x002fe200080100b7 */
[----:B------:R-:W-:Y:S01]  /*ad00*/  IABS R16, R17 ;  /* 0x0000001100107213 */ /* 0x000fe20000000000 */
[----:B------:R-:W-:Y:S01]  /*ad10*/  IMAD.MOV.U32 R17, RZ, RZ, R2 ;  /* 0x000000ffff117224 */ /* 0x000fe200078e0002 */
[----:B------:R-:W-:Y:S02]  /*ad20*/  IADD3 R2, R0, 0x11, RZ ;  /* 0x0000001100027810 */ /* 0x000fe40007ffe0ff */
[----:B------:R1:W2:Y:S01]  /*ad30*/  I2F R28, R16 ;  /* 0x00000010001c7306 */ /* 0x0002a20000201400 */
[----:B------:R-:W-:Y:S02]  /*ad40*/  FSEL R56, R22, -INF , !P1 ;  /* 0xff80000016387808 */ /* 0x000fe40004800000 */
        /* <DEDUP_REMOVED lines=34> */
[C---:B------:R-:W-:Y:S01]  /*af70*/  ISETP.GE.AND P1, PT, R2.reuse, R227, PT ;  /* 0x000000e30200720c */ /* 0x040fe20003f26270 */
[----:B----4-:R-:W-:Y:S02]  /*af80*/  FFMA.FTZ R19, R27, -UR28, R37 ;  /* 0x8000001c1b137c23 */ /* 0x010fe40008010025 */
[----:B------:R-:W-:Y:S02]  /*af90*/  IABS R16, R16 ;  /* 0x0000001000107213 */ /* 0x000fe40000000000 */
[----:B------:R-:W-:-:S02]  /*afa0*/  ISETP.LT.OR P1, PT, R2, R222, P1 ;  /* 0x000000de0200720c */ /* 0x000fc40000f21670 */
[----:B------:R-:W-:Y:S01]  /*afb0*/  FSEL R178, R19, -INF , !P0 ;  /* 0xff80000013b27808 */ /* 0x000fe20004000000 */
[----:B------:R-:W-:Y:S01]  /*afc0*/  IMAD.MOV.U32 R17, RZ, RZ, R16 ;  /* 0x000000ffff117224 */ /* 0x000fe200078e0010 */
[----:B------:R-:W-:-:S03]  /*afd0*/  IABS R16, R20 ;  /* 0x0000001400107213 */ /* 0x000fc60000000000 */
[----:B------:R3:W4:Y:S01]  /*afe0*/  I2F R24, R17 ;  /* 0x0000001100187306 */ /* 0x0007220000201400 */
[----:B-1----:R-:W-:Y:S01]  /*aff0*/  IADD3 R3, R0, 0x18, RZ ;  /* 0x0000001800037810 */ /* 0x002fe20007ffe0ff */
[----:B--2---:R-:W-:-:S03]  /*b000*/  FFMA.FTZ R18, R25, -UR28, R39 ;  /* 0x8000001c19127c23 */ /* 0x004fc60008010027 */
[C---:B------:R-:W-:Y:S01]  /*b010*/  ISETP.GE.AND P0, PT, R3.reuse, R230, PT ;  /* 0x000000e60300720c */ /* 0x040fe20003f06270 */
[--C-:B------:R-:W-:Y:S02]  /*b020*/  IMAD.IADD R2, R220, 0x1, -R3.reuse ;  /* 0x00000001dc027824 */ /* 0x100fe400078e0a03 */
[----:B------:R1:W2:Y:S01]  /*b030*/  I2F R20, R16 ;  /* 0x0000001000147306 */ /* 0x0002a20000201400 */
[----:B------:R-:W-:Y:S02]  /*b040*/  FSEL R182, R18, -INF , !P6 ;  /* 0xff80000012b67808 */ /* 0x000fe40007000000 */
[----:B------:R-:W-:Y:S02]  /*b050*/  ISETP.GE.AND P6, PT, R3, R229, PT ;  /* 0x000000e50300720c */ /* 0x000fe40003fc6270 */
[----:B------:R-:W-:Y:S01]  /*b060*/  IABS R2, R2 ;  /* 0x0000000200027213 */ /* 0x000fe20000000000 */
[----:B---3--:R-:W-:Y:S01]  /*b070*/  IMAD.IADD R17, R221, 0x1, -R3 ;  /* 0x00000001dd117824 */ /* 0x008fe200078e0a03 */
[C---:B------:R-:W-:Y:S01]  /*b080*/  ISETP.LT.OR P0, PT, R3.reuse, R225, P0 ;  /* 0x000000e10300720c */ /* 0x040fe20000701670 */
[----:B----4-:R-:W-:Y:S01]  /*b090*/  FFMA.FTZ R21, R24, -UR28, R177 ;  /* 0x8000001c18157c23 */ /* 0x010fe200080100b1 */
[----:B------:R-:W-:-:S04]  /*b0a0*/  ISETP.LT.OR P6, PT, R3, R224, P6 ;  /* 0x000000e00300720c */ /* 0x000fc800037c1670 */
[----:B------:R-:W-:Y:S02]  /*b0b0*/  FSEL R183, R21, -INF , !P5 ;  /* 0xff80000015b77808 */ /* 0x000fe40006800000 */
[----:B-1----:R-:W-:Y:S01]  /*b0c0*/  IABS R16, R17 ;  /* 0x0000001100107213 */ /* 0x002fe20000000000 */
[----:B------:R-:W-:Y:S01]  /*b0d0*/  IMAD.MOV.U32 R17, RZ, RZ, R2 ;  /* 0x000000ffff117224 */ /* 0x000fe200078e0002 */
[----:B------:R-:W-:Y:S01]  /*b0e0*/  IADD3 R2, R0, 0x19, RZ ;  /* 0x0000001900027810 */ /* 0x000fe20007ffe0ff */
[----:B--2---:R-:W-:Y:S01]  /*b0f0*/  FFMA.FTZ R23, R20, -UR28, R179 ;  /* 0x8000001c14177c23 */ /* 0x004fe200080100b3 */
[----:B------:R1:W2:Y:S01]  /*b100*/  I2F R26, R16 ;  /* 0x00000010001a7306 */ /* 0x0002a20000201400 */
[----:B------:R-:W-:Y:S02]  /*b110*/  ISETP.GE.AND P5, PT, R3, R228, PT ;  /* 0x000000e40300720c */ /* 0x000fe40003fa6270 */
[----:B------:R-:W-:Y:S01]  /*b120*/  IMAD.IADD R22, R221, 0x1, -R2 ;  /* 0x00000001dd167824 */ /* 0x000fe200078e0a02 */
[----:B------:R-:W-:-:S02]  /*b130*/  FSEL R241, R23, -INF , !P1 ;  /* 0xff80000017f17808 */ /* 0x000fc40004800000 */
[C---:B------:R-:W-:Y:S02]  /*b140*/  ISETP.GE.AND P1, PT, R3.reuse, R227, PT ;  /* 0x000000e30300720c */ /* 0x040fe40003f26270 */
[----:B------:R3:W4:Y:S01]  /*b150*/  I2F R25, R17 ;  /* 0x0000001100197306 */ /* 0x0007220000201400 */
[C---:B------:R-:W-:Y:S02]  /*b160*/  ISETP.LT.OR P5, PT, R3.reuse, R223, P5 ;  /* 0x000000df0300720c */ /* 0x040fe40002fa1670 */
[----:B------:R-:W-:Y:S01]  /*b170*/  ISETP.LT.OR P1, PT, R3, R222, P1 ;  /* 0x000000de0300720c */ /* 0x000fe20000f21670 */
[----:B-1----:R-:W-:Y:S02]  /*b180*/  IMAD.IADD R16, R219, 0x1, -R3 ;  /* 0x00000001db107824 */ /* 0x002fe400078e0a03 */
[----:B--2---:R-:W-:-:S03]  /*b190*/  FFMA.FTZ R26, R26, -UR28, R32 ;  /* 0x8000001c1a1a7c23 */ /* 0x004fc60008010020 */
[----:B------:R-:W-:Y:S02]  /*b1a0*/  IABS R16, R16 ;  /* 0x0000001000107213 */ /* 0x000fe40000000000 */
[----:B------:R-:W-:Y:S01]  /*b1b0*/  FSEL R175, R26, -INF , !P0 ;  /* 0xff8000001aaf7808 */ /* 0x000fe20004000000 */
[----:B---3--:R-:W-:Y:S01]  /*b1c0*/  IMAD.IADD R17, R226, 0x1, -R3 ;  /* 0x00000001e2117824 */ /* 0x008fe200078e0a03 */
[----:B------:R1:W2:Y:S01]  /*b1d0*/  I2F R24, R16 ;  /* 0x0000001000187306 */ /* 0x0002a20000201400 */
[----:B----4-:R-:W-:Y:S01]  /*b1e0*/  FFMA.FTZ R25, R25, -UR28, R34 ;  /* 0x8000001c19197c23 */ /* 0x010fe20008010022 */
[----:B------:R-:W-:Y:S02]  /*b1f0*/  ISETP.GE.AND P0, PT, R2, R230, PT ;  /* 0x000000e60200720c */ /* 0x000fe40003f06270 */
[----:B------:R-:W-:Y:S02]  /*b200*/  IABS R20, R17 ;  /* 0x0000001100147213 */ /* 0x000fe40000000000 */
[----:B------:R-:W-:-:S02]  /*b210*/  FSEL R177, R25, -INF , !P6 ;  /* 0xff80000019b17808 */ /* 0x000fc40007000000 */
[----:B------:R-:W-:Y:S01]  /*b220*/  ISETP.GE.AND P6, PT, R2, R229, PT ;  /* 0x000000e50200720c */ /* 0x000fe20003fc6270 */
[----:B------:R-:W-:Y:S01]  /*b230*/  IMAD.MOV.U32 R21, RZ, RZ, R20 ;  /* 0x000000ffff157224 */ /* 0x000fe200078e0014 */
[----:B------:R-:W-:Y:S01]  /*b240*/  IABS R20, R22 ;  /* 0x0000001600147213 */ /* 0x000fe20000000000 */
[----:B------:R-:W-:Y:S01]  /*b250*/  IMAD.IADD R22, R226, 0x1, -R2 ;  /* 0x00000001e2167824 */ /* 0x000fe200078e0a02 */
[C---:B------:R-:W-:Y:S01]  /*b260*/  ISETP.LT.OR P0, PT, R2.reuse, R225, P0 ;  /* 0x000000e10200720c */ /* 0x040fe20000701670 */
[----:B------:R3:W4:Y:S01]  /*b270*/  I2F R23, R21 ;  /* 0x0000001500177306 */ /* 0x0007220000201400 */
[----:B------:R-:W-:Y:S01]  /*b280*/  ISETP.LT.OR P6, PT, R2, R224, P6 ;  /* 0x000000e00200720c */ /* 0x000fe200037c1670 */
[----:B-1----:R-:W1:Y:S01]  /*b290*/  LDSM.16.M88.4 R16, [R215+0x8800] ;  /* 0x00880000d710783b */ /* 0x002e620000000200 */
[----:B--2---:R-:W-:-:S05]  /*b2a0*/  FFMA.FTZ R24, R24, -UR28, R44 ;  /* 0x8000001c18187c23 */ /* 0x004fca000801002c */
[----:B------:R2:W5:Y:S01]  /*b2b0*/  I2F R28, R20 ;  /* 0x00000014001c7306 */ /* 0x0005620000201400 */
[----:B------:R-:W-:Y:S02]  /*b2c0*/  FSEL R179, R24, -INF , !P5 ;  /* 0xff80000018b37808 */ /* 0x000fe40006800000 */
[----:B------:R-:W-:-:S04]  /*b2d0*/  ISETP.GE.AND P5, PT, R2, R228, PT ;  /* 0x000000e40200720c */ /* 0x000fc80003fa6270 */
[----:B------:R-:W-:Y:S01]  /*b2e0*/  ISETP.LT.OR P5, PT, R2, R223, P5 ;  /* 0x000000df0200720c */ /* 0x000fe20002fa1670 */
[----:B---3--:R-:W-:Y:S02]  /*b2f0*/  IMAD.IADD R21, R220, 0x1, -R2 ;  /* 0x00000001dc157824 */ /* 0x008fe400078e0a02 */
[----:B----4-:R-:W-:-:S03]  /*b300*/  FFMA.FTZ R23, R23, -UR28, R46 ;  /* 0x8000001c17177c23 */ /* 0x010fc6000801002e */
[----:B------:R-:W-:Y:S02]  /*b310*/  IABS R3, R21 ;  /* 0x0000001500037213 */ /* 0x000fe40000000000 */
[----:B------:R-:W-:Y:S01]  /*b320*/  FSEL R181, R23, -INF , !P1 ;  /* 0xff80000017b57808 */ /* 0x000fe20004800000 */
[----:B--2---:R-:W-:Y:S01]  /*b330*/  IMAD.IADD R20, R219, 0x1, -R2 ;  /* 0x00000001db147824 */ /* 0x004fe200078e0a02 */
[----:B------:R2:W-:Y:S01]  /*b340*/  I2F R27, R3 ;  /* 0x00000003001b7306 */ /* 0x0005e20000201400 */
[----:B------:R-:W-:-:S03]  /*b350*/  ISETP.GE.AND P1, PT, R2, R227, PT ;  /* 0x000000e30200720c */ /* 0x000fc60003f26270 */
[----:B------:R-:W-:Y:S02]  /*b360*/  IABS R20, R20 ;  /* 0x0000001400147213 */ /* 0x000fe40000000000 */
[----:B------:R-:W-:-:S03]  /*b370*/  ISETP.LT.OR P1, PT, R2, R222, P1 ;  /* 0x000000de0200720c */ /* 0x000fc60000f21670 */
[----:B------:R-:W-:Y:S01]  /*b380*/  IMAD.MOV.U32 R21, RZ, RZ, R20 ;  /* 0x000000ffff157224 */ /* 0x000fe200078e0014 */
[----:B------:R-:W-:Y:S01]  /*b390*/  IABS R20, R22 ;  /* 0x0000001600147213 */ /* 0x000fe20000000000 */
[----:B-----5:R-:W-:Y:S02]  /*b3a0*/  FFMA.FTZ R22, R28, -UR28, R33 ;  /* 0x8000001c1c167c23 */ /* 0x020fe40008010021 */
[----:B------:R3:W4:Y:S01]  /*b3b0*/  I2F R26, R21 ;  /* 0x00000015001a7306 */ /* 0x0007220000201400 */
[----:B--2---:R-:W-:Y:S01]  /*b3c0*/  IADD3 R3, R0, 0x20, RZ ;  /* 0x0000002000037810 */ /* 0x004fe20007ffe0ff */
[----:B-1----:R-:W-:Y:S01]  /*b3d0*/  HMMA.16816.F32 R40, R4, R16, R40 ;  /* 0x000000100428723c */ /* 0x002fe20000001828 */
[----:B------:R-:W-:-:S03]  /*b3e0*/  FSEL R172, R22, -INF , !P0 ;  /* 0xff80000016ac7808 */ /* 0x000fc60004000000 */
[--C-:B------:R-:W-:Y:S02]  /*b3f0*/  IMAD.IADD R2, R220, 0x1, -R3.reuse ;  /* 0x00000001dc027824 */ /* 0x100fe400078e0a03 */
[----:B------:R1:W2:Y:S01]  /*b400*/  I2F R24, R20 ;  /* 0x0000001400187306 */ /* 0x0002a20000201400 */
[----:B------:R-:W-:Y:S01]  /*b410*/  ISETP.GE.AND P0, PT, R3, R230, PT ;  /* 0x000000e60300720c */ /* 0x000fe20003f06270 */
[----:B------:R-:W-:Y:S01]  /*b420*/  HMMA.16816.F32 R36, R8, R16, R64 ;  /* 0x000000100824723c */ /* 0x000fe20000001840 */
[----:B------:R-:W-:Y:S01]  /*b430*/  IABS R2, R2 ;  /* 0x0000000200027213 */ /* 0x000fe20000000000 */
[----:B---3--:R-:W-:Y:S01]  /*b440*/  IMAD.IADD R21, R221, 0x1, -R3 ;  /* 0x00000001dd157824 */ /* 0x008fe200078e0a03 */
[----:B------:R-:W-:Y:S01]  /*b450*/  ISETP.LT.OR P0, PT, R3, R225, P0 ;  /* 0x000000e10300720c */ /* 0x000fe20000701670 */
[----:B----4-:R-:W-:-:S03]  /*b460*/  FFMA.FTZ R23, R26, -UR28, R45 ;  /* 0x8000001c1a177c23 */ /* 0x010fc6000801002d */
[----:B------:R-:W-:Y:S02]  /*b470*/  IMAD.IADD R16, R219, 0x1, -R3 ;  /* 0x00000001db107824 */ /* 0x000fe400078e0a03 */
[----:B------:R-:W-:Y:S01]  /*b480*/  IMAD.MOV.U32 R17, RZ, RZ, R2 ;  /* 0x000000ffff117224 */ /* 0x000fe200078e0002 */
[----:B------:R-:W-:Y:S02]  /*b490*/  IADD3 R2, R0, 0x21, RZ ;  /* 0x0000002100027810 */ /* 0x000fe40007ffe0ff */
[----:B-1----:R-:W-:Y:S01]  /*b4a0*/  IABS R20, R21 ;  /* 0x0000001500147213 */ /* 0x002fe20000000000 */
[----:B------:R1:W3:Y:S01]  /*b4b0*/  I2F R25, R17 ;  /* 0x0000001100197306 */ /* 0x0002e20000201400 */
[----:B------:R-:W-:Y:S01]  /*b4c0*/  IABS R16, R16 ;  /* 0x0000001000107213 */ /* 0x000fe20000000000 */
[----:B------:R-:W-:Y:S01]  /*b4d0*/  FFMA.FTZ R21, R27, -UR28, R35 ;  /* 0x8000001c1b157c23 */ /* 0x000fe20008010023 */
[----:B------:R-:W-:Y:S01]  /*b4e0*/  FSEL R174, R23, -INF , !P5 ;  /* 0xff80000017ae7808 */ /* 0x000fe20006800000 */
[----:B--2---:R-:W-:Y:S01]  /*b4f0*/  FFMA.FTZ R24, R24, -UR28, R47 ;  /* 0x8000001c18187c23 */ /* 0x004fe2000801002f */
[----:B------:R-:W-:Y:S01]  /*b500*/  ISETP.GE.AND P5, PT, R3, R228, PT ;  /* 0x000000e40300720c */ /* 0x000fe20003fa6270 */
[----:B------:R-:W-:Y:S01]  /*b510*/  HMMA.16816.F32 R32, R12, R196, R200 ;  /* 0x000000c40c20723c */ /* 0x000fe200000018c8 */
[----:B------:R-:W-:Y:S01]  /*b520*/  FSEL R173, R21, -INF , !P6 ;  /* 0xff80000015ad7808 */ /* 0x000fe20007000000 */
[----:B------:R2:W4:Y:S01]  /*b530*/  I2F R28, R20 ;  /* 0x00000014001c7306 */ /* 0x0005220000201400 */
[----:B------:R-:W-:-:S02]  /*b540*/  FSEL R176, R24, -INF , !P1 ;  /* 0xff80000018b07808 */ /* 0x000fc40004800000 */
[C---:B------:R-:W-:Y:S02]  /*b550*/  ISETP.GE.AND P6, PT, R3.reuse, R229, PT ;  /* 0x000000e50300720c */ /* 0x040fe40003fc6270 */
[C---:B------:R-:W-:Y:S01]  /*b560*/  ISETP.GE.AND P1, PT, R3.reuse, R227, PT ;  /* 0x000000e30300720c */ /* 0x040fe20003f26270 */
[----:B------:R-:W-:Y:S01]  /*b570*/  HMMA.16816.F32 R44, R8, R18, R192 ;  /* 0x00000012082c723c */ /* 0x000fe200000018c0 */
[C---:B------:R-:W-:Y:S01]  /*b580*/  ISETP.LT.OR P6, PT, R3.reuse, R224, P6 ;  /* 0x000000e00300720c */ /* 0x040fe200037c1670 */
[----:B-1----:R-:W-:Y:S01]  /*b590*/  IMAD.MOV.U32 R17, RZ, RZ, R16 ;  /* 0x000000ffff117224 */ /* 0x002fe200078e0010 */
[----:B------:R-:W-:Y:S01]  /*b5a0*/  ISETP.LT.OR P5, PT, R3, R223, P5 ;  /* 0x000000df0300720c */ /* 0x000fe20002fa1670 */
[----:B---3--:R-:W-:Y:S01]  /*b5b0*/  FFMA.FTZ R23, R25, -UR28, R42 ;  /* 0x8000001c19177c23 */ /* 0x008fe2000801002a */
[----:B------:R-:W-:Y:S01]  /*b5c0*/  ISETP.LT.OR P1, PT, R3, R222, P1 ;  /* 0x000000de0300720c */ /* 0x000fe20000f21670 */
[----:B------:R1:W3:Y:S03]  /*b5d0*/  I2F R22, R17 ;  /* 0x0000001100167306 */ /* 0x0002e60000201400 */
[----:B------:R-:W-:Y:S01]  /*b5e0*/  FSEL R200, R23, -INF , !P6 ;  /* 0xff80000017c87808 */ /* 0x000fe20007000000 */
[----:B--2---:R-:W-:Y:S01]  /*b5f0*/  IMAD.IADD R20, R226, 0x1, -R3 ;  /* 0x00000001e2147824 */ /* 0x004fe200078e0a03 */
[----:B------:R-:W-:Y:S01]  /*b600*/  ISETP.GE.AND P6, PT, R2, R229, PT ;  /* 0x000000e50200720c */ /* 0x000fe20003fc6270 */
[----:B----4-:R-:W-:-:S02]  /*b610*/  FFMA.FTZ R24, R28, -UR28, R40 ;  /* 0x8000001c1c187c23 */ /* 0x010fc40008010028 */
[----:B------:R-:W-:Y:S01]  /*b620*/  HMMA.16816.F32 R28, R4, R18, R48 ;  /* 0x00000012041c723c */ /* 0x000fe20000001830 */
[----:B------:R-:W-:Y:S01]  /*b630*/  IABS R16, R20 ;  /* 0x0000001400107213 */ /* 0x000fe20000000000 */
[----:B------:R-:W-:Y:S01]  /*b640*/  IMAD.IADD R20, R221, 0x1, -R2 ;  /* 0x00000001dd147824 */ /* 0x000fe200078e0a02 */
[----:B------:R-:W-:Y:S02]  /*b650*/  FSEL R196, R24, -INF , !P0 ;  /* 0xff80000018c47808 */ /* 0x000fe40004000000 */
[C---:B------:R-:W-:Y:S02]  /*b660*/  ISETP.GE.AND P0, PT, R2.reuse, R230, PT ;  /* 0x000000e60200720c */ /* 0x040fe40003f06270 */
[----:B------:R-:W-:Y:S01]  /*b670*/  ISETP.LT.OR P6, PT, R2, R224, P6 ;  /* 0x000000e00200720c */ /* 0x000fe200037c1670 */
[----:B-1----:R-:W-:Y:S01]  /*b680*/  IMAD.MOV.U32 R17, RZ, RZ, R16 ;  /* 0x000000ffff117224 */ /* 0x002fe200078e0010 */
[----:B------:R-:W-:Y:S01]  /*b690*/  IABS R16, R20 ;  /* 0x0000001400107213 */ /* 0x000fe20000000000 */
[----:B---3--:R-:W-:Y:S01]  /*b6a0*/  FFMA.FTZ R22, R22, -UR28, R36 ;  /* 0x8000001c16167c23 */ /* 0x008fe20008010024 */
[----:B------:R-:W-:Y:S01]  /*b6b0*/  ISETP.LT.OR P0, PT, R2, R225, P0 ;  /* 0x000000e10200720c */ /* 0x000fe20000701670 */
[----:B------:R1:W2:Y:S01]  /*b6c0*/  I2F R21, R17 ;  /* 0x0000001100157306 */ /* 0x0002a20000201400 */
[----:B------:R-:W-:-:S02]  /*b6d0*/  IMAD.IADD R20, R226, 0x1, -R2 ;  /* 0x00000001e2147824 */ /* 0x000fc400078e0a02 */
[----:B------:R-:W-:Y:S02]  /*b6e0*/  FSEL R207, R22, -INF , !P5 ;  /* 0xff80000016cf7808 */ /* 0x000fe40006800000 */
        /* <DEDUP_REMOVED lines=9> */
[----:B------:R-:W-:Y:S01]  /*b780*/  ISETP.GE.AND P1, PT, R2, R227, PT ;  /* 0x000000e30200720c */ /* 0x000fe20003f26270 */
        /* <DEDUP_REMOVED lines=8> */
[----:B--2---:R-:W-:Y:S02]  /*b810*/  FFMA.FTZ R18, R25, -UR28, R43 ;  /* 0x8000001c19127c23 */ /* 0x004fe4000801002b */
[----:B------:R-:W-:Y:S01]  /*b820*/  HMMA.16816.F32 R40, R12, R198, R232 ;  /* 0x000000c60c28723c */ /* 0x000fe200000018e8 */
[C---:B------:R-:W-:Y:S01]  /*b830*/  ISETP.GE.AND P0, PT, R3.reuse, R230, PT ;  /* 0x000000e60300720c */ /* 0x040fe20003f06270 */
[----:B------:R-:W-:Y:S02]  /*b840*/  IMAD.IADD R2, R220, 0x1, -R3 ;  /* 0x00000001dc027824 */ /* 0x000fe400078e0a03 */
[----:B------:R1:W2:Y:S01]  /*b850*/  I2F R20, R16 ;  /* 0x0000001000147306 */ /* 0x0002a20000201400 */
[----:B------:R-:W-:Y:S02]  /*b860*/  FSEL R195, R18, -INF , !P6 ;  /* 0xff80000012c37808 */ /* 0x000fe40007000000 */
[----:B------:R-:W-:-:S02]  /*b870*/  ISETP.GE.AND P6, PT, R3, R229, PT ;  /* 0x000000e50300720c */ /* 0x000fc40003fc6270 */
        /* <DEDUP_REMOVED lines=12> */
[--C-:B------:R-:W-:Y:S01]  /*b940*/  IMAD.IADD R22, R221, 0x1, -R2.reuse ;  /* 0x00000001dd167824 */ /* 0x100fe200078e0a02 */
[----:B------:R-:W-:Y:S01]  /*b950*/  FSEL R206, R23, -INF , !P1 ;  /* 0xff80000017ce7808 */ /* 0x000fe20004800000 */
[----:B------:R-:W-:Y:S01]  /*b960*/  IMAD.IADD R14, R226, 0x1, -R2 ;  /* 0x00000001e20e7824 */ /* 0x000fe200078e0a02 */
[----:B------:R-:W-:-:S02]  /*b970*/  ISETP.GE.AND P1, PT, R3, R227, PT ;  /* 0x000000e30300720c */ /* 0x000fc40003f26270 */
[----:B------:R3:W-:Y:S01]  /*b980*/  I2F R25, R17 ;  /* 0x0000001100197306 */ /* 0x0007e20000201400 */
[C---:B------:R-:W-:Y:S02]  /*b990*/  ISETP.LT.OR P5, PT, R3.reuse, R223, P5 ;  /* 0x000000df0300720c */ /* 0x040fe40002fa1670 */
[----:B------:R-:W-:Y:S01]  /*b9a0*/  ISETP.LT.OR P1, PT, R3, R222, P1 ;  /* 0x000000de0300720c */ /* 0x000fe20000f21670 */
[----:B-1----:R-:W-:-:S05]  /*b9b0*/  IMAD.IADD R16, R219, 0x1, -R3 ;  /* 0x00000001db107824 */ /* 0x002fca00078e0a03 */
[----:B------:R-:W-:Y:S01]  /*b9c0*/  IABS R16, R16 ;  /* 0x0000001000107213 */ /* 0x000fe20000000000 */
[----:B---3--:R-:W-:-:S03]  /*b9d0*/  IMAD.IADD R17, R226, 0x1, -R3 ;  /* 0x00000001e2117824 */ /* 0x008fc600078e0a03 */
[----:B------:R1:W-:Y:S01]  /*b9e0*/  I2F R24, R16 ;  /* 0x0000001000187306 */ /* 0x0003e20000201400 */
[----:B------:R-:W-:Y:S01]  /*b9f0*/  IMAD.IADD R3, R219, 0x1, -R2 ;  /* 0x00000001db037824 */ /* 0x000fe200078e0a02 */
[----:B------:R-:W-:-:S04]  /*ba00*/  IABS R20, R17 ;  /* 0x0000001100147213 */ /* 0x000fc80000000000 */
[----:B------:R-:W-:Y:S02]  /*ba10*/  IABS R12, R3 ;  /* 0x00000003000c7213 */ /* 0x000fe40000000000 */
[----:B------:R-:W-:Y:S01]  /*ba20*/  IADD3 R3, R0, 0x30, RZ ;  /* 0x0000003000037810 */ /* 0x000fe20007ffe0ff */
[----:B------:R-:W-:Y:S01]  /*ba30*/  IMAD.MOV.U32 R21, RZ, RZ, R20 ;  /* 0x000000ffff157224 */ /* 0x000fe200078e0014 */
[----:B------:R-:W-:Y:S01]  /*ba40*/  IABS R20, R22 ;  /* 0x0000001600147213 */ /* 0x000fe20000000000 */
[----:B------:R-:W-:Y:S02]  /*ba50*/  IMAD.IADD R22, R220, 0x1, -R2 ;  /* 0x00000001dc167824 */ /* 0x000fe400078e0a02 */
[----:B------:R3:W4:Y:S01]  /*ba60*/  I2F R23, R21 ;  /* 0x0000001500177306 */ /* 0x0007220000201400 */
[----:B-1----:R-:W1:Y:S01]  /*ba70*/  LDSM.16.M88.4 R16, [R215+0x8c00] ;  /* 0x008c0000d710783b */ /* 0x002e620000000200 */
[----:B------:R-:W-:-:S04]  /*ba80*/  DEPBAR.LE SB0, 0x0 ;  /* 0x000080000000791a */ /* 0x000fc80000000000 */
[----:B---3--:R-:W-:Y:S01]  /*ba90*/  IMAD.MOV.U32 R21, RZ, RZ, R20 ;  /* 0x000000ffff157224 */ /* 0x008fe200078e0014 */
[----:B------:R-:W-:Y:S01]  /*baa0*/  IABS R20, R22 ;  /* 0x0000001600147213 */ /* 0x000fe20000000000 */
[----:B--2---:R-:W-:Y:S02]  /*bab0*/  FFMA.FTZ R22, R27, -UR28, R28 ;  /* 0x8000001c1b167c23 */ /* 0x004fe4000801001c */
[----:B------:R2:W3:Y:S01]  /*bac0*/  I2F R26, R21 ;  /* 0x00000015001a7306 */ /* 0x0004e20000201400 */
[----:B----4-:R-:W-:Y:S02]  /*bad0*/  FFMA.FTZ R15, R23, -UR28, R46 ;  /* 0x8000001c170f7c23 */ /* 0x010fe4000801002e */
[----:B------:R-:W-:Y:S01]  /*bae0*/  IMAD.MOV.U32 R13, RZ, RZ, R20 ;  /* 0x000000ffff0d7224 */ /* 0x000fe200078e0014 */
[----:B------:R-:W-:Y:S01]  /*baf0*/  FSEL R189, R22, -INF , !P0 ;  /* 0xff80000016bd7808 */ /* 0x000fe20004000000 */
[----:B------:R-:W-:Y:S01]  /*bb00*/  FFMA.FTZ R20, R24, -UR28, R44 ;  /* 0x8000001c18147c23 */ /* 0x000fe2000801002c */
[----:B------:R-:W-:-:S02]  /*bb10*/  FSEL R201, R15, -INF , !P1 ;  /* 0xff8000000fc97808 */ /* 0x000fc40004800000 */
[----:B------:R4:W5:Y:S01]  /*bb20*/  I2F R24, R13 ;  /* 0x0000000d00187306 */ /* 0x0009620000201400 */
[----:B------:R-:W-:Y:S01]  /*bb30*/  BAR.SYNC.DEFER_BLOCKING 0x0 ;  /* 0x0000000000007b1d */ /* 0x000fe20000010000 */
[----:B------:R-:W-:Y:S02]  /*bb40*/  FSEL R197, R20, -INF , !P5 ;  /* 0xff80000014c57808 */ /* 0x000fe40006800000 */
[C---:B------:R-:W-:Y:S02]  /*bb50*/  ISETP.GE.AND P0, PT, R2.reuse, R230, PT ;  /* 0x000000e60200720c */ /* 0x040fe40003f06270 */
[C---:B------:R-:W-:Y:S01]  /*bb60*/  ISETP.GE.AND P5, PT, R2.reuse, R228, PT ;  /* 0x000000e40200720c */ /* 0x040fe20003fa6270 */
[----:B--2---:R-:W-:Y:S01]  /*bb70*/  FFMA.FTZ R21, R25, -UR28, R30 ;  /* 0x8000001c19157c23 */ /* 0x004fe2000801001e */
[C---:B------:R-:W-:Y:S02]  /*bb80*/  ISETP.GE.AND P1, PT, R2.reuse, R227, PT ;  /* 0x000000e30200720c */ /* 0x040fe40003f26270 */
[----:B------:R-:W-:-:S02]  /*bb90*/  ISETP.LT.OR P0, PT, R2, R225, P0 ;  /* 0x000000e10200720c */ /* 0x000fc40000701670 */
[----:B------:R-:W-:Y:S02]  /*bba0*/  FSEL R192, R21, -INF , !P6 ;  /* 0xff80000015c07808 */ /* 0x000fe40007000000 */
[----:B------:R-:W-:Y:S01]  /*bbb0*/  ISETP.GE.AND P6, PT, R2, R229, PT ;  /* 0x000000e50200720c */ /* 0x000fe20003fc6270 */
[----:B----4-:R-:W-:Y:S01]  /*bbc0*/  IMAD.MOV.U32 R13, RZ, RZ, R12 ;  /* 0x000000ffff0d7224 */ /* 0x010fe200078e000c */
[----:B------:R-:W-:Y:S01]  /*bbd0*/  IABS R12, R14 ;  /* 0x0000000e000c7213 */ /* 0x000fe20000000000 */
[----:B---3--:R-:W-:Y:S01]  /*bbe0*/  FFMA.FTZ R14, R26, -UR28, R29 ;  /* 0x8000001c1a0e7c23 */ /* 0x008fe2000801001d */
[C---:B------:R-:W-:Y:S01]  /*bbf0*/  ISETP.LT.OR P6, PT, R2.reuse, R224, P6 ;  /* 0x000000e00200720c */ /* 0x040fe200037c1670 */
[----:B------:R2:W3:Y:S01]  /*bc00*/  I2F R22, R13 ;  /* 0x0000000d00167306 */ /* 0x0004e20000201400 */
[C---:B------:R-:W-:Y:S01]  /*bc10*/  ISETP.LT.OR P5, PT, R2.reuse, R223, P5 ;  /* 0x000000df0200720c */ /* 0x040fe20002fa1670 */
[-C--:B-1----:R-:W-:Y:S01]  /*bc20*/  HMMA.16816.F32 R36, R4, R16.reuse, R32 ;  /* 0x000000100424723c */ /* 0x082fe20000001820 */
[----:B------:R-:W-:Y:S01]  /*bc30*/  ISETP.LT.OR P1, PT, R2, R222, P1 ;  /* 0x000000de0200720c */ /* 0x000fe20000f21670 */
[--C-:B------:R-:W-:Y:S01]  /*bc40*/  IMAD.IADD R2, R220, 0x1, -R3.reuse ;  /* 0x00000001dc027824 */ /* 0x100fe200078e0a03 */
[----:B------:R-:W-:Y:S01]  /*bc50*/  FSEL R180, R14, -INF , !P0 ;  /* 0xff8000000eb47808 */ /* 0x000fe20004000000 */
[----:B------:R-:W-:Y:S01]  /*bc60*/  IMAD.IADD R14, R226, 0x1, -R3 ;  /* 0x00000001e20e7824 */ /* 0x000fe200078e0a03 */
[C---:B------:R-:W-:Y:S01]  /*bc70*/  ISETP.GE.AND P0, PT, R3.reuse, R230, PT ;  /* 0x000000e60300720c */ /* 0x040fe20003f06270 */
[----:B------:R-:W1:Y:S01]  /*bc80*/  I2F R20, R12 ;  /* 0x0000000c00147306 */ /* 0x000e620000201400 */
[----:B------:R-:W-:Y:S01]  /*bc90*/  IABS R2, R2 ;  /* 0x0000000200027213 */ /* 0x000fe20000000000 */
[----:B------:R-:W-:Y:S01]  /*bca0*/  HMMA.16816.F32 R32, R8, R16, R208 ;  /* 0x000000100820723c */ /* 0x000fe200000018d0 */
[----:B-----5:R-:W-:Y:S01]  /*bcb0*/  FFMA.FTZ R15, R24, -UR28, R31 ;  /* 0x8000001c180f7c23 */ /* 0x020fe2000801001f */
[----:B------:R-:W-:Y:S01]  /*bcc0*/  ISETP.LT.OR P0, PT, R3, R225, P0 ;  /* 0x000000e10300720c */ /* 0x000fe20000701670 */
[----:B--2---:R-:W-:-:S03]  /*bcd0*/  IMAD.IADD R13, R221, 0x1, -R3 ;  /* 0x00000001dd0d7824 */ /* 0x004fc600078e0a03 */
[----:B------:R-:W-:Y:S01]  /*bce0*/  FSEL R190, R15, -INF , !P6 ;  /* 0xff8000000fbe7808 */ /* 0x000fe20007000000 */
[----:B---3--:R-:W-:Y:S01]  /*bcf0*/  FFMA.FTZ R16, R22, -UR28, R45 ;  /* 0x8000001c16107c23 */ /* 0x008fe2000801002d */
[----:B------:R-:W-:Y:S01]  /*bd00*/  ISETP.GE.AND P6, PT, R3, R229, PT ;  /* 0x000000e50300720c */ /* 0x000fe20003fc6270 */
[----:B------:R-:W-:Y:S03]  /*bd10*/  HMMA.16816.F32 R24, R8, R18, R236 ;  /* 0x000000120818723c */ /* 0x000fe600000018ec */
[----:B------:R-:W-:Y:S01]  /*bd20*/  FSEL R193, R16, -INF , !P5 ;  /* 0xff80000010c17808 */ /* 0x000fe20006800000 */
[----:B-1----:R-:W-:Y:S01]  /*bd30*/  FFMA.FTZ R17, R20, -UR28, R47 ;  /* 0x8000001c14117c23 */ /* 0x002fe2000801002f */
[----:B------:R-:W-:Y:S01]  /*bd40*/  IABS R12, R13 ;  /* 0x0000000d000c7213 */ /* 0x000fe20000000000 */
[----:B------:R-:W-:Y:S01]  /*bd50*/  IMAD.MOV.U32 R13, RZ, RZ, R2 ;  /* 0x000000ffff0d7224 */ /* 0x000fe200078e0002 */
[----:B------:R-:W-:-:S02]  /*bd60*/  IADD3 R2, R0, 0x31, RZ ;  /* 0x0000003100027810 */ /* 0x000fc40007ffe0ff */
[----:B------:R1:W-:Y:S01]  /*bd70*/  I2F R23, R12 ;  /* 0x0000000c00177306 */ /* 0x0003e20000201400 */
[----:B------:R-:W-:Y:S02]  /*bd80*/  FSEL R194, R17, -INF , !P1 ;  /* 0xff80000011c27808 */ /* 0x000fe40004800000 */
[C---:B------:R-:W-:Y:S01]  /*bd90*/  ISETP.GE.AND P5, PT, R3.reuse, R228, PT ;  /* 0x000000e40300720c */ /* 0x040fe20003fa6270 */
[----:B------:R-:W-:Y:S01]  /*bda0*/  IMAD.IADD R10, R226, 0x1, -R2 ;  /* 0x00000001e20a7824 */ /* 0x000fe200078e0a02 */
[C---:B------:R-:W-:Y:S02]  /*bdb0*/  ISETP.GE.AND P1, PT, R3.reuse, R227, PT ;  /* 0x000000e30300720c */ /* 0x040fe40003f26270 */
[C---:B------:R-:W-:Y:S01]  /*bdc0*/  ISETP.LT.OR P6, PT, R3.reuse, R224, P6 ;  /* 0x000000e00300720c */ /* 0x040fe200037c1670 */
[----:B------:R-:W2:Y:S01]  /*bdd0*/  I2F R21, R13 ;  /* 0x0000000d00157306 */ /* 0x000ea20000201400 */
[C---:B------:R-:W-:Y:S02]  /*bde0*/  ISETP.LT.OR P5, PT, R3.reuse, R223, P5 ;  /* 0x000000df0300720c */ /* 0x040fe40002fa1670 */
[----:B------:R-:W-:Y:S01]  /*bdf0*/  ISETP.LT.OR P1, PT, R3, R222, P1 ;  /* 0x000000de0300720c */ /* 0x000fe20000f21670 */
[----:B-1----:R-:W-:-:S02]  /*be00*/  IMAD.IADD R12, R219, 0x1, -R3 ;  /* 0x00000001db0c7824 */ /* 0x002fc400078e0a03 */
[----:B------:R-:W-:-:S03]  /*be10*/  IMAD.IADD R3, R219, 0x1, -R2 ;  /* 0x00000001db037824 */ /* 0x000fc600078e0a02 */
[----:B------:R-:W-:Y:S02]  /*be20*/  IABS R12, R12 ;  /* 0x0000000c000c7213 */ /* 0x000fe40000000000 */
[----:B------:R-:W-:Y:S01]  /*be30*/  IABS R8, R3 ;  /* 0x0000000300087213 */ /* 0x000fe20000000000 */
[----:B--2---:R-:W-:Y:S01]  /*be40*/  FFMA.FTZ R11, R21, -UR28, R38 ;  /* 0x8000001c150b7c23 */ /* 0x004fe20008010026 */
[----:B------:R-:W-:Y:S01]  /*be50*/  IADD3 R3, R0, 0x38, RZ ;  /* 0x0000003800037810 */ /* 0x000fe20007ffe0ff */
[----:B------:R-:W-:Y:S01]  /*be60*/  IMAD.MOV.U32 R13, RZ, RZ, R12 ;  /* 0x000000ffff0d7224 */ /* 0x000fe200078e000c */
[----:B------:R-:W-:Y:S01]  /*be70*/  IABS R12, R14 ;  /* 0x0000000e000c7213 */ /* 0x000fe20000000000 */
[----:B------:R-:W-:Y:S01]  /*be80*/  IMAD.IADD R14, R221, 0x1, -R2 ;  /* 0x00000001dd0e7824 */ /* 0x000fe200078e0a02 */
[----:B------:R-:W-:Y:S01]  /*be90*/  FSEL R238, R11, -INF , !P6 ;  /* 0xff8000000bee7808 */ /* 0x000fe20007000000 */
[----:B------:R1:W2:Y:S01]  /*bea0*/  I2F R20, R13 ;  /* 0x0000000d00147306 */ /* 0x0002a20000201400 */
[----:B------:R-:W-:-:S02]  /*beb0*/  ISETP.GE.AND P6, PT, R2, R229, PT ;  /* 0x000000e50200720c */ /* 0x000fc40003fc6270 */
[----:B------:R-:W-:Y:S02]  /*bec0*/  IADD3 R0, R0, 0x39, RZ ;  /* 0x0000003900007810 */ /* 0x000fe40007ffe0ff */
[----:B------:R-:W-:Y:S01]  /*bed0*/  ISETP.LT.OR P6, PT, R2, R224, P6 ;  /* 0x000000e00200720c */ /* 0x000fe200037c1670 */
[----:B-1----:R-:W-:Y:S01]  /*bee0*/  IMAD.MOV.U32 R13, RZ, RZ, R12 ;  /* 0x000000ffff0d7224 */ /* 0x002fe200078e000c */
[----:B------:R-:W-:Y:S01]  /*bef0*/  IABS R12, R14 ;  /* 0x0000000e000c7213 */ /* 0x000fe20000000000 */
[----:B------:R-:W-:Y:S02]  /*bf00*/  IMAD.IADD R14, R220, 0x1, -R2 ;  /* 0x00000001dc0e7824 */ /* 0x000fe400078e0a02 */
[----:B------:R1:W3:Y:S02]  /*bf10*/  I2F R15, R13 ;  /* 0x0000000d000f7306 */ /* 0x0002e40000201400 */
[----:B-1----:R-:W-:Y:S01]  /*bf20*/  IMAD.MOV.U32 R13, RZ, RZ, R12 ;  /* 0x000000ffff0d7224 */ /* 0x002fe200078e000c */
[----:B------:R-:W-:Y:S01]  /*bf30*/  IABS R12, R14 ;  /* 0x0000000e000c7213 */ /* 0x000fe20000000000 */
[----:B--2---:R-:W-:-:S04]  /*bf40*/  FFMA.FTZ R14, R20, -UR28, R32 ;  /* 0x8000001c140e7c23 */ /* 0x004fc80008010020 */
[----:B------:R1:W2:Y:S01]  /*bf50*/  I2F R17, R13 ;  /* 0x0000000d00117306 */ /* 0x0002a20000201400 */
[----:B------:R-:W-:Y:S01]  /*bf60*/  IMAD.MOV.U32 R9, RZ, RZ, R12 ;  /* 0x000000ffff097224 */ /* 0x000fe200078e000c */
[----:B------:R-:W-:Y:S01]  /*bf70*/  FSEL R209, R14, -INF , !P5 ;  /* 0xff8000000ed17808 */ /* 0x000fe20006800000 */
[----:B---3--:R-:W-:Y:S01]  /*bf80*/  FFMA.FTZ R12, R15, -UR28, R34 ;  /* 0x8000001c0f0c7c23 */ /* 0x008fe20008010022 */
[----:B------:R-:W-:-:S04]  /*bf90*/  ISETP.GE.AND P5, PT, R2, R228, PT ;  /* 0x000000e40200720c */ /* 0x000fc80003fa6270 */
[----:B------:R3:W4:Y:S01]  /*bfa0*/  I2F R16, R9 ;  /* 0x0000000900107306 */ /* 0x0007220000201400 */
[----:B------:R-:W-:Y:S02]  /*bfb0*/  FSEL R210, R12, -INF , !P1 ;  /* 0xff8000000cd27808 */ /* 0x000fe40004800000 */
[C---:B------:R-:W-:Y:S02]  /*bfc0*/  ISETP.GE.AND P1, PT, R2.reuse, R227, PT ;  /* 0x000000e30200720c */ /* 0x040fe40003f26270 */
[C---:B------:R-:W-:Y:S02]  /*bfd0*/  ISETP.LT.OR P5, PT, R2.reuse, R223, P5 ;  /* 0x000000df0200720c */ /* 0x040fe40002fa1670 */
[----:B------:R-:W-:Y:S01]  /*bfe0*/  ISETP.LT.OR P1, PT, R2, R222, P1 ;  /* 0x000000de0200720c */ /* 0x000fe20000f21670 */
[----:B-1----:R-:W-:Y:S02]  /*bff0*/  FFMA.FTZ R13, R23, -UR28, R36 ;  /* 0x8000001c170d7c23 */ /* 0x002fe40008010024 */
[----:B------:R-:W-:Y:S03]  /*c000*/  HMMA.16816.F32 R20, R4, R18, R40 ;  /* 0x000000120414723c */ /* 0x000fe60000001828 */
[----:B------:R-:W-:-:S02]  /*c010*/  FSEL R237, R13, -INF , !P0 ;  /* 0xff8000000ded7808 */ /* 0x000fc40004000000 */
[C---:B------:R-:W-:Y:S01]  /*c020*/  ISETP.GE.AND P0, PT, R2.reuse, R230, PT ;  /* 0x000000e60200720c */ /* 0x040fe20003f06270 */
[----:B---3--:R-:W-:Y:S01]  /*c030*/  IMAD.MOV.U32 R9, RZ, RZ, R8 ;  /* 0x000000ffff097224 */ /* 0x008fe200078e0008 */
[----:B------:R-:W-:Y:S01]  /*c040*/  IABS R8, R10 ;  /* 0x0000000a00087213 */ /* 0x000fe20000000000 */
[--C-:B------:R-:W-:Y:S01]  /*c050*/  IMAD.IADD R10, R221, 0x1, -R3.reuse ;  /* 0x00000001dd0a7824 */ /* 0x100fe200078e0a03 */
[----:B------:R-:W-:Y:S01]  /*c060*/  ISETP.LT.OR P0, PT, R2, R225, P0 ;  /* 0x000000e10200720c */ /* 0x000fe20000701670 */
[----:B------:R1:W-:Y:S01]  /*c070*/  I2F R13, R9 ;  /* 0x00000009000d7306 */ /* 0x0003e20000201400 */
[--C-:B------:R-:W-:Y:S02]  /*c080*/  IMAD.IADD R2, R219, 0x1, -R3.reuse ;  /* 0x00000001db027824 */ /* 0x100fe400078e0a03 */
[----:B------:R-:W-:Y:S02]  /*c090*/  IMAD.IADD R5, R226, 0x1, -R3 ;  /* 0x00000001e2057824 */ /* 0x000fe400078e0a03 */
[----:B--2---:R-:W-:Y:S01]  /*c0a0*/  FFMA.FTZ R6, R17, -UR28, R37 ;  /* 0x8000001c11067c23 */ /* 0x004fe20008010025 */
[----:B------:R-:W-:Y:S01]  /*c0b0*/  IABS R2, R2 ;  /* 0x0000000200027213 */ /* 0x000fe20000000000 */
[----:B----4-:R-:W-:-:S03]  /*c0c0*/  FFMA.FTZ R7, R16, -UR28, R39 ;  /* 0x8000001c10077c23 */ /* 0x010fc60008010027 */
[----:B------:R-:W-:Y:S01]  /*c0d0*/  FSEL R235, R6, -INF , !P0 ;  /* 0xff80000006eb7808 */ /* 0x000fe20004000000 */
[----:B------:R-:W-:Y:S01]  /*c0e0*/  IMAD.MOV.U32 R4, RZ, RZ, R2 ;  /* 0x000000ffff047224 */ /* 0x000fe200078e0002 */
[----:B------:R-:W-:Y:S01]  /*c0f0*/  IABS R2, R5 ;  /* 0x0000000500027213 */ /* 0x000fe20000000000 */
[----:B------:R-:W-:Y:S01]  /*c100*/  IMAD.IADD R5, R221, 0x1, -R0 ;  /* 0x00000001dd057824 */ /* 0x000fe200078e0a00 */
[----:B------:R-:W-:Y:S01]  /*c110*/  FSEL R236, R7, -INF , !P6 ;  /* 0xff80000007ec7808 */ /* 0x000fe20007000000 */
[----:B------:R2:W-:Y:S01]  /*c120*/  I2F R12, R4 ;  /* 0x00000004000c7306 */ /* 0x0005e20000201400 */
[----:B-1----:R-:W-:Y:S01]  /*c130*/  IMAD.MOV.U32 R9, RZ, RZ, R8 ;  /* 0x000000ffff097224 */ /* 0x002fe200078e0008 */
[----:B------:R-:W-:Y:S01]  /*c140*/  IABS R8, R10 ;  /* 0x0000000a00087213 */ /* 0x000fe20000000000 */
[----:B------:R-:W-:Y:S01]  /*c150*/  IMAD.IADD R10, R220, 0x1, -R3 ;  /* 0x00000001dc0a7824 */ /* 0x000fe200078e0a03 */
[----:B------:R-:W-:Y:S01]  /*c160*/  ISETP.GE.AND P0, PT, R3, R230, PT ;  /* 0x000000e60300720c */ /* 0x000fe20003f06270 */
[----:B------:R-:W-:Y:S01]  /*c170*/  IMAD.IADD R6, R219, 0x1, -R0 ;  /* 0x00000001db067824 */ /* 0x000fe200078e0a00 */
[----:B------:R-:W-:-:S02]  /*c180*/  ISETP.GE.AND P6, PT, R3, R229, PT ;  /* 0x000000e50300720c */ /* 0x000fc40003fc6270 */
[----:B------:R1:W3:Y:S01]  /*c190*/  I2F R11, R9 ;  /* 0x00000009000b7306 */ /* 0x0002e20000201400 */
[C---:B------:R-:W-:Y:S02]  /*c1a0*/  ISETP.LT.OR P0, PT, R3.reuse, R225, P0 ;  /* 0x000000e10300720c */ /* 0x040fe40000701670 */
[----:B------:R-:W-:Y:S01]  /*c1b0*/  ISETP.LT.OR P6, PT, R3, R224, P6 ;  /* 0x000000e00300720c */ /* 0x000fe200037c1670 */
[----:B--2---:R-:W-:Y:S01]  /*c1c0*/  IMAD.MOV.U32 R4, RZ, RZ, R2 ;  /* 0x000000ffff047224 */ /* 0x004fe200078e0002 */
[----:B------:R-:W-:Y:S01]  /*c1d0*/  IABS R2, R5 ;  /* 0x0000000500027213 */ /* 0x000fe20000000000 */
[----:B------:R-:W-:Y:S02]  /*c1e0*/  IMAD.IADD R5, R220, 0x1, -R0 ;  /* 0x00000001dc057824 */ /* 0x000fe400078e0a00 */
[----:B-1----:R-:W-:Y:S01]  /*c1f0*/  IMAD.MOV.U32 R9, RZ, RZ, R8 ;  /* 0x000000ffff097224 */ /* 0x002fe200078e0008 */
[----:B------:R-:W-:-:S03]  /*c200*/  IABS R8, R10 ;  /* 0x0000000a00087213 */ /* 0x000fc60000000000 */
[----:B------:R3:W1:Y:S08]  /*c210*/  I2F R15, R9 ;  /* 0x00000009000f7306 */ /* 0x0006700000201400 */
[----:B------:R2:W4:Y:S01]  /*c220*/  I2F R14, R8 ;  /* 0x00000008000e7306 */ /* 0x0005220000201400 */
[----:B---3--:R-:W-:-:S07]  /*c230*/  FFMA.FTZ R9, R11, -UR28, R35 ;  /* 0x8000001c0b097c23 */ /* 0x008fce0008010023 */
[----:B------:R3:W5:Y:S01]  /*c240*/  I2F R11, R4 ;  /* 0x00000004000b7306 */ /* 0x0007620000201400 */
[----:B------:R-:W-:Y:S01]  /*c250*/  FSEL R208, R9, -INF , !P1 ;  /* 0xff80000009d07808 */ /* 0x000fe20004800000 */
[----:B-1----:R-:W-:Y:S01]  /*c260*/  FFMA.FTZ R9, R15, -UR28, R20 ;  /* 0x8000001c0f097c23 */ /* 0x002fe20008010014 */
[----:B------:R-:W-:Y:S01]  /*c270*/  ISETP.GE.AND P1, PT, R3, R227, PT ;  /* 0x000000e30300720c */ /* 0x000fe20003f26270 */
[----:B--2---:R-:W-:Y:S02]  /*c280*/  FFMA.FTZ R8, R13, -UR28, R33 ;  /* 0x8000001c0d087c23 */ /* 0x004fe40008010021 */
[----:B----4-:R-:W-:Y:S01]  /*c290*/  FFMA.FTZ R7, R14, -UR28, R22 ;  /* 0x8000001c0e077c23 */ /* 0x010fe20008010016 */
[C---:B------:R-:W-:Y:S02]  /*c2a0*/  ISETP.LT.OR P1, PT, R3.reuse, R222, P1 ;  /* 0x000000de0300720c */ /* 0x040fe40000f21670 */
[----:B------:R-:W-:Y:S02]  /*c2b0*/  FSEL R204, R8, -INF , !P5 ;  /* 0xff80000008cc7808 */ /* 0x000fe40006800000 */
[----:B------:R-:W-:-:S02]  /*c2c0*/  ISETP.GE.AND P5, PT, R3, R228, PT ;  /* 0x000000e40300720c */ /* 0x000fc40003fa6270 */
[----:B------:R-:W-:Y:S01]  /*c2d0*/  FSEL R232, R9, -INF , !P0 ;  /* 0xff80000009e87808 */ /* 0x000fe20004000000 */
[----:B---3--:R-:W-:Y:S01]  /*c2e0*/  IMAD.MOV.U32 R4, RZ, RZ, R2 ;  /* 0x000000ffff047224 */ /* 0x008fe200078e0002 */
[----:B------:R-:W-:Y:S01]  /*c2f0*/  IABS R2, R5 ;  /* 0x0000000500027213 */ /* 0x000fe20000000000 */
[----:B-----5:R-:W-:Y:S01]  /*c300*/  FFMA.FTZ R5, R11, -UR28, R26 ;  /* 0x8000001c0b057c23 */ /* 0x020fe2000801001a */
[----:B------:R-:W-:Y:S01]  /*c310*/  ISETP.LT.OR P5, PT, R3, R223, P5 ;  /* 0x000000df0300720c */ /* 0x000fe20002fa1670 */
[----:B------:R1:W2:Y:S01]  /*c320*/  I2F R8, R4 ;  /* 0x0000000400087306 */ /* 0x0002a20000201400 */
[C---:B------:R-:W-:Y:S02]  /*c330*/  ISETP.GE.AND P0, PT, R0.reuse, R230, PT ;  /* 0x000000e60000720c */ /* 0x040fe40003f06270 */
[----:B------:R-:W-:Y:S02]  /*c340*/  FSEL R234, R7, -INF , !P6 ;  /* 0xff80000007ea7808 */ /* 0x000fe40007000000 */
[----:B------:R-:W-:-:S02]  /*c350*/  ISETP.LT.OR P0, PT, R0, R225, P0 ;  /* 0x000000e10000720c */ /* 0x000fc40000701670 */
[----:B------:R-:W-:Y:S02]  /*c360*/  FSEL R205, R5, -INF , !P1 ;  /* 0xff80000005cd7808 */ /* 0x000fe40004800000 */
[C---:B------:R-:W-:Y:S02]  /*c370*/  ISETP.GE.AND P6, PT, R0.reuse, R229, PT ;  /* 0x000000e50000720c */ /* 0x040fe40003fc6270 */
[C---:B------:R-:W-:Y:S02]  /*c380*/  ISETP.GE.AND P1, PT, R0.reuse, R227, PT ;  /* 0x000000e30000720c */ /* 0x040fe40003f26270 */
[C---:B------:R-:W-:Y:S02]  /*c390*/  ISETP.LT.OR P6, PT, R0.reuse, R224, P6 ;  /* 0x000000e00000720c */ /* 0x040fe400037c1670 */
[----:B------:R-:W-:Y:S01]  /*c3a0*/  ISETP.LT.OR P1, PT, R0, R222, P1 ;  /* 0x000000de0000720c */ /* 0x000fe20000f21670 */
[----:B-1----:R-:W-:Y:S01]  /*c3b0*/  IMAD.MOV.U32 R4, RZ, RZ, R2 ;  /* 0x000000ffff047224 */ /* 0x002fe200078e0002 */
[----:B------:R-:W-:Y:S01]  /*c3c0*/  IABS R2, R6 ;  /* 0x0000000600027213 */ /* 0x000fe20000000000 */
[----:B--2---:R-:W-:-:S02]  /*c3d0*/  FFMA.FTZ R8, R8, -UR28, R21 ;  /* 0x8000001c08087c23 */ /* 0x004fc40008010015 */
[----:B------:R1:W2:Y:S01]  /*c3e0*/  I2F R10, R4 ;  /* 0x00000004000a7306 */ /* 0x0002a20000201400 */
[----:B------:R-:W-:Y:S02]  /*c3f0*/  FFMA.FTZ R6, R12, -UR28, R24 ;  /* 0x8000001c0c067c23 */ /* 0x000fe40008010018 */
[----:B------:R-:W-:Y:S01]  /*c400*/  IMAD.MOV.U32 R3, RZ, RZ, R2 ;  /* 0x000000ffff037224 */ /* 0x000fe200078e0002 */
[----:B------:R-:W-:Y:S02]  /*c410*/  FSEL R211, R8, -INF , !P0 ;  /* 0xff80000008d37808 */ /* 0x000fe40004000000 */
[----:B------:R-:W-:Y:S02]  /*c420*/  PLOP3.LUT P0, PT, PT, PT, UP0, 0x40, 0x0 ;  /* 0x000000000000781c */ /* 0x000fe40003f0e808 */
[----:B------:R-:W-:Y:S01]  /*c430*/  FSEL R199, R6, -INF , !P5 ;  /* 0xff80000006c77808 */ /* 0x000fe20006800000 */
[----:B------:R-:W3:Y:S01]  /*c440*/  I2F R3, R3 ;  /* 0x0000000300037306 */ /* 0x000ee20000201400 */
[----:B------:R-:W-:-:S04]  /*c450*/  ISETP.GE.AND P5, PT, R0, R228, PT ;  /* 0x000000e40000720c */ /* 0x000fc80003fa6270 */
[----:B------:R-:W-:Y:S01]  /*c460*/  ISETP.LT.OR P5, PT, R0, R223, P5 ;  /* 0x000000df0000720c */ /* 0x000fe20002fa1670 */
[----:B-1----:R-:W-:-:S05]  /*c470*/  IMAD.IADD R4, R226, 0x1, -R0 ;  /* 0x00000001e2047824 */ /* 0x002fca00078e0a00 */
[----:B------:R-:W-:Y:S01]  /*c480*/  IABS R2, R4 ;  /* 0x0000000400027213 */ /* 0x000fe20000000000 */
[----:B--2---:R-:W-:Y:S02]  /*c490*/  FFMA.FTZ R4, R10, -UR28, R23 ;  /* 0x8000001c0a047c23 */ /* 0x004fe40008010017 */
[----:B---3--:R-:W-:-:S03]  /*c4a0*/  FFMA.FTZ R3, R3, -UR28, R25 ;  /* 0x8000001c03037c23 */ /* 0x008fc60008010019 */
[----:B------:R-:W1:Y:S01]  /*c4b0*/  I2F R2, R2 ;  /* 0x0000000200027306 */ /* 0x000e620000201400 */
[----:B------:R-:W-:Y:S02]  /*c4c0*/  FSEL R233, R4, -INF , !P6 ;  /* 0xff80000004e97808 */ /* 0x000fe40007000000 */
[----:B------:R-:W-:Y:S01]  /*c4d0*/  FSEL R198, R3, -INF , !P5 ;  /* 0xff80000003c67808 */ /* 0x000fe20006800000 */
[----:B-1----:R-:W-:-:S05]  /*c4e0*/  FFMA.FTZ R0, R2, -UR28, R27 ;  /* 0x8000001c02007c23 */ /* 0x002fca000801001b */
        /* <DEDUP_REMOVED lines=64> */
.L_x_746:
[----:B------:R-:W-:Y:S05]  /*c8f0*/  BSYNC B0 ;  /* 0x0000000000007941 */ /* 0x000fea0003800000 */
.L_x_745:
[----:B------:R-:W0:Y:S02]  /*c900*/  LDGDEPBAR ;  /* 0x00000000000079af */ /* 0x000e240000000000 */
.L_x_744:
[----:B------:R-:W2:Y:S04]  /*c910*/  LDL R3, [R1+0x10] ;  /* 0x0000100001037983 */ /* 0x000ea80000100800 */
[----:B-1----:R-:W3:Y:S04]  /*c920*/  LDL R6, [R1+0x14] ;  /* 0x0000140001067983 */ /* 0x002ee80000100800 */
[----:B------:R-:W4:Y:S04]  /*c930*/  LDL.LU R5, [R1+0x78] ;  /* 0x0000780001057983 */ /* 0x000f280000300800 */
[----:B------:R-:W5:Y:S04]  /*c940*/  LDL.LU R4, [R1+0x70] ;  /* 0x0000700001047983 */ /* 0x000f680000300800 */
[----:B------:R-:W5:Y:S04]  /*c950*/  LDL.LU R2, [R1+0x74] ;  /* 0x0000740001027983 */ /* 0x000f680000300800 */
[----:B------:R-:W5:Y:S01]  /*c960*/  LDL R0, [R1] ;  /* 0x0000000001007983 */ /* 0x000f620000100800 */
[----:B------:R-:W-:Y:S01]  /*c970*/  USHF.L.U32 UR4, UR34, 0x1, URZ ;  /* 0x0000000122047899 */ /* 0x000fe2000800063f */
[----:B------:R-:W-:-:S04]  /*c980*/  IMAD.MOV.U32 R50, RZ, RZ, R231 ;  /* 0x000000ffff327224 */ /* 0x000fc800078e00e7 */
[----:B------:R-:W-:Y:S02]  /*c990*/  IMAD.MOV.U32 R51, RZ, RZ, R50 ;  /* 0x000000ffff337224 */ /* 0x000fe400078e0032 */
[----:B--2---:R-:W-:-:S04]  /*c9a0*/  IMAD.WIDE.U32 R46, R3, -0x2daee0ad, RZ ;  /* 0xd2511f53032e7825 */ /* 0x004fc800078e00ff */
[----:B---3--:R-:W-:Y:S02]  /*c9b0*/  IMAD.MOV.U32 R9, RZ, RZ, R6 ;  /* 0x000000ffff097224 */ /* 0x008fe400078e0006 */
[----:B----4-:R-:W-:Y:S02]  /*c9c0*/  IMAD.MOV.U32 R8, RZ, RZ, R5 ;  /* 0x000000ffff087224 */ /* 0x010fe400078e0005 */
[----:B------:R-:W-:-:S04]  /*c9d0*/  IMAD.WIDE.U32 R248, R9, -0x326172a9, RZ ;  /* 0xcd9e8d5709f87825 */ /* 0x000fc800078e00ff */
[----:B-----5:R-:W-:Y:S01]  /*c9e0*/  IMAD.MOV.U32 R7, RZ, RZ, R4 ;  /* 0x000000ffff077224 */ /* 0x020fe200078e0004 */
[----:B------:R-:W-:Y:S01]  /*c9f0*/  MOV R6, R2 ;  /* 0x0000000200067202 */ /* 0x000fe20000000f00 */
[----:B------:R-:W-:Y:S02]  /*ca00*/  IMAD.MOV.U32 R17, RZ, RZ, R8 ;  /* 0x000000ffff117224 */ /* 0x000fe400078e0008 */
[----:B------:R-:W-:Y:S01]  /*ca10*/  IMAD.MOV.U32 R23, RZ, RZ, R7 ;  /* 0x000000ffff177224 */ /* 0x000fe200078e0007 */
[----:B------:R-:W-:Y:S01]  /*ca20*/  MOV R28, R6 ;  /* 0x00000006001c7202 */ /* 0x000fe20000000f00 */
[----:B------:R-:W-:Y:S01]  /*ca30*/  IMAD.WIDE.U32 R250, R0, -0x326172a9, RZ ;  /* 0xcd9e8d5700fa7825 */ /* 0x000fe200078e00ff */
[----:B------:R-:W-:-:S03]  /*ca40*/  MOV R49, R17 ;  /* 0x0000001100317202 */ /* 0x000fc60000000f00 */
[----:B------:R-:W-:Y:S01]  /*ca50*/  IMAD.U32 R0, RZ, RZ, UR33 ;  /* 0x00000021ff007e24 */ /* 0x000fe2000f8e00ff */
[----:B------:R-:W-:Y:S01]  /*ca60*/  LOP3.LUT R2, R251, R252, RZ, 0x3c, !PT ;  /* 0x000000fcfb027212 */ /* 0x000fe200078e3cff */
[----:B------:R-:W-:Y:S02]  /*ca70*/  IMAD.MOV.U32 R61, RZ, RZ, R28 ;  /* 0x000000ffff3d7224 */ /* 0x000fe400078e001c */
[----:B------:R-:W-:Y:S01]  /*ca80*/  IMAD.MOV.U32 R50, RZ, RZ, R49 ;  /* 0x000000ffff327224 */ /* 0x000fe200078e0031 */
[----:B------:R-:W-:Y:S01]  /*ca90*/  LOP3.LUT R0, R47, UR4, R0, 0x96, !PT ;  /* 0x000000042f007c12 */ /* 0x000fe2000f8e9600 */
[----:B------:R-:W-:Y:S01]  /*caa0*/  IMAD.WIDE.U32 R42, R2, -0x2daee0ad, RZ ;  /* 0xd2511f53022a7825 */ /* 0x000fe200078e00ff */
[----:B------:R-:W-:-:S03]  /*cab0*/  UIADD3 UR4, UR4, 0x1, URZ ;  /* 0x0000000104047890 */ /* 0x000fc6000fffe03f */
[----:B------:R-:W-:Y:S01]  /*cac0*/  IMAD.WIDE.U32 R4, R0, -0x326172a9, RZ ;  /* 0xcd9e8d5700047825 */ /* 0x000fe200078e00ff */
[----:B------:R-:W-:-:S03]  /*cad0*/  LOP3.LUT R2, R43, UR15, R46, 0x96, !PT ;  /* 0x0000000f2b027c12 */ /* 0x000fc6000f8e962e */
[----:B------:R-:W-:Y:S01]  /*cae0*/  IMAD.MOV.U32 R239, RZ, RZ, R61 ;  /* 0x000000ffffef7224 */ /* 0x000fe200078e003d */
[C---:B------:R-:W-:Y:S01]  /*caf0*/  LOP3.LUT R8, R5.reuse, UR16, R248, 0x96, !PT ;  /* 0x0000001005087c12 */ /* 0x040fe2000f8e96f8 */
[----:B------:R-:W-:Y:S01]  /*cb00*/  IMAD.WIDE.U32 R38, R2, -0x326172a9, RZ ;  /* 0xcd9e8d5702267825 */ /* 0x000fe200078e00ff */
[----:B------:R-:W-:-:S03]  /*cb10*/  LOP3.LUT R2, R5, UR16, R250, 0x96, !PT ;  /* 0x0000001005027c12 */ /* 0x000fc6000f8e96fa */
[----:B------:R-:W-:Y:S01]  /*cb20*/  IMAD.WIDE.U32 R8, R8, -0x2daee0ad, RZ ;  /* 0xd2511f5308087825 */ /* 0x000fe200078e00ff */
[----:B------:R-:W-:-:S03]  /*cb30*/  LOP3.LUT R10, R39, UR14, R4, 0x96, !PT ;  /* 0x0000000e270a7c12 */ /* 0x000fc6000f8e9604 */
[----:B------:R-:W-:-:S04]  /*cb40*/  IMAD.WIDE.U32 R2, R2, -0x2daee0ad, RZ ;  /* 0xd2511f5302027825 */ /* 0x000fc800078e00ff */
[----:B------:R-:W-:Y:S01]  /*cb50*/  IMAD.WIDE.U32 R10, R10, -0x2daee0ad, RZ ;  /* 0xd2511f530a0a7825 */ /* 0x000fe200078e00ff */
[----:B------:R-:W-:-:S04]  /*cb60*/  LOP3.LUT R3, R3, UR13, R42, 0x96, !PT ;  /* 0x0000000d03037c12 */ /* 0x000fc8000f8e962a */
[----:B------:R-:W-:Y:S01]  /*cb70*/  LOP3.LUT R0, R11, UR11, R2, 0x96, !PT ;  /* 0x0000000b0b007c12 */ /* 0x000fe2000f8e9602 */
[----:B------:R-:W-:-:S04]  /*cb80*/  IMAD.WIDE.U32 R2, R3, -0x326172a9, RZ ;  /* 0xcd9e8d5703027825 */ /* 0x000fc800078e00ff */
[----:B------:R-:W-:Y:S01]  /*cb90*/  IMAD.WIDE.U32 R44, R0, -0x326172a9, RZ ;  /* 0xcd9e8d57002c7825 */ /* 0x000fe200078e00ff */
[----:B------:R-:W-:Y:S02]  /*cba0*/  LOP3.LUT R0, R249, R252, RZ, 0x3c, !PT ;  /* 0x000000fcf9007212 */ /* 0x000fe400078e3cff */
[----:B------:R-:W-:Y:S02]  /*cbb0*/  LOP3.LUT R6, R3, UR12, R38, 0x96, !PT ;  /* 0x0000000c03067c12 */ /* 0x000fe4000f8e9626 */
[----:B------:R-:W-:Y:S01]  /*cbc0*/  LOP3.LUT R2, R45, UR10, R2, 0x96, !PT ;  /* 0x0000000a2d027c12 */ /* 0x000fe2000f8e9602 */
[----:B------:R-:W-:-:S04]  /*cbd0*/  IMAD.WIDE.U32 R40, R0, -0x2daee0ad, RZ ;  /* 0xd2511f5300287825 */ /* 0x000fc800078e00ff */
[----:B------:R-:W-:Y:S01]  /*cbe0*/  IMAD.WIDE.U32 R6, R6, -0x2daee0ad, RZ ;  /* 0xd2511f5306067825 */ /* 0x000fe200078e00ff */
[----:B------:R-:W-:Y:S02]  /*cbf0*/  LOP3.LUT R0, R41, UR15, R46, 0x96, !PT ;  /* 0x0000000f29007c12 */ /* 0x000fe4000f8e962e */
[----:B------:R-:W-:Y:S01]  /*cc00*/  LOP3.LUT R12, R9, UR13, R40, 0x96, !PT ;  /* 0x0000000d090c7c12 */ /* 0x000fe2000f8e9628 */
[----:B------:R-:W-:Y:S01]  /*cc10*/  IMAD.WIDE.U32 R34, R2, -0x2daee0ad, RZ ;  /* 0xd2511f5302227825 */ /* 0x000fe200078e00ff */
[----:B------:R-:W-:-:S03]  /*cc20*/  LOP3.LUT R11, R7, UR9, R10, 0x96, !PT ;  /* 0x00000009070b7c12 */ /* 0x000fc6000f8e960a */
[----:B------:R-:W-:Y:S01]  /*cc30*/  IMAD.WIDE.U32 R36, R0, -0x326172a9, RZ ;  /* 0xcd9e8d5700247825 */ /* 0x000fe200078e00ff */
[----:B------:R-:W-:-:S03]  /*cc40*/  LOP3.LUT R2, R35, UR7, R6, 0x96, !PT ;  /* 0x0000000723027c12 */ /* 0x000fc6000f8e9606 */
[----:B------:R-:W-:Y:S01]  /*cc50*/  IMAD.WIDE.U32 R12, R12, -0x326172a9, RZ ;  /* 0xcd9e8d570c0c7825 */ /* 0x000fe200078e00ff */
[----:B------:R-:W-:-:S03]  /*cc60*/  LOP3.LUT R4, R37, UR14, R4, 0x96, !PT ;  /* 0x0000000e25047c12 */ /* 0x000fc6000f8e9604 */
[----:B------:R-:W-:Y:S01]  /*cc70*/  IMAD.WIDE.U32 R2, R2, -0x326172a9, RZ ;  /* 0xcd9e8d5702027825 */ /* 0x000fe200078e00ff */
[----:B------:R-:W-:-:S03]  /*cc80*/  LOP3.LUT R6, R13, UR12, R36, 0x96, !PT ;  /* 0x0000000c0d067c12 */ /* 0x000fc6000f8e9624 */
[----:B------:R-:W-:Y:S01]  /*cc90*/  IMAD.WIDE.U32 R4, R4, -0x2daee0ad, RZ ;  /* 0xd2511f5304047825 */ /* 0x000fe200078e00ff */
[C---:B------:R-:W-:Y:S02]  /*cca0*/  LOP3.LUT R0, R2.reuse, 0xffff, RZ, 0xc0, !PT ;  /* 0x0000ffff02007812 */ /* 0x040fe400078ec0ff */
[----:B------:R-:W-:Y:S01]  /*ccb0*/  LOP3.LUT R9, R2, 0xff, RZ, 0xc0, !PT ;  /* 0x000000ff02097812 */ /* 0x000fe200078ec0ff */
[----:B------:R-:W-:Y:S01]  /*ccc0*/  IMAD.WIDE.U32 R6, R6, -0x2daee0ad, RZ ;  /* 0xd2511f5306067825 */ /* 0x000fe200078e00ff */
[----:B------:R-:W-:Y:S02]  /*ccd0*/  SHF.R.U32.HI R10, RZ, 0x8, R0 ;  /* 0x00000008ff0a7819 */ /* 0x000fe40000011600 */
[----:B------:R-:W-:Y:S01]  /*cce0*/  SHF.R.U32.HI R0, RZ, 0x10, R2 ;  /* 0x00000010ff007819 */ /* 0x000fe20000011602 */
[----:B------:R-:W-:Y:S01]  /*ccf0*/  IMAD.WIDE.U32 R26, R11, -0x326172a9, RZ ;  /* 0xcd9e8d570b1a7825 */ /* 0x000fe200078e00ff */
[----:B------:R-:W-:Y:S02]  /*cd00*/  LOP3.LUT R13, R7, UR9, R4, 0x96, !PT ;  /* 0x00000009070d7c12 */ /* 0x000fe4000f8e9604 */
[----:B------:R-:W-:-:S02]  /*cd10*/  LOP3.LUT R4, R0, 0xff, RZ, 0xc0, !PT ;  /* 0x000000ff00047812 */ /* 0x000fc400078ec0ff */
[----:B------:R-:W-:Y:S01]  /*cd20*/  SHF.R.U32.HI R0, RZ, 0x18, R2 ;  /* 0x00000018ff007819 */ /* 0x000fe20000011602 */
[----:B------:R-:W-:Y:S01]  /*cd30*/  IMAD.WIDE.U32 R20, R13, -0x326172a9, RZ ;  /* 0xcd9e8d570d147825 */ /* 0x000fe200078e00ff */
[----:B------:R-:W-:Y:S02]  /*cd40*/  LOP3.LUT R2, R3, UR17, R26, 0x96, !PT ;  /* 0x0000001103027c12 */ /* 0x000fe4000f8e961a */
[----:B------:R-:W-:Y:S02]  /*cd50*/  FMNMX.FTZ R3, R104, R100, !PT ;  /* 0x0000006468037209 */ /* 0x000fe40007810000 */
[----:B------:R-:W-:Y:S02]  /*cd60*/  PRMT R11, R4, 0x5410, R0 ;  /* 0x00005410040b7816 */ /* 0x000fe40000000000 */
[----:B------:R-:W-:Y:S02]  /*cd70*/  LOP3.LUT R0, R2, 0xffff, RZ, 0xc0, !PT ;  /* 0x0000ffff02007812 */ /* 0x000fe400078ec0ff */
[----:B------:R-:W-:-:S02]  /*cd80*/  FMNMX.FTZ R3, R59, R3, !PT ;  /* 0x000000033b037209 */ /* 0x000fc40007810000 */
[----:B------:R-:W-:Y:S02]  /*cd90*/  LOP3.LUT R8, R5, UR11, R8, 0x96, !PT ;  /* 0x0000000b05087c12 */ /* 0x000fe4000f8e9608 */
[----:B------:R-:W-:Y:S02]  /*cda0*/  SHF.R.U32.HI R4, RZ, 0x8, R0 ;  /* 0x00000008ff047819 */ /* 0x000fe40000011600 */
[----:B------:R-:W-:Y:S01]  /*cdb0*/  LOP3.LUT R0, R2, 0xff, RZ, 0xc0, !PT ;  /* 0x000000ff02007812 */ /* 0x000fe200078ec0ff */
[----:B------:R-:W-:Y:S01]  /*cdc0*/  IMAD.WIDE.U32 R24, R8, -0x326172a9, RZ ;  /* 0xcd9e8d5708187825 */ /* 0x000fe200078e00ff */
[----:B------:R-:W-:Y:S02]  /*cdd0*/  FMNMX.FTZ R3, R55, R3, !PT ;  /* 0x0000000337037209 */ /* 0x000fe40007810000 */
[----:B------:R-:W-:Y:S02]  /*cde0*/  PRMT R19, R0, 0x5410, R4 ;  /* 0x0000541000137816 */ /* 0x000fe40000000004 */
[----:B------:R-:W-:-:S02]  /*cdf0*/  FMNMX.FTZ R0, R52, R3, !PT ;  /* 0x0000000334007209 */ /* 0x000fc40007810000 */
[----:B------:R-:W-:Y:S02]  /*ce00*/  SHF.R.U32.HI R3, RZ, 0x10, R2 ;  /* 0x00000010ff037819 */ /* 0x000fe40000011602 */
[----:B------:R-:W-:Y:S02]  /*ce10*/  LOP3.LUT R12, R25, UR10, R12, 0x96, !PT ;  /* 0x0000000a190c7c12 */ /* 0x000fe4000f8e960c */
[----:B------:R-:W-:Y:S02]  /*ce20*/  FMNMX.FTZ R4, R188, R0, !PT ;  /* 0x00000000bc047209 */ /* 0x000fe40007810000 */
[----:B------:R-:W-:Y:S01]  /*ce30*/  SHF.R.U32.HI R2, RZ, 0x18, R2 ;  /* 0x00000018ff027819 */ /* 0x000fe20000011602 */
[----:B------:R-:W-:Y:S01]  /*ce40*/  IMAD.WIDE.U32 R32, R12, -0x2daee0ad, RZ ;  /* 0xd2511f530c207825 */ /* 0x000fe200078e00ff */
[----:B------:R-:W-:Y:S02]  /*ce50*/  LOP3.LUT R0, R3, 0xff, RZ, 0xc0, !PT ;  /* 0x000000ff03007812 */ /* 0x000fe400078ec0ff */
[----:B------:R-:W-:-:S02]  /*ce60*/  FMNMX.FTZ R3, R178, R4, !PT ;  /* 0x00000004b2037209 */ /* 0x000fc40007810000 */
[----:B------:R-:W-:Y:S02]  /*ce70*/  PRMT R18, R0, 0x5410, R2 ;  /* 0x0000541000127816 */ /* 0x000fe40000000002 */
[----:B------:R-:W-:Y:S02]  /*ce80*/  FMNMX.FTZ R0, R103, R107, !PT ;  /* 0x0000006b67007209 */ /* 0x000fe40007810000 */
[----:B------:R-:W-:Y:S02]  /*ce90*/  FMNMX.FTZ R4, R175, R3, !PT ;  /* 0x00000003af047209 */ /* 0x000fe40007810000 */
[----:B------:R-:W-:Y:S02]  /*cea0*/  LOP3.LUT R6, R33, UR7, R6, 0x96, !PT ;  /* 0x0000000721067c12 */ /* 0x000fe4000f8e9606 */
[----:B------:R-:W-:Y:S02]  /*ceb0*/  FMNMX.FTZ R5, R106, R0, !PT ;  /* 0x000000006a057209 */ /* 0x000fe40007810000 */
[----:B------:R-:W-:Y:S01]  /*cec0*/  FMNMX.FTZ R4, R172, R4, !PT ;  /* 0x00000004ac047209 */ /* 0x000fe20007810000 */
[----:B------:R-:W-:Y:S01]  /*ced0*/  IMAD.WIDE.U32 R2, R6, -0x326172a9, RZ ;  /* 0xcd9e8d5706027825 */ /* 0x000fe200078e00ff */
[----:B------:R-:W-:-:S02]  /*cee0*/  FMNMX.FTZ R6, R57, R5, !PT ;  /* 0x0000000539067209 */ /* 0x000fc40007810000 */
[----:B------:R-:W-:Y:S02]  /*cef0*/  FMNMX.FTZ R5, R196, R4, !PT ;  /* 0x00000004c4057209 */ /* 0x000fe40007810000 */
[C---:B------:R-:W-:Y:S02]  /*cf00*/  LOP3.LUT R0, R2.reuse, 0xffff, RZ, 0xc0, !PT ;  /* 0x0000ffff02007812 */ /* 0x040fe400078ec0ff */
[----:B------:R-:W-:Y:S02]  /*cf10*/  FMNMX.FTZ R5, R191, R5, !PT ;  /* 0x00000005bf057209 */ /* 0x000fe40007810000 */
[----:B------:R-:W-:Y:S02]  /*cf20*/  SHF.R.U32.HI R4, RZ, 0x8, R0 ;  /* 0x00000008ff047819 */ /* 0x000fe40000011600 */
[----:B------:R-:W-:Y:S02]  /*cf30*/  FMNMX.FTZ R5, R189, R5, !PT ;  /* 0x00000005bd057209 */ /* 0x000fe40007810000 */
[----:B------:R-:W-:-:S02]  /*cf40*/  LOP3.LUT R0, R2, 0xff, RZ, 0xc0, !PT ;  /* 0x000000ff02007812 */ /* 0x000fc400078ec0ff */
        /* <DEDUP_REMOVED lines=40> */
[----:B------:R-:W-:Y:S02]  /*d1d0*/  PRMT R22, R9, 0x5410, R10 ;  /* 0x0000541009167816 */ /* 0x000fe4000000000a */
[----:B------:R-:W-:Y:S01]  /*d1e0*/  SHF.R.U32.HI R5, RZ, 0x10, R2 ;  /* 0x00000010ff057819 */ /* 0x000fe20000011602 */
[----:B------:R-:W1:Y:S01]  /*d1f0*/  SHFL.BFLY PT, R9, R0, 0x1, 0x1f ;  /* 0x0c201f0000097f89 */ /* 0x000e6200000e0000 */
[----:B------:R-:W-:Y:S02]  /*d200*/  FMNMX.FTZ R6, R206, R6, !PT ;  /* 0x00000006ce067209 */ /* 0x000fe40007810000 */
[----:B------:R-:W-:Y:S01]  /*d210*/  FMNMX.FTZ R7, R197, R7, !PT ;  /* 0x00000007c5077209 */ /* 0x000fe20007810000 */
[----:B------:R-:W2:Y:S01]  /*d220*/  SHFL.BFLY PT, R8, R4, 0x2, 0x1f ;  /* 0x0c401f0004087f89 */ /* 0x000ea200000e0000 */
[----:B------:R-:W-:-:S02]  /*d230*/  LOP3.LUT R5, R5, 0xff, RZ, 0xc0, !PT ;  /* 0x000000ff05057812 */ /* 0x000fc400078ec0ff */
[----:B------:R-:W-:Y:S02]  /*d240*/  SHF.R.U32.HI R2, RZ, 0x18, R2 ;  /* 0x00000018ff027819 */ /* 0x000fe40000011602 */
[----:B------:R-:W-:Y:S02]  /*d250*/  FMNMX.FTZ R6, R201, R6, !PT ;  /* 0x00000006c9067209 */ /* 0x000fe40007810000 */
[----:B------:R-:W-:Y:S02]  /*d260*/  FMNMX.FTZ R7, R193, R7, !PT ;  /* 0x00000007c1077209 */ /* 0x000fe40007810000 */
[----:B------:R-:W-:Y:S02]  /*d270*/  PRMT R14, R5, 0x5410, R2 ;  /* 0x00005410050e7816 */ /* 0x000fe40000000002 */
[----:B------:R-:W-:Y:S02]  /*d280*/  FMNMX.FTZ R2, R194, R6, !PT ;  /* 0x00000006c2027209 */ /* 0x000fe40007810000 */
[----:B------:R-:W-:-:S02]  /*d290*/  FMNMX.FTZ R6, R209, R7, !PT ;  /* 0x00000007d1067209 */ /* 0x000fc40007810000 */
[----:B------:R-:W-:Y:S02]  /*d2a0*/  FMNMX.FTZ R5, R210, R2, !PT ;  /* 0x00000002d2057209 */ /* 0x000fe40007810000 */
[----:B------:R-:W-:Y:S02]  /*d2b0*/  FMNMX.FTZ R6, R204, R6, !PT ;  /* 0x00000006cc067209 */ /* 0x000fe40007810000 */
[----:B------:R-:W-:Y:S02]  /*d2c0*/  LOP3.LUT R2, R3, UR17, R20, 0x96, !PT ;  /* 0x0000001103027c12 */ /* 0x000fe4000f8e9614 */
[----:B------:R-:W-:Y:S02]  /*d2d0*/  FMNMX.FTZ R5, R208, R5, !PT ;  /* 0x00000005d0057209 */ /* 0x000fe40007810000 */
[----:B------:R-:W-:Y:S02]  /*d2e0*/  FMNMX.FTZ R3, R199, R6, !PT ;  /* 0x00000006c7037209 */ /* 0x000fe40007810000 */
[----:B------:R-:W-:-:S02]  /*d2f0*/  FMNMX.FTZ R5, R205, R5, !PT ;  /* 0x00000005cd057209 */ /* 0x000fc40007810000 */
[----:B------:R-:W-:Y:S02]  /*d300*/  FMNMX.FTZ R3, R198, R3, !PT ;  /* 0x00000003c6037209 */ /* 0x000fe40007810000 */
[----:B-1----:R-:W-:Y:S02]  /*d310*/  FMNMX.FTZ R246, R0, R9, !PT ;  /* 0x0000000900f67209 */ /* 0x002fe40007810000 */
[----:B--2---:R-:W-:Y:S02]  /*d320*/  FMNMX.FTZ R4, R4, R8, !PT ;  /* 0x0000000804047209 */ /* 0x004fe40007810000 */
[----:B------:R-:W-:Y:S01]  /*d330*/  FMNMX.FTZ R0, R203, R5, !PT ;  /* 0x00000005cb007209 */ /* 0x000fe20007810000 */
[----:B------:R-:W1:Y:S01]  /*d340*/  SHFL.BFLY PT, R8, R3, 0x2, 0x1f ;  /* 0x0c401f0003087f89 */ /* 0x000e6200000e0000 */
[C---:B------:R-:W-:Y:S01]  /*d350*/  FMUL.FTZ R30, R246.reuse, c[0x0][0x23c] ;  /* 0x00008f00f61e7a20 */ /* 0x040fe20000410000 */
[----:B------:R-:W-:Y:S02]  /*d360*/  FSETP.NEU.FTZ.AND P5, PT, R246, -INF , PT ;  /* 0xff800000f600780b */ /* 0x000fe40003fbd000 */
[----:B------:R-:W2:Y:S01]  /*d370*/  SHFL.BFLY PT, R9, R0, 0x2, 0x1f ;  /* 0x0c401f0000097f89 */ /* 0x000ea200000e0000 */
[----:B------:R-:W-:-:S02]  /*d380*/  LOP3.LUT R5, R2, 0xffff, RZ, 0xc0, !PT ;  /* 0x0000ffff02057812 */ /* 0x000fc400078ec0ff */
[----:B------:R-:W-:Y:S01]  /*d390*/  FSEL R30, R30, RZ, P5 ;  /* 0x000000ff1e1e7208 */ /* 0x000fe20002800000 */
[----:B------:R-:W3:Y:S01]  /*d3a0*/  SHFL.BFLY PT, R10, R4, 0x1, 0x1f ;  /* 0x0c201f00040a7f89 */ /* 0x000ee200000e0000 */
[----:B------:R-:W-:Y:S02]  /*d3b0*/  SHF.R.U32.HI R6, RZ, 0x8, R5 ;  /* 0x00000008ff067819 */ /* 0x000fe40000011605 */
[----:B------:R-:W-:Y:S01]  /*d3c0*/  LOP3.LUT R5, R2, 0xff, RZ, 0xc0, !PT ;  /* 0x000000ff02057812 */ /* 0x000fe200078ec0ff */
[----:B------:R-:W-:-:S03]  /*d3d0*/  FFMA.FTZ R7, R100, c[0x0][0x23c], -R30 ;  /* 0x00008f0064077a23 */ /* 0x000fc6000001081e */
[----:B------:R-:W-:Y:S01]  /*d3e0*/  PRMT R13, R5, 0x5410, R6 ;  /* 0x00005410050d7816 */ /* 0x000fe20000000006 */
[----:B------:R4:W-:Y:S01]  /*d3f0*/  MUFU.EX2 R48, R7 ;  /* 0x0000000700307308 */ /* 0x0009e20000000800 */
[----:B------:R-:W-:Y:S01]  /*d400*/  FFMA.FTZ R5, R59, c[0x0][0x23c], -R30 ;  /* 0x00008f003b057a23 */ /* 0x000fe2000001081e */
[----:B-1----:R-:W-:-:S06]  /*d410*/  FMNMX.FTZ R3, R3, R8, !PT ;  /* 0x0000000803037209 */ /* 0x002fcc0007810000 */
[----:B------:R1:W-:Y:S01]  /*d420*/  MUFU.EX2 R16, R5 ;  /* 0x0000000500107308 */ /* 0x0003e20000000800 */
[----:B--2---:R-:W-:Y:S01]  /*d430*/  FMNMX.FTZ R0, R0, R9, !PT ;  /* 0x0000000900007209 */ /* 0x004fe20007810000 */
[----:B------:R-:W2:Y:S01]  /*d440*/  SHFL.BFLY PT, R6, R3, 0x1, 0x1f ;  /* 0x0c201f0003067f89 */ /* 0x000ea200000e0000 */
[----:B---3--:R-:W-:-:S03]  /*d450*/  FMNMX.FTZ R245, R4, R10, !PT ;  /* 0x0000000a04f57209 */ /* 0x008fc60007810000 */
[----:B----4-:R-:W3:Y:S01]  /*d460*/  SHFL.BFLY PT, R7, R0, 0x1, 0x1f ;  /* 0x0c201f0000077f89 */ /* 0x010ee200000e0000 */
[--C-:B------:R-:W-:Y:S01]  /*d470*/  FFMA.FTZ R4, R55, c[0x0][0x23c], -R30.reuse ;  /* 0x00008f0037047a23 */ /* 0x100fe2000001081e */
[C---:B------:R-:W-:Y:S01]  /*d480*/  FSETP.NEU.FTZ.AND P1, PT, R245.reuse, -INF , PT ;  /* 0xff800000f500780b */ /* 0x040fe20003f3d000 */
[----:B------:R-:W-:Y:S02]  /*d490*/  FMUL.FTZ R31, R245, c[0x0][0x23c] ;  /* 0x00008f00f51f7a20 */ /* 0x000fe40000410000 */
[----:B------:R4:W5:Y:S01]  /*d4a0*/  MUFU.EX2 R29, R4 ;  /* 0x00000004001d7308 */ /* 0x0009620000000800 */
[----:B-1----:R-:W-:Y:S02]  /*d4b0*/  FFMA.FTZ R5, R52, c[0x0][0x23c], -R30 ;  /* 0x00008f0034057a23 */ /* 0x002fe4000001081e */
[----:B------:R-:W-:-:S05]  /*d4c0*/  FSEL R31, R31, RZ, P1 ;  /* 0x000000ff1f1f7208 */ /* 0x000fca0000800000 */
[----:B------:R1:W-:Y:S01]  /*d4d0*/  MUFU.EX2 R60, R5 ;  /* 0x00000005003c7308 */ /* 0x0003e20000000800 */
[----:B--2---:R-:W-:Y:S02]  /*d4e0*/  FMNMX.FTZ R244, R3, R6, !PT ;  /* 0x0000000603f47209 */ /* 0x004fe40007810000 */
[--C-:B----4-:R-:W-:Y:S01]  /*d4f0*/  SHF.R.U32.HI R4, RZ, 0x10, R2.reuse ;  /* 0x00000010ff047819 */ /* 0x110fe20000011602 */
[----:B------:R-:W2:Y:S01]  /*d500*/  LDC.U8 R6, c[0x0][0x2d8] ;  /* 0x0000b600ff067b82 */ /* 0x000ea20000000000 */
[----:B---3--:R-:W-:Y:S01]  /*d510*/  FMNMX.FTZ R231, R0, R7, !PT ;  /* 0x0000000700e77209 */ /* 0x008fe20007810000 */
[----:B------:R-:W-:Y:S01]  /*d520*/  FFMA.FTZ R0, R57, c[0x0][0x23c], -R31 ;  /* 0x00008f0039007a23 */ /* 0x000fe2000001081f */
[C---:B------:R-:W-:Y:S01]  /*d530*/  FSETP.NEU.FTZ.AND P0, PT, R244.reuse, -INF , PT ;  /* 0xff800000f400780b */ /* 0x040fe20003f1d000 */
[----:B------:R-:W-:Y:S01]  /*d540*/  FMUL.FTZ R28, R244, c[0x0][0x23c] ;  /* 0x00008f00f41c7a20 */ /* 0x000fe20000410000 */
[----:B------:R-:W-:Y:S01]  /*d550*/  FSEL R3, R245, RZ, P1 ;  /* 0x000000fff5037208 */ /* 0x000fe20000800000 */
[----:B------:R3:W-:Y:S01]  /*d560*/  MUFU.EX2 R59, R0 ;  /* 0x00000000003b7308 */ /* 0x0007e20000000800 */
[----:B-1----:R-:W-:-:S02]  /*d570*/  SHF.R.U32.HI R5, RZ, 0x18, R2 ;  /* 0x00000018ff057819 */ /* 0x002fc40000011602 */
[----:B------:R-:W-:Y:S01]  /*d580*/  LOP3.LUT R2, R4, 0xff, RZ, 0xc0, !PT ;  /* 0x000000ff04027812 */ /* 0x000fe200078ec0ff */
[----:B------:R-:W-:Y:S01]  /*d590*/  FFMA.FTZ R4, R107, c[0x0][0x23c], -R31 ;  /* 0x00008f006b047a23 */ /* 0x000fe2000001081f */
[----:B------:R-:W-:Y:S01]  /*d5a0*/  FSEL R28, R28, RZ, P0 ;  /* 0x000000ff1c1c7208 */ /* 0x000fe20000000000 */
[----:B-----5:R-:W-:Y:S01]  /*d5b0*/  IMAD.MOV.U32 R107, RZ, RZ, R29 ;  /* 0x000000ffff6b7224 */ /* 0x020fe200078e001d */
[----:B------:R-:W-:Y:S01]  /*d5c0*/  PRMT R5, R2, 0x5410, R5 ;  /* 0x0000541002057816 */ /* 0x000fe20000000005 */
[----:B------:R-:W-:Y:S02]  /*d5d0*/  FFMA.FTZ R2, R106, c[0x0][0x23c], -R31 ;  /* 0x00008f006a027a23 */ /* 0x000fe4000001081f */
[----:B------:R-:W-:Y:S01]  /*d5e0*/  IMAD.MOV.U32 R29, RZ, RZ, R23 ;  /* 0x000000ffff1d7224 */ /* 0x000fe200078e0017 */
[----:B------:R-:W-:Y:S01]  /*d5f0*/  MUFU.EX2 R4, R4 ;  /* 0x0000000400047308 */ /* 0x000fe20000000800 */
[----:B------:R-:W-:Y:S02]  /*d600*/  FADD.FTZ R17, R103, -R3 ;  /* 0x8000000367117221 */ /* 0x000fe40000010000 */
[----:B------:R-:W-:-:S02]  /*d610*/  IMAD.MOV.U32 R49, RZ, RZ, R29 ;  /* 0x000000ffff317224 */ /* 0x000fc400078e001d */
[----:B---3--:R-:W-:Y:S02]  /*d620*/  FFMA.FTZ R0, R53, c[0x0][0x23c], -R31 ;  /* 0x00008f0035007a23 */ /* 0x008fe4000001081f */
[----:B------:R-:W-:Y:S01]  /*d630*/  FMUL.FTZ R29, R231, c[0x0][0x23c] ;  /* 0x00008f00e71d7a20 */ /* 0x000fe20000410000 */
[----:B------:R1:W3:Y:S01]  /*d640*/  MUFU.EX2 R9, R2 ;  /* 0x0000000200097308 */ /* 0x0002e20000000800 */
[----:B------:R-:W-:Y:S02]  /*d650*/  FMUL.FTZ R17, R17, c[0x0][0x23c] ;  /* 0x00008f0011117a20 */ /* 0x000fe40000410000 */
[----:B------:R-:W-:-:S05]  /*d660*/  IMAD.MOV.U32 R61, RZ, RZ, R49 ;  /* 0x000000ffff3d7224 */ /* 0x000fca00078e0031 */
[----:B------:R4:W-:Y:S01]  /*d670*/  MUFU.EX2 R8, R0 ;  /* 0x0000000000087308 */ /* 0x0009e20000000800 */
[----:B-1----:R-:W-:Y:S01]  /*d680*/  FSEL R2, R246, RZ, P5 ;  /* 0x000000fff6027208 */ /* 0x002fe20002800000 */
[----:B---3--:R-:W-:-:S06]  /*d690*/  IMAD.MOV.U32 R103, RZ, RZ, R9 ;  /* 0x000000ffff677224 */ /* 0x008fcc00078e0009 */
[----:B------:R-:W1:Y:S01]  /*d6a0*/  MUFU.EX2 R49, R17 ;  /* 0x0000001100317308 */ /* 0x000e620000000800 */
[----:B------:R-:W-:Y:S01]  /*d6b0*/  FADD.FTZ R12, R104, -R2 ;  /* 0x80000002680c7221 */ /* 0x000fe20000010000 */
[----:B------:R-:W-:Y:S01]  /*d6c0*/  FSEL R2, R244, RZ, P0 ;  /* 0x000000fff4027208 */ /* 0x000fe20000000000 */
[----:B----4-:R-:W-:Y:S01]  /*d6d0*/  FFMA.FTZ R0, R185, c[0x0][0x23c], -R28 ;  /* 0x00008f00b9007a23 */ /* 0x010fe2000001081c */
[----:B------:R-:W-:Y:S01]  /*d6e0*/  FSETP.NEU.FTZ.AND P0, PT, R231, -INF , PT ;  /* 0xff800000e700780b */ /* 0x000fe20003f1d000 */
[----:B------:R-:W-:Y:S01]  /*d6f0*/  IMAD.MOV.U32 R185, RZ, RZ, R16 ;  /* 0x000000ffffb97224 */ /* 0x000fe200078e0010 */
[----:B--2---:R-:W-:Y:S01]  /*d700*/  PRMT R104, R6, 0x7054, R6 ;  /* 0x0000705406687816 */ /* 0x004fe20000000006 */
[----:B------:R-:W-:Y:S01]  /*d710*/  FADD.FTZ R16, R102, -R2 ;  /* 0x8000000266107221 */ /* 0x000fe20000010000 */
[----:B------:R2:W-:Y:S01]  /*d720*/  MUFU.EX2 R23, R0 ;  /* 0x0000000000177308 */ /* 0x0005e20000000800 */
[----:B------:R-:W-:Y:S01]  /*d730*/  FFMA.FTZ R2, R58, c[0x0][0x23c], -R28 ;  /* 0x00008f003a027a23 */ /* 0x000fe2000001081c */
[----:B------:R-:W-:Y:S01]  /*d740*/  FSEL R29, R29, RZ, P0 ;  /* 0x000000ff1d1d7208 */ /* 0x000fe20000000000 */
[--C-:B------:R-:W-:Y:S01]  /*d750*/  HSET2.LE.AND R10, R22, R104.reuse, PT ;  /* 0x00000068160a7233 */ /* 0x100fe20003803000 */
[----:B------:R-:W-:Y:S01]  /*d760*/  FMUL.FTZ R12, R12, c[0x0][0x23c] ;  /* 0x00008f000c0c7a20 */ /* 0x000fe20000410000 */
[--C-:B------:R-:W-:Y:S01]  /*d770*/  HSET2.LE.AND R11, R11, R104.reuse, PT ;  /* 0x000000680b0b7233 */ /* 0x100fe20003803000 */
[----:B------:R-:W-:Y:S01]  /*d780*/  FMUL.FTZ R16, R16, c[0x0][0x23c] ;  /* 0x00008f0010107a20 */ /* 0x000fe20000410000 */
[--C-:B------:R-:W-:Y:S01]  /*d790*/  HSET2.LE.AND R9, R18, R104.reuse, PT ;  /* 0x0000006812097233 */ /* 0x100fe20003803000 */
[----:B------:R3:W-:Y:S01]  /*d7a0*/  MUFU.EX2 R57, R2 ;  /* 0x0000000200397308 */ /* 0x0007e20000000800 */
[--C-:B------:R-:W-:Y:S01]  /*d7b0*/  HSET2.LE.AND R6, R15, R104.reuse, PT ;  /* 0x000000680f067233 */ /* 0x100fe20003803000 */
[-C--:B-1----:R-:W-:Y:S01]  /*d7c0*/  FMUL.FTZ R114, R114, R49.reuse ;  /* 0x0000003172727220 */ /* 0x082fe20000410000 */
[--C-:B------:R-:W-:Y:S01]  /*d7d0*/  HSET2.LE.AND R7, R14, R104.reuse, PT ;  /* 0x000000680e077233 */ /* 0x100fe20003803000 */
[-C--:B------:R-:W-:Y:S01]  /*d7e0*/  FMUL.FTZ R115, R115, R49.reuse ;  /* 0x0000003173737220 */ /* 0x080fe20000410000 */
[----:B------:R-:W-:Y:S01]  /*d7f0*/  HSET2.LE.AND R5, R5, R104, PT ;  /* 0x0000006805057233 */ /* 0x000fe20003803000 */
[----:B------:R-:W-:-:S02]  /*d800*/  FMUL.FTZ R118, R118, R49 ;  /* 0x0000003176767220 */ /* 0x000fc40000410000 */
[--C-:B--2---:R-:W-:Y:S02]  /*d810*/  FFMA.FTZ R0, R184, c[0x0][0x23c], -R28.reuse ;  /* 0x00008f00b8007a23 */ /* 0x104fe4000001081c */
[-C--:B------:R-:W-:Y:S02]  /*d820*/  FMUL.FTZ R119, R119, R49.reuse ;  /* 0x0000003177777220 */ /* 0x080fe40000410000 */
[----:B------:R1:W-:Y:S01]  /*d830*/  MUFU.EX2 R184, R0 ;  /* 0x0000000000b87308 */ /* 0x0003e20000000800 */
[-C--:B------:R-:W-:Y:S02]  /*d840*/  FMUL.FTZ R130, R130, R49.reuse ;  /* 0x0000003182827220 */ /* 0x080fe40000410000 */
[-C--:B------:R-:W-:Y:S02]  /*d850*/  FMUL.FTZ R131, R131, R49.reuse ;  /* 0x0000003183837220 */ /* 0x080fe40000410000 */
[----:B---3--:R-:W-:Y:S02]  /*d860*/  FFMA.FTZ R2, R54, c[0x0][0x23c], -R28 ;  /* 0x00008f0036027a23 */ /* 0x008fe4000001081c */
[----:B------:R-:W-:-:S02]  /*d870*/  FMUL.FTZ R134, R134, R49 ;  /* 0x0000003186867220 */ /* 0x000fc40000410000 */
[----:B------:R2:W3:Y:S01]  /*d880*/  MUFU.EX2 R102, R2 ;  /* 0x0000000200667308 */ /* 0x0004e20000000800 */
[-C--:B------:R-:W-:Y:S02]  /*d890*/  FMUL.FTZ R135, R135, R49.reuse ;  /* 0x0000003187877220 */ /* 0x080fe40000410000 */
[-C--:B------:R-:W-:Y:S02]  /*d8a0*/  FMUL.FTZ R146, R146, R49.reuse ;  /* 0x0000003192927220 */ /* 0x080fe40000410000 */
[-C--:B------:R-:W-:Y:S01]  /*d8b0*/  FMUL.FTZ R147, R147, R49.reuse ;  /* 0x0000003193937220 */ /* 0x080fe20000410000 */
[----:B-1----:R-:W-:Y:S01]  /*d8c0*/  FSEL R0, R231, RZ, P0 ;  /* 0x000000ffe7007208 */ /* 0x002fe20000000000 */
[-C--:B------:R-:W-:Y:S01]  /*d8d0*/  FMUL.FTZ R150, R150, R49.reuse ;  /* 0x0000003196967220 */ /* 0x080fe20000410000 */
[----:B------:R-:W-:Y:S01]  /*d8e0*/  PLOP3.LUT P0, PT, PT, PT, UP0, 0x40, 0x0 ;  /* 0x000000000000781c */ /* 0x000fe20003f0e808 */
[----:B------:R-:W-:Y:S02]  /*d8f0*/  FMUL.FTZ R151, R151, R49 ;  /* 0x0000003197977220 */ /* 0x000fe40000410000 */
[----:B------:R-:W-:Y:S01]  /*d900*/  FADD.FTZ R3, R101, -R0 ;  /* 0x8000000065037221 */ /* 0x000fe20000010000 */
[----:B------:R-:W-:Y:S01]  /*d910*/  F2FP.PACK_AB R0, R60, R107 ;  /* 0x0000006b3c00723e */ /* 0x000fe200000000ff */
[----:B------:R-:W-:Y:S01]  /*d920*/  FMUL.FTZ R162, R162, R49 ;  /* 0x00000031a2a27220 */ /* 0x000fe20000410000 */
[----:B------:R-:W-:Y:S01]  /*d930*/  MOV R101, R8 ;  /* 0x0000000800657202 */ /* 0x000fe20000000f00 */
[----:B--2---:R-:W-:Y:S01]  /*d940*/  FFMA.FTZ R2, R105, c[0x0][0x23c], -R29 ;  /* 0x00008f0069027a23 */ /* 0x004fe2000001081d */
[----:B------:R-:W-:Y:S01]  /*d950*/  LOP3.LUT R10, R10, R0, RZ, 0xc0, !PT ;  /* 0x000000000a0a7212 */ /* 0x000fe200078ec0ff */
[--C-:B------:R-:W-:Y:S01]  /*d960*/  HSET2.LE.AND R8, R19, R104.reuse, PT ;  /* 0x0000006813087233 */ /* 0x100fe20003803000 */
[----:B------:R-:W-:Y:S01]  /*d970*/  F2FP.PACK_AB R0, R101, R59 ;  /* 0x0000003b6500723e */ /* 0x000fe200000000ff */
[----:B------:R1:W-:Y:S01]  /*d980*/  MUFU.EX2 R52, R2 ;  /* 0x0000000200347308 */ /* 0x0003e20000000800 */
[----:B------:R-:W-:Y:S01]  /*d990*/  MOV R105, R4 ;  /* 0x0000000400697202 */ /* 0x000fe20000000f00 */
[----:B------:R-:W-:Y:S01]  /*d9a0*/  HSET2.LE.AND R4, R13, R104, PT ;  /* 0x000000680d047233 */ /* 0x000fe20003803000 */
[----:B------:R-:W-:Y:S01]  /*d9b0*/  LOP3.LUT R11, R11, R0, RZ, 0xc0, !PT ;  /* 0x000000000b0b7212 */ /* 0x000fe200078ec0ff */
[----:B------:R-:W-:Y:S01]  /*d9c0*/  FMUL.FTZ R3, R3, c[0x0][0x23c] ;  /* 0x00008f0003037a20 */ /* 0x000fe20000410000 */
        /* <DEDUP_REMOVED lines=9> */
[----:B-1----:R-:W-:Y:S01]  /*da60*/  FFMA.FTZ R2, R56, c[0x0][0x23c], -R29 ;  /* 0x00008f0038027a23 */ /* 0x002fe2000001081d */
[----:B---3--:R-:W-:Y:S01]  /*da70*/  F2FP.PACK_AB R0, R102, R57 ;  /* 0x000000396600723e */ /* 0x008fe200000000ff */
[----:B------:R-:W-:-:S02]  /*da80*/  FMUL.FTZ R82, R82, R49 ;  /* 0x0000003152527220 */ /* 0x000fc40000410000 */
[----:B------:R1:W2:Y:S01]  /*da90*/  MUFU.EX2 R22, R2 ;  /* 0x0000000200167308 */ /* 0x0002a20000000800 */
[----:B------:R-:W-:Y:S01]  /*daa0*/  LOP3.LUT R6, R6, R0, RZ, 0xc0, !PT ;  /* 0x0000000006067212 */ /* 0x000fe200078ec0ff */
[-C--:B------:R-:W-:Y:S02]  /*dab0*/  FMUL.FTZ R83, R83, R49.reuse ;  /* 0x0000003153537220 */ /* 0x080fe40000410000 */
[-C--:B------:R-:W-:Y:S02]  /*dac0*/  FMUL.FTZ R86, R86, R49.reuse ;  /* 0x0000003156567220 */ /* 0x080fe40000410000 */
[-C--:B------:R-:W-:Y:S02]  /*dad0*/  FMUL.FTZ R87, R87, R49.reuse ;  /* 0x0000003157577220 */ /* 0x080fe40000410000 */
[-C--:B------:R-:W-:Y:S02]  /*dae0*/  FMUL.FTZ R98, R98, R49.reuse ;  /* 0x0000003162627220 */ /* 0x080fe40000410000 */
[----:B------:R-:W-:-:S02]  /*daf0*/  FMUL.FTZ R99, R99, R49 ;  /* 0x0000003163637220 */ /* 0x000fc40000410000 */
[----:B-1----:R-:W-:Y:S01]  /*db00*/  FFMA.FTZ R2, R187, c[0x0][0x23c], -R29 ;  /* 0x00008f00bb027a23 */ /* 0x002fe2000001081d */
[----:B--2---:R-:W-:Y:S01]  /*db10*/  F2FP.PACK_AB R0, R22, R52 ;  /* 0x000000341600723e */ /* 0x004fe200000000ff */
[----:B------:R-:W-:Y:S01]  /*db20*/  IMAD.MOV.U32 R187, RZ, RZ, R60 ;  /* 0x000000ffffbb7224 */ /* 0x000fe200078e003c */
[----:B------:R-:W-:Y:S01]  /*db30*/  MOV R60, R50 ;  /* 0x00000032003c7202 */ /* 0x000fe20000000f00 */
[----:B------:R1:W-:Y:S01]  /*db40*/  MUFU.EX2 R106, R2 ;  /* 0x00000002006a7308 */ /* 0x0003e20000000800 */
[----:B------:R-:W-:Y:S02]  /*db50*/  LOP3.LUT R7, R7, R0, RZ, 0xc0, !PT ;  /* 0x0000000007077212 */ /* 0x000fe400078ec0ff */
[----:B------:R-:W-:Y:S01]  /*db60*/  F2FP.PACK_AB R0, R184, R23 ;  /* 0x00000017b800723e */ /* 0x000fe200000000ff */
[----:B------:R-:W-:-:S03]  /*db70*/  IMAD.MOV.U32 R100, RZ, RZ, R60 ;  /* 0x000000ffff647224 */ /* 0x000fc600078e003c */
[----:B------:R-:W-:Y:S01]  /*db80*/  LOP3.LUT R4, R4, R0, RZ, 0xc0, !PT ;  /* 0x0000000004047212 */ /* 0x000fe200078ec0ff */
[----:B------:R-:W2:Y:S01]  /*db90*/  MUFU.EX2 R50, R16 ;  /* 0x0000001000327308 */ /* 0x000ea20000000800 */
[----:B-1----:R-:W-:Y:S02]  /*dba0*/  FFMA.FTZ R2, R186, c[0x0][0x23c], -R29 ;  /* 0x00008f00ba027a23 */ /* 0x002fe4000001081d */
[----:B------:R-:W-:-:S05]  /*dbb0*/  IMAD.MOV.U32 R186, RZ, RZ, R51 ;  /* 0x000000ffffba7224 */ /* 0x000fca00078e0033 */
[----:B------:R-:W1:Y:S01]  /*dbc0*/  MUFU.EX2 R51, R3 ;  /* 0x0000000300337308 */ /* 0x000e620000000800 */
[-C--:B--2---:R-:W-:Y:S01]  /*dbd0*/  FMUL.FTZ R108, R108, R50.reuse ;  /* 0x000000326c6c7220 */ /* 0x084fe20000410000 */
[----:B------:R-:W-:Y:S01]  /*dbe0*/  LDSM.16.MT88.4 R16, [R212+0xb000] ;  /* 0x00b00000d410783b */ /* 0x000fe20000004200 */
[----:B------:R-:W-:-:S05]  /*dbf0*/  FMUL.FTZ R109, R109, R50 ;  /* 0x000000326d6d7220 */ /* 0x000fca0000410000 */
[----:B------:R-:W2:Y:S01]  /*dc00*/  MUFU.EX2 R2, R2 ;  /* 0x0000000200027308 */ /* 0x000ea20000000800 */
[-C--:B------:R-:W-:Y:S02]  /*dc10*/  FMUL.FTZ R120, R120, R50.reuse ;  /* 0x0000003278787220 */ /* 0x080fe40000410000 */
[-C--:B------:R-:W-:Y:S02]  /*dc20*/  FMUL.FTZ R121, R121, R50.reuse ;  /* 0x0000003279797220 */ /* 0x080fe40000410000 */
[-C--:B------:R-:W-:Y:S02]  /*dc30*/  FMUL.FTZ R124, R124, R50.reuse ;  /* 0x000000327c7c7220 */ /* 0x080fe40000410000 */
[----:B------:R-:W-:Y:S02]  /*dc40*/  FMUL.FTZ R125, R125, R50 ;  /* 0x000000327d7d7220 */ /* 0x000fe40000410000 */
[-C--:B-1----:R-:W-:Y:S02]  /*dc50*/  FMUL.FTZ R110, R110, R51.reuse ;  /* 0x000000336e6e7220 */ /* 0x082fe40000410000 */
[----:B------:R-:W-:-:S02]  /*dc60*/  FMUL.FTZ R111, R111, R51 ;  /* 0x000000336f6f7220 */ /* 0x000fc40000410000 */
[-C--:B------:R-:W-:Y:S02]  /*dc70*/  FMUL.FTZ R122, R122, R51.reuse ;  /* 0x000000337a7a7220 */ /* 0x080fe40000410000 */
[-C--:B------:R-:W-:Y:S01]  /*dc80*/  FMUL.FTZ R123, R123, R51.reuse ;  /* 0x000000337b7b7220 */ /* 0x080fe20000410000 */
[----:B--2---:R-:W-:Y:S01]  /*dc90*/  F2FP.PACK_AB R0, R2, R106 ;  /* 0x0000006a0200723e */ /* 0x004fe200000000ff */
[----:B------:R-:W-:Y:S02]  /*dca0*/  IMAD.MOV.U32 R3, RZ, RZ, R52 ;  /* 0x000000ffff037224 */ /* 0x000fe400078e0034 */
[-C--:B------:R-:W-:Y:S01]  /*dcb0*/  FMUL.FTZ R126, R126, R51.reuse ;  /* 0x000000337e7e7220 */ /* 0x080fe20000410000 */
[----:B------:R-:W-:Y:S01]  /*dcc0*/  LOP3.LUT R5, R5, R0, RZ, 0xc0, !PT ;  /* 0x0000000005057212 */ /* 0x000fe200078ec0ff */
[----:B------:R-:W-:Y:S02]  /*dcd0*/  IMAD.MOV.U32 R0, RZ, RZ, R48 ;  /* 0x000000ffff007224 */ /* 0x000fe400078e0030 */
[----:B------:R1:W2:Y:S01]  /*dce0*/  MUFU.EX2 R48, R12 ;  /* 0x0000000c00307308 */ /* 0x0002a20000000800 */
[----:B------:R-:W-:-:S02]  /*dcf0*/  FMUL.FTZ R127, R127, R51 ;  /* 0x000000337f7f7220 */ /* 0x000fc40000410000 */
[-C--:B------:R-:W-:Y:S02]  /*dd00*/  FMUL.FTZ R136, R136, R50.reuse ;  /* 0x0000003288887220 */ /* 0x080fe40000410000 */
[-C--:B------:R-:W-:Y:S02]  /*dd10*/  FMUL.FTZ R137, R137, R50.reuse ;  /* 0x0000003289897220 */ /* 0x080fe40000410000 */
[-C--:B------:R-:W-:Y:S02]  /*dd20*/  FMUL.FTZ R138, R138, R51.reuse ;  /* 0x000000338a8a7220 */ /* 0x080fe40000410000 */
[----:B------:R-:W-:Y:S02]  /*dd30*/  FMUL.FTZ R139, R139, R51 ;  /* 0x000000338b8b7220 */ /* 0x000fe40000410000 */
[-C--:B------:R-:W-:Y:S02]  /*dd40*/  FMUL.FTZ R140, R140, R50.reuse ;  /* 0x000000328c8c7220 */ /* 0x080fe40000410000 */
[----:B------:R-:W-:-:S02]  /*dd50*/  FMUL.FTZ R141, R141, R50 ;  /* 0x000000328d8d7220 */ /* 0x000fc40000410000 */
[----:B------:R-:W-:Y:S01]  /*dd60*/  FMUL.FTZ R142, R142, R51 ;  /* 0x000000338e8e7220 */ /* 0x000fe20000410000 */
[----:B-1----:R-:W1:Y:S01]  /*dd70*/  LDSM.16.MT88.4 R12, [R212+0x9000] ;  /* 0x00900000d40c783b */ /* 0x002e620000004200 */
[-C--:B--2---:R-:W-:Y:S02]  /*dd80*/  FMUL.FTZ R112, R112, R48.reuse ;  /* 0x0000003070707220 */ /* 0x084fe40000410000 */
[-C--:B------:R-:W-:Y:S02]  /*dd90*/  FMUL.FTZ R113, R113, R48.reuse ;  /* 0x0000003071717220 */ /* 0x080fe40000410000 */
        /* <DEDUP_REMOVED lines=17> */
[-C--:B------:R-:W-:Y:S01]  /*deb0*/  FMUL.FTZ R156, R156, R50.reuse ;  /* 0x000000329c9c7220 */ /* 0x080fe20000410000 */
[----:B-1----:R-:W-:Y:S01]  /*dec0*/  HMMA.16816.F32 R52, R8, R12, R112 ;  /* 0x0000000c0834723c */ /* 0x002fe20000001870 */
[----:B------:R-:W-:Y:S02]  /*ded0*/  FMUL.FTZ R157, R157, R50 ;  /* 0x000000329d9d7220 */ /* 0x000fe40000410000 */
[-C--:B------:R-:W-:Y:S02]  /*dee0*/  FMUL.FTZ R158, R158, R51.reuse ;  /* 0x000000339e9e7220 */ /* 0x080fe40000410000 */
[----:B------:R-:W-:-:S02]  /*def0*/  FMUL.FTZ R159, R159, R51 ;  /* 0x000000339f9f7220 */ /* 0x000fc40000410000 */
[----:B------:R-:W-:Y:S01]  /*df00*/  MOV R115, R57 ;  /* 0x0000003900737202 */ /* 0x000fe20000000f00 */
[----:B------:R-:W-:Y:S01]  /*df10*/  IMAD.MOV.U32 R114, RZ, RZ, R59 ;  /* 0x000000ffff727224 */ /* 0x000fe200078e003b */
[C---:B------:R-:W-:Y:S01]  /*df20*/  HMMA.16816.F32 R108, R4.reuse, R12, R108 ;  /* 0x0000000c046c723c */ /* 0x040fe2000000186c */
[----:B------:R-:W-:Y:S01]  /*df30*/  IMAD.MOV.U32 R113, RZ, RZ, R61 ;  /* 0x000000ffff717224 */ /* 0x000fe200078e003d */
[----:B------:R-:W-:Y:S01]  /*df40*/  MOV R112, R2 ;  /* 0x0000000200707202 */ /* 0x000fe20000000f00 */
[-C--:B------:R-:W-:Y:S01]  /*df50*/  FMUL.FTZ R168, R168, R50.reuse ;  /* 0x00000032a8a87220 */ /* 0x080fe20000410000 */
[----:B------:R-:W-:Y:S01]  /*df60*/  LOP3.LUT R2, R27, UR8, R44, 0x96, !PT ;  /* 0x000000081b027c12 */ /* 0x000fe2000f8e962c */
[----:B------:R-:W-:Y:S02]  /*df70*/  FMUL.FTZ R169, R169, R50 ;  /* 0x00000032a9a97220 */ /* 0x000fe40000410000 */
[-C--:B------:R-:W-:Y:S01]  /*df80*/  FMUL.FTZ R170, R170, R51.reuse ;  /* 0x00000033aaaa7220 */ /* 0x080fe20000410000 */
[----:B------:R-:W-:Y:S01]  /*df90*/  HMMA.16816.F32 R120, R4, R14, R120 ;  /* 0x0000000e0478723c */ /* 0x000fe20000001878 */
[----:B------:R-:W-:-:S02]  /*dfa0*/  FMUL.FTZ R171, R171, R51 ;  /* 0x00000033abab7220 */ /* 0x000fc40000410000 */
[-C--:B------:R-:W-:Y:S02]  /*dfb0*/  FMUL.FTZ R164, R164, R48.reuse ;  /* 0x00000030a4a47220 */ /* 0x080fe40000410000 */
[----:B------:R-:W-:Y:S02]  /*dfc0*/  FMUL.FTZ R165, R165, R48 ;  /* 0x00000030a5a57220 */ /* 0x000fe40000410000 */
[-C--:B------:R-:W-:Y:S01]  /*dfd0*/  FMUL.FTZ R72, R72, R50.reuse ;  /* 0x0000003248487220 */ /* 0x080fe20000410000 */
[----:B------:R-:W-:Y:S01]  /*dfe0*/  HMMA.16816.F32 R56, R8, R14, R116 ;  /* 0x0000000e0838723c */ /* 0x000fe20000001874 */
[----:B------:R-:W1:Y:S01]  /*dff0*/  LDSM.16.MT88.4 R12, [R214+0x9000] ;  /* 0x00900000d60c783b */ /* 0x000e620000004200 */
[-C--:B------:R-:W-:Y:S02]  /*e000*/  FMUL.FTZ R73, R73, R50.reuse ;  /* 0x0000003249497220 */ /* 0x080fe40000410000 */
[-C--:B------:R-:W-:Y:S02]  /*e010*/  FMUL.FTZ R74, R74, R51.reuse ;  /* 0x000000334a4a7220 */ /* 0x080fe40000410000 */
[----:B------:R-:W-:Y:S01]  /*e020*/  FMUL.FTZ R75, R75, R51 ;  /* 0x000000334b4b7220 */ /* 0x000fe20000410000 */
[----:B------:R-:W-:Y:S01]  /*e030*/  MOV R116, R115 ;  /* 0x0000007300747202 */ /* 0x000fe20000000f00 */
[----:B------:R-:W-:-:S02]  /*e040*/  FMUL.FTZ R76, R76, R50 ;  /* 0x000000324c4c7220 */ /* 0x000fc40000410000 */
[-C--:B------:R-:W-:Y:S02]  /*e050*/  FMUL.FTZ R77, R77, R50.reuse ;  /* 0x000000324d4d7220 */ /* 0x080fe40000410000 */
[-C--:B------:R-:W-:Y:S01]  /*e060*/  FMUL.FTZ R78, R78, R51.reuse ;  /* 0x000000334e4e7220 */ /* 0x080fe20000410000 */
        /* <DEDUP_REMOVED lines=14> */
[-C--:B------:R-:W-:Y:S02]  /*e150*/  FMUL.FTZ R81, R81, R48.reuse ;  /* 0x0000003051517220 */ /* 0x080fe40000410000 */
[-C--:B------:R-:W-:Y:S01]  /*e160*/  FMUL.FTZ R84, R84, R48.reuse ;  /* 0x0000003054547220 */ /* 0x080fe20000410000 */
[----:B-1----:R-:W-:Y:S01]  /*e170*/  HMMA.16816.F32 R128, R8, R12, R128 ;  /* 0x0000000c0880723c */ /* 0x002fe20000001880 */
[-C--:B------:R-:W-:Y:S02]  /*e180*/  FMUL.FTZ R85, R85, R48.reuse ;  /* 0x0000003055557220 */ /* 0x080fe40000410000 */
[-C--:B------:R-:W-:Y:S02]  /*e190*/  FMUL.FTZ R96, R96, R48.reuse ;  /* 0x0000003060607220 */ /* 0x080fe40000410000 */
[----:B------:R-:W-:-:S02]  /*e1a0*/  FMUL.FTZ R97, R97, R48 ;  /* 0x0000003061617220 */ /* 0x000fc40000410000 */
[----:B------:R-:W-:Y:S01]  /*e1b0*/  IMAD.MOV.U32 R117, RZ, RZ, R3 ;  /* 0x000000ffff757224 */ /* 0x000fe200078e0003 */
[----:B------:R-:W-:Y:S01]  /*e1c0*/  HMMA.16816.F32 R124, R4, R12, R124 ;  /* 0x0000000c047c723c */ /* 0x000fe2000000187c */
[----:B------:R-:W-:-:S04]  /*e1d0*/  IMAD.WIDE.U32 R2, R2, -0x2daee0ad, RZ ;  /* 0xd2511f5302027825 */ /* 0x000fc800078e00ff */
[----:B------:R-:W-:Y:S02]  /*e1e0*/  IMAD.MOV.U32 R119, RZ, RZ, R0 ;  /* 0x000000ffff777224 */ /* 0x000fe400078e0000 */
[----:B------:R-:W-:Y:S01]  /*e1f0*/  FFMA.FTZ R0, R188, c[0x0][0x23c], -R30 ;  /* 0x00008f00bc007a23 */ /* 0x000fe2000001081e */
[-C--:B------:R-:W-:Y:S01]  /*e200*/  HMMA.16816.F32 R136, R4, R14.reuse, R136 ;  /* 0x0000000e0488723c */ /* 0x080fe20000001888 */
[----:B------:R-:W-:Y:S01]  /*e210*/  IMAD.MOV.U32 R45, RZ, RZ, R112 ;  /* 0x000000ffff2d7224 */ /* 0x000fe200078e0070 */
[----:B------:R-:W-:Y:S01]  /*e220*/  MOV R112, R187 ;  /* 0x000000bb00707202 */ /* 0x000fe20000000f00 */
[----:B------:R-:W-:Y:S02]  /*e230*/  IMAD.MOV.U32 R187, RZ, RZ, R249 ;  /* 0x000000ffffbb7224 */ /* 0x000fe400078e00f9 */
[----:B------:R-:W-:Y:S01]  /*e240*/  IMAD.MOV.U32 R115, RZ, RZ, R22 ;  /* 0x000000ffff737224 */ /* 0x000fe200078e0016 */
[----:B------:R-:W-:Y:S01]  /*e250*/  MOV R22, R250 ;  /* 0x000000fa00167202 */ /* 0x000fe20000000f00 */
[----:B------:R-:W-:Y:S01]  /*e260*/  IMAD.MOV.U32 R118, RZ, RZ, R186 ;  /* 0x000000ffff767224 */ /* 0x000fe200078e00ba */
[----:B------:R-:W-:Y:S01]  /*e270*/  HMMA.16816.F32 R60, R8, R14, R132 ;  /* 0x0000000e083c723c */ /* 0x000fe20000001884 */
[----:B------:R-:W1:Y:S01]  /*e280*/  LDSM.16.MT88.4 R12, [R212+0xa000] ;  /* 0x00a00000d40c783b */ /* 0x000e620000004200 */
[----:B------:R2:W-:Y:S01]  /*e290*/  MUFU.EX2 R133, R0 ;  /* 0x0000000000857308 */ /* 0x0005e20000000800 */
[----:B------:R-:W-:-:S04]  /*e2a0*/  IMAD.MOV.U32 R186, RZ, RZ, R248 ;  /* 0x000000ffffba7224 */ /* 0x000fc800078e00f8 */
[----:B------:R-:W-:Y:S01]  /*e2b0*/  IMAD.MOV.U32 R134, RZ, RZ, R113 ;  /* 0x000000ffff867224 */ /* 0x000fe200078e0071 */
[----:B------:R-:W-:Y:S01]  /*e2c0*/  HMMA.16816.F32 R68, R8, R16, R68 ;  /* 0x000000100844723c */ /* 0x000fe20000001844 */
[----:B------:R-:W-:Y:S02]  /*e2d0*/  IMAD.MOV.U32 R113, RZ, RZ, R101 ;  /* 0x000000ffff717224 */ /* 0x000fe400078e0065 */
[----:B------:R-:W-:Y:S02]  /*e2e0*/  IMAD.MOV.U32 R135, RZ, RZ, R114 ;  /* 0x000000ffff877224 */ /* 0x000fe400078e0072 */
[----:B------:R-:W-:-:S03]  /*e2f0*/  IMAD.MOV.U32 R114, RZ, RZ, R102 ;  /* 0x000000ffff727224 */ /* 0x000fc600078e0066 */
[----:B------:R-:W-:Y:S01]  /*e300*/  HMMA.16816.F32 R80, R8, R18, R80 ;  /* 0x000000120850723c */ /* 0x000fe20000001850 */
[----:B--2---:R-:W-:-:S04]  /*e310*/  FFMA.FTZ R0, R178, c[0x0][0x23c], -R30 ;  /* 0x00008f00b2007a23 */ /* 0x004fc8000001081e */
[----:B------:R2:W-:Y:S03]  /*e320*/  MUFU.EX2 R101, R0 ;  /* 0x0000000000657308 */ /* 0x0005e60000000800 */
[-C--:B-1----:R-:W-:Y:S08]  /*e330*/  HMMA.16816.F32 R144, R8, R12.reuse, R144 ;  /* 0x0000000c0890723c */ /* 0x082ff00000001890 */
[C---:B------:R-:W-:Y:S08]  /*e340*/  HMMA.16816.F32 R140, R4.reuse, R12, R140 ;  /* 0x0000000c048c723c */ /* 0x040ff0000000188c */
[-C--:B------:R-:W-:Y:S08]  /*e350*/  HMMA.16816.F32 R152, R4, R14.reuse, R152 ;  /* 0x0000000e0498723c */ /* 0x080ff00000001898 */
[----:B------:R-:W-:Y:S01]  /*e360*/  HMMA.16816.F32 R64, R8, R14, R148 ;  /* 0x0000000e0840723c */ /* 0x000fe20000001894 */
[----:B------:R-:W1:Y:S06]  /*e370*/  LDSM.16.MT88.4 R12, [R214+0xa000] ;  /* 0x00a00000d60c783b */ /* 0x000e6c0000004200 */
[----:B------:R-:W-:Y:S01]  /*e380*/  MOV R148, R103 ;  /* 0x0000006700947202 */ /* 0x000fe20000000f00 */
[----:B------:R-:W-:-:S02]  /*e390*/  IMAD.MOV.U32 R151, RZ, RZ, R23 ;  /* 0x000000ffff977224 */ /* 0x000fc400078e0017 */
[----:B------:R-:W-:Y:S02]  /*e3a0*/  IMAD.MOV.U32 R23, RZ, RZ, R251 ;  /* 0x000000ffff177224 */ /* 0x000fe400078e00fb */
[----:B------:R-:W-:Y:S02]  /*e3b0*/  IMAD.MOV.U32 R150, RZ, RZ, R239 ;  /* 0x000000ffff967224 */ /* 0x000fe400078e00ef */
[----:B------:R-:W-:Y:S01]  /*e3c0*/  IMAD.MOV.U32 R149, RZ, RZ, R185 ;  /* 0x000000ffff957224 */ /* 0x000fe200078e00b9 */
[-C--:B-1----:R-:W-:Y:S08]  /*e3d0*/  HMMA.16816.F32 R160, R8, R12.reuse, R160 ;  /* 0x0000000c08a0723c */ /* 0x082ff000000018a0 */
[C---:B------:R-:W-:Y:S08]  /*e3e0*/  HMMA.16816.F32 R156, R4.reuse, R12, R156 ;  /* 0x0000000c049c723c */ /* 0x040ff0000000189c */
[-C--:B------:R-:W-:Y:S08]  /*e3f0*/  HMMA.16816.F32 R168, R4, R14.reuse, R168 ;  /* 0x0000000e04a8723c */ /* 0x080ff000000018a8 */
[----:B------:R-:W-:Y:S01]  /*e400*/  HMMA.16816.F32 R164, R8, R14, R164 ;  /* 0x0000000e08a4723c */ /* 0x000fe200000018a4 */
[----:B------:R-:W1:Y:S07]  /*e410*/  LDSM.16.MT88.4 R12, [R214+0xb000] ;  /* 0x00b00000d60c783b */ /* 0x000e6e0000004200 */
[C---:B-1----:R-:W-:Y:S08]  /*e420*/  HMMA.16816.F32 R88, R4.reuse, R12, R88 ;  /* 0x0000000c0458723c */ /* 0x042ff00000001858 */
[----:B------:R-:W-:Y:S07]  /*e430*/  HMMA.16816.F32 R92, R4, R14, R92 ;  /* 0x0000000e045c723c */ /* 0x000fee000000185c */
[----:B------:R-:W-:Y:S01]  /*e440*/  LOP3.LUT R5, R21, UR8, R24, 0x96, !PT ;  /* 0x0000000815057c12 */ /* 0x000fe2000f8e9618 */
[----:B------:R-:W-:Y:S01]  /*e450*/  HMMA.16816.F32 R84, R8, R12, R84 ;  /* 0x0000000c0854723c */ /* 0x000fe20000001854 */
[----:B------:R-:W-:Y:S01]  /*e460*/  LOP3.LUT R4, R3, UR18, R34, 0x96, !PT ;  /* 0x0000001203047c12 */ /* 0x000fe2000f8e9622 */
[----:B------:R-:W1:Y:S01]  /*e470*/  LDSM.16.MT88.4 R24, [R214+0x9400] ;  /* 0x00940000d618783b */ /* 0x000e620000004200 */
[----:B------:R-:W-:-:S04]  /*e480*/  LOP3.LUT R7, R2, 0xffff, RZ, 0xc0, !PT ;  /* 0x0000ffff02077812 */ /* 0x000fc800078ec0ff */
[----:B------:R-:W-:Y:S01]  /*e490*/  LOP3.LUT R13, R2, 0xff, RZ, 0xc0, !PT ;  /* 0x000000ff020d7812 */ /* 0x000fe200078ec0ff */
[----:B------:R-:W-:Y:S01]  /*e4a0*/  HMMA.16816.F32 R96, R8, R14, R96 ;  /* 0x0000000e0860723c */ /* 0x000fe20000001860 */
[----:B------:R-:W-:-:S06]  /*e4b0*/  SHF.R.U32.HI R12, RZ, 0x10, R2 ;  /* 0x00000010ff0c7819 */ /* 0x000fcc0000011602 */
[----:B------:R-:W-:Y:S01]  /*e4c0*/  SHF.R.U32.HI R11, RZ, 0x18, R2 ;  /* 0x00000018ff0b7819 */ /* 0x000fe20000011602 */
[----:B------:R-:W-:-:S04]  /*e4d0*/  IMAD.WIDE.U32 R2, R5, -0x2daee0ad, RZ ;  /* 0xd2511f5305027825 */ /* 0x000fc800078e00ff */
[----:B------:R-:W-:Y:S01]  /*e4e0*/  FFMA.FTZ R5, R175, c[0x0][0x23c], -R30 ;  /* 0x00008f00af057a23 */ /* 0x000fe2000001081e */
[C---:B------:R-:W-:Y:S02]  /*e4f0*/  LOP3.LUT R6, R2.reuse, 0xffff, RZ, 0xc0, !PT ;  /* 0x0000ffff02067812 */ /* 0x040fe400078ec0ff */
[----:B------:R-:W-:Y:S01]  /*e500*/  LOP3.LUT R10, R2, 0xff, RZ, 0xc0, !PT ;  /* 0x000000ff020a7812 */ /* 0x000fe200078ec0ff */
[----:B------:R3:W-:Y:S01]  /*e510*/  MUFU.EX2 R102, R5 ;  /* 0x0000000500667308 */ /* 0x0007e20000000800 */
[--C-:B------:R-:W-:Y:S02]  /*e520*/  SHF.R.U32.HI R9, RZ, 0x10, R2.reuse ;  /* 0x00000010ff097819 */ /* 0x100fe40000011602 */
[----:B------:R-:W-:Y:S02]  /*e530*/  SHF.R.U32.HI R8, RZ, 0x18, R2 ;  /* 0x00000018ff087819 */ /* 0x000fe40000011602 */
[----:B--2---:R-:W-:Y:S02]  /*e540*/  LOP3.LUT R0, R3, UR18, R32, 0x96, !PT ;  /* 0x0000001203007c12 */ /* 0x004fe4000f8e9620 */
[----:B------:R-:W-:Y:S01]  /*e550*/  LOP3.LUT R2, R12, 0xff, RZ, 0xc0, !PT ;  /* 0x000000ff0c027812 */ /* 0x000fe200078ec0ff */
[----:B------:R-:W-:Y:S01]  /*e560*/  LDSM.16.MT88.4 R32, [R214+0xb400] ;  /* 0x00b40000d620783b */ /* 0x000fe20000004200 */
[----:B------:R-:W-:-:S02]  /*e570*/  SHF.R.U32.HI R3, RZ, 0x8, R7 ;  /* 0x00000008ff037819 */ /* 0x000fc40000011607 */
[----:B------:R-:W-:Y:S01]  /*e580*/  PRMT R11, R2, 0x5410, R11 ;  /* 0x00005410020b7816 */ /* 0x000fe2000000000b */
[----:B------:R-:W-:Y:S01]  /*e590*/  FFMA.FTZ R2, R240, c[0x0][0x23c], -R31 ;  /* 0x00008f00f0027a23 */ /* 0x000fe2000001081f */
[----:B------:R-:W-:Y:S02]  /*e5a0*/  PRMT R7, R13, 0x5410, R3 ;  /* 0x000054100d077816 */ /* 0x000fe40000000003 */
[----:B------:R-:W-:Y:S01]  /*e5b0*/  SHF.R.U32.HI R3, RZ, 0x8, R6 ;  /* 0x00000008ff037819 */ /* 0x000fe20000011606 */
[----:B------:R2:W-:Y:S01]  /*e5c0*/  MUFU.EX2 R132, R2 ;  /* 0x0000000200847308 */ /* 0x0005e20000000800 */
[----:B---3--:R-:W-:Y:S01]  /*e5d0*/  FFMA.FTZ R5, R172, c[0x0][0x23c], -R30 ;  /* 0x00008f00ac057a23 */ /* 0x008fe2000001081e */
[----:B------:R-:W-:Y:S02]  /*e5e0*/  LOP3.LUT R6, R4, 0xff, RZ, 0xc0, !PT ;  /* 0x000000ff04067812 */ /* 0x000fe400078ec0ff */
[----:B------:R-:W-:Y:S01]  /*e5f0*/  PRMT R12, R10, 0x5410, R3 ;  /* 0x000054100a0c7816 */ /* 0x000fe20000000003 */
[----:B------:R-:W-:Y:S01]  /*e600*/  FFMA.FTZ R3, R182, c[0x0][0x23c], -R31 ;  /* 0x00008f00b6037a23 */ /* 0x000fe2000001081f */
[----:B------:R-:W-:Y:S01]  /*e610*/  MOV R172, R186 ;  /* 0x000000ba00ac7202 */ /* 0x000fe20000000f00 */
[----:B------:R-:W-:Y:S01]  /*e620*/  IMAD.MOV.U32 R182, RZ, RZ, R22 ;  /* 0x000000ffffb67224 */ /* 0x000fe200078e0016 */
[----:B------:R3:W4:Y:S01]  /*e630*/  MUFU.EX2 R103, R5 ;  /* 0x0000000500677308 */ /* 0x0007220000000800 */
[----:B--2---:R-:W-:-:S07]  /*e640*/  LOP3.LUT R2, R9, 0xff, RZ, 0xc0, !PT ;  /* 0x000000ff09027812 */ /* 0x004fce00078ec0ff */
[----:B------:R2:W-:Y:S01]  /*e650*/  MUFU.EX2 R249, R3 ;  /* 0x0000000300f97308 */ /* 0x0005e20000000800 */
[----:B------:R-:W-:Y:S02]  /*e660*/  PRMT R17, R2, 0x5410, R8 ;  /* 0x0000541002117816 */ /* 0x000fe40000000008 */
[----:B------:R-:W-:Y:S02]  /*e670*/  LOP3.LUT R2, R4, 0xffff, RZ, 0xc0, !PT ;  /* 0x0000ffff04027812 */ /* 0x000fe400078ec0ff */
[--C-:B---3--:R-:W-:Y:S02]  /*e680*/  SHF.R.U32.HI R5, RZ, 0x18, R4.reuse ;  /* 0x00000018ff057819 */ /* 0x108fe40000011604 */
[----:B--2---:R-:W-:Y:S02]  /*e690*/  SHF.R.U32.HI R3, RZ, 0x10, R4 ;  /* 0x00000010ff037819 */ /* 0x004fe40000011604 */
[----:B------:R-:W-:Y:S02]  /*e6a0*/  SHF.R.U32.HI R4, RZ, 0x8, R2 ;  /* 0x00000008ff047819 */ /* 0x000fe40000011602 */
[----:B------:R-:W-:Y:S01]  /*e6b0*/  LOP3.LUT R2, R3, 0xff, RZ, 0xc0, !PT ;  /* 0x000000ff03027812 */ /* 0x000fe200078ec0ff */
[----:B------:R-:W-:Y:S01]  /*e6c0*/  FFMA.FTZ R3, R177, c[0x0][0x23c], -R31 ;  /* 0x00008f00b1037a23 */ /* 0x000fe2000001081f */
[----:B------:R-:W-:Y:S01]  /*e6d0*/  PRMT R6, R6, 0x5410, R4 ;  /* 0x0000541006067816 */ /* 0x000fe20000000004 */
[----:B------:R-:W-:Y:S01]  /*e6e0*/  FFMA.FTZ R4, R242, c[0x0][0x23c], -R28 ;  /* 0x00008f00f2047a23 */ /* 0x000fe2000001081c */
[----:B------:R-:W-:Y:S01]  /*e6f0*/  PRMT R5, R2, 0x5410, R5 ;  /* 0x0000541002057816 */ /* 0x000fe20000000005 */
[----:B------:R2:W-:Y:S01]  /*e700*/  MUFU.EX2 R251, R3 ;  /* 0x0000000300fb7308 */ /* 0x0005e20000000800 */
[----:B------:R-:W-:-:S07]  /*e710*/  LOP3.LUT R2, R0, 0xffff, RZ, 0xc0, !PT ;  /* 0x0000ffff00027812 */ /* 0x000fce00078ec0ff */
[----:B------:R-:W-:Y:S01]  /*e720*/  MUFU.EX2 R240, R4 ;  /* 0x0000000400f07308 */ /* 0x000fe20000000800 */
[----:B--2---:R-:W-:Y:S02]  /*e730*/  FFMA.FTZ R3, R173, c[0x0][0x23c], -R31 ;  /* 0x00008f00ad037a23 */ /* 0x004fe4000001081f */
[----:B------:R-:W-:-:S05]  /*e740*/  IMAD.MOV.U32 R173, RZ, RZ, R187 ;  /* 0x000000ffffad7224 */ /* 0x000fca00078e00bb */
[----:B------:R2:W3:Y:S02]  /*e750*/  MUFU.EX2 R250, R3 ;  /* 0x0000000300fa7308 */ /* 0x0004e40000000800 */
[----:B--2---:R-:W-:Y:S02]  /*e760*/  SHF.R.U32.HI R3, RZ, 0x8, R2 ;  /* 0x00000008ff037819 */ /* 0x004fe40000011602 */
[----:B------:R-:W-:-:S04]  /*e770*/  LOP3.LUT R2, R0, 0xff, RZ, 0xc0, !PT ;  /* 0x000000ff00027812 */ /* 0x000fc800078ec0ff */
[----:B------:R-:W-:Y:S01]  /*e780*/  PRMT R4, R2, 0x5410, R3 ;  /* 0x0000541002047816 */ /* 0x000fe20000000003 */
[----:B------:R-:W-:Y:S01]  /*e790*/  FFMA.FTZ R2, R183, c[0x0][0x23c], -R28 ;  /* 0x00008f00b7027a23 */ /* 0x000fe2000001081c */
[--C-:B------:R-:W-:Y:S01]  /*e7a0*/  SHF.R.U32.HI R3, RZ, 0x10, R0.reuse ;  /* 0x00000010ff037819 */ /* 0x100fe20000011600 */
[----:B------:R-:W-:Y:S02]  /*e7b0*/  IMAD.MOV.U32 R183, RZ, RZ, R23 ;  /* 0x000000ffffb77224 */ /* 0x000fe400078e0017 */
[----:B------:R2:W-:Y:S01]  /*e7c0*/  MUFU.EX2 R239, R2 ;  /* 0x0000000200ef7308 */ /* 0x0005e20000000800 */
[----:B------:R-:W5:Y:S01]  /*e7d0*/  LDSM.16.MT88.4 R20, [R212+0xb400] ;  /* 0x00b40000d414783b */ /* 0x000f620000004200 */
[----:B--2---:R-:W-:Y:S02]  /*e7e0*/  SHF.R.U32.HI R2, RZ, 0x18, R0 ;  /* 0x00000018ff027819 */ /* 0x004fe40000011600 */
[----:B------:R-:W-:Y:S01]  /*e7f0*/  LOP3.LUT R0, R3, 0xff, RZ, 0xc0, !PT ;  /* 0x000000ff03007812 */ /* 0x000fe200078ec0ff */
[----:B------:R-:W-:-:S03]  /*e800*/  FFMA.FTZ R3, R179, c[0x0][0x23c], -R28 ;  /* 0x00008f00b3037a23 */ /* 0x000fc6000001081c */
[----:B------:R-:W-:Y:S01]  /*e810*/  PRMT R16, R0, 0x5410, R2 ;  /* 0x0000541000107816 */ /* 0x000fe20000000002 */
[--C-:B------:R-:W-:Y:S01]  /*e820*/  HSET2.LE.AND R0, R7, R104.reuse, PT ;  /* 0x0000006807007233 */ /* 0x100fe20003803000 */
[----:B----4-:R-:W-:Y:S01]  /*e830*/  F2FP.PACK_AB R2, R103, R102 ;  /* 0x000000666702723e */ /* 0x010fe200000000ff */
[----:B------:R2:W-:Y:S03]  /*e840*/  MUFU.EX2 R248, R3 ;  /* 0x0000000300f87308 */ /* 0x0005e60000000800 */
[----:B------:R-:W-:Y:S01]  /*e850*/  LOP3.LUT R10, R0, R2, RZ, 0xc0, !PT ;  /* 0x00000002000a7212 */ /* 0x000fe200078ec0ff */
[----:B------:R-:W-:Y:S01]  /*e860*/  HSET2.LE.AND R0, R11, R104, PT ;  /* 0x000000680b007233 */ /* 0x000fe20003803000 */
[----:B---3--:R-:W-:-:S04]  /*e870*/  F2FP.PACK_AB R2, R250, R251 ;  /* 0x000000fbfa02723e */ /* 0x008fc800000000ff */
[----:B------:R-:W-:Y:S01]  /*e880*/  LOP3.LUT R11, R0, R2, RZ, 0xc0, !PT ;  /* 0x00000002000b7212 */ /* 0x000fe200078ec0ff */
[----:B------:R-:W-:Y:S01]  /*e890*/  HSET2.LE.AND R0, R6, R104, PT ;  /* 0x0000006806007233 */ /* 0x000fe20003803000 */
[----:B------:R-:W-:-:S04]  /*e8a0*/  F2FP.PACK_AB R2, R101, R133 ;  /* 0x000000856502723e */ /* 0x000fc800000000ff */
[----:B------:R-:W-:Y:S01]  /*e8b0*/  LOP3.LUT R8, R0, R2, RZ, 0xc0, !PT ;  /* 0x0000000200087212 */ /* 0x000fe200078ec0ff */
[----:B--2---:R-:W-:Y:S01]  /*e8c0*/  FFMA.FTZ R3, R174, c[0x0][0x23c], -R28 ;  /* 0x00008f00ae037a23 */ /* 0x004fe2000001081c */
[--C-:B------:R-:W-:Y:S01]  /*e8d0*/  HSET2.LE.AND R0, R5, R104.reuse, PT ;  /* 0x0000006805007233 */ /* 0x100fe20003803000 */
[----:B------:R-:W-:Y:S02]  /*e8e0*/  F2FP.PACK_AB R2, R249, R132 ;  /* 0x00000084f902723e */ /* 0x000fe400000000ff */
[----:B------:R2:W3:Y:S02]  /*e8f0*/  MUFU.EX2 R242, R3 ;  /* 0x0000000300f27308 */ /* 0x0004e40000000800 */
[----:B------:R-:W-:Y:S01]  /*e900*/  LOP3.LUT R9, R0, R2, RZ, 0xc0, !PT ;  /* 0x0000000200097212 */ /* 0x000fe200078ec0ff */
[--C-:B------:R-:W-:Y:S01]  /*e910*/  FFMA.FTZ R2, R176, c[0x0][0x23c], -R29.reuse ;  /* 0x00008f00b0027a23 */ /* 0x100fe2000001081d */
[----:B------:R-:W-:Y:S02]  /*e920*/  HSET2.LE.AND R0, R12, R104, PT ;  /* 0x000000680c007233 */ /* 0x000fe40003803000 */
[----:B------:R-:W4:Y:S02]  /*e930*/  LDSM.16.MT88.4 R12, [R212+0x9400] ;  /* 0x00940000d40c783b */ /* 0x000f240000004200 */
[----:B------:R3:W-:Y:S01]  /*e940*/  MUFU.EX2 R188, R2 ;  /* 0x0000000200bc7308 */ /* 0x0007e20000000800 */
[----:B-1----:R-:W-:Y:S01]  /*e950*/  HMMA.16816.F32 R128, R8, R24, R128 ;  /* 0x000000180880723c */ /* 0x002fe20000001880 */
[----:B--2---:R-:W-:-:S07]  /*e960*/  FFMA.FTZ R3, R243, c[0x0][0x23c], -R29 ;  /* 0x00008f00f3037a23 */ /* 0x004fce000001081d */
[----:B------:R-:W-:Y:S01]  /*e970*/  HMMA.16816.F32 R60, R8, R26, R60 ;  /* 0x0000001a083c723c */ /* 0x000fe2000000183c */
[----:B------:R-:W-:Y:S01]  /*e980*/  IMAD.MOV.U32 R243, RZ, RZ, R45 ;  /* 0x000000fffff37224 */ /* 0x000fe200078e002d */
[----:B------:R1:W-:Y:S01]  /*e990*/  MUFU.EX2 R186, R3 ;  /* 0x0000000300ba7308 */ /* 0x0003e20000000800 */
[----:B---3--:R-:W-:-:S05]  /*e9a0*/  F2FP.PACK_AB R2, R242, R248 ;  /* 0x000000f8f202723e */ /* 0x008fca00000000ff */
[----:B-----5:R-:W-:Y:S01]  /*e9b0*/  HMMA.16816.F32 R68, R8, R20, R68 ;  /* 0x000000140844723c */ /* 0x020fe20000001844 */
[----:B------:R-:W-:Y:S01]  /*e9c0*/  LOP3.LUT R6, R0, R2, RZ, 0xc0, !PT ;  /* 0x0000000200067212 */ /* 0x000fe200078ec0ff */
[----:B------:R-:W-:-:S06]  /*e9d0*/  HSET2.LE.AND R0, R17, R104, PT ;  /* 0x0000006811007233 */ /* 0x000fcc0003803000 */
[----:B------:R-:W-:Y:S01]  /*e9e0*/  HMMA.16816.F32 R80, R8, R22, R80 ;  /* 0x000000160850723c */ /* 0x000fe20000001850 */
[----:B-1----:R-:W-:-:S04]  /*e9f0*/  FFMA.FTZ R3, R181, c[0x0][0x23c], -R29 ;  /* 0x00008f00b5037a23 */ /* 0x002fc8000001081d */
[----:B------:R1:W2:Y:S03]  /*ea00*/  MUFU.EX2 R187, R3 ;  /* 0x0000000300bb7308 */ /* 0x0002a60000000800 */
[C---:B------:R-:W-:Y:S08]  /*ea10*/  HMMA.16816.F32 R84, R8.reuse, R32, R84 ;  /* 0x000000200854723c */ /* 0x040ff00000001854 */
[----:B----4-:R-:W-:Y:S01]  /*ea20*/  HMMA.16816.F32 R52, R8, R12, R52 ;  /* 0x0000000c0834723c */ /* 0x010fe20000001834 */
[----:B-1----:R-:W-:Y:S01]  /*ea30*/  FFMA.FTZ R3, R241, c[0x0][0x23c], -R29 ;  /* 0x00008f00f1037a23 */ /* 0x002fe2000001081d */
[----:B--2---:R-:W-:-:S06]  /*ea40*/  F2FP.PACK_AB R2, R188, R187 ;  /* 0x000000bbbc02723e */ /* 0x004fcc00000000ff */
[----:B------:R-:W-:Y:S01]  /*ea50*/  HMMA.16816.F32 R56, R8, R14, R56 ;  /* 0x0000000e0838723c */ /* 0x000fe20000001838 */
[----:B------:R-:W-:Y:S01]  /*ea60*/  IMAD.MOV.U32 R241, RZ, RZ, R184 ;  /* 0x000000fffff17224 */ /* 0x000fe200078e00b8 */
[----:B------:R-:W1:Y:S01]  /*ea70*/  MUFU.EX2 R185, R3 ;  /* 0x0000000300b97308 */ /* 0x000e620000000800 */
[----:B------:R-:W-:Y:S01]  /*ea80*/  LOP3.LUT R7, R0, R2, RZ, 0xc0, !PT ;  /* 0x0000000200077212 */ /* 0x000fe200078ec0ff */
[----:B------:R-:W-:Y:S01]  /*ea90*/  HSET2.LE.AND R0, R4, R104, PT ;  /* 0x0000006804007233 */ /* 0x000fe20003803000 */
[----:B------:R-:W-:-:S03]  /*eaa0*/  F2FP.PACK_AB R2, R239, R240 ;  /* 0x000000f0ef02723e */ /* 0x000fc600000000ff */
[----:B------:R-:W-:Y:S01]  /*eab0*/  HMMA.16816.F32 R96, R8, R34, R96 ;  /* 0x000000220860723c */ /* 0x000fe20000001860 */
[----:B------:R-:W-:Y:S01]  /*eac0*/  LOP3.LUT R4, R0, R2, RZ, 0xc0, !PT ;  /* 0x0000000200047212 */ /* 0x000fe200078ec0ff */
[----:B------:R-:W-:Y:S02]  /*ead0*/  HSET2.LE.AND R0, R16, R104, PT ;  /* 0x0000006810007233 */ /* 0x000fe40003803000 */
[----:B------:R-:W2:Y:S01]  /*eae0*/  LDSM.16.MT88.4 R16, [R212+0xa400] ;  /* 0x00a40000d410783b */ /* 0x000ea20000004200 */
[----:B-1----:R-:W-:-:S04]  /*eaf0*/  F2FP.PACK_AB R2, R185, R186 ;  /* 0x000000bab902723e */ /* 0x002fc800000000ff */
[----:B------:R-:W-:Y:S02]  /*eb00*/  LOP3.LUT R5, R0, R2, RZ, 0xc0, !PT ;  /* 0x0000000200057212 */ /* 0x000fe400078ec0ff */
[----:B------:R-:W-:-:S04]  /*eb10*/  MOV R0, UR33 ;  /* 0x0000002100007c02 */ /* 0x000fc80008000f00 */
[----:B------:R-:W-:Y:S01]  /*eb20*/  LOP3.LUT R0, R47, UR4, R0, 0x96, !PT ;  /* 0x000000042f007c12 */ /* 0x000fe2000f8e9600 */
[----:B------:R-:W-:Y:S04]  /*eb30*/  HMMA.16816.F32 R108, R4, R12, R108 ;  /* 0x0000000c046c723c */ /* 0x000fe8000000186c */
[----:B------:R-:W-:-:S04]  /*eb40*/  IMAD.WIDE.U32 R2, R0, -0x326172a9, RZ ;  /* 0xcd9e8d5700027825 */ /* 0x000fc800078e00ff */
[----:B------:R-:W-:Y:S01]  /*eb50*/  HMMA.16816.F32 R120, R4, R14, R120 ;  /* 0x0000000e0478723c */ /* 0x000fe20000001878 */
[----:B------:R-:W1:Y:S01]  /*eb60*/  LDSM.16.MT88.4 R12, [R214+0xa400] ;  /* 0x00a40000d60c783b */ /* 0x000e620000004200 */
[C---:B------:R-:W-:Y:S02]  /*eb70*/  LOP3.LUT R0, R3.reuse, UR16, R182, 0x96, !PT ;  /* 0x0000001003007c12 */ /* 0x040fe4000f8e96b6 */
[----:B------:R-:W-:-:S04]  /*eb80*/  LOP3.LUT R3, R3, UR16, R172, 0x96, !PT ;  /* 0x0000001003037c12 */ /* 0x000fc8000f8e96ac */
[C---:B------:R-:W-:Y:S08]  /*eb90*/  HMMA.16816.F32 R124, R4.reuse, R24, R124 ;  /* 0x00000018047c723c */ /* 0x040ff0000000187c */
[C---:B------:R-:W-:Y:S01]  /*eba0*/  HMMA.16816.F32 R136, R4.reuse, R26, R136 ;  /* 0x0000001a0488723c */ /* 0x040fe20000001888 */
[----:B------:R-:W-:Y:S07]  /*ebb0*/  LDSM.16.MT88.4 R24, [R212+0xb800] ;  /* 0x00b80000d418783b */ /* 0x000fee0000004200 */
[C---:B--2---:R-:W-:Y:S08]  /*ebc0*/  HMMA.16816.F32 R140, R4.reuse, R16, R140 ;  /* 0x00000010048c723c */ /* 0x044ff0000000188c */
[C---:B------:R-:W-:Y:S08]  /*ebd0*/  HMMA.16816.F32 R152, R4.reuse, R18, R152 ;  /* 0x000000120498723c */ /* 0x040ff00000001898 */
[C---:B------:R-:W-:Y:S08]  /*ebe0*/  HMMA.16816.F32 R72, R4.reuse, R20, R72 ;  /* 0x000000140448723c */ /* 0x040ff00000001848 */
[C---:B-1----:R-:W-:Y:S08]  /*ebf0*/  HMMA.16816.F32 R156, R4.reuse, R12, R156 ;  /* 0x0000000c049c723c */ /* 0x042ff0000000189c */
[C---:B------:R-:W-:Y:S08]  /*ec00*/  HMMA.16816.F32 R168, R4.reuse, R14, R168 ;  /* 0x0000000e04a8723c */ /* 0x040ff000000018a8 */
[C---:B------:R-:W-:Y:S01]  /*ec10*/  HMMA.16816.F32 R76, R4.reuse, R22, R76 ;  /* 0x00000016044c723c */ /* 0x040fe2000000184c */
[----:B------:R-:W1:Y:S07]  /*ec20*/  LDSM.16.MT88.4 R20, [R214+0x9800] ;  /* 0x00980000d614783b */ /* 0x000e6e0000004200 */
[C---:B------:R-:W-:Y:S08]  /*ec30*/  HMMA.16816.F32 R88, R4.reuse, R32, R88 ;  /* 0x000000200458723c */ /* 0x040ff00000001858 */
[----:B------:R-:W-:Y:S01]  /*ec40*/  HMMA.16816.F32 R92, R4, R34, R92 ;  /* 0x00000022045c723c */ /* 0x000fe2000000185c */
[----:B------:R-:W-:Y:S06]  /*ec50*/  LDSM.16.MT88.4 R32, [R214+0xb800] ;  /* 0x00b80000d620783b */ /* 0x000fec0000004200 */
[--C-:B------:R-:W-:Y:S01]  /*ec60*/  LOP3.LUT R6, R39, UR14, R2.reuse, 0x96, !PT ;  /* 0x0000000e27067c12 */ /* 0x100fe2000f8e9602 */
[----:B------:R-:W-:Y:S01]  /*ec70*/  IMAD.WIDE.U32 R4, R0, -0x2daee0ad, RZ ;  /* 0xd2511f5300047825 */ /* 0x000fe200078e00ff */
[----:B------:R-:W-:Y:S01]  /*ec80*/  LOP3.LUT R7, R37, UR14, R2, 0x96, !PT ;  /* 0x0000000e25077c12 */ /* 0x000fe2000f8e9602 */
[----:B------:R-:W-:Y:S02]  /*ec90*/  HMMA.16816.F32 R160, R8, R12, R160 ;  /* 0x0000000c08a0723c */ /* 0x000fe400000018a0 */
[----:B------:R-:W-:Y:S01]  /*eca0*/  FFMA.FTZ R0, R196, c[0x0][0x23c], -R30 ;  /* 0x00008f00c4007a23 */ /* 0x000fe2000001081e */
[----:B------:R-:W-:Y:S01]  /*ecb0*/  LOP3.LUT R5, R5, UR13, R42, 0x96, !PT ;  /* 0x0000000d05057c12 */ /* 0x000fe2000f8e962a */
[----:B------:R-:W-:-:S02]  /*ecc0*/  IMAD.WIDE.U32 R2, R3, -0x2daee0ad, RZ ;  /* 0xd2511f5303027825 */ /* 0x000fc400078e00ff */
[----:B------:R2:W-:Y:S02]  /*ecd0*/  MUFU.EX2 R184, R0 ;  /* 0x0000000000b87308 */ /* 0x0005e40000000800 */
[----:B------:R-:W-:Y:S01]  /*ece0*/  IMAD.WIDE.U32 R12, R6, -0x2daee0ad, RZ ;  /* 0xd2511f53060c7825 */ /* 0x000fe200078e00ff */
[----:B------:R-:W-:Y:S01]  /*ecf0*/  HMMA.16816.F32 R164, R8, R14, R164 ;  /* 0x0000000e08a4723c */ /* 0x000fe200000018a4 */
[----:B------:R-:W-:Y:S02]  /*ed00*/  LOP3.LUT R3, R3, UR13, R40, 0x96, !PT ;  /* 0x0000000d03037c12 */ /* 0x000fe4000f8e9628 */
[----:B------:R-:W-:-:S04]  /*ed10*/  IMAD.WIDE.U32 R6, R7, -0x2daee0ad, RZ ;  /* 0xd2511f5307067825 */ /* 0x000fc800078e00ff */
[----:B------:R-:W-:Y:S01]  /*ed20*/  LOP3.LUT R14, R13, UR11, R4, 0x96, !PT ;  /* 0x0000000b0d0e7c12 */ /* 0x000fe2000f8e9604 */
[----:B------:R-:W-:Y:S01]  /*ed30*/  IMAD.WIDE.U32 R4, R5, -0x326172a9, RZ ;  /* 0xcd9e8d5705047825 */ /* 0x000fe200078e00ff */
[C---:B------:R-:W-:Y:S03]  /*ed40*/  HMMA.16816.F32 R144, R8.reuse, R16, R144 ;  /* 0x000000100890723c */ /* 0x040fe60000001890 */
[----:B------:R-:W-:Y:S01]  /*ed50*/  FFMA.FTZ R13, R189, c[0x0][0x23c], -R30 ;  /* 0x00008f00bd0d7a23 */ /* 0x000fe2000001081e */
[----:B------:R-:W-:Y:S01]  /*ed60*/  LOP3.LUT R5, R5, UR12, R38, 0x96, !PT ;  /* 0x0000000c05057c12 */ /* 0x000fe2000f8e9626 */
[----:B--2---:R-:W-:Y:S01]  /*ed70*/  FFMA.FTZ R0, R191, c[0x0][0x23c], -R30 ;  /* 0x00008f00bf007a23 */ /* 0x004fe2000001081e */
[----:B------:R-:W-:Y:S01]  /*ed80*/  MOV R189, R100 ;  /* 0x0000006400bd7202 */ /* 0x000fe20000000f00 */
[----:B------:R-:W-:Y:S01]  /*ed90*/  IMAD.WIDE.U32 R44, R14, -0x326172a9, RZ ;  /* 0xcd9e8d570e2c7825 */ /* 0x000fe200078e00ff */
[----:B------:R2:W-:Y:S01]  /*eda0*/  MUFU.EX2 R182, R13 ;  /* 0x0000000d00b67308 */ /* 0x0005e20000000800 */
[----:B------:R-:W-:Y:S02]  /*edb0*/  HMMA.16816.F32 R64, R8, R18, R64 ;  /* 0x000000120840723c */ /* 0x000fe40000001840 */
[----:B------:R-:W-:-:S02]  /*edc0*/  IMAD.MOV.U32 R191, RZ, RZ, R106 ;  /* 0x000000ffffbf7224 */ /* 0x000fc400078e006a */
[----:B------:R-:W-:-:S03]  /*edd0*/  IMAD.MOV.U32 R196, RZ, RZ, R101 ;  /* 0x000000ffffc47224 */ /* 0x000fc600078e0065 */
[----:B------:R3:W-:Y:S01]  /*ede0*/  MUFU.EX2 R183, R0 ;  /* 0x0000000000b77308 */ /* 0x0007e20000000800 */
[----:B--2---:R-:W-:Y:S01]  /*edf0*/  LOP3.LUT R13, R45, UR10, R4, 0x96, !PT ;  /* 0x0000000a2d0d7c12 */ /* 0x004fe2000f8e9604 */
[----:B------:R-:W-:-:S04]  /*ee00*/  IMAD.WIDE.U32 R4, R5, -0x2daee0ad, RZ ;  /* 0xd2511f5305047825 */ /* 0x000fc800078e00ff */
[----:B------:R-:W-:Y:S01]  /*ee10*/  IMAD.WIDE.U32 R46, R13, -0x2daee0ad, RZ ;  /* 0xd2511f530d2e7825 */ /* 0x000fe200078e00ff */
[----:B---3--:R-:W-:-:S03]  /*ee20*/  LOP3.LUT R0, R7, UR11, R2, 0x96, !PT ;  /* 0x0000000b07007c12 */ /* 0x008fc6000f8e9602 */
[----:B------:R-:W-:-:S04]  /*ee30*/  IMAD.WIDE.U32 R2, R3, -0x326172a9, RZ ;  /* 0xcd9e8d5703027825 */ /* 0x000fc800078e00ff */
[----:B------:R-:W-:Y:S01]  /*ee40*/  IMAD.WIDE.U32 R42, R0, -0x326172a9, RZ ;  /* 0xcd9e8d57002a7825 */ /* 0x000fe200078e00ff */
[----:B------:R-:W-:-:S03]  /*ee50*/  LOP3.LUT R14, R3, UR12, R36, 0x96, !PT ;  /* 0x0000000c030e7c12 */ /* 0x000fc6000f8e9624 */
[----:B------:R-:W-:Y:S01]  /*ee60*/  FFMA.FTZ R3, R200, c[0x0][0x23c], -R31 ;  /* 0x00008f00c8037a23 */ /* 0x000fe2000001081f */
[----:B------:R-:W-:Y:S01]  /*ee70*/  LOP3.LUT R0, R43, UR10, R2, 0x96, !PT ;  /* 0x0000000a2b007c12 */ /* 0x000fe2000f8e9602 */
[----:B------:R-:W-:Y:S02]  /*ee80*/  FFMA.FTZ R7, R180, c[0x0][0x23c], -R30 ;  /* 0x00008f00b4077a23 */ /* 0x000fe4000001081e */
[----:B------:R2:W-:Y:S02]  /*ee90*/  MUFU.EX2 R180, R3 ;  /* 0x0000000300b47308 */ /* 0x0005e40000000800 */
[----:B------:R-:W-:Y:S01]  /*eea0*/  IMAD.WIDE.U32 R40, R0, -0x2daee0ad, RZ ;  /* 0xd2511f5300287825 */ /* 0x000fe200078e00ff */
[----:B------:R-:W-:-:S05]  /*eeb0*/  LOP3.LUT R0, R47, UR7, R4, 0x96, !PT ;  /* 0x000000072f007c12 */ /* 0x000fca000f8e9604 */
[----:B------:R3:W4:Y:S01]  /*eec0*/  MUFU.EX2 R181, R7 ;  /* 0x0000000700b57308 */ /* 0x0007220000000800 */
[----:B--2---:R-:W-:-:S05]  /*eed0*/  IMAD.WIDE.U32 R2, R14, -0x2daee0ad, RZ ;  /* 0xd2511f530e027825 */ /* 0x004fca00078e00ff */
[----:B------:R-:W-:Y:S02]  /*eee0*/  LOP3.LUT R2, R41, UR7, R2, 0x96, !PT ;  /* 0x0000000729027c12 */ /* 0x000fe4000f8e9602 */
[----:B---3--:R-:W-:Y:S01]  /*eef0*/  LOP3.LUT R7, R5, UR9, R12, 0x96, !PT ;  /* 0x0000000905077c12 */ /* 0x008fe2000f8e960c */
[----:B------:R-:W-:Y:S01]  /*ef00*/  FFMA.FTZ R5, R195, c[0x0][0x23c], -R31 ;  /* 0x00008f00c3057a23 */ /* 0x000fe2000001081f */
[----:B------:R-:W-:Y:S01]  /*ef10*/  LOP3.LUT R12, R3, UR9, R6, 0x96, !PT ;  /* 0x00000009030c7c12 */ /* 0x000fe2000f8e9606 */
[----:B------:R-:W-:Y:S02]  /*ef20*/  IMAD.WIDE.U32 R2, R2, -0x326172a9, RZ ;  /* 0xcd9e8d5702027825 */ /* 0x000fe400078e00ff */
[----:B------:R2:W-:Y:S02]  /*ef30*/  MUFU.EX2 R179, R5 ;  /* 0x0000000500b37308 */ /* 0x0005e40000000800 */
[----:B------:R-:W-:Y:S01]  /*ef40*/  IMAD.WIDE.U32 R38, R7, -0x326172a9, RZ ;  /* 0xcd9e8d5707267825 */ /* 0x000fe200078e00ff */
[----:B------:R-:W-:-:S03]  /*ef50*/  LOP3.LUT R9, R2, 0xff, RZ, 0xc0, !PT ;  /* 0x000000ff02097812 */ /* 0x000fc600078ec0ff */
[----:B------:R-:W-:-:S04]  /*ef60*/  IMAD.WIDE.U32 R36, R12, -0x326172a9, RZ ;  /* 0xcd9e8d570c247825 */ /* 0x000fc800078e00ff */
[----:B--2---:R-:W-:-:S04]  /*ef70*/  IMAD.WIDE.U32 R4, R0, -0x326172a9, RZ ;  /* 0xcd9e8d5700047825 */ /* 0x004fc800078e00ff */
[--C-:B------:R-:W-:Y:S01]  /*ef80*/  FFMA.FTZ R0, R192, c[0x0][0x23c], -R31.reuse ;  /* 0x00008f00c0007a23 */ /* 0x100fe2000001081f */
[C---:B------:R-:W-:Y:S02]  /*ef90*/  LOP3.LUT R7, R4.reuse, 0xffff, RZ, 0xc0, !PT ;  /* 0x0000ffff04077812 */ /* 0x040fe400078ec0ff */
[----:B------:R-:W-:Y:S01]  /*efa0*/  LOP3.LUT R11, R4, 0xff, RZ, 0xc0, !PT ;  /* 0x000000ff040b7812 */ /* 0x000fe200078ec0ff */
[----:B------:R2:W-:Y:S01]  /*efb0*/  MUFU.EX2 R177, R0 ;  /* 0x0000000000b17308 */ /* 0x0005e20000000800 */
[--C-:B------:R-:W-:Y:S02]  /*efc0*/  SHF.R.U32.HI R6, RZ, 0x10, R4.reuse ;  /* 0x00000010ff067819 */ /* 0x100fe40000011604 */
[----:B------:R-:W-:Y:S01]  /*efd0*/  SHF.R.U32.HI R10, RZ, 0x18, R4 ;  /* 0x00000018ff0a7819 */ /* 0x000fe20000011604 */
[----:B------:R-:W-:Y:S01]  /*efe0*/  FFMA.FTZ R4, R190, c[0x0][0x23c], -R31 ;  /* 0x00008f00be047a23 */ /* 0x000fe2000001081f */
[----:B------:R-:W-:Y:S02]  /*eff0*/  SHF.R.U32.HI R8, RZ, 0x8, R7 ;  /* 0x00000008ff087819 */ /* 0x000fe40000011607 */
[----:B------:R-:W-:Y:S01]  /*f000*/  LOP3.LUT R7, R6, 0xff, RZ, 0xc0, !PT ;  /* 0x000000ff06077812 */ /* 0x000fe200078ec0ff */
[----:B------:R3:W5:Y:S01]  /*f010*/  MUFU.EX2 R178, R4 ;  /* 0x0000000400b27308 */ /* 0x0007620000000800 */
[----:B------:R-:W-:-:S02]  /*f020*/  PRMT R11, R11, 0x5410, R8 ;  /* 0x000054100b0b7816 */ /* 0x000fc40000000008 */
[----:B------:R-:W-:Y:S02]  /*f030*/  PRMT R13, R7, 0x5410, R10 ;  /* 0x00005410070d7816 */ /* 0x000fe4000000000a */
[----:B------:R-:W-:Y:S02]  /*f040*/  SHF.R.U32.HI R8, RZ, 0x18, R2 ;  /* 0x00000018ff087819 */ /* 0x000fe40000011602 */
[----:B--2---:R-:W-:-:S04]  /*f050*/  LOP3.LUT R0, R2, 0xffff, RZ, 0xc0, !PT ;  /* 0x0000ffff02007812 */ /* 0x004fc800078ec0ff */
[----:B------:R-:W-:Y:S02]  /*f060*/  SHF.R.U32.HI R6, RZ, 0x8, R0 ;  /* 0x00000008ff067819 */ /* 0x000fe40000011600 */
[----:B------:R-:W-:Y:S01]  /*f070*/  LOP3.LUT R0, R5, UR17, R38, 0x96, !PT ;  /* 0x0000001105007c12 */ /* 0x000fe2000f8e9626 */
[----:B---3--:R-:W-:Y:S01]  /*f080*/  FFMA.FTZ R4, R207, c[0x0][0x23c], -R28 ;  /* 0x00008f00cf047a23 */ /* 0x008fe2000001081c */
[----:B------:R-:W-:Y:S01]  /*f090*/  SHF.R.U32.HI R5, RZ, 0x10, R2 ;  /* 0x00000010ff057819 */ /* 0x000fe20000011602 */
[----:B------:R-:W-:Y:S01]  /*f0a0*/  IMAD.MOV.U32 R207, RZ, RZ, R117 ;  /* 0x000000ffffcf7224 */ /* 0x000fe200078e0075 */
[----:B------:R-:W-:Y:S01]  /*f0b0*/  PRMT R19, R9, 0x5410, R6 ;  /* 0x0000541009137816 */ /* 0x000fe20000000006 */
[----:B------:R2:W-:Y:S01]  /*f0c0*/  MUFU.EX2 R175, R4 ;  /* 0x0000000400af7308 */ /* 0x0005e20000000800 */
[----:B------:R-:W-:Y:S01]  /*f0d0*/  LOP3.LUT R5, R5, 0xff, RZ, 0xc0, !PT ;  /* 0x000000ff05057812 */ /* 0x000fe200078ec0ff */
[----:B------:R-:W-:Y:S01]  /*f0e0*/  FFMA.FTZ R6, R202, c[0x0][0x23c], -R28 ;  /* 0x00008f00ca067a23 */ /* 0x000fe2000001081c */
[----:B------:R-:W-:Y:S01]  /*f0f0*/  LOP3.LUT R2, R3, UR17, R36, 0x96, !PT ;  /* 0x0000001103027c12 */ /* 0x000fe2000f8e9624 */
[----:B------:R-:W-:Y:S01]  /*f100*/  IMAD.MOV.U32 R202, RZ, RZ, R116 ;  /* 0x000000ffffca7224 */ /* 0x000fe200078e0074 */
[----:B------:R-:W-:Y:S01]  /*f110*/  PRMT R18, R5, 0x5410, R8 ;  /* 0x0000541005127816 */ /* 0x000fe20000000008 */
[----:B------:R-:W-:Y:S01]  /*f120*/  FFMA.FTZ R5, R197, c[0x0][0x23c], -R28 ;  /* 0x00008f00c5057a23 */ /* 0x000fe2000001081c */
[----:B------:R-:W-:Y:S01]  /*f130*/  LOP3.LUT R3, R2, 0xffff, RZ, 0xc0, !PT ;  /* 0x0000ffff02037812 */ /* 0x000fe200078ec0ff */
[----:B------:R3:W1:Y:S01]  /*f140*/  MUFU.EX2 R176, R6 ;  /* 0x0000000600b07308 */ /* 0x0006620000000800 */
[----:B------:R-:W-:Y:S01]  /*f150*/  MOV R197, R135 ;  /* 0x0000008700c57202 */ /* 0x000fe20000000f00 */
[----:B------:R-:W-:Y:S01]  /*f160*/  IMAD.MOV.U32 R117, RZ, RZ, R112 ;  /* 0x000000ffff757224 */ /* 0x000fe200078e0070 */
[----:B------:R-:W-:Y:S01]  /*f170*/  MOV R116, R113 ;  /* 0x0000007100747202 */ /* 0x000fe20000000f00 */
[----:B------:R-:W-:-:S02]  /*f180*/  IMAD.MOV.U32 R135, RZ, RZ, R114 ;  /* 0x000000ffff877224 */ /* 0x000fc400078e0072 */
[----:B------:R-:W-:Y:S01]  /*f190*/  IMAD.MOV.U32 R190, RZ, RZ, R117 ;  /* 0x000000ffffbe7224 */ /* 0x000fe200078e0075 */
[C---:B--2---:R-:W-:Y:S01]  /*f1a0*/  LOP3.LUT R4, R0.reuse, 0xffff, RZ, 0xc0, !PT ;  /* 0x0000ffff00047812 */ /* 0x044fe200078ec0ff */
[----:B------:R2:W-:Y:S01]  /*f1b0*/  MUFU.EX2 R173, R5 ;  /* 0x0000000500ad7308 */ /* 0x0005e20000000800 */
[----:B------:R-:W-:Y:S01]  /*f1c0*/  MOV R195, R135 ;  /* 0x0000008700c37202 */ /* 0x000fe20000000f00 */
[----:B------:R-:W-:Y:S01]  /*f1d0*/  IMAD.MOV.U32 R192, RZ, RZ, R116 ;  /* 0x000000ffffc07224 */ /* 0x000fe200078e0074 */
[----:B------:R-:W-:Y:S02]  /*f1e0*/  SHF.R.U32.HI R7, RZ, 0x8, R4 ;  /* 0x00000008ff077819 */ /* 0x000fe40000011604 */
[----:B------:R-:W-:Y:S02]  /*f1f0*/  LOP3.LUT R4, R0, 0xff, RZ, 0xc0, !PT ;  /* 0x000000ff00047812 */ /* 0x000fe400078ec0ff */
[----:B---3--:R-:W-:Y:S02]  /*f200*/  SHF.R.U32.HI R6, RZ, 0x18, R0 ;  /* 0x00000018ff067819 */ /* 0x008fe40000011600 */
[----:B------:R-:W-:-:S02]  /*f210*/  PRMT R7, R4, 0x5410, R7 ;  /* 0x0000541004077816 */ /* 0x000fc40000000007 */
[----:B------:R-:W-:Y:S01]  /*f220*/  SHF.R.U32.HI R4, RZ, 0x10, R0 ;  /* 0x00000010ff047819 */ /* 0x000fe20000011600 */
[----:B------:R-:W-:Y:S02]  /*f230*/  FFMA.FTZ R0, R193, c[0x0][0x23c], -R28 ;  /* 0x00008f00c1007a23 */ /* 0x000fe4000001081c */
[----:B------:R-:W-:Y:S01]  /*f240*/  IMAD.MOV.U32 R193, RZ, RZ, R107 ;  /* 0x000000ffffc17224 */ /* 0x000fe200078e006b */
[----:B--2---:R-:W-:Y:S01]  /*f250*/  LOP3.LUT R5, R4, 0xff, RZ, 0xc0, !PT ;  /* 0x000000ff04057812 */ /* 0x004fe200078ec0ff */
[----:B------:R2:W-:Y:S01]  /*f260*/  MUFU.EX2 R174, R0 ;  /* 0x0000000000ae7308 */ /* 0x0005e20000000800 */
[----:B------:R-:W-:Y:S02]  /*f270*/  SHF.R.U32.HI R4, RZ, 0x8, R3 ;  /* 0x00000008ff047819 */ /* 0x000fe40000011603 */
[----:B------:R-:W-:Y:S02]  /*f280*/  LOP3.LUT R3, R2, 0xff, RZ, 0xc0, !PT ;  /* 0x000000ff02037812 */ /* 0x000fe400078ec0ff */
[----:B------:R-:W-:Y:S01]  /*f290*/  PRMT R6, R5, 0x5410, R6 ;  /* 0x0000541005067816 */ /* 0x000fe20000000006 */
[----:B------:R-:W-:Y:S01]  /*f2a0*/  FFMA.FTZ R5, R247, c[0x0][0x23c], -R29 ;  /* 0x00008f00f7057a23 */ /* 0x000fe2000001081d */
[----:B------:R-:W-:-:S02]  /*f2b0*/  PRMT R17, R3, 0x5410, R4 ;  /* 0x0000541003117816 */ /* 0x000fc40000000004 */
[--C-:B------:R-:W-:Y:S01]  /*f2c0*/  SHF.R.U32.HI R4, RZ, 0x18, R2.reuse ;  /* 0x00000018ff047819 */ /* 0x100fe20000011602 */
[----:B------:R3:W-:Y:S01]  /*f2d0*/  MUFU.EX2 R172, R5 ;  /* 0x0000000500ac7308 */ /* 0x0007e20000000800 */
[----:B------:R-:W-:Y:S01]  /*f2e0*/  MOV R247, R243 ;  /* 0x000000f300f77202 */ /* 0x000fe20000000f00 */
[----:B------:R-:W-:Y:S01]  /*f2f0*/  IMAD.MOV.U32 R243, RZ, RZ, R103 ;  /* 0x000000fffff37224 */ /* 0x000fe200078e0067 */
[----:B--2---:R-:W-:Y:S02]  /*f300*/  SHF.R.U32.HI R0, RZ, 0x10, R2 ;  /* 0x00000010ff007819 */ /* 0x004fe40000011602 */
[----:B----4-:R-:W-:Y:S02]  /*f310*/  F2FP.PACK_AB R2, R181, R182 ;  /* 0x000000b6b502723e */ /* 0x010fe400000000ff */
[----:B------:R-:W-:Y:S01]  /*f320*/  LOP3.LUT R3, R0, 0xff, RZ, 0xc0, !PT ;  /* 0x000000ff00037812 */ /* 0x000fe200078ec0ff */
[----:B------:R-:W-:-:S03]  /*f330*/  HSET2.LE.AND R0, R11, R104, PT ;  /* 0x000000680b007233 */ /* 0x000fc60003803000 */
[----:B------:R-:W-:Y:S01]  /*f340*/  PRMT R16, R3, 0x5410, R4 ;  /* 0x0000541003107816 */ /* 0x000fe20000000004 */
[--C-:B------:R-:W-:Y:S01]  /*f350*/  FFMA.FTZ R4, R206, c[0x0][0x23c], -R29.reuse ;  /* 0x00008f00ce047a23 */ /* 0x100fe2000001081d */
[----:B------:R-:W-:Y:S01]  /*f360*/  LOP3.LUT R10, R0, R2, RZ, 0xc0, !PT ;  /* 0x00000002000a7212 */ /* 0x000fe200078ec0ff */
[--C-:B------:R-:W-:Y:S01]  /*f370*/  HSET2.LE.AND R0, R13, R104.reuse, PT ;  /* 0x000000680d007233 */ /* 0x100fe20003803000 */
[----:B-----5:R-:W-:Y:S01]  /*f380*/  F2FP.PACK_AB R2, R178, R177 ;  /* 0x000000b1b202723e */ /* 0x020fe200000000ff */
[----:B------:R-:W2:Y:S01]  /*f390*/  LDSM.16.MT88.4 R12, [R212+0x9800] ;  /* 0x00980000d40c783b */ /* 0x000ea20000004200 */
[----:B------:R4:W5:Y:S01]  /*f3a0*/  MUFU.EX2 R107, R4 ;  /* 0x00000004006b7308 */ /* 0x0009620000000800 */
[--C-:B------:R-:W-:Y:S01]  /*f3b0*/  HSET2.LE.AND R3, R7, R104.reuse, PT ;  /* 0x0000006807037233 */ /* 0x100fe20003803000 */
[----:B------:R-:W-:Y:S01]  /*f3c0*/  LOP3.LUT R11, R0, R2, RZ, 0xc0, !PT ;  /* 0x00000002000b7212 */ /* 0x000fe200078ec0ff */
[----:B------:R-:W-:Y:S01]  /*f3d0*/  HSET2.LE.AND R0, R6, R104, PT ;  /* 0x0000006806007233 */ /* 0x000fe20003803000 */
[----:B------:R-:W-:Y:S01]  /*f3e0*/  F2FP.PACK_AB R2, R179, R180 ;  /* 0x000000b4b302723e */ /* 0x000fe200000000ff */
[----:B---3--:R-:W-:-:S02]  /*f3f0*/  FFMA.FTZ R5, R201, c[0x0][0x23c], -R29 ;  /* 0x00008f00c9057a23 */ /* 0x008fc4000001081d */
[----:B------:R-:W-:Y:S01]  /*f400*/  IMAD.MOV.U32 R201, RZ, RZ, R105 ;  /* 0x000000ffffc97224 */ /* 0x000fe200078e0069 */
[----:B------:R-:W-:Y:S01]  /*f410*/  LOP3.LUT R9, R0, R2, RZ, 0xc0, !PT ;  /* 0x0000000200097212 */ /* 0x000fe200078ec0ff */
[----:B------:R-:W-:Y:S01]  /*f420*/  HSET2.LE.AND R0, R17, R104, PT ;  /* 0x0000006811007233 */ /* 0x000fe20003803000 */
[----:B-1----:R-:W-:Y:S01]  /*f430*/  F2FP.PACK_AB R2, R176, R175 ;  /* 0x000000afb002723e */ /* 0x002fe200000000ff */
[----:B------:R1:W-:Y:S01]  /*f440*/  MUFU.EX2 R105, R5 ;  /* 0x0000000500697308 */ /* 0x0003e20000000800 */
[----:B------:R-:W-:Y:S01]  /*f450*/  IMAD.MOV.U32 R206, RZ, RZ, R241 ;  /* 0x000000ffffce7224 */ /* 0x000fe200078e00f1 */
[----:B------:R-:W-:Y:S02]  /*f460*/  MOV R241, R102 ;  /* 0x0000006600f17202 */ /* 0x000fe40000000f00 */
[----:B----4-:R-:W-:-:S04]  /*f470*/  F2FP.PACK_AB R4, R183, R184 ;  /* 0x000000b8b704723e */ /* 0x010fc800000000ff */
[----:B------:R-:W-:Y:S01]  /*f480*/  LOP3.LUT R8, R3, R4, RZ, 0xc0, !PT ;  /* 0x0000000403087212 */ /* 0x000fe200078ec0ff */
[----:B------:R-:W-:Y:S01]  /*f490*/  FFMA.FTZ R3, R194, c[0x0][0x23c], -R29 ;  /* 0x00008f00c2037a23 */ /* 0x000fe2000001081d */
[----:B------:R-:W-:Y:S01]  /*f4a0*/  LOP3.LUT R4, R0, R2, RZ, 0xc0, !PT ;  /* 0x0000000200047212 */ /* 0x000fe200078ec0ff */
[--C-:B------:R-:W-:Y:S01]  /*f4b0*/  HSET2.LE.AND R0, R16, R104.reuse, PT ;  /* 0x0000006810007233 */ /* 0x100fe20003803000 */
[----:B-----5:R-:W-:Y:S01]  /*f4c0*/  F2FP.PACK_AB R2, R107, R172 ;  /* 0x000000ac6b02723e */ /* 0x020fe200000000ff */
[----:B------:R-:W3:Y:S01]  /*f4d0*/  MUFU.EX2 R106, R3 ;  /* 0x00000003006a7308 */ /* 0x000ee20000000800 */
[----:B------:R-:W-:Y:S01]  /*f4e0*/  IMAD.MOV.U32 R194, RZ, RZ, R134 ;  /* 0x000000ffffc27224 */ /* 0x000fe200078e0086 */
[----:B------:R-:W-:Y:S01]  /*f4f0*/  HMMA.16816.F32 R128, R8, R20, R128 ;  /* 0x000000140880723c */ /* 0x000fe20000001880 */
[----:B-1----:R-:W-:Y:S01]  /*f500*/  LOP3.LUT R5, R0, R2, RZ, 0xc0, !PT ;  /* 0x0000000200057212 */ /* 0x002fe200078ec0ff */
[----:B------:R-:W-:Y:S01]  /*f510*/  HSET2.LE.AND R0, R19, R104, PT ;  /* 0x0000006813007233 */ /* 0x000fe20003803000 */
[----:B------:R-:W-:Y:S01]  /*f520*/  F2FP.PACK_AB R2, R174, R173 ;  /* 0x000000adae02723e */ /* 0x000fe200000000ff */
[----:B------:R-:W-:-:S03]  /*f530*/  IMAD.MOV.U32 R134, RZ, RZ, R115 ;  /* 0x000000ffff867224 */ /* 0x000fc600078e0073 */
[----:B------:R-:W-:Y:S01]  /*f540*/  LOP3.LUT R6, R0, R2, RZ, 0xc0, !PT ;  /* 0x0000000200067212 */ /* 0x000fe200078ec0ff */
[----:B------:R-:W-:Y:S01]  /*f550*/  HSET2.LE.AND R0, R18, R104, PT ;  /* 0x0000006812007233 */ /* 0x000fe20003803000 */
[----:B------:R-:W-:Y:S01]  /*f560*/  HMMA.16816.F32 R68, R8, R24, R68 ;  /* 0x000000180844723c */ /* 0x000fe20000001844 */
[----:B------:R-:W1:Y:S01]  /*f570*/  LDSM.16.MT88.4 R16, [R212+0xa800] ;  /* 0x00a80000d410783b */ /* 0x000e620000004200 */
[----:B------:R-:W-:Y:S01]  /*f580*/  IMAD.MOV.U32 R200, RZ, RZ, R134 ;  /* 0x000000ffffc87224 */ /* 0x000fe200078e0086 */
[----:B---3--:R-:W-:-:S05]  /*f590*/  F2FP.PACK_AB R2, R106, R105 ;  /* 0x000000696a02723e */ /* 0x008fca00000000ff */
[----:B--2---:R-:W-:Y:S01]  /*f5a0*/  HMMA.16816.F32 R112, R8, R12, R52 ;  /* 0x0000000c0870723c */ /* 0x004fe20000001834 */
[----:B------:R-:W-:Y:S01]  /*f5b0*/  LOP3.LUT R7, R0, R2, RZ, 0xc0, !PT ;  /* 0x0000000200077212 */ /* 0x000fe200078ec0ff */
[----:B------:R-:W-:Y:S01]  /*f5c0*/  FFMA.FTZ R0, R209, c[0x0][0x23c], -R28 ;  /* 0x00008f00d1007a23 */ /* 0x000fe2000001081c */
[----:B------:R-:W-:-:S03]  /*f5d0*/  LOP3.LUT R2, R37, UR8, R42, 0x96, !PT ;  /* 0x0000000825027c12 */ /* 0x000fc6000f8e962a */
[----:B------:R2:W-:Y:S02]  /*f5e0*/  MUFU.EX2 R42, R0 ;  /* 0x00000000002a7308 */ /* 0x0005e40000000800 */
[----:B------:R-:W-:Y:S01]  /*f5f0*/  HMMA.16816.F32 R108, R4, R12, R108 ;  /* 0x0000000c046c723c */ /* 0x000fe2000000186c */
[----:B------:R-:W-:-:S07]  /*f600*/  IMAD.WIDE.U32 R2, R2, -0x2daee0ad, RZ ;  /* 0xd2511f5302027825 */ /* 0x000fce00078e00ff */
[----:B------:R-:W-:Y:S01]  /*f610*/  HMMA.16816.F32 R120, R4, R14, R120 ;  /* 0x0000000e0478723c */ /* 0x000fe20000001878 */
[----:B--2---:R-:W-:-:S07]  /*f620*/  FFMA.FTZ R0, R204, c[0x0][0x23c], -R28 ;  /* 0x00008f00cc007a23 */ /* 0x004fce000001081c */
[----:B------:R-:W-:Y:S01]  /*f630*/  HMMA.16816.F32 R100, R8, R14, R56 ;  /* 0x0000000e0864723c */ /* 0x000fe20000001838 */
[----:B------:R-:W2:Y:S01]  /*f640*/  LDSM.16.MT88.4 R12, [R214+0xa800] ;  /* 0x00a80000d60c783b */ /* 0x000ea20000004200 */
[----:B------:R3:W-:Y:S06]  /*f650*/  MUFU.EX2 R43, R0 ;  /* 0x00000000002b7308 */ /* 0x0007ec0000000800 */
[C---:B------:R-:W-:Y:S08]  /*f660*/  HMMA.16816.F32 R124, R4.reuse, R20, R124 ;  /* 0x00000014047c723c */ /* 0x040ff0000000187c */
[----:B------:R-:W-:Y:S01]  /*f670*/  HMMA.16816.F32 R136, R4, R22, R136 ;  /* 0x000000160488723c */ /* 0x000fe20000001888 */
[----:B---3--:R-:W-:-:S04]  /*f680*/  FFMA.FTZ R0, R199, c[0x0][0x23c], -R28 ;  /* 0x00008f00c7007a23 */ /* 0x008fc8000001081c */
[----:B------:R3:W-:Y:S03]  /*f690*/  MUFU.EX2 R47, R0 ;  /* 0x00000000002f7308 */ /* 0x0007e60000000800 */
[C---:B-1----:R-:W-:Y:S08]  /*f6a0*/  HMMA.16816.F32 R140, R4.reuse, R16, R140 ;  /* 0x00000010048c723c */ /* 0x042ff0000000188c */
[----:B------:R-:W-:Y:S01]  /*f6b0*/  HMMA.16816.F32 R152, R4, R18, R152 ;  /* 0x000000120498723c */ /* 0x000fe20000001898 */
[----:B---3--:R-:W-:-:S07]  /*f6c0*/  FFMA.FTZ R0, R198, c[0x0][0x23c], -R28 ;  /* 0x00008f00c6007a23 */ /* 0x008fce000001081c */
[C---:B------:R-:W-:Y:S01]  /*f6d0*/  HMMA.16816.F32 R72, R4.reuse, R24, R72 ;  /* 0x000000180448723c */ /* 0x040fe20000001848 */
[----:B------:R1:W3:Y:S07]  /*f6e0*/  MUFU.EX2 R45, R0 ;  /* 0x00000000002d7308 */ /* 0x0002ee0000000800 */
[C---:B--2---:R-:W-:Y:S08]  /*f6f0*/  HMMA.16816.F32 R156, R4.reuse, R12, R156 ;  /* 0x0000000c049c723c */ /* 0x044ff0000000189c */
[----:B------:R-:W-:Y:S01]  /*f700*/  HMMA.16816.F32 R168, R4, R14, R168 ;  /* 0x0000000e04a8723c */ /* 0x000fe200000018a8 */
[----:B-1----:R-:W-:-:S04]  /*f710*/  FFMA.FTZ R0, R210, c[0x0][0x23c], -R29 ;  /* 0x00008f00d2007a23 */ /* 0x002fc8000001081d */
[----:B------:R1:W-:Y:S03]  /*f720*/  MUFU.EX2 R41, R0 ;  /* 0x0000000000297308 */ /* 0x0003e60000000800 */
[C---:B------:R-:W-:Y:S08]  /*f730*/  HMMA.16816.F32 R76, R4.reuse, R26, R76 ;  /* 0x0000001a044c723c */ /* 0x040ff0000000184c */
[----:B------:R-:W-:Y:S01]  /*f740*/  HMMA.16816.F32 R88, R4, R32, R88 ;  /* 0x000000200458723c */ /* 0x000fe20000001858 */
[----:B-1----:R-:W-:-:S07]  /*f750*/  LOP3.LUT R0, R3, UR18, R40, 0x96, !PT ;  /* 0x0000001203007c12 */ /* 0x002fce000f8e9628 */
[----:B------:R-:W-:Y:S07]  /*f760*/  HMMA.16816.F32 R52, R4, R34, R92 ;  /* 0x000000220434723c */ /* 0x000fee000000185c */
[C---:B------:R-:W-:Y:S01]  /*f770*/  LOP3.LUT R4, R2.reuse, 0xffff, RZ, 0xc0, !PT ;  /* 0x0000ffff02047812 */ /* 0x040fe200078ec0ff */
[C---:B------:R-:W-:Y:S01]  /*f780*/  HMMA.16816.F32 R160, R8.reuse, R12, R160 ;  /* 0x0000000c08a0723c */ /* 0x040fe200000018a0 */
[----:B------:R-:W-:Y:S01]  /*f790*/  LOP3.LUT R5, R2, 0xff, RZ, 0xc0, !PT ;  /* 0x000000ff02057812 */ /* 0x000fe200078ec0ff */
[----:B------:R-:W-:Y:S01]  /*f7a0*/  FFMA.FTZ R6, R208, c[0x0][0x23c], -R29 ;  /* 0x00008f00d0067a23 */ /* 0x000fe2000001081d */
[----:B------:R-:W-:Y:S01]  /*f7b0*/  SHF.R.U32.HI R3, RZ, 0x8, R4 ;  /* 0x00000008ff037819 */ /* 0x000fe20000011604 */
[----:B------:R-:W-:Y:S01]  /*f7c0*/  IMAD.MOV.U32 R92, RZ, RZ, R119 ;  /* 0x000000ffff5c7224 */ /* 0x000fe200078e0077 */
[--C-:B------:R-:W-:Y:S01]  /*f7d0*/  SHF.R.U32.HI R7, RZ, 0x18, R2.reuse ;  /* 0x00000018ff077819 */ /* 0x100fe20000011602 */
[----:B------:R1:W2:Y:S01]  /*f7e0*/  MUFU.EX2 R40, R6 ;  /* 0x0000000600287308 */ /* 0x0002a20000000800 */
[----:B------:R-:W-:Y:S01]  /*f7f0*/  SHF.R.U32.HI R12, RZ, 0x10, R2 ;  /* 0x00000010ff0c7819 */ /* 0x000fe20000011602 */
[----:B------:R-:W-:Y:S01]  /*f800*/  FFMA.FTZ R2, R205, c[0x0][0x23c], -R29 ;  /* 0x00008f00cd027a23 */ /* 0x000fe2000001081d */
[C---:B------:R-:W-:Y:S01]  /*f810*/  HMMA.16816.F32 R20, R8.reuse, R22, R60 ;  /* 0x000000160814723c */ /* 0x040fe2000000183c */
[----:B------:R-:W-:Y:S01]  /*f820*/  PRMT R13, R5, 0x5410, R3 ;  /* 0x00005410050d7816 */ /* 0x000fe20000000003 */
[----:B------:R-:W-:Y:S01]  /*f830*/  IMAD.MOV.U32 R94, RZ, RZ, R191 ;  /* 0x000000ffff5e7224 */ /* 0x000fe200078e00bf */
[C---:B------:R-:W-:Y:S01]  /*f840*/  LOP3.LUT R3, R0.reuse, 0xffff, RZ, 0xc0, !PT ;  /* 0x0000ffff00037812 */ /* 0x040fe200078ec0ff */
[----:B------:R-:W-:Y:S01]  /*f850*/  IMAD.MOV.U32 R95, RZ, RZ, R189 ;  /* 0x000000ffff5f7224 */ /* 0x000fe200078e00bd */
[----:B------:R-:W-:Y:S01]  /*f860*/  LOP3.LUT R5, R0, 0xff, RZ, 0xc0, !PT ;  /* 0x000000ff00057812 */ /* 0x000fe200078ec0ff */
[----:B------:R-:W-:Y:S01]  /*f870*/  IMAD.MOV.U32 R189, RZ, RZ, R133 ;  /* 0x000000ffffbd7224 */ /* 0x000fe200078e0085 */
[----:B------:R-:W-:Y:S01]  /*f880*/  SHF.R.U32.HI R4, RZ, 0x18, R0 ;  /* 0x00000018ff047819 */ /* 0x000fe20000011600 */
[C---:B------:R-:W-:Y:S01]  /*f890*/  HMMA.16816.F32 R60, R8.reuse, R14, R164 ;  /* 0x0000000e083c723c */ /* 0x040fe200000018a4 */
[----:B------:R-:W-:Y:S01]  /*f8a0*/  SHF.R.U32.HI R3, RZ, 0x8, R3 ;  /* 0x00000008ff037819 */ /* 0x000fe20000011603 */
[----:B------:R-:W-:Y:S01]  /*f8b0*/  LDSM.16.MT88.4 R164, [R214+0xac00] ;  /* 0x00ac0000d6a4783b */ /* 0x000fe20000004200 */
[----:B------:R-:W-:Y:S01]  /*f8c0*/  MOV R93, R118 ;  /* 0x00000076005d7202 */ /* 0x000fe20000000f00 */
[----:B-1----:R-:W-:Y:S01]  /*f8d0*/  FFMA.FTZ R6, R203, c[0x0][0x23c], -R29 ;  /* 0x00008f00cb067a23 */ /* 0x002fe2000001081d */
[----:B------:R-:W-:Y:S01]  /*f8e0*/  PRMT R3, R5, 0x5410, R3 ;  /* 0x0000541005037816 */ /* 0x000fe20000000003 */
[----:B------:R-:W-:Y:S01]  /*f8f0*/  HSET2.LE.AND R5, R13, R104, PT ;  /* 0x000000680d057233 */ /* 0x000fe20003803000 */
[----:B------:R-:W-:Y:S01]  /*f900*/  LOP3.LUT R14, R39, UR8, R44, 0x96, !PT ;  /* 0x00000008270e7c12 */ /* 0x000fe2000f8e962c */
[----:B------:R3:W-:Y:S01]  /*f910*/  MUFU.EX2 R38, R6 ;  /* 0x0000000600267308 */ /* 0x0007e20000000800 */
[C---:B------:R-:W-:Y:S01]  /*f920*/  HMMA.16816.F32 R144, R8.reuse, R16, R144 ;  /* 0x000000100890723c */ /* 0x040fe20000001890 */
[----:B------:R-:W-:Y:S01]  /*f930*/  MOV R191, R132 ;  /* 0x0000008400bf7202 */ /* 0x000fe20000000f00 */
[----:B------:R-:W1:Y:S04]  /*f940*/  LDSM.16.MT88.4 R116, [R212+0x9c00] ;  /* 0x009c0000d474783b */ /* 0x000e680000004200 */
[----:B------:R-:W4:Y:S01]  /*f950*/  LDSM.16.MT88.4 R132, [R214+0x9c00] ;  /* 0x009c0000d684783b */ /* 0x000f220000004200 */
[----:B------:R5:W1:Y:S01]  /*f960*/  MUFU.EX2 R39, R2 ;  /* 0x0000000200277308 */ /* 0x000a620000000800 */
[----:B------:R-:W-:Y:S01]  /*f970*/  FFMA.FTZ R16, R93, R48, R92 ;  /* 0x000000305d107223 */ /* 0x000fe2000001005c */
[----:B------:R-:W-:Y:S01]  /*f980*/  HMMA.16816.F32 R84, R8, R32, R84 ;  /* 0x000000200854723c */ /* 0x000fe20000001854 */
[----:B------:R-:W-:-:S02]  /*f990*/  MOV R17, R95 ;  /* 0x0000005f00117202 */ /* 0x000fc40000000f00 */
[----:B---3--:R-:W-:-:S05]  /*f9a0*/  F2FP.PACK_AB R6, R45, R47 ;  /* 0x0000002f2d06723e */ /* 0x008fca00000000ff */
[----:B------:R-:W-:Y:S01]  /*f9b0*/  HMMA.16816.F32 R56, R8, R18, R64 ;  /* 0x000000120838723c */ /* 0x000fe20000001840 */
[----:B-----5:R-:W-:-:S06]  /*f9c0*/  SHF.R.U32.HI R2, RZ, 0x10, R0 ;  /* 0x00000010ff027819 */ /* 0x020fcc0000011600 */
[----:B------:R-:W-:Y:S01]  /*f9d0*/  IMAD.MOV.U32 R67, RZ, RZ, R94 ;  /* 0x000000ffff437224 */ /* 0x000fe200078e005e */
[----:B------:R-:W-:Y:S01]  /*f9e0*/  LOP3.LUT R0, R12, 0xff, RZ, 0xc0, !PT ;  /* 0x000000ff0c007812 */ /* 0x000fe200078ec0ff */
[C---:B------:R-:W-:Y:S01]  /*f9f0*/  HMMA.16816.F32 R24, R8.reuse, R26, R80 ;  /* 0x0000001a0818723c */ /* 0x040fe20000001850 */
[----:B------:R-:W-:Y:S01]  /*fa00*/  LOP3.LUT R2, R2, 0xff, RZ, 0xc0, !PT ;  /* 0x000000ff02027812 */ /* 0x000fe200078ec0ff */
[----:B------:R-:W-:Y:S01]  /*fa10*/  IMAD.MOV.U32 R19, RZ, RZ, R201 ;  /* 0x000000ffff137224 */ /* 0x000fe200078e00c9 */
[----:B------:R-:W-:Y:S01]  /*fa20*/  PRMT R0, R0, 0x5410, R7 ;  /* 0x0000541000007816 */ /* 0x000fe20000000007 */
[----:B------:R-:W-:Y:S01]  /*fa30*/  IMAD.MOV.U32 R64, RZ, RZ, R194 ;  /* 0x000000ffff407224 */ /* 0x000fe200078e00c2 */
[----:B------:R-:W-:Y:S01]  /*fa40*/  PRMT R2, R2, 0x5410, R4 ;  /* 0x0000541002027816 */ /* 0x000fe20000000004 */
[----:B------:R-:W-:Y:S01]  /*fa50*/  IMAD.MOV.U32 R66, RZ, RZ, R150 ;  /* 0x000000ffff427224 */ /* 0x000fe200078e0096 */
[----:B--2---:R-:W-:Y:S01]  /*fa60*/  F2FP.PACK_AB R4, R40, R41 ;  /* 0x000000292804723e */ /* 0x004fe200000000ff */
[--C-:B------:R-:W-:Y:S01]  /*fa70*/  HSET2.LE.AND R7, R0, R104.reuse, PT ;  /* 0x0000006800077233 */ /* 0x100fe20003803000 */
[----:B------:R-:W-:Y:S01]  /*fa80*/  HMMA.16816.F32 R32, R8, R34, R96 ;  /* 0x000000220820723c */ /* 0x000fe20000001860 */
[--C-:B------:R-:W-:Y:S01]  /*fa90*/  HSET2.LE.AND R0, R3, R104.reuse, PT ;  /* 0x0000006803007233 */ /* 0x100fe20003803000 */
[----:B------:R-:W-:Y:S01]  /*faa0*/  LOP3.LUT R94, R5, R6, RZ, 0xc0, !PT ;  /* 0x00000006055e7212 */ /* 0x000fe200078ec0ff */
[----:B------:R-:W-:Y:S01]  /*fab0*/  HSET2.LE.AND R3, R2, R104, PT ;  /* 0x0000006802037233 */ /* 0x000fe20003803000 */
[----:B------:R-:W-:Y:S01]  /*fac0*/  F2FP.PACK_AB R2, R43, R42 ;  /* 0x0000002a2b02723e */ /* 0x000fe200000000ff */
[--C-:B------:R-:W-:Y:S01]  /*fad0*/  FFMA.FTZ R5, R211, c[0x0][0x23c], -R30.reuse ;  /* 0x00008f00d3057a23 */ /* 0x100fe2000001081e */
[----:B------:R-:W-:Y:S01]  /*fae0*/  MOV R65, R151 ;  /* 0x0000009700417202 */ /* 0x000fe20000000f00 */
[----:B------:R-:W-:Y:S01]  /*faf0*/  FFMA.FTZ R11, R64, R49, R19 ;  /* 0x00000031400b7223 */ /* 0x000fe20000010013 */
[----:B------:R-:W-:Y:S01]  /*fb00*/  LOP3.LUT R92, R0, R2, RZ, 0xc0, !PT ;  /* 0x00000002005c7212 */ /* 0x000fe200078ec0ff */
[--C-:B------:R-:W-:Y:S01]  /*fb10*/  FFMA.FTZ R0, R237, c[0x0][0x23c], -R30.reuse ;  /* 0x00008f00ed007a23 */ /* 0x100fe2000001081e */
[----:B------:R-:W-:Y:S01]  /*fb20*/  LOP3.LUT R93, R3, R4, RZ, 0xc0, !PT ;  /* 0x00000004035d7212 */ /* 0x000fe200078ec0ff */
[----:B------:R-:W-:Y:S01]  /*fb30*/  IMAD.WIDE.U32 R2, R14, -0x2daee0ad, RZ ;  /* 0xd2511f530e027825 */ /* 0x000fe200078e00ff */
[----:B-1----:R-:W-:Y:S01]  /*fb40*/  F2FP.PACK_AB R8, R38, R39 ;  /* 0x000000272608723e */ /* 0x002fe200000000ff */
[----:B------:R1:W-:Y:S01]  /*fb50*/  MUFU.EX2 R36, R0 ;  /* 0x0000000000247308 */ /* 0x0003e20000000800 */
[----:B------:R-:W-:Y:S01]  /*fb60*/  MOV R201, R148 ;  /* 0x0000009400c97202 */ /* 0x000fe20000000f00 */
[----:B------:R-:W-:Y:S01]  /*fb70*/  FFMA.FTZ R4, R232, c[0x0][0x23c], -R30 ;  /* 0x00008f00e8047a23 */ /* 0x000fe2000001081e */
[----:B------:R-:W-:Y:S01]  /*fb80*/  LOP3.LUT R95, R7, R8, RZ, 0xc0, !PT ;  /* 0x00000008075f7212 */ /* 0x000fe200078ec0ff */
[----:B------:R-:W-:Y:S01]  /*fb90*/  FFMA.FTZ R9, R17, R51, R67 ;  /* 0x0000003311097223 */ /* 0x000fe20000010043 */
[----:B------:R-:W-:Y:S01]  /*fba0*/  LOP3.LUT R7, R2, 0xff, RZ, 0xc0, !PT ;  /* 0x000000ff02077812 */ /* 0x000fe200078ec0ff */
[----:B------:R-:W-:Y:S01]  /*fbb0*/  IMAD.MOV.U32 R194, RZ, RZ, R149 ;  /* 0x000000ffffc27224 */ /* 0x000fe200078e0095 */
[----:B------:R-:W-:Y:S01]  /*fbc0*/  SHF.R.U32.HI R6, RZ, 0x18, R2 ;  /* 0x00000018ff067819 */ /* 0x000fe20000011602 */
[----:B------:R-:W-:Y:S01]  /*fbd0*/  MUFU.EX2 R29, R5 ;  /* 0x00000005001d7308 */ /* 0x000fe20000000800 */
[----:B------:R-:W-:Y:S01]  /*fbe0*/  FFMA.FTZ R10, R66, R50, R65 ;  /* 0x00000032420a7223 */ /* 0x000fe20000010041 */
[----:B------:R-:W2:Y:S01]  /*fbf0*/  LDSM.16.MT88.4 R148, [R212+0xac00] ;  /* 0x00ac0000d494783b */ /* 0x000ea20000004200 */
[----:B------:R-:W-:Y:S03]  /*fc00*/  HMMA.16816.F32 R108, R92, R116, R108 ;  /* 0x000000745c6c723c */ /* 0x000fe6000000186c */
[----:B------:R-:W3:Y:S01]  /*fc10*/  LDSM.16.MT88.4 R80, [R212+0xbc00] ;  /* 0x00bc0000d450783b */ /* 0x000ee20000004200 */
[----:B-1----:R-:W-:-:S02]  /*fc20*/  FFMA.FTZ R0, R235, c[0x0][0x23c], -R30 ;  /* 0x00008f00eb007a23 */ /* 0x002fc4000001081e */
[----:B------:R1:W-:Y:S01]  /*fc30*/  MUFU.EX2 R30, R4 ;  /* 0x00000004001e7308 */ /* 0x0003e20000000800 */
[----:B------:R-:W5:Y:S01]  /*fc40*/  LDSM.16.MT88.4 R12, [R214+0xbc00] ;  /* 0x00bc0000d60c783b */ /* 0x000f620000004200 */
[C---:B------:R-:W-:Y:S06]  /*fc50*/  HMMA.16816.F32 R120, R92.reuse, R118, R120 ;  /* 0x000000765c78723c */ /* 0x040fec0000001878 */
[----:B------:R1:W-:Y:S02]  /*fc60*/  MUFU.EX2 R37, R0 ;  /* 0x0000000000257308 */ /* 0x0003e40000000800 */
[----:B----4-:R-:W-:Y:S01]  /*fc70*/  HMMA.16816.F32 R124, R92, R132, R124 ;  /* 0x000000845c7c723c */ /* 0x010fe2000000187c */
[----:B-1----:R-:W-:-:S07]  /*fc80*/  SHF.R.U32.HI R4, RZ, 0x10, R2 ;  /* 0x00000010ff047819 */ /* 0x002fce0000011602 */
[----:B------:R-:W-:Y:S01]  /*fc90*/  HMMA.16816.F32 R136, R92, R134, R136 ;  /* 0x000000865c88723c */ /* 0x000fe20000001888 */
[----:B------:R-:W-:Y:S02]  /*fca0*/  LOP3.LUT R0, R3, UR18, R46, 0x96, !PT ;  /* 0x0000001203007c12 */ /* 0x000fe4000f8e962e */
[----:B------:R-:W-:Y:S01]  /*fcb0*/  LOP3.LUT R3, R2, 0xffff, RZ, 0xc0, !PT ;  /* 0x0000ffff02037812 */ /* 0x000fe200078ec0ff */
[----:B------:R-:W-:-:S04]  /*fcc0*/  FFMA.FTZ R2, R238, c[0x0][0x23c], -R31 ;  /* 0x00008f00ee027a23 */ /* 0x000fc8000001081f */
[C---:B------:R-:W-:Y:S01]  /*fcd0*/  HMMA.16816.F32 R156, R92.reuse, R164, R156 ;  /* 0x000000a45c9c723c */ /* 0x040fe2000000189c */
[----:B------:R-:W-:Y:S01]  /*fce0*/  SHF.R.U32.HI R5, RZ, 0x8, R3 ;  /* 0x00000008ff057819 */ /* 0x000fe20000011603 */
[----:B------:R1:W-:Y:S01]  /*fcf0*/  MUFU.EX2 R19, R2 ;  /* 0x0000000200137308 */ /* 0x0003e20000000800 */
[----:B------:R-:W-:Y:S02]  /*fd00*/  FFMA.FTZ R3, R234, c[0x0][0x23c], -R31 ;  /* 0x00008f00ea037a23 */ /* 0x000fe4000001081f */
[----:B------:R-:W-:Y:S02]  /*fd10*/  PRMT R8, R7, 0x5410, R5 ;  /* 0x0000541007087816 */ /* 0x000fe40000000005 */
[----:B------:R-:W-:Y:S01]  /*fd20*/  LOP3.LUT R5, R0, 0xff, RZ, 0xc0, !PT ;  /* 0x000000ff00057812 */ /* 0x000fe200078ec0ff */
[C---:B--2---:R-:W-:Y:S02]  /*fd30*/  HMMA.16816.F32 R140, R92.reuse, R148, R140 ;  /* 0x000000945c8c723c */ /* 0x044fe4000000188c */
[----:B------:R2:W-:Y:S06]  /*fd40*/  MUFU.EX2 R28, R3 ;  /* 0x00000003001c7308 */ /* 0x0005ec0000000800 */
[----:B------:R-:W-:Y:S01]  /*fd50*/  HMMA.16816.F32 R152, R92, R150, R152 ;  /* 0x000000965c98723c */ /* 0x000fe20000001898 */
[----:B-1----:R-:W-:Y:S01]  /*fd60*/  LOP3.LUT R2, R4, 0xff, RZ, 0xc0, !PT ;  /* 0x000000ff04027812 */ /* 0x002fe200078ec0ff */
[----:B------:R-:W-:-:S03]  /*fd70*/  FFMA.FTZ R4, R236, c[0x0][0x23c], -R31 ;  /* 0x00008f00ec047a23 */ /* 0x000fc6000001081f */
[----:B------:R-:W-:Y:S01]  /*fd80*/  PRMT R6, R2, 0x5410, R6 ;  /* 0x0000541002067816 */ /* 0x000fe20000000006 */
[----:B------:R-:W-:Y:S01]  /*fd90*/  FFMA.FTZ R2, R233, c[0x0][0x23c], -R31 ;  /* 0x00008f00e9027a23 */ /* 0x000fe2000001081f */
[----:B------:R-:W-:Y:S01]  /*fda0*/  MUFU.EX2 R17, R4 ;  /* 0x0000000400117308 */ /* 0x000fe20000000800 */
[----:B------:R-:W-:Y:S01]  /*fdb0*/  HMMA.16816.F32 R168, R92, R166, R168 ;  /* 0x000000a65ca8723c */ /* 0x000fe200000018a8 */
[----:B--2---:R-:W-:-:S04]  /*fdc0*/  SHF.R.U32.HI R3, RZ, 0x10, R0 ;  /* 0x00000010ff037819 */ /* 0x004fc80000011600 */
[----:B------:R-:W-:Y:S02]  /*fdd0*/  LOP3.LUT R3, R3, 0xff, RZ, 0xc0, !PT ;  /* 0x000000ff03037812 */ /* 0x000fe400078ec0ff */
[----:B------:R1:W2:Y:S01]  /*fde0*/  MUFU.EX2 R18, R2 ;  /* 0x0000000200127308 */ /* 0x0002a20000000800 */
[C---:B---3--:R-:W-:Y:S08]  /*fdf0*/  HMMA.16816.F32 R72, R92.reuse, R80, R72 ;  /* 0x000000505c48723c */ /* 0x048ff00000001848 */
[----:B------:R-:W-:Y:S01]  /*fe00*/  HMMA.16816.F32 R76, R92, R82, R76 ;  /* 0x000000525c4c723c */ /* 0x000fe2000000184c */
[----:B-1----:R-:W-:-:S07]  /*fe10*/  LOP3.LUT R2, R0, 0xffff, RZ, 0xc0, !PT ;  /* 0x0000ffff00027812 */ /* 0x002fce00078ec0ff */
[C---:B-----5:R-:W-:Y:S01]  /*fe20*/  HMMA.16816.F32 R88, R92.reuse, R12, R88 ;  /* 0x0000000c5c58723c */ /* 0x060fe20000001858 */
[----:B------:R-:W-:Y:S02]  /*fe30*/  SHF.R.U32.HI R0, RZ, 0x18, R0 ;  /* 0x00000018ff007819 */ /* 0x000fe40000011600 */
[----:B------:R-:W-:Y:S02]  /*fe40*/  SHF.R.U32.HI R2, RZ, 0x8, R2 ;  /* 0x00000008ff027819 */ /* 0x000fe40000011602 */
[----:B------:R-:W-:Y:S01]  /*fe50*/  PRMT R7, R3, 0x5410, R0 ;  /* 0x0000541003077816 */ /* 0x000fe20000000000 */
[--C-:B------:R-:W-:Y:S01]  /*fe60*/  HSET2.LE.AND R0, R8, R104.reuse, PT ;  /* 0x0000006808007233 */ /* 0x100fe20003803000 */
[----:B------:R-:W-:Y:S01]  /*fe70*/  PRMT R2, R5, 0x5410, R2 ;  /* 0x0000541005027816 */ /* 0x000fe20000000002 */
[--C-:B------:R-:W-:Y:S01]  /*fe80*/  HSET2.LE.AND R3, R6, R104.reuse, PT ;  /* 0x0000006806037233 */ /* 0x100fe20003803000 */
[----:B--2---:R-:W-:Y:S01]  /*fe90*/  F2FP.PACK_AB R4, R18, R28 ;  /* 0x0000001c1204723e */ /* 0x004fe200000000ff */
[--C-:B------:R-:W-:Y:S01]  /*fea0*/  HSET2.LE.AND R7, R7, R104.reuse, PT ;  /* 0x0000006807077233 */ /* 0x100fe20003803000 */
[----:B------:R-:W-:Y:S01]  /*feb0*/  F2FP.PACK_AB R6, R37, R36 ;  /* 0x000000242506723e */ /* 0x000fe200000000ff */
[----:B------:R-:W-:Y:S01]  /*fec0*/  HSET2.LE.AND R5, R2, R104, PT ;  /* 0x0000006802057233 */ /* 0x000fe20003803000 */
[----:B------:R-:W-:Y:S01]  /*fed0*/  F2FP.PACK_AB R2, R29, R30 ;  /* 0x0000001e1d02723e */ /* 0x000fe200000000ff */
[----:B------:R-:W-:Y:S01]  /*fee0*/  HMMA.16816.F32 R92, R92, R14, R52 ;  /* 0x0000000e5c5c723c */ /* 0x000fe20000001834 */
[----:B------:R-:W-:Y:S01]  /*fef0*/  LOP3.LUT R99, R3, R4, RZ, 0xc0, !PT ;  /* 0x0000000403637212 */ /* 0x000fe200078ec0ff */
[----:B------:R-:W-:Y:S01]  /*ff00*/  FADD.FTZ R3, R194, R16 ;  /* 0x00000010c2037221 */ /* 0x000fe20000010000 */
[----:B------:R-:W-:Y:S01]  /*ff10*/  LOP3.LUT R98, R0, R2, RZ, 0xc0, !PT ;  /* 0x0000000200627212 */ /* 0x000fe200078ec0ff */
[----:B------:R-:W-:Y:S01]  /*ff20*/  FADD.FTZ R2, R201, R11 ;  /* 0x0000000bc9027221 */ /* 0x000fe20000010000 */
[----:B------:R-:W-:Y:S01]  /*ff30*/  F2FP.PACK_AB R0, R17, R19 ;  /* 0x000000131100723e */ /* 0x000fe200000000ff */
        /* <DEDUP_REMOVED lines=76> */
[----:B------:R-:W-:Y:S02]  /*10400*/  IMAD.MOV.U32 R104, RZ, RZ, R246 ;  /* 0x000000ffff687224 */ /* 0x000fe400078e00f6 */
[----:B------:R-:W-:Y:S01]  /*10410*/  IMAD.MOV.U32 R102, RZ, RZ, R244 ;  /* 0x000000ffff667224 */ /* 0x000fe200078e00f4 */
        /* <DEDUP_REMOVED lines=10> */
[----:B------:R-:W-:Y:S01]  /*104c0*/  ULDC.64 UR4, c[0x0][0x1a0] ;  /* 0x0000680000047ab9 */ /* 0x000fe20000000a00 */
[----:B------:R-:W4:Y:S01]  /*104d0*/  S2R R247, SR_TID.X ;  /* 0x0000000000f77919 */ /* 0x000f220000002100 */
[----:B------:R-:W-:Y:S02]  /*104e0*/  UIMAD UR36, UR36, UR4, URZ ;  /* 0x00000004242472a4 */ /* 0x000fe4000f8e023f */
[----:B------:R-:W-:Y:S02]  /*104f0*/  UIMAD.WIDE.U32 UR38, UR34, UR4, URZ ;  /* 0x00000004222672a5 */ /* 0x000fe4000f8e003f */
[----:B------:R-:W-:-:S04]  /*10500*/  UIMAD UR5, UR34, UR5, UR36 ;  /* 0x00000005220572a4 */ /* 0x000fc8000f8e0224 */
[----:B------:R-:W-:Y:S01]  /*10510*/  UIADD3 UR5, UR39, UR5, URZ ;  /* 0x0000000527057290 */ /* 0x000fe2000fffe03f */
[----:B------:R-:W-:Y:S02]  /*10520*/  IMAD.U32 R2, RZ, RZ, UR38 ;  /* 0x00000026ff027e24 */ /* 0x000fe4000f8e00ff */
[----:B------:R-:W-:-:S03]  /*10530*/  IMAD.U32 R3, RZ, RZ, UR39 ;  /* 0x00000027ff037e24 */ /* 0x000fc6000f8e00ff */
[----:B------:R-:W-:Y:S01]  /*10540*/  IMAD.U32 R3, RZ, RZ, UR5 ;  /* 0x00000005ff037e24 */ /* 0x000fe2000f8e00ff */
[----:B------:R-:W-:Y:S04]  /*10550*/  @P4 STS [R218+0x9000], RZ ;  /* 0x009000ffda004388 */ /* 0x000fe80000000800 */
[----:B------:R-:W-:Y:S01]  /*10560*/  @P4 STS [R218+0x9004], RZ ;  /* 0x009004ffda004388 */ /* 0x000fe20000000800 */
[----:B----4-:R-:W-:-:S03]  /*10570*/  IMAD.SHL.U32 R247, R247, 0x2, RZ ;  /* 0x00000002f7f77824 */ /* 0x010fc600078e00ff */
[----:B------:R-:W-:Y:S02]  /*10580*/  @P4 STS.64 [R218+0x9008], RZ ;  /* 0x009008ffda004388 */ /* 0x000fe40000000a00 */
[----:B------:R-:W-:Y:S02]  /*10590*/  LOP3.LUT R247, R247, 0x6, RZ, 0xc0, !PT ;  /* 0x00000006f7f77812 */ /* 0x000fe400078ec0ff */
        /* <DEDUP_REMOVED lines=13> */
[C---:B------:R-:W-:Y:S01]  /*10670*/  @!P4 LEA R12, P5, R2.reuse, c[0x0][0x170], 0x1 ;  /* 0x00005c00020cca11 */ /* 0x040fe200078a08ff */
[----:B------:R-:W-:Y:S01]  /*10680*/  IMAD.U32 R0, RZ, RZ, UR34 ;  /* 0x00000022ff007e24 */ /* 0x000fe2000f8e00ff */
[----:B------:R-:W-:Y:S01]  /*10690*/  IADD3.X R3, R3, UR24, RZ, P6, !PT ;  /* 0x0000001803037c10 */ /* 0x000fe2000b7fe4ff */
[----:B------:R-:W-:Y:S01]  /*106a0*/  @P3 STS.128 [R218+0xa000], RZ ;  /* 0x00a000ffda003388 */ /* 0x000fe20000000c00 */
[----:B------:R-:W-:Y:S01]  /*106b0*/  @!P3 LEA R6, P1, R2, c[0x0][0x170], 0x1 ;  /* 0x00005c000206ba11 */ /* 0x000fe200078208ff */
[----:B------:R-:W-:Y:S01]  /*106c0*/  IMAD R0, R0, 0x40, R247 ;  /* 0x0000004000007824 */ /* 0x000fe200078e02f7 */
        /* <DEDUP_REMOVED lines=9> */
[--C-:B------:R-:W-:Y:S01]  /*10760*/  IMAD.IADD R2, R221, 0x1, -R0.reuse ;  /* 0x00000001dd027824 */ /* 0x100fe200078e0a00 */
[----:B------:R-:W-:Y:S01]  /*10770*/  ISETP.GE.AND P0, PT, R0, R230, PT ;  /* 0x000000e60000720c */ /* 0x000fe20003f06270 */
[----:B------:R-:W-:Y:S01]  /*10780*/  @!PT LDS RZ, [RZ] ;  /* 0x00000000fffff984 */ /* 0x000fe20000000800 */
[----:B------:R-:W-:Y:S01]  /*10790*/  @!PT LDS RZ, [RZ] ;  /* 0x00000000fffff984 */ /* 0x000fe20000000800 */
[----:B------:R-:W-:Y:S01]  /*107a0*/  @!PT LDS RZ, [RZ] ;  /* 0x00000000fffff984 */ /* 0x000fe20000000800 */
[----:B------:R3:W-:Y:S01]  /*107b0*/  @!P2 LDGSTS.E.BYPASS.LTC128B.128 [R218+0xb000], [R8.64+0x80] ;  /* 0x0b00008008daafae */ /* 0x0007e2000b901d5e */
[----:B------:R-:W-:Y:S01]  /*107c0*/  IMAD.IADD R3, R220, 0x1, -R0 ;  /* 0x00000001dc037824 */ /* 0x000fe200078e0a00 */
[----:B------:R-:W-:Y:S02]  /*107d0*/  ISETP.GE.AND P6, PT, R0, R229, PT ;  /* 0x000000e50000720c */ /* 0x000fe40003fc6270 */
[----:B------:R-:W-:Y:S01]  /*107e0*/  @P4 STS.128 [R218+0x9800], RZ ;  /* 0x009800ffda004388 */ /* 0x000fe20000000c00 */
[----:B------:R-:W-:-:S02]  /*107f0*/  IABS R2, R2 ;  /* 0x0000000200027213 */ /* 0x000fc40000000000 */
[----:B------:R-:W-:Y:S01]  /*10800*/  IABS R3, R3 ;  /* 0x0000000300037213 */ /* 0x000fe20000000000 */
[----:B------:R-:W-:Y:S01]  /*10810*/  @!PT LDS RZ, [RZ] ;  /* 0x00000000fffff984 */ /* 0x000fe20000000800 */
[----:B------:R-:W-:Y:S01]  /*10820*/  @!PT LDS RZ, [RZ] ;  /* 0x00000000fffff984 */ /* 0x000fe20000000800 */
[----:B------:R-:W-:Y:S01]  /*10830*/  @!PT LDS RZ, [RZ] ;  /* 0x00000000fffff984 */ /* 0x000fe20000000800 */
[----:B------:R2:W-:Y:S01]  /*10840*/  @!P4 LDGSTS.E.BYPASS.LTC128B.128 [R218+0x9800], [R12.64] ;  /* 0x098000000cdacfae */ /* 0x0005e2000b901d5e */
[C---:B------:R-:W-:Y:S02]  /*10850*/  ISETP.GE.AND P5, PT, R0.reuse, R228, PT ;  /* 0x000000e40000720c */ /* 0x040fe40003fa6270 */
[C---:B------:R-:W-:Y:S01]  /*10860*/  ISETP.GE.AND P1, PT, R0.reuse, R227, PT ;  /* 0x000000e30000720c */ /* 0x040fe20003f26270 */
[----:B------:R-:W-:Y:S01]  /*10870*/  @P3 STS.128 [R218+0xa800], RZ ;  /* 0x00a800ffda003388 */ /* 0x000fe20000000c00 */
[C---:B------:R-:W-:Y:S02]  /*10880*/  ISETP.LT.OR P0, PT, R0.reuse, R225, P0 ;  /* 0x000000e10000720c */ /* 0x040fe40000701670 */
[C---:B------:R-:W-:Y:S01]  /*10890*/  ISETP.LT.OR P6, PT, R0.reuse, R224, P6 ;  /* 0x000000e00000720c */ /* 0x040fe200037c1670 */
[----:B------:R-:W-:Y:S01]  /*108a0*/  @!PT LDS RZ, [RZ] ;  /* 0x00000000fffff984 */ /* 0x000fe20000000800 */
[----:B------:R-:W-:Y:S01]  /*108b0*/  @!PT LDS RZ, [RZ] ;  /* 0x00000000fffff984 */ /* 0x000fe20000000800 */
[----:B------:R-:W-:Y:S01]  /*108c0*/  @!PT LDS RZ, [RZ] ;  /* 0x00000000fffff984 */ /* 0x000fe20000000800 */
[----:B------:R4:W-:Y:S01]  /*108d0*/  @!P3 LDGSTS.E.BYPASS.LTC128B.128 [R218+0xa800], [R6.64+0x40] ;  /* 0x0a80004006dabfae */ /* 0x0009e2000b901d5e */
[----:B------:R-:W-:-:S02]  /*108e0*/  ISETP.LT.OR P5, PT, R0, R223, P5 ;  /* 0x000000df0000720c */ /* 0x000fc40002fa1670 */
[----:B------:R-:W-:Y:S01]  /*108f0*/  ISETP.LT.OR P1, PT, R0, R222, P1 ;  /* 0x000000de0000720c */ /* 0x000fe20000f21670 */
[----:B------:R-:W-:Y:S04]  /*10900*/  @P2 STS.128 [R218+0xb800], RZ ;  /* 0x00b800ffda002388 */ /* 0x000fe80000000c00 */
[----:B------:R-:W-:Y:S01]  /*10910*/  @!PT LDS RZ, [RZ] ;  /* 0x00000000fffff984 */ /* 0x000fe20000000800 */
[----:B------:R-:W-:Y:S01]  /*10920*/  @!PT LDS RZ, [RZ] ;  /* 0x00000000fffff984 */ /* 0x000fe20000000800 */
[----:B------:R-:W-:Y:S01]  /*10930*/  @!PT LDS RZ, [RZ] ;  /* 0x00000000fffff984 */ /* 0x000fe20000000800 */
[----:B------:R4:W-:Y:S04]  /*10940*/  @!P2 LDGSTS.E.BYPASS.LTC128B.128 [R218+0xb800], [R4.64+0x80] ;  /* 0x0b80008004daafae */ /* 0x0009e8000b901d5e */
[----:B---3--:R-:W-:Y:S04]  /*10950*/  LDSM.16.M88.4 R8, [R216] ;  /* 0x00000000d808783b */ /* 0x008fe80000000200 */
[----:B------:R-:W3:Y:S04]  /*10960*/  LDSM.16.M88.4 R28, [R213+0x6000] ;  /* 0x00600000d51c783b */ /* 0x000ee80000000200 */
[----:B------:R-:W5:Y:S04]  /*10970*/  LDSM.16.M88.4 R24, [R213+0x6400] ;  /* 0x00640000d518783b */ /* 0x000f680000000200 */
[----:B------:R-:W-:Y:S04]  /*10980*/  LDSM.16.M88.4 R20, [R213+0x6800] ;  /* 0x00680000d514783b */ /* 0x000fe80000000200 */
[----:B------:R-:W-:Y:S04]  /*10990*/  LDSM.16.M88.4 R16, [R213+0x6c00] ;  /* 0x006c0000d510783b */ /* 0x000fe80000000200 */
[----:B--2---:R-:W-:Y:S04]  /*109a0*/  LDSM.16.M88.4 R12, [R217+0x1000] ;  /* 0x00100000d90c783b */ /* 0x004fe80000000200 */
[----:B----4-:R-:W2:Y:S04]  /*109b0*/  LDSM.16.M88.4 R4, [R216+0x1000] ;  /* 0x00100000d804783b */ /* 0x010ea80000000200 */
[----:B------:R-:W4:Y:S04]  /*109c0*/  LDSM.16.M88.4 R44, [R215+0x6400] ;  /* 0x00640000d72c783b */ /* 0x000f280000000200 */
[----:B------:R-:W1:Y:S04]  /*109d0*/  LDSM.16.M88.4 R48, [R215+0x6000] ;  /* 0x00600000d730783b */ /* 0x000e680000000200 */
[----:B------:R-:W1:Y:S04]  /*109e0*/  LDSM.16.M88.4 R36, [R215+0x6c00] ;  /* 0x006c0000d724783b */ /* 0x000e680000000200 */
[----:B------:R-:W1:Y:S01]  /*109f0*/  LDSM.16.M88.4 R40, [R215+0x6800] ;  /* 0x00680000d728783b */ /* 0x000e620000000200 */
[C---:B---3--:R-:W-:Y:S03]  /*10a00*/  HMMA.16816.F32 R208, R8.reuse, R28, RZ ;  /* 0x0000001c08d0723c */ /* 0x048fe600000018ff */
[----:B------:R-:W0:Y:S05]  /*10a10*/  LDGDEPBAR ;  /* 0x00000000000079af */ /* 0x000e2a0000000000 */
[C---:B------:R-:W-:Y:S08]  /*10a20*/  HMMA.16816.F32 R204, R8.reuse, R30, RZ ;  /* 0x0000001e08cc723c */ /* 0x040ff000000018ff */
[----:B-----5:R-:W-:Y:S08]  /*10a30*/  HMMA.16816.F32 R200, R8, R24, RZ ;  /* 0x0000001808c8723c */ /* 0x020ff000000018ff */
        /* <DEDUP_REMOVED lines=8> */
[----:B----4-:R-:W-:Y:S08]  /*10ac0*/  HMMA.16816.F32 R180, R12, R44, R56 ;  /* 0x0000002c0cb4723c */ /* 0x010ff00000001838 */
        /* <DEDUP_REMOVED lines=8> */
[C---:B-1----:R-:W-:Y:S08]  /*10b50*/  HMMA.16816.F32 R56, R12.reuse, R50, R60 ;  /* 0x000000320c38723c */ /* 0x042ff0000000183c */
[C---:B------:R-:W-:Y:S01]  /*10b60*/  HMMA.16816.F32 R104, R12.reuse, R48, R32 ;  /* 0x000000300c68723c */ /* 0x040fe20000001820 */
[----:B------:R-:W-:Y:S07]  /*10b70*/  LDSM.16.M88.4 R32, [R213+0x7000] ;  /* 0x00700000d520783b */ /* 0x000fee0000000200 */
[C---:B------:R-:W-:Y:S01]  /*10b80*/  HMMA.16816.F32 R60, R12.reuse, R38, R4 ;  /* 0x000000260c3c723c */ /* 0x040fe20000001804 */
[----:B------:R-:W1:Y:S07]  /*10b90*/  LDSM.16.M88.4 R4, [R216+0x3000] ;  /* 0x00300000d804783b */ /* 0x000e6e0000000200 */
[C---:B------:R-:W-:Y:S01]  /*10ba0*/  HMMA.16816.F32 R16, R12.reuse, R36, R28 ;  /* 0x000000240c10723c */ /* 0x040fe2000000181c */
[----:B------:R-:W3:Y:S07]  /*10bb0*/  LDSM.16.M88.4 R28, [R213+0x7400] ;  /* 0x00740000d51c783b */ /* 0x000eee0000000200 */
[C---:B------:R-:W-:Y:S08]  /*10bc0*/  HMMA.16816.F32 R176, R12.reuse, R40, R52 ;  /* 0x000000280cb0723c */ /* 0x040ff00000001834 */
[C---:B------:R-:W-:Y:S08]  /*10bd0*/  HMMA.16816.F32 R52, R12.reuse, R46, R64 ;  /* 0x0000002e0c34723c */ /* 0x040ff00000001840 */
[----:B------:R-:W-:Y:S01]  /*10be0*/  HMMA.16816.F32 R64, R12, R42, R100 ;  /* 0x0000002a0c40723c */ /* 0x000fe20000001864 */
[----:B------:R-:W4:Y:S07]  /*10bf0*/  LDSM.16.M88.4 R12, [R216+0x2000] ;  /* 0x00200000d80c783b */ /* 0x000f2e0000000200 */
[C---:B--2---:R-:W-:Y:S08]  /*10c00*/  HMMA.16816.F32 R236, R8.reuse, R44, R200 ;  /* 0x0000002c08ec723c */ /* 0x044ff000000018c8 */
[C---:B------:R-:W-:Y:S08]  /*10c10*/  HMMA.16816.F32 R240, R8.reuse, R36, R184 ;  /* 0x0000002408f0723c */ /* 0x040ff000000018b8 */
[C---:B------:R-:W-:Y:S08]  /*10c20*/  HMMA.16816.F32 R208, R8.reuse, R48, R208 ;  /* 0x0000003008d0723c */ /* 0x040ff000000018d0 */
[C---:B------:R-:W-:Y:S08]  /*10c30*/  HMMA.16816.F32 R200, R8.reuse, R50, R204 ;  /* 0x0000003208c8723c */ /* 0x040ff000000018cc */
[----:B------:R-:W-:Y:S08]  /*10c40*/  HMMA.16816.F32 R184, R8, R42, R188 ;  /* 0x0000002a08b8723c */ /* 0x000ff000000018bc */
[----:B-1----:R-:W-:Y:S08]  /*10c50*/  HMMA.16816.F32 R100, R4, R34, R56 ;  /* 0x000000220464723c */ /* 0x002ff00000001838 */
        /* <DEDUP_REMOVED lines=637> */
.L_x_749:
[----:B------:R-:W-:Y:S05]  /*13430*/  BSYNC B0 ;  /* 0x0000000000007941 */ /* 0x000fea0003800000 */
.L_x_748:
[----:B------:R-:W0:Y:S02]  /*13440*/  LDGDEPBAR ;  /* 0x00000000000079af */ /* 0x000e240000000000 */
.L_x_747:
[----:B------:R-:W2:Y:S04]  /*13450*/  LDL R0, [R1] ;  /* 0x0000000001007983 */ /* 0x000ea80000100800 */
[----:B------:R-:W3:Y:S04]  /*13460*/  LDL R2, [R1+0x14] ;  /* 0x0000140001027983 */ /* 0x000ee80000100800 */
[----:B------:R-:W4:Y:S01]  /*13470*/  LDL R3, [R1+0x10] ;  /* 0x0000100001037983 */ /* 0x000f220000100800 */
[----:B-1----:R-:W-:Y:S01]  /*13480*/  IMAD.MOV.U32 R7, RZ, RZ, R249 ;  /* 0x000000ffff077224 */ /* 0x002fe200078e00f9 */
[----:B------:R-:W-:Y:S01]  /*13490*/  MOV R6, R248 ;  /* 0x000000f800067202 */ /* 0x000fe20000000f00 */
[----:B------:R-:W-:Y:S01]  /*134a0*/  USHF.L.U32 UR4, UR34, 0x1, URZ ;  /* 0x0000000122047899 */ /* 0x000fe2000800063f */
[----:B------:R-:W-:-:S02]  /*134b0*/  IMAD.MOV.U32 R9, RZ, RZ, R250 ;  /* 0x000000ffff097224 */ /* 0x000fc400078e00fa */
[----:B------:R-:W-:Y:S02]  /*134c0*/  IMAD.MOV.U32 R8, RZ, RZ, R251 ;  /* 0x000000ffff087224 */ /* 0x000fe400078e00fb */
[----:B------:R-:W-:Y:S02]  /*134d0*/  IMAD.MOV.U32 R28, RZ, RZ, R6 ;  /* 0x000000ffff1c7224 */ /* 0x000fe400078e0006 */
[----:B------:R-:W-:Y:S02]  /*134e0*/  IMAD.MOV.U32 R47, RZ, RZ, R8 ;  /* 0x000000ffff2f7224 */ /* 0x000fe400078e0008 */
[----:B------:R-:W-:Y:S01]  /*134f0*/  IMAD.MOV.U32 R29, RZ, RZ, R9 ;  /* 0x000000ffff1d7224 */ /* 0x000fe200078e0009 */
[----:B------:R-:W-:Y:S01]  /*13500*/  MOV R17, R7 ;  /* 0x0000000700117202 */ /* 0x000fe20000000f00 */
[----:B------:R-:W1:Y:S02]  /*13510*/  LDC.U8 R100, c[0x0][0x2d8] ;  /* 0x0000b600ff647b82 */ /* 0x000e640000000000 */
[----:B------:R-:W-:-:S02]  /*13520*/  IMAD.MOV.U32 R49, RZ, RZ, R29 ;  /* 0x000000ffff317224 */ /* 0x000fc400078e001d */
[----:B--2---:R-:W-:-:S04]  /*13530*/  IMAD.WIDE.U32 R248, R0, -0x326172a9, RZ ;  /* 0xcd9e8d5700f87825 */ /* 0x004fc800078e00ff */
[----:B---3--:R-:W-:Y:S01]  /*13540*/  IMAD.MOV.U32 R12, RZ, RZ, R2 ;  /* 0x000000ffff0c7224 */ /* 0x008fe200078e0002 */
[----:B------:R-:W-:Y:S01]  /*13550*/  LOP3.LUT R2, R249, R252, RZ, 0x3c, !PT ;  /* 0x000000fcf9027212 */ /* 0x000fe200078e3cff */
[----:B------:R-:W-:Y:S02]  /*13560*/  IMAD.U32 R0, RZ, RZ, UR33 ;  /* 0x00000021ff007e24 */ /* 0x000fe4000f8e00ff */
[----:B----4-:R-:W-:-:S04]  /*13570*/  IMAD.WIDE.U32 R44, R3, -0x2daee0ad, RZ ;  /* 0xd2511f53032c7825 */ /* 0x010fc800078e00ff */
        /* <DEDUP_REMOVED lines=14> */
[----:B------:R-:W-:Y:S01]  /*13660*/  IMAD.WIDE.U32 R34, R0, -0x326172a9, RZ ;  /* 0xcd9e8d5700227825 */ /* 0x000fe200078e00ff */
[----:B------:R-:W-:Y:S02]  /*13670*/  LOP3.LUT R0, R251, R252, RZ, 0x3c, !PT ;  /* 0x000000fcfb007212 */ /* 0x000fe400078e3cff */
[----:B------:R-:W-:Y:S02]  /*13680*/  LOP3.LUT R6, R3, UR12, R38, 0x96, !PT ;  /* 0x0000000c03067c12 */ /* 0x000fe4000f8e9626 */
[----:B------:R-:W-:Y:S01]  /*13690*/  LOP3.LUT R2, R35, UR10, R2, 0x96, !PT ;  /* 0x0000000a23027c12 */ /* 0x000fe2000f8e9602 */
[----:B------:R-:W-:-:S04]  /*136a0*/  IMAD.WIDE.U32 R40, R0, -0x2daee0ad, RZ ;  /* 0xd2511f5300287825 */ /* 0x000fc800078e00ff */
[----:B------:R-:W-:Y:S01]  /*136b0*/  IMAD.WIDE.U32 R8, R8, -0x2daee0ad, RZ ;  /* 0xd2511f5308087825 */ /* 0x000fe200078e00ff */
[----:B------:R-:W-:-:S03]  /*136c0*/  LOP3.LUT R0, R41, UR15, R44, 0x96, !PT ;  /* 0x0000000f29007c12 */ /* 0x000fc6000f8e962c */
[----:B------:R-:W-:Y:S01]  /*136d0*/  IMAD.WIDE.U32 R6, R6, -0x2daee0ad, RZ ;  /* 0xd2511f5306067825 */ /* 0x000fe200078e00ff */
[----:B------:R-:W-:-:S03]  /*136e0*/  LOP3.LUT R12, R9, UR13, R40, 0x96, !PT ;  /* 0x0000000d090c7c12 */ /* 0x000fc6000f8e9628 */
[----:B------:R-:W-:-:S05]  /*136f0*/  IMAD.WIDE.U32 R32, R2, -0x2daee0ad, RZ ;  /* 0xd2511f5302207825 */ /* 0x000fca00078e00ff */
[----:B------:R-:W-:Y:S01]  /*13700*/  LOP3.LUT R2, R33, UR7, R6, 0x96, !PT ;  /* 0x0000000721027c12 */ /* 0x000fe2000f8e9606 */
[----:B------:R-:W-:-:S04]  /*13710*/  IMAD.WIDE.U32 R36, R0, -0x326172a9, RZ ;  /* 0xcd9e8d5700247825 */ /* 0x000fc800078e00ff */
[----:B------:R-:W-:Y:S01]  /*13720*/  IMAD.WIDE.U32 R12, R12, -0x326172a9, RZ ;  /* 0xcd9e8d570c0c7825 */ /* 0x000fe200078e00ff */
[----:B------:R-:W-:-:S03]  /*13730*/  LOP3.LUT R4, R37, UR14, R4, 0x96, !PT ;  /* 0x0000000e25047c12 */ /* 0x000fc6000f8e9604 */
[----:B------:R-:W-:Y:S01]  /*13740*/  IMAD.WIDE.U32 R2, R2, -0x326172a9, RZ ;  /* 0xcd9e8d5702027825 */ /* 0x000fe200078e00ff */
[----:B------:R-:W-:Y:S02]  /*13750*/  LOP3.LUT R6, R13, UR12, R36, 0x96, !PT ;  /* 0x0000000c0d067c12 */ /* 0x000fe4000f8e9624 */
[----:B------:R-:W-:Y:S02]  /*13760*/  LOP3.LUT R11, R7, UR9, R10, 0x96, !PT ;  /* 0x00000009070b7c12 */ /* 0x000fe4000f8e960a */
[----:B------:R-:W-:Y:S01]  /*13770*/  LOP3.LUT R0, R2, 0xffff, RZ, 0xc0, !PT ;  /* 0x0000ffff02007812 */ /* 0x000fe200078ec0ff */
[----:B------:R-:W-:-:S03]  /*13780*/  IMAD.WIDE.U32 R4, R4, -0x2daee0ad, RZ ;  /* 0xd2511f5304047825 */ /* 0x000fc600078e00ff */
[----:B------:R-:W-:Y:S01]  /*13790*/  SHF.R.U32.HI R10, RZ, 0x8, R0 ;  /* 0x00000008ff0a7819 */ /* 0x000fe20000011600 */
[----:B------:R-:W-:Y:S01]  /*137a0*/  IMAD.WIDE.U32 R6, R6, -0x2daee0ad, RZ ;  /* 0xd2511f5306067825 */ /* 0x000fe200078e00ff */
[----:B------:R-:W-:-:S03]  /*137b0*/  SHF.R.U32.HI R0, RZ, 0x10, R2 ;  /* 0x00000010ff007819 */ /* 0x000fc60000011602 */
[----:B------:R-:W-:Y:S01]  /*137c0*/  IMAD.WIDE.U32 R24, R11, -0x326172a9, RZ ;  /* 0xcd9e8d570b187825 */ /* 0x000fe200078e00ff */
[----:B------:R-:W-:Y:S02]  /*137d0*/  LOP3.LUT R13, R7, UR9, R4, 0x96, !PT ;  /* 0x00000009070d7c12 */ /* 0x000fe4000f8e9604 */
[----:B------:R-:W-:Y:S02]  /*137e0*/  LOP3.LUT R4, R0, 0xff, RZ, 0xc0, !PT ;  /* 0x000000ff00047812 */ /* 0x000fe400078ec0ff */
[----:B------:R-:W-:Y:S02]  /*137f0*/  LOP3.LUT R9, R2, 0xff, RZ, 0xc0, !PT ;  /* 0x000000ff02097812 */ /* 0x000fe400078ec0ff */
[----:B------:R-:W-:Y:S02]  /*13800*/  SHF.R.U32.HI R0, RZ, 0x18, R2 ;  /* 0x00000018ff007819 */ /* 0x000fe40000011602 */
[----:B------:R-:W-:Y:S02]  /*13810*/  LOP3.LUT R2, R3, UR17, R24, 0x96, !PT ;  /* 0x0000001103027c12 */ /* 0x000fe4000f8e9618 */
[----:B------:R-:W-:-:S02]  /*13820*/  FMNMX.FTZ R3, R246, R176, !PT ;  /* 0x000000b0f6037209 */ /* 0x000fc40007810000 */
[----:B------:R-:W-:Y:S02]  /*13830*/  PRMT R11, R4, 0x5410, R0 ;  /* 0x00005410040b7816 */ /* 0x000fe40000000000 */
[----:B------:R-:W-:Y:S02]  /*13840*/  LOP3.LUT R0, R2, 0xffff, RZ, 0xc0, !PT ;  /* 0x0000ffff02007812 */ /* 0x000fe400078ec0ff */
[----:B------:R-:W-:Y:S02]  /*13850*/  FMNMX.FTZ R3, R58, R3, !PT ;  /* 0x000000033a037209 */ /* 0x000fe40007810000 */
[----:B------:R-:W-:Y:S02]  /*13860*/  LOP3.LUT R8, R5, UR11, R8, 0x96, !PT ;  /* 0x0000000b05087c12 */ /* 0x000fe4000f8e9608 */
[----:B------:R-:W-:Y:S02]  /*13870*/  SHF.R.U32.HI R4, RZ, 0x8, R0 ;  /* 0x00000008ff047819 */ /* 0x000fe40000011600 */
[----:B------:R-:W-:-:S02]  /*13880*/  LOP3.LUT R0, R2, 0xff, RZ, 0xc0, !PT ;  /* 0x000000ff02007812 */ /* 0x000fc400078ec0ff */
[----:B------:R-:W-:Y:S01]  /*13890*/  FMNMX.FTZ R3, R54, R3, !PT ;  /* 0x0000000336037209 */ /* 0x000fe20007810000 */
[----:B------:R-:W-:Y:S01]  /*138a0*/  IMAD.WIDE.U32 R22, R8, -0x326172a9, RZ ;  /* 0xcd9e8d5708167825 */ /* 0x000fe200078e00ff */
[----:B------:R-:W-:Y:S02]  /*138b0*/  PRMT R19, R0, 0x5410, R4 ;  /* 0x0000541000137816 */ /* 0x000fe40000000004 */
[----:B------:R-:W-:Y:S02]  /*138c0*/  FMNMX.FTZ R0, R52, R3, !PT ;  /* 0x0000000334007209 */ /* 0x000fe40007810000 */
[----:B------:R-:W-:Y:S02]  /*138d0*/  SHF.R.U32.HI R3, RZ, 0x10, R2 ;  /* 0x00000010ff037819 */ /* 0x000fe40000011602 */
[----:B------:R-:W-:Y:S02]  /*138e0*/  LOP3.LUT R12, R23, UR10, R12, 0x96, !PT ;  /* 0x0000000a170c7c12 */ /* 0x000fe4000f8e960c */
[----:B------:R-:W-:-:S02]  /*138f0*/  FMNMX.FTZ R4, R233, R0, !PT ;  /* 0x00000000e9047209 */ /* 0x000fc40007810000 */
[----:B------:R-:W-:Y:S02]  /*13900*/  SHF.R.U32.HI R2, RZ, 0x18, R2 ;  /* 0x00000018ff027819 */ /* 0x000fe40000011602 */
[----:B------:R-:W-:Y:S01]  /*13910*/  LOP3.LUT R0, R3, 0xff, RZ, 0xc0, !PT ;  /* 0x000000ff03007812 */ /* 0x000fe200078ec0ff */
[----:B------:R-:W-:Y:S01]  /*13920*/  IMAD.WIDE.U32 R26, R12, -0x2daee0ad, RZ ;  /* 0xd2511f530c1a7825 */ /* 0x000fe200078e00ff */
[----:B------:R-:W-:Y:S02]  /*13930*/  FMNMX.FTZ R3, R180, R4, !PT ;  /* 0x00000004b4037209 */ /* 0x000fe40007810000 */
[----:B------:R-:W-:Y:S02]  /*13940*/  PRMT R18, R0, 0x5410, R2 ;  /* 0x0000541000127816 */ /* 0x000fe40000000002 */
[----:B------:R-:W-:Y:S02]  /*13950*/  FMNMX.FTZ R0, R245, R178, !PT ;  /* 0x000000b2f5007209 */ /* 0x000fe40007810000 */
[----:B------:R-:W-:-:S02]  /*13960*/  FMNMX.FTZ R4, R173, R3, !PT ;  /* 0x00000003ad047209 */ /* 0x000fc40007810000 */
[----:B------:R-:W-:Y:S02]  /*13970*/  LOP3.LUT R6, R27, UR7, R6, 0x96, !PT ;  /* 0x000000071b067c12 */ /* 0x000fe4000f8e9606 */
[----:B------:R-:W-:Y:S02]  /*13980*/  FMNMX.FTZ R5, R177, R0, !PT ;  /* 0x00000000b1057209 */ /* 0x000fe40007810000 */
[----:B------:R-:W-:Y:S01]  /*13990*/  FMNMX.FTZ R4, R105, R4, !PT ;  /* 0x0000000469047209 */ /* 0x000fe20007810000 */
[----:B------:R-:W-:Y:S01]  /*139a0*/  IMAD.WIDE.U32 R2, R6, -0x326172a9, RZ ;  /* 0xcd9e8d5706027825 */ /* 0x000fe200078e00ff */
[----:B------:R-:W-:Y:S02]  /*139b0*/  FMNMX.FTZ R6, R57, R5, !PT ;  /* 0x0000000539067209 */ /* 0x000fe40007810000 */
[----:B------:R-:W-:Y:S02]  /*139c0*/  FMNMX.FTZ R5, R188, R4, !PT ;  /* 0x00000004bc057209 */ /* 0x000fe40007810000 */
[----:B------:R-:W-:-:S02]  /*139d0*/  LOP3.LUT R0, R2, 0xffff, RZ, 0xc0, !PT ;  /* 0x0000ffff02007812 */ /* 0x000fc400078ec0ff */
[----:B------:R-:W-:Y:S02]  /*139e0*/  FMNMX.FTZ R5, R185, R5, !PT ;  /* 0x00000005b9057209 */ /* 0x000fe40007810000 */
[----:B------:R-:W-:Y:S02]  /*139f0*/  SHF.R.U32.HI R4, RZ, 0x8, R0 ;  /* 0x00000008ff047819 */ /* 0x000fe40000011600 */
[----:B------:R-:W-:Y:S02]  /*13a00*/  FMNMX.FTZ R5, R183, R5, !PT ;  /* 0x00000005b7057209 */ /* 0x000fe40007810000 */
[----:B------:R-:W-:Y:S02]  /*13a10*/  LOP3.LUT R0, R2, 0xff, RZ, 0xc0, !PT ;  /* 0x000000ff02007812 */ /* 0x000fe400078ec0ff */
[----:B------:R-:W-:Y:S02]  /*13a20*/  FMNMX.FTZ R6, R53, R6, !PT ;  /* 0x0000000635067209 */ /* 0x000fe40007810000 */
[----:B------:R-:W-:-:S02]  /*13a30*/  FMNMX.FTZ R5, R46, R5, !PT ;  /* 0x000000052e057209 */ /* 0x000fc40007810000 */
[----:B------:R-:W-:Y:S02]  /*13a40*/  PRMT R15, R0, 0x5410, R4 ;  /* 0x00005410000f7816 */ /* 0x000fe40000000004 */
        /* <DEDUP_REMOVED lines=14> */
[----:B------:R-:W-:Y:S01]  /*13b30*/  FMNMX.FTZ R5, R197, R5, !PT ;  /* 0x00000005c5057209 */ /* 0x000fe20007810000 */
[----:B------:R-:W2:Y:S01]  /*13b40*/  SHFL.BFLY PT, R8, R0, 0x2, 0x1f ;  /* 0x0c401f0000087f89 */ /* 0x000ea200000e0000 */
        /* <DEDUP_REMOVED lines=18> */
[----:B--2---:R-:W-:Y:S02]  /*13c70*/  FMNMX.FTZ R0, R0, R8, !PT ;  /* 0x0000000800007209 */ /* 0x004fe40007810000 */
[----:B------:R-:W-:-:S02]  /*13c80*/  FMNMX.FTZ R6, R247, R6, !PT ;  /* 0x00000006f7067209 */ /* 0x000fc40007810000 */
[----:B------:R-:W-:Y:S01]  /*13c90*/  FMNMX.FTZ R4, R209, R5, !PT ;  /* 0x00000005d1047209 */ /* 0x000fe20007810000 */
[----:B------:R-:W2:Y:S01]  /*13ca0*/  SHFL.BFLY PT, R104, R0, 0x1, 0x1f ;  /* 0x0c201f0000687f89 */ /* 0x000ea200000e0000 */
[--C-:B------:R-:W-:Y:S02]  /*13cb0*/  SHF.R.U32.HI R5, RZ, 0x10, R2.reuse ;  /* 0x00000010ff057819 */ /* 0x100fe40000011602 */
[----:B------:R-:W-:Y:S01]  /*13cc0*/  FMNMX.FTZ R6, R242, R6, !PT ;  /* 0x00000006f2067209 */ /* 0x000fe20007810000 */
[----:B------:R-:W3:Y:S01]  /*13cd0*/  SHFL.BFLY PT, R8, R4, 0x2, 0x1f ;  /* 0x0c401f0004087f89 */ /* 0x000ee200000e0000 */
[----:B------:R-:W-:Y:S02]  /*13ce0*/  FMNMX.FTZ R7, R190, R7, !PT ;  /* 0x00000007be077209 */ /* 0x000fe40007810000 */
[----:B------:R-:W-:Y:S02]  /*13cf0*/  LOP3.LUT R5, R5, 0xff, RZ, 0xc0, !PT ;  /* 0x000000ff05057812 */ /* 0x000fe400078ec0ff */
[----:B------:R-:W-:-:S02]  /*13d00*/  SHF.R.U32.HI R2, RZ, 0x18, R2 ;  /* 0x00000018ff027819 */ /* 0x000fc40000011602 */
[----:B------:R-:W-:Y:S02]  /*13d10*/  FMNMX.FTZ R6, R199, R6, !PT ;  /* 0x00000006c7067209 */ /* 0x000fe40007810000 */
[----:B------:R-:W-:Y:S02]  /*13d20*/  FMNMX.FTZ R7, R187, R7, !PT ;  /* 0x00000007bb077209 */ /* 0x000fe40007810000 */
[----:B------:R-:W-:Y:S02]  /*13d30*/  PRMT R14, R5, 0x5410, R2 ;  /* 0x00005410050e7816 */ /* 0x000fe40000000002 */
[----:B------:R-:W-:Y:S01]  /*13d40*/  FMNMX.FTZ R2, R189, R6, !PT ;  /* 0x00000006bd027209 */ /* 0x000fe20007810000 */
[----:B------:R-:W-:Y:S01]  /*13d50*/  IMAD.WIDE.U32 R20, R13, -0x326172a9, RZ ;  /* 0xcd9e8d570d147825 */ /* 0x000fe200078e00ff */
[----:B------:R-:W-:Y:S02]  /*13d60*/  FMNMX.FTZ R6, R205, R7, !PT ;  /* 0x00000007cd067209 */ /* 0x000fe40007810000 */
[----:B------:R-:W-:-:S02]  /*13d70*/  FMNMX.FTZ R5, R206, R2, !PT ;  /* 0x00000002ce057209 */ /* 0x000fc40007810000 */
[----:B------:R-:W-:Y:S02]  /*13d80*/  FMNMX.FTZ R6, R202, R6, !PT ;  /* 0x00000006ca067209 */ /* 0x000fe40007810000 */
[----:B------:R-:W-:Y:S02]  /*13d90*/  LOP3.LUT R2, R3, UR17, R20, 0x96, !PT ;  /* 0x0000001103027c12 */ /* 0x000fe4000f8e9614 */
[----:B------:R-:W-:Y:S02]  /*13da0*/  FMNMX.FTZ R3, R204, R5, !PT ;  /* 0x00000005cc037209 */ /* 0x000fe40007810000 */
[----:B------:R-:W-:Y:S02]  /*13db0*/  FMNMX.FTZ R6, R198, R6, !PT ;  /* 0x00000006c6067209 */ /* 0x000fe40007810000 */
[----:B------:R-:W-:Y:S02]  /*13dc0*/  FMNMX.FTZ R5, R203, R3, !PT ;  /* 0x00000003cb057209 */ /* 0x000fe40007810000 */
[----:B------:R-:W-:-:S02]  /*13dd0*/  FMNMX.FTZ R3, R191, R6, !PT ;  /* 0x00000006bf037209 */ /* 0x000fc40007810000 */
[----:B--2---:R-:W-:Y:S02]  /*13de0*/  FMNMX.FTZ R104, R0, R104, !PT ;  /* 0x0000006800687209 */ /* 0x004fe40007810000 */
[----:B---3--:R-:W-:Y:S02]  /*13df0*/  FMNMX.FTZ R4, R4, R8, !PT ;  /* 0x0000000804047209 */ /* 0x008fe40007810000 */
[----:B------:R-:W-:Y:S01]  /*13e00*/  FMNMX.FTZ R0, R201, R5, !PT ;  /* 0x00000005c9007209 */ /* 0x000fe20007810000 */
[----:B------:R-:W2:Y:S01]  /*13e10*/  SHFL.BFLY PT, R8, R3, 0x2, 0x1f ;  /* 0x0c401f0003087f89 */ /* 0x000ea200000e0000 */
[----:B------:R-:W-:-:S03]  /*13e20*/  PRMT R10, R9, 0x5410, R10 ;  /* 0x00005410090a7816 */ /* 0x000fc6000000000a */
[----:B------:R-:W3:Y:S04]  /*13e30*/  SHFL.BFLY PT, R9, R0, 0x2, 0x1f ;  /* 0x0c401f0000097f89 */ /* 0x000ee800000e0000 */
[----:B------:R-:W4:Y:S01]  /*13e40*/  SHFL.BFLY PT, R103, R4, 0x1, 0x1f ;  /* 0x0c201f0004677f89 */ /* 0x000f2200000e0000 */
[----:B------:R-:W-:Y:S01]  /*13e50*/  FMUL.FTZ R30, R104, c[0x0][0x23c] ;  /* 0x00008f00681e7a20 */ /* 0x000fe20000410000 */
[----:B------:R-:W-:Y:S02]  /*13e60*/  LOP3.LUT R5, R2, 0xffff, RZ, 0xc0, !PT ;  /* 0x0000ffff02057812 */ /* 0x000fe400078ec0ff */
[----:B------:R-:W-:Y:S02]  /*13e70*/  FSETP.NEU.FTZ.AND P2, PT, R104, -INF , PT ;  /* 0xff8000006800780b */ /* 0x000fe40003f5d000 */
[----:B------:R-:W-:-:S02]  /*13e80*/  SHF.R.U32.HI R6, RZ, 0x8, R5 ;  /* 0x00000008ff067819 */ /* 0x000fc40000011605 */
[----:B--2---:R-:W-:Y:S02]  /*13e90*/  FMNMX.FTZ R3, R3, R8, !PT ;  /* 0x0000000803037209 */ /* 0x004fe40007810000 */
[----:B---3--:R-:W-:-:S03]  /*13ea0*/  FMNMX.FTZ R0, R0, R9, !PT ;  /* 0x0000000900007209 */ /* 0x008fc60007810000 */
[----:B------:R-:W2:Y:S01]  /*13eb0*/  SHFL.BFLY PT, R102, R3, 0x1, 0x1f ;  /* 0x0c201f0003667f89 */ /* 0x000ea200000e0000 */
[----:B------:R-:W-:-:S03]  /*13ec0*/  FSEL R30, R30, RZ, P2 ;  /* 0x000000ff1e1e7208 */ /* 0x000fc60001000000 */
[----:B------:R-:W3:Y:S01]  /*13ed0*/  SHFL.BFLY PT, R101, R0, 0x1, 0x1f ;  /* 0x0c201f0000657f89 */ /* 0x000ee200000e0000 */
[----:B------:R-:W-:Y:S02]  /*13ee0*/  LOP3.LUT R5, R2, 0xff, RZ, 0xc0, !PT ;  /* 0x000000ff02057812 */ /* 0x000fe400078ec0ff */
[----:B----4-:R-:W-:Y:S02]  /*13ef0*/  FMNMX.FTZ R103, R4, R103, !PT ;  /* 0x0000006704677209 */ /* 0x010fe40007810000 */
[----:B------:R-:W-:Y:S01]  /*13f00*/  PRMT R13, R5, 0x5410, R6 ;  /* 0x00005410050d7816 */ /* 0x000fe20000000006 */
[--C-:B------:R-:W-:Y:S02]  /*13f10*/  FFMA.FTZ R5, R58, c[0x0][0x23c], -R30.reuse ;  /* 0x00008f003a057a23 */ /* 0x100fe4000001081e */
[----:B------:R-:W-:Y:S02]  /*13f20*/  FFMA.FTZ R4, R54, c[0x0][0x23c], -R30 ;  /* 0x00008f0036047a23 */ /* 0x000fe4000001081e */
[----:B------:R4:W-:Y:S01]  /*13f30*/  MUFU.EX2 R65, R5 ;  /* 0x0000000500417308 */ /* 0x0009e20000000800 */
[C---:B------:R-:W-:Y:S01]  /*13f40*/  FMUL.FTZ R31, R103.reuse, c[0x0][0x23c] ;  /* 0x00008f00671f7a20 */ /* 0x040fe20000410000 */
[----:B------:R-:W-:-:S06]  /*13f50*/  FSETP.NEU.FTZ.AND P1, PT, R103, -INF , PT ;  /* 0xff8000006700780b */ /* 0x000fcc0003f3d000 */
[----:B------:R5:W1:Y:S01]  /*13f60*/  MUFU.EX2 R16, R4 ;  /* 0x0000000400107308 */ /* 0x000a620000000800 */
[----:B------:R-:W-:Y:S01]  /*13f70*/  FSEL R31, R31, RZ, P1 ;  /* 0x000000ff1f1f7208 */ /* 0x000fe20000800000 */
[----:B----4-:R-:W-:-:S06]  /*13f80*/  FFMA.FTZ R5, R52, c[0x0][0x23c], -R30 ;  /* 0x00008f0034057a23 */ /* 0x010fcc000001081e */
[----:B------:R4:W-:Y:S01]  /*13f90*/  MUFU.EX2 R61, R5 ;  /* 0x00000005003d7308 */ /* 0x0009e20000000800 */
[--C-:B-----5:R-:W-:Y:S02]  /*13fa0*/  SHF.R.U32.HI R4, RZ, 0x10, R2.reuse ;  /* 0x00000010ff047819 */ /* 0x120fe40000011602 */
[----:B--2---:R-:W-:Y:S02]  /*13fb0*/  FMNMX.FTZ R102, R3, R102, !PT ;  /* 0x0000006603667209 */ /* 0x004fe40007810000 */
[----:B---3--:R-:W-:Y:S02]  /*13fc0*/  FMNMX.FTZ R101, R0, R101, !PT ;  /* 0x0000006500657209 */ /* 0x008fe40007810000 */
[----:B----4-:R-:W-:Y:S02]  /*13fd0*/  SHF.R.U32.HI R5, RZ, 0x18, R2 ;  /* 0x00000018ff057819 */ /* 0x010fe40000011602 */
[----:B------:R-:W-:Y:S01]  /*13fe0*/  LOP3.LUT R2, R4, 0xff, RZ, 0xc0, !PT ;  /* 0x000000ff04027812 */ /* 0x000fe200078ec0ff */
[----:B------:R-:W-:-:S03]  /*13ff0*/  FFMA.FTZ R4, R178, c[0x0][0x23c], -R31 ;  /* 0x00008f00b2047a23 */ /* 0x000fc6000001081f */
[----:B------:R-:W-:Y:S01]  /*14000*/  PRMT R5, R2, 0x5410, R5 ;  /* 0x0000541002057816 */ /* 0x000fe20000000005 */
[--C-:B------:R-:W-:Y:S02]  /*14010*/  FFMA.FTZ R2, R177, c[0x0][0x23c], -R31.reuse ;  /* 0x00008f00b1027a23 */ /* 0x100fe4000001081f */
[----:B------:R-:W-:Y:S01]  /*14020*/  IMAD.MOV.U32 R177, RZ, RZ, R28 ;  /* 0x000000ffffb17224 */ /* 0x000fe200078e001c */
[----:B------:R-:W2:Y:S01]  /*14030*/  MUFU.EX2 R48, R4 ;  /* 0x0000000400307308 */ /* 0x000ea20000000800 */
[----:B------:R-:W-:Y:S01]  /*14040*/  FFMA.FTZ R0, R57, c[0x0][0x23c], -R31 ;  /* 0x00008f0039007a23 */ /* 0x000fe2000001081f */
[C---:B------:R-:W-:Y:S01]  /*14050*/  FSETP.NEU.FTZ.AND P0, PT, R102.reuse, -INF , PT ;  /* 0xff8000006600780b */ /* 0x040fe20003f1d000 */
[----:B------:R-:W-:-:S05]  /*14060*/  FMUL.FTZ R28, R102, c[0x0][0x23c] ;  /* 0x00008f00661c7a20 */ /* 0x000fca0000410000 */
[----:B------:R3:W-:Y:S01]  /*14070*/  MUFU.EX2 R66, R2 ;  /* 0x0000000200427308 */ /* 0x0007e20000000800 */
[----:B------:R-:W-:-:S07]  /*14080*/  FSEL R28, R28, RZ, P0 ;  /* 0x000000ff1c1c7208 */ /* 0x000fce0000000000 */
[----:B------:R4:W-:Y:S01]  /*14090*/  MUFU.EX2 R58, R0 ;  /* 0x00000000003a7308 */ /* 0x0009e20000000800 */
[----:B---3--:R-:W-:Y:S01]  /*140a0*/  FSEL R2, R104, RZ, P2 ;  /* 0x000000ff68027208 */ /* 0x008fe20001000000 */
[----:B----4-:R-:W-:-:S04]  /*140b0*/  FFMA.FTZ R0, R53, c[0x0][0x23c], -R31 ;  /* 0x00008f0035007a23 */ /* 0x010fc8000001081f */
[----:B------:R-:W-:Y:S01]  /*140c0*/  FADD.FTZ R12, R246, -R2 ;  /* 0x80000002f60c7221 */ /* 0x000fe20000010000 */
[----:B------:R-:W-:Y:S01]  /*140d0*/  FSEL R2, R102, RZ, P0 ;  /* 0x000000ff66027208 */ /* 0x000fe20000000000 */
[----:B------:R3:W4:Y:S01]  /*140e0*/  MUFU.EX2 R60, R0 ;  /* 0x00000000003c7308 */ /* 0x0007220000000800 */
[----:B------:R-:W-:Y:S01]  /*140f0*/  FFMA.FTZ R7, R176, c[0x0][0x23c], -R30 ;  /* 0x00008f00b0077a23 */ /* 0x000fe2000001081e */
[C---:B------:R-:W-:Y:S01]  /*14100*/  FSETP.NEU.FTZ.AND P0, PT, R101.reuse, -INF , PT ;  /* 0xff8000006500780b */ /* 0x040fe20003f1d000 */
[----:B------:R-:W-:Y:S01]  /*14110*/  FMUL.FTZ R29, R101, c[0x0][0x23c] ;  /* 0x00008f00651d7a20 */ /* 0x000fe20000410000 */
[----:B------:R-:W-:Y:S02]  /*14120*/  FSEL R3, R103, RZ, P1 ;  /* 0x000000ff67037208 */ /* 0x000fe40000800000 */
[----:B-1----:R-:W-:Y:S01]  /*14130*/  PRMT R100, R100, 0x7054, R100 ;  /* 0x0000705464647816 */ /* 0x002fe20000000064 */
[----:B---3--:R-:W-:Y:S01]  /*14140*/  FFMA.FTZ R0, R192, c[0x0][0x23c], -R28 ;  /* 0x00008f00c0007a23 */ /* 0x008fe2000001081c */
[----:B------:R-:W-:Y:S01]  /*14150*/  MOV R192, R16 ;  /* 0x0000001000c07202 */ /* 0x000fe20000000f00 */
[----:B------:R-:W-:-:S02]  /*14160*/  FADD.FTZ R16, R244, -R2 ;  /* 0x80000002f4107221 */ /* 0x000fc40000010000 */
[----:B------:R1:W-:Y:S01]  /*14170*/  MUFU.EX2 R239, R0 ;  /* 0x0000000000ef7308 */ /* 0x0003e20000000800 */
[----:B------:R-:W-:Y:S01]  /*14180*/  FFMA.FTZ R2, R59, c[0x0][0x23c], -R28 ;  /* 0x00008f003b027a23 */ /* 0x000fe2000001081c */
[----:B------:R-:W-:Y:S01]  /*14190*/  FSEL R29, R29, RZ, P0 ;  /* 0x000000ff1d1d7208 */ /* 0x000fe20000000000 */
[----:B------:R-:W-:-:S05]  /*141a0*/  IMAD.MOV.U32 R51, RZ, RZ, R17 ;  /* 0x000000ffff337224 */ /* 0x000fca00078e0011 */
[----:B------:R-:W3:Y:S01]  /*141b0*/  MUFU.EX2 R50, R7 ;  /* 0x0000000700327308 */ /* 0x000ee20000000800 */
[----:B-1----:R-:W-:Y:S02]  /*141c0*/  FFMA.FTZ R0, R179, c[0x0][0x23c], -R28 ;  /* 0x00008f00b3007a23 */ /* 0x002fe4000001081c */
[----:B--2---:R-:W-:Y:S02]  /*141d0*/  IMAD.MOV.U32 R179, RZ, RZ, R48 ;  /* 0x000000ffffb37224 */ /* 0x004fe400078e0030 */
[----:B------:R-:W-:-:S03]  /*141e0*/  IMAD.MOV.U32 R48, RZ, RZ, R47 ;  /* 0x000000ffff307224 */ /* 0x000fc600078e002f */
[----:B------:R1:W-:Y:S01]  /*141f0*/  MUFU.EX2 R63, R2 ;  /* 0x00000002003f7308 */ /* 0x0003e20000000800 */
[----:B------:R-:W-:Y:S01]  /*14200*/  FADD.FTZ R17, R245, -R3 ;  /* 0x80000003f5117221 */ /* 0x000fe20000010000 */
[----:B------:R-:W-:Y:S01]  /*14210*/  HSET2.LE.AND R10, R10, R100, PT ;  /* 0x000000640a0a7233 */ /* 0x000fe20003803000 */
[----:B------:R-:W-:-:S05]  /*14220*/  FMUL.FTZ R12, R12, c[0x0][0x23c] ;  /* 0x00008f000c0c7a20 */ /* 0x000fca0000410000 */
[----:B------:R2:W-:Y:S01]  /*14230*/  MUFU.EX2 R47, R0 ;  /* 0x00000000002f7308 */ /* 0x0005e20000000800 */
[----:B------:R-:W-:Y:S02]  /*14240*/  IMAD.MOV.U32 R64, RZ, RZ, R48 ;  /* 0x000000ffff407224 */ /* 0x000fe400078e0030 */
[----:B-1----:R-:W-:Y:S01]  /*14250*/  FFMA.FTZ R2, R55, c[0x0][0x23c], -R28 ;  /* 0x00008f0037027a23 */ /* 0x002fe2000001081c */
[----:B--2---:R-:W-:-:S04]  /*14260*/  FSEL R0, R101, RZ, P0 ;  /* 0x000000ff65007208 */ /* 0x004fc80000000000 */
[----:B------:R1:W2:Y:S01]  /*14270*/  MUFU.EX2 R244, R2 ;  /* 0x0000000200f47308 */ /* 0x0002a20000000800 */
[----:B------:R-:W-:Y:S01]  /*14280*/  FADD.FTZ R3, R231, -R0 ;  /* 0x80000000e7037221 */ /* 0x000fe20000010000 */
[----:B------:R-:W-:Y:S01]  /*14290*/  F2FP.PACK_AB R0, R61, R192 ;  /* 0x000000c03d00723e */ /* 0x000fe200000000ff */
[--C-:B------:R-:W-:Y:S02]  /*142a0*/  HSET2.LE.AND R6, R15, R100.reuse, PT ;  /* 0x000000640f067233 */ /* 0x100fe40003803000 */
[----:B------:R-:W-:-:S03]  /*142b0*/  HSET2.LE.AND R7, R14, R100, PT ;  /* 0x000000640e077233 */ /* 0x000fc60003803000 */
[----:B------:R5:W-:Y:S01]  /*142c0*/  MUFU.EX2 R48, R12 ;  /* 0x0000000c00307308 */ /* 0x000be20000000800 */
[--C-:B------:R-:W-:Y:S01]  /*142d0*/  HSET2.LE.AND R4, R13, R100.reuse, PT ;  /* 0x000000640d047233 */ /* 0x100fe20003803000 */
[----:B------:R-:W-:Y:S01]  /*142e0*/  LOP3.LUT R10, R10, R0, RZ, 0xc0, !PT ;  /* 0x000000000a0a7212 */ /* 0x000fe200078ec0ff */
[----:B------:R-:W-:Y:S01]  /*142f0*/  HSET2.LE.AND R11, R11, R100, PT ;  /* 0x000000640b0b7233 */ /* 0x000fe20003803000 */
[----:B-1----:R-:W-:Y:S01]  /*14300*/  FFMA.FTZ R2, R172, c[0x0][0x23c], -R29 ;  /* 0x00008f00ac027a23 */ /* 0x002fe2000001081d */
[----:B----4-:R-:W-:-:S03]  /*14310*/  F2FP.PACK_AB R0, R60, R58 ;  /* 0x0000003a3c00723e */ /* 0x010fc600000000ff */
[----:B------:R1:W-:Y:S01]  /*14320*/  MUFU.EX2 R62, R2 ;  /* 0x00000002003e7308 */ /* 0x0003e20000000800 */
[----:B-----5:R-:W4:Y:S01]  /*14330*/  LDSM.16.MT88.4 R12, [R212+0x9000] ;  /* 0x00900000d40c783b */ /* 0x020f220000004200 */
[----:B------:R-:W-:Y:S01]  /*14340*/  LOP3.LUT R11, R11, R0, RZ, 0xc0, !PT ;  /* 0x000000000b0b7212 */ /* 0x000fe200078ec0ff */
[----:B------:R-:W-:Y:S01]  /*14350*/  HSET2.LE.AND R8, R19, R100, PT ;  /* 0x0000006413087233 */ /* 0x000fe20003803000 */
[----:B---3--:R-:W-:Y:S01]  /*14360*/  F2FP.PACK_AB R0, R65, R50 ;  /* 0x000000324100723e */ /* 0x008fe200000000ff */
[----:B-1----:R-:W-:-:S04]  /*14370*/  FFMA.FTZ R2, R56, c[0x0][0x23c], -R29 ;  /* 0x00008f0038027a23 */ /* 0x002fc8000001081d */
[----:B------:R1:W3:Y:S01]  /*14380*/  MUFU.EX2 R67, R2 ;  /* 0x0000000200437308 */ /* 0x0002e20000000800 */
[----:B------:R-:W-:Y:S01]  /*14390*/  LOP3.LUT R8, R8, R0, RZ, 0xc0, !PT ;  /* 0x0000000008087212 */ /* 0x000fe200078ec0ff */
[----:B------:R-:W-:Y:S01]  /*143a0*/  HSET2.LE.AND R9, R18, R100, PT ;  /* 0x0000006412097233 */ /* 0x000fe20003803000 */
[----:B------:R-:W-:Y:S01]  /*143b0*/  F2FP.PACK_AB R0, R66, R179 ;  /* 0x000000b34200723e */ /* 0x000fe200000000ff */
[----:B------:R-:W-:Y:S02]  /*143c0*/  FMUL.FTZ R17, R17, c[0x0][0x23c] ;  /* 0x00008f0011117a20 */ /* 0x000fe40000410000 */
[----:B------:R-:W-:Y:S01]  /*143d0*/  FMUL.FTZ R16, R16, c[0x0][0x23c] ;  /* 0x00008f0010107a20 */ /* 0x000fe20000410000 */
[----:B------:R-:W-:Y:S01]  /*143e0*/  LOP3.LUT R9, R9, R0, RZ, 0xc0, !PT ;  /* 0x0000000009097212 */ /* 0x000fe200078ec0ff */
[----:B-1----:R-:W-:-:S04]  /*143f0*/  FFMA.FTZ R2, R194, c[0x0][0x23c], -R29 ;  /* 0x00008f00c2027a23 */ /* 0x002fc8000001081d */
[----:B------:R1:W-:Y:S01]  /*14400*/  MUFU.EX2 R178, R2 ;  /* 0x0000000200b27308 */ /* 0x0003e20000000800 */
[----:B------:R-:W-:Y:S01]  /*14410*/  FMUL.FTZ R3, R3, c[0x0][0x23c] ;  /* 0x00008f0003037a20 */ /* 0x000fe20000410000 */
[----:B--2---:R-:W-:Y:S01]  /*14420*/  F2FP.PACK_AB R0, R244, R63 ;  /* 0x0000003ff400723e */ /* 0x004fe200000000ff */
[----:B------:R-:W-:Y:S01]  /*14430*/  IMAD.MOV.U32 R194, RZ, RZ, R50 ;  /* 0x000000ffffc27224 */ /* 0x000fe200078e0032 */
[----:B------:R-:W-:Y:S02]  /*14440*/  MOV R172, R51 ;  /* 0x0000003300ac7202 */ /* 0x000fe40000000f00 */
[----:B------:R-:W-:Y:S02]  /*14450*/  LOP3.LUT R6, R6, R0, RZ, 0xc0, !PT ;  /* 0x0000000006067212 */ /* 0x000fe400078ec0ff */
[----:B------:R-:W-:Y:S01]  /*14460*/  MUFU.EX2 R50, R16 ;  /* 0x0000001000327308 */ /* 0x000fe20000000800 */
[----:B-1----:R-:W-:Y:S02]  /*14470*/  FFMA.FTZ R2, R193, c[0x0][0x23c], -R29 ;  /* 0x00008f00c1027a23 */ /* 0x002fe4000001081d */
[----:B------:R-:W-:-:S05]  /*14480*/  IMAD.MOV.U32 R193, RZ, RZ, R49 ;  /* 0x000000ffffc17224 */ /* 0x000fca00078e0031 */
[----:B------:R-:W1:Y:S01]  /*14490*/  MUFU.EX2 R176, R2 ;  /* 0x0000000200b07308 */ /* 0x000e620000000800 */
[----:B---3--:R-:W-:-:S07]  /*144a0*/  F2FP.PACK_AB R0, R67, R62 ;  /* 0x0000003e4300723e */ /* 0x008fce00000000ff */
[----:B------:R2:W3:Y:S01]  /*144b0*/  MUFU.EX2 R49, R17 ;  /* 0x0000001100317308 */ /* 0x0004e20000000800 */
[----:B------:R-:W-:-:S07]  /*144c0*/  LOP3.LUT R7, R7, R0, RZ, 0xc0, !PT ;  /* 0x0000000007077212 */ /* 0x000fce00078ec0ff */
[----:B------:R-:W5:Y:S01]  /*144d0*/  MUFU.EX2 R51, R3 ;  /* 0x0000000300337308 */ /* 0x000f620000000800 */
[----:B------:R-:W-:Y:S01]  /*144e0*/  F2FP.PACK_AB R0, R47, R239 ;  /* 0x000000ef2f00723e */ /* 0x000fe200000000ff */
[----:B------:R-:W-:-:S03]  /*144f0*/  HSET2.LE.AND R5, R5, R100, PT ;  /* 0x0000006405057233 */ /* 0x000fc60003803000 */
[----:B------:R-:W-:Y:S02]  /*14500*/  LOP3.LUT R4, R4, R0, RZ, 0xc0, !PT ;  /* 0x0000000004047212 */ /* 0x000fe400078ec0ff */
[----:B-1----:R-:W-:Y:S01]  /*14510*/  F2FP.PACK_AB R0, R176, R178 ;  /* 0x000000b2b000723e */ /* 0x002fe200000000ff */
[-C--:B------:R-:W-:Y:S01]  /*14520*/  FMUL.FTZ R112, R112, R48.reuse ;  /* 0x0000003070707220 */ /* 0x080fe20000410000 */
[----:B--2---:R-:W-:Y:S01]  /*14530*/  LDSM.16.MT88.4 R16, [R212+0xb000] ;  /* 0x00b00000d410783b */ /* 0x004fe20000004200 */
[----:B------:R-:W-:Y:S02]  /*14540*/  FMUL.FTZ R113, R113, R48 ;  /* 0x0000003071717220 */ /* 0x000fe40000410000 */
[-C--:B---3--:R-:W-:Y:S02]  /*14550*/  FMUL.FTZ R114, R114, R49.reuse ;  /* 0x0000003172727220 */ /* 0x088fe40000410000 */
[----:B------:R-:W-:Y:S01]  /*14560*/  FMUL.FTZ R115, R115, R49 ;  /* 0x0000003173737220 */ /* 0x000fe20000410000 */
[----:B------:R-:W-:Y:S01]  /*14570*/  LOP3.LUT R5, R5, R0, RZ, 0xc0, !PT ;  /* 0x0000000005057212 */ /* 0x000fe200078ec0ff */
[----:B------:R-:W-:-:S02]  /*14580*/  FMUL.FTZ R108, R108, R50 ;  /* 0x000000326c6c7220 */ /* 0x000fc40000410000 */
[-C--:B------:R-:W-:Y:S02]  /*14590*/  FMUL.FTZ R109, R109, R50.reuse ;  /* 0x000000326d6d7220 */ /* 0x080fe40000410000 */
[-C--:B-----5:R-:W-:Y:S02]  /*145a0*/  FMUL.FTZ R110, R110, R51.reuse ;  /* 0x000000336e6e7220 */ /* 0x0a0fe40000410000 */
        /* <DEDUP_REMOVED lines=9> */
[-C--:B----4-:R-:W-:Y:S07]  /*14640*/  HMMA.16816.F32 R52, R8, R12.reuse, R112 ;  /* 0x0000000c0834723c */ /* 0x090fee0000001870 */
[----:B------:R-:W-:Y:S01]  /*14650*/  MOV R115, R58 ;  /* 0x0000003a00737202 */ /* 0x000fe20000000f00 */
        /* <DEDUP_REMOVED lines=20> */
[----:B------:R-:W-:Y:S01]  /*147a0*/  MOV R116, R60 ;  /* 0x0000003c00747202 */ /* 0x000fe20000000f00 */
[----:B------:R-:W-:Y:S02]  /*147b0*/  IMAD.MOV.U32 R119, RZ, RZ, R63 ;  /* 0x000000ffff777224 */ /* 0x000fe400078e003f */
[----:B------:R-:W-:Y:S02]  /*147c0*/  IMAD.MOV.U32 R118, RZ, RZ, R62 ;  /* 0x000000ffff767224 */ /* 0x000fe400078e003e */
[----:B------:R-:W-:Y:S01]  /*147d0*/  IMAD.MOV.U32 R117, RZ, RZ, R61 ;  /* 0x000000ffff757224 */ /* 0x000fe200078e003d */
        /* <DEDUP_REMOVED lines=67> */
[----:B------:R-:W-:Y:S01]  /*14c10*/  LOP3.LUT R2, R25, UR8, R34, 0x96, !PT ;  /* 0x0000000819027c12 */ /* 0x000fe2000f8e9622 */
        /* <DEDUP_REMOVED lines=17> */
[----:B------:R-:W-:-:S04]  /*14d30*/  IMAD.WIDE.U32 R2, R2, -0x2daee0ad, RZ ;  /* 0xd2511f5302027825 */ /* 0x000fc800078e00ff */
[----:B------:R-:W-:-:S03]  /*14d40*/  FFMA.FTZ R0, R233, c[0x0][0x23c], -R30 ;  /* 0x00008f00e9007a23 */ /* 0x000fc6000001081e */
[----:B------:R-:W-:Y:S01]  /*14d50*/  HMMA.16816.F32 R76, R4, R18, R76 ;  /* 0x00000012044c723c */ /* 0x000fe2000000184c */
[----:B------:R-:W-:-:S07]  /*14d60*/  IMAD.MOV.U32 R148, RZ, RZ, R250 ;  /* 0x000000ffff947224 */ /* 0x000fce00078e00fa */
[C---:B-1----:R-:W-:Y:S01]  /*14d70*/  HMMA.16816.F32 R88, R4.reuse, R12, R88 ;  /* 0x0000000c0458723c */ /* 0x042fe20000001858 */
[----:B------:R1:W-:Y:S07]  /*14d80*/  MUFU.EX2 R250, R0 ;  /* 0x0000000000fa7308 */ /* 0x0003ee0000000800 */
[----:B------:R-:W-:Y:S07]  /*14d90*/  HMMA.16816.F32 R92, R4, R14, R92 ;  /* 0x0000000e045c723c */ /* 0x000fee000000185c */
[----:B------:R-:W-:Y:S01]  /*14da0*/  LOP3.LUT R5, R21, UR8, R22, 0x96, !PT ;  /* 0x0000000815057c12 */ /* 0x000fe2000f8e9616 */
[----:B------:R-:W-:Y:S01]  /*14db0*/  HMMA.16816.F32 R68, R8, R16, R68 ;  /* 0x000000100844723c */ /* 0x000fe20000001844 */
[----:B------:R-:W-:Y:S01]  /*14dc0*/  LOP3.LUT R4, R3, UR18, R32, 0x96, !PT ;  /* 0x0000001203047c12 */ /* 0x000fe2000f8e9620 */
[----:B-1----:R-:W-:Y:S01]  /*14dd0*/  FFMA.FTZ R0, R180, c[0x0][0x23c], -R30 ;  /* 0x00008f00b4007a23 */ /* 0x002fe2000001081e */
[----:B------:R-:W-:-:S02]  /*14de0*/  LOP3.LUT R7, R2, 0xffff, RZ, 0xc0, !PT ;  /* 0x0000ffff02077812 */ /* 0x000fc400078ec0ff */
[----:B------:R-:W-:-:S03]  /*14df0*/  MOV R149, R251 ;  /* 0x000000fb00957202 */ /* 0x000fc60000000f00 */
[C---:B------:R-:W-:Y:S01]  /*14e00*/  HMMA.16816.F32 R80, R8.reuse, R18, R80 ;  /* 0x000000120850723c */ /* 0x040fe20000001850 */
[----:B------:R1:W-:Y:S01]  /*14e10*/  MUFU.EX2 R113, R0 ;  /* 0x0000000000717308 */ /* 0x0003e20000000800 */
[----:B------:R-:W-:Y:S01]  /*14e20*/  IMAD.MOV.U32 R151, RZ, RZ, R239 ;  /* 0x000000ffff977224 */ /* 0x000fe200078e00ef */
[----:B------:R-:W-:Y:S05]  /*14e30*/  LDSM.16.MT88.4 R20, [R212+0xb400] ;  /* 0x00b40000d414783b */ /* 0x000fea0000004200 */
[C---:B------:R-:W-:Y:S01]  /*14e40*/  HMMA.16816.F32 R84, R8.reuse, R12, R84 ;  /* 0x0000000c0854723c */ /* 0x040fe20000001854 */
[----:B------:R-:W-:Y:S01]  /*14e50*/  IMAD.MOV.U32 R135, RZ, RZ, R244 ;  /* 0x000000ffff877224 */ /* 0x000fe200078e00f4 */
[----:B------:R-:W-:Y:S05]  /*14e60*/  LDSM.16.MT88.4 R32, [R214+0xb400] ;  /* 0x00b40000d620783b */ /* 0x000fea0000004200 */
[----:B------:R-:W-:Y:S01]  /*14e70*/  LOP3.LUT R13, R2, 0xff, RZ, 0xc0, !PT ;  /* 0x000000ff020d7812 */ /* 0x000fe200078ec0ff */
[----:B------:R-:W-:Y:S01]  /*14e80*/  HMMA.16816.F32 R96, R8, R14, R96 ;  /* 0x0000000e0860723c */ /* 0x000fe20000001860 */
[----:B------:R-:W-:-:S06]  /*14e90*/  SHF.R.U32.HI R12, RZ, 0x10, R2 ;  /* 0x00000010ff0c7819 */ /* 0x000fcc0000011602 */
[----:B------:R-:W-:Y:S01]  /*14ea0*/  SHF.R.U32.HI R11, RZ, 0x18, R2 ;  /* 0x00000018ff0b7819 */ /* 0x000fe20000011602 */
[----:B------:R-:W-:-:S05]  /*14eb0*/  IMAD.WIDE.U32 R2, R5, -0x2daee0ad, RZ ;  /* 0xd2511f5305027825 */ /* 0x000fca00078e00ff */
[C---:B------:R-:W-:Y:S02]  /*14ec0*/  LOP3.LUT R6, R2.reuse, 0xffff, RZ, 0xc0, !PT ;  /* 0x0000ffff02067812 */ /* 0x040fe400078ec0ff */
[----:B------:R-:W-:Y:S02]  /*14ed0*/  LOP3.LUT R10, R2, 0xff, RZ, 0xc0, !PT ;  /* 0x000000ff020a7812 */ /* 0x000fe400078ec0ff */
[--C-:B------:R-:W-:Y:S02]  /*14ee0*/  SHF.R.U32.HI R9, RZ, 0x10, R2.reuse ;  /* 0x00000010ff097819 */ /* 0x100fe40000011602 */
[----:B------:R-:W-:Y:S02]  /*14ef0*/  SHF.R.U32.HI R8, RZ, 0x18, R2 ;  /* 0x00000018ff087819 */ /* 0x000fe40000011602 */
[----:B-1----:R-:W-:Y:S02]  /*14f00*/  LOP3.LUT R0, R3, UR18, R26, 0x96, !PT ;  /* 0x0000001203007c12 */ /* 0x002fe4000f8e961a */
[----:B------:R-:W-:Y:S01]  /*14f10*/  LOP3.LUT R2, R12, 0xff, RZ, 0xc0, !PT ;  /* 0x000000ff0c027812 */ /* 0x000fe200078ec0ff */
[----:B------:R-:W-:Y:S01]  /*14f20*/  FFMA.FTZ R5, R173, c[0x0][0x23c], -R30 ;  /* 0x00008f00ad057a23 */ /* 0x000fe2000001081e */
[----:B------:R-:W-:Y:S01]  /*14f30*/  SHF.R.U32.HI R3, RZ, 0x8, R7 ;  /* 0x00000008ff037819 */ /* 0x000fe20000011607 */
[----:B------:R-:W-:Y:S01]  /*14f40*/  IMAD.MOV.U32 R18, RZ, RZ, R248 ;  /* 0x000000ffff127224 */ /* 0x000fe200078e00f8 */
[----:B------:R-:W-:Y:S01]  /*14f50*/  PRMT R11, R2, 0x5410, R11 ;  /* 0x00005410020b7816 */ /* 0x000fe2000000000b */
[----:B------:R-:W-:Y:S01]  /*14f60*/  FFMA.FTZ R2, R234, c[0x0][0x23c], -R31 ;  /* 0x00008f00ea027a23 */ /* 0x000fe2000001081f */
[----:B------:R-:W-:Y:S01]  /*14f70*/  PRMT R7, R13, 0x5410, R3 ;  /* 0x000054100d077816 */ /* 0x000fe20000000003 */
[----:B------:R-:W-:Y:S01]  /*14f80*/  IMAD.MOV.U32 R19, RZ, RZ, R249 ;  /* 0x000000ffff137224 */ /* 0x000fe200078e00f9 */
[----:B------:R-:W-:Y:S01]  /*14f90*/  SHF.R.U32.HI R3, RZ, 0x8, R6 ;  /* 0x00000008ff037819 */ /* 0x000fe20000011606 */
[----:B------:R1:W-:Y:S01]  /*14fa0*/  MUFU.EX2 R246, R2 ;  /* 0x0000000200f67308 */ /* 0x0003e20000000800 */
[----:B------:R-:W-:Y:S02]  /*14fb0*/  LDSM.16.MT88.4 R24, [R214+0x9400] ;  /* 0x00940000d618783b */ /* 0x000fe40000004200 */
[----:B------:R-:W-:Y:S01]  /*14fc0*/  PRMT R12, R10, 0x5410, R3 ;  /* 0x000054100a0c7816 */ /* 0x000fe20000000003 */
[----:B------:R-:W-:-:S04]  /*14fd0*/  FFMA.FTZ R3, R195, c[0x0][0x23c], -R31 ;  /* 0x00008f00c3037a23 */ /* 0x000fc8000001081f */
[----:B------:R2:W-:Y:S01]  /*14fe0*/  MUFU.EX2 R251, R5 ;  /* 0x0000000500fb7308 */ /* 0x0005e20000000800 */
[----:B-1----:R-:W-:-:S07]  /*14ff0*/  LOP3.LUT R2, R9, 0xff, RZ, 0xc0, !PT ;  /* 0x000000ff09027812 */ /* 0x002fce00078ec0ff */
[----:B------:R1:W-:Y:S01]  /*15000*/  MUFU.EX2 R248, R3 ;  /* 0x0000000300f87308 */ /* 0x0003e20000000800 */
[----:B------:R-:W-:Y:S02]  /*15010*/  PRMT R17, R2, 0x5410, R8 ;  /* 0x0000541002117816 */ /* 0x000fe40000000008 */
[C---:B------:R-:W-:Y:S01]  /*15020*/  LOP3.LUT R2, R4.reuse, 0xffff, RZ, 0xc0, !PT ;  /* 0x0000ffff04027812 */ /* 0x040fe200078ec0ff */
[----:B--2---:R-:W-:Y:S01]  /*15030*/  FFMA.FTZ R5, R105, c[0x0][0x23c], -R30 ;  /* 0x00008f0069057a23 */ /* 0x004fe2000001081e */
[----:B------:R-:W-:-:S03]  /*15040*/  LOP3.LUT R6, R4, 0xff, RZ, 0xc0, !PT ;  /* 0x000000ff04067812 */ /* 0x000fc600078ec0ff */
[----:B------:R2:W3:Y:S01]  /*15050*/  MUFU.EX2 R114, R5 ;  /* 0x0000000500727308 */ /* 0x0004e20000000800 */
[--C-:B-1----:R-:W-:Y:S02]  /*15060*/  SHF.R.U32.HI R3, RZ, 0x10, R4.reuse ;  /* 0x00000010ff037819 */ /* 0x102fe40000011604 */
[----:B--2---:R-:W-:Y:S02]  /*15070*/  SHF.R.U32.HI R5, RZ, 0x18, R4 ;  /* 0x00000018ff057819 */ /* 0x004fe40000011604 */
[----:B------:R-:W-:Y:S02]  /*15080*/  SHF.R.U32.HI R4, RZ, 0x8, R2 ;  /* 0x00000008ff047819 */ /* 0x000fe40000011602 */
[----:B------:R-:W-:Y:S01]  /*15090*/  LOP3.LUT R2, R3, 0xff, RZ, 0xc0, !PT ;  /* 0x000000ff03027812 */ /* 0x000fe200078ec0ff */
[----:B------:R-:W-:-:S03]  /*150a0*/  FFMA.FTZ R3, R175, c[0x0][0x23c], -R31 ;  /* 0x00008f00af037a23 */ /* 0x000fc6000001081f */
[----:B------:R-:W-:Y:S01]  /*150b0*/  PRMT R5, R2, 0x5410, R5 ;  /* 0x0000541002057816 */ /* 0x000fe20000000005 */
[----:B------:R1:W-:Y:S01]  /*150c0*/  MUFU.EX2 R245, R3 ;  /* 0x0000000300f57308 */ /* 0x0003e20000000800 */
[----:B------:R-:W-:Y:S02]  /*150d0*/  LOP3.LUT R2, R0, 0xffff, RZ, 0xc0, !PT ;  /* 0x0000ffff00027812 */ /* 0x000fe400078ec0ff */
[----:B------:R-:W-:Y:S01]  /*150e0*/  PRMT R6, R6, 0x5410, R4 ;  /* 0x0000541006067816 */ /* 0x000fe20000000004 */
[----:B------:R-:W-:Y:S02]  /*150f0*/  FFMA.FTZ R4, R240, c[0x0][0x23c], -R28 ;  /* 0x00008f00f0047a23 */ /* 0x000fe4000001081c */
[----:B-1----:R-:W-:-:S04]  /*15100*/  FFMA.FTZ R3, R106, c[0x0][0x23c], -R31 ;  /* 0x00008f006a037a23 */ /* 0x002fc8000001081f */
[----:B------:R1:W2:Y:S08]  /*15110*/  MUFU.EX2 R249, R3 ;  /* 0x0000000300f97308 */ /* 0x0002b00000000800 */
[----:B------:R4:W-:Y:S01]  /*15120*/  MUFU.EX2 R234, R4 ;  /* 0x0000000400ea7308 */ /* 0x0009e20000000800 */
[----:B-1----:R-:W-:Y:S02]  /*15130*/  SHF.R.U32.HI R3, RZ, 0x8, R2 ;  /* 0x00000008ff037819 */ /* 0x002fe40000011602 */
[----:B------:R-:W-:-:S04]  /*15140*/  LOP3.LUT R2, R0, 0xff, RZ, 0xc0, !PT ;  /* 0x000000ff00027812 */ /* 0x000fc800078ec0ff */
[----:B----4-:R-:W-:Y:S01]  /*15150*/  PRMT R4, R2, 0x5410, R3 ;  /* 0x0000541002047816 */ /* 0x010fe20000000003 */
[----:B------:R-:W-:Y:S01]  /*15160*/  FFMA.FTZ R2, R232, c[0x0][0x23c], -R28 ;  /* 0x00008f00e8027a23 */ /* 0x000fe2000001081c */
[----:B------:R-:W-:-:S03]  /*15170*/  SHF.R.U32.HI R3, RZ, 0x10, R0 ;  /* 0x00000010ff037819 */ /* 0x000fc60000011600 */
[----:B------:R1:W-:Y:S02]  /*15180*/  MUFU.EX2 R239, R2 ;  /* 0x0000000200ef7308 */ /* 0x0003e40000000800 */
[----:B-1----:R-:W-:Y:S02]  /*15190*/  SHF.R.U32.HI R2, RZ, 0x18, R0 ;  /* 0x00000018ff027819 */ /* 0x002fe40000011600 */
[----:B------:R-:W-:-:S04]  /*151a0*/  LOP3.LUT R0, R3, 0xff, RZ, 0xc0, !PT ;  /* 0x000000ff03007812 */ /* 0x000fc800078ec0ff */
[----:B------:R-:W-:Y:S01]  /*151b0*/  PRMT R16, R0, 0x5410, R2 ;  /* 0x0000541000107816 */ /* 0x000fe20000000002 */
[----:B------:R-:W-:Y:S01]  /*151c0*/  HSET2.LE.AND R0, R7, R100, PT ;  /* 0x0000006407007233 */ /* 0x000fe20003803000 */
[----:B---3--:R-:W-:-:S04]  /*151d0*/  F2FP.PACK_AB R2, R114, R251 ;  /* 0x000000fb7202723e */ /* 0x008fc800000000ff */
[----:B------:R-:W-:Y:S01]  /*151e0*/  LOP3.LUT R10, R0, R2, RZ, 0xc0, !PT ;  /* 0x00000002000a7212 */ /* 0x000fe200078ec0ff */
[----:B------:R-:W-:Y:S01]  /*151f0*/  HSET2.LE.AND R0, R11, R100, PT ;  /* 0x000000640b007233 */ /* 0x000fe20003803000 */
[----:B--2---:R-:W-:Y:S01]  /*15200*/  F2FP.PACK_AB R2, R249, R245 ;  /* 0x000000f5f902723e */ /* 0x004fe200000000ff */
[----:B------:R-:W-:-:S03]  /*15210*/  FFMA.FTZ R3, R181, c[0x0][0x23c], -R28 ;  /* 0x00008f00b5037a23 */ /* 0x000fc6000001081c */
[----:B------:R-:W-:Y:S01]  /*15220*/  LOP3.LUT R11, R0, R2, RZ, 0xc0, !PT ;  /* 0x00000002000b7212 */ /* 0x000fe200078ec0ff */
[----:B------:R-:W-:Y:S01]  /*15230*/  HSET2.LE.AND R0, R6, R100, PT ;  /* 0x0000006406007233 */ /* 0x000fe20003803000 */
[----:B------:R1:W-:Y:S01]  /*15240*/  MUFU.EX2 R244, R3 ;  /* 0x0000000300f47308 */ /* 0x0003e20000000800 */
[----:B------:R-:W-:-:S04]  /*15250*/  F2FP.PACK_AB R2, R113, R250 ;  /* 0x000000fa7102723e */ /* 0x000fc800000000ff */
[----:B------:R-:W-:Y:S01]  /*15260*/  LOP3.LUT R8, R0, R2, RZ, 0xc0, !PT ;  /* 0x0000000200087212 */ /* 0x000fe200078ec0ff */
[----:B------:R-:W-:Y:S01]  /*15270*/  HSET2.LE.AND R0, R5, R100, PT ;  /* 0x0000006405007233 */ /* 0x000fe20003803000 */
[----:B------:R-:W-:Y:S01]  /*15280*/  F2FP.PACK_AB R2, R248, R246 ;  /* 0x000000f6f802723e */ /* 0x000fe200000000ff */
[----:B-1----:R-:W-:-:S04]  /*15290*/  FFMA.FTZ R3, R107, c[0x0][0x23c], -R28 ;  /* 0x00008f006b037a23 */ /* 0x002fc8000001081c */
[----:B------:R1:W2:Y:S01]  /*152a0*/  MUFU.EX2 R240, R3 ;  /* 0x0000000300f07308 */ /* 0x0002a20000000800 */
[----:B------:R-:W-:Y:S01]  /*152b0*/  LOP3.LUT R9, R0, R2, RZ, 0xc0, !PT ;  /* 0x0000000200097212 */ /* 0x000fe200078ec0ff */
[--C-:B------:R-:W-:Y:S01]  /*152c0*/  FFMA.FTZ R2, R174, c[0x0][0x23c], -R29.reuse ;  /* 0x00008f00ae027a23 */ /* 0x100fe2000001081d */
[----:B------:R-:W-:Y:S02]  /*152d0*/  HSET2.LE.AND R0, R12, R100, PT ;  /* 0x000000640c007233 */ /* 0x000fe40003803000 */
[----:B------:R-:W3:Y:S01]  /*152e0*/  LDSM.16.MT88.4 R12, [R212+0x9400] ;  /* 0x00940000d40c783b */ /* 0x000ee20000004200 */
[----:B-1----:R-:W-:-:S04]  /*152f0*/  FFMA.FTZ R3, R241, c[0x0][0x23c], -R29 ;  /* 0x00008f00f1037a23 */ /* 0x002fc8000001081d */
[----:B------:R1:W-:Y:S08]  /*15300*/  MUFU.EX2 R231, R3 ;  /* 0x0000000300e77308 */ /* 0x0003f00000000800 */
[----:B------:R2:W-:Y:S01]  /*15310*/  MUFU.EX2 R232, R2 ;  /* 0x0000000200e87308 */ /* 0x0005e20000000800 */
[----:B-1----:R-:W-:-:S07]  /*15320*/  FFMA.FTZ R3, R182, c[0x0][0x23c], -R29 ;  /* 0x00008f00b6037a23 */ /* 0x002fce000001081d */
[----:B------:R1:W4:Y:S01]  /*15330*/  MUFU.EX2 R233, R3 ;  /* 0x0000000300e97308 */ /* 0x0003220000000800 */
[----:B--2---:R-:W-:-:S04]  /*15340*/  F2FP.PACK_AB R2, R240, R244 ;  /* 0x000000f4f002723e */ /* 0x004fc800000000ff */
[----:B------:R-:W-:Y:S01]  /*15350*/  LOP3.LUT R6, R0, R2, RZ, 0xc0, !PT ;  /* 0x0000000200067212 */ /* 0x000fe200078ec0ff */
[----:B------:R-:W-:Y:S01]  /*15360*/  HSET2.LE.AND R0, R17, R100, PT ;  /* 0x0000006411007233 */ /* 0x000fe20003803000 */
[----:B-1----:R-:W-:-:S04]  /*15370*/  FFMA.FTZ R3, R235, c[0x0][0x23c], -R29 ;  /* 0x00008f00eb037a23 */ /* 0x002fc8000001081d */
[----:B------:R-:W1:Y:S01]  /*15380*/  MUFU.EX2 R195, R3 ;  /* 0x0000000300c37308 */ /* 0x000e620000000800 */
        /* <DEDUP_REMOVED lines=8> */
[----:B------:R-:W-:Y:S01]  /*15410*/  IMAD.MOV.U32 R180, RZ, RZ, R18 ;  /* 0x000000ffffb47224 */ /* 0x000fe200078e0012 */
[----:B------:R-:W-:Y:S01]  /*15420*/  MOV R181, R19 ;  /* 0x0000001300b57202 */ /* 0x000fe20000000f00 */
[-C--:B---3--:R-:W-:Y:S01]  /*15430*/  HMMA.16816.F32 R52, R8, R12.reuse, R52 ;  /* 0x0000000c0834723c */ /* 0x088fe20000001834 */
[----:B------:R-:W1:Y:S07]  /*15440*/  LDSM.16.MT88.4 R16, [R212+0xa400] ;  /* 0x00a40000d410783b */ /* 0x000e6e0000004200 */
[C---:B------:R-:W-:Y:S08]  /*15450*/  HMMA.16816.F32 R108, R4.reuse, R12, R108 ;  /* 0x0000000c046c723c */ /* 0x040ff0000000186c */
[-C--:B------:R-:W-:Y:S08]  /*15460*/  HMMA.16816.F32 R120, R4, R14.reuse, R120 ;  /* 0x0000000e0478723c */ /* 0x080ff00000001878 */
[----:B------:R-:W-:Y:S01]  /*15470*/  HMMA.16816.F32 R56, R8, R14, R56 ;  /* 0x0000000e0838723c */ /* 0x000fe20000001838 */
[----:B------:R-:W2:Y:S01]  /*15480*/  LDSM.16.MT88.4 R12, [R214+0xa400] ;  /* 0x00a40000d60c783b */ /* 0x000ea20000004200 */
[----:B------:R-:W-:Y:S01]  /*15490*/  UIADD3 UR4, UR4, 0x1, URZ ;  /* 0x0000000104047890 */ /* 0x000fe2000fffe03f */
[----:B------:R-:W-:-:S05]  /*154a0*/  IMAD.U32 R0, RZ, RZ, UR33 ;  /* 0x00000021ff007e24 */ /* 0x000fca000f8e00ff */
[----:B------:R-:W-:-:S05]  /*154b0*/  LOP3.LUT R0, R45, UR4, R0, 0x96, !PT ;  /* 0x000000042d007c12 */ /* 0x000fca000f8e9600 */
[----:B------:R-:W-:Y:S01]  /*154c0*/  IMAD.WIDE.U32 R2, R0, -0x326172a9, RZ ;  /* 0xcd9e8d5700027825 */ /* 0x000fe200078e00ff */
[C---:B------:R-:W-:Y:S04]  /*154d0*/  HMMA.16816.F32 R124, R4.reuse, R24, R124 ;  /* 0x00000018047c723c */ /* 0x040fe8000000187c */
[C---:B------:R-:W-:Y:S01]  /*154e0*/  LOP3.LUT R0, R3.reuse, UR16, R180, 0x96, !PT ;  /* 0x0000001003007c12 */ /* 0x040fe2000f8e96b4 */
[----:B------:R-:W-:Y:S01]  /*154f0*/  IMAD.MOV.U32 R149, RZ, RZ, R133 ;  /* 0x000000ffff957224 */ /* 0x000fe200078e0085 */
[----:B------:R-:W-:Y:S02]  /*15500*/  LOP3.LUT R3, R3, UR16, R148, 0x96, !PT ;  /* 0x0000001003037c12 */ /* 0x000fe4000f8e9694 */
[----:B------:R-:W-:Y:S01]  /*15510*/  HMMA.16816.F32 R136, R4, R26, R136 ;  /* 0x0000001a0488723c */ /* 0x000fe20000001888 */
[----:B------:R-:W-:-:S02]  /*15520*/  IMAD.MOV.U32 R133, RZ, RZ, R116 ;  /* 0x000000ffff857224 */ /* 0x000fc400078e0074 */
[----:B------:R-:W-:-:S05]  /*15530*/  IMAD.MOV.U32 R116, RZ, RZ, R119 ;  /* 0x000000ffff747224 */ /* 0x000fca00078e0077 */
[----:B-1----:R-:W-:Y:S01]  /*15540*/  HMMA.16816.F32 R140, R4, R16, R140 ;  /* 0x00000010048c723c */ /* 0x002fe2000000188c */
[----:B------:R-:W-:-:S07]  /*15550*/  MOV R119, R194 ;  /* 0x000000c200777202 */ /* 0x000fce0000000f00 */
[C---:B------:R-:W-:Y:S08]  /*15560*/  HMMA.16816.F32 R152, R4.reuse, R18, R152 ;  /* 0x000000120498723c */ /* 0x040ff00000001898 */
[C---:B--2---:R-:W-:Y:S08]  /*15570*/  HMMA.16816.F32 R156, R4.reuse, R12, R156 ;  /* 0x0000000c049c723c */ /* 0x044ff0000000189c */
[C---:B------:R-:W-:Y:S08]  /*15580*/  HMMA.16816.F32 R168, R4.reuse, R14, R168 ;  /* 0x0000000e04a8723c */ /* 0x040ff000000018a8 */
[C---:B------:R-:W-:Y:S08]  /*15590*/  HMMA.16816.F32 R72, R4.reuse, R20, R72 ;  /* 0x000000140448723c */ /* 0x040ff00000001848 */
[C---:B------:R-:W-:Y:S08]  /*155a0*/  HMMA.16816.F32 R76, R4.reuse, R22, R76 ;  /* 0x00000016044c723c */ /* 0x040ff0000000184c */
[C---:B------:R-:W-:Y:S08]  /*155b0*/  HMMA.16816.F32 R88, R4.reuse, R32, R88 ;  /* 0x000000200458723c */ /* 0x040ff00000001858 */
[----:B------:R-:W-:Y:S07]  /*155c0*/  HMMA.16816.F32 R92, R4, R34, R92 ;  /* 0x00000022045c723c */ /* 0x000fee000000185c */
[--C-:B------:R-:W-:Y:S01]  /*155d0*/  LOP3.LUT R6, R39, UR14, R2.reuse, 0x96, !PT ;  /* 0x0000000e27067c12 */ /* 0x100fe2000f8e9602 */
[----:B------:R-:W-:Y:S01]  /*155e0*/  IMAD.WIDE.U32 R4, R0, -0x2daee0ad, RZ ;  /* 0xd2511f5300047825 */ /* 0x000fe200078e00ff */
[----:B------:R-:W-:Y:S01]  /*155f0*/  LOP3.LUT R7, R37, UR14, R2, 0x96, !PT ;  /* 0x0000000e25077c12 */ /* 0x000fe2000f8e9602 */
[----:B------:R-:W-:Y:S02]  /*15600*/  HMMA.16816.F32 R160, R8, R12, R160 ;  /* 0x0000000c08a0723c */ /* 0x000fe400000018a0 */
[----:B------:R-:W-:-:S02]  /*15610*/  FFMA.FTZ R0, R188, c[0x0][0x23c], -R30 ;  /* 0x00008f00bc007a23 */ /* 0x000fc4000001081e */
[----:B------:R-:W-:Y:S02]  /*15620*/  IMAD.WIDE.U32 R2, R3, -0x2daee0ad, RZ ;  /* 0xd2511f5303027825 */ /* 0x000fe400078e00ff */
[----:B------:R1:W-:Y:S02]  /*15630*/  MUFU.EX2 R194, R0 ;  /* 0x0000000000c27308 */ /* 0x0003e40000000800 */
[----:B------:R-:W-:Y:S01]  /*15640*/  IMAD.WIDE.U32 R12, R6, -0x2daee0ad, RZ ;  /* 0xd2511f53060c7825 */ /* 0x000fe200078e00ff */
[----:B------:R-:W-:Y:S01]  /*15650*/  HMMA.16816.F32 R164, R8, R14, R164 ;  /* 0x0000000e08a4723c */ /* 0x000fe200000018a4 */
[----:B------:R-:W-:Y:S02]  /*15660*/  LOP3.LUT R5, R5, UR13, R42, 0x96, !PT ;  /* 0x0000000d05057c12 */ /* 0x000fe4000f8e962a */
[----:B------:R-:W-:Y:S02]  /*15670*/  IMAD.MOV.U32 R150, RZ, RZ, R132 ;  /* 0x000000ffff967224 */ /* 0x000fe400078e0084 */
[----:B------:R-:W-:Y:S01]  /*15680*/  IMAD.WIDE.U32 R6, R7, -0x2daee0ad, RZ ;  /* 0xd2511f5307067825 */ /* 0x000fe200078e00ff */
[----:B------:R-:W-:-:S03]  /*15690*/  LOP3.LUT R3, R3, UR13, R40, 0x96, !PT ;  /* 0x0000000d03037c12 */ /* 0x000fc6000f8e9628 */
[----:B------:R-:W-:Y:S01]  /*156a0*/  IMAD.MOV.U32 R132, RZ, RZ, R135 ;  /* 0x000000ffff847224 */ /* 0x000fe200078e0087 */
[----:B------:R-:W-:Y:S01]  /*156b0*/  MOV R135, R118 ;  /* 0x0000007600877202 */ /* 0x000fe20000000f00 */
[----:B-1----:R-:W-:Y:S01]  /*156c0*/  FFMA.FTZ R0, R185, c[0x0][0x23c], -R30 ;  /* 0x00008f00b9007a23 */ /* 0x002fe2000001081e */
[----:B------:R-:W-:Y:S01]  /*156d0*/  LOP3.LUT R14, R13, UR11, R4, 0x96, !PT ;  /* 0x0000000b0d0e7c12 */ /* 0x000fe2000f8e9604 */
[----:B------:R-:W-:Y:S02]  /*156e0*/  IMAD.MOV.U32 R118, RZ, RZ, R193 ;  /* 0x000000ffff767224 */ /* 0x000fe400078e00c1 */
[----:B------:R1:W-:Y:S01]  /*156f0*/  MUFU.EX2 R193, R0 ;  /* 0x0000000000c17308 */ /* 0x0003e20000000800 */
[----:B------:R-:W-:-:S04]  /*15700*/  IMAD.WIDE.U32 R4, R5, -0x326172a9, RZ ;  /* 0xcd9e8d5705047825 */ /* 0x000fc800078e00ff */
[----:B------:R-:W-:Y:S02]  /*15710*/  FFMA.FTZ R13, R183, c[0x0][0x23c], -R30 ;  /* 0x00008f00b70d7a23 */ /* 0x000fe4000001081e */
[----:B------:R-:W-:Y:S01]  /*15720*/  IMAD.WIDE.U32 R44, R14, -0x326172a9, RZ ;  /* 0xcd9e8d570e2c7825 */ /* 0x000fe200078e00ff */
[----:B------:R-:W-:Y:S02]  /*15730*/  LOP3.LUT R5, R5, UR12, R38, 0x96, !PT ;  /* 0x0000000c05057c12 */ /* 0x000fe4000f8e9626 */
[----:B-1----:R-:W-:Y:S01]  /*15740*/  LOP3.LUT R0, R7, UR11, R2, 0x96, !PT ;  /* 0x0000000b07007c12 */ /* 0x002fe2000f8e9602 */
[----:B------:R-:W-:-:S04]  /*15750*/  IMAD.WIDE.U32 R2, R3, -0x326172a9, RZ ;  /* 0xcd9e8d5703027825 */ /* 0x000fc800078e00ff */
[----:B------:R-:W-:Y:S01]  /*15760*/  IMAD.WIDE.U32 R42, R0, -0x326172a9, RZ ;  /* 0xcd9e8d57002a7825 */ /* 0x000fe200078e00ff */
[----:B------:R-:W-:-:S03]  /*15770*/  LOP3.LUT R14, R3, UR12, R36, 0x96, !PT ;  /* 0x0000000c030e7c12 */ /* 0x000fc6000f8e9624 */
[----:B------:R-:W-:Y:S02]  /*15780*/  IMAD.MOV.U32 R105, RZ, RZ, R192 ;  /* 0x000000ffff697224 */ /* 0x000fe400078e00c0 */
[----:B------:R1:W-:Y:S01]  /*15790*/  MUFU.EX2 R192, R13 ;  /* 0x0000000d00c07308 */ /* 0x0003e20000000800 */
[----:B------:R-:W-:Y:S01]  /*157a0*/  FFMA.FTZ R3, R197, c[0x0][0x23c], -R31 ;  /* 0x00008f00c5037a23 */ /* 0x000fe2000001081f */
[----:B------:R-:W-:Y:S01]  /*157b0*/  LOP3.LUT R0, R43, UR10, R2, 0x96, !PT ;  /* 0x0000000a2b007c12 */ /* 0x000fe2000f8e9602 */
[----:B------:R-:W-:Y:S02]  /*157c0*/  IMAD.MOV.U32 R107, RZ, RZ, R47 ;  /* 0x000000ffff6b7224 */ /* 0x000fe400078e002f */
[----:B------:R-:W-:Y:S02]  /*157d0*/  FFMA.FTZ R7, R46, c[0x0][0x23c], -R30 ;  /* 0x00008f002e077a23 */ /* 0x000fe4000001081e */
[----:B------:R-:W-:Y:S01]  /*157e0*/  IMAD.WIDE.U32 R40, R0, -0x2daee0ad, RZ ;  /* 0xd2511f5300287825 */ /* 0x000fe200078e00ff */
[----:B------:R2:W-:Y:S01]  /*157f0*/  MUFU.EX2 R185, R3 ;  /* 0x0000000300b97308 */ /* 0x0005e20000000800 */
[----:B-1----:R-:W-:-:S02]  /*15800*/  LOP3.LUT R13, R45, UR10, R4, 0x96, !PT ;  /* 0x0000000a2d0d7c12 */ /* 0x002fc4000f8e9604 */
[----:B------:R-:W-:-:S05]  /*15810*/  IMAD.WIDE.U32 R4, R5, -0x2daee0ad, RZ ;  /* 0xd2511f5305047825 */ /* 0x000fca00078e00ff */
[----:B------:R1:W3:Y:S01]  /*15820*/  MUFU.EX2 R188, R7 ;  /* 0x0000000700bc7308 */ /* 0x0002e20000000800 */
[----:B------:R-:W-:-:S04]  /*15830*/  IMAD.WIDE.U32 R46, R13, -0x2daee0ad, RZ ;  /* 0xd2511f530d2e7825 */ /* 0x000fc800078e00ff */
[----:B--2---:R-:W-:Y:S01]  /*15840*/  IMAD.WIDE.U32 R2, R14, -0x2daee0ad, RZ ;  /* 0xd2511f530e027825 */ /* 0x004fe200078e00ff */
[----:B------:R-:W-:-:S04]  /*15850*/  LOP3.LUT R0, R47, UR7, R4, 0x96, !PT ;  /* 0x000000072f007c12 */ /* 0x000fc8000f8e9604 */
[----:B------:R-:W-:Y:S02]  /*15860*/  LOP3.LUT R2, R41, UR7, R2, 0x96, !PT ;  /* 0x0000000729027c12 */ /* 0x000fe4000f8e9602 */
[----:B-1----:R-:W-:Y:S01]  /*15870*/  LOP3.LUT R7, R5, UR9, R12, 0x96, !PT ;  /* 0x0000000905077c12 */ /* 0x002fe2000f8e960c */
[----:B------:R-:W-:Y:S01]  /*15880*/  FFMA.FTZ R5, R196, c[0x0][0x23c], -R31 ;  /* 0x00008f00c4057a23 */ /* 0x000fe2000001081f */
[----:B------:R-:W-:-:S03]  /*15890*/  LOP3.LUT R12, R3, UR9, R6, 0x96, !PT ;  /* 0x00000009030c7c12 */ /* 0x000fc6000f8e9606 */
[----:B------:R1:W-:Y:S01]  /*158a0*/  MUFU.EX2 R183, R5 ;  /* 0x0000000500b77308 */ /* 0x0003e20000000800 */
[----:B------:R-:W-:Y:S01]  /*158b0*/  IMAD.WIDE.U32 R2, R2, -0x326172a9, RZ ;  /* 0xcd9e8d5702027825 */ /* 0x000fe200078e00ff */
[----:B------:R-:W-:Y:S03]  /*158c0*/  HMMA.16816.F32 R128, R8, R24, R128 ;  /* 0x000000180880723c */ /* 0x000fe60000001880 */
[----:B------:R-:W-:-:S05]  /*158d0*/  IMAD.WIDE.U32 R38, R7, -0x326172a9, RZ ;  /* 0xcd9e8d5707267825 */ /* 0x000fca00078e00ff */
[C---:B------:R-:W-:Y:S08]  /*158e0*/  HMMA.16816.F32 R60, R8.reuse, R26, R60 ;  /* 0x0000001a083c723c */ /* 0x040ff0000000183c */
[----:B------:R-:W-:Y:S01]  /*158f0*/  HMMA.16816.F32 R144, R8, R16, R144 ;  /* 0x000000100890723c */ /* 0x000fe20000001890 */
[----:B-1----:R-:W-:-:S07]  /*15900*/  IMAD.WIDE.U32 R4, R0, -0x326172a9, RZ ;  /* 0xcd9e8d5700047825 */ /* 0x002fce00078e00ff */
[----:B------:R-:W-:Y:S01]  /*15910*/  HMMA.16816.F32 R64, R8, R18, R64 ;  /* 0x000000120840723c */ /* 0x000fe20000001840 */
[----:B------:R-:W-:Y:S01]  /*15920*/  FFMA.FTZ R0, R186, c[0x0][0x23c], -R31 ;  /* 0x00008f00ba007a23 */ /* 0x000fe2000001081f */
[----:B------:R-:W-:-:S06]  /*15930*/  LOP3.LUT R7, R4, 0xffff, RZ, 0xc0, !PT ;  /* 0x0000ffff04077812 */ /* 0x000fcc00078ec0ff */
[C---:B------:R-:W-:Y:S01]  /*15940*/  HMMA.16816.F32 R68, R8.reuse, R20, R68 ;  /* 0x000000140844723c */ /* 0x040fe20000001844 */
[--C-:B------:R-:W-:Y:S01]  /*15950*/  SHF.R.U32.HI R6, RZ, 0x10, R4.reuse ;  /* 0x00000010ff067819 */ /* 0x100fe20000011604 */
[----:B------:R1:W-:Y:S06]  /*15960*/  MUFU.EX2 R181, R0 ;  /* 0x0000000000b57308 */ /* 0x0003ec0000000800 */
[C---:B------:R-:W-:Y:S08]  /*15970*/  HMMA.16816.F32 R80, R8.reuse, R22, R80 ;  /* 0x000000160850723c */ /* 0x040ff00000001850 */
[C---:B------:R-:W-:Y:S08]  /*15980*/  HMMA.16816.F32 R84, R8.reuse, R32, R84 ;  /* 0x000000200854723c */ /* 0x040ff00000001854 */
[----:B------:R-:W-:Y:S01]  /*15990*/  HMMA.16816.F32 R96, R8, R34, R96 ;  /* 0x000000220860723c */ /* 0x000fe20000001860 */
[----:B-1----:R-:W-:Y:S01]  /*159a0*/  LOP3.LUT R0, R2, 0xffff, RZ, 0xc0, !PT ;  /* 0x0000ffff02007812 */ /* 0x002fe200078ec0ff */
[----:B------:R-:W-:Y:S01]  /*159b0*/  IMAD.WIDE.U32 R36, R12, -0x326172a9, RZ ;  /* 0xcd9e8d570c247825 */ /* 0x000fe200078e00ff */
[----:B------:R-:W-:Y:S01]  /*159c0*/  MOV R148, R134 ;  /* 0x0000008600947202 */ /* 0x000fe20000000f00 */
[----:B------:R-:W-:Y:S03]  /*159d0*/  LDSM.16.MT88.4 R32, [R214+0xb800] ;  /* 0x00b80000d620783b */ /* 0x000fe60000004200 */
[----:B------:R-:W-:Y:S01]  /*159e0*/  LOP3.LUT R11, R4, 0xff, RZ, 0xc0, !PT ;  /* 0x000000ff040b7812 */ /* 0x000fe200078ec0ff */
[----:B------:R-:W-:Y:S01]  /*159f0*/  IMAD.MOV.U32 R175, RZ, RZ, R179 ;  /* 0x000000ffffaf7224 */ /* 0x000fe200078e00b3 */
[----:B------:R-:W-:Y:S01]  /*15a00*/  SHF.R.U32.HI R10, RZ, 0x18, R4 ;  /* 0x00000018ff0a7819 */ /* 0x000fe20000011604 */
[----:B------:R-:W-:Y:S01]  /*15a10*/  FFMA.FTZ R4, R184, c[0x0][0x23c], -R31 ;  /* 0x00008f00b8047a23 */ /* 0x000fe2000001081f */
[----:B------:R-:W-:Y:S01]  /*15a20*/  SHF.R.U32.HI R8, RZ, 0x8, R7 ;  /* 0x00000008ff087819 */ /* 0x000fe20000011607 */
[----:B------:R-:W-:Y:S01]  /*15a30*/  IMAD.MOV.U32 R173, RZ, RZ, R172 ;  /* 0x000000ffffad7224 */ /* 0x000fe200078e00ac */
[----:B------:R-:W-:Y:S01]  /*15a40*/  LOP3.LUT R7, R6, 0xff, RZ, 0xc0, !PT ;  /* 0x000000ff06077812 */ /* 0x000fe200078ec0ff */
[----:B------:R1:W2:Y:S01]  /*15a50*/  MUFU.EX2 R182, R4 ;  /* 0x0000000400b67308 */ /* 0x0002a20000000800 */
[----:B------:R-:W-:Y:S01]  /*15a60*/  SHF.R.U32.HI R6, RZ, 0x8, R0 ;  /* 0x00000008ff067819 */ /* 0x000fe20000011600 */
[----:B------:R-:W-:Y:S01]  /*15a70*/  IMAD.MOV.U32 R106, RZ, RZ, R176 ;  /* 0x000000ffff6a7224 */ /* 0x000fe200078e00b0 */
[----:B------:R-:W-:Y:S01]  /*15a80*/  LOP3.LUT R0, R5, UR17, R38, 0x96, !PT ;  /* 0x0000001105007c12 */ /* 0x000fe2000f8e9626 */
[----:B------:R-:W-:Y:S01]  /*15a90*/  IMAD.MOV.U32 R45, RZ, RZ, R112 ;  /* 0x000000ffff2d7224 */ /* 0x000fe200078e0070 */
[----:B------:R-:W-:Y:S01]  /*15aa0*/  SHF.R.U32.HI R5, RZ, 0x10, R2 ;  /* 0x00000010ff057819 */ /* 0x000fe20000011602 */
[----:B------:R-:W-:Y:S01]  /*15ab0*/  IMAD.MOV.U32 R235, RZ, RZ, R113 ;  /* 0x000000ffffeb7224 */ /* 0x000fe200078e0071 */
[----:B------:R-:W-:Y:S01]  /*15ac0*/  LOP3.LUT R9, R2, 0xff, RZ, 0xc0, !PT ;  /* 0x000000ff02097812 */ /* 0x000fe200078ec0ff */
[----:B------:R-:W-:Y:S01]  /*15ad0*/  IMAD.MOV.U32 R241, RZ, RZ, R114 ;  /* 0x000000fffff17224 */ /* 0x000fe200078e0072 */
[----:B------:R-:W-:Y:S04]  /*15ae0*/  LDSM.16.MT88.4 R20, [R214+0x9800] ;  /* 0x00980000d614783b */ /* 0x000fe80000004200 */
[----:B------:R-:W-:Y:S01]  /*15af0*/  LDSM.16.MT88.4 R24, [R212+0xb800] ;  /* 0x00b80000d418783b */ /* 0x000fe20000004200 */
[----:B-1----:R-:W-:-:S04]  /*15b00*/  FFMA.FTZ R4, R243, c[0x0][0x23c], -R28 ;  /* 0x00008f00f3047a23 */ /* 0x002fc8000001081c */
[----:B------:R1:W-:Y:S01]  /*15b10*/  MUFU.EX2 R180, R4 ;  /* 0x0000000400b47308 */ /* 0x0003e20000000800 */
[----:B------:R-:W-:Y:S02]  /*15b20*/  PRMT R11, R11, 0x5410, R8 ;  /* 0x000054100b0b7816 */ /* 0x000fe40000000008 */
[----:B------:R-:W-:Y:S02]  /*15b30*/  PRMT R13, R7, 0x5410, R10 ;  /* 0x00005410070d7816 */ /* 0x000fe4000000000a */
[----:B------:R-:W-:Y:S02]  /*15b40*/  SHF.R.U32.HI R8, RZ, 0x18, R2 ;  /* 0x00000018ff087819 */ /* 0x000fe40000011602 */
[----:B------:R-:W-:Y:S02]  /*15b50*/  LOP3.LUT R5, R5, 0xff, RZ, 0xc0, !PT ;  /* 0x000000ff05057812 */ /* 0x000fe400078ec0ff */
[----:B------:R-:W-:Y:S01]  /*15b60*/  PRMT R19, R9, 0x5410, R6 ;  /* 0x0000541009137816 */ /* 0x000fe20000000006 */
[----:B------:R-:W-:Y:S01]  /*15b70*/  FFMA.FTZ R6, R200, c[0x0][0x23c], -R28 ;  /* 0x00008f00c8067a23 */ /* 0x000fe2000001081c */
[----:B-1----:R-:W-:-:S04]  /*15b80*/  LOP3.LUT R4, R0, 0xffff, RZ, 0xc0, !PT ;  /* 0x0000ffff00047812 */ /* 0x002fc800078ec0ff */
[----:B------:R-:W-:Y:S02]  /*15b90*/  SHF.R.U32.HI R7, RZ, 0x8, R4 ;  /* 0x00000008ff077819 */ /* 0x000fe40000011604 */
[----:B------:R-:W-:Y:S02]  /*15ba0*/  LOP3.LUT R4, R0, 0xff, RZ, 0xc0, !PT ;  /* 0x000000ff00047812 */ /* 0x000fe400078ec0ff */
[----:B------:R-:W-:Y:S02]  /*15bb0*/  LOP3.LUT R2, R3, UR17, R36, 0x96, !PT ;  /* 0x0000001103027c12 */ /* 0x000fe4000f8e9624 */
[----:B------:R-:W-:Y:S01]  /*15bc0*/  PRMT R18, R5, 0x5410, R8 ;  /* 0x0000541005127816 */ /* 0x000fe20000000008 */
[----:B------:R-:W-:Y:S01]  /*15bd0*/  FFMA.FTZ R5, R190, c[0x0][0x23c], -R28 ;  /* 0x00008f00be057a23 */ /* 0x000fe2000001081c */
[----:B------:R-:W-:Y:S01]  /*15be0*/  PRMT R7, R4, 0x5410, R7 ;  /* 0x0000541004077816 */ /* 0x000fe20000000007 */
[----:B------:R-:W-:Y:S01]  /*15bf0*/  IMAD.MOV.U32 R134, RZ, RZ, R117 ;  /* 0x000000ffff867224 */ /* 0x000fe200078e0075 */
[----:B------:R1:W4:Y:S01]  /*15c00*/  MUFU.EX2 R179, R6 ;  /* 0x0000000600b37308 */ /* 0x0003220000000800 */
[----:B------:R-:W-:Y:S01]  /*15c10*/  SHF.R.U32.HI R4, RZ, 0x10, R0 ;  /* 0x00000010ff047819 */ /* 0x000fe20000011600 */
[----:B------:R-:W-:Y:S01]  /*15c20*/  IMAD.MOV.U32 R117, RZ, RZ, R115 ;  /* 0x000000ffff757224 */ /* 0x000fe200078e0073 */
[----:B------:R-:W-:Y:S01]  /*15c30*/  LOP3.LUT R3, R2, 0xffff, RZ, 0xc0, !PT ;  /* 0x0000ffff02037812 */ /* 0x000fe200078ec0ff */
[----:B------:R-:W-:Y:S01]  /*15c40*/  IMAD.MOV.U32 R115, RZ, RZ, R178 ;  /* 0x000000ffff737224 */ /* 0x000fe200078e00b2 */
[----:B------:R-:W-:-:S03]  /*15c50*/  MOV R172, R177 ;  /* 0x000000b100ac7202 */ /* 0x000fc60000000f00 */
[----:B------:R5:W-:Y:S01]  /*15c60*/  MUFU.EX2 R178, R5 ;  /* 0x0000000500b27308 */ /* 0x000be20000000800 */
[----:B-1----:R-:W-:Y:S01]  /*15c70*/  SHF.R.U32.HI R6, RZ, 0x18, R0 ;  /* 0x00000018ff067819 */ /* 0x002fe20000011600 */
[----:B------:R-:W-:-:S06]  /*15c80*/  FFMA.FTZ R0, R187, c[0x0][0x23c], -R28 ;  /* 0x00008f00bb007a23 */ /* 0x000fcc000001081c */
[----:B------:R1:W-:Y:S01]  /*15c90*/  MUFU.EX2 R177, R0 ;  /* 0x0000000000b17308 */ /* 0x0003e20000000800 */
[----:B-----5:R-:W-:Y:S02]  /*15ca0*/  LOP3.LUT R5, R4, 0xff, RZ, 0xc0, !PT ;  /* 0x000000ff04057812 */ /* 0x020fe400078ec0ff */
[----:B------:R-:W-:Y:S02]  /*15cb0*/  SHF.R.U32.HI R4, RZ, 0x8, R3 ;  /* 0x00000008ff047819 */ /* 0x000fe40000011603 */
[----:B------:R-:W-:-:S04]  /*15cc0*/  LOP3.LUT R3, R2, 0xff, RZ, 0xc0, !PT ;  /* 0x000000ff02037812 */ /* 0x000fc800078ec0ff */
[----:B------:R-:W-:Y:S02]  /*15cd0*/  PRMT R17, R3, 0x5410, R4 ;  /* 0x0000541003117816 */ /* 0x000fe40000000004 */
[--C-:B-1----:R-:W-:Y:S02]  /*15ce0*/  SHF.R.U32.HI R0, RZ, 0x10, R2.reuse ;  /* 0x00000010ff007819 */ /* 0x102fe40000011602 */
[----:B------:R-:W-:Y:S02]  /*15cf0*/  SHF.R.U32.HI R4, RZ, 0x18, R2 ;  /* 0x00000018ff047819 */ /* 0x000fe40000011602 */
[----:B------:R-:W-:Y:S01]  /*15d00*/  LOP3.LUT R3, R0, 0xff, RZ, 0xc0, !PT ;  /* 0x000000ff00037812 */ /* 0x000fe200078ec0ff */
[--C-:B------:R-:W-:Y:S01]  /*15d10*/  HSET2.LE.AND R0, R11, R100.reuse, PT ;  /* 0x000000640b007233 */ /* 0x100fe20003803000 */
[----:B---3--:R-:W-:Y:S02]  /*15d20*/  F2FP.PACK_AB R2, R188, R192 ;  /* 0x000000c0bc02723e */ /* 0x008fe400000000ff */
[----:B------:R-:W-:Y:S01]  /*15d30*/  PRMT R6, R5, 0x5410, R6 ;  /* 0x0000541005067816 */ /* 0x000fe20000000006 */
[--C-:B------:R-:W-:Y:S01]  /*15d40*/  FFMA.FTZ R5, R247, c[0x0][0x23c], -R29.reuse ;  /* 0x00008f00f7057a23 */ /* 0x100fe2000001081d */
[----:B------:R-:W-:Y:S01]  /*15d50*/  PRMT R16, R3, 0x5410, R4 ;  /* 0x0000541003107816 */ /* 0x000fe20000000004 */
[----:B------:R-:W-:Y:S01]  /*15d60*/  FFMA.FTZ R4, R242, c[0x0][0x23c], -R29 ;  /* 0x00008f00f2047a23 */ /* 0x000fe2000001081d */
[----:B------:R-:W-:Y:S01]  /*15d70*/  LOP3.LUT R10, R0, R2, RZ, 0xc0, !PT ;  /* 0x00000002000a7212 */ /* 0x000fe200078ec0ff */
[--C-:B------:R-:W-:Y:S01]  /*15d80*/  HSET2.LE.AND R0, R13, R100.reuse, PT ;  /* 0x000000640d007233 */ /* 0x100fe20003803000 */
[----:B--2---:R-:W-:Y:S01]  /*15d90*/  F2FP.PACK_AB R2, R182, R181 ;  /* 0x000000b5b602723e */ /* 0x004fe200000000ff */
[----:B------:R-:W-:Y:S01]  /*15da0*/  IMAD.MOV.U32 R187, RZ, RZ, R105 ;  /* 0x000000ffffbb7224 */ /* 0x000fe200078e0069 */
[----:B------:R-:W1:Y:S01]  /*15db0*/  LDSM.16.MT88.4 R12, [R212+0x9800] ;  /* 0x00980000d40c783b */ /* 0x000e620000004200 */
[----:B------:R2:W-:Y:S01]  /*15dc0*/  MUFU.EX2 R176, R5 ;  /* 0x0000000500b07308 */ /* 0x0005e20000000800 */
[--C-:B------:R-:W-:Y:S01]  /*15dd0*/  HSET2.LE.AND R3, R7, R100.reuse, PT ;  /* 0x0000006407037233 */ /* 0x100fe20003803000 */
[----:B------:R-:W-:Y:S01]  /*15de0*/  LOP3.LUT R11, R0, R2, RZ, 0xc0, !PT ;  /* 0x00000002000b7212 */ /* 0x000fe200078ec0ff */
[----:B------:R-:W-:Y:S01]  /*15df0*/  HSET2.LE.AND R0, R6, R100, PT ;  /* 0x0000006406007233 */ /* 0x000fe20003803000 */
[----:B------:R-:W-:-:S04]  /*15e00*/  F2FP.PACK_AB R2, R183, R185 ;  /* 0x000000b9b702723e */ /* 0x000fc800000000ff */
[----:B------:R3:W5:Y:S01]  /*15e10*/  MUFU.EX2 R105, R4 ;  /* 0x0000000400697308 */ /* 0x0007620000000800 */
[----:B------:R-:W-:Y:S01]  /*15e20*/  LOP3.LUT R9, R0, R2, RZ, 0xc0, !PT ;  /* 0x0000000200097212 */ /* 0x000fe200078ec0ff */
[----:B------:R-:W-:Y:S01]  /*15e30*/  HSET2.LE.AND R0, R17, R100, PT ;  /* 0x0000006411007233 */ /* 0x000fe20003803000 */
[----:B----4-:R-:W-:Y:S01]  /*15e40*/  F2FP.PACK_AB R2, R179, R180 ;  /* 0x000000b4b302723e */ /* 0x010fe200000000ff */
[----:B------:R-:W-:Y:S01]  /*15e50*/  IMAD.MOV.U32 R247, RZ, RZ, R106 ;  /* 0x000000fffff77224 */ /* 0x000fe200078e006a */
[----:B------:R-:W-:Y:S01]  /*15e60*/  MOV R242, R107 ;  /* 0x0000006b00f27202 */ /* 0x000fe20000000f00 */
[----:B--2---:R-:W-:Y:S01]  /*15e70*/  FFMA.FTZ R5, R199, c[0x0][0x23c], -R29 ;  /* 0x00008f00c7057a23 */ /* 0x004fe2000001081d */
[----:B---3--:R-:W-:-:S04]  /*15e80*/  F2FP.PACK_AB R4, R193, R194 ;  /* 0x000000c2c104723e */ /* 0x008fc800000000ff */
[----:B------:R-:W-:Y:S01]  /*15e90*/  LOP3.LUT R8, R3, R4, RZ, 0xc0, !PT ;  /* 0x0000000403087212 */ /* 0x000fe200078ec0ff */
[----:B------:R-:W-:Y:S01]  /*15ea0*/  FFMA.FTZ R3, R189, c[0x0][0x23c], -R29 ;  /* 0x00008f00bd037a23 */ /* 0x000fe2000001081d */
[----:B------:R2:W-:Y:S01]  /*15eb0*/  MUFU.EX2 R106, R5 ;  /* 0x00000005006a7308 */ /* 0x0005e20000000800 */
[----:B------:R-:W-:Y:S01]  /*15ec0*/  LOP3.LUT R4, R0, R2, RZ, 0xc0, !PT ;  /* 0x0000000200047212 */ /* 0x000fe200078ec0ff */
[----:B------:R-:W-:Y:S01]  /*15ed0*/  HSET2.LE.AND R0, R16, R100, PT ;  /* 0x0000006410007233 */ /* 0x000fe20003803000 */
[----:B-----5:R-:W-:-:S05]  /*15ee0*/  F2FP.PACK_AB R2, R105, R176 ;  /* 0x000000b06902723e */ /* 0x020fca00000000ff */
[----:B------:R-:W3:Y:S01]  /*15ef0*/  MUFU.EX2 R107, R3 ;  /* 0x00000003006b7308 */ /* 0x000ee20000000800 */
[----:B--2---:R-:W-:Y:S01]  /*15f00*/  LOP3.LUT R5, R0, R2, RZ, 0xc0, !PT ;  /* 0x0000000200057212 */ /* 0x004fe200078ec0ff */
[----:B------:R-:W-:Y:S01]  /*15f10*/  HSET2.LE.AND R0, R19, R100, PT ;  /* 0x0000006413007233 */ /* 0x000fe20003803000 */
[----:B------:R-:W-:-:S04]  /*15f20*/  F2FP.PACK_AB R2, R177, R178 ;  /* 0x000000b2b102723e */ /* 0x000fc800000000ff */
[----:B------:R-:W-:Y:S01]  /*15f30*/  LOP3.LUT R6, R0, R2, RZ, 0xc0, !PT ;  /* 0x0000000200067212 */ /* 0x000fe200078ec0ff */
[----:B------:R-:W-:Y:S01]  /*15f40*/  HSET2.LE.AND R0, R18, R100, PT ;  /* 0x0000006412007233 */ /* 0x000fe20003803000 */
[----:B---3--:R-:W-:Y:S01]  /*15f50*/  F2FP.PACK_AB R2, R107, R106 ;  /* 0x0000006a6b02723e */ /* 0x008fe200000000ff */
[----:B------:R-:W-:Y:S01]  /*15f60*/  IMAD.MOV.U32 R199, RZ, RZ, R175 ;  /* 0x000000ffffc77224 */ /* 0x000fe200078e00af */
[----:B------:R-:W-:Y:S01]  /*15f70*/  MOV R189, R173 ;  /* 0x000000ad00bd7202 */ /* 0x000fe20000000f00 */
[----:B------:R-:W-:Y:S01]  /*15f80*/  IMAD.MOV.U32 R196, RZ, RZ, R172 ;  /* 0x000000ffffc47224 */ /* 0x000fe200078e00ac */
[----:B------:R-:W-:Y:S01]  /*15f90*/  LOP3.LUT R7, R0, R2, RZ, 0xc0, !PT ;  /* 0x0000000200077212 */ /* 0x000fe200078ec0ff */
[C---:B-1----:R-:W-:Y:S01]  /*15fa0*/  HMMA.16816.F32 R172, R8.reuse, R14, R56 ;  /* 0x0000000e08ac723c */ /* 0x042fe20000001838 */
[----:B------:R-:W-:Y:S01]  /*15fb0*/  MOV R197, R115 ;  /* 0x0000007300c57202 */ /* 0x000fe20000000f00 */
[----:B------:R-:W1:Y:S06]  /*15fc0*/  LDSM.16.MT88.4 R16, [R212+0xa800] ;  /* 0x00a80000d410783b */ /* 0x000e6c0000004200 */
[-C--:B------:R-:W-:Y:S08]  /*15fd0*/  HMMA.16816.F32 R112, R8, R12.reuse, R52 ;  /* 0x0000000c0870723c */ /* 0x080ff00000001834 */
[C---:B------:R-:W-:Y:S08]  /*15fe0*/  HMMA.16816.F32 R108, R4.reuse, R12, R108 ;  /* 0x0000000c046c723c */ /* 0x040ff0000000186c */
[----:B------:R-:W-:Y:S01]  /*15ff0*/  HMMA.16816.F32 R120, R4, R14, R120 ;  /* 0x0000000e0478723c */ /* 0x000fe20000001878 */
[----:B------:R-:W2:Y:S01]  /*16000*/  LDSM.16.MT88.4 R12, [R214+0xa800] ;  /* 0x00a80000d60c783b */ /* 0x000ea20000004200 */
[----:B------:R-:W-:Y:S01]  /*16010*/  FFMA.FTZ R0, R205, c[0x0][0x23c], -R28 ;  /* 0x00008f00cd007a23 */ /* 0x000fe2000001081c */
[----:B------:R-:W-:-:S03]  /*16020*/  LOP3.LUT R2, R37, UR8, R42, 0x96, !PT ;  /* 0x0000000825027c12 */ /* 0x000fc6000f8e962a */
[----:B------:R3:W-:Y:S02]  /*16030*/  MUFU.EX2 R42, R0 ;  /* 0x00000000002a7308 */ /* 0x0007e40000000800 */
[----:B------:R-:W-:Y:S01]  /*16040*/  HMMA.16816.F32 R52, R4, R34, R92 ;  /* 0x000000220434723c */ /* 0x000fe2000000185c */
[----:B------:R-:W-:-:S04]  /*16050*/  IMAD.WIDE.U32 R2, R2, -0x2daee0ad, RZ ;  /* 0xd2511f5302027825 */ /* 0x000fc800078e00ff */
[----:B---3--:R-:W-:-:S04]  /*16060*/  FFMA.FTZ R0, R202, c[0x0][0x23c], -R28 ;  /* 0x00008f00ca007a23 */ /* 0x008fc8000001081c */
[----:B------:R3:W4:Y:S01]  /*16070*/  MUFU.EX2 R43, R0 ;  /* 0x00000000002b7308 */ /* 0x0007220000000800 */
[----:B------:R-:W-:Y:S01]  /*16080*/  IMAD.MOV.U32 R94, RZ, RZ, R197 ;  /* 0x000000ffff5e7224 */ /* 0x000fe200078e00c5 */
[----:B------:R-:W-:Y:S01]  /*16090*/  MOV R197, R45 ;  /* 0x0000002d00c57202 */ /* 0x000fe20000000f00 */
[----:B------:R-:W-:Y:S01]  /*160a0*/  HMMA.16816.F32 R124, R4, R20, R124 ;  /* 0x00000014047c723c */ /* 0x000fe2000000187c */
[----:B---3--:R-:W-:-:S04]  /*160b0*/  FFMA.FTZ R0, R198, c[0x0][0x23c], -R28 ;  /* 0x00008f00c6007a23 */ /* 0x008fc8000001081c */
[----:B------:R3:W-:Y:S03]  /*160c0*/  MUFU.EX2 R47, R0 ;  /* 0x00000000002f7308 */ /* 0x0007e60000000800 */
[C---:B------:R-:W-:Y:S08]  /*160d0*/  HMMA.16816.F32 R136, R4.reuse, R22, R136 ;  /* 0x000000160488723c */ /* 0x040ff00000001888 */
[----:B-1----:R-:W-:Y:S01]  /*160e0*/  HMMA.16816.F32 R140, R4, R16, R140 ;  /* 0x00000010048c723c */ /* 0x002fe2000000188c */
[----:B---3--:R-:W-:-:S07]  /*160f0*/  FFMA.FTZ R0, R191, c[0x0][0x23c], -R28 ;  /* 0x00008f00bf007a23 */ /* 0x008fce000001081c */
[C---:B------:R-:W-:Y:S01]  /*16100*/  HMMA.16816.F32 R152, R4.reuse, R18, R152 ;  /* 0x000000120498723c */ /* 0x040fe20000001898 */
[----:B------:R1:W-:Y:S07]  /*16110*/  MUFU.EX2 R45, R0 ;  /* 0x00000000002d7308 */ /* 0x0003ee0000000800 */
[C---:B--2---:R-:W-:Y:S08]  /*16120*/  HMMA.16816.F32 R156, R4.reuse, R12, R156 ;  /* 0x0000000c049c723c */ /* 0x044ff0000000189c */
[----:B------:R-:W-:Y:S01]  /*16130*/  HMMA.16816.F32 R168, R4, R14, R168 ;  /* 0x0000000e04a8723c */ /* 0x000fe200000018a8 */
[----:B-1----:R-:W-:-:S07]  /*16140*/  FFMA.FTZ R0, R206, c[0x0][0x23c], -R29 ;  /* 0x00008f00ce007a23 */ /* 0x002fce000001081d */
[C---:B------:R-:W-:Y:S01]  /*16150*/  HMMA.16816.F32 R72, R4.reuse, R24, R72 ;  /* 0x000000180448723c */ /* 0x040fe20000001848 */
[----:B------:R1:W-:Y:S07]  /*16160*/  MUFU.EX2 R41, R0 ;  /* 0x0000000000297308 */ /* 0x0003ee0000000800 */
[C---:B------:R-:W-:Y:S08]  /*16170*/  HMMA.16816.F32 R76, R4.reuse, R26, R76 ;  /* 0x0000001a044c723c */ /* 0x040ff0000000184c */
[----:B------:R-:W-:Y:S01]  /*16180*/  HMMA.16816.F32 R88, R4, R32, R88 ;  /* 0x000000200458723c */ /* 0x000fe20000001858 */
[----:B-1----:R-:W-:-:S06]  /*16190*/  LOP3.LUT R0, R3, UR18, R40, 0x96, !PT ;  /* 0x0000001203007c12 */ /* 0x002fcc000f8e9628 */
[C---:B------:R-:W-:Y:S01]  /*161a0*/  LOP3.LUT R4, R2.reuse, 0xffff, RZ, 0xc0, !PT ;  /* 0x0000ffff02047812 */ /* 0x040fe200078ec0ff */
[C---:B------:R-:W-:Y:S01]  /*161b0*/  HMMA.16816.F32 R160, R8.reuse, R12, R160 ;  /* 0x0000000c08a0723c */ /* 0x040fe200000018a0 */
[----:B------:R-:W-:Y:S02]  /*161c0*/  LOP3.LUT R5, R2, 0xff, RZ, 0xc0, !PT ;  /* 0x000000ff02057812 */ /* 0x000fe400078ec0ff */
[----:B------:R-:W-:Y:S02]  /*161d0*/  SHF.R.U32.HI R3, RZ, 0x8, R4 ;  /* 0x00000008ff037819 */ /* 0x000fe40000011604 */
[--C-:B------:R-:W-:Y:S02]  /*161e0*/  SHF.R.U32.HI R7, RZ, 0x18, R2.reuse ;  /* 0x00000018ff077819 */ /* 0x100fe40000011602 */
[----:B------:R-:W-:Y:S01]  /*161f0*/  SHF.R.U32.HI R12, RZ, 0x10, R2 ;  /* 0x00000010ff0c7819 */ /* 0x000fe20000011602 */
[----:B------:R-:W-:Y:S01]  /*16200*/  HMMA.16816.F32 R128, R8, R20, R128 ;  /* 0x000000140880723c */ /* 0x000fe20000001880 */
[----:B------:R-:W-:Y:S01]  /*16210*/  FFMA.FTZ R2, R203, c[0x0][0x23c], -R29 ;  /* 0x00008f00cb027a23 */ /* 0x000fe2000001081d */
[----:B------:R-:W-:Y:S01]  /*16220*/  PRMT R13, R5, 0x5410, R3 ;  /* 0x00005410050d7816 */ /* 0x000fe20000000003 */
[----:B------:R-:W-:Y:S01]  /*16230*/  FFMA.FTZ R6, R204, c[0x0][0x23c], -R29 ;  /* 0x00008f00cc067a23 */ /* 0x000fe2000001081d */
[----:B------:R-:W-:-:S04]  /*16240*/  LOP3.LUT R3, R0, 0xffff, RZ, 0xc0, !PT ;  /* 0x0000ffff00037812 */ /* 0x000fc800078ec0ff */
[----:B------:R-:W-:Y:S01]  /*16250*/  HMMA.16816.F32 R20, R8, R22, R60 ;  /* 0x000000160814723c */ /* 0x000fe2000000183c */
[----:B------:R-:W-:Y:S02]  /*16260*/  LOP3.LUT R5, R0, 0xff, RZ, 0xc0, !PT ;  /* 0x000000ff00057812 */ /* 0x000fe400078ec0ff */
[----:B------:R-:W-:-:S05]  /*16270*/  SHF.R.U32.HI R4, RZ, 0x18, R0 ;  /* 0x00000018ff047819 */ /* 0x000fca0000011600 */
[----:B------:R-:W-:Y:S01]  /*16280*/  HMMA.16816.F32 R60, R8, R14, R164 ;  /* 0x0000000e083c723c */ /* 0x000fe200000018a4 */
[----:B------:R1:W2:Y:S01]  /*16290*/  MUFU.EX2 R40, R6 ;  /* 0x0000000600287308 */ /* 0x0002a20000000800 */
[----:B------:R-:W-:Y:S01]  /*162a0*/  SHF.R.U32.HI R3, RZ, 0x8, R3 ;  /* 0x00000008ff037819 */ /* 0x000fe20000011603 */
[----:B------:R-:W-:Y:S01]  /*162b0*/  IMAD.MOV.U32 R93, RZ, RZ, R118 ;  /* 0x000000ffff5d7224 */ /* 0x000fe200078e0076 */
[----:B------:R-:W-:-:S04]  /*162c0*/  MOV R92, R119 ;  /* 0x00000077005c7202 */ /* 0x000fc80000000f00 */
[C---:B------:R-:W-:Y:S01]  /*162d0*/  HMMA.16816.F32 R144, R8.reuse, R16, R144 ;  /* 0x000000100890723c */ /* 0x040fe20000001890 */
[----:B------:R-:W-:Y:S01]  /*162e0*/  LOP3.LUT R14, R39, UR8, R44, 0x96, !PT ;  /* 0x00000008270e7c12 */ /* 0x000fe2000f8e962c */
[----:B------:R-:W-:Y:S01]  /*162f0*/  IMAD.MOV.U32 R95, RZ, RZ, R196 ;  /* 0x000000ffff5f7224 */ /* 0x000fe200078e00c4 */
[----:B------:R3:W-:Y:S01]  /*16300*/  MUFU.EX2 R39, R2 ;  /* 0x0000000200277308 */ /* 0x0007e20000000800 */
[----:B------:R-:W-:Y:S01]  /*16310*/  PRMT R3, R5, 0x5410, R3 ;  /* 0x0000541005037816 */ /* 0x000fe20000000003 */
[----:B------:R-:W-:Y:S01]  /*16320*/  IMAD.MOV.U32 R190, RZ, RZ, R117 ;  /* 0x000000ffffbe7224 */ /* 0x000fe200078e0075 */
[----:B------:R-:W-:Y:S01]  /*16330*/  MOV R243, R135 ;  /* 0x0000008700f37202 */ /* 0x000fe20000000f00 */
[----:B------:R-:W-:Y:S01]  /*16340*/  IMAD.MOV.U32 R200, RZ, RZ, R116 ;  /* 0x000000ffffc87224 */ /* 0x000fe200078e0074 */
[C---:B------:R-:W-:Y:S01]  /*16350*/  HMMA.16816.F32 R68, R8.reuse, R24, R68 ;  /* 0x000000180844723c */ /* 0x040fe20000001844 */
[----:B-1----:R-:W-:Y:S01]  /*16360*/  FFMA.FTZ R6, R201, c[0x0][0x23c], -R29 ;  /* 0x00008f00c9067a23 */ /* 0x002fe2000001081d */
[----:B------:R-:W-:Y:S01]  /*16370*/  LDSM.16.MT88.4 R164, [R214+0xac00] ;  /* 0x00ac0000d6a4783b */ /* 0x000fe20000004200 */
[----:B---3--:R-:W-:Y:S01]  /*16380*/  SHF.R.U32.HI R2, RZ, 0x10, R0 ;  /* 0x00000010ff027819 */ /* 0x008fe20000011600 */
[----:B------:R-:W-:Y:S01]  /*16390*/  FFMA.FTZ R16, R93, R48, R92 ;  /* 0x000000305d107223 */ /* 0x000fe2000001005c */
[----:B------:R-:W-:Y:S01]  /*163a0*/  LOP3.LUT R0, R12, 0xff, RZ, 0xc0, !PT ;  /* 0x000000ff0c007812 */ /* 0x000fe200078ec0ff */
[--C-:B------:R-:W-:Y:S01]  /*163b0*/  HSET2.LE.AND R5, R13, R100.reuse, PT ;  /* 0x000000640d057233 */ /* 0x100fe20003803000 */
[----:B------:R-:W-:Y:S01]  /*163c0*/  LOP3.LUT R2, R2, 0xff, RZ, 0xc0, !PT ;  /* 0x000000ff02027812 */ /* 0x000fe200078ec0ff */
[----:B------:R-:W-:Y:S01]  /*163d0*/  HMMA.16816.F32 R84, R8, R32, R84 ;  /* 0x000000200854723c */ /* 0x000fe20000001854 */
[----:B------:R-:W-:Y:S01]  /*163e0*/  PRMT R0, R0, 0x5410, R7 ;  /* 0x0000541000007816 */ /* 0x000fe20000000007 */
[----:B------:R1:W3:Y:S01]  /*163f0*/  MUFU.EX2 R38, R6 ;  /* 0x0000000600267308 */ /* 0x0002e20000000800 */
[----:B------:R-:W-:Y:S01]  /*16400*/  PRMT R2, R2, 0x5410, R4 ;  /* 0x0000541002027816 */ /* 0x000fe20000000004 */
[----:B------:R-:W-:Y:S01]  /*16410*/  IMAD.MOV.U32 R17, RZ, RZ, R95 ;  /* 0x000000ffff117224 */ /* 0x000fe200078e005f */
[----:B------:R-:W5:Y:S01]  /*16420*/  LDSM.16.MT88.4 R116, [R212+0x9c00] ;  /* 0x009c0000d474783b */ /* 0x000f620000004200 */
[----:B------:R-:W-:-:S02]  /*16430*/  HSET2.LE.AND R7, R0, R100, PT ;  /* 0x0000006400077233 */ /* 0x000fc40003803000 */
[--C-:B------:R-:W-:Y:S02]  /*16440*/  HSET2.LE.AND R0, R3, R100.reuse, PT ;  /* 0x0000006403007233 */ /* 0x100fe40003803000 */
[----:B------:R-:W-:Y:S01]  /*16450*/  HSET2.LE.AND R3, R2, R100, PT ;  /* 0x0000006402037233 */ /* 0x000fe20003803000 */
[----:B----4-:R-:W-:Y:S02]  /*16460*/  F2FP.PACK_AB R2, R43, R42 ;  /* 0x0000002a2b02723e */ /* 0x010fe400000000ff */
[----:B--2---:R-:W-:Y:S02]  /*16470*/  F2FP.PACK_AB R4, R40, R41 ;  /* 0x000000292804723e */ /* 0x004fe400000000ff */
[----:B------:R-:W-:Y:S01]  /*16480*/  LOP3.LUT R92, R0, R2, RZ, 0xc0, !PT ;  /* 0x00000002005c7212 */ /* 0x000fe200078ec0ff */
[----:B------:R-:W-:Y:S01]  /*16490*/  FFMA.FTZ R0, R237, c[0x0][0x23c], -R30 ;  /* 0x00008f00ed007a23 */ /* 0x000fe2000001081e */
[----:B------:R-:W-:Y:S01]  /*164a0*/  LOP3.LUT R93, R3, R4, RZ, 0xc0, !PT ;  /* 0x00000004035d7212 */ /* 0x000fe200078ec0ff */
[----:B------:R-:W-:Y:S01]  /*164b0*/  HMMA.16816.F32 R56, R8, R18, R64 ;  /* 0x000000120838723c */ /* 0x000fe20000001840 */
[----:B-1----:R-:W-:Y:S01]  /*164c0*/  F2FP.PACK_AB R6, R45, R47 ;  /* 0x0000002f2d06723e */ /* 0x002fe200000000ff */
[----:B------:R1:W-:Y:S01]  /*164d0*/  MUFU.EX2 R37, R0 ;  /* 0x0000000000257308 */ /* 0x0003e20000000800 */
[----:B------:R-:W-:-:S02]  /*164e0*/  IMAD.WIDE.U32 R2, R14, -0x2daee0ad, RZ ;  /* 0xd2511f530e027825 */ /* 0x000fc400078e00ff */
[----:B------:R-:W-:Y:S02]  /*164f0*/  LDSM.16.MT88.4 R12, [R214+0xbc00] ;  /* 0x00bc0000d60c783b */ /* 0x000fe40000004200 */
[----:B------:R-:W-:Y:S01]  /*16500*/  FFMA.FTZ R4, R208, c[0x0][0x23c], -R30 ;  /* 0x00008f00d0047a23 */ /* 0x000fe2000001081e */
[----:B------:R-:W-:Y:S01]  /*16510*/  HMMA.16816.F32 R24, R8, R26, R80 ;  /* 0x0000001a0818723c */ /* 0x000fe20000001850 */
[----:B------:R-:W-:Y:S01]  /*16520*/  IMAD.MOV.U32 R67, RZ, RZ, R94 ;  /* 0x000000ffff437224 */ /* 0x000fe200078e005e */
[----:B------:R-:W-:Y:S01]  /*16530*/  LOP3.LUT R94, R5, R6, RZ, 0xc0, !PT ;  /* 0x00000006055e7212 */ /* 0x000fe200078ec0ff */
[----:B------:R-:W-:-:S05]  /*16540*/  FFMA.FTZ R5, R207, c[0x0][0x23c], -R30 ;  /* 0x00008f00cf057a23 */ /* 0x000fca000001081e */
[----:B------:R-:W-:Y:S01]  /*16550*/  HMMA.16816.F32 R32, R8, R34, R96 ;  /* 0x000000220820723c */ /* 0x000fe20000001860 */
[----:B-1----:R-:W-:Y:S01]  /*16560*/  FFMA.FTZ R0, R211, c[0x0][0x23c], -R30 ;  /* 0x00008f00d3007a23 */ /* 0x002fe2000001081e */
[----:B------:R-:W-:Y:S01]  /*16570*/  MOV R19, R199 ;  /* 0x000000c700137202 */ /* 0x000fe20000000f00 */
[----:B------:R-:W-:Y:S01]  /*16580*/  IMAD.MOV.U32 R64, RZ, RZ, R189 ;  /* 0x000000ffff407224 */ /* 0x000fe200078e00bd */
[----:B------:R-:W-:Y:S01]  /*16590*/  MOV R66, R150 ;  /* 0x0000009600427202 */ /* 0x000fe20000000f00 */
[----:B------:R-:W-:Y:S02]  /*165a0*/  IMAD.MOV.U32 R65, RZ, RZ, R151 ;  /* 0x000000ffff417224 */ /* 0x000fe400078e0097 */
[----:B---3--:R-:W-:Y:S01]  /*165b0*/  F2FP.PACK_AB R8, R38, R39 ;  /* 0x000000272608723e */ /* 0x008fe200000000ff */
[----:B------:R1:W-:Y:S01]  /*165c0*/  MUFU.EX2 R36, R0 ;  /* 0x0000000000247308 */ /* 0x0003e20000000800 */
[----:B------:R-:W-:Y:S01]  /*165d0*/  SHF.R.U32.HI R6, RZ, 0x18, R2 ;  /* 0x00000018ff067819 */ /* 0x000fe20000011602 */
[----:B------:R-:W-:Y:S01]  /*165e0*/  IMAD.MOV.U32 R184, RZ, RZ, R134 ;  /* 0x000000ffffb87224 */ /* 0x000fe200078e0086 */
[----:B------:R-:W-:Y:S01]  /*165f0*/  LOP3.LUT R95, R7, R8, RZ, 0xc0, !PT ;  /* 0x00000008075f7212 */ /* 0x000fe200078ec0ff */
[----:B------:R-:W-:Y:S01]  /*16600*/  IMAD.MOV.U32 R186, RZ, RZ, R133 ;  /* 0x000000ffffba7224 */ /* 0x000fe200078e0085 */
[----:B------:R-:W-:Y:S01]  /*16610*/  LOP3.LUT R7, R2, 0xff, RZ, 0xc0, !PT ;  /* 0x000000ff02077812 */ /* 0x000fe200078ec0ff */
[----:B------:R-:W-:Y:S01]  /*16620*/  IMAD.MOV.U32 R196, RZ, RZ, R132 ;  /* 0x000000ffffc47224 */ /* 0x000fe200078e0084 */
[----:B------:R-:W-:Y:S01]  /*16630*/  LDSM.16.MT88.4 R80, [R212+0xbc00] ;  /* 0x00bc0000d450783b */ /* 0x000fe20000004200 */
[----:B------:R2:W-:Y:S01]  /*16640*/  MUFU.EX2 R30, R4 ;  /* 0x00000004001e7308 */ /* 0x0005e20000000800 */
[----:B------:R-:W-:-:S02]  /*16650*/  FFMA.FTZ R11, R64, R49, R19 ;  /* 0x00000031400b7223 */ /* 0x000fc40000010013 */
[----:B------:R-:W-:Y:S01]  /*16660*/  FFMA.FTZ R9, R17, R51, R67 ;  /* 0x0000003311097223 */ /* 0x000fe20000010043 */
[----:B------:R-:W3:Y:S01]  /*16670*/  LDSM.16.MT88.4 R132, [R214+0x9c00] ;  /* 0x009c0000d684783b */ /* 0x000ee20000004200 */
[----:B-1----:R-:W-:Y:S02]  /*16680*/  LOP3.LUT R0, R3, UR18, R46, 0x96, !PT ;  /* 0x0000001203007c12 */ /* 0x002fe4000f8e962e */
[----:B------:R-:W-:Y:S02]  /*16690*/  LOP3.LUT R3, R2, 0xffff, RZ, 0xc0, !PT ;  /* 0x0000ffff02037812 */ /* 0x000fe400078ec0ff */
[----:B--2---:R-:W-:Y:S01]  /*166a0*/  SHF.R.U32.HI R4, RZ, 0x10, R2 ;  /* 0x00000010ff047819 */ /* 0x004fe20000011602 */
[----:B------:R-:W-:-:S04]  /*166b0*/  FFMA.FTZ R2, R238, c[0x0][0x23c], -R31 ;  /* 0x00008f00ee027a23 */ /* 0x000fc8000001081f */
[----:B------:R1:W-:Y:S08]  /*166c0*/  MUFU.EX2 R28, R2 ;  /* 0x00000002001c7308 */ /* 0x0003f00000000800 */
[----:B------:R2:W4:Y:S01]  /*166d0*/  MUFU.EX2 R29, R5 ;  /* 0x00000005001d7308 */ /* 0x0005220000000800 */
[----:B-1----:R-:W-:-:S04]  /*166e0*/  LOP3.LUT R2, R4, 0xff, RZ, 0xc0, !PT ;  /* 0x000000ff04027812 */ /* 0x002fc800078ec0ff */
[----:B------:R-:W-:Y:S01]  /*166f0*/  PRMT R6, R2, 0x5410, R6 ;  /* 0x0000541002067816 */ /* 0x000fe20000000006 */
[--C-:B------:R-:W-:Y:S02]  /*16700*/  FFMA.FTZ R2, R209, c[0x0][0x23c], -R31.reuse ;  /* 0x00008f00d1027a23 */ /* 0x100fe4000001081f */
[----:B------:R-:W-:Y:S01]  /*16710*/  FFMA.FTZ R4, R236, c[0x0][0x23c], -R31 ;  /* 0x00008f00ec047a23 */ /* 0x000fe2000001081f */
[----:B--2---:R-:W-:Y:S01]  /*16720*/  SHF.R.U32.HI R5, RZ, 0x8, R3 ;  /* 0x00000008ff057819 */ /* 0x004fe20000011603 */
[----:B------:R-:W-:Y:S01]  /*16730*/  FFMA.FTZ R3, R210, c[0x0][0x23c], -R31 ;  /* 0x00008f00d2037a23 */ /* 0x000fe2000001081f */
[----:B------:R1:W-:Y:S02]  /*16740*/  MUFU.EX2 R18, R2 ;  /* 0x0000000200127308 */ /* 0x0003e40000000800 */
[----:B------:R-:W-:Y:S02]  /*16750*/  PRMT R8, R7, 0x5410, R5 ;  /* 0x0000541007087816 */ /* 0x000fe40000000005 */
[----:B------:R-:W-:-:S04]  /*16760*/  LOP3.LUT R5, R0, 0xff, RZ, 0xc0, !PT ;  /* 0x000000ff00057812 */ /* 0x000fc800078ec0ff */
[----:B------:R2:W-:Y:S01]  /*16770*/  MUFU.EX2 R19, R3 ;  /* 0x0000000300137308 */ /* 0x0005e20000000800 */
[----:B-1----:R-:W-:-:S07]  /*16780*/  LOP3.LUT R2, R0, 0xffff, RZ, 0xc0, !PT ;  /* 0x0000ffff00027812 */ /* 0x002fce00078ec0ff */
[----:B------:R-:W1:Y:S01]  /*16790*/  MUFU.EX2 R17, R4 ;  /* 0x0000000400117308 */ /* 0x000e620000000800 */
[----:B------:R-:W-:Y:S02]  /*167a0*/  SHF.R.U32.HI R2, RZ, 0x8, R2 ;  /* 0x00000008ff027819 */ /* 0x000fe40000011602 */
[--C-:B--2---:R-:W-:Y:S02]  /*167b0*/  SHF.R.U32.HI R3, RZ, 0x10, R0.reuse ;  /* 0x00000010ff037819 */ /* 0x104fe40000011600 */
[----:B------:R-:W-:Y:S02]  /*167c0*/  SHF.R.U32.HI R0, RZ, 0x18, R0 ;  /* 0x00000018ff007819 */ /* 0x000fe40000011600 */
[----:B------:R-:W-:Y:S02]  /*167d0*/  LOP3.LUT R3, R3, 0xff, RZ, 0xc0, !PT ;  /* 0x000000ff03037812 */ /* 0x000fe400078ec0ff */
[----:B------:R-:W-:Y:S02]  /*167e0*/  PRMT R2, R5, 0x5410, R2 ;  /* 0x0000541005027816 */ /* 0x000fe40000000002 */
[----:B------:R-:W-:Y:S01]  /*167f0*/  PRMT R7, R3, 0x5410, R0 ;  /* 0x0000541003077816 */ /* 0x000fe20000000000 */
[----:B------:R-:W-:-:S02]  /*16800*/  HSET2.LE.AND R0, R8, R100, PT ;  /* 0x0000006408007233 */ /* 0x000fc40003803000 */
[--C-:B------:R-:W-:Y:S01]  /*16810*/  HSET2.LE.AND R5, R2, R100.reuse, PT ;  /* 0x0000006402057233 */ /* 0x100fe20003803000 */
[----:B----4-:R-:W-:Y:S01]  /*16820*/  F2FP.PACK_AB R2, R29, R30 ;  /* 0x0000001e1d02723e */ /* 0x010fe200000000ff */
[--C-:B------:R-:W-:Y:S01]  /*16830*/  HSET2.LE.AND R7, R7, R100.reuse, PT ;  /* 0x0000006407077233 */ /* 0x100fe20003803000 */
[----:B------:R-:W-:Y:S01]  /*16840*/  IMAD.MOV.U32 R189, RZ, RZ, R149 ;  /* 0x000000ffffbd7224 */ /* 0x000fe200078e0095 */
[----:B------:R-:W-:Y:S01]  /*16850*/  HSET2.LE.AND R3, R6, R100, PT ;  /* 0x0000006406037233 */ /* 0x000fe20003803000 */
[----:B------:R-:W-:Y:S01]  /*16860*/  LOP3.LUT R98, R0, R2, RZ, 0xc0, !PT ;  /* 0x0000000200627212 */ /* 0x000fe200078ec0ff */
[----:B------:R-:W-:Y:S01]  /*16870*/  IMAD.MOV.U32 R199, RZ, RZ, R148 ;  /* 0x000000ffffc77224 */ /* 0x000fe200078e0094 */
[----:B-1----:R-:W-:Y:S01]  /*16880*/  F2FP.PACK_AB R0, R17, R28 ;  /* 0x0000001c1100723e */ /* 0x002fe200000000ff */
[----:B------:R-:W-:Y:S01]  /*16890*/  FFMA.FTZ R10, R66, R50, R65 ;  /* 0x00000032420a7223 */ /* 0x000fe20000010041 */
[----:B------:R-:W-:Y:S01]  /*168a0*/  F2FP.PACK_AB R4, R18, R19 ;  /* 0x000000131204723e */ /* 0x000fe200000000ff */
[----:B------:R-:W-:Y:S01]  /*168b0*/  FADD.FTZ R2, R189, R16 ;  /* 0x00000010bd027221 */ /* 0x000fe20000010000 */
[----:B------:R-:W-:Y:S01]  /*168c0*/  LOP3.LUT R97, R7, R0, RZ, 0xc0, !PT ;  /* 0x0000000007617212 */ /* 0x000fe200078ec0ff */
[----:B------:R-:W-:Y:S01]  /*168d0*/  FADD.FTZ R0, R199, R11 ;  /* 0x0000000bc7007221 */ /* 0x000fe20000010000 */
[----:B------:R-:W-:Y:S01]  /*168e0*/  LOP3.LUT R99, R3, R4, RZ, 0xc0, !PT ;  /* 0x0000000403637212 */ /* 0x000fe200078ec0ff */
[----:B------:R-:W-:Y:S01]  /*168f0*/  FADD.FTZ R3, R242, R10 ;  /* 0x0000000af2037221 */ /* 0x000fe20000010000 */
[----:B------:R-:W-:Y:S01]  /*16900*/  F2FP.PACK_AB R6, R36, R37 ;  /* 0x000000252406723e */ /* 0x000fe200000000ff */
[----:B------:R-:W-:Y:S01]  /*16910*/  FADD.FTZ R4, R247, R9 ;  /* 0x00000009f7047221 */ /* 0x000fe20000010000 */
[----:B------:R-:W1:Y:S01]  /*16920*/  LDSM.16.MT88.4 R148, [R212+0xac00] ;  /* 0x00ac0000d494783b */ /* 0x000e620000004200 */
        /* <DEDUP_REMOVED lines=58> */
[C---:B-----5:R-:W-:Y:S03]  /*16cd0*/  HMMA.16816.F32 R108, R92.reuse, R116, R108 ;  /* 0x000000745c6c723c */ /* 0x060fe6000000186c */
[----:B------:R2:W-:Y:S04]  /*16ce0*/  STL [R1+0x70], R3 ;  /* 0x0000700301007387 */ /* 0x0005e80000100800 */
[----:B------:R2:W-:Y:S01]  /*16cf0*/  STL [R1+0x74], R2 ;  /* 0x0000740201007387 */ /* 0x0005e20000100800 */
[C---:B------:R-:W-:Y:S03]  /*16d00*/  HMMA.16816.F32 R120, R92.reuse, R118, R120 ;  /* 0x000000765c78723c */ /* 0x040fe60000001878 */
[----:B------:R2:W-:Y:S05]  /*16d10*/  STL [R1+0x78], R0 ;  /* 0x0000780001007387 */ /* 0x0005ea0000100800 */
[C---:B---3--:R-:W-:Y:S08]  /*16d20*/  HMMA.16816.F32 R124, R92.reuse, R132, R124 ;  /* 0x000000845c7c723c */ /* 0x048ff0000000187c */
[C---:B------:R-:W-:Y:S08]  /*16d30*/  HMMA.16816.F32 R136, R92.reuse, R134, R136 ;  /* 0x000000865c88723c */ /* 0x040ff00000001888 */
[C---:B-1----:R-:W-:Y:S08]  /*16d40*/  HMMA.16816.F32 R140, R92.reuse, R148, R140 ;  /* 0x000000945c8c723c */ /* 0x042ff0000000188c */
        /* <DEDUP_REMOVED lines=15> */
[C---:B------:R-:W-:Y:S08]  /*16e40*/  HMMA.16816.F32 R80, R96.reuse, R82, R24 ;  /* 0x000000526050723c */ /* 0x040ff00000001818 */
[----:B------:R-:W-:Y:S08]  /*16e50*/  HMMA.16816.F32 R84, R96, R12, R84 ;  /* 0x0000000c6054723c */ /* 0x000ff00000001854 */
[-C--:B------:R-:W-:Y:S08]  /*16e60*/  HMMA.16816.F32 R92, R92, R14.reuse, R52 ;  /* 0x0000000e5c5c723c */ /* 0x080ff00000001834 */
[----:B------:R-:W-:Y:S08]  /*16e70*/  HMMA.16816.F32 R96, R96, R14, R32 ;  /* 0x0000000e6060723c */ /* 0x000ff00000001820 */
.L_x_743:
[----:B--2---:R-:W-:-:S06]  /*16e80*/  UISETP.GT.AND UP0, UPT, UR34, UR19, UPT ;  /* 0x000000132200728c */ /* 0x004fcc000bf04270 */
[----:B------:R-:W-:-:S13]  /*16e90*/  PLOP3.LUT P0, PT, PT, PT, UP0, 0x80, 0x0 ;  /* 0x000000000000781c */ /* 0x000fda0003f0f008 */
[----:B------:R-:W-:Y:S05]  /*16ea0*/  @!P0 BRA `(.L_x_750) ;  /* 0x000077b000008947 */ /* 0x000fea0003800000 */
[----:B------:R-:W2:Y:S01]  /*16eb0*/  LDL.LU R10, [R1+0x14] ;  /* 0x00001400010a7983 */ /* 0x000ea20000300800 */
[----:B-1----:R-:W1:Y:S01]  /*16ec0*/  LDC.U8 R0, c[0x0][0x2d8] ;  /* 0x0000b600ff007b82 */ /* 0x002e620000000000 */
[----:B------:R-:W-:Y:S01]  /*16ed0*/  IMAD.MOV.U32 R100, RZ, RZ, R103 ;  /* 0x000000ffff647224 */ /* 0x000fe200078e0067 */
[----:B------:R-:W-:Y:S01]  /*16ee0*/  MOV R3, R104 ;  /* 0x0000006800037202 */ /* 0x000fe20000000f00 */
[----:B------:R-:W3:Y:S01]  /*16ef0*/  LDL.64 R12, [R1+0x80] ;  /* 0x00008000010c7983 */ /* 0x000ee20000100a00 */
[----:B------:R-:W-:Y:S01]  /*16f00*/  IMAD.MOV.U32 R106, RZ, RZ, R101 ;  /* 0x000000ffff6a7224 */ /* 0x000fe200078e0065 */
[----:B------:R-:W-:Y:S02]  /*16f10*/  MOV R105, R102 ;  /* 0x0000006600697202 */ /* 0x000fe40000000f00 */
[----:B------:R-:W4:Y:S04]  /*16f20*/  LDL R9, [R1+0x7c] ;  /* 0x00007c0001097983 */ /* 0x000f280000100800 */
[----:B------:R-:W5:Y:S04]  /*16f30*/  LDL R2, [R1+0x98] ;  /* 0x0000980001027983 */ /* 0x000f680000100800 */
[----:B------:R-:W2:Y:S04]  /*16f40*/  LDL.LU R8, [R1+0x10] ;  /* 0x0000100001087983 */ /* 0x000ea80000300800 */
[----:B------:R-:W2:Y:S04]  /*16f50*/  LDL.LU.64 R6, [R1+0x8] ;  /* 0x0000080001067983 */ /* 0x000ea80000300a00 */
[----:B------:R-:W2:Y:S01]  /*16f60*/  LDL.LU.64 R4, [R1+0x18] ;  /* 0x0000180001047983 */ /* 0x000ea20000300a00 */
[----:B-1----:R-:W-:-:S03]  /*16f70*/  PRMT R0, R0, 0x7054, R0 ;  /* 0x0000705400007816 */ /* 0x002fc60000000000 */
[----:B------:R-:W2:Y:S01]  /*16f80*/  LDL.LU R11, [R1] ;  /* 0x00000000010b7983 */ /* 0x000ea20000300800 */
[----:B---3--:R-:W-:Y:S01]  /*16f90*/  IMAD.MOV.U32 R14, RZ, RZ, R12 ;  /* 0x000000ffff0e7224 */ /* 0x008fe200078e000c */
[----:B------:R-:W-:Y:S02]  /*16fa0*/  MOV R15, R13 ;  /* 0x0000000d000f7202 */ /* 0x000fe40000000f00 */
[----:B-----5:R-:W-:Y:S02]  /*16fb0*/  ISETP.GE.AND P4, PT, R2, c[0x0][0x220], PT ;  /* 0x0000880002007a0c */ /* 0x020fe40003f86270 */
[----:B----4-:R-:W-:Y:S01]  /*16fc0*/  ISETP.GE.AND P5, PT, R9, c[0x0][0x220], PT ;  /* 0x0000880009007a0c */ /* 0x010fe20003fa6270 */
[----:B--2---:R-:W-:-:S04]  /*16fd0*/  IMAD.WIDE.U32 R12, R11, -0x326172a9, RZ ;  /* 0xcd9e8d570b0c7825 */ /* 0x004fc800078e00ff */
[----:B------:R-:W-:Y:S01]  /*16fe0*/  IMAD.WIDE.U32 R10, R10, -0x326172a9, RZ ;  /* 0xcd9e8d570a0a7825 */ /* 0x000fe200078e00ff */
[-C--:B------:R-:W-:Y:S01]  /*16ff0*/  LOP3.LUT R0, R13, R252.reuse, RZ, 0x3c, !PT ;  /* 0x000000fc0d007212 */ /* 0x080fe200078e3cff */
[----:B------:R1:W-:Y:S03]  /*17000*/  STL.64 [R1+0x60], R12 ;  /* 0x0000600c01007387 */ /* 0x0003e60000100a00 */
[----:B------:R-:W-:Y:S01]  /*17010*/  LOP3.LUT R2, R11, R252, RZ, 0x3c, !PT ;  /* 0x000000fc0b027212 */ /* 0x000fe200078e3cff */
[----:B------:R2:W-:Y:S01]  /*17020*/  STL.64 [R1+0x58], R10 ;  /* 0x0000580a01007387 */ /* 0x0005e20000100a00 */
[----:B------:R-:W-:Y:S02]  /*17030*/  IMAD.MOV.U32 R5, RZ, RZ, R7 ;  /* 0x000000ffff057224 */ /* 0x000fe400078e0007 */
[----:B-1----:R-:W-:-:S04]  /*17040*/  IMAD.WIDE.U32 R12, R8, -0x2daee0ad, RZ ;  /* 0xd2511f53080c7825 */ /* 0x002fc800078e00ff */
[----:B--2---:R-:W-:Y:S01]  /*17050*/  IMAD.WIDE.U32 R10, R0, -0x2daee0ad, RZ ;  /* 0xd2511f53000a7825 */ /* 0x004fe200078e00ff */
[----:B------:R1:W-:Y:S03]  /*17060*/  STL.64 [R1+0x38], R12 ;  /* 0x0000380c01007387 */ /* 0x0003e60000100a00 */
[----:B------:R-:W-:Y:S01]  /*17070*/  IMAD.WIDE.U32 R8, R2, -0x2daee0ad, RZ ;  /* 0xd2511f5302087825 */ /* 0x000fe200078e00ff */
[----:B------:R1:W-:Y:S04]  /*17080*/  STL.64 [R1+0x50], R10 ;  /* 0x0000500a01007387 */ /* 0x0003e80000100a00 */
[----:B------:R1:W-:Y:S04]  /*17090*/  STL.64 [R1+0x68], R4 ;  /* 0x0000680401007387 */ /* 0x0003e80000100a00 */
[----:B------:R1:W-:Y:S01]  /*170a0*/  STL.64 [R1+0x40], R8 ;  /* 0x0000400801007387 */ /* 0x0003e20000100a00 */
[----:B------:R-:W-:Y:S01]  /*170b0*/  ISETP.GE.AND P6, PT, R14, c[0x0][0x220], PT ;  /* 0x000088000e007a0c */ /* 0x000fe20003fc6270 */
[----:B------:R-:W-:Y:S05]  /*170c0*/  BRA `(.L_x_751) ;  /* 0x000003e000007947 */ /* 0x000fea0003800000 */
.L_x_753:
[----:B------:R-:W2:Y:S01]  /*170d0*/  LDL.64 R234, [R1+0x90] ;  /* 0x0000900001ea7983 */ /* 0x000ea20000100a00 */
[----:B------:R-:W-:Y:S02]  /*170e0*/  ULDC.64 UR4, c[0x0][0x198] ;  /* 0x0000660000047ab9 */ /* 0x000fe40000000a00 */
[----:B------:R-:W-:Y:S01]  /*170f0*/  UIADD3 UR36, UR34, -0x2, URZ ;  /* 0xfffffffe22247890 */ /* 0x000fe2000fffe03f */
[----:B------:R-:W3:Y:S03]  /*17100*/  LDL.64 R232, [R1+0x88] ;  /* 0x0000880001e87983 */ /* 0x000ee60000100a00 */
[----:B------:R-:W-:Y:S01]  /*17110*/  USHF.R.S32.HI UR34, URZ, 0x1f, UR36 ;  /* 0x0000001f3f227899 */ /* 0x000fe20008011424 */
[----:B------:R1:W-:Y:S01]  /*17120*/  @P6 STS [R218+0x6000], RZ ;  /* 0x006000ffda006388 */ /* 0x0003e20000000800 */
[----:B------:R-:W-:Y:S02]  /*17130*/  UIMAD.WIDE.U32 UR38, UR36, UR4, URZ ;  /* 0x00000004242672a5 */ /* 0x000fe4000f8e003f */
[----:B------:R-:W-:Y:S01]  /*17140*/  UIMAD UR34, UR34, UR4, URZ ;  /* 0x00000004222272a4 */ /* 0x000fe2000f8e023f */
[----:B------:R1:W-:Y:S03]  /*17150*/  @P6 STS [R218+0x6004], RZ ;  /* 0x006004ffda006388 */ /* 0x0003e60000000800 */
[----:B------:R-:W-:Y:S01]  /*17160*/  UIMAD UR34, UR36, UR5, UR34 ;  /* 0x00000005242272a4 */ /* 0x000fe2000f8e0222 */
[----:B------:R1:W-:Y:S01]  /*17170*/  @P6 STS.64 [R218+0x6008], RZ ;  /* 0x006008ffda006388 */ /* 0x0003e20000000a00 */
[----:B------:R-:W-:Y:S02]  /*17180*/  IMAD.U32 R0, RZ, RZ, UR38 ;  /* 0x00000026ff007e24 */ /* 0x000fe4000f8e00ff */
[----:B------:R-:W-:Y:S01]  /*17190*/  UIADD3 UR34, UR39, UR34, URZ ;  /* 0x0000002227227290 */ /* 0x000fe2000fffe03f */
[----:B------:R-:W-:Y:S05]  /*171a0*/  IMAD.U32 R102, RZ, RZ, UR38 ;  /* 0x00000026ff667e24 */ /* 0x000fea000f8e00ff */
        /* <DEDUP_REMOVED lines=48> */
.L_x_751:
        /* <DEDUP_REMOVED lines=9> */
[----:B------:R-:W-:Y:S06]  /*17540*/  @P6 STS [R218+0x9000], RZ ;  /* 0x009000ffda006388 */ /* 0x000fec0000000800 */
        /* <DEDUP_REMOVED lines=64> */
[----:B------:R-:W-:Y:S05]  /*17950*/  LDSM.16.M88.4 R196, [R216+0x2000] ;  /* 0x00200000d8c4783b */ /* 0x000fea0000000200 */
[-C--:B-1----:R-:W-:Y:S01]  /*17960*/  HMMA.16816.F32 R20, R64, R32.reuse, RZ ;  /* 0x000000204014723c */ /* 0x082fe200000018ff */
[----:B------:R-:W-:Y:S06]  /*17970*/  LDSM.16.M88.4 R200, [R213+0x7000] ;  /* 0x00700000d5c8783b */ /* 0x000fec0000000200 */
[----:B------:R-:W-:Y:S01]  /*17980*/  LDSM.16.M88.4 R204, [R216+0x3000] ;  /* 0x00300000d8cc783b */ /* 0x000fe20000000200 */
[C---:B------:R-:W-:Y:S05]  /*17990*/  HMMA.16816.F32 R24, R60.reuse, R32, RZ ;  /* 0x000000203c18723c */ /* 0x040fea00000018ff */
[----:B------:R-:W-:Y:S03]  /*179a0*/  LDSM.16.M88.4 R208, [R213+0x7400] ;  /* 0x00740000d5d0783b */ /* 0x000fe60000000200 */
[-C--:B------:R-:W-:Y:S08]  /*179b0*/  HMMA.16816.F32 R28, R60, R34.reuse, RZ ;  /* 0x000000223c1c723c */ /* 0x080ff000000018ff */
        /* <DEDUP_REMOVED lines=19> */
[----:B------:R-:W4:Y:S07]  /*17af0*/  LDSM.16.M88.4 R188, [R213+0x7c00] ;  /* 0x007c0000d5bc783b */ /* 0x000f2e0000000200 */
[-C--:B--2---:R-:W-:Y:S08]  /*17b00*/  HMMA.16816.F32 R36, R176, R192.reuse, R36 ;  /* 0x000000c0b024723c */ /* 0x084ff00000001824 */
[C---:B------:R-:W-:Y:S08]  /*17b10*/  HMMA.16816.F32 R40, R184.reuse, R192, R40 ;  /* 0x000000c0b828723c */ /* 0x040ff00000001828 */
[-C--:B------:R-:W-:Y:S08]  /*17b20*/  HMMA.16816.F32 R44, R184, R194.reuse, R44 ;  /* 0x000000c2b82c723c */ /* 0x080ff0000000182c */
[C---:B------:R-:W-:Y:S01]  /*17b30*/  HMMA.16816.F32 R48, R176.reuse, R194, R48 ;  /* 0x000000c2b030723c */ /* 0x040fe20000001830 */
[----:B------:R-:W-:Y:S07]  /*17b40*/  LDSM.16.M88.4 R192, [R215+0x7800] ;  /* 0x00780000d7c0783b */ /* 0x000fee0000000200 */
[-C--:B-1----:R-:W-:Y:S08]  /*17b50*/  HMMA.16816.F32 R52, R176, R172.reuse, R52 ;  /* 0x000000acb034723c */ /* 0x082ff00000001834 */
[C---:B------:R-:W-:Y:S08]  /*17b60*/  HMMA.16816.F32 R56, R184.reuse, R172, R56 ;  /* 0x000000acb838723c */ /* 0x040ff00000001838 */
[-C--:B------:R-:W-:Y:S01]  /*17b70*/  HMMA.16816.F32 R60, R184, R174.reuse, R60 ;  /* 0x000000aeb83c723c */ /* 0x080fe2000000183c */
[----:B------:R-:W-:Y:S07]  /*17b80*/  LDSM.16.M88.4 R184, [R217+0x3000] ;  /* 0x00300000d9b8783b */ /* 0x000fee0000000200 */
[----:B------:R-:W-:Y:S01]  /*17b90*/  HMMA.16816.F32 R64, R176, R174, R64 ;  /* 0x000000aeb040723c */ /* 0x000fe20000001840 */
[----:B------:R-:W-:Y:S06]  /*17ba0*/  LDSM.16.M88.4 R172, [R217+0x2000] ;  /* 0x00200000d9ac783b */ /* 0x000fec0000000200 */
[----:B------:R-:W1:Y:S01]  /*17bb0*/  LDSM.16.M88.4 R176, [R215+0x7000] ;  /* 0x00700000d7b0783b */ /* 0x000e620000000200 */
        /* <DEDUP_REMOVED lines=14> */
[----:B------:R-:W2:Y:S07]  /*17ca0*/  LDSM.16.M88.4 R180, [R215+0x7400] ;  /* 0x00740000d7b4783b */ /* 0x000eae0000000200 */
[-C--:B----4-:R-:W-:Y:S08]  /*17cb0*/  HMMA.16816.F32 R52, R196, R188.reuse, R52 ;  /* 0x000000bcc434723c */ /* 0x090ff00000001834 */
[C---:B------:R-:W-:Y:S08]  /*17cc0*/  HMMA.16816.F32 R56, R204.reuse, R188, R56 ;  /* 0x000000bccc38723c */ /* 0x040ff00000001838 */
[-C--:B------:R-:W-:Y:S01]  /*17cd0*/  HMMA.16816.F32 R60, R204, R190.reuse, R60 ;  /* 0x000000becc3c723c */ /* 0x080fe2000000183c */
[----:B------:R-:W-:Y:S07]  /*17ce0*/  LDSM.16.M88.4 R204, [R216+0x5000] ;  /* 0x00500000d8cc783b */ /* 0x000fee0000000200 */
[----:B------:R-:W-:Y:S01]  /*17cf0*/  HMMA.16816.F32 R64, R196, R190, R64 ;  /* 0x000000bec440723c */ /* 0x000fe20000001840 */
[----:B------:R-:W-:Y:S06]  /*17d00*/  LDSM.16.M88.4 R188, [R216+0x4000] ;  /* 0x00400000d8bc783b */ /* 0x000fec0000000200 */
[----:B------:R-:W3:Y:S01]  /*17d10*/  LDSM.16.M88.4 R196, [R213+0x8000] ;  /* 0x00800000d5c4783b */ /* 0x000ee20000000200 */
        /* <DEDUP_REMOVED lines=21> */
[----:B------:R-:W-:Y:S01]  /*17e70*/  LDSM.16.M88.4 R200, [R215+0x8400] ;  /* 0x00840000d7c8783b */ /* 0x000fe20000000200 */
        /* <DEDUP_REMOVED lines=21> */
[C---:B---3--:R-:W-:Y:S08]  /*17fd0*/  HMMA.16816.F32 R8, R196.reuse, R192, R8 ;  /* 0x000000c0c408723c */ /* 0x048ff00000001808 */
        /* <DEDUP_REMOVED lines=15> */
.L_x_752:
[----:B------:R-:W-:Y:S01]  /*180d0*/  IMAD.U32 R0, RZ, RZ, UR35 ;  /* 0x00000023ff007e24 */ /* 0x000fe2000f8e00ff */
[----:B------:R-:W2:Y:S01]  /*180e0*/  S2R R2, SR_TID.X ;  /* 0x0000000000027919 */ /* 0x000ea20000002100 */
[----:B------:R-:W-:Y:S02]  /*180f0*/  USHF.L.U32 UR4, UR35, 0x1, URZ ;  /* 0x0000000123047899 */ /* 0x000fe4000800063f */
[----:B------:R-:W-:Y:S02]  /*18100*/  UISETP.GT.AND UP0, UPT, UR35, UR19, UPT ;  /* 0x000000132300728c */ /* 0x000fe4000bf04270 */
[----:B------:R-:W-:Y:S03]  /*18110*/  UMOV UR34, UR35 ;  /* 0x0000002300227c82 */ /* 0x000fe60008000000 */
[----:B------:R-:W-:Y:S04]  /*18120*/  STL [R1+0xb0], R218 ;  /* 0x0000b0da01007387 */ /* 0x000fe80000100800 */
[----:B------:R-:W-:Y:S04]  /*18130*/  STL [R1+0xac], R217 ;  /* 0x0000acd901007387 */ /* 0x000fe80000100800 */
[----:B------:R-:W-:Y:S04]  /*18140*/  STL [R1+0xa8], R216 ;  /* 0x0000a8d801007387 */ /* 0x000fe80000100800 */
[----:B------:R-:W-:Y:S01]  /*18150*/  STL [R1+0xa4], R215 ;  /* 0x0000a4d701007387 */ /* 0x000fe20000100800 */
[----:B--2---:R-:W-:Y:S03]  /*18160*/  IMAD.SHL.U32 R2, R2, 0x2, RZ ;  /* 0x0000000202027824 */ /* 0x004fe600078e00ff */
[----:B------:R-:W-:Y:S02]  /*18170*/  STL [R1+0xa0], R213 ;  /* 0x0000a0d501007387 */ /* 0x000fe40000100800 */
[----:B------:R-:W-:Y:S02]  /*18180*/  LOP3.LUT R2, R2, 0x6, RZ, 0xc0, !PT ;  /* 0x0000000602027812 */ /* 0x000fe400078ec0ff */
[----:B------:R-:W2:Y:S03]  /*18190*/  LDL.64 R246, [R1+0x60] ;  /* 0x0000600001f67983 */ /* 0x000ea60000100a00 */
[----:B------:R-:W-:Y:S03]  /*181a0*/  IMAD R0, R0, 0x40, R2 ;  /* 0x0000004000007824 */ /* 0x000fe600078e0202 */
[----:B------:R-:W3:Y:S01]  /*181b0*/  LDL.64 R244, [R1+0x50] ;  /* 0x0000500001f47983 */ /* 0x000ee20000100a00 */
[--C-:B------:R-:W-:Y:S01]  /*181c0*/  IMAD.IADD R2, R221, 0x1, -R0.reuse ;  /* 0x00000001dd027824 */ /* 0x100fe200078e0a00 */
[----:B------:R-:W-:Y:S01]  /*181d0*/  ISETP.GE.AND P2, PT, R0, R223, PT ;  /* 0x000000df0000720c */ /* 0x000fe20003f46270 */
[----:B------:R-:W-:Y:S01]  /*181e0*/  IMAD.IADD R101, R220, 0x1, -R0 ;  /* 0x00000001dc657824 */ /* 0x000fe200078e0a00 */
[C---:B-1----:R-:W-:Y:S02]  /*181f0*/  IADD3 R179, R0.reuse, 0x1, RZ ;  /* 0x0000000100b37810 */ /* 0x042fe40007ffe0ff */
[----:B------:R-:W4:Y:S01]  /*18200*/  LDL.64 R242, [R1+0x58] ;  /* 0x0000580001f27983 */ /* 0x000f220000100a00 */
[----:B------:R-:W-:Y:S02]  /*18210*/  IABS R2, R2 ;  /* 0x0000000200027213 */ /* 0x000fe40000000000 */
[C---:B------:R-:W-:Y:S02]  /*18220*/  IADD3 R178, R0.reuse, 0x8, RZ ;  /* 0x0000000800b27810 */ /* 0x040fe40007ffe0ff */
[----:B------:R-:W1:Y:S01]  /*18230*/  I2F R180, R2 ;  /* 0x0000000200b47306 */ /* 0x000e620000201400 */
[C---:B------:R-:W-:Y:S01]  /*18240*/  IADD3 R177, R0.reuse, 0x9, RZ ;  /* 0x0000000900b17810 */ /* 0x040fe20007ffe0ff */
[----:B------:R-:W2:Y:S01]  /*18250*/  LDL.64 R238, [R1+0x40] ;  /* 0x0000400001ee7983 */ /* 0x000ea20000100a00 */
[C---:B------:R-:W-:Y:S02]  /*18260*/  IADD3 R176, R0.reuse, 0x10, RZ ;  /* 0x0000001000b07810 */ /* 0x040fe40007ffe0ff */
[C---:B------:R-:W-:Y:S02]  /*18270*/  IADD3 R175, R0.reuse, 0x11, RZ ;  /* 0x0000001100af7810 */ /* 0x040fe40007ffe0ff */
[C---:B------:R-:W-:Y:S01]  /*18280*/  IADD3 R174, R0.reuse, 0x18, RZ ;  /* 0x0000001800ae7810 */ /* 0x040fe20007ffe0ff */
[----:B------:R2:W-:Y:S01]  /*18290*/  STL.64 [R1+0xb8], R220 ;  /* 0x0000b8dc01007387 */ /* 0x0005e20000100a00 */
        /* <DEDUP_REMOVED lines=8> */
[----:B-1----:R-:W-:Y:S01]  /*18320*/  FFMA.FTZ R4, R180, -UR28, R4 ;  /* 0x8000001cb4047c23 */ /* 0x002fe20008010004 */
[----:B------:R-:W-:Y:S01]  /*18330*/  IABS R2, R101 ;  /* 0x0000006500027213 */ /* 0x000fe20000000000 */
[----:B------:R-:W-:Y:S01]  /*18340*/  IMAD.IADD R101, R219, 0x1, -R0 ;  /* 0x00000001db657824 */ /* 0x000fe200078e0a00 */
[C---:B------:R-:W-:Y:S02]  /*18350*/  ISETP.GE.AND P0, PT, R0.reuse, R222, PT ;  /* 0x000000de0000720c */ /* 0x040fe40003f06270 */
[----:B------:R-:W1:Y:S01]  /*18360*/  I2F R181, R2 ;  /* 0x0000000200b57306 */ /* 0x000e620000201400 */
[C---:B------:R-:W-:Y:S02]  /*18370*/  ISETP.GE.OR P3, PT, R0.reuse, R230, !P3 ;  /* 0x000000e60000720c */ /* 0x040fe40005f66670 */
[C---:B------:R-:W-:Y:S02]  /*18380*/  ISETP.GE.OR P1, PT, R0.reuse, R229, !P1 ;  /* 0x000000e50000720c */ /* 0x040fe40004f26670 */
[C---:B------:R-:W-:Y:S02]  /*18390*/  ISETP.GE.OR P2, PT, R0.reuse, R228, !P2 ;  /* 0x000000e40000720c */ /* 0x040fe40005746670 */
[----:B------:R-:W-:Y:S01]  /*183a0*/  ISETP.GE.OR P0, PT, R0, R227, !P0 ;  /* 0x000000e30000720c */ /* 0x000fe20004706670 */
[----:B-1----:R-:W-:Y:S01]  /*183b0*/  FFMA.FTZ R6, R181, -UR28, R6 ;  /* 0x8000001cb5067c23 */ /* 0x002fe20008010006 */
[----:B------:R-:W-:Y:S01]  /*183c0*/  IABS R2, R101 ;  /* 0x0000006500027213 */ /* 0x000fe20000000000 */
[----:B------:R-:W-:Y:S02]  /*183d0*/  IMAD.IADD R101, R226, 0x1, -R0 ;  /* 0x00000001e2657824 */ /* 0x000fe400078e0a00 */
[----:B------:R-:W-:Y:S01]  /*183e0*/  IMAD.IADD R181, R220, 0x1, -R103 ;  /* 0x00000001dcb57824 */ /* 0x000fe200078e0a67 */
[----:B------:R-:W1:Y:S04]  /*183f0*/  I2F R184, R2 ;  /* 0x0000000200b87306 */ /* 0x000e680000201400 */
[----:B------:R-:W-:Y:S06]  /*18400*/  IABS R181, R181 ;  /* 0x000000b500b57213 */ /* 0x000fec0000000000 */
[----:B------:R1:W1:Y:S02]  /*18410*/  I2F R191, R181 ;  /* 0x000000b500bf7306 */ /* 0x0002640000201400 */
[----:B-1----:R-:W-:Y:S01]  /*18420*/  FFMA.FTZ R8, R184, -UR28, R8 ;  /* 0x8000001cb8087c23 */ /* 0x002fe20008010008 */
[----:B------:R-:W-:Y:S01]  /*18430*/  IABS R2, R101 ;  /* 0x0000006500027213 */ /* 0x000fe20000000000 */
[----:B------:R-:W-:Y:S06]  /*18440*/  IMAD.IADD R101, R221, 0x1, -R179 ;  /* 0x00000001dd657824 */ /* 0x000fec00078e0ab3 */
[----:B------:R-:W1:Y:S01]  /*18450*/  I2F R183, R2 ;  /* 0x0000000200b77306 */ /* 0x000e620000201400 */
[----:B------:R-:W-:Y:S02]  /*18460*/  IMAD.IADD R181, R220, 0x1, -R102 ;  /* 0x00000001dcb57824 */ /* 0x000fe400078e0a66 */
[----:B------:R-:W-:Y:S02]  /*18470*/  FFMA.FTZ R51, R191, -UR28, R51 ;  /* 0x8000001cbf337c23 */ /* 0x000fe40008010033 */
[----:B-1----:R-:W-:Y:S01]  /*18480*/  FFMA.FTZ R10, R183, -UR28, R10 ;  /* 0x8000001cb70a7c23 */ /* 0x002fe2000801000a */
[----:B------:R-:W-:Y:S02]  /*18490*/  IABS R2, R101 ;  /* 0x0000006500027213 */ /* 0x000fe40000000000 */
[C---:B------:R-:W-:Y:S02]  /*184a0*/  IADD3 R101, R221.reuse, -R178, RZ ;  /* 0x800000b2dd657210 */ /* 0x040fe40007ffe0ff */
[----:B------:R-:W1:Y:S02]  /*184b0*/  I2F R182, R2 ;  /* 0x0000000200b67306 */ /* 0x000e640000201400 */
[----:B-1----:R-:W-:Y:S01]  /*184c0*/  FFMA.FTZ R5, R182, -UR28, R5 ;  /* 0x8000001cb6057c23 */ /* 0x002fe20008010005 */
[----:B------:R-:W-:Y:S01]  /*184d0*/  IABS R2, R101 ;  /* 0x0000006500027213 */ /* 0x000fe20000000000 */
[----:B------:R-:W-:Y:S02]  /*184e0*/  IMAD.IADD R101, R221, 0x1, -R177 ;  /* 0x00000001dd657824 */ /* 0x000fe400078e0ab1 */
[----:B------:R-:W-:Y:S04]  /*184f0*/  IMAD.U32 R182, RZ, RZ, UR33 ;  /* 0x00000021ffb67e24 */ /* 0x000fe8000f8e00ff */
[----:B------:R-:W1:Y:S02]  /*18500*/  I2F R185, R2 ;  /* 0x0000000200b97306 */ /* 0x000e640000201400 */
[----:B-1----:R-:W-:Y:S01]  /*18510*/  FFMA.FTZ R16, R185, -UR28, R16 ;  /* 0x8000001cb9107c23 */ /* 0x002fe20008010010 */
[----:B------:R-:W-:Y:S01]  /*18520*/  IABS R2, R101 ;  /* 0x0000006500027213 */ /* 0x000fe20000000000 */
[----:B------:R-:W-:Y:S06]  /*18530*/  IMAD.IADD R101, R220, 0x1, -R179 ;  /* 0x00000001dc657824 */ /* 0x000fec00078e0ab3 */
[----:B------:R-:W1:Y:S02]  /*18540*/  I2F R186, R2 ;  /* 0x0000000200ba7306 */ /* 0x000e640000201400 */
[----:B-1----:R-:W-:Y:S01]  /*18550*/  FFMA.FTZ R17, R186, -UR28, R17 ;  /* 0x8000001cba117c23 */ /* 0x002fe20008010011 */
[----:B------:R-:W-:Y:S01]  /*18560*/  IABS R2, R101 ;  /* 0x0000006500027213 */ /* 0x000fe20000000000 */
[----:B------:R-:W-:Y:S06]  /*18570*/  IMAD.IADD R101, R221, 0x1, -R176 ;  /* 0x00000001dd657824 */ /* 0x000fec00078e0ab0 */
[----:B------:R-:W1:Y:S02]  /*18580*/  I2F R208, R2 ;  /* 0x0000000200d07306 */ /* 0x000e640000201400 */
[----:B-1----:R-:W-:Y:S01]  /*18590*/  FFMA.FTZ R7, R208, -UR28, R7 ;  /* 0x8000001cd0077c23 */ /* 0x002fe20008010007 */
[----:B------:R-:W-:Y:S01]  /*185a0*/  IABS R2, R101 ;  /* 0x0000006500027213 */ /* 0x000fe20000000000 */
[C---:B------:R-:W-:Y:S06]  /*185b0*/  IMAD.IADD R101, R220.reuse, 0x1, -R178 ;  /* 0x00000001dc657824 */ /* 0x040fec00078e0ab2 */
        /* <DEDUP_REMOVED lines=18> */
[----:B------:R-:W-:Y:S02]  /*186e0*/  IABS R2, R101 ;  /* 0x0000006500027213 */ /* 0x000fe40000000000 */
[----:B------:R-:W-:Y:S05]  /*186f0*/  IADD3 R101, R221, -R173, RZ ;  /* 0x800000addd657210 */ /* 0x000fea0007ffe0ff */
        /* <DEDUP_REMOVED lines=47> */
[----:B------:R-:W-:Y:S05]  /*189f0*/  IADD3 R101, R0, 0x31, RZ ;  /* 0x0000003100657810 */ /* 0x000fea0007ffe0ff */
[----:B------:R-:W1:Y:S01]  /*18a00*/  I2F R193, R2 ;  /* 0x0000000200c17306 */ /* 0x000e620000201400 */
[----:B------:R-:W-:Y:S01]  /*18a10*/  FSEL R194, R10, -INF , !P0 ;  /* 0xff8000000ac27808 */ /* 0x000fe20004000000 */
[----:B------:R-:W-:Y:S01]  /*18a20*/  IMAD.IADD R180, R221, 0x1, -R101 ;  /* 0x00000001ddb47824 */ /* 0x000fe200078e0a65 */
[C---:B------:R-:W-:Y:S04]  /*18a30*/  ISETP.GE.AND P0, PT, R179.reuse, R224, PT ;  /* 0x000000e0b300720c */ /* 0x040fe80003f06270 */
[----:B------:R-:W-:Y:S04]  /*18a40*/  ISETP.GE.OR P0, PT, R179, R229, !P0 ;  /* 0x000000e5b300720c */ /* 0x000fe80004706670 */
[----:B------:R-:W-:Y:S02]  /*18a50*/  FSEL R191, R7, -INF , !P0 ;  /* 0xff80000007bf7808 */ /* 0x000fe40004000000 */
[C---:B------:R-:W-:Y:S04]  /*18a60*/  ISETP.GE.AND P0, PT, R179.reuse, R222, PT ;  /* 0x000000deb300720c */ /* 0x040fe80003f06270 */
[----:B------:R-:W-:Y:S01]  /*18a70*/  ISETP.GE.OR P0, PT, R179, R227, !P0 ;  /* 0x000000e3b300720c */ /* 0x000fe20004706670 */
[----:B-1----:R-:W-:Y:S01]  /*18a80*/  FFMA.FTZ R50, R193, -UR28, R50 ;  /* 0x8000001cc1327c23 */ /* 0x002fe20008010032 */
[----:B------:R-:W-:Y:S02]  /*18a90*/  IABS R2, R180 ;  /* 0x000000b400027213 */ /* 0x000fe40000000000 */
[----:B------:R-:W-:Y:S02]  /*18aa0*/  FSEL R193, R8, -INF , !P2 ;  /* 0xff80000008c17808 */ /* 0x000fe40005000000 */
[----:B------:R-:W1:Y:S01]  /*18ab0*/  I2F R192, R2 ;  /* 0x0000000200c07306 */ /* 0x000e620000201400 */
[CC--:B------:R-:W-:Y:S04]  /*18ac0*/  ISETP.GE.AND P2, PT, R177.reuse, R225.reuse, PT ;  /* 0x000000e1b100720c */ /* 0x0c0fe80003f46270 */
[----:B------:R-:W-:Y:S01]  /*18ad0*/  ISETP.GE.OR P2, PT, R177, R230, !P2 ;  /* 0x000000e6b100720c */ /* 0x000fe20005746670 */
[----:B-1----:R-:W-:Y:S01]  /*18ae0*/  FFMA.FTZ R53, R192, -UR28, R53 ;  /* 0x8000001cc0357c23 */ /* 0x002fe20008010035 */
[C---:B------:R-:W-:Y:S02]  /*18af0*/  IADD3 R2, R0.reuse, 0x38, RZ ;  /* 0x0000003800027810 */ /* 0x040fe40007ffe0ff */
[----:B------:R-:W-:Y:S02]  /*18b00*/  IADD3 R0, R0, 0x39, RZ ;  /* 0x0000003900007810 */ /* 0x000fe40007ffe0ff */
[----:B------:R-:W-:Y:S01]  /*18b10*/  FSEL R192, R6, -INF , !P1 ;  /* 0xff80000006c07808 */ /* 0x000fe20004800000 */
[----:B------:R-:W-:Y:S01]  /*18b20*/  IMAD.IADD R180, R221, 0x1, -R2 ;  /* 0x00000001ddb47824 */ /* 0x000fe200078e0a02 */
[C---:B------:R-:W-:Y:S01]  /*18b30*/  ISETP.GE.AND P1, PT, R178.reuse, R225, PT ;  /* 0x000000e1b200720c */ /* 0x040fe20003f26270 */
[----:B------:R-:W-:Y:S03]  /*18b40*/  IMAD.IADD R6, R219, 0x1, -R178 ;  /* 0x00000001db067824 */ /* 0x000fe600078e0ab2 */
[----:B------:R-:W-:Y:S02]  /*18b50*/  IABS R180, R180 ;  /* 0x000000b400b47213 */ /* 0x000fe40000000000 */
[----:B------:R-:W-:Y:S02]  /*18b60*/  ISETP.GE.OR P1, PT, R178, R230, !P1 ;  /* 0x000000e6b200720c */ /* 0x000fe40004f26670 */
[----:B------:R-:W1:Y:S02]  /*18b70*/  I2F R190, R180 ;  /* 0x000000b400be7306 */ /* 0x000e640000201400 */
[----:B-1----:R-:W-:Y:S01]  /*18b80*/  FFMA.FTZ R64, R190, -UR28, R64 ;  /* 0x8000001cbe407c23 */ /* 0x002fe20008010040 */
[----:B------:R-:W-:Y:S01]  /*18b90*/  IABS R180, R181 ;  /* 0x000000b500b47213 */ /* 0x000fe20000000000 */
[----:B------:R-:W-:Y:S06]  /*18ba0*/  IMAD.IADD R181, R221, 0x1, -R0 ;  /* 0x00000001ddb57824 */ /* 0x000fec00078e0a00 */
[----:B------:R-:W1:Y:S02]  /*18bb0*/  I2F R187, R180 ;  /* 0x000000b400bb7306 */ /* 0x000e640000201400 */
[----:B-1----:R-:W-:Y:S01]  /*18bc0*/  FFMA.FTZ R54, R187, -UR28, R54 ;  /* 0x8000001cbb367c23 */ /* 0x002fe20008010036 */
[----:B------:R-:W-:Y:S01]  /*18bd0*/  IABS R180, R181 ;  /* 0x000000b500b47213 */ /* 0x000fe20000000000 */
[----:B------:R-:W-:Y:S01]  /*18be0*/  IMAD.IADD R181, R220, 0x1, -R101 ;  /* 0x00000001dcb57824 */ /* 0x000fe200078e0a65 */
[----:B------:R-:W-:Y:S01]  /*18bf0*/  FSEL R187, R4, -INF , !P3 ;  /* 0xff80000004bb7808 */ /* 0x000fe20005800000 */
[----:B------:R-:W-:Y:S04]  /*18c00*/  IMAD.IADD R4, R219, 0x1, -R179 ;  /* 0x00000001db047824 */ /* 0x000fe800078e0ab3 */
[----:B------:R-:W1:Y:S01]  /*18c10*/  I2F R186, R180 ;  /* 0x000000b400ba7306 */ /* 0x000e620000201400 */
[CC--:B------:R-:W-:Y:S02]  /*18c20*/  ISETP.GE.AND P3, PT, R179.reuse, R225.reuse, PT ;  /* 0x000000e1b300720c */ /* 0x0c0fe40003f66270 */
[----:B------:R-:W-:Y:S02]  /*18c30*/  IABS R4, R4 ;  /* 0x0000000400047213 */ /* 0x000fe40000000000 */
[-C--:B------:R-:W-:Y:S04]  /*18c40*/  ISETP.GE.OR P3, PT, R179, R230.reuse, !P3 ;  /* 0x000000e6b300720c */ /* 0x080fe80005f66670 */
[----:B------:R-:W-:Y:S01]  /*18c50*/  FSEL R190, R5, -INF , !P3 ;  /* 0xff80000005be7808 */ /* 0x000fe20005800000 */
[----:B------:R-:W-:Y:S01]  /*18c60*/  IMAD.IADD R5, R219, 0x1, -R177 ;  /* 0x00000001db057824 */ /* 0x000fe200078e0ab1 */
[CC--:B------:R-:W-:Y:S04]  /*18c70*/  ISETP.GE.AND P3, PT, R176.reuse, R225.reuse, PT ;  /* 0x000000e1b000720c */ /* 0x0c0fe80003f66270 */
[-C--:B------:R-:W-:Y:S04]  /*18c80*/  ISETP.GE.OR P3, PT, R176, R230.reuse, !P3 ;  /* 0x000000e6b000720c */ /* 0x080fe80005f66670 */
[----:B------:R-:W-:Y:S02]  /*18c90*/  FSEL R233, R20, -INF , !P3 ;  /* 0xff80000014e97808 */ /* 0x000fe40005800000 */
[C---:B------:R-:W-:Y:S01]  /*18ca0*/  ISETP.GE.AND P3, PT, R175.reuse, R225, PT ;  /* 0x000000e1af00720c */ /* 0x040fe20003f66270 */
[----:B-1----:R-:W-:Y:S01]  /*18cb0*/  FFMA.FTZ R65, R186, -UR28, R65 ;  /* 0x8000001cba417c23 */ /* 0x002fe20008010041 */
[----:B------:R-:W-:Y:S02]  /*18cc0*/  IABS R180, R181 ;  /* 0x000000b500b47213 */ /* 0x000fe40000000000 */
[----:B------:R-:W-:Y:S02]  /*18cd0*/  ISETP.GE.OR P3, PT, R175, R230, !P3 ;  /* 0x000000e6af00720c */ /* 0x000fe40005f66670 */
[----:B------:R-:W-:Y:S01]  /*18ce0*/  MOV R181, R180 ;  /* 0x000000b400b57202 */ /* 0x000fe20000000f00 */
[----:B------:R-:W-:Y:S01]  /*18cf0*/  IMAD.IADD R180, R220, 0x1, -R2 ;  /* 0x00000001dcb47824 */ /* 0x000fe200078e0a02 */
[----:B------:R-:W-:Y:S02]  /*18d00*/  FSEL R232, R21, -INF , !P3 ;  /* 0xff80000015e87808 */ /* 0x000fe40005800000 */
[----:B------:R1:W1:Y:S01]  /*18d10*/  I2F R185, R181 ;  /* 0x000000b500b97306 */ /* 0x0002620000201400 */
[CC--:B------:R-:W-:Y:S02]  /*18d20*/  ISETP.GE.AND P3, PT, R174.reuse, R225.reuse, PT ;  /* 0x000000e1ae00720c */ /* 0x0c0fe40003f66270 */
[----:B------:R-:W-:Y:S02]  /*18d30*/  IABS R180, R180 ;  /* 0x000000b400b47213 */ /* 0x000fe40000000000 */
[-C--:B------:R-:W-:Y:S04]  /*18d40*/  ISETP.GE.OR P3, PT, R174, R230.reuse, !P3 ;  /* 0x000000e6ae00720c */ /* 0x080fe80005f66670 */
[----:B------:R-:W-:Y:S01]  /*18d50*/  FSEL R210, R32, -INF , !P3 ;  /* 0xff80000020d27808 */ /* 0x000fe20005800000 */
[----:B------:R-:W3:Y:S01]  /*18d60*/  I2F R184, R180 ;  /* 0x000000b400b87306 */ /* 0x000ee20000201400 */
[CC--:B------:R-:W-:Y:S04]  /*18d70*/  ISETP.GE.AND P3, PT, R173.reuse, R225.reuse, PT ;  /* 0x000000e1ad00720c */ /* 0x0c0fe80003f66270 */
[-C--:B------:R-:W-:Y:S04]  /*18d80*/  ISETP.GE.OR P3, PT, R173, R230.reuse, !P3 ;  /* 0x000000e6ad00720c */ /* 0x080fe80005f66670 */
[----:B------:R-:W-:Y:S02]  /*18d90*/  FSEL R209, R33, -INF , !P3 ;  /* 0xff80000021d17808 */ /* 0x000fe40005800000 */
[----:B------:R-:W-:Y:S01]  /*18da0*/  ISETP.GE.AND P3, PT, R172, R225, PT ;  /* 0x000000e1ac00720c */ /* 0x000fe20003f66270 */
[----:B-1----:R-:W-:Y:S03]  /*18db0*/  IMAD.IADD R181, R220, 0x1, -R0 ;  /* 0x00000001dcb57824 */ /* 0x002fe600078e0a00 */
[----:B------:R-:W-:Y:S01]  /*18dc0*/  ISETP.GE.OR P3, PT, R172, R230, !P3 ;  /* 0x000000e6ac00720c */ /* 0x000fe20005f66670 */
[----:B------:R-:W-:Y:S01]  /*18dd0*/  FFMA.FTZ R55, R185, -UR28, R55 ;  /* 0x8000001cb9377c23 */ /* 0x000fe20008010037 */
[----:B--2---:R-:W2:Y:S01]  /*18de0*/  LDL.64 R220, [R1+0x38] ;  /* 0x0000380001dc7983 */ /* 0x004ea20000100a00 */
[----:B------:R-:W-:Y:S02]  /*18df0*/  FSEL R185, R17, -INF , !P2 ;  /* 0xff80000011b97808 */ /* 0x000fe40005000000 */
[C---:B------:R-:W-:Y:S02]  /*18e00*/  ISETP.GE.AND P2, PT, R179.reuse, R223, PT ;  /* 0x000000dfb300720c */ /* 0x040fe40003f46270 */
[----:B------:R-:W-:Y:S01]  /*18e10*/  FSEL R240, R36, -INF , !P3 ;  /* 0xff80000024f07808 */ /* 0x000fe20005800000 */
[----:B------:R-:W-:Y:S01]  /*18e20*/  STL [R1+0xc0], R225 ;  /* 0x0000c0e101007387 */ /* 0x000fe20000100800 */
[----:B---3--:R-:W-:Y:S01]  /*18e30*/  FFMA.FTZ R66, R184, -UR28, R66 ;  /* 0x8000001cb8427c23 */ /* 0x008fe20008010042 */
[----:B------:R-:W-:Y:S02]  /*18e40*/  IABS R180, R181 ;  /* 0x000000b500b47213 */ /* 0x000fe40000000000 */
[----:B------:R-:W-:Y:S02]  /*18e50*/  ISETP.GE.OR P2, PT, R179, R228, !P2 ;  /* 0x000000e4b300720c */ /* 0x000fe40005746670 */
[C---:B------:R-:W-:Y:S01]  /*18e60*/  ISETP.GE.AND P3, PT, R107.reuse, R225, PT ;  /* 0x000000e16b00720c */ /* 0x040fe20003f66270 */
[----:B------:R-:W-:Y:S01]  /*18e70*/  IMAD.MOV.U32 R181, RZ, RZ, R180 ;  /* 0x000000ffffb57224 */ /* 0x000fe200078e00b4 */
[----:B------:R-:W-:Y:S02]  /*18e80*/  FSEL R184, R16, -INF , !P1 ;  /* 0xff80000010b87808 */ /* 0x000fe40004800000 */
[----:B------:R-:W-:Y:S02]  /*18e90*/  IADD3 R179, R226, -R179, RZ ;  /* 0x800000b3e2b37210 */ /* 0x000fe40007ffe0ff */
[C---:B------:R-:W-:Y:S02]  /*18ea0*/  ISETP.GE.AND P1, PT, R178.reuse, R224, PT ;  /* 0x000000e0b200720c */ /* 0x040fe40003f26270 */
[----:B------:R-:W-:Y:S02]  /*18eb0*/  ISETP.GE.OR P3, PT, R107, R230, !P3 ;  /* 0x000000e66b00720c */ /* 0x000fe40005f66670 */
[----:B------:R-:W-:Y:S02]  /*18ec0*/  ISETP.GE.OR P1, PT, R178, R229, !P1 ;  /* 0x000000e5b200720c */ /* 0x000fe40004f26670 */
[----:B------:R-:W-:Y:S02]  /*18ed0*/  FSEL R241, R37, -INF , !P3 ;  /* 0xff80000025f17808 */ /* 0x000fe40005800000 */
[----:B------:R-:W-:Y:S02]  /*18ee0*/  FSEL R186, R18, -INF , !P1 ;  /* 0xff80000012ba7808 */ /* 0x000fe40004800000 */
[C---:B------:R-:W-:Y:S02]  /*18ef0*/  ISETP.GE.AND P1, PT, R177.reuse, R224, PT ;  /* 0x000000e0b100720c */ /* 0x040fe40003f26270 */
[C---:B------:R-:W-:Y:S02]  /*18f00*/  ISETP.GE.AND P3, PT, R104.reuse, R225, PT ;  /* 0x000000e16800720c */ /* 0x040fe40003f66270 */
[----:B------:R-:W-:Y:S02]  /*18f10*/  ISETP.GE.OR P1, PT, R177, R229, !P1 ;  /* 0x000000e5b100720c */ /* 0x000fe40004f26670 */
[-C--:B------:R-:W-:Y:S04]  /*18f20*/  ISETP.GE.OR P3, PT, R104, R230.reuse, !P3 ;  /* 0x000000e66800720c */ /* 0x080fe80005f66670 */
[----:B------:R-:W-:Y:S02]  /*18f30*/  FSEL R235, R48, -INF , !P3 ;  /* 0xff80000030eb7808 */ /* 0x000fe40005800000 */
[CC--:B------:R-:W-:Y:S04]  /*18f40*/  ISETP.GE.AND P3, PT, R103.reuse, R225.reuse, PT ;  /* 0x000000e16700720c */ /* 0x0c0fe80003f66270 */
        /* <DEDUP_REMOVED lines=11> */
[C---:B------:R-:W-:Y:S04]  /*19000*/  ISETP.GE.AND P3, PT, R0.reuse, R225, PT ;  /* 0x000000e10000720c */ /* 0x040fe80003f66270 */
[----:B------:R-:W-:Y:S04]  /*19010*/  ISETP.GE.OR P3, PT, R0, R230, !P3 ;  /* 0x000000e60000720c */ /* 0x000fe80005f66670 */
[----:B------:R-:W-:Y:S02]  /*19020*/  FSEL R248, R65, -INF , !P3 ;  /* 0xff80000041f87808 */ /* 0x000fe40005800000 */
[C---:B------:R-:W-:Y:S04]  /*19030*/  ISETP.GE.AND P3, PT, R2.reuse, R224, PT ;  /* 0x000000e00200720c */ /* 0x040fe80003f66270 */
[----:B------:R-:W-:Y:S04]  /*19040*/  ISETP.GE.OR P3, PT, R2, R229, !P3 ;  /* 0x000000e50200720c */ /* 0x000fe80005f66670 */
[----:B------:R-:W-:Y:S02]  /*19050*/  FSEL R215, R66, -INF , !P3 ;  /* 0xff80000042d77808 */ /* 0x000fe40005800000 */
[CC--:B------:R-:W-:Y:S04]  /*19060*/  ISETP.GE.AND P3, PT, R178.reuse, R223.reuse, PT ;  /* 0x000000dfb200720c */ /* 0x0c0fe80003f66270 */
[----:B------:R-:W-:Y:S02]  /*19070*/  ISETP.GE.OR P3, PT, R178, R228, !P3 ;  /* 0x000000e4b200720c */ /* 0x000fe40005f66670 */
[----:B--2---:R-:W-:Y:S02]  /*19080*/  LOP3.LUT R183, R239, UR15, R220, 0x96, !PT ;  /* 0x0000000fefb77c12 */ /* 0x004fe4000f8e96dc */
[----:B------:R-:W-:Y:S01]  /*19090*/  LOP3.LUT R182, R221, UR4, R182, 0x96, !PT ;  /* 0x00000004ddb67c12 */ /* 0x000fe2000f8e96b6 */
[----:B------:R-:W-:Y:S01]  /*190a0*/  UIADD3 UR4, UR4, 0x1, URZ ;  /* 0x0000000104047890 */ /* 0x000fe2000fffe03f */
[----:B------:R-:W-:Y:S01]  /*190b0*/  LOP3.LUT R180, R245, UR15, R220, 0x96, !PT ;  /* 0x0000000ff5b47c12 */ /* 0x000fe2000f8e96dc */
[----:B------:R-:W-:Y:S02]  /*190c0*/  IMAD.WIDE.U32 R188, R183, -0x326172a9, RZ ;  /* 0xcd9e8d57b7bc7825 */ /* 0x000fe400078e00ff */
[----:B------:R-:W1:Y:S02]  /*190d0*/  I2F R183, R4 ;  /* 0x0000000400b77306 */ /* 0x000e640000201400 */
[----:B------:R-:W-:Y:S05]  /*190e0*/  IMAD.WIDE.U32 R198, R182, -0x326172a9, RZ ;  /* 0xcd9e8d57b6c67825 */ /* 0x000fea00078e00ff */
[C---:B------:R-:W-:Y:S02]  /*190f0*/  LOP3.LUT R202, R199.reuse, UR16, R246, 0x96, !PT ;  /* 0x00000010c7ca7c12 */ /* 0x040fe4000f8e96f6 */
[----:B----4-:R-:W-:Y:S01]  /*19100*/  LOP3.LUT R199, R199, UR16, R242, 0x96, !PT ;  /* 0x00000010c7c77c12 */ /* 0x010fe2000f8e96f2 */
[----:B------:R-:W2:Y:S01]  /*19110*/  I2F R182, R181 ;  /* 0x000000b500b67306 */ /* 0x000ea20000201400 */
[--C-:B------:R-:W-:Y:S01]  /*19120*/  LOP3.LUT R204, R189, UR14, R198.reuse, 0x96, !PT ;  /* 0x0000000ebdcc7c12 */ /* 0x100fe2000f8e96c6 */
[----:B-1----:R-:W-:Y:S01]  /*19130*/  FFMA.FTZ R9, R183, -UR28, R9 ;  /* 0x8000001cb7097c23 */ /* 0x002fe20008010009 */
[----:B------:R-:W-:Y:S04]  /*19140*/  IABS R4, R6 ;  /* 0x0000000600047213 */ /* 0x000fe80000000000 */
[----:B------:R-:W-:Y:S02]  /*19150*/  FSEL R33, R9, -INF , !P2 ;  /* 0xff80000009217808 */ /* 0x000fe40005000000 */
[C---:B------:R-:W-:Y:S01]  /*19160*/  ISETP.GE.AND P2, PT, R177.reuse, R223, PT ;  /* 0x000000dfb100720c */ /* 0x040fe20003f46270 */
[----:B--2---:R-:W-:Y:S03]  /*19170*/  FFMA.FTZ R67, R182, -UR28, R67 ;  /* 0x8000001cb6437c23 */ /* 0x004fe60008010043 */
[----:B------:R-:W-:Y:S01]  /*19180*/  ISETP.GE.OR P2, PT, R177, R228, !P2 ;  /* 0x000000e4b100720c */ /* 0x000fe20005746670 */
[----:B------:R-:W-:Y:S01]  /*19190*/  IMAD.WIDE.U32 R180, R180, -0x326172a9, RZ ;  /* 0xcd9e8d57b4b47825 */ /* 0x000fe200078e00ff */
[----:B------:R-:W1:Y:S04]  /*191a0*/  I2F R182, R4 ;  /* 0x0000000400b67306 */ /* 0x000e680000201400 */
[----:B------:R-:W-:Y:S01]  /*191b0*/  LOP3.LUT R198, R181, UR14, R198, 0x96, !PT ;  /* 0x0000000eb5c67c12 */ /* 0x000fe2000f8e96c6 */
[----:B-1----:R-:W-:Y:S01]  /*191c0*/  FFMA.FTZ R12, R182, -UR28, R12 ;  /* 0x8000001cb60c7c23 */ /* 0x002fe2000801000c */
[----:B------:R-:W-:Y:S01]  /*191d0*/  IABS R4, R5 ;  /* 0x0000000500047213 */ /* 0x000fe20000000000 */
[----:B------:R-:W-:Y:S03]  /*191e0*/  IMAD.IADD R5, R219, 0x1, -R176 ;  /* 0x00000001db057824 */ /* 0x000fe600078e0ab0 */
[----:B------:R-:W1:Y:S02]  /*191f0*/  I2F R16, R4 ;  /* 0x0000000400107306 */ /* 0x000e640000201400 */
[----:B-1----:R-:W-:Y:S01]  /*19200*/  FFMA.FTZ R13, R16, -UR28, R13 ;  /* 0x8000001c100d7c23 */ /* 0x002fe2000801000d */
[----:B------:R-:W-:Y:S02]  /*19210*/  IABS R4, R5 ;  /* 0x0000000500047213 */ /* 0x000fe40000000000 */
[----:B------:R-:W-:Y:S05]  /*19220*/  IABS R5, R179 ;  /* 0x000000b300057213 */ /* 0x000fea0000000000 */
[----:B------:R1:W2:Y:S01]  /*19230*/  I2F R7, R4 ;  /* 0x0000000400077306 */ /* 0x0002a20000201400 */
[----:B------:R-:W-:Y:S02]  /*19240*/  FSEL R36, R13, -INF , !P2 ;  /* 0xff8000000d247808 */ /* 0x000fe40005000000 */
[----:B------:R-:W-:Y:S02]  /*19250*/  ISETP.GE.AND P2, PT, R175, R223, PT ;  /* 0x000000dfaf00720c */ /* 0x000fe40003f46270 */
[----:B------:R-:W-:Y:S02]  /*19260*/  FSEL R179, R19, -INF , !P1 ;  /* 0xff80000013b37808 */ /* 0x000fe40004800000 */
[C---:B------:R-:W-:Y:S02]  /*19270*/  ISETP.GE.AND P1, PT, R176.reuse, R224, PT ;  /* 0x000000e0b000720c */ /* 0x040fe40003f26270 */
[C---:B------:R-:W-:Y:S01]  /*19280*/  ISETP.GE.OR P2, PT, R175.reuse, R228, !P2 ;  /* 0x000000e4af00720c */ /* 0x040fe20005746670 */
[----:B------:R3:W4:Y:S01]  /*19290*/  I2F R195, R5 ;  /* 0x0000000500c37306 */ /* 0x0007220000201400 */
[-C--:B------:R-:W-:Y:S04]  /*192a0*/  ISETP.GE.OR P1, PT, R176, R229.reuse, !P1 ;  /* 0x000000e5b000720c */ /* 0x080fe80004f26670 */
[----:B------:R-:W-:Y:S02]  /*192b0*/  FSEL R231, R22, -INF , !P1 ;  /* 0xff80000016e77808 */ /* 0x000fe40004800000 */
[CC--:B------:R-:W-:Y:S04]  /*192c0*/  ISETP.GE.AND P1, PT, R175.reuse, R224.reuse, PT ;  /* 0x000000e0af00720c */ /* 0x0c0fe80003f26270 */
[-C--:B------:R-:W-:Y:S01]  /*192d0*/  ISETP.GE.OR P1, PT, R175, R229.reuse, !P1 ;  /* 0x000000e5af00720c */ /* 0x080fe20004f26670 */
[----:B-1----:R-:W-:Y:S03]  /*192e0*/  IMAD.IADD R4, R219, 0x1, -R175 ;  /* 0x00000001db047824 */ /* 0x002fe600078e0aaf */
[----:B------:R-:W-:Y:S01]  /*192f0*/  FSEL R211, R23, -INF , !P1 ;  /* 0xff80000017d37808 */ /* 0x000fe20004800000 */
[----:B--2---:R-:W-:Y:S01]  /*19300*/  FFMA.FTZ R24, R7, -UR28, R24 ;  /* 0x8000001c07187c23 */ /* 0x004fe20008010018 */
[C---:B------:R-:W-:Y:S02]  /*19310*/  ISETP.GE.AND P1, PT, R174.reuse, R224, PT ;  /* 0x000000e0ae00720c */ /* 0x040fe40003f26270 */
[----:B------:R-:W-:Y:S02]  /*19320*/  IABS R4, R4 ;  /* 0x0000000400047213 */ /* 0x000fe40000000000 */
[-C--:B------:R-:W-:Y:S02]  /*19330*/  ISETP.GE.OR P1, PT, R174, R229.reuse, !P1 ;  /* 0x000000e5ae00720c */ /* 0x080fe40004f26670 */
[----:B------:R-:W1:Y:S01]  /*19340*/  I2F R6, R4 ;  /* 0x0000000400067306 */ /* 0x000e620000201400 */
[----:B---3--:R-:W-:Y:S01]  /*19350*/  IMAD.IADD R5, R226, 0x1, -R178 ;  /* 0x00000001e2057824 */ /* 0x008fe200078e0ab2 */
[----:B------:R-:W-:Y:S01]  /*19360*/  FSEL R208, R34, -INF , !P1 ;  /* 0xff80000022d07808 */ /* 0x000fe20004800000 */
[----:B----4-:R-:W-:Y:S01]  /*19370*/  FFMA.FTZ R11, R195, -UR28, R11 ;  /* 0x8000001cc30b7c23 */ /* 0x010fe2000801000b */
[CC--:B------:R-:W-:Y:S04]  /*19380*/  ISETP.GE.AND P1, PT, R173.reuse, R224.reuse, PT ;  /* 0x000000e0ad00720c */ /* 0x0c0fe80003f26270 */
[-C--:B------:R-:W-:Y:S02]  /*19390*/  ISETP.GE.OR P1, PT, R173, R229.reuse, !P1 ;  /* 0x000000e5ad00720c */ /* 0x080fe40004f26670 */
[----:B------:R-:W-:Y:S02]  /*193a0*/  FSEL R34, R11, -INF , !P0 ;  /* 0xff8000000b227808 */ /* 0x000fe40004000000 */
[----:B------:R-:W-:Y:S02]  /*193b0*/  FSEL R207, R35, -INF , !P1 ;  /* 0xff80000023cf7808 */ /* 0x000fe40004800000 */
[-C--:B------:R-:W-:Y:S02]  /*193c0*/  ISETP.GE.AND P1, PT, R172, R224.reuse, PT ;  /* 0x000000e0ac00720c */ /* 0x080fe40003f26270 */
[----:B------:R-:W-:Y:S02]  /*193d0*/  FSEL R35, R12, -INF , !P3 ;  /* 0xff8000000c237808 */ /* 0x000fe40005800000 */
[----:B------:R-:W-:Y:S02]  /*193e0*/  ISETP.GE.OR P1, PT, R172, R229, !P1 ;  /* 0x000000e5ac00720c */ /* 0x000fe40004f26670 */
[----:B------:R-:W-:Y:S02]  /*193f0*/  ISETP.GE.AND P3, PT, R176, R223, PT ;  /* 0x000000dfb000720c */ /* 0x000fe40003f66270 */
[----:B------:R-:W-:Y:S01]  /*19400*/  FSEL R249, R38, -INF , !P1 ;  /* 0xff80000026f97808 */ /* 0x000fe20004800000 */
[----:B-1----:R-:W-:Y:S01]  /*19410*/  FFMA.FTZ R25, R6, -UR28, R25 ;  /* 0x8000001c06197c23 */ /* 0x002fe20008010019 */
[----:B------:R-:W-:Y:S01]  /*19420*/  IABS R4, R5 ;  /* 0x0000000500047213 */ /* 0x000fe20000000000 */
[----:B------:R-:W-:Y:S01]  /*19430*/  IMAD.IADD R5, R219, 0x1, -R174 ;  /* 0x00000001db057824 */ /* 0x000fe200078e0aae */
[C---:B------:R-:W-:Y:S02]  /*19440*/  ISETP.GE.AND P1, PT, R107.reuse, R224, PT ;  /* 0x000000e06b00720c */ /* 0x040fe40003f26270 */
[----:B------:R-:W1:Y:S01]  /*19450*/  I2F R32, R4 ;  /* 0x0000000400207306 */ /* 0x000e620000201400 */
[----:B------:R-:W-:Y:S02]  /*19460*/  ISETP.GE.OR P3, PT, R176, R228, !P3 ;  /* 0x000000e4b000720c */ /* 0x000fe40005f66670 */
[-C--:B------:R-:W-:Y:S02]  /*19470*/  ISETP.GE.OR P1, PT, R107, R229.reuse, !P1 ;  /* 0x000000e56b00720c */ /* 0x080fe40004f26670 */
[----:B------:R-:W-:Y:S02]  /*19480*/  FSEL R206, R24, -INF , !P3 ;  /* 0xff80000018ce7808 */ /* 0x000fe40005800000 */
[----:B------:R-:W-:Y:S02]  /*19490*/  FSEL R251, R39, -INF , !P1 ;  /* 0xff80000027fb7808 */ /* 0x000fe40004800000 */
[C---:B------:R-:W-:Y:S02]  /*194a0*/  ISETP.GE.AND P1, PT, R104.reuse, R224, PT ;  /* 0x000000e06800720c */ /* 0x040fe40003f26270 */
[C---:B------:R-:W-:Y:S02]  /*194b0*/  ISETP.GE.AND P3, PT, R177.reuse, R222, PT ;  /* 0x000000deb100720c */ /* 0x040fe40003f66270 */
[----:B------:R-:W-:Y:S02]  /*194c0*/  ISETP.GE.OR P1, PT, R104, R229, !P1 ;  /* 0x000000e56800720c */ /* 0x000fe40004f26670 */
[----:B------:R-:W-:Y:S02]  /*194d0*/  ISETP.GE.OR P3, PT, R177, R227, !P3 ;  /* 0x000000e3b100720c */ /* 0x000fe40005f66670 */
[----:B------:R-:W-:Y:S02]  /*194e0*/  FSEL R236, R50, -INF , !P1 ;  /* 0xff80000032ec7808 */ /* 0x000fe40004800000 */
[C---:B------:R-:W-:Y:S02]  /*194f0*/  ISETP.GE.AND P1, PT, R103.reuse, R224, PT ;  /* 0x000000e06700720c */ /* 0x040fe40003f26270 */
[----:B------:R-:W-:Y:S02]  /*19500*/  ISETP.GE.AND P0, PT, R176, R222, PT ;  /* 0x000000deb000720c */ /* 0x000fe40003f06270 */
[----:B------:R-:W-:Y:S01]  /*19510*/  ISETP.GE.OR P1, PT, R103, R229, !P1 ;  /* 0x000000e56700720c */ /* 0x000fe20004f26670 */
[----:B-1----:R-:W-:Y:S01]  /*19520*/  FFMA.FTZ R14, R32, -UR28, R14 ;  /* 0x8000001c200e7c23 */ /* 0x002fe2000801000e */
[----:B------:R-:W-:Y:S01]  /*19530*/  IABS R4, R5 ;  /* 0x0000000500047213 */ /* 0x000fe20000000000 */
[----:B------:R-:W-:Y:S01]  /*19540*/  IMAD.IADD R5, R226, 0x1, -R177 ;  /* 0x00000001e2057824 */ /* 0x000fe200078e0ab1 */
[----:B------:R-:W-:Y:S02]  /*19550*/  FSEL R237, R51, -INF , !P1 ;  /* 0xff80000033ed7808 */ /* 0x000fe40004800000 */
[----:B------:R-:W1:Y:S01]  /*19560*/  I2F R23, R4 ;  /* 0x0000000400177306 */ /* 0x000e620000201400 */
[-C--:B------:R-:W-:Y:S02]  /*19570*/  ISETP.GE.AND P1, PT, R102, R224.reuse, PT ;  /* 0x000000e06600720c */ /* 0x080fe40003f26270 */
[----:B------:R-:W-:Y:S02]  /*19580*/  ISETP.GE.OR P0, PT, R176, R227, !P0 ;  /* 0x000000e3b000720c */ /* 0x000fe40004706670 */
[-C--:B------:R-:W-:Y:S02]  /*19590*/  ISETP.GE.OR P1, PT, R102, R229.reuse, !P1 ;  /* 0x000000e56600720c */ /* 0x080fe40004f26670 */
[----:B------:R-:W-:Y:S02]  /*195a0*/  FSEL R205, R25, -INF , !P2 ;  /* 0xff80000019cd7808 */ /* 0x000fe40005000000 */
[----:B------:R-:W-:Y:S02]  /*195b0*/  FSEL R218, R54, -INF , !P1 ;  /* 0xff80000036da7808 */ /* 0x000fe40004800000 */
[----:B------:R-:W-:Y:S01]  /*195c0*/  ISETP.GE.AND P1, PT, R101, R224, PT ;  /* 0x000000e06500720c */ /* 0x000fe20003f26270 */
[----:B------:R-:W2:Y:S01]  /*195d0*/  LDC.U8 R54, c[0x0][0x2d8] ;  /* 0x0000b600ff367b82 */ /* 0x000ea20000000000 */
[----:B------:R-:W-:Y:S01]  /*195e0*/  ISETP.GE.AND P2, PT, R175, R222, PT ;  /* 0x000000deaf00720c */ /* 0x000fe20003f46270 */
[----:B------:R-:W-:Y:S01]  /*195f0*/  STL [R1+0x34], R218 ;  /* 0x000034da01007387 */ /* 0x000fe20000100800 */
[----:B------:R-:W-:Y:S02]  /*19600*/  ISETP.GE.OR P1, PT, R101, R229, !P1 ;  /* 0x000000e56500720c */ /* 0x000fe40004f26670 */
[----:B------:R-:W-:Y:S01]  /*19610*/  ISETP.GE.OR P2, PT, R175, R227, !P2 ;  /* 0x000000e3af00720c */ /* 0x000fe20005746670 */
[----:B------:R-:W-:Y:S01]  /*19620*/  STL [R1+0xc4], R230 ;  /* 0x0000c4e601007387 */ /* 0x000fe20000100800 */
[----:B------:R-:W-:Y:S02]  /*19630*/  FSEL R213, R55, -INF , !P1 ;  /* 0xff80000037d57808 */ /* 0x000fe40004800000 */
[C---:B------:R-:W-:Y:S01]  /*19640*/  ISETP.GE.AND P1, PT, R0.reuse, R224, PT ;  /* 0x000000e00000720c */ /* 0x040fe20003f26270 */
[----:B------:R-:W-:Y:S01]  /*19650*/  STL [R1+0xc8], R224 ;  /* 0x0000c8e001007387 */ /* 0x000fe20000100800 */
[----:B------:R-:W2:Y:S01]  /*19660*/  LDC.U8 R55, c[0x0][0x2d8] ;  /* 0x0000b600ff377b82 */ /* 0x000ea20000000000 */
[----:B-1----:R-:W-:Y:S01]  /*19670*/  FFMA.FTZ R28, R23, -UR28, R28 ;  /* 0x8000001c171c7c23 */ /* 0x002fe2000801001c */
[----:B------:R-:W-:Y:S01]  /*19680*/  IABS R4, R5 ;  /* 0x0000000500047213 */ /* 0x000fe20000000000 */
[----:B------:R-:W-:Y:S01]  /*19690*/  IMAD.IADD R5, R219, 0x1, -R173 ;  /* 0x00000001db057824 */ /* 0x000fe200078e0aad */
[----:B------:R-:W-:Y:S01]  /*196a0*/  ISETP.GE.OR P1, PT, R0, R229, !P1 ;  /* 0x000000e50000720c */ /* 0x000fe20004f26670 */
[----:B------:R-:W-:Y:S01]  /*196b0*/  STL [R1+0xcc], R229 ;  /* 0x0000cce501007387 */ /* 0x000fe20000100800 */
[----:B------:R-:W1:Y:S03]  /*196c0*/  I2F R10, R4 ;  /* 0x00000004000a7306 */ /* 0x000e660000201400 */
[----:B------:R-:W-:Y:S01]  /*196d0*/  STL [R1+0x2c], R215 ;  /* 0x00002cd701007387 */ /* 0x000fe20000100800 */
[----:B--2---:R-:W-:Y:S01]  /*196e0*/  PRMT R54, R54, 0x7054, R55 ;  /* 0x0000705436367816 */ /* 0x004fe20000000037 */
[----:B-1----:R-:W-:Y:S01]  /*196f0*/  FFMA.FTZ R15, R10, -UR28, R15 ;  /* 0x8000001c0a0f7c23 */ /* 0x002fe2000801000f */
[----:B------:R-:W-:Y:S01]  /*19700*/  IABS R4, R5 ;  /* 0x0000000500047213 */ /* 0x000fe20000000000 */
[C---:B------:R-:W-:Y:S03]  /*19710*/  IMAD.IADD R5, R226.reuse, 0x1, -R176 ;  /* 0x00000001e2057824 */ /* 0x040fe600078e0ab0 */
        /* <DEDUP_REMOVED lines=8> */
[----:B------:R-:W1:Y:S01]  /*197a0*/  I2F R8, R4 ;  /* 0x0000000400087306 */ /* 0x000e620000201400 */
[----:B------:R-:W-:Y:S02]  /*197b0*/  FSEL R203, R26, -INF , !P0 ;  /* 0xff8000001acb7808 */ /* 0x000fe40004000000 */
[C---:B------:R-:W-:Y:S04]  /*197c0*/  ISETP.GE.AND P0, PT, R173.reuse, R222, PT ;  /* 0x000000dead00720c */ /* 0x040fe80003f06270 */
[----:B------:R-:W-:Y:S01]  /*197d0*/  ISETP.GE.OR P0, PT, R173, R227, !P0 ;  /* 0x000000e3ad00720c */ /* 0x000fe20004706670 */
[----:B-1----:R-:W-:Y:S01]  /*197e0*/  FFMA.FTZ R40, R8, -UR28, R40 ;  /* 0x8000001c08287c23 */ /* 0x002fe20008010028 */
[----:B------:R-:W-:Y:S02]  /*197f0*/  IABS R4, R5 ;  /* 0x0000000500047213 */ /* 0x000fe40000000000 */
[----:B------:R-:W-:Y:S02]  /*19800*/  IADD3 R5, R219, -R107, RZ ;  /* 0x8000006bdb057210 */ /* 0x000fe40007ffe0ff */
[----:B------:R-:W1:Y:S02]  /*19810*/  I2F R22, R4 ;  /* 0x0000000400167306 */ /* 0x000e640000201400 */
[----:B-1----:R-:W-:Y:S01]  /*19820*/  FFMA.FTZ R27, R22, -UR28, R27 ;  /* 0x8000001c161b7c23 */ /* 0x002fe2000801001b */
[----:B------:R-:W-:Y:S01]  /*19830*/  IABS R4, R5 ;  /* 0x0000000500047213 */ /* 0x000fe20000000000 */
[----:B------:R-:W-:Y:S06]  /*19840*/  IMAD.IADD R5, R226, 0x1, -R174 ;  /* 0x00000001e2057824 */ /* 0x000fec00078e0aae */
[----:B------:R-:W1:Y:S01]  /*19850*/  I2F R21, R4 ;  /* 0x0000000400157306 */ /* 0x000e620000201400 */
[----:B------:R-:W-:Y:S02]  /*19860*/  FSEL R201, R27, -INF , !P2 ;  /* 0xff8000001bc97808 */ /* 0x000fe40005000000 */
[C---:B------:R-:W-:Y:S04]  /*19870*/  ISETP.GE.AND P2, PT, R107.reuse, R223, PT ;  /* 0x000000df6b00720c */ /* 0x040fe80003f46270 */
[-C--:B------:R-:W-:Y:S01]  /*19880*/  ISETP.GE.OR P2, PT, R107, R228.reuse, !P2 ;  /* 0x000000e46b00720c */ /* 0x080fe20005746670 */
[----:B-1----:R-:W-:Y:S01]  /*19890*/  FFMA.FTZ R41, R21, -UR28, R41 ;  /* 0x8000001c15297c23 */ /* 0x002fe20008010029 */
[----:B------:R-:W-:Y:S01]  /*198a0*/  IABS R4, R5 ;  /* 0x0000000500047213 */ /* 0x000fe20000000000 */
[----:B------:R-:W-:Y:S03]  /*198b0*/  IMAD.IADD R5, R219, 0x1, -R104 ;  /* 0x00000001db057824 */ /* 0x000fe600078e0a68 */
[----:B------:R-:W1:Y:S01]  /*198c0*/  I2F R20, R4 ;  /* 0x0000000400147306 */ /* 0x000e620000201400 */
[----:B------:R-:W-:Y:S02]  /*198d0*/  FSEL R49, R41, -INF , !P2 ;  /* 0xff80000029317808 */ /* 0x000fe40005000000 */
[C---:B------:R-:W-:Y:S04]  /*198e0*/  ISETP.GE.AND P2, PT, R104.reuse, R223, PT ;  /* 0x000000df6800720c */ /* 0x040fe80003f46270 */
[----:B------:R-:W-:Y:S01]  /*198f0*/  ISETP.GE.OR P2, PT, R104, R228, !P2 ;  /* 0x000000e46800720c */ /* 0x000fe20005746670 */
[----:B-1----:R-:W-:Y:S01]  /*19900*/  FFMA.FTZ R30, R20, -UR28, R30 ;  /* 0x8000001c141e7c23 */ /* 0x002fe2000801001e */
[----:B------:R-:W-:Y:S02]  /*19910*/  IABS R4, R5 ;  /* 0x0000000500047213 */ /* 0x000fe40000000000 */
[----:B------:R-:W-:Y:S02]  /*19920*/  FSEL R5, R67, -INF , !P1 ;  /* 0xff80000043057808 */ /* 0x000fe40004800000 */
[----:B------:R-:W1:Y:S01]  /*19930*/  I2F R18, R4 ;  /* 0x0000000400127306 */ /* 0x000e620000201400 */
[C---:B------:R-:W-:Y:S02]  /*19940*/  ISETP.GE.AND P1, PT, R178.reuse, R222, PT ;  /* 0x000000deb200720c */ /* 0x040fe40003f26270 */
[----:B------:R2:W-:Y:S02]  /*19950*/  STL [R1+0x30], R5 ;  /* 0x0000300501007387 */ /* 0x0005e40000100800 */
[----:B------:R-:W-:Y:S02]  /*19960*/  ISETP.GE.OR P1, PT, R178, R227, !P1 ;  /* 0x000000e3b200720c */ /* 0x000fe40004f26670 */
[----:B------:R-:W-:Y:S02]  /*19970*/  STL [R1+0xd0], R219 ;  /* 0x0000d0db01007387 */ /* 0x000fe40000100800 */
[----:B------:R-:W-:Y:S02]  /*19980*/  FSEL R32, R14, -INF , !P1 ;  /* 0xff8000000e207808 */ /* 0x000fe40004800000 */
[CC--:B------:R-:W-:Y:S04]  /*19990*/  ISETP.GE.AND P1, PT, R174.reuse, R223.reuse, PT ;  /* 0x000000dfae00720c */ /* 0x0c0fe80003f26270 */
[-C--:B------:R-:W-:Y:S04]  /*199a0*/  ISETP.GE.OR P1, PT, R174, R228.reuse, !P1 ;  /* 0x000000e4ae00720c */ /* 0x080fe80004f26670 */
[----:B------:R-:W-:Y:S02]  /*199b0*/  FSEL R200, R28, -INF , !P1 ;  /* 0xff8000001cc87808 */ /* 0x000fe40004800000 */
[-C--:B------:R-:W-:Y:S02]  /*199c0*/  ISETP.GE.AND P1, PT, R173, R223.reuse, PT ;  /* 0x000000dfad00720c */ /* 0x080fe40003f26270 */
[----:B------:R-:W-:Y:S01]  /*199d0*/  FSEL R28, R15, -INF , !P3 ;  /* 0xff8000000f1c7808 */ /* 0x000fe20005800000 */
[----:B-1----:R-:W-:Y:S01]  /*199e0*/  FFMA.FTZ R44, R18, -UR28, R44 ;  /* 0x8000001c122c7c23 */ /* 0x002fe2000801002c */
[C---:B------:R-:W-:Y:S01]  /*199f0*/  ISETP.GE.AND P3, PT, R172.reuse, R223, PT ;  /* 0x000000dfac00720c */ /* 0x040fe20003f66270 */
[----:B------:R-:W-:Y:S01]  /*19a00*/  IMAD.WIDE.U32 R14, R199, -0x2daee0ad, RZ ;  /* 0xd2511f53c70e7825 */ /* 0x000fe200078e00ff */
[-C--:B------:R-:W-:Y:S02]  /*19a10*/  ISETP.GE.OR P1, PT, R173, R228.reuse, !P1 ;  /* 0x000000e4ad00720c */ /* 0x080fe40004f26670 */
[----:B------:R-:W-:Y:S01]  /*19a20*/  ISETP.GE.OR P3, PT, R172, R228, !P3 ;  /* 0x000000e4ac00720c */ /* 0x000fe20005f66670 */
[----:B--2---:R-:W-:Y:S01]  /*19a30*/  IMAD.IADD R5, R226, 0x1, -R173 ;  /* 0x00000001e2057824 */ /* 0x004fe200078e0aad */
[----:B------:R-:W-:Y:S02]  /*19a40*/  FSEL R64, R44, -INF , !P2 ;  /* 0xff8000002c407808 */ /* 0x000fe40005000000 */
[----:B------:R-:W-:Y:S02]  /*19a50*/  FSEL R48, R40, -INF , !P3 ;  /* 0xff80000028307808 */ /* 0x000fe40005800000 */
[----:B------:R-:W-:Y:S01]  /*19a60*/  IABS R4, R5 ;  /* 0x0000000500047213 */ /* 0x000fe20000000000 */
[----:B------:R-:W-:Y:S01]  /*19a70*/  IMAD.IADD R5, R219, 0x1, -R103 ;  /* 0x00000001db057824 */ /* 0x000fe200078e0a67 */
[CC--:B------:R-:W-:Y:S02]  /*19a80*/  ISETP.GE.AND P3, PT, R172.reuse, R222.reuse, PT ;  /* 0x000000deac00720c */ /* 0x0c0fe40003f66270 */
[----:B------:R-:W1:Y:S01]  /*19a90*/  I2F R6, R4 ;  /* 0x0000000400067306 */ /* 0x000e620000201400 */
[CC--:B------:R-:W-:Y:S02]  /*19aa0*/  ISETP.GE.AND P2, PT, R107.reuse, R222.reuse, PT ;  /* 0x000000de6b00720c */ /* 0x0c0fe40003f46270 */
[-C--:B------:R-:W-:Y:S02]  /*19ab0*/  ISETP.GE.OR P3, PT, R172, R227.reuse, !P3 ;  /* 0x000000e3ac00720c */ /* 0x080fe40005f66670 */
[-C--:B------:R-:W-:Y:S02]  /*19ac0*/  ISETP.GE.OR P2, PT, R107, R227.reuse, !P2 ;  /* 0x000000e36b00720c */ /* 0x080fe40005746670 */
[----:B------:R-:W-:Y:S02]  /*19ad0*/  FSEL R197, R29, -INF , !P1 ;  /* 0xff8000001dc57808 */ /* 0x000fe40004800000 */
[C---:B------:R-:W-:Y:S04]  /*19ae0*/  ISETP.GE.AND P1, PT, R174.reuse, R222, PT ;  /* 0x000000deae00720c */ /* 0x040fe80003f26270 */
[----:B------:R-:W-:Y:S04]  /*19af0*/  ISETP.GE.OR P1, PT, R174, R227, !P1 ;  /* 0x000000e3ae00720c */ /* 0x000fe80004f26670 */
[----:B------:R-:W-:Y:S02]  /*19b00*/  FSEL R196, R30, -INF , !P1 ;  /* 0xff8000001ec47808 */ /* 0x000fe40004800000 */
[C---:B------:R-:W-:Y:S04]  /*19b10*/  ISETP.GE.AND P1, PT, R103.reuse, R223, PT ;  /* 0x000000df6700720c */ /* 0x040fe80003f26270 */
[----:B------:R-:W-:Y:S01]  /*19b20*/  ISETP.GE.OR P1, PT, R103, R228, !P1 ;  /* 0x000000e46700720c */ /* 0x000fe20004f26670 */
[----:B-1----:R-:W-:Y:S01]  /*19b30*/  FFMA.FTZ R31, R6, -UR28, R31 ;  /* 0x8000001c061f7c23 */ /* 0x002fe2000801001f */
[----:B------:R-:W-:Y:S01]  /*19b40*/  IABS R4, R5 ;  /* 0x0000000500047213 */ /* 0x000fe20000000000 */
[----:B------:R-:W-:Y:S03]  /*19b50*/  IMAD.IADD R5, R226, 0x1, -R172 ;  /* 0x00000001e2057824 */ /* 0x000fe600078e0aac */
[----:B------:R-:W1:Y:S01]  /*19b60*/  I2F R16, R4 ;  /* 0x0000000400107306 */ /* 0x000e620000201400 */
[----:B------:R-:W-:Y:S02]  /*19b70*/  FSEL R195, R31, -INF , !P0 ;  /* 0xff8000001fc37808 */ /* 0x000fe40004000000 */
[CC--:B------:R-:W-:Y:S04]  /*19b80*/  ISETP.GE.AND P0, PT, R104.reuse, R222.reuse, PT ;  /* 0x000000de6800720c */ /* 0x0c0fe80003f06270 */
[----:B------:R-:W-:Y:S01]  /*19b90*/  ISETP.GE.OR P0, PT, R104, R227, !P0 ;  /* 0x000000e36800720c */ /* 0x000fe20004706670 */
[----:B-1----:R-:W-:Y:S01]  /*19ba0*/  FFMA.FTZ R45, R16, -UR28, R45 ;  /* 0x8000001c102d7c23 */ /* 0x002fe2000801002d */
[----:B------:R-:W-:Y:S01]  /*19bb0*/  IABS R4, R5 ;  /* 0x0000000500047213 */ /* 0x000fe20000000000 */
[----:B------:R-:W-:Y:S02]  /*19bc0*/  IMAD.IADD R5, R219, 0x1, -R102 ;  /* 0x00000001db057824 */ /* 0x000fe400078e0a66 */
[----:B------:R-:W-:Y:S01]  /*19bd0*/  IMAD.WIDE.U32 R16, R204, -0x2daee0ad, RZ ;  /* 0xd2511f53cc107825 */ /* 0x000fe200078e00ff */
[----:B------:R-:W1:Y:S01]  /*19be0*/  I2F R12, R4 ;  /* 0x00000004000c7306 */ /* 0x000e620000201400 */
        /* <DEDUP_REMOVED lines=11> */
[----:B------:R-:W-:Y:S04]  /*19ca0*/  IABS R4, R5 ;  /* 0x0000000500047213 */ /* 0x000fe80000000000 */
[----:B------:R-:W-:Y:S01]  /*19cb0*/  FSEL R37, R56, -INF , !P3 ;  /* 0xff80000038257808 */ /* 0x000fe20005800000 */
[----:B------:R-:W-:Y:S01]  /*19cc0*/  IMAD.MOV.U32 R5, RZ, RZ, R4 ;  /* 0x000000ffff057224 */ /* 0x000fe200078e0004 */
[----:B------:R-:W-:Y:S02]  /*19cd0*/  IADD3 R4, R219, -R101, RZ ;  /* 0x80000065db047210 */ /* 0x000fe40007ffe0ff */
[CC--:B------:R-:W-:Y:S01]  /*19ce0*/  ISETP.GE.AND P3, PT, R101.reuse, R223.reuse, PT ;  /* 0x000000df6500720c */ /* 0x0c0fe20003f66270 */
[----:B------:R1:W2:Y:S01]  /*19cf0*/  I2F R10, R5 ;  /* 0x00000005000a7306 */ /* 0x0002a20000201400 */
[----:B------:R-:W-:Y:S01]  /*19d00*/  IABS R4, R4 ;  /* 0x0000000400047213 */ /* 0x000fe20000000000 */
[----:B------:R-:W-:Y:S01]  /*19d10*/  STL [R1+0x20], R37 ;  /* 0x0000202501007387 */ /* 0x000fe20000100800 */
[----:B------:R-:W-:Y:S03]  /*19d20*/  ISETP.GE.OR P3, PT, R101, R228, !P3 ;  /* 0x000000e46500720c */ /* 0x000fe60005f66670 */
[----:B-1----:R-:W-:Y:S02]  /*19d30*/  IMAD.MOV.U32 R5, RZ, RZ, R4 ;  /* 0x000000ffff057224 */ /* 0x002fe400078e0004 */
[----:B------:R-:W-:Y:S02]  /*19d40*/  IMAD.IADD R4, R226, 0x1, -R104 ;  /* 0x00000001e2047824 */ /* 0x000fe400078e0a68 */
[----:B--2---:R-:W-:Y:S01]  /*19d50*/  FFMA.FTZ R43, R10, -UR28, R43 ;  /* 0x8000001c0a2b7c23 */ /* 0x004fe2000801002b */
[----:B------:R-:W1:Y:S01]  /*19d60*/  I2F R9, R5 ;  /* 0x0000000500097306 */ /* 0x000e620000201400 */
[----:B------:R-:W-:Y:S01]  /*19d70*/  IMAD.WIDE.U32 R10, R202, -0x2daee0ad, RZ ;  /* 0xd2511f53ca0a7825 */ /* 0x000fe200078e00ff */
[----:B------:R-:W-:Y:S02]  /*19d80*/  IABS R4, R4 ;  /* 0x0000000400047213 */ /* 0x000fe40000000000 */
[----:B------:R-:W-:Y:S02]  /*19d90*/  FSEL R53, R43, -INF , !P2 ;  /* 0xff8000002b357808 */ /* 0x000fe40005000000 */
[C---:B------:R-:W-:Y:S02]  /*19da0*/  ISETP.GE.AND P2, PT, R2.reuse, R223, PT ;  /* 0x000000df0200720c */ /* 0x040fe40003f46270 */
[----:B------:R-:W-:Y:S02]  /*19db0*/  LOP3.LUT R12, R11, UR13, R244, 0x96, !PT ;  /* 0x0000000d0b0c7c12 */ /* 0x000fe4000f8e96f4 */
[----:B------:R-:W-:Y:S01]  /*19dc0*/  ISETP.GE.OR P2, PT, R2, R228, !P2 ;  /* 0x000000e40200720c */ /* 0x000fe20005746670 */
[----:B------:R-:W2:Y:S01]  /*19dd0*/  I2F R8, R4 ;  /* 0x0000000400087306 */ /* 0x000ea20000201400 */
[----:B-1----:R-:W-:Y:S01]  /*19de0*/  FFMA.FTZ R57, R9, -UR28, R57 ;  /* 0x8000001c09397c23 */ /* 0x002fe20008010039 */
[----:B------:R-:W-:Y:S01]  /*19df0*/  LOP3.LUT R9, R17, UR11, R14, 0x96, !PT ;  /* 0x0000000b11097c12 */ /* 0x000fe2000f8e960e */
[----:B------:R-:W-:Y:S03]  /*19e00*/  IMAD.IADD R5, R219, 0x1, -R2 ;  /* 0x00000001db057824 */ /* 0x000fe600078e0a02 */
[----:B------:R-:W-:Y:S02]  /*19e10*/  FSEL R24, R57, -INF , !P3 ;  /* 0xff80000039187808 */ /* 0x000fe40005800000 */
[----:B------:R-:W-:Y:S02]  /*19e20*/  ISETP.GE.AND P3, PT, R102, R222, PT ;  /* 0x000000de6600720c */ /* 0x000fe40003f66270 */
[----:B------:R-:W-:Y:S01]  /*19e30*/  IABS R5, R5 ;  /* 0x0000000500057213 */ /* 0x000fe20000000000 */
[----:B------:R-:W-:Y:S01]  /*19e40*/  STL [R1+0x24], R24 ;  /* 0x0000241801007387 */ /* 0x000fe20000100800 */
[----:B--2---:R-:W-:Y:S01]  /*19e50*/  FFMA.FTZ R46, R8, -UR28, R46 ;  /* 0x8000001c082e7c23 */ /* 0x004fe2000801002e */
[----:B------:R-:W-:Y:S01]  /*19e60*/  ISETP.GE.OR P3, PT, R102, R227, !P3 ;  /* 0x000000e36600720c */ /* 0x000fe20005f66670 */
[C---:B------:R-:W-:Y:S01]  /*19e70*/  IMAD.IADD R4, R226.reuse, 0x1, -R103 ;  /* 0x00000001e2047824 */ /* 0x040fe200078e0a67 */
[----:B------:R1:W-:Y:S01]  /*19e80*/  STL [R1+0xd4], R223 ;  /* 0x0000d4df01007387 */ /* 0x0003e20000100800 */
[----:B------:R-:W-:Y:S01]  /*19e90*/  IMAD.IADD R102, R226, 0x1, -R102 ;  /* 0x00000001e2667824 */ /* 0x000fe200078e0a66 */
[----:B------:R-:W-:Y:S01]  /*19ea0*/  FSEL R44, R46, -INF , !P0 ;  /* 0xff8000002e2c7808 */ /* 0x000fe20004000000 */
[----:B------:R2:W3:Y:S01]  /*19eb0*/  I2F R7, R5 ;  /* 0x0000000500077306 */ /* 0x0004e20000201400 */
[C---:B------:R-:W-:Y:S02]  /*19ec0*/  ISETP.GE.AND P0, PT, R0.reuse, R223, PT ;  /* 0x000000df0000720c */ /* 0x040fe40003f06270 */
[----:B------:R-:W-:Y:S02]  /*19ed0*/  IABS R4, R4 ;  /* 0x0000000400047213 */ /* 0x000fe40000000000 */
[----:B------:R-:W-:Y:S02]  /*19ee0*/  ISETP.GE.OR P0, PT, R0, R228, !P0 ;  /* 0x000000e40000720c */ /* 0x000fe40004706670 */
[----:B------:R-:W-:Y:S03]  /*19ef0*/  LOP3.LUT R8, R15, UR13, R238, 0x96, !PT ;  /* 0x0000000d0f087c12 */ /* 0x000fe6000f8e96ee */
[----:B------:R-:W3:Y:S01]  /*19f00*/  I2F R6, R4 ;  /* 0x0000000400067306 */ /* 0x000ee20000201400 */
[----:B-1----:R-:W4:Y:S01]  /*19f10*/  LDL.LU R223, [R1+0x30] ;  /* 0x0000300001df7983 */ /* 0x002f220000300800 */
[----:B--2---:R-:W-:Y:S02]  /*19f20*/  IMAD.IADD R5, R219, 0x1, -R0 ;  /* 0x00000001db057824 */ /* 0x004fe400078e0a00 */
[----:B---3--:R-:W-:Y:S01]  /*19f30*/  FFMA.FTZ R60, R7, -UR28, R60 ;  /* 0x8000001c073c7c23 */ /* 0x008fe2000801003c */
[----:B------:R-:W-:Y:S04]  /*19f40*/  IABS R7, R102 ;  /* 0x0000006600077213 */ /* 0x000fe80000000000 */
[----:B------:R-:W-:Y:S01]  /*19f50*/  FSEL R23, R60, -INF , !P2 ;  /* 0xff8000003c177808 */ /* 0x000fe20005000000 */
[----:B------:R-:W1:Y:S01]  /*19f60*/  I2F R22, R7 ;  /* 0x0000000700167306 */ /* 0x000e620000201400 */
[CC--:B------:R-:W-:Y:S01]  /*19f70*/  ISETP.GE.AND P2, PT, R101.reuse, R222.reuse, PT ;  /* 0x000000de6500720c */ /* 0x0c0fe20003f46270 */
[----:B------:R-:W-:Y:S01]  /*19f80*/  FFMA.FTZ R47, R6, -UR28, R47 ;  /* 0x8000001c062f7c23 */ /* 0x000fe2000801002f */
[----:B------:R-:W-:Y:S01]  /*19f90*/  IABS R4, R5 ;  /* 0x0000000500047213 */ /* 0x000fe20000000000 */
[----:B------:R-:W-:Y:S01]  /*19fa0*/  STL [R1+0x28], R23 ;  /* 0x0000281701007387 */ /* 0x000fe20000100800 */
[-C--:B------:R-:W-:Y:S01]  /*19fb0*/  ISETP.GE.OR P2, PT, R101, R227.reuse, !P2 ;  /* 0x000000e36500720c */ /* 0x080fe20005746670 */
[----:B------:R-:W-:Y:S01]  /*19fc0*/  IMAD.IADD R101, R226, 0x1, -R101 ;  /* 0x00000001e2657824 */ /* 0x000fe200078e0a65 */
[----:B------:R-:W-:Y:S01]  /*19fd0*/  FSEL R47, R47, -INF , !P1 ;  /* 0xff8000002f2f7808 */ /* 0x000fe20004800000 */
[----:B------:R-:W-:Y:S01]  /*19fe0*/  STL [R1+0xd8], R228 ;  /* 0x0000d8e401007387 */ /* 0x000fe20000100800 */
[C---:B------:R-:W-:Y:S01]  /*19ff0*/  ISETP.GE.AND P1, PT, R2.reuse, R222, PT ;  /* 0x000000de0200720c */ /* 0x040fe20003f26270 */
[----:B------:R2:W3:Y:S02]  /*1a000*/  I2F R5, R4 ;  /* 0x0000000400057306 */ /* 0x0004e40000201400 */
[----:B------:R-:W-:Y:S01]  /*1a010*/  STL [R1+0xdc], R222 ;  /* 0x0000dcde01007387 */ /* 0x000fe20000100800 */
[----:B------:R-:W-:Y:S03]  /*1a020*/  ISETP.GE.OR P1, PT, R2, R227, !P1 ;  /* 0x000000e30200720c */ /* 0x000fe60004f26670 */
[----:B------:R-:W-:Y:S01]  /*1a030*/  STL [R1+0xe0], R227 ;  /* 0x0000e0e301007387 */ /* 0x000fe20000100800 */
[----:B-1----:R-:W-:Y:S01]  /*1a040*/  FFMA.FTZ R58, R22, -UR28, R58 ;  /* 0x8000001c163a7c23 */ /* 0x002fe2000801003a */
[----:B------:R-:W-:Y:S04]  /*1a050*/  IABS R7, R101 ;  /* 0x0000006500077213 */ /* 0x000fe80000000000 */
[----:B------:R-:W-:Y:S01]  /*1a060*/  FSEL R230, R58, -INF , !P3 ;  /* 0xff8000003ae67808 */ /* 0x000fe20005800000 */
[----:B------:R1:W1:Y:S01]  /*1a070*/  I2F R20, R7 ;  /* 0x0000000700147306 */ /* 0x0002620000201400 */
[----:B--2---:R-:W-:Y:S02]  /*1a080*/  IMAD.U32 R4, RZ, RZ, UR33 ;  /* 0x00000021ff047e24 */ /* 0x004fe4000f8e00ff */
[----:B---3--:R-:W-:Y:S03]  /*1a090*/  FFMA.FTZ R61, R5, -UR28, R61 ;  /* 0x8000001c053d7c23 */ /* 0x008fe6000801003d */
[----:B------:R-:W-:Y:S02]  /*1a0a0*/  LOP3.LUT R6, R221, UR4, R4, 0x96, !PT ;  /* 0x00000004dd067c12 */ /* 0x000fe4000f8e9604 */
[----:B------:R-:W-:Y:S02]  /*1a0b0*/  FMNMX.FTZ R4, R187, R3, !PT ;  /* 0x00000003bb047209 */ /* 0x000fe40007810000 */
[----:B------:R-:W-:Y:S01]  /*1a0c0*/  FSEL R224, R61, -INF , !P0 ;  /* 0xff8000003de07808 */ /* 0x000fe20004000000 */
[----:B------:R-:W-:Y:S01]  /*1a0d0*/  IMAD.WIDE.U32 R30, R6, -0x326172a9, RZ ;  /* 0xcd9e8d57061e7825 */ /* 0x000fe200078e00ff */
[----:B------:R-:W-:Y:S02]  /*1a0e0*/  FMNMX.FTZ R4, R190, R4, !PT ;  /* 0x00000004be047209 */ /* 0x000fe40007810000 */
[----:B------:R-:W-:Y:S02]  /*1a0f0*/  ISETP.GE.AND P0, PT, R0, R222, PT ;  /* 0x000000de0000720c */ /* 0x000fe40003f06270 */
[----:B------:R-:W-:Y:S02]  /*1a100*/  FMNMX.FTZ R5, R184, R4, !PT ;  /* 0x00000004b8057209 */ /* 0x000fe40007810000 */
[----:B------:R-:W-:Y:S02]  /*1a110*/  FMNMX.FTZ R4, R192, R100, !PT ;  /* 0x00000064c0047209 */ /* 0x000fe40007810000 */
[----:B------:R-:W-:Y:S01]  /*1a120*/  FMNMX.FTZ R5, R185, R5, !PT ;  /* 0x00000005b9057209 */ /* 0x000fe20007810000 */
[----:B-1----:R-:W-:Y:S01]  /*1a130*/  IMAD.WIDE.U32 R6, R198, -0x2daee0ad, RZ ;  /* 0xd2511f53c6067825 */ /* 0x002fe200078e00ff */
[----:B------:R-:W-:Y:S02]  /*1a140*/  FMNMX.FTZ R4, R191, R4, !PT ;  /* 0x00000004bf047209 */ /* 0x000fe40007810000 */
        /* <DEDUP_REMOVED lines=9> */
[----:B------:R-:W-:Y:S02]  /*1a1e0*/  IADD3 R5, R226, -R2, RZ ;  /* 0x80000002e2057210 */ /* 0x000fe40007ffe0ff */
[----:B------:R-:W-:Y:S02]  /*1a1f0*/  FMNMX.FTZ R4, R208, R4, !PT ;  /* 0x00000004d0047209 */ /* 0x000fe40007810000 */
[----:B------:R-:W-:Y:S02]  /*1a200*/  FMNMX.FTZ R104, R240, R104, !PT ;  /* 0x00000068f0687209 */ /* 0x000fe40007810000 */
[----:B------:R-:W-:Y:S02]  /*1a210*/  FMNMX.FTZ R4, R207, R4, !PT ;  /* 0x00000004cf047209 */ /* 0x000fe40007810000 */
[----:B------:R-:W-:Y:S02]  /*1a220*/  FMNMX.FTZ R104, R241, R104, !PT ;  /* 0x00000068f1687209 */ /* 0x000fe40007810000 */
[----:B------:R-:W-:Y:S01]  /*1a230*/  FMNMX.FTZ R2, R249, R4, !PT ;  /* 0x00000004f9027209 */ /* 0x000fe20007810000 */
[----:B------:R-:W-:Y:S01]  /*1a240*/  IMAD.IADD R4, R226, 0x1, -R0 ;  /* 0x00000001e2047824 */ /* 0x000fe200078e0a00 */
[----:B------:R-:W-:Y:S02]  /*1a250*/  ISETP.GE.OR P0, PT, R0, R227, !P0 ;  /* 0x000000e30000720c */ /* 0x000fe40004706670 */
[----:B------:R-:W-:Y:S02]  /*1a260*/  FMNMX.FTZ R2, R251, R2, !PT ;  /* 0x00000002fb027209 */ /* 0x000fe40007810000 */
[----:B------:R-:W-:Y:S02]  /*1a270*/  FMNMX.FTZ R104, R235, R104, !PT ;  /* 0x00000068eb687209 */ /* 0x000fe40007810000 */
[----:B------:R-:W-:Y:S02]  /*1a280*/  FMNMX.FTZ R0, R236, R2, !PT ;  /* 0x00000002ec007209 */ /* 0x000fe40007810000 */
[----:B------:R-:W-:Y:S02]  /*1a290*/  IABS R2, R5 ;  /* 0x0000000500027213 */ /* 0x000fe40000000000 */
[----:B------:R-:W-:Y:S02]  /*1a2a0*/  FMNMX.FTZ R104, R234, R104, !PT ;  /* 0x00000068ea687209 */ /* 0x000fe40007810000 */
[----:B------:R-:W1:Y:S01]  /*1a2b0*/  I2F R13, R2 ;  /* 0x00000002000d7306 */ /* 0x000e620000201400 */
[----:B------:R-:W-:Y:S02]  /*1a2c0*/  IABS R5, R4 ;  /* 0x0000000400057213 */ /* 0x000fe40000000000 */
[----:B------:R-:W-:Y:S02]  /*1a2d0*/  FMNMX.FTZ R104, R217, R104, !PT ;  /* 0x00000068d9687209 */ /* 0x000fe40007810000 */
[----:B------:R-:W-:Y:S02]  /*1a2e0*/  FMNMX.FTZ R0, R237, R0, !PT ;  /* 0x00000000ed007209 */ /* 0x000fe40007810000 */
[----:B------:R-:W-:Y:S02]  /*1a2f0*/  FMNMX.FTZ R104, R250, R104, !PT ;  /* 0x00000068fa687209 */ /* 0x000fe40007810000 */
[----:B------:R-:W-:Y:S01]  /*1a300*/  FMNMX.FTZ R0, R218, R0, !PT ;  /* 0x00000000da007209 */ /* 0x000fe20007810000 */
[----:B------:R2:W3:Y:S01]  /*1a310*/  I2F R11, R5 ;  /* 0x00000005000b7306 */ /* 0x0004e20000201400 */
[----:B------:R-:W-:Y:S02]  /*1a320*/  FMNMX.FTZ R104, R216, R104, !PT ;  /* 0x00000068d8687209 */ /* 0x000fe40007810000 */
[----:B------:R-:W-:Y:S02]  /*1a330*/  FMNMX.FTZ R103, R213, R0, !PT ;  /* 0x00000000d5677209 */ /* 0x000fe40007810000 */
[----:B------:R-:W-:Y:S02]  /*1a340*/  FMNMX.FTZ R104, R248, R104, !PT ;  /* 0x00000068f8687209 */ /* 0x000fe40007810000 */
[----:B------:R-:W-:Y:S02]  /*1a350*/  FMNMX.FTZ R0, R193, R105, !PT ;  /* 0x00000069c1007209 */ /* 0x000fe40007810000 */
[----:B------:R-:W-:Y:S02]  /*1a360*/  LOP3.LUT R4, R31, UR16, R246, 0x96, !PT ;  /* 0x000000101f047c12 */ /* 0x000fe4000f8e96f6 */
[----:B------:R-:W-:Y:S02]  /*1a370*/  FMNMX.FTZ R0, R33, R0, !PT ;  /* 0x0000000021007209 */ /* 0x000fe40007810000 */
[----:B------:R-:W-:Y:S01]  /*1a380*/  FMNMX.FTZ R103, R215, R103, !PT ;  /* 0x00000067d7677209 */ /* 0x000fe20007810000 */
[----:B-1----:R-:W-:Y:S01]  /*1a390*/  FFMA.FTZ R62, R13, -UR28, R62 ;  /* 0x8000001c0d3e7c23 */ /* 0x002fe2000801003e */
[----:B------:R-:W1:Y:S01]  /*1a3a0*/  SHFL.BFLY PT, R2, R104, 0x2, 0x1f ;  /* 0x0c401f0068027f89 */ /* 0x000e6200000e0000 */
[----:B------:R-:W-:Y:S01]  /*1a3b0*/  IMAD.WIDE.U32 R12, R12, -0x326172a9, RZ ;  /* 0xcd9e8d570c0c7825 */ /* 0x000fe200078e00ff */
[----:B------:R-:W-:Y:S02]  /*1a3c0*/  FMNMX.FTZ R0, R35, R0, !PT ;  /* 0x0000000023007209 */ /* 0x000fe40007810000 */
[----:B------:R-:W-:Y:S02]  /*1a3d0*/  FSEL R42, R59, -INF , !P2 ;  /* 0xff8000003b2a7808 */ /* 0x000fe40005000000 */
[----:B------:R-:W-:Y:S02]  /*1a3e0*/  FMNMX.FTZ R0, R36, R0, !PT ;  /* 0x0000000024007209 */ /* 0x000fe40007810000 */
[----:B------:R-:W-:Y:S01]  /*1a3f0*/  LOP3.LUT R20, R13, UR12, R180, 0x96, !PT ;  /* 0x0000000c0d147c12 */ /* 0x000fe2000f8e96b4 */
[----:B--2---:R-:W-:Y:S01]  /*1a400*/  IMAD.WIDE.U32 R4, R4, -0x2daee0ad, RZ ;  /* 0xd2511f5304047825 */ /* 0x004fe200078e00ff */
[----:B------:R-:W-:Y:S02]  /*1a410*/  LOP3.LUT R10, R7, UR11, R10, 0x96, !PT ;  /* 0x0000000b070a7c12 */ /* 0x000fe4000f8e960a */
[----:B------:R-:W-:Y:S01]  /*1a420*/  LOP3.LUT R18, R181, UR14, R30, 0x96, !PT ;  /* 0x0000000eb5127c12 */ /* 0x000fe2000f8e961e */
[----:B---3--:R-:W-:Y:S01]  /*1a430*/  FFMA.FTZ R63, R11, -UR28, R63 ;  /* 0x8000001c0b3f7c23 */ /* 0x008fe2000801003f */
[----:B------:R-:W-:Y:S01]  /*1a440*/  LOP3.LUT R17, R5, UR13, R244, 0x96, !PT ;  /* 0x0000000d05117c12 */ /* 0x000fe2000f8e96f4 */
[----:B------:R-:W-:Y:S01]  /*1a450*/  IMAD.WIDE.U32 R10, R10, -0x326172a9, RZ ;  /* 0xcd9e8d570a0a7825 */ /* 0x000fe200078e00ff */
[----:B------:R-:W-:Y:S02]  /*1a460*/  FMNMX.FTZ R5, R194, R106, !PT ;  /* 0x0000006ac2057209 */ /* 0x000fe40007810000 */
[----:B------:R-:W-:Y:S01]  /*1a470*/  FSEL R107, R63, -INF , !P0 ;  /* 0xff8000003f6b7808 */ /* 0x000fe20004000000 */
[----:B------:R-:W-:Y:S01]  /*1a480*/  IMAD.WIDE.U32 R18, R18, -0x2daee0ad, RZ ;  /* 0xd2511f5312127825 */ /* 0x000fe200078e00ff */
[----:B------:R-:W-:Y:S02]  /*1a490*/  LOP3.LUT R12, R11, UR10, R12, 0x96, !PT ;  /* 0x0000000a0b0c7c12 */ /* 0x000fe4000f8e960c */
[----:B------:R-:W-:Y:S02]  /*1a4a0*/  FSEL R45, R62, -INF , !P1 ;  /* 0xff8000003e2d7808 */ /* 0x000fe40004800000 */
[----:B-1----:R-:W-:Y:S01]  /*1a4b0*/  FMNMX.FTZ R104, R104, R2, !PT ;  /* 0x0000000268687209 */ /* 0x002fe20007810000 */
[----:B------:R-:W-:Y:S01]  /*1a4c0*/  IMAD.WIDE.U32 R12, R12, -0x2daee0ad, RZ ;  /* 0xd2511f530c0c7825 */ /* 0x000fe200078e00ff */
        /* <DEDUP_REMOVED lines=15> */
[----:B------:R-:W-:Y:S01]  /*1a5c0*/  LOP3.LUT R21, R19, UR11, R4, 0x96, !PT ;  /* 0x0000000b13157c12 */ /* 0x000fe2000f8e9604 */
[----:B------:R-:W-:Y:S01]  /*1a5d0*/  IMAD.WIDE.U32 R4, R8, -0x326172a9, RZ ;  /* 0xcd9e8d5708047825 */ /* 0x000fe200078e00ff */
[----:B------:R-:W-:Y:S02]  /*1a5e0*/  FMNMX.FTZ R2, R225, R2, !PT ;  /* 0x00000002e1027209 */ /* 0x000fe40007810000 */
[----:B------:R-:W-:Y:S01]  /*1a5f0*/  FMNMX.FTZ R0, R52, R0, !PT ;  /* 0x0000000034007209 */ /* 0x000fe20007810000 */
[----:B------:R-:W-:Y:S01]  /*1a600*/  IMAD.WIDE.U32 R8, R9, -0x326172a9, RZ ;  /* 0xcd9e8d5709087825 */ /* 0x000fe200078e00ff */
[----:B-1----:R-:W-:Y:S02]  /*1a610*/  FMNMX.FTZ R104, R104, R15, !PT ;  /* 0x0000000f68687209 */ /* 0x002fe40007810000 */
[----:B------:R-:W-:Y:S01]  /*1a620*/  LOP3.LUT R11, R5, UR12, R188, 0x96, !PT ;  /* 0x0000000c050b7c12 */ /* 0x000fe2000f8e96bc */
[----:B------:R-:W-:Y:S01]  /*1a630*/  IMAD.WIDE.U32 R246, R21, -0x326172a9, RZ ;  /* 0xcd9e8d5715f67825 */ /* 0x000fe200078e00ff */
[----:B------:R-:W-:Y:S02]  /*1a640*/  LOP3.LUT R9, R9, UR10, R4, 0x96, !PT ;  /* 0x0000000a09097c12 */ /* 0x000fe4000f8e9604 */
[----:B------:R-:W-:Y:S01]  /*1a650*/  FMNMX.FTZ R2, R37, R2, !PT ;  /* 0x0000000225027209 */ /* 0x000fe20007810000 */
[----:B------:R-:W-:Y:S01]  /*1a660*/  IMAD.WIDE.U32 R4, R17, -0x326172a9, RZ ;  /* 0xcd9e8d5711047825 */ /* 0x000fe200078e00ff */
[----:B------:R-:W-:Y:S02]  /*1a670*/  FSETP.NEU.FTZ.AND P3, PT, R104, -INF , PT ;  /* 0xff8000006800780b */ /* 0x000fe40003f7d000 */
[----:B------:R-:W-:Y:S01]  /*1a680*/  FMNMX.FTZ R0, R53, R0, !PT ;  /* 0x0000000035007209 */ /* 0x000fe20007810000 */
[----:B------:R-:W-:Y:S01]  /*1a690*/  IMAD.WIDE.U32 R20, R20, -0x2daee0ad, RZ ;  /* 0xd2511f5314147825 */ /* 0x000fe200078e00ff */
[----:B------:R-:W-:Y:S02]  /*1a6a0*/  LOP3.LUT R19, R5, UR12, R180, 0x96, !PT ;  /* 0x0000000c05137c12 */ /* 0x000fe4000f8e96b4 */
[----:B------:R-:W-:Y:S02]  /*1a6b0*/  FMNMX.FTZ R2, R24, R2, !PT ;  /* 0x0000000218027209 */ /* 0x000fe40007810000 */
[----:B------:R-:W-:Y:S02]  /*1a6c0*/  FMNMX.FTZ R0, R44, R0, !PT ;  /* 0x000000002c007209 */ /* 0x000fe40007810000 */
[----:B------:R-:W-:Y:S02]  /*1a6d0*/  FMNMX.FTZ R5, R23, R2, !PT ;  /* 0x0000000217057209 */ /* 0x000fe40007810000 */
[----:B------:R-:W-:Y:S02]  /*1a6e0*/  FMNMX.FTZ R2, R47, R0, !PT ;  /* 0x000000002f027209 */ /* 0x000fe40007810000 */
[----:B------:R-:W-:Y:S02]  /*1a6f0*/  FMNMX.FTZ R5, R224, R5, !PT ;  /* 0x00000005e0057209 */ /* 0x000fe40007810000 */
[----:B------:R-:W-:Y:S02]  /*1a700*/  FMNMX.FTZ R2, R230, R2, !PT ;  /* 0x00000002e6027209 */ /* 0x000fe40007810000 */
[----:B------:R-:W-:Y:S01]  /*1a710*/  LOP3.LUT R17, R21, UR9, R6, 0x96, !PT ;  /* 0x0000000915117c12 */ /* 0x000fe2000f8e9606 */
[----:B------:R-:W1:Y:S01]  /*1a720*/  SHFL.BFLY PT, R102, R5, 0x2, 0x1f ;  /* 0x0c401f0005667f89 */ /* 0x000e6200000e0000 */
[----:B------:R-:W-:Y:S05]  /*1a730*/  LOP3.LUT R4, R247, UR10, R4, 0x96, !PT ;  /* 0x0000000af7047c12 */ /* 0x000fea000f8e9604 */
[----:B------:R-:W-:Y:S01]  /*1a740*/  IMAD.WIDE.U32 R220, R4, -0x2daee0ad, RZ ;  /* 0xd2511f5304dc7825 */ /* 0x000fe200078e00ff */
[----:B-1----:R-:W-:Y:S05]  /*1a750*/  FMNMX.FTZ R102, R5, R102, !PT ;  /* 0x0000006605667209 */ /* 0x002fea0007810000 */
[----:B------:R-:W1:Y:S02]  /*1a760*/  SHFL.BFLY PT, R24, R102, 0x1, 0x1f ;  /* 0x0c201f0066187f89 */ /* 0x000e6400000e0000 */
[----:B-1----:R-:W-:Y:S04]  /*1a770*/  FMNMX.FTZ R102, R102, R24, !PT ;  /* 0x0000001866667209 */ /* 0x002fe80007810000 */
[C---:B------:R-:W-:Y:S01]  /*1a780*/  FSETP.NEU.FTZ.AND P1, PT, R102.reuse, -INF , PT ;  /* 0xff8000006600780b */ /* 0x040fe20003f3d000 */
[----:B------:R-:W-:Y:S05]  /*1a790*/  FMUL.FTZ R182, R102, c[0x0][0x23c] ;  /* 0x00008f0066b67a20 */ /* 0x000fea0000410000 */
[----:B------:R-:W-:Y:S02]  /*1a7a0*/  FSEL R182, R182, RZ, P1 ;  /* 0x000000ffb6b67208 */ /* 0x000fe40000800000 */
[----:B----4-:R-:W-:Y:S05]  /*1a7b0*/  FMNMX.FTZ R103, R223, R103, !PT ;  /* 0x00000067df677209 */ /* 0x010fea0007810000 */
[----:B------:R-:W1:Y:S02]  /*1a7c0*/  SHFL.BFLY PT, R7, R103, 0x2, 0x1f ;  /* 0x0c401f0067077f89 */ /* 0x000e6400000e0000 */
[----:B-1----:R-:W-:Y:S01]  /*1a7d0*/  FMNMX.FTZ R103, R103, R7, !PT ;  /* 0x0000000767677209 */ /* 0x002fe20007810000 */
[----:B------:R-:W-:Y:S05]  /*1a7e0*/  FMUL.FTZ R7, R104, c[0x0][0x23c] ;  /* 0x00008f0068077a20 */ /* 0x000fea0000410000 */
[----:B------:R-:W1:Y:S01]  /*1a7f0*/  SHFL.BFLY PT, R14, R103, 0x1, 0x1f ;  /* 0x0c201f00670e7f89 */ /* 0x000e6200000e0000 */
[----:B------:R-:W-:Y:S01]  /*1a800*/  FSEL R180, R7, RZ, P3 ;  /* 0x000000ff07b47208 */ /* 0x000fe20001800000 */
[----:B------:R-:W-:Y:S04]  /*1a810*/  IMAD.WIDE.U32 R6, R11, -0x2daee0ad, RZ ;  /* 0xd2511f530b067825 */ /* 0x000fe800078e00ff */
[----:B------:R-:W-:Y:S01]  /*1a820*/  FFMA.FTZ R0, R184, c[0x0][0x23c], -R180 ;  /* 0x00008f00b8007a23 */ /* 0x000fe200000108b4 */
[----:B------:R-:W-:Y:S01]  /*1a830*/  LOP3.LUT R21, R7, UR9, R16, 0x96, !PT ;  /* 0x0000000907157c12 */ /* 0x000fe2000f8e9610 */
[----:B------:R-:W-:Y:S02]  /*1a840*/  IMAD.WIDE.U32 R16, R17, -0x326172a9, RZ ;  /* 0xcd9e8d5711107825 */ /* 0x000fe400078e00ff */
[----:B------:R2:W-:Y:S01]  /*1a850*/  MUFU.EX2 R215, R0 ;  /* 0x0000000000d77308 */ /* 0x0005e20000000800 */
[----:B-1----:R-:W-:Y:S01]  /*1a860*/  FMNMX.FTZ R103, R103, R14, !PT ;  /* 0x0000000e67677209 */ /* 0x002fe20007810000 */
[----:B------:R-:W-:Y:S01]  /*1a870*/  IMAD.WIDE.U32 R14, R9, -0x2daee0ad, RZ ;  /* 0xd2511f53090e7825 */ /* 0x000fe200078e00ff */
[----:B------:R-:W-:Y:S02]  /*1a880*/  LOP3.LUT R9, R13, UR7, R20, 0x96, !PT ;  /* 0x000000070d097c12 */ /* 0x000fe4000f8e9614 */
[C---:B------:R-:W-:Y:S01]  /*1a890*/  FSETP.NEU.FTZ.AND P2, PT, R103.reuse, -INF , PT ;  /* 0xff8000006700780b */ /* 0x040fe20003f5d000 */
[----:B------:R-:W-:Y:S01]  /*1a8a0*/  FMUL.FTZ R181, R103, c[0x0][0x23c] ;  /* 0x00008f0067b57a20 */ /* 0x000fe20000410000 */
[----:B------:R-:W-:Y:S01]  /*1a8b0*/  LOP3.LUT R13, R15, UR7, R6, 0x96, !PT ;  /* 0x000000070f0d7c12 */ /* 0x000fe2000f8e9606 */
[----:B------:R-:W-:Y:S01]  /*1a8c0*/  IMAD.WIDE.U32 R20, R21, -0x326172a9, RZ ;  /* 0xcd9e8d5715147825 */ /* 0x000fe200078e00ff */
[----:B--2---:R-:W-:Y:S03]  /*1a8d0*/  FMNMX.FTZ R0, R42, R2, !PT ;  /* 0x000000022a007209 */ /* 0x004fe60007810000 */
[----:B------:R-:W-:Y:S01]  /*1a8e0*/  FFMA.FTZ R2, R185, c[0x0][0x23c], -R180 ;  /* 0x00008f00b9027a23 */ /* 0x000fe200000108b4 */
[----:B------:R-:W-:Y:S01]  /*1a8f0*/  FSEL R181, R181, RZ, P2 ;  /* 0x000000ffb5b57208 */ /* 0x000fe20001000000 */
[----:B------:R-:W-:Y:S01]  /*1a900*/  IMAD.WIDE.U32 R6, R19, -0x2daee0ad, RZ ;  /* 0xd2511f5313067825 */ /* 0x000fe200078e00ff */
[----:B------:R-:W-:Y:S01]  /*1a910*/  FMNMX.FTZ R0, R45, R0, !PT ;  /* 0x000000002d007209 */ /* 0x000fe20007810000 */
[----:B------:R1:W2:Y:S01]  /*1a920*/  MUFU.EX2 R66, R2 ;  /* 0x0000000200427308 */ /* 0x0002a20000000800 */
[----:B------:R-:W-:Y:S01]  /*1a930*/  LOP3.LUT R19, R21, UR8, R8, 0x96, !PT ;  /* 0x0000000815137c12 */ /* 0x000fe2000f8e9608 */
[--C-:B------:R-:W-:Y:S01]  /*1a940*/  FFMA.FTZ R4, R179, c[0x0][0x23c], -R181.reuse ;  /* 0x00008f00b3047a23 */ /* 0x100fe200000108b5 */
[----:B------:R-:W-:Y:S01]  /*1a950*/  LOP3.LUT R26, R221, UR7, R6, 0x96, !PT ;  /* 0x00000007dd1a7c12 */ /* 0x000fe2000f8e9606 */
[----:B------:R-:W-:Y:S01]  /*1a960*/  FFMA.FTZ R8, R187, c[0x0][0x23c], -R180 ;  /* 0x00008f00bb087a23 */ /* 0x000fe200000108b4 */
[----:B------:R-:W-:Y:S02]  /*1a970*/  FMNMX.FTZ R0, R107, R0, !PT ;  /* 0x000000006b007209 */ /* 0x000fe40007810000 */
[----:B------:R-:W-:Y:S01]  /*1a980*/  LOP3.LUT R27, R7, UR9, R18, 0x96, !PT ;  /* 0x00000009071b7c12 */ /* 0x000fe2000f8e9612 */
[----:B------:R-:W-:Y:S02]  /*1a990*/  IMAD.WIDE.U32 R6, R13, -0x326172a9, RZ ;  /* 0xcd9e8d570d067825 */ /* 0x000fe400078e00ff */
[----:B------:R3:W-:Y:S02]  /*1a9a0*/  MUFU.EX2 R60, R4 ;  /* 0x00000004003c7308 */ /* 0x0007e40000000800 */
[----:B------:R-:W-:Y:S01]  /*1a9b0*/  IMAD.WIDE.U32 R244, R27, -0x326172a9, RZ ;  /* 0xcd9e8d571bf47825 */ /* 0x000fe200078e00ff */
[C---:B------:R-:W-:Y:S02]  /*1a9c0*/  LOP3.LUT R15, R6.reuse, 0xffff, RZ, 0xc0, !PT ;  /* 0x0000ffff060f7812 */ /* 0x040fe400078ec0ff */
[----:B------:R-:W-:Y:S02]  /*1a9d0*/  LOP3.LUT R18, R6, 0xff, RZ, 0xc0, !PT ;  /* 0x000000ff06127812 */ /* 0x000fe400078ec0ff */
[----:B------:R-:W-:Y:S03]  /*1a9e0*/  SHF.R.U32.HI R13, RZ, 0x18, R6 ;  /* 0x00000018ff0d7819 */ /* 0x000fe60000011606 */
[----:B------:R4:W-:Y:S01]  /*1a9f0*/  MUFU.EX2 R58, R8 ;  /* 0x00000008003a7308 */ /* 0x0009e20000000800 */
[--C-:B-1----:R-:W-:Y:S09]  /*1aa00*/  FFMA.FTZ R2, R186, c[0x0][0x23c], -R181.reuse ;  /* 0x00008f00ba027a23 */ /* 0x102ff200000108b5 */
[----:B------:R1:W1:Y:S01]  /*1aa10*/  MUFU.EX2 R219, R2 ;  /* 0x0000000200db7308 */ /* 0x0002620000000800 */
[----:B---3--:R-:W-:Y:S01]  /*1aa20*/  IMAD.WIDE.U32 R4, R9, -0x326172a9, RZ ;  /* 0xcd9e8d5709047825 */ /* 0x008fe200078e00ff */
[----:B------:R-:W-:Y:S02]  /*1aa30*/  LOP3.LUT R9, R17, UR8, R10, 0x96, !PT ;  /* 0x0000000811097c12 */ /* 0x000fe4000f8e960a */
[----:B------:R-:W-:Y:S01]  /*1aa40*/  LOP3.LUT R10, R7, UR17, R20, 0x96, !PT ;  /* 0x00000011070a7c12 */ /* 0x000fe2000f8e9614 */
[----:B------:R-:W-:Y:S01]  /*1aa50*/  FFMA.FTZ R7, R192, c[0x0][0x23c], -R181 ;  /* 0x00008f00c0077a23 */ /* 0x000fe200000108b5 */
[--C-:B------:R-:W-:Y:S02]  /*1aa60*/  SHF.R.U32.HI R21, RZ, 0x10, R4.reuse ;  /* 0x00000010ff157819 */ /* 0x100fe40000011604 */
[C---:B------:R-:W-:Y:S02]  /*1aa70*/  LOP3.LUT R22, R4.reuse, 0xff, RZ, 0xc0, !PT ;  /* 0x000000ff04167812 */ /* 0x040fe400078ec0ff */
[----:B------:R3:W-:Y:S01]  /*1aa80*/  MUFU.EX2 R218, R7 ;  /* 0x0000000700da7308 */ /* 0x0007e20000000800 */
[----:B------:R-:W-:Y:S01]  /*1aa90*/  SHF.R.U32.HI R23, RZ, 0x18, R4 ;  /* 0x00000018ff177819 */ /* 0x000fe20000011604 */
[----:B----4-:R-:W-:Y:S01]  /*1aaa0*/  IMAD.WIDE.U32 R8, R9, -0x2daee0ad, RZ ;  /* 0xd2511f5309087825 */ /* 0x010fe200078e00ff */
[----:B------:R-:W-:Y:S02]  /*1aab0*/  LOP3.LUT R17, R4, 0xffff, RZ, 0xc0, !PT ;  /* 0x0000ffff04117812 */ /* 0x000fe400078ec0ff */
[----:B------:R-:W-:Y:S01]  /*1aac0*/  LOP3.LUT R11, R5, UR17, R16, 0x96, !PT ;  /* 0x00000011050b7c12 */ /* 0x000fe2000f8e9610 */
[----:B------:R-:W-:Y:S01]  /*1aad0*/  IMAD.WIDE.U32 R4, R19, -0x2daee0ad, RZ ;  /* 0xd2511f5313047825 */ /* 0x000fe200078e00ff */
[--C-:B------:R-:W-:Y:S02]  /*1aae0*/  SHF.R.U32.HI R20, RZ, 0x10, R8.reuse ;  /* 0x00000010ff147819 */ /* 0x100fe40000011608 */
[C---:B------:R-:W-:Y:S02]  /*1aaf0*/  LOP3.LUT R19, R8.reuse, 0xffff, RZ, 0xc0, !PT ;  /* 0x0000ffff08137812 */ /* 0x040fe400078ec0ff */
[----:B------:R-:W-:Y:S01]  /*1ab00*/  LOP3.LUT R25, R8, 0xff, RZ, 0xc0, !PT ;  /* 0x000000ff08197812 */ /* 0x000fe200078ec0ff */
[----:B-1----:R-:W1:Y:S01]  /*1ab10*/  SHFL.BFLY PT, R2, R0, 0x2, 0x1f ;  /* 0x0c401f0000027f89 */ /* 0x002e6200000e0000 */
[----:B------:R-:W-:Y:S02]  /*1ab20*/  SHF.R.U32.HI R24, RZ, 0x18, R8 ;  /* 0x00000018ff187819 */ /* 0x000fe40000011608 */
[----:B------:R-:W-:Y:S02]  /*1ab30*/  SHF.R.U32.HI R8, RZ, 0x8, R17 ;  /* 0x00000008ff087819 */ /* 0x000fe40000011611 */
[----:B------:R-:W-:Y:S02]  /*1ab40*/  SHF.R.U32.HI R16, RZ, 0x10, R6 ;  /* 0x00000010ff107819 */ /* 0x000fe40000011606 */
[----:B------:R-:W-:Y:S01]  /*1ab50*/  PRMT R22, R22, 0x5410, R8 ;  /* 0x0000541016167816 */ /* 0x000fe20000000008 */
[----:B------:R-:W-:Y:S01]  /*1ab60*/  FFMA.FTZ R8, R193, c[0x0][0x23c], -R182 ;  /* 0x00008f00c1087a23 */ /* 0x000fe200000108b6 */
[----:B------:R-:W-:Y:S02]  /*1ab70*/  LOP3.LUT R6, R9, UR18, R12, 0x96, !PT ;  /* 0x0000001209067c12 */ /* 0x000fe4000f8e960c */
[C---:B------:R-:W-:Y:S01]  /*1ab80*/  LOP3.LUT R9, R4.reuse, 0xffff, RZ, 0xc0, !PT ;  /* 0x0000ffff04097812 */ /* 0x040fe200078ec0ff */
[----:B---3--:R-:W-:Y:S01]  /*1ab90*/  FFMA.FTZ R7, R191, c[0x0][0x23c], -R181 ;  /* 0x00008f00bf077a23 */ /* 0x008fe200000108b5 */
[----:B------:R3:W-:Y:S01]  /*1aba0*/  MUFU.EX2 R65, R8 ;  /* 0x0000000800417308 */ /* 0x0007e20000000800 */
[----:B------:R-:W-:Y:S01]  /*1abb0*/  LOP3.LUT R184, R5, UR18, R14, 0x96, !PT ;  /* 0x0000001205b87c12 */ /* 0x000fe2000f8e960e */
[--C-:B------:R-:W-:Y:S01]  /*1abc0*/  HSET2.LE.AND R174, R22, R54.reuse, PT ;  /* 0x0000003616ae7233 */ /* 0x100fe20003803000 */
[----:B------:R-:W-:Y:S02]  /*1abd0*/  LOP3.LUT R14, R4, 0xff, RZ, 0xc0, !PT ;  /* 0x000000ff040e7812 */ /* 0x000fe400078ec0ff */
[--C-:B------:R-:W-:Y:S02]  /*1abe0*/  SHF.R.U32.HI R17, RZ, 0x10, R4.reuse ;  /* 0x00000010ff117819 */ /* 0x100fe40000011604 */
[----:B------:R-:W-:Y:S02]  /*1abf0*/  SHF.R.U32.HI R12, RZ, 0x18, R4 ;  /* 0x00000018ff0c7819 */ /* 0x000fe40000011604 */
[----:B------:R-:W-:Y:S01]  /*1ac00*/  LOP3.LUT R4, R16, 0xff, RZ, 0xc0, !PT ;  /* 0x000000ff10047812 */ /* 0x000fe200078ec0ff */
[----:B------:R4:W2:Y:S01]  /*1ac10*/  MUFU.EX2 R227, R7 ;  /* 0x0000000700e37308 */ /* 0x0008a20000000800 */
[----:B-1----:R-:W-:Y:S01]  /*1ac20*/  FMNMX.FTZ R0, R0, R2, !PT ;  /* 0x0000000200007209 */ /* 0x002fe20007810000 */
[----:B------:R-:W-:Y:S01]  /*1ac30*/  FFMA.FTZ R2, R190, c[0x0][0x23c], -R180 ;  /* 0x00008f00be027a23 */ /* 0x000fe200000108b4 */
[----:B------:R-:W-:Y:S02]  /*1ac40*/  PRMT R179, R4, 0x5410, R13 ;  /* 0x0000541004b37816 */ /* 0x000fe4000000000d */
[----:B------:R-:W-:Y:S03]  /*1ac50*/  SHF.R.U32.HI R5, RZ, 0x8, R15 ;  /* 0x00000008ff057819 */ /* 0x000fe6000001160f */
[--C-:B------:R-:W-:Y:S01]  /*1ac60*/  HSET2.LE.AND R179, R179, R54.reuse, PT ;  /* 0x00000036b3b37233 */ /* 0x100fe20003803000 */
[----:B------:R-:W-:Y:S01]  /*1ac70*/  PRMT R18, R18, 0x5410, R5 ;  /* 0x0000541012127816 */ /* 0x000fe20000000005 */
[----:B------:R1:W-:Y:S01]  /*1ac80*/  MUFU.EX2 R56, R2 ;  /* 0x0000000200387308 */ /* 0x0003e20000000800 */
[----:B------:R-:W-:Y:S02]  /*1ac90*/  LOP3.LUT R5, R10, 0xff, RZ, 0xc0, !PT ;  /* 0x000000ff0a057812 */ /* 0x000fe400078ec0ff */
[----:B---3--:R-:W-:Y:S01]  /*1aca0*/  LOP3.LUT R8, R11, 0xff, RZ, 0xc0, !PT ;  /* 0x000000ff0b087812 */ /* 0x008fe200078ec0ff */
[--C-:B------:R-:W-:Y:S01]  /*1acb0*/  HSET2.LE.AND R178, R18, R54.reuse, PT ;  /* 0x0000003612b27233 */ /* 0x100fe20003803000 */
[----:B----4-:R-:W-:Y:S04]  /*1acc0*/  LOP3.LUT R7, R21, 0xff, RZ, 0xc0, !PT ;  /* 0x000000ff15077812 */ /* 0x010fe800078ec0ff */
[----:B------:R-:W-:Y:S02]  /*1acd0*/  PRMT R23, R7, 0x5410, R23 ;  /* 0x0000541007177816 */ /* 0x000fe40000000017 */
[--C-:B------:R-:W-:Y:S03]  /*1ace0*/  SHF.R.U32.HI R7, RZ, 0x10, R11.reuse ;  /* 0x00000010ff077819 */ /* 0x100fe6000001160b */
[--C-:B------:R-:W-:Y:S01]  /*1acf0*/  HSET2.LE.AND R175, R23, R54.reuse, PT ;  /* 0x0000003617af7233 */ /* 0x100fe20003803000 */
[----:B-1----:R-:W1:Y:S01]  /*1ad00*/  SHFL.BFLY PT, R2, R0, 0x1, 0x1f ;  /* 0x0c201f0000027f89 */ /* 0x002e6200000e0000 */
[----:B------:R-:W-:Y:S02]  /*1ad10*/  LOP3.LUT R7, R7, 0xff, RZ, 0xc0, !PT ;  /* 0x000000ff07077812 */ /* 0x000fe400078ec0ff */
[----:B-1----:R-:W-:Y:S01]  /*1ad20*/  FMNMX.FTZ R101, R0, R2, !PT ;  /* 0x0000000200657209 */ /* 0x002fe20007810000 */
[----:B------:R-:W-:Y:S01]  /*1ad30*/  FFMA.FTZ R0, R33, c[0x0][0x23c], -R182 ;  /* 0x00008f0021007a23 */ /* 0x000fe200000108b6 */
[----:B------:R-:W-:Y:S02]  /*1ad40*/  LOP3.LUT R2, R11, 0xffff, RZ, 0xc0, !PT ;  /* 0x0000ffff0b027812 */ /* 0x000fe400078ec0ff */
[C---:B------:R-:W-:Y:S01]  /*1ad50*/  FSETP.NEU.FTZ.AND P0, PT, R101.reuse, -INF , PT ;  /* 0xff8000006500780b */ /* 0x040fe20003f1d000 */
[----:B------:R-:W-:Y:S01]  /*1ad60*/  FMUL.FTZ R183, R101, c[0x0][0x23c] ;  /* 0x00008f0065b77a20 */ /* 0x000fe20000410000 */
[----:B------:R1:W-:Y:S01]  /*1ad70*/  MUFU.EX2 R50, R0 ;  /* 0x0000000000327308 */ /* 0x0003e20000000800 */
[----:B------:R-:W-:Y:S02]  /*1ad80*/  SHF.R.U32.HI R2, RZ, 0x8, R2 ;  /* 0x00000008ff027819 */ /* 0x000fe40000011602 */
[----:B------:R-:W-:Y:S02]  /*1ad90*/  SHF.R.U32.HI R11, RZ, 0x18, R11 ;  /* 0x00000018ff0b7819 */ /* 0x000fe4000001160b */
[----:B------:R-:W-:Y:S02]  /*1ada0*/  FSEL R183, R183, RZ, P0 ;  /* 0x000000ffb7b77208 */ /* 0x000fe40000000000 */
[----:B------:R-:W-:Y:S02]  /*1adb0*/  PRMT R172, R8, 0x5410, R2 ;  /* 0x0000541008ac7816 */ /* 0x000fe40000000002 */
[----:B------:R-:W-:Y:S01]  /*1adc0*/  PRMT R11, R7, 0x5410, R11 ;  /* 0x00005410070b7816 */ /* 0x000fe2000000000b */
[----:B------:R-:W-:Y:S01]  /*1add0*/  FFMA.FTZ R4, R194, c[0x0][0x23c], -R183 ;  /* 0x00008f00c2047a23 */ /* 0x000fe200000108b7 */
[----:B------:R-:W-:Y:S01]  /*1ade0*/  SHF.R.U32.HI R2, RZ, 0x10, R10 ;  /* 0x00000010ff027819 */ /* 0x000fe2000001160a */
[--C-:B------:R-:W-:Y:S01]  /*1adf0*/  HSET2.LE.AND R172, R172, R54.reuse, PT ;  /* 0x00000036acac7233 */ /* 0x100fe20003803000 */
[----:B------:R-:W-:Y:S01]  /*1ae00*/  SHF.R.U32.HI R7, RZ, 0x8, R19 ;  /* 0x00000008ff077819 */ /* 0x000fe20000011613 */
[----:B------:R3:W-:Y:S01]  /*1ae10*/  MUFU.EX2 R61, R4 ;  /* 0x00000004003d7308 */ /* 0x0007e20000000800 */
[----:B------:R-:W-:Y:S01]  /*1ae20*/  LOP3.LUT R8, R6, 0xff, RZ, 0xc0, !PT ;  /* 0x000000ff06087812 */ /* 0x000fe200078ec0ff */
[--C-:B------:R-:W-:Y:S01]  /*1ae30*/  HSET2.LE.AND R173, R11, R54.reuse, PT ;  /* 0x000000360bad7233 */ /* 0x100fe20003803000 */
[----:B------:R-:W-:Y:S02]  /*1ae40*/  PRMT R192, R25, 0x5410, R7 ;  /* 0x0000541019c07816 */ /* 0x000fe40000000007 */
[----:B------:R-:W-:Y:S02]  /*1ae50*/  SHF.R.U32.HI R7, RZ, 0x18, R6 ;  /* 0x00000018ff077819 */ /* 0x000fe40000011606 */
[----:B-1----:R-:W-:Y:S02]  /*1ae60*/  LOP3.LUT R0, R10, 0xffff, RZ, 0xc0, !PT ;  /* 0x0000ffff0a007812 */ /* 0x002fe400078ec0ff */
[----:B------:R-:W-:Y:S02]  /*1ae70*/  SHF.R.U32.HI R10, RZ, 0x18, R10 ;  /* 0x00000018ff0a7819 */ /* 0x000fe4000001160a */
[----:B------:R-:W-:Y:S04]  /*1ae80*/  SHF.R.U32.HI R0, RZ, 0x8, R0 ;  /* 0x00000008ff007819 */ /* 0x000fe80000011600 */
[----:B------:R-:W-:Y:S02]  /*1ae90*/  PRMT R176, R5, 0x5410, R0 ;  /* 0x0000541005b07816 */ /* 0x000fe40000000000 */
[----:B------:R-:W-:Y:S01]  /*1aea0*/  LOP3.LUT R0, R2, 0xff, RZ, 0xc0, !PT ;  /* 0x000000ff02007812 */ /* 0x000fe200078ec0ff */
[----:B------:R-:W-:Y:S01]  /*1aeb0*/  FFMA.FTZ R2, R34, c[0x0][0x23c], -R183 ;  /* 0x00008f0022027a23 */ /* 0x000fe200000108b7 */
[----:B------:R-:W-:Y:S01]  /*1aec0*/  LOP3.LUT R5, R20, 0xff, RZ, 0xc0, !PT ;  /* 0x000000ff14057812 */ /* 0x000fe200078ec0ff */
[--C-:B------:R-:W-:Y:S01]  /*1aed0*/  HSET2.LE.AND R176, R176, R54.reuse, PT ;  /* 0x00000036b0b07233 */ /* 0x100fe20003803000 */
[----:B---3--:R-:W-:Y:S01]  /*1aee0*/  SHF.R.U32.HI R4, RZ, 0x8, R9 ;  /* 0x00000008ff047819 */ /* 0x008fe20000011609 */
[----:B------:R1:W3:Y:S01]  /*1aef0*/  MUFU.EX2 R51, R2 ;  /* 0x0000000200337308 */ /* 0x0002e20000000800 */
[----:B------:R-:W-:Y:S01]  /*1af00*/  PRMT R191, R5, 0x5410, R24 ;  /* 0x0000541005bf7816 */ /* 0x000fe20000000018 */
[----:B------:R-:W-:Y:S01]  /*1af10*/  FFMA.FTZ R5, R36, c[0x0][0x23c], -R182 ;  /* 0x00008f0024057a23 */ /* 0x000fe200000108b6 */
[----:B------:R-:W-:Y:S01]  /*1af20*/  PRMT R194, R14, 0x5410, R4 ;  /* 0x000054100ec27816 */ /* 0x000fe20000000004 */
[----:B------:R-:W4:Y:S01]  /*1af30*/  LDSM.16.MT88.4 R20, [R212+0x9000] ;  /* 0x00900000d414783b */ /* 0x000f220000004200 */
[----:B------:R-:W-:Y:S02]  /*1af40*/  SHF.R.U32.HI R4, RZ, 0x10, R6 ;  /* 0x00000010ff047819 */ /* 0x000fe40000011606 */
[----:B------:R-:W-:Y:S02]  /*1af50*/  PRMT R10, R0, 0x5410, R10 ;  /* 0x00005410000a7816 */ /* 0x000fe4000000000a */
[----:B------:R-:W-:Y:S01]  /*1af60*/  LOP3.LUT R0, R17, 0xff, RZ, 0xc0, !PT ;  /* 0x000000ff11007812 */ /* 0x000fe200078ec0ff */
[----:B------:R2:W-:Y:S01]  /*1af70*/  MUFU.EX2 R229, R5 ;  /* 0x0000000500e57308 */ /* 0x0005e20000000800 */
[----:B------:R-:W-:Y:S01]  /*1af80*/  LOP3.LUT R4, R4, 0xff, RZ, 0xc0, !PT ;  /* 0x000000ff04047812 */ /* 0x000fe200078ec0ff */
[----:B------:R-:W3:Y:S01]  /*1af90*/  LDSM.16.MT88.4 R36, [R214+0x9000] ;  /* 0x00900000d624783b */ /* 0x000ee20000004200 */
[----:B------:R-:W-:Y:S01]  /*1afa0*/  PRMT R193, R0, 0x5410, R12 ;  /* 0x0000541000c17816 */ /* 0x000fe2000000000c */
[----:B------:R-:W-:Y:S01]  /*1afb0*/  HSET2.LE.AND R177, R10, R54, PT ;  /* 0x000000360ab17233 */ /* 0x000fe20003803000 */
[----:B------:R-:W-:Y:S02]  /*1afc0*/  LOP3.LUT R0, R6, 0xffff, RZ, 0xc0, !PT ;  /* 0x0000ffff06007812 */ /* 0x000fe400078ec0ff */
[----:B------:R-:W-:Y:S01]  /*1afd0*/  PRMT R187, R4, 0x5410, R7 ;  /* 0x0000541004bb7816 */ /* 0x000fe20000000007 */
[--C-:B------:R-:W-:Y:S01]  /*1afe0*/  FFMA.FTZ R7, R28, c[0x0][0x23c], -R183.reuse ;  /* 0x00008f001c077a23 */ /* 0x100fe200000108b7 */
[----:B------:R-:W-:Y:S02]  /*1aff0*/  SHF.R.U32.HI R6, RZ, 0x8, R0 ;  /* 0x00000008ff067819 */ /* 0x000fe40000011600 */
[----:B------:R-:W-:Y:S01]  /*1b000*/  LOP3.LUT R10, R189, UR14, R30, 0x96, !PT ;  /* 0x0000000ebd0a7c12 */ /* 0x000fe2000f8e961e */
[----:B------:R4:W-:Y:S01]  /*1b010*/  MUFU.EX2 R46, R7 ;  /* 0x00000007002e7308 */ /* 0x0009e20000000800 */
[----:B------:R-:W-:Y:S01]  /*1b020*/  PRMT R190, R8, 0x5410, R6 ;  /* 0x0000541008be7816 */ /* 0x000fe20000000006 */
[----:B-1----:R-:W-:Y:S01]  /*1b030*/  FFMA.FTZ R2, R35, c[0x0][0x23c], -R182 ;  /* 0x00008f0023027a23 */ /* 0x002fe200000108b6 */
[----:B------:R-:W-:Y:S01]  /*1b040*/  FSEL R0, R103, RZ, P2 ;  /* 0x000000ff67007208 */ /* 0x000fe20001000000 */
[----:B------:R-:W-:Y:S02]  /*1b050*/  FFMA.FTZ R6, R32, c[0x0][0x23c], -R183 ;  /* 0x00008f0020067a23 */ /* 0x000fe400000108b7 */
[----:B------:R-:W-:Y:S04]  /*1b060*/  IMAD.WIDE.U32 R8, R26, -0x326172a9, RZ ;  /* 0xcd9e8d571a087825 */ /* 0x000fe800078e00ff */
[----:B------:R-:W-:Y:S01]  /*1b070*/  IMAD.WIDE.U32 R10, R10, -0x2daee0ad, RZ ;  /* 0xd2511f530a0a7825 */ /* 0x000fe200078e00ff */
[----:B------:R1:W-:Y:S01]  /*1b080*/  MUFU.EX2 R43, R2 ;  /* 0x00000002002b7308 */ /* 0x0003e20000000800 */
[----:B--2---:R-:W-:Y:S02]  /*1b090*/  F2FP.PACK_AB R5, R66, R215 ;  /* 0x000000d74205723e */ /* 0x004fe400000000ff */
[----:B------:R-:W-:Y:S02]  /*1b0a0*/  LOP3.LUT R222, R8, 0xff, RZ, 0xc0, !PT ;  /* 0x000000ff08de7812 */ /* 0x000fe400078ec0ff */
[----:B------:R-:W-:Y:S02]  /*1b0b0*/  LOP3.LUT R174, R174, R5, RZ, 0xc0, !PT ;  /* 0x00000005aeae7212 */ /* 0x000fe400078ec0ff */
[----:B------:R-:W-:Y:S02]  /*1b0c0*/  F2FP.PACK_AB R5, R60, R219 ;  /* 0x000000db3c05723e */ /* 0x000fe400000000ff */
[----:B------:R-:W-:Y:S01]  /*1b0d0*/  SHF.R.U32.HI R202, RZ, 0x10, R8 ;  /* 0x00000010ffca7819 */ /* 0x000fe20000011608 */
[----:B------:R-:W2:Y:S01]  /*1b0e0*/  MUFU.EX2 R228, R6 ;  /* 0x0000000600e47308 */ /* 0x000ea20000000800 */
[----:B------:R-:W-:Y:S02]  /*1b0f0*/  LOP3.LUT R175, R175, R5, RZ, 0xc0, !PT ;  /* 0x00000005afaf7212 */ /* 0x000fe400078ec0ff */
[----:B------:R-:W-:Y:S02]  /*1b100*/  F2FP.PACK_AB R5, R227, R218 ;  /* 0x000000dae305723e */ /* 0x000fe400000000ff */
[----:B----4-:R-:W-:Y:S02]  /*1b110*/  LOP3.LUT R7, R31, UR16, R242, 0x96, !PT ;  /* 0x000000101f077c12 */ /* 0x010fe4000f8e96f2 */
[----:B------:R-:W-:Y:S02]  /*1b120*/  LOP3.LUT R173, R173, R5, RZ, 0xc0, !PT ;  /* 0x00000005adad7212 */ /* 0x000fe400078ec0ff */
[----:B---3--:R-:W-:Y:S01]  /*1b130*/  F2FP.PACK_AB R5, R51, R61 ;  /* 0x0000003d3305723e */ /* 0x008fe200000000ff */
[----:B------:R-:W-:Y:S01]  /*1b140*/  IMAD.WIDE.U32 R12, R7, -0x2daee0ad, RZ ;  /* 0xd2511f53070c7825 */ /* 0x000fe200078e00ff */
[----:B------:R-:W-:Y:S02]  /*1b150*/  LOP3.LUT R198, R8, 0xffff, RZ, 0xc0, !PT ;  /* 0x0000ffff08c67812 */ /* 0x000fe400078ec0ff */
[----:B------:R-:W-:Y:S02]  /*1b160*/  LOP3.LUT R177, R177, R5, RZ, 0xc0, !PT ;  /* 0x00000005b1b17212 */ /* 0x000fe400078ec0ff */
[----:B-1----:R-:W-:Y:S02]  /*1b170*/  FSEL R2, R104, RZ, P3 ;  /* 0x000000ff68027208 */ /* 0x002fe40001800000 */
[----:B------:R-:W-:Y:S02]  /*1b180*/  LOP3.LUT R186, R9, UR17, R244, 0x96, !PT ;  /* 0x0000001109ba7c12 */ /* 0x000fe4000f8e96f4 */
[----:B------:R-:W-:Y:S01]  /*1b190*/  SHF.R.U32.HI R199, RZ, 0x18, R8 ;  /* 0x00000018ffc77819 */ /* 0x000fe20000011608 */
[----:B------:R-:W-:Y:S01]  /*1b1a0*/  FADD.FTZ R4, -R2, R3 ;  /* 0x0000000302047221 */ /* 0x000fe20000010100 */
[----:B------:R-:W-:Y:S01]  /*1b1b0*/  LOP3.LUT R8, R13, UR13, R238, 0x96, !PT ;  /* 0x0000000d0d087c12 */ /* 0x000fe2000f8e96ee */
[----:B------:R-:W-:Y:S01]  /*1b1c0*/  FADD.FTZ R3, -R0, R100 ;  /* 0x0000006400037221 */ /* 0x000fe20000010100 */
[----:B------:R-:W-:Y:S01]  /*1b1d0*/  FSEL R2, R102, RZ, P1 ;  /* 0x000000ff66027208 */ /* 0x000fe20000800000 */
[----:B------:R-:W-:Y:S01]  /*1b1e0*/  FMUL.FTZ R4, R4, c[0x0][0x23c] ;  /* 0x00008f0004047a20 */ /* 0x000fe20000410000 */
[----:B--2---:R-:W-:Y:S01]  /*1b1f0*/  F2FP.PACK_AB R5, R46, R228 ;  /* 0x000000e42e05723e */ /* 0x004fe200000000ff */
[----:B------:R-:W-:Y:S01]  /*1b200*/  FMUL.FTZ R3, R3, c[0x0][0x23c] ;  /* 0x00008f0003037a20 */ /* 0x000fe20000410000 */
[----:B------:R-:W-:Y:S01]  /*1b210*/  F2FP.PACK_AB R6, R56, R58 ;  /* 0x0000003a3806723e */ /* 0x000fe200000000ff */
[----:B------:R-:W-:Y:S01]  /*1b220*/  FADD.FTZ R2, -R2, R105 ;  /* 0x0000006902027221 */ /* 0x000fe20000010100 */
[----:B------:R-:W-:Y:S01]  /*1b230*/  FSEL R0, R101, RZ, P0 ;  /* 0x000000ff65007208 */ /* 0x000fe20000000000 */
[----:B------:R-:W-:Y:S01]  /*1b240*/  IMAD.WIDE.U32 R8, R8, -0x326172a9, RZ ;  /* 0xcd9e8d5708087825 */ /* 0x000fe200078e00ff */
[----:B------:R-:W-:Y:S01]  /*1b250*/  LOP3.LUT R179, R179, R5, RZ, 0xc0, !PT ;  /* 0x00000005b3b37212 */ /* 0x000fe200078ec0ff */
[----:B------:R-:W1:Y:S01]  /*1b260*/  MUFU.EX2 R100, R4 ;  /* 0x0000000400647308 */ /* 0x000e620000000800 */
[----:B------:R-:W-:Y:S01]  /*1b270*/  LOP3.LUT R5, R11, UR11, R12, 0x96, !PT ;  /* 0x0000000b0b057c12 */ /* 0x000fe2000f8e960c */
[----:B------:R-:W-:Y:S01]  /*1b280*/  FADD.FTZ R0, -R0, R106 ;  /* 0x0000006a00007221 */ /* 0x000fe20000010100 */
[----:B------:R-:W-:Y:S01]  /*1b290*/  LOP3.LUT R172, R172, R6, RZ, 0xc0, !PT ;  /* 0x00000006acac7212 */ /* 0x000fe200078ec0ff */
[----:B------:R-:W-:Y:S01]  /*1b2a0*/  FMUL.FTZ R2, R2, c[0x0][0x23c] ;  /* 0x00008f0002027a20 */ /* 0x000fe20000410000 */
[----:B------:R-:W-:Y:S01]  /*1b2b0*/  F2FP.PACK_AB R6, R50, R65 ;  /* 0x000000413206723e */ /* 0x000fe200000000ff */
[----:B------:R-:W-:Y:S01]  /*1b2c0*/  IMAD.WIDE.U32 R238, R5, -0x326172a9, RZ ;  /* 0xcd9e8d5705ee7825 */ /* 0x000fe200078e00ff */
[----:B------:R-:W-:Y:S02]  /*1b2d0*/  PLOP3.LUT P0, PT, PT, PT, UP0, 0x80, 0x0 ;  /* 0x000000000000781c */ /* 0x000fe40003f0f008 */
[----:B------:R-:W-:Y:S01]  /*1b2e0*/  LOP3.LUT R176, R176, R6, RZ, 0xc0, !PT ;  /* 0x00000006b0b07212 */ /* 0x000fe200078ec0ff */
[----:B------:R-:W-:Y:S01]  /*1b2f0*/  FMUL.FTZ R0, R0, c[0x0][0x23c] ;  /* 0x00008f0000007a20 */ /* 0x000fe20000410000 */
[----:B------:R-:W-:Y:S01]  /*1b300*/  F2FP.PACK_AB R6, R229, R43 ;  /* 0x0000002be506723e */ /* 0x000fe200000000ff */
[----:B------:R-:W-:Y:S01]  /*1b310*/  FFMA.FTZ R105, R210, c[0x0][0x23c], -R180 ;  /* 0x00008f00d2697a23 */ /* 0x000fe200000108b4 */
[----:B------:R-:W2:Y:S01]  /*1b320*/  MUFU.EX2 R3, R3 ;  /* 0x0000000300037308 */ /* 0x000ea20000000800 */
[----:B------:R-:W-:Y:S01]  /*1b330*/  FFMA.FTZ R106, R211, c[0x0][0x23c], -R181 ;  /* 0x00008f00d36a7a23 */ /* 0x000fe200000108b5 */
[----:B------:R-:W-:Y:S02]  /*1b340*/  LOP3.LUT R178, R178, R6, RZ, 0xc0, !PT ;  /* 0x00000006b2b27212 */ /* 0x000fe400078ec0ff */
[----:B------:R-:W-:Y:S02]  /*1b350*/  LOP3.LUT R6, R9, UR12, R188, 0x96, !PT ;  /* 0x0000000c09067c12 */ /* 0x000fe4000f8e96bc */
[----:B------:R-:W-:Y:S03]  /*1b360*/  LOP3.LUT R8, R239, UR10, R8, 0x96, !PT ;  /* 0x0000000aef087c12 */ /* 0x000fe6000f8e9608 */
[----:B------:R-:W-:Y:S01]  /*1b370*/  IMAD.WIDE.U32 R6, R6, -0x2daee0ad, RZ ;  /* 0xd2511f5306067825 */ /* 0x000fe200078e00ff */
[----:B------:R-:W3:Y:S03]  /*1b380*/  MUFU.EX2 R2, R2 ;  /* 0x0000000200027308 */ /* 0x000ee60000000800 */
[----:B------:R-:W-:Y:S01]  /*1b390*/  IMAD.WIDE.U32 R242, R8, -0x2daee0ad, RZ ;  /* 0xd2511f5308f27825 */ /* 0x000fe200078e00ff */
[----:B------:R-:W-:Y:S03]  /*1b3a0*/  LOP3.LUT R10, R7, UR9, R10, 0x96, !PT ;  /* 0x00000009070a7c12 */ /* 0x000fe6000f8e960a */
[----:B-1----:R-:W-:Y:S01]  /*1b3b0*/  FMUL.FTZ R4, R100, R112 ;  /* 0x0000007064047220 */ /* 0x002fe20000410000 */
[----:B------:R-:W-:Y:S01]  /*1b3c0*/  LOP3.LUT R6, R243, UR7, R6, 0x96, !PT ;  /* 0x00000007f3067c12 */ /* 0x000fe2000f8e9606 */
[----:B------:R-:W-:Y:S01]  /*1b3d0*/  IMAD.WIDE.U32 R188, R10, -0x326172a9, RZ ;  /* 0xcd9e8d570abc7825 */ /* 0x000fe200078e00ff */
[----:B------:R-:W1:Y:S03]  /*1b3e0*/  MUFU.EX2 R0, R0 ;  /* 0x0000000000007308 */ /* 0x000e660000000800 */
[----:B------:R-:W-:Y:S04]  /*1b3f0*/  IMAD.WIDE.U32 R6, R6, -0x326172a9, RZ ;  /* 0xcd9e8d5706067825 */ /* 0x000fe800078e00ff */
[----:B------:R-:W-:Y:S01]  /*1b400*/  FMUL.FTZ R5, R100, R113 ;  /* 0x0000007164057220 */ /* 0x000fe20000410000 */
[----:B------:R-:W-:Y:S01]  /*1b410*/  LOP3.LUT R204, R6, 0xffff, RZ, 0xc0, !PT ;  /* 0x0000ffff06cc7812 */ /* 0x000fe200078ec0ff */
[C---:B------:R-:W-:Y:S01]  /*1b420*/  FMUL.FTZ R16, R100.reuse, R116 ;  /* 0x0000007464107220 */ /* 0x040fe20000410000 */
[----:B------:R-:W-:Y:S01]  /*1b430*/  SHF.R.U32.HI R57, RZ, 0x10, R6 ;  /* 0x00000010ff397819 */ /* 0x000fe20000011606 */
[----:B------:R-:W-:Y:S01]  /*1b440*/  FMUL.FTZ R17, R100, R117 ;  /* 0x0000007564117220 */ /* 0x000fe20000410000 */
[----:B------:R-:W-:Y:S01]  /*1b450*/  LOP3.LUT R59, R6, 0xff, RZ, 0xc0, !PT ;  /* 0x000000ff063b7812 */ /* 0x000fe200078ec0ff */
[----:B--2---:R-:W-:Y:S01]  /*1b460*/  FMUL.FTZ R18, R3, R118 ;  /* 0x0000007603127220 */ /* 0x004fe20000410000 */
[----:B------:R-:W-:Y:S01]  /*1b470*/  LOP3.LUT R185, R7, UR17, R188, 0x96, !PT ;  /* 0x0000001107b97c12 */ /* 0x000fe2000f8e96bc */
[C---:B------:R-:W-:Y:S01]  /*1b480*/  FMUL.FTZ R7, R3.reuse, R115 ;  /* 0x0000007303077220 */ /* 0x040fe20000410000 */
[----:B------:R-:W-:Y:S01]  /*1b490*/  SHF.R.U32.HI R188, RZ, 0x18, R6 ;  /* 0x00000018ffbc7819 */ /* 0x000fe20000011606 */
[C---:B------:R-:W-:Y:S01]  /*1b4a0*/  FMUL.FTZ R6, R3.reuse, R114 ;  /* 0x0000007203067220 */ /* 0x040fe20000410000 */
[----:B------:R-:W-:Y:S01]  /*1b4b0*/  MUFU.EX2 R243, R106 ;  /* 0x0000006a00f37308 */ /* 0x000fe20000000800 */
[C---:B---3--:R-:W-:Y:S02]  /*1b4c0*/  FMUL.FTZ R8, R2.reuse, R108 ;  /* 0x0000006c02087220 */ /* 0x048fe40000410000 */
[C---:B------:R-:W-:Y:S02]  /*1b4d0*/  FMUL.FTZ R9, R2.reuse, R109 ;  /* 0x0000006d02097220 */ /* 0x040fe40000410000 */
[----:B------:R-:W-:Y:S01]  /*1b4e0*/  FMUL.FTZ R12, R2, R120 ;  /* 0x00000078020c7220 */ /* 0x000fe20000410000 */
[-C--:B------:R-:W-:Y:S01]  /*1b4f0*/  HMMA.16816.F32 R4, R172, R20.reuse, R4 ;  /* 0x00000014ac04723c */ /* 0x080fe20000001804 */
[C---:B-1----:R-:W-:Y:S02]  /*1b500*/  FMUL.FTZ R10, R0.reuse, R110 ;  /* 0x0000006e000a7220 */ /* 0x042fe40000410000 */
[----:B------:R-:W-:Y:S02]  /*1b510*/  FMUL.FTZ R11, R0, R111 ;  /* 0x0000006f000b7220 */ /* 0x000fe40000410000 */
[----:B------:R-:W-:Y:S01]  /*1b520*/  FMUL.FTZ R13, R2, R121 ;  /* 0x00000079020d7220 */ /* 0x000fe20000410000 */
[----:B------:R-:W-:Y:S01]  /*1b530*/  LDSM.16.MT88.4 R108, [R214+0xa000] ;  /* 0x00a00000d66c783b */ /* 0x000fe20000004200 */
[C---:B------:R-:W-:Y:S02]  /*1b540*/  FMUL.FTZ R14, R0.reuse, R122 ;  /* 0x0000007a000e7220 */ /* 0x040fe40000410000 */
[----:B------:R-:W-:Y:S01]  /*1b550*/  FMUL.FTZ R15, R0, R123 ;  /* 0x0000007b000f7220 */ /* 0x000fe20000410000 */
[C---:B------:R-:W-:Y:S02]  /*1b560*/  HMMA.16816.F32 R8, R176.reuse, R20, R8 ;  /* 0x00000014b008723c */ /* 0x040fe40000001808 */
[C---:B------:R-:W-:Y:S02]  /*1b570*/  FMUL.FTZ R19, R3.reuse, R119 ;  /* 0x0000007703137220 */ /* 0x040fe40000410000 */
[C---:B------:R-:W-:Y:S01]  /*1b580*/  FMUL.FTZ R24, R2.reuse, R124 ;  /* 0x0000007c02187220 */ /* 0x040fe20000410000 */
[----:B------:R-:W-:Y:S01]  /*1b590*/  MOV R124, R58 ;  /* 0x0000003a007c7202 */ /* 0x000fe20000000f00 */
[----:B------:R-:W-:Y:S02]  /*1b5a0*/  FMUL.FTZ R25, R2, R125 ;  /* 0x0000007d02197220 */ /* 0x000fe40000410000 */
[C---:B------:R-:W-:Y:S01]  /*1b5b0*/  FMUL.FTZ R20, R100.reuse, R128 ;  /* 0x0000008064147220 */ /* 0x040fe20000410000 */
[-C--:B------:R-:W-:Y:S03]  /*1b5c0*/  HMMA.16816.F32 R12, R176, R22.reuse, R12 ;  /* 0x00000016b00c723c */ /* 0x080fe6000000180c */
[----:B------:R-:W-:Y:S02]  /*1b5d0*/  FMUL.FTZ R21, R100, R129 ;  /* 0x0000008164157220 */ /* 0x000fe40000410000 */
[C---:B------:R-:W-:Y:S02]  /*1b5e0*/  FMUL.FTZ R26, R0.reuse, R126 ;  /* 0x0000007e001a7220 */ /* 0x040fe40000410000 */
[----:B------:R-:W-:Y:S01]  /*1b5f0*/  FMUL.FTZ R27, R0, R127 ;  /* 0x0000007f001b7220 */ /* 0x000fe20000410000 */
[C---:B------:R-:W-:Y:S01]  /*1b600*/  HMMA.16816.F32 R16, R172.reuse, R22, R16 ;  /* 0x00000016ac10723c */ /* 0x040fe20000001810 */
[C---:B------:R-:W-:Y:S03]  /*1b610*/  FMUL.FTZ R35, R3.reuse, R135 ;  /* 0x0000008703237220 */ /* 0x040fe60000410000 */
[C---:B------:R-:W-:Y:S02]  /*1b620*/  FMUL.FTZ R41, R2.reuse, R141 ;  /* 0x0000008d02297220 */ /* 0x040fe40000410000 */
[----:B------:R-:W-:Y:S02]  /*1b630*/  IMAD.MOV.U32 R141, RZ, RZ, R54 ;  /* 0x000000ffff8d7224 */ /* 0x000fe400078e0036 */
[C---:B------:R-:W-:Y:S04]  /*1b640*/  FMUL.FTZ R22, R3.reuse, R130 ;  /* 0x0000008203167220 */ /* 0x040fe80000410000 */
[C---:B------:R-:W-:Y:S01]  /*1b650*/  FMUL.FTZ R23, R3.reuse, R131 ;  /* 0x0000008303177220 */ /* 0x040fe20000410000 */
[--C-:B------:R-:W-:Y:S01]  /*1b660*/  HSET2.LE.AND R118, R194, R141.reuse, PT ;  /* 0x0000008dc2767233 */ /* 0x100fe20003803000 */
[----:B------:R-:W-:Y:S01]  /*1b670*/  IMAD.MOV.U32 R135, RZ, RZ, R53 ;  /* 0x000000ffff877224 */ /* 0x000fe200078e0035 */
[--C-:B------:R-:W-:Y:S01]  /*1b680*/  HSET2.LE.AND R119, R193, R141.reuse, PT ;  /* 0x0000008dc1777233 */ /* 0x100fe20003803000 */
[C---:B------:R-:W-:Y:S02]  /*1b690*/  FMUL.FTZ R28, R2.reuse, R136 ;  /* 0x00000088021c7220 */ /* 0x040fe40000410000 */
[----:B------:R-:W-:Y:S01]  /*1b6a0*/  FMUL.FTZ R29, R2, R137 ;  /* 0x00000089021d7220 */ /* 0x000fe20000410000 */
[-C--:B------:R-:W-:Y:S01]  /*1b6b0*/  HMMA.16816.F32 R20, R172, R36.reuse, R20 ;  /* 0x00000024ac14723c */ /* 0x080fe20000001814 */
[C---:B------:R-:W-:Y:S02]  /*1b6c0*/  FMUL.FTZ R30, R0.reuse, R138 ;  /* 0x0000008a001e7220 */ /* 0x040fe40000410000 */
[----:B------:R-:W-:Y:S02]  /*1b6d0*/  FMUL.FTZ R31, R0, R139 ;  /* 0x0000008b001f7220 */ /* 0x000fe40000410000 */
[C---:B------:R-:W-:Y:S02]  /*1b6e0*/  FMUL.FTZ R32, R100.reuse, R132 ;  /* 0x0000008464207220 */ /* 0x040fe40000410000 */
[----:B------:R-:W-:Y:S01]  /*1b6f0*/  FMUL.FTZ R33, R100, R133 ;  /* 0x0000008564217220 */ /* 0x000fe20000410000 */
[C---:B------:R-:W-:Y:S01]  /*1b700*/  HMMA.16816.F32 R24, R176.reuse, R36, R24 ;  /* 0x00000024b018723c */ /* 0x040fe20000001818 */
[C---:B------:R-:W-:Y:S03]  /*1b710*/  FMUL.FTZ R34, R3.reuse, R134 ;  /* 0x0000008603227220 */ /* 0x040fe60000410000 */
[----:B------:R-:W-:Y:S02]  /*1b720*/  IMAD.MOV.U32 R138, RZ, RZ, R250 ;  /* 0x000000ffff8a7224 */ /* 0x000fe400078e00fa */
[----:B------:R-:W-:Y:S01]  /*1b730*/  FMUL.FTZ R40, R2, R140 ;  /* 0x0000008c02287220 */ /* 0x000fe20000410000 */
[----:B------:R1:W-:Y:S01]  /*1b740*/  MUFU.EX2 R250, R105 ;  /* 0x0000006900fa7308 */ /* 0x0003e20000000800 */
[C---:B------:R-:W-:Y:S01]  /*1b750*/  FMUL.FTZ R36, R100.reuse, R144 ;  /* 0x0000009064247220 */ /* 0x040fe20000410000 */
[-C--:B------:R-:W-:Y:S03]  /*1b760*/  HMMA.16816.F32 R28, R176, R38.reuse, R28 ;  /* 0x00000026b01c723c */ /* 0x080fe6000000181c */
[----:B------:R-:W-:Y:S02]  /*1b770*/  IMAD.MOV.U32 R144, RZ, RZ, R52 ;  /* 0x000000ffff907224 */ /* 0x000fe400078e0034 */
[----:B------:R-:W-:Y:S01]  /*1b780*/  FMUL.FTZ R37, R100, R145 ;  /* 0x0000009164257220 */ /* 0x000fe20000410000 */
[----:B------:R-:W2:Y:S01]  /*1b790*/  LDSM.16.MT88.4 R52, [R212+0xa000] ;  /* 0x00a00000d434783b */ /* 0x000ea20000004200 */
[----:B------:R-:W-:Y:S01]  /*1b7a0*/  IMAD.MOV.U32 R133, RZ, RZ, R43 ;  /* 0x000000ffff857224 */ /* 0x000fe200078e002b */
[C---:B------:R-:W-:Y:S01]  /*1b7b0*/  HMMA.16816.F32 R32, R172.reuse, R38, R32 ;  /* 0x00000026ac20723c */ /* 0x040fe20000001820 */
[----:B------:R-:W-:Y:S03]  /*1b7c0*/  IMAD.MOV.U32 R131, RZ, RZ, R42 ;  /* 0x000000ffff837224 */ /* 0x000fe600078e002a */
[C---:B------:R-:W-:Y:S02]  /*1b7d0*/  FMUL.FTZ R42, R0.reuse, R142 ;  /* 0x0000008e002a7220 */ /* 0x040fe40000410000 */
[----:B------:R-:W-:Y:S02]  /*1b7e0*/  FMUL.FTZ R43, R0, R143 ;  /* 0x0000008f002b7220 */ /* 0x000fe40000410000 */
[C---:B------:R-:W-:Y:S01]  /*1b7f0*/  FMUL.FTZ R38, R3.reuse, R146 ;  /* 0x0000009203267220 */ /* 0x040fe20000410000 */
[----:B------:R-:W-:Y:S03]  /*1b800*/  MOV R146, R48 ;  /* 0x0000003000927202 */ /* 0x000fe60000000f00 */
[----:B------:R-:W-:Y:S02]  /*1b810*/  FMUL.FTZ R39, R3, R147 ;  /* 0x0000009303277220 */ /* 0x000fe40000410000 */
[----:B------:R-:W-:Y:S02]  /*1b820*/  IMAD.MOV.U32 R132, RZ, RZ, R46 ;  /* 0x000000ffff847224 */ /* 0x000fe400078e002e */
[----:B------:R-:W-:Y:S02]  /*1b830*/  IMAD.MOV.U32 R139, RZ, RZ, R47 ;  /* 0x000000ffff8b7224 */ /* 0x000fe400078e002f */
[----:B------:R-:W-:Y:S02]  /*1b840*/  IMAD.MOV.U32 R136, RZ, RZ, R45 ;  /* 0x000000ffff887224 */ /* 0x000fe400078e002d */
[----:B------:R-:W-:Y:S02]  /*1b850*/  IMAD.MOV.U32 R125, RZ, RZ, R44 ;  /* 0x000000ffff7d7224 */ /* 0x000fe400078e002c */
[C---:B------:R-:W-:Y:S02]  /*1b860*/  FMUL.FTZ R44, R2.reuse, R152 ;  /* 0x00000098022c7220 */ /* 0x040fe40000410000 */
[----:B------:R-:W-:Y:S02]  /*1b870*/  FMUL.FTZ R45, R2, R153 ;  /* 0x00000099022d7220 */ /* 0x000fe40000410000 */
[C---:B------:R-:W-:Y:S02]  /*1b880*/  FMUL.FTZ R46, R0.reuse, R154 ;  /* 0x0000009a002e7220 */ /* 0x040fe40000410000 */
[----:B------:R-:W-:Y:S02]  /*1b890*/  FMUL.FTZ R47, R0, R155 ;  /* 0x0000009b002f7220 */ /* 0x000fe40000410000 */
[----:B-1----:R-:W-:Y:S02]  /*1b8a0*/  FFMA.FTZ R105, R209, c[0x0][0x23c], -R180 ;  /* 0x00008f00d1697a23 */ /* 0x002fe400000108b4 */
[----:B------:R-:W-:Y:S02]  /*1b8b0*/  IMAD.MOV.U32 R145, RZ, RZ, R49 ;  /* 0x000000ffff917224 */ /* 0x000fe400078e0031 */
[C---:B------:R-:W-:Y:S01]  /*1b8c0*/  FMUL.FTZ R48, R100.reuse, R148 ;  /* 0x0000009464307220 */ /* 0x040fe20000410000 */
[----:B------:R1:W3:Y:S01]  /*1b8d0*/  MUFU.EX2 R140, R105 ;  /* 0x00000069008c7308 */ /* 0x0002e20000000800 */
[C---:B------:R-:W-:Y:S01]  /*1b8e0*/  FMUL.FTZ R49, R100.reuse, R149 ;  /* 0x0000009564317220 */ /* 0x040fe20000410000 */
[----:B------:R-:W-:Y:S01]  /*1b8f0*/  MOV R148, R246 ;  /* 0x000000f600947202 */ /* 0x000fe20000000f00 */
[----:B------:R-:W-:Y:S01]  /*1b900*/  IMAD.MOV.U32 R120, RZ, RZ, R51 ;  /* 0x000000ffff787224 */ /* 0x000fe200078e0033 */
[-C--:B--2---:R-:W-:Y:S01]  /*1b910*/  HMMA.16816.F32 R36, R172, R52.reuse, R36 ;  /* 0x00000034ac24723c */ /* 0x084fe20000001824 */
[----:B------:R-:W-:Y:S02]  /*1b920*/  IMAD.MOV.U32 R127, RZ, RZ, R50 ;  /* 0x000000ffff7f7224 */ /* 0x000fe400078e0032 */
[C---:B------:R-:W-:Y:S02]  /*1b930*/  FMUL.FTZ R50, R3.reuse, R150 ;  /* 0x0000009603327220 */ /* 0x040fe40000410000 */
[C---:B------:R-:W-:Y:S02]  /*1b940*/  FMUL.FTZ R51, R3.reuse, R151 ;  /* 0x0000009703337220 */ /* 0x040fe40000410000 */
[----:B------:R-:W-:Y:S01]  /*1b950*/  IMAD.MOV.U32 R142, RZ, RZ, R249 ;  /* 0x000000ffff8e7224 */ /* 0x000fe200078e00f9 */
[C---:B------:R-:W-:Y:S01]  /*1b960*/  HMMA.16816.F32 R40, R176.reuse, R52, R40 ;  /* 0x00000034b028723c */ /* 0x040fe20000001828 */
[----:B------:R-:W-:Y:S03]  /*1b970*/  IMAD.MOV.U32 R122, RZ, RZ, R59 ;  /* 0x000000ffff7a7224 */ /* 0x000fe600078e003b */
[----:B------:R-:W-:Y:S02]  /*1b980*/  IMAD.MOV.U32 R130, RZ, RZ, R57 ;  /* 0x000000ffff827224 */ /* 0x000fe400078e0039 */
[----:B------:R-:W-:Y:S02]  /*1b990*/  IMAD.MOV.U32 R134, RZ, RZ, R56 ;  /* 0x000000ffff867224 */ /* 0x000fe400078e0038 */
[C---:B------:R-:W-:Y:S01]  /*1b9a0*/  FMUL.FTZ R52, R100.reuse, R160 ;  /* 0x000000a064347220 */ /* 0x040fe20000410000 */
[-C--:B------:R-:W-:Y:S03]  /*1b9b0*/  HMMA.16816.F32 R44, R176, R54.reuse, R44 ;  /* 0x00000036b02c723c */ /* 0x080fe6000000182c */
[----:B------:R-:W-:Y:S02]  /*1b9c0*/  FMUL.FTZ R53, R100, R161 ;  /* 0x000000a164357220 */ /* 0x000fe40000410000 */
[----:B-1----:R-:W-:Y:S02]  /*1b9d0*/  FFMA.FTZ R105, R208, c[0x0][0x23c], -R181 ;  /* 0x00008f00d0697a23 */ /* 0x002fe400000108b5 */
[C---:B------:R-:W-:Y:S01]  /*1b9e0*/  FMUL.FTZ R56, R2.reuse, R156 ;  /* 0x0000009c02387220 */ /* 0x040fe20000410000 */
[C---:B------:R-:W-:Y:S01]  /*1b9f0*/  HMMA.16816.F32 R48, R172.reuse, R54, R48 ;  /* 0x00000036ac30723c */ /* 0x040fe20000001830 */
[----:B------:R-:W-:Y:S01]  /*1ba00*/  FMUL.FTZ R57, R2, R157 ;  /* 0x0000009d02397220 */ /* 0x000fe20000410000 */
[----:B------:R1:W-:Y:S02]  /*1ba10*/  MUFU.EX2 R249, R105 ;  /* 0x0000006900f97308 */ /* 0x0003e40000000800 */
[C---:B------:R-:W-:Y:S02]  /*1ba20*/  FMUL.FTZ R58, R0.reuse, R158 ;  /* 0x0000009e003a7220 */ /* 0x040fe40000410000 */
[----:B------:R-:W-:Y:S02]  /*1ba30*/  FMUL.FTZ R59, R0, R159 ;  /* 0x0000009f003b7220 */ /* 0x000fe40000410000 */
[C---:B------:R-:W-:Y:S04]  /*1ba40*/  FMUL.FTZ R54, R3.reuse, R162 ;  /* 0x000000a203367220 */ /* 0x040fe80000410000 */
[C---:B------:R-:W-:Y:S02]  /*1ba50*/  FMUL.FTZ R55, R3.reuse, R163 ;  /* 0x000000a303377220 */ /* 0x040fe40000410000 */
[----:B------:R-:W-:Y:S02]  /*1ba60*/  IMAD.MOV.U32 R128, RZ, RZ, R61 ;  /* 0x000000ffff807224 */ /* 0x000fe400078e003d */
[----:B------:R-:W-:Y:S02]  /*1ba70*/  IMAD.MOV.U32 R121, RZ, RZ, R60 ;  /* 0x000000ffff797224 */ /* 0x000fe400078e003c */
[C---:B------:R-:W-:Y:S01]  /*1ba80*/  FMUL.FTZ R60, R2.reuse, R168 ;  /* 0x000000a8023c7220 */ /* 0x040fe20000410000 */
[-C--:B------:R-:W-:Y:S01]  /*1ba90*/  HMMA.16816.F32 R52, R172, R108.reuse, R52 ;  /* 0x0000006cac34723c */ /* 0x080fe20000001834 */
[----:B------:R-:W-:Y:S01]  /*1baa0*/  FMUL.FTZ R61, R2, R169 ;  /* 0x000000a9023d7220 */ /* 0x000fe20000410000 */
[----:B------:R-:W-:Y:S01]  /*1bab0*/  MOV R169, R216 ;  /* 0x000000d800a97202 */ /* 0x000fe20000000f00 */
[C---:B------:R-:W-:Y:S02]  /*1bac0*/  FMUL.FTZ R62, R0.reuse, R170 ;  /* 0x000000aa003e7220 */ /* 0x040fe40000410000 */
[----:B------:R-:W-:Y:S02]  /*1bad0*/  FMUL.FTZ R63, R0, R171 ;  /* 0x000000ab003f7220 */ /* 0x000fe40000410000 */
[----:B------:R-:W-:Y:S01]  /*1bae0*/  IMAD.MOV.U32 R123, RZ, RZ, R66 ;  /* 0x000000ffff7b7224 */ /* 0x000fe200078e0042 */
[C---:B------:R-:W-:Y:S01]  /*1baf0*/  HMMA.16816.F32 R56, R176.reuse, R108, R56 ;  /* 0x0000006cb038723c */ /* 0x040fe20000001838 */
[----:B------:R-:W-:Y:S03]  /*1bb00*/  IMAD.MOV.U32 R129, RZ, RZ, R65 ;  /* 0x000000ffff817224 */ /* 0x000fe600078e0041 */
[----:B------:R-:W-:Y:S02]  /*1bb10*/  IMAD.MOV.U32 R137, RZ, RZ, R64 ;  /* 0x000000ffff897224 */ /* 0x000fe400078e0040 */
[C---:B------:R-:W-:Y:S02]  /*1bb20*/  FMUL.FTZ R64, R100.reuse, R164 ;  /* 0x000000a464407220 */ /* 0x040fe40000410000 */
[C---:B------:R-:W-:Y:S01]  /*1bb30*/  FMUL.FTZ R65, R100.reuse, R165 ;  /* 0x000000a564417220 */ /* 0x040fe20000410000 */
[-C--:B------:R-:W-:Y:S03]  /*1bb40*/  HMMA.16816.F32 R60, R176, R110.reuse, R60 ;  /* 0x0000006eb03c723c */ /* 0x080fe6000000183c */
[C---:B------:R-:W-:Y:S02]  /*1bb50*/  FMUL.FTZ R66, R3.reuse, R166 ;  /* 0x000000a603427220 */ /* 0x040fe40000410000 */
[----:B------:R-:W-:Y:S02]  /*1bb60*/  FMUL.FTZ R67, R3, R167 ;  /* 0x000000a703437220 */ /* 0x000fe40000410000 */
[----:B-1----:R-:W-:Y:S01]  /*1bb70*/  FFMA.FTZ R105, R207, c[0x0][0x23c], -R181 ;  /* 0x00008f00cf697a23 */ /* 0x002fe200000108b5 */
[----:B------:R-:W-:Y:S01]  /*1bb80*/  LDSM.16.MT88.4 R164, [R214+0xac00] ;  /* 0x00ac0000d6a4783b */ /* 0x000fe20000004200 */
[----:B------:R-:W-:Y:S02]  /*1bb90*/  IMAD.MOV.U32 R126, RZ, RZ, R248 ;  /* 0x000000ffff7e7224 */ /* 0x000fe400078e00f8 */
[----:B------:R1:W2:Y:S01]  /*1bba0*/  MUFU.EX2 R252, R105 ;  /* 0x0000006900fc7308 */ /* 0x0002a20000000800 */
[C---:B------:R-:W-:Y:S01]  /*1bbb0*/  FMUL.FTZ R68, R100.reuse, R68 ;  /* 0x0000004464447220 */ /* 0x040fe20000410000 */
[C---:B------:R-:W-:Y:S01]  /*1bbc0*/  HMMA.16816.F32 R64, R172.reuse, R110, R64 ;  /* 0x0000006eac40723c */ /* 0x040fe20000001840 */
[----:B------:R-:W-:Y:S02]  /*1bbd0*/  FMUL.FTZ R69, R100, R69 ;  /* 0x0000004564457220 */ /* 0x000fe40000410000 */
[C---:B------:R-:W-:Y:S01]  /*1bbe0*/  FMUL.FTZ R70, R3.reuse, R70 ;  /* 0x0000004603467220 */ /* 0x040fe20000410000 */
[----:B------:R-:W4:Y:S01]  /*1bbf0*/  LDSM.16.MT88.4 R108, [R212+0xb000] ;  /* 0x00b00000d46c783b */ /* 0x000f220000004200 */
[C---:B------:R-:W-:Y:S02]  /*1bc00*/  FMUL.FTZ R71, R3.reuse, R71 ;  /* 0x0000004703477220 */ /* 0x040fe40000410000 */
[C---:B------:R-:W-:Y:S02]  /*1bc10*/  FMUL.FTZ R72, R2.reuse, R72 ;  /* 0x0000004802487220 */ /* 0x040fe40000410000 */
[----:B------:R-:W-:Y:S03]  /*1bc20*/  FMUL.FTZ R73, R2, R73 ;  /* 0x0000004902497220 */ /* 0x000fe60000410000 */
[C---:B------:R-:W-:Y:S02]  /*1bc30*/  FMUL.FTZ R74, R0.reuse, R74 ;  /* 0x0000004a004a7220 */ /* 0x040fe40000410000 */
[----:B------:R-:W-:Y:S02]  /*1bc40*/  FMUL.FTZ R75, R0, R75 ;  /* 0x0000004b004b7220 */ /* 0x000fe40000410000 */
[C---:B------:R-:W-:Y:S02]  /*1bc50*/  FMUL.FTZ R76, R2.reuse, R76 ;  /* 0x0000004c024c7220 */ /* 0x040fe40000410000 */
[----:B------:R-:W-:Y:S02]  /*1bc60*/  FMUL.FTZ R77, R2, R77 ;  /* 0x0000004d024d7220 */ /* 0x000fe40000410000 */
[----:B------:R-:W-:Y:S02]  /*1bc70*/  FMUL.FTZ R78, R0, R78 ;  /* 0x0000004e004e7220 */ /* 0x000fe40000410000 */
[--C-:B-1----:R-:W-:Y:S02]  /*1bc80*/  FFMA.FTZ R105, R200, c[0x0][0x23c], -R182.reuse ;  /* 0x00008f00c8697a23 */ /* 0x102fe400000108b6 */
[----:B------:R-:W-:Y:S02]  /*1bc90*/  FMUL.FTZ R79, R0, R79 ;  /* 0x0000004f004f7220 */ /* 0x000fe40000410000 */
[C---:B------:R-:W-:Y:S01]  /*1bca0*/  FMUL.FTZ R80, R100.reuse, R80 ;  /* 0x0000005064507220 */ /* 0x040fe20000410000 */
[----:B------:R1:W-:Y:S01]  /*1bcb0*/  MUFU.EX2 R248, R105 ;  /* 0x0000006900f87308 */ /* 0x0003e20000000800 */
[C---:B------:R-:W-:Y:S02]  /*1bcc0*/  FMUL.FTZ R81, R100.reuse, R81 ;  /* 0x0000005164517220 */ /* 0x040fe40000410000 */
[C---:B------:R-:W-:Y:S02]  /*1bcd0*/  FMUL.FTZ R82, R3.reuse, R82 ;  /* 0x0000005203527220 */ /* 0x040fe40000410000 */
[C---:B------:R-:W-:Y:S02]  /*1bce0*/  FMUL.FTZ R83, R3.reuse, R83 ;  /* 0x0000005303537220 */ /* 0x040fe40000410000 */
[----:B------:R-:W-:Y:S02]  /*1bcf0*/  IMAD.MOV.U32 R147, RZ, RZ, R251 ;  /* 0x000000ffff937224 */ /* 0x000fe400078e00fb */
[C---:B------:R-:W-:Y:S02]  /*1bd00*/  FMUL.FTZ R84, R100.reuse, R84 ;  /* 0x0000005464547220 */ /* 0x040fe40000410000 */
[----:B------:R-:W-:Y:S02]  /*1bd10*/  FMUL.FTZ R85, R100, R85 ;  /* 0x0000005564557220 */ /* 0x000fe40000410000 */
[C---:B------:R-:W-:Y:S02]  /*1bd20*/  FMUL.FTZ R86, R3.reuse, R86 ;  /* 0x0000005603567220 */ /* 0x040fe40000410000 */
[----:B------:R-:W-:Y:S02]  /*1bd30*/  FMUL.FTZ R87, R3, R87 ;  /* 0x0000005703577220 */ /* 0x000fe40000410000 */
[C---:B------:R-:W-:Y:S01]  /*1bd40*/  FMUL.FTZ R88, R2.reuse, R88 ;  /* 0x0000005802587220 */ /* 0x040fe20000410000 */
[-C--:B----4-:R-:W-:Y:S01]  /*1bd50*/  HMMA.16816.F32 R68, R172, R108.reuse, R68 ;  /* 0x0000006cac44723c */ /* 0x090fe20000001844 */
[----:B------:R-:W-:Y:S02]  /*1bd60*/  FMUL.FTZ R89, R2, R89 ;  /* 0x0000005902597220 */ /* 0x000fe40000410000 */
[C---:B------:R-:W-:Y:S02]  /*1bd70*/  FMUL.FTZ R90, R0.reuse, R90 ;  /* 0x0000005a005a7220 */ /* 0x040fe40000410000 */
[----:B------:R-:W-:Y:S02]  /*1bd80*/  FMUL.FTZ R91, R0, R91 ;  /* 0x0000005b005b7220 */ /* 0x000fe40000410000 */
[----:B-1----:R-:W-:Y:S01]  /*1bd90*/  FFMA.FTZ R105, R197, c[0x0][0x23c], -R182 ;  /* 0x00008f00c5697a23 */ /* 0x002fe200000108b6 */
[C---:B------:R-:W-:Y:S01]  /*1bda0*/  HMMA.16816.F32 R72, R176.reuse, R108, R72 ;  /* 0x0000006cb048723c */ /* 0x040fe20000001848 */
[----:B------:R-:W-:Y:S02]  /*1bdb0*/  IMAD.MOV.U32 R149, RZ, RZ, R247 ;  /* 0x000000ffff957224 */ /* 0x000fe400078e00f7 */
[----:B------:R1:W-:Y:S01]  /*1bdc0*/  MUFU.EX2 R251, R105 ;  /* 0x0000006900fb7308 */ /* 0x0003e20000000800 */
[----:B------:R-:W-:Y:S02]  /*1bdd0*/  IMAD.MOV.U32 R152, RZ, RZ, R240 ;  /* 0x000000ffff987224 */ /* 0x000fe400078e00f0 */
[----:B------:R-:W-:Y:S02]  /*1bde0*/  IMAD.MOV.U32 R153, RZ, RZ, R237 ;  /* 0x000000ffff997224 */ /* 0x000fe400078e00ed */
[----:B------:R-:W-:Y:S01]  /*1bdf0*/  FFMA.FTZ R106, R203, c[0x0][0x23c], -R183 ;  /* 0x00008f00cb6a7a23 */ /* 0x000fe200000108b7 */
[-C--:B------:R-:W-:Y:S03]  /*1be00*/  HMMA.16816.F32 R76, R176, R110.reuse, R76 ;  /* 0x0000006eb04c723c */ /* 0x080fe6000000184c */
[----:B------:R-:W-:Y:S02]  /*1be10*/  IMAD.MOV.U32 R154, RZ, RZ, R236 ;  /* 0x000000ffff9a7224 */ /* 0x000fe400078e00ec */
[C---:B------:R-:W-:Y:S01]  /*1be20*/  FMUL.FTZ R92, R2.reuse, R92 ;  /* 0x0000005c025c7220 */ /* 0x040fe20000410000 */
[----:B------:R4:W-:Y:S01]  /*1be30*/  MUFU.EX2 R236, R106 ;  /* 0x0000006a00ec7308 */ /* 0x0009e20000000800 */
[----:B------:R-:W-:Y:S01]  /*1be40*/  FMUL.FTZ R93, R2, R93 ;  /* 0x0000005d025d7220 */ /* 0x000fe20000410000 */
[C---:B------:R-:W-:Y:S01]  /*1be50*/  HMMA.16816.F32 R80, R172.reuse, R110, R80 ;  /* 0x0000006eac50723c */ /* 0x040fe20000001850 */
[C---:B------:R-:W-:Y:S01]  /*1be60*/  FMUL.FTZ R94, R0.reuse, R94 ;  /* 0x0000005e005e7220 */ /* 0x040fe20000410000 */
[----:B------:R-:W2:Y:S02]  /*1be70*/  LDSM.16.MT88.4 R108, [R214+0xb000] ;  /* 0x00b00000d66c783b */ /* 0x000ea40000004200 */
[----:B------:R-:W-:Y:S02]  /*1be80*/  FMUL.FTZ R95, R0, R95 ;  /* 0x0000005f005f7220 */ /* 0x000fe40000410000 */
[----:B------:R-:W-:Y:S02]  /*1be90*/  FFMA.FTZ R112, R233, c[0x0][0x23c], -R180 ;  /* 0x00008f00e9707a23 */ /* 0x000fe400000108b4 */
[----:B------:R-:W-:Y:S04]  /*1bea0*/  IMAD.MOV.U32 R155, RZ, RZ, R235 ;  /* 0x000000ffff9b7224 */ /* 0x000fe800078e00eb */
[----:B-1----:R-:W-:Y:S02]  /*1beb0*/  FFMA.FTZ R105, R196, c[0x0][0x23c], -R183 ;  /* 0x00008f00c4697a23 */ /* 0x002fe400000108b7 */
[----:B------:R-:W-:Y:S02]  /*1bec0*/  IMAD.MOV.U32 R143, RZ, RZ, R241 ;  /* 0x000000ffff8f7224 */ /* 0x000fe400078e00f1 */
[C---:B------:R-:W-:Y:S01]  /*1bed0*/  FMUL.FTZ R96, R100.reuse, R96 ;  /* 0x0000006064607220 */ /* 0x040fe20000410000 */
[----:B------:R1:W-:Y:S01]  /*1bee0*/  MUFU.EX2 R246, R105 ;  /* 0x0000006900f67308 */ /* 0x0003e20000000800 */
[----:B------:R-:W-:Y:S02]  /*1bef0*/  FMUL.FTZ R97, R100, R97 ;  /* 0x0000006164617220 */ /* 0x000fe40000410000 */
[C---:B------:R-:W-:Y:S02]  /*1bf00*/  FMUL.FTZ R98, R3.reuse, R98 ;  /* 0x0000006203627220 */ /* 0x040fe40000410000 */
[----:B------:R-:W-:Y:S01]  /*1bf10*/  FMUL.FTZ R99, R3, R99 ;  /* 0x0000006303637220 */ /* 0x000fe20000410000 */
[----:B----4-:R-:W-:Y:S01]  /*1bf20*/  SHF.R.U32.HI R106, RZ, 0x18, R184 ;  /* 0x00000018ff6a7819 */ /* 0x010fe200000116b8 */
[----:B------:R-:W-:Y:S02]  /*1bf30*/  IMAD.MOV.U32 R151, RZ, RZ, R149 ;  /* 0x000000ffff977224 */ /* 0x000fe400078e0095 */
[----:B------:R-:W-:Y:S01]  /*1bf40*/  IMAD.MOV.U32 R150, RZ, RZ, R148 ;  /* 0x000000ffff967224 */ /* 0x000fe200078e0094 */
[----:B------:R4:W-:Y:S01]  /*1bf50*/  MUFU.EX2 R241, R112 ;  /* 0x0000007000f17308 */ /* 0x0009e20000000800 */
[----:B------:R-:W-:Y:S02]  /*1bf60*/  IMAD.MOV.U32 R161, RZ, RZ, R151 ;  /* 0x000000ffffa17224 */ /* 0x000fe400078e0097 */
[----:B------:R-:W-:Y:S02]  /*1bf70*/  IMAD.MOV.U32 R151, RZ, RZ, R221 ;  /* 0x000000ffff977224 */ /* 0x000fe400078e00dd */
[----:B------:R-:W-:Y:S01]  /*1bf80*/  IMAD.MOV.U32 R160, RZ, RZ, R150 ;  /* 0x000000ffffa07224 */ /* 0x000fe200078e0096 */
[----:B------:R-:W-:Y:S01]  /*1bf90*/  MOV R150, R220 ;  /* 0x000000dc00967202 */ /* 0x000fe20000000f00 */
[----:B------:R-:W-:Y:S02]  /*1bfa0*/  IMAD.MOV.U32 R168, RZ, RZ, R126 ;  /* 0x000000ffffa87224 */ /* 0x000fe400078e007e */
[----:B------:R-:W-:Y:S02]  /*1bfb0*/  IMAD.MOV.U32 R162, RZ, RZ, R160 ;  /* 0x000000ffffa27224 */ /* 0x000fe400078e00a0 */
[----:B------:R-:W-:Y:S02]  /*1bfc0*/  IMAD.MOV.U32 R163, RZ, RZ, R161 ;  /* 0x000000ffffa37224 */ /* 0x000fe400078e00a1 */
[----:B-1----:R-:W-:Y:S01]  /*1bfd0*/  FFMA.FTZ R105, R195, c[0x0][0x23c], -R183 ;  /* 0x00008f00c3697a23 */ /* 0x002fe200000108b7 */
[-C--:B--2---:R-:W-:Y:S03]  /*1bfe0*/  HMMA.16816.F32 R84, R172, R108.reuse, R84 ;  /* 0x0000006cac54723c */ /* 0x084fe60000001854 */
[----:B------:R1:W-:Y:S05]  /*1bff0*/  MUFU.EX2 R247, R105 ;  /* 0x0000006900f77308 */ /* 0x0003ea0000000800 */
[C---:B------:R-:W-:Y:S01]  /*1c000*/  HMMA.16816.F32 R88, R176.reuse, R108, R88 ;  /* 0x0000006cb058723c */ /* 0x040fe20000001858 */
[----:B----4-:R-:W2:Y:S06]  /*1c010*/  LDSM.16.MT88.4 R112, [R212+0x9400] ;  /* 0x00940000d470783b */ /* 0x010eac0000004200 */
[----:B------:R-:W-:Y:S01]  /*1c020*/  FFMA.FTZ R109, R232, c[0x0][0x23c], -R180 ;  /* 0x00008f00e86d7a23 */ /* 0x000fe200000108b4 */
[-C--:B------:R-:W-:Y:S01]  /*1c030*/  HMMA.16816.F32 R92, R176, R110.reuse, R92 ;  /* 0x0000006eb05c723c */ /* 0x080fe2000000185c */
[----:B------:R-:W-:Y:S02]  /*1c040*/  FFMA.FTZ R108, R231, c[0x0][0x23c], -R181 ;  /* 0x00008f00e76c7a23 */ /* 0x000fe400000108b5 */
[----:B------:R4:W2:Y:S05]  /*1c050*/  MUFU.EX2 R244, R109 ;  /* 0x0000006d00f47308 */ /* 0x0008aa0000000800 */
[----:B------:R-:W-:Y:S01]  /*1c060*/  HMMA.16816.F32 R96, R172, R110, R96 ;  /* 0x0000006eac60723c */ /* 0x000fe20000001860 */
[--C-:B-1----:R-:W-:Y:S04]  /*1c070*/  FFMA.FTZ R105, R205, c[0x0][0x23c], -R182.reuse ;  /* 0x00008f00cd697a23 */ /* 0x102fe800000108b6 */
[----:B------:R1:W1:Y:S02]  /*1c080*/  MUFU.EX2 R240, R108 ;  /* 0x0000006c00f07308 */ /* 0x0002640000000800 */
[----:B------:R-:W-:Y:S01]  /*1c090*/  LOP3.LUT R110, R184, 0xff, RZ, 0xc0, !PT ;  /* 0x000000ffb86e7812 */ /* 0x000fe200078ec0ff */
[--C-:B------:R-:W-:Y:S07]  /*1c0a0*/  HSET2.LE.AND R111, R191, R141.reuse, PT ;  /* 0x0000008dbf6f7233 */ /* 0x100fee0003803000 */
[----:B------:R2:W-:Y:S01]  /*1c0b0*/  MUFU.EX2 R239, R105 ;  /* 0x0000006900ef7308 */ /* 0x0005e20000000800 */
[----:B----4-:R-:W-:Y:S09]  /*1c0c0*/  FFMA.FTZ R109, R206, c[0x0][0x23c], -R182 ;  /* 0x00008f00ce6d7a23 */ /* 0x010ff200000108b6 */
[----:B------:R4:W-:Y:S01]  /*1c0d0*/  MUFU.EX2 R237, R109 ;  /* 0x0000006d00ed7308 */ /* 0x0009e20000000800 */
[----:B-1----:R-:W-:Y:S02]  /*1c0e0*/  SHF.R.U32.HI R108, RZ, 0x10, R184 ;  /* 0x00000010ff6c7819 */ /* 0x002fe400000116b8 */
[----:B--2---:R-:W-:Y:S04]  /*1c0f0*/  LOP3.LUT R105, R184, 0xffff, RZ, 0xc0, !PT ;  /* 0x0000ffffb8697812 */ /* 0x004fe800078ec0ff */
[----:B----4-:R-:W-:Y:S02]  /*1c100*/  SHF.R.U32.HI R109, RZ, 0x8, R105 ;  /* 0x00000008ff6d7819 */ /* 0x010fe40000011669 */
[----:B------:R-:W-:Y:S01]  /*1c110*/  LOP3.LUT R105, R108, 0xff, RZ, 0xc0, !PT ;  /* 0x000000ff6c697812 */ /* 0x000fe200078ec0ff */
[----:B------:R-:W-:Y:S01]  /*1c120*/  FFMA.FTZ R108, R201, c[0x0][0x23c], -R183 ;  /* 0x00008f00c96c7a23 */ /* 0x000fe200000108b7 */
[----:B------:R-:W-:Y:S01]  /*1c130*/  PRMT R116, R110, 0x5410, R109 ;  /* 0x000054106e747816 */ /* 0x000fe2000000006d */
[--C-:B------:R-:W-:Y:S01]  /*1c140*/  HSET2.LE.AND R110, R192, R141.reuse, PT ;  /* 0x0000008dc06e7233 */ /* 0x100fe20003803000 */
[----:B------:R-:W-:Y:S01]  /*1c150*/  PRMT R117, R105, 0x5410, R106 ;  /* 0x0000541069757816 */ /* 0x000fe2000000006a */
[----:B------:R1:W2:Y:S01]  /*1c160*/  MUFU.EX2 R235, R108 ;  /* 0x0000006c00eb7308 */ /* 0x0002a20000000800 */
[----:B---3--:R-:W-:Y:S01]  /*1c170*/  F2FP.PACK_AB R105, R140, R250 ;  /* 0x000000fa8c69723e */ /* 0x008fe200000000ff */
[--C-:B------:R-:W-:Y:S01]  /*1c180*/  HSET2.LE.AND R116, R116, R141.reuse, PT ;  /* 0x0000008d74747233 */ /* 0x100fe20003803000 */
[----:B------:R-:W-:Y:S01]  /*1c190*/  F2FP.PACK_AB R106, R252, R249 ;  /* 0x000000f9fc6a723e */ /* 0x000fe200000000ff */
[--C-:B------:R-:W-:Y:S01]  /*1c1a0*/  HSET2.LE.AND R109, R187, R141.reuse, PT ;  /* 0x0000008dbb6d7233 */ /* 0x100fe20003803000 */
[----:B------:R-:W-:Y:S01]  /*1c1b0*/  LOP3.LUT R110, R110, R105, RZ, 0xc0, !PT ;  /* 0x000000696e6e7212 */ /* 0x000fe200078ec0ff */
[--C-:B------:R-:W-:Y:S01]  /*1c1c0*/  HSET2.LE.AND R117, R117, R141.reuse, PT ;  /* 0x0000008d75757233 */ /* 0x100fe20003803000 */
[----:B------:R-:W-:Y:S02]  /*1c1d0*/  F2FP.PACK_AB R105, R244, R241 ;  /* 0x000000f1f469723e */ /* 0x000fe400000000ff */
[----:B------:R-:W-:Y:S02]  /*1c1e0*/  LOP3.LUT R111, R111, R106, RZ, 0xc0, !PT ;  /* 0x0000006a6f6f7212 */ /* 0x000fe400078ec0ff */
[----:B------:R-:W-:Y:S04]  /*1c1f0*/  F2FP.PACK_AB R106, R243, R240 ;  /* 0x000000f0f36a723e */ /* 0x000fe800000000ff */
[----:B------:R-:W-:Y:S02]  /*1c200*/  LOP3.LUT R109, R109, R106, RZ, 0xc0, !PT ;  /* 0x0000006a6d6d7212 */ /* 0x000fe400078ec0ff */
[----:B------:R-:W-:Y:S04]  /*1c210*/  F2FP.PACK_AB R106, R247, R246 ;  /* 0x000000f6f76a723e */ /* 0x000fe800000000ff */
[----:B------:R-:W-:Y:S01]  /*1c220*/  LOP3.LUT R119, R119, R106, RZ, 0xc0, !PT ;  /* 0x0000006a77777212 */ /* 0x000fe200078ec0ff */
[--C-:B-1----:R-:W-:Y:S01]  /*1c230*/  HSET2.LE.AND R108, R190, R141.reuse, PT ;  /* 0x0000008dbe6c7233 */ /* 0x102fe20003803000 */
[----:B--2---:R-:W-:Y:S04]  /*1c240*/  F2FP.PACK_AB R106, R235, R236 ;  /* 0x000000eceb6a723e */ /* 0x004fe800000000ff */
[----:B------:R-:W-:Y:S02]  /*1c250*/  LOP3.LUT R108, R108, R105, RZ, 0xc0, !PT ;  /* 0x000000696c6c7212 */ /* 0x000fe400078ec0ff */
[----:B------:R-:W-:Y:S02]  /*1c260*/  F2FP.PACK_AB R105, R251, R248 ;  /* 0x000000f8fb69723e */ /* 0x000fe400000000ff */
[----:B------:R-:W-:Y:S02]  /*1c270*/  LOP3.LUT R117, R117, R106, RZ, 0xc0, !PT ;  /* 0x0000006a75757212 */ /* 0x000fe400078ec0ff */
[----:B------:R-:W-:Y:S01]  /*1c280*/  LOP3.LUT R118, R118, R105, RZ, 0xc0, !PT ;  /* 0x0000006976767212 */ /* 0x000fe200078ec0ff */
[-C--:B------:R-:W-:Y:S01]  /*1c290*/  HMMA.16816.F32 R4, R108, R112.reuse, R4 ;  /* 0x000000706c04723c */ /* 0x080fe20000001804 */
[----:B------:R-:W-:Y:S02]  /*1c2a0*/  F2FP.PACK_AB R105, R239, R237 ;  /* 0x000000edef69723e */ /* 0x000fe400000000ff */
[----:B------:R-:W-:Y:S02]  /*1c2b0*/  SHF.R.U32.HI R106, RZ, 0x8, R198 ;  /* 0x00000008ff6a7819 */ /* 0x000fe400000116c6 */
[----:B------:R-:W-:Y:S01]  /*1c2c0*/  LOP3.LUT R116, R116, R105, RZ, 0xc0, !PT ;  /* 0x0000006974747212 */ /* 0x000fe200078ec0ff */
[----:B------:R-:W-:Y:S02]  /*1c2d0*/  FFMA.FTZ R105, R155, c[0x0][0x23c], -R180 ;  /* 0x00008f009b697a23 */ /* 0x000fe400000108b4 */
[----:B------:R-:W-:Y:S01]  /*1c2e0*/  IMAD.MOV.U32 R155, RZ, RZ, R154 ;  /* 0x000000ffff9b7224 */ /* 0x000fe200078e009a */
[----:B------:R-:W-:Y:S01]  /*1c2f0*/  MOV R154, R153 ;  /* 0x00000099009a7202 */ /* 0x000fe20000000f00 */
[----:B------:R1:W-:Y:S02]  /*1c300*/  MUFU.EX2 R233, R105 ;  /* 0x0000006900e97308 */ /* 0x0003e40000000800 */
        /* <DEDUP_REMOVED lines=10> */
[----:B------:R-:W2:Y:S01]  /*1c3b0*/  LDL.LU R135, [R1+0x28] ;  /* 0x0000280001877983 */ /* 0x000ea20000300800 */
[C---:B------:R-:W-:Y:S03]  /*1c3c0*/  HMMA.16816.F32 R16, R108.reuse, R114, R16 ;  /* 0x000000726c10723c */ /* 0x040fe60000001810 */
[----:B------:R-:W3:Y:S01]  /*1c3d0*/  LDSM.16.MT88.4 R112, [R214+0x9400] ;  /* 0x00940000d670783b */ /* 0x000ee20000004200 */
[----:B-1----:R-:W-:Y:S04]  /*1c3e0*/  FFMA.FTZ R105, R234, c[0x0][0x23c], -R180 ;  /* 0x00008f00ea697a23 */ /* 0x002fe800000108b4 */
[----:B------:R1:W-:Y:S04]  /*1c3f0*/  MUFU.EX2 R234, R105 ;  /* 0x0000006900ea7308 */ /* 0x0003e80000000800 */
[----:B-1----:R-:W-:Y:S01]  /*1c400*/  FFMA.FTZ R105, R155, c[0x0][0x23c], -R181 ;  /* 0x00008f009b697a23 */ /* 0x002fe200000108b5 */
[----:B------:R-:W-:Y:S01]  /*1c410*/  MOV R155, R154 ;  /* 0x0000009a009b7202 */ /* 0x000fe20000000f00 */
[----:B------:R-:W-:Y:S02]  /*1c420*/  IMAD.MOV.U32 R154, RZ, RZ, R153 ;  /* 0x000000ffff9a7224 */ /* 0x000fe400078e0099 */
[----:B------:R-:W-:Y:S02]  /*1c430*/  IMAD.MOV.U32 R153, RZ, RZ, R152 ;  /* 0x000000ffff997224 */ /* 0x000fe400078e0098 */
[----:B------:R1:W-:Y:S01]  /*1c440*/  MUFU.EX2 R232, R105 ;  /* 0x0000006900e87308 */ /* 0x0003e20000000800 */
[----:B------:R-:W-:Y:S02]  /*1c450*/  IMAD.MOV.U32 R152, RZ, RZ, R143 ;  /* 0x000000ffff987224 */ /* 0x000fe400078e008f */
[----:B------:R-:W-:Y:S02]  /*1c460*/  IMAD.MOV.U32 R143, RZ, RZ, R142 ;  /* 0x000000ffff8f7224 */ /* 0x000fe400078e008e */
[----:B------:R-:W-:Y:S01]  /*1c470*/  IMAD.MOV.U32 R142, RZ, RZ, R147 ;  /* 0x000000ffff8e7224 */ /* 0x000fe200078e0093 */
[-C--:B---3--:R-:W-:Y:S01]  /*1c480*/  HMMA.16816.F32 R20, R108, R112.reuse, R20 ;  /* 0x000000706c14723c */ /* 0x088fe20000001814 */
[----:B------:R-:W-:Y:S02]  /*1c490*/  IMAD.MOV.U32 R147, RZ, RZ, R146 ;  /* 0x000000ffff937224 */ /* 0x000fe400078e0092 */
[----:B------:R-:W-:Y:S02]  /*1c4a0*/  IMAD.MOV.U32 R146, RZ, RZ, R145 ;  /* 0x000000ffff927224 */ /* 0x000fe400078e0091 */
[----:B------:R-:W-:Y:S03]  /*1c4b0*/  IMAD.MOV.U32 R145, RZ, RZ, R144 ;  /* 0x000000ffff917224 */ /* 0x000fe600078e0090 */
[C---:B------:R-:W-:Y:S08]  /*1c4c0*/  HMMA.16816.F32 R24, R116.reuse, R112, R24 ;  /* 0x000000707418723c */ /* 0x040ff00000001818 */
[-C--:B------:R-:W-:Y:S01]  /*1c4d0*/  HMMA.16816.F32 R28, R116, R114.reuse, R28 ;  /* 0x00000072741c723c */ /* 0x080fe2000000181c */
[----:B-1----:R-:W-:Y:S03]  /*1c4e0*/  FFMA.FTZ R105, R155, c[0x0][0x23c], -R181 ;  /* 0x00008f009b697a23 */ /* 0x002fe600000108b5 */
[----:B------:R-:W-:Y:S02]  /*1c4f0*/  IMAD.MOV.U32 R155, RZ, RZ, R154 ;  /* 0x000000ffff9b7224 */ /* 0x000fe400078e009a */
[----:B------:R-:W-:Y:S02]  /*1c500*/  IMAD.MOV.U32 R154, RZ, RZ, R153 ;  /* 0x000000ffff9a7224 */ /* 0x000fe400078e0099 */
[C---:B------:R-:W-:Y:S01]  /*1c510*/  HMMA.16816.F32 R32, R108.reuse, R114, R32 ;  /* 0x000000726c20723c */ /* 0x040fe20000001820 */
[----:B------:R-:W1:Y:S01]  /*1c520*/  LDSM.16.MT88.4 R112, [R212+0xa400] ;  /* 0x00a40000d470783b */ /* 0x000e620000004200 */
[----:B------:R3:W-:Y:S02]  /*1c530*/  MUFU.EX2 R231, R105 ;  /* 0x0000006900e77308 */ /* 0x0007e40000000800 */
[----:B------:R-:W-:Y:S02]  /*1c540*/  IMAD.MOV.U32 R153, RZ, RZ, R152 ;  /* 0x000000ffff997224 */ /* 0x000fe400078e0098 */
[----:B------:R-:W-:Y:S01]  /*1c550*/  IMAD.MOV.U32 R152, RZ, RZ, R143 ;  /* 0x000000ffff987224 */ /* 0x000fe200078e008f */
[----:B------:R-:W-:Y:S01]  /*1c560*/  MOV R143, R142 ;  /* 0x0000008e008f7202 */ /* 0x000fe20000000f00 */
[----:B------:R-:W-:Y:S04]  /*1c570*/  IMAD.MOV.U32 R142, RZ, RZ, R147 ;  /* 0x000000ffff8e7224 */ /* 0x000fe800078e0093 */
[----:B------:R-:W-:Y:S02]  /*1c580*/  IMAD.MOV.U32 R147, RZ, RZ, R146 ;  /* 0x000000ffff937224 */ /* 0x000fe400078e0092 */
[----:B------:R-:W-:Y:S01]  /*1c590*/  IMAD.MOV.U32 R146, RZ, RZ, R145 ;  /* 0x000000ffff927224 */ /* 0x000fe200078e0091 */
[----:B---3--:R-:W-:Y:S01]  /*1c5a0*/  LOP3.LUT R105, R202, 0xff, RZ, 0xc0, !PT ;  /* 0x000000ffca697812 */ /* 0x008fe200078ec0ff */
[-C--:B-1----:R-:W-:Y:S08]  /*1c5b0*/  HMMA.16816.F32 R36, R108, R112.reuse, R36 ;  /* 0x000000706c24723c */ /* 0x082ff00000001824 */
[C---:B------:R-:W-:Y:S08]  /*1c5c0*/  HMMA.16816.F32 R40, R116.reuse, R112, R40 ;  /* 0x000000707428723c */ /* 0x040ff00000001828 */
[-C--:B------:R-:W-:Y:S08]  /*1c5d0*/  HMMA.16816.F32 R44, R116, R114.reuse, R44 ;  /* 0x00000072742c723c */ /* 0x080ff0000000182c */
[C---:B------:R-:W-:Y:S01]  /*1c5e0*/  HMMA.16816.F32 R48, R108.reuse, R114, R48 ;  /* 0x000000726c30723c */ /* 0x040fe20000001830 */
[----:B------:R-:W1:Y:S07]  /*1c5f0*/  LDSM.16.MT88.4 R112, [R214+0xa400] ;  /* 0x00a40000d670783b */ /* 0x000e6e0000004200 */
[-C--:B-1----:R-:W-:Y:S08]  /*1c600*/  HMMA.16816.F32 R52, R108, R112.reuse, R52 ;  /* 0x000000706c34723c */ /* 0x082ff00000001834 */
[C---:B------:R-:W-:Y:S08]  /*1c610*/  HMMA.16816.F32 R56, R116.reuse, R112, R56 ;  /* 0x000000707438723c */ /* 0x040ff00000001838 */
[-C--:B------:R-:W-:Y:S08]  /*1c620*/  HMMA.16816.F32 R60, R116, R114.reuse, R60 ;  /* 0x00000072743c723c */ /* 0x080ff0000000183c */
[C---:B------:R-:W-:Y:S01]  /*1c630*/  HMMA.16816.F32 R64, R108.reuse, R114, R64 ;  /* 0x000000726c40723c */ /* 0x040fe20000001840 */
[----:B------:R-:W1:Y:S07]  /*1c640*/  LDSM.16.MT88.4 R112, [R212+0xb400] ;  /* 0x00b40000d470783b */ /* 0x000e6e0000004200 */
[-C--:B-1----:R-:W-:Y:S08]  /*1c650*/  HMMA.16816.F32 R68, R108, R112.reuse, R68 ;  /* 0x000000706c44723c */ /* 0x082ff00000001844 */
[C---:B------:R-:W-:Y:S07]  /*1c660*/  HMMA.16816.F32 R72, R116.reuse, R112, R72 ;  /* 0x000000707448723c */ /* 0x040fee0000001848 */
[----:B------:R-:W-:Y:S01]  /*1c670*/  FFMA.FTZ R112, R155, c[0x0][0x23c], -R180 ;  /* 0x00008f009b707a23 */ /* 0x000fe200000108b4 */
[-C--:B------:R-:W-:Y:S01]  /*1c680*/  HMMA.16816.F32 R76, R116, R114.reuse, R76 ;  /* 0x00000072744c723c */ /* 0x080fe2000000184c */
[----:B------:R-:W-:Y:S02]  /*1c690*/  IMAD.MOV.U32 R155, RZ, RZ, R154 ;  /* 0x000000ffff9b7224 */ /* 0x000fe400078e009a */
[----:B------:R1:W-:Y:S01]  /*1c6a0*/  MUFU.EX2 R202, R112 ;  /* 0x0000007000ca7308 */ /* 0x0003e20000000800 */
[----:B------:R-:W-:Y:S02]  /*1c6b0*/  IMAD.MOV.U32 R154, RZ, RZ, R153 ;  /* 0x000000ffff9a7224 */ /* 0x000fe400078e0099 */
[----:B------:R-:W-:Y:S01]  /*1c6c0*/  IMAD.MOV.U32 R153, RZ, RZ, R152 ;  /* 0x000000ffff997224 */ /* 0x000fe200078e0098 */
[----:B------:R-:W-:Y:S01]  /*1c6d0*/  MOV R149, R155 ;  /* 0x0000009b00957202 */ /* 0x000fe20000000f00 */
[----:B------:R-:W-:Y:S01]  /*1c6e0*/  IMAD.MOV.U32 R152, RZ, RZ, R143 ;  /* 0x000000ffff987224 */ /* 0x000fe200078e008f */
[C---:B------:R-:W-:Y:S03]  /*1c6f0*/  HMMA.16816.F32 R80, R108.reuse, R114, R80 ;  /* 0x000000726c50723c */ /* 0x040fe60000001850 */
[----:B------:R-:W-:Y:S02]  /*1c700*/  IMAD.MOV.U32 R143, RZ, RZ, R142 ;  /* 0x000000ffff8f7224 */ /* 0x000fe400078e008e */
[----:B------:R-:W-:Y:S02]  /*1c710*/  IMAD.MOV.U32 R142, RZ, RZ, R147 ;  /* 0x000000ffff8e7224 */ /* 0x000fe400078e0093 */
[----:B------:R-:W-:Y:S02]  /*1c720*/  IMAD.MOV.U32 R147, RZ, RZ, R146 ;  /* 0x000000ffff937224 */ /* 0x000fe400078e0092 */
[----:B------:R-:W-:Y:S03]  /*1c730*/  IMAD.MOV.U32 R155, RZ, RZ, R153 ;  /* 0x000000ffff9b7224 */ /* 0x000fe600078e0099 */
[----:B------:R-:W-:Y:S02]  /*1c740*/  IMAD.MOV.U32 R153, RZ, RZ, R143 ;  /* 0x000000ffff997224 */ /* 0x000fe400078e008f */
[----:B------:R-:W-:Y:S02]  /*1c750*/  IMAD.MOV.U32 R143, RZ, RZ, R147 ;  /* 0x000000ffff8f7224 */ /* 0x000fe400078e0093 */
[----:B------:R-:W-:Y:S02]  /*1c760*/  IMAD.MOV.U32 R148, RZ, RZ, R154 ;  /* 0x000000ffff947224 */ /* 0x000fe400078e009a */
[----:B------:R-:W-:Y:S01]  /*1c770*/  IMAD.MOV.U32 R154, RZ, RZ, R152 ;  /* 0x000000ffff9a7224 */ /* 0x000fe200078e0098 */
[----:B-1----:R-:W1:Y:S01]  /*1c780*/  LDSM.16.MT88.4 R112, [R214+0xb400] ;  /* 0x00b40000d670783b */ /* 0x002e620000004200 */
[----:B------:R-:W-:Y:S01]  /*1c790*/  IMAD.MOV.U32 R152, RZ, RZ, R142 ;  /* 0x000000ffff987224 */ /* 0x000fe200078e008e */
[----:B--2---:R-:W-:Y:S01]  /*1c7a0*/  MOV R144, R135 ;  /* 0x0000008700907202 */ /* 0x004fe20000000f00 */
        /* <DEDUP_REMOVED lines=8> */
[----:B------:R-:W-:Y:S01]  /*1c830*/  MOV R146, R145 ;  /* 0x0000009100927202 */ /* 0x000fe20000000f00 */
[----:B------:R-:W-:Y:S02]  /*1c840*/  IMAD.MOV.U32 R134, RZ, RZ, R137 ;  /* 0x000000ffff867224 */ /* 0x000fe400078e0089 */
[----:B------:R-:W-:Y:S01]  /*1c850*/  IMAD.MOV.U32 R137, RZ, RZ, R127 ;  /* 0x000000ffff897224 */ /* 0x000fe200078e007f */
[----:B------:R-:W-:Y:S01]  /*1c860*/  MOV R127, R124 ;  /* 0x0000007c007f7202 */ /* 0x000fe20000000f00 */
[----:B------:R-:W-:Y:S02]  /*1c870*/  IMAD.MOV.U32 R124, RZ, RZ, R130 ;  /* 0x000000ffff7c7224 */ /* 0x000fe400078e0082 */
[----:B------:R-:W-:Y:S01]  /*1c880*/  IMAD.MOV.U32 R145, RZ, RZ, R135 ;  /* 0x000000ffff917224 */ /* 0x000fe200078e0087 */
[----:B------:R-:W3:Y:S01]  /*1c890*/  LDL.LU R130, [R1+0x20] ;  /* 0x0000200001827983 */ /* 0x000ee20000300800 */
[----:B------:R-:W-:Y:S01]  /*1c8a0*/  IMAD.MOV.U32 R135, RZ, RZ, R134 ;  /* 0x000000ffff877224 */ /* 0x000fe200078e0086 */
[-C--:B-1----:R-:W-:Y:S01]  /*1c8b0*/  HMMA.16816.F32 R84, R108, R112.reuse, R84 ;  /* 0x000000706c54723c */ /* 0x082fe20000001854 */
[----:B------:R-:W-:Y:S02]  /*1c8c0*/  IMAD.MOV.U32 R134, RZ, RZ, R137 ;  /* 0x000000ffff867224 */ /* 0x000fe400078e0089 */
[----:B------:R-:W-:Y:S02]  /*1c8d0*/  IMAD.MOV.U32 R137, RZ, RZ, R127 ;  /* 0x000000ffff897224 */ /* 0x000fe400078e007f */
[----:B------:R-:W-:Y:S02]  /*1c8e0*/  IMAD.MOV.U32 R127, RZ, RZ, R124 ;  /* 0x000000ffff7f7224 */ /* 0x000fe400078e007c */
[----:B------:R-:W-:Y:S01]  /*1c8f0*/  IMAD.MOV.U32 R147, RZ, RZ, R145 ;  /* 0x000000ffff937224 */ /* 0x000fe200078e0091 */
[C---:B------:R-:W-:Y:S01]  /*1c900*/  HMMA.16816.F32 R88, R116.reuse, R112, R88 ;  /* 0x000000707458723c */ /* 0x040fe20000001858 */
[----:B------:R-:W-:Y:S03]  /*1c910*/  IMAD.MOV.U32 R145, RZ, RZ, R134 ;  /* 0x000000ffff917224 */ /* 0x000fe600078e0086 */
[----:B------:R-:W-:Y:S02]  /*1c920*/  IMAD.MOV.U32 R134, RZ, RZ, R127 ;  /* 0x000000ffff867224 */ /* 0x000fe400078e007f */
[----:B------:R-:W-:Y:S01]  /*1c930*/  IMAD.MOV.U32 R127, RZ, RZ, R129 ;  /* 0x000000ffff7f7224 */ /* 0x000fe200078e0081 */
[----:B------:R-:W-:Y:S01]  /*1c940*/  PRMT R129, R105, 0x5410, R199 ;  /* 0x0000541069817816 */ /* 0x000fe200000000c7 */
[----:B------:R-:W-:Y:S01]  /*1c950*/  FFMA.FTZ R105, R149, c[0x0][0x23c], -R180 ;  /* 0x00008f0095697a23 */ /* 0x000fe200000108b4 */
[-C--:B------:R-:W-:Y:S01]  /*1c960*/  HMMA.16816.F32 R92, R116, R114.reuse, R92 ;  /* 0x00000072745c723c */ /* 0x080fe2000000185c */
[----:B------:R-:W1:Y:S02]  /*1c970*/  LDSM.16.MT88.4 R116, [R212+0x9800] ;  /* 0x00980000d474783b */ /* 0x000e640000004200 */
[----:B------:R-:W-:Y:S01]  /*1c980*/  IMAD.MOV.U32 R142, RZ, RZ, R146 ;  /* 0x000000ffff8e7224 */ /* 0x000fe200078e0092 */
[----:B------:R-:W4:Y:S01]  /*1c990*/  MUFU.EX2 R211, R105 ;  /* 0x0000006900d37308 */ /* 0x000f220000000800 */
[----:B------:R-:W-:Y:S01]  /*1c9a0*/  IMAD.MOV.U32 R149, RZ, RZ, R148 ;  /* 0x000000ffff957224 */ /* 0x000fe200078e0094 */
[----:B------:R-:W-:Y:S01]  /*1c9b0*/  MOV R146, R135 ;  /* 0x0000008700927202 */ /* 0x000fe20000000f00 */
[----:B------:R-:W-:Y:S01]  /*1c9c0*/  IMAD.MOV.U32 R135, RZ, RZ, R137 ;  /* 0x000000ffff877224 */ /* 0x000fe200078e0089 */
[----:B------:R-:W-:Y:S01]  /*1c9d0*/  LOP3.LUT R113, R186, 0xff, RZ, 0xc0, !PT ;  /* 0x000000ffba717812 */ /* 0x000fe200078ec0ff */
[----:B------:R-:W-:Y:S01]  /*1c9e0*/  IMAD.MOV.U32 R137, RZ, RZ, R128 ;  /* 0x000000ffff897224 */ /* 0x000fe200078e0080 */
[----:B------:R-:W-:Y:S02]  /*1c9f0*/  HMMA.16816.F32 R96, R108, R114, R96 ;  /* 0x000000726c60723c */ /* 0x000fe40000001860 */
[----:B------:R-:W-:Y:S01]  /*1ca00*/  IMAD.MOV.U32 R128, RZ, RZ, R122 ;  /* 0x000000ffff807224 */ /* 0x000fe200078e007a */
[----:B------:R-:W-:Y:S01]  /*1ca10*/  SHF.R.U32.HI R112, RZ, 0x8, R204 ;  /* 0x00000008ff707819 */ /* 0x000fe200000116cc */
[----:B------:R-:W-:Y:S01]  /*1ca20*/  IMAD.MOV.U32 R148, RZ, RZ, R155 ;  /* 0x000000ffff947224 */ /* 0x000fe200078e009b */
[----:B------:R-:W-:Y:S01]  /*1ca30*/  MOV R155, R154 ;  /* 0x0000009a009b7202 */ /* 0x000fe20000000f00 */
[----:B------:R-:W-:Y:S01]  /*1ca40*/  IMAD.MOV.U32 R154, RZ, RZ, R153 ;  /* 0x000000ffff9a7224 */ /* 0x000fe200078e0099 */
[--C-:B------:R-:W-:Y:S01]  /*1ca50*/  HSET2.LE.AND R111, R129, R141.reuse, PT ;  /* 0x0000008d816f7233 */ /* 0x100fe20003803000 */
[----:B------:R-:W-:Y:S01]  /*1ca60*/  IMAD.MOV.U32 R153, RZ, RZ, R152 ;  /* 0x000000ffff997224 */ /* 0x000fe200078e0098 */
[----:B------:R-:W-:Y:S03]  /*1ca70*/  PRMT R128, R128, 0x5410, R112 ;  /* 0x0000541080807816 */ /* 0x000fe60000000070 */
[----:B------:R-:W-:Y:S01]  /*1ca80*/  IMAD.MOV.U32 R152, RZ, RZ, R143 ;  /* 0x000000ffff987224 */ /* 0x000fe200078e008f */
[----:B------:R-:W-:Y:S01]  /*1ca90*/  LOP3.LUT R112, R185, 0xffff, RZ, 0xc0, !PT ;  /* 0x0000ffffb9707812 */ /* 0x000fe200078ec0ff */
[----:B------:R-:W-:Y:S01]  /*1caa0*/  IMAD.MOV.U32 R143, RZ, RZ, R142 ;  /* 0x000000ffff8f7224 */ /* 0x000fe200078e008e */
[--C-:B------:R-:W-:Y:S01]  /*1cab0*/  HSET2.LE.AND R114, R128, R141.reuse, PT ;  /* 0x0000008d80727233 */ /* 0x100fe20003803000 */
[----:B------:R-:W-:Y:S01]  /*1cac0*/  IMAD.MOV.U32 R142, RZ, RZ, R147 ;  /* 0x000000ffff8e7224 */ /* 0x000fe200078e0093 */
[----:B------:R-:W-:Y:S01]  /*1cad0*/  SHF.R.U32.HI R112, RZ, 0x8, R112 ;  /* 0x00000008ff707819 */ /* 0x000fe20000011670 */
[----:B------:R-:W-:Y:S01]  /*1cae0*/  IMAD.MOV.U32 R147, RZ, RZ, R146 ;  /* 0x000000ffff937224 */ /* 0x000fe200078e0092 */
[----:B----4-:R-:W-:Y:S01]  /*1caf0*/  F2FP.PACK_AB R109, R211, R202 ;  /* 0x000000cad36d723e */ /* 0x010fe200000000ff */
[----:B------:R-:W-:Y:S02]  /*1cb00*/  IMAD.MOV.U32 R146, RZ, RZ, R145 ;  /* 0x000000ffff927224 */ /* 0x000fe400078e0091 */
[----:B------:R-:W-:Y:S01]  /*1cb10*/  IMAD.MOV.U32 R145, RZ, RZ, R135 ;  /* 0x000000ffff917224 */ /* 0x000fe200078e0087 */
[----:B------:R-:W-:Y:S01]  /*1cb20*/  MOV R135, R134 ;  /* 0x0000008600877202 */ /* 0x000fe20000000f00 */
[----:B------:R-:W-:Y:S02]  /*1cb30*/  IMAD.MOV.U32 R134, RZ, RZ, R137 ;  /* 0x000000ffff867224 */ /* 0x000fe400078e0089 */
[----:B------:R-:W-:Y:S02]  /*1cb40*/  IMAD.MOV.U32 R137, RZ, RZ, R125 ;  /* 0x000000ffff897224 */ /* 0x000fe400078e007d */
[----:B------:R-:W-:Y:S02]  /*1cb50*/  IMAD.MOV.U32 R125, RZ, RZ, R228 ;  /* 0x000000ffff7d7224 */ /* 0x000fe400078e00e4 */
[----:B---3--:R-:W-:Y:S01]  /*1cb60*/  IMAD.MOV.U32 R124, RZ, RZ, R130 ;  /* 0x000000ffff7c7224 */ /* 0x008fe200078e0082 */
[----:B------:R-:W-:Y:S01]  /*1cb70*/  PRMT R130, R222, 0x5410, R106 ;  /* 0x00005410de827816 */ /* 0x000fe2000000006a */
[----:B------:R-:W-:Y:S01]  /*1cb80*/  FFMA.FTZ R106, R149, c[0x0][0x23c], -R181 ;  /* 0x00008f00956a7a23 */ /* 0x000fe200000108b5 */
[----:B------:R2:W5:Y:S01]  /*1cb90*/  LDL.LU R222, [R1+0xdc] ;  /* 0x0000dc0001de7983 */ /* 0x0005620000300800 */
[----:B------:R-:W-:Y:S02]  /*1cba0*/  IMAD.MOV.U32 R149, RZ, RZ, R148 ;  /* 0x000000ffff957224 */ /* 0x000fe400078e0094 */
[----:B------:R-:W-:Y:S01]  /*1cbb0*/  IMAD.MOV.U32 R148, RZ, RZ, R155 ;  /* 0x000000ffff947224 */ /* 0x000fe200078e009b */
[----:B------:R-:W3:Y:S01]  /*1cbc0*/  LDL.LU R122, [R1+0x34] ;  /* 0x00003400017a7983 */ /* 0x000ee20000300800 */
[----:B------:R-:W-:Y:S01]  /*1cbd0*/  IMAD.MOV.U32 R155, RZ, RZ, R154 ;  /* 0x000000ffff9b7224 */ /* 0x000fe200078e009a */
[----:B------:R-:W-:Y:S01]  /*1cbe0*/  MUFU.EX2 R206, R106 ;  /* 0x0000006a00ce7308 */ /* 0x000fe20000000800 */
[----:B------:R-:W-:Y:S01]  /*1cbf0*/  IMAD.MOV.U32 R154, RZ, RZ, R153 ;  /* 0x000000ffff9a7224 */ /* 0x000fe200078e0099 */
[----:B------:R2:W5:Y:S01]  /*1cc00*/  LDL.LU R228, [R1+0xd8] ;  /* 0x0000d80001e47983 */ /* 0x0005620000300800 */
[----:B------:R-:W-:Y:S01]  /*1cc10*/  IMAD.MOV.U32 R153, RZ, RZ, R152 ;  /* 0x000000ffff997224 */ /* 0x000fe200078e0098 */
[----:B------:R-:W-:Y:S01]  /*1cc20*/  MOV R152, R142 ;  /* 0x0000008e00987202 */ /* 0x000fe20000000f00 */
[----:B------:R-:W-:Y:S01]  /*1cc30*/  IMAD.MOV.U32 R142, RZ, RZ, R145 ;  /* 0x000000ffff8e7224 */ /* 0x000fe200078e0091 */
[--C-:B------:R-:W-:Y:S01]  /*1cc40*/  HSET2.LE.AND R110, R130, R141.reuse, PT ;  /* 0x0000008d826e7233 */ /* 0x100fe20003803000 */
[----:B------:R-:W-:Y:S02]  /*1cc50*/  IMAD.MOV.U32 R145, RZ, RZ, R135 ;  /* 0x000000ffff917224 */ /* 0x000fe400078e0087 */
[----:B------:R-:W-:Y:S02]  /*1cc60*/  IMAD.MOV.U32 R135, RZ, RZ, R134 ;  /* 0x000000ffff877224 */ /* 0x000fe400078e0086 */
[----:B------:R-:W-:Y:S02]  /*1cc70*/  IMAD.MOV.U32 R134, RZ, RZ, R137 ;  /* 0x000000ffff867224 */ /* 0x000fe400078e0089 */
[----:B------:R-:W-:Y:S01]  /*1cc80*/  FFMA.FTZ R105, R149, c[0x0][0x23c], -R181 ;  /* 0x00008f0095697a23 */ /* 0x000fe200000108b5 */
[----:B------:R-:W4:Y:S01]  /*1cc90*/  LDL.LU R137, [R1+0x24] ;  /* 0x0000240001897983 */ /* 0x000f220000300800 */
[----:B------:R-:W-:Y:S02]  /*1cca0*/  IMAD.MOV.U32 R149, RZ, RZ, R148 ;  /* 0x000000ffff957224 */ /* 0x000fe400078e0094 */
[----:B------:R-:W-:Y:S01]  /*1ccb0*/  IMAD.MOV.U32 R148, RZ, RZ, R155 ;  /* 0x000000ffff947224 */ /* 0x000fe200078e009b */
[----:B------:R1:W1:Y:S01]  /*1ccc0*/  MUFU.EX2 R210, R105 ;  /* 0x0000006900d27308 */ /* 0x0002620000000800 */
[----:B------:R-:W-:Y:S01]  /*1ccd0*/  IMAD.MOV.U32 R155, RZ, RZ, R154 ;  /* 0x000000ffff9b7224 */ /* 0x000fe200078e009a */
[----:B------:R-:W-:Y:S01]  /*1cce0*/  MOV R154, R153 ;  /* 0x00000099009a7202 */ /* 0x000fe20000000f00 */
[----:B------:R-:W-:Y:S02]  /*1ccf0*/  IMAD.MOV.U32 R153, RZ, RZ, R152 ;  /* 0x000000ffff997224 */ /* 0x000fe400078e0098 */
[----:B------:R-:W-:Y:S02]  /*1cd00*/  IMAD.MOV.U32 R152, RZ, RZ, R145 ;  /* 0x000000ffff987224 */ /* 0x000fe400078e0091 */
[----:B------:R-:W-:Y:S02]  /*1cd10*/  IMAD.MOV.U32 R145, RZ, RZ, R135 ;  /* 0x000000ffff917224 */ /* 0x000fe400078e0087 */
[----:B------:R-:W-:Y:S02]  /*1cd20*/  IMAD.MOV.U32 R135, RZ, RZ, R134 ;  /* 0x000000ffff877224 */ /* 0x000fe400078e0086 */
[----:B------:R-:W2:Y:S01]  /*1cd30*/  LDL.LU R134, [R1+0x2c] ;  /* 0x00002c0001867983 */ /* 0x000ea20000300800 */
[----:B-1----:R-:W-:Y:S02]  /*1cd40*/  FFMA.FTZ R105, R149, c[0x0][0x23c], -R182 ;  /* 0x00008f0095697a23 */ /* 0x002fe400000108b6 */
[----:B------:R-:W-:Y:S02]  /*1cd50*/  IMAD.MOV.U32 R149, RZ, RZ, R148 ;  /* 0x000000ffff957224 */ /* 0x000fe400078e0094 */
[----:B------:R1:W-:Y:S01]  /*1cd60*/  MUFU.EX2 R205, R105 ;  /* 0x0000006900cd7308 */ /* 0x0003e20000000800 */
[----:B------:R-:W-:Y:S02]  /*1cd70*/  IMAD.MOV.U32 R148, RZ, RZ, R155 ;  /* 0x000000ffff947224 */ /* 0x000fe400078e009b */
[----:B------:R-:W-:Y:S01]  /*1cd80*/  IMAD.MOV.U32 R155, RZ, RZ, R154 ;  /* 0x000000ffff9b7224 */ /* 0x000fe200078e009a */
[----:B------:R-:W-:Y:S01]  /*1cd90*/  MOV R154, R153 ;  /* 0x00000099009a7202 */ /* 0x000fe20000000f00 */
[----:B------:R-:W-:Y:S02]  /*1cda0*/  IMAD.MOV.U32 R153, RZ, RZ, R152 ;  /* 0x000000ffff997224 */ /* 0x000fe400078e0098 */
[----:B------:R-:W-:Y:S02]  /*1cdb0*/  IMAD.MOV.U32 R152, RZ, RZ, R135 ;  /* 0x000000ffff987224 */ /* 0x000fe400078e0087 */
[----:B-1----:R-:W-:Y:S02]  /*1cdc0*/  FFMA.FTZ R105, R149, c[0x0][0x23c], -R182 ;  /* 0x00008f0095697a23 */ /* 0x002fe400000108b6 */
[----:B------:R-:W-:Y:S02]  /*1cdd0*/  IMAD.MOV.U32 R149, RZ, RZ, R148 ;  /* 0x000000ffff957224 */ /* 0x000fe400078e0094 */
[----:B------:R1:W1:Y:S01]  /*1cde0*/  MUFU.EX2 R208, R105 ;  /* 0x0000006900d07308 */ /* 0x0002620000000800 */
[----:B------:R-:W-:Y:S02]  /*1cdf0*/  IMAD.MOV.U32 R148, RZ, RZ, R155 ;  /* 0x000000ffff947224 */ /* 0x000fe400078e009b */
[----:B------:R-:W-:Y:S01]  /*1ce00*/  IMAD.MOV.U32 R155, RZ, RZ, R154 ;  /* 0x000000ffff9b7224 */ /* 0x000fe200078e009a */
[----:B------:R-:W-:Y:S01]  /*1ce10*/  MOV R154, R153 ;  /* 0x00000099009a7202 */ /* 0x000fe20000000f00 */
[----:B------:R-:W-:Y:S02]  /*1ce20*/  IMAD.MOV.U32 R153, RZ, RZ, R152 ;  /* 0x000000ffff997224 */ /* 0x000fe400078e0098 */
[----:B-1----:R-:W-:Y:S02]  /*1ce30*/  FFMA.FTZ R105, R149, c[0x0][0x23c], -R183 ;  /* 0x00008f0095697a23 */ /* 0x002fe400000108b7 */
[----:B------:R-:W-:Y:S02]  /*1ce40*/  IMAD.MOV.U32 R149, RZ, RZ, R148 ;  /* 0x000000ffff957224 */ /* 0x000fe400078e0094 */
[----:B------:R1:W-:Y:S01]  /*1ce50*/  MUFU.EX2 R203, R105 ;  /* 0x0000006900cb7308 */ /* 0x0003e20000000800 */
[----:B------:R-:W-:Y:S01]  /*1ce60*/  IMAD.MOV.U32 R148, RZ, RZ, R155 ;  /* 0x000000ffff947224 */ /* 0x000fe200078e009b */
[----:B------:R-:W-:Y:S01]  /*1ce70*/  MOV R155, R154 ;  /* 0x0000009a009b7202 */ /* 0x000fe20000000f00 */
[----:B------:R-:W-:Y:S02]  /*1ce80*/  IMAD.MOV.U32 R154, RZ, RZ, R153 ;  /* 0x000000ffff9a7224 */ /* 0x000fe400078e0099 */
[----:B-1----:R-:W-:Y:S02]  /*1ce90*/  FFMA.FTZ R105, R149, c[0x0][0x23c], -R183 ;  /* 0x00008f0095697a23 */ /* 0x002fe400000108b7 */
[----:B------:R-:W-:Y:S01]  /*1cea0*/  IMAD.MOV.U32 R149, RZ, RZ, R148 ;  /* 0x000000ffff957224 */ /* 0x000fe200078e0094 */
[----:B------:R-:W-:Y:S02]  /*1ceb0*/  MOV R148, R155 ;  /* 0x0000009b00947202 */ /* 0x000fe40000000f00 */
[----:B------:R1:W-:Y:S01]  /*1cec0*/  MUFU.EX2 R207, R105 ;  /* 0x0000006900cf7308 */ /* 0x0003e20000000800 */
[----:B------:R-:W-:Y:S02]  /*1ced0*/  IMAD.MOV.U32 R155, RZ, RZ, R154 ;  /* 0x000000ffff9b7224 */ /* 0x000fe400078e009a */
[----:B-1----:R-:W-:Y:S02]  /*1cee0*/  FFMA.FTZ R105, R149, c[0x0][0x23c], -R182 ;  /* 0x00008f0095697a23 */ /* 0x002fe400000108b6 */
[----:B------:R-:W-:Y:S05]  /*1cef0*/  IMAD.MOV.U32 R149, RZ, RZ, R148 ;  /* 0x000000ffff957224 */ /* 0x000fea00078e0094 */
[----:B------:R1:W-:Y:S01]  /*1cf00*/  MUFU.EX2 R209, R105 ;  /* 0x0000006900d17308 */ /* 0x0003e20000000800 */
[----:B------:R-:W-:Y:S01]  /*1cf10*/  IMAD.MOV.U32 R148, RZ, RZ, R155 ;  /* 0x000000ffff947224 */ /* 0x000fe200078e009b */
[----:B------:R-:W-:Y:S03]  /*1cf20*/  LOP3.LUT R106, R149, 0xff, RZ, 0xc0, !PT ;  /* 0x000000ff956a7812 */ /* 0x000fe600078ec0ff */
[----:B------:R-:W-:Y:S04]  /*1cf30*/  IMAD.MOV.U32 R149, RZ, RZ, R148 ;  /* 0x000000ffff957224 */ /* 0x000fe800078e0094 */
[----:B------:R-:W-:Y:S01]  /*1cf40*/  IMAD.MOV.U32 R156, RZ, RZ, R149 ;  /* 0x000000ffff9c7224 */ /* 0x000fe200078e0095 */
[----:B-1----:R-:W-:Y:S04]  /*1cf50*/  LOP3.LUT R105, R186, 0xffff, RZ, 0xc0, !PT ;  /* 0x0000ffffba697812 */ /* 0x002fe800078ec0ff */
[----:B------:R-:W-:Y:S01]  /*1cf60*/  SHF.R.U32.HI R105, RZ, 0x8, R105 ;  /* 0x00000008ff697819 */ /* 0x000fe20000011669 */
[----:B--2---:R-:W-:Y:S02]  /*1cf70*/  IMAD.MOV.U32 R135, RZ, RZ, R134 ;  /* 0x000000ffff877224 */ /* 0x004fe400078e0086 */
        /* <DEDUP_REMOVED lines=11> */
[----:B------:R-:W-:Y:S01]  /*1d030*/  MOV R155, R154 ;  /* 0x0000009a009b7202 */ /* 0x000fe20000000f00 */
        /* <DEDUP_REMOVED lines=9> */
[----:B------:R-:W-:Y:S01]  /*1d0d0*/  PRMT R124, R113, 0x5410, R105 ;  /* 0x00005410717c7816 */ /* 0x000fe20000000069 */
[----:B------:R-:W-:Y:S01]  /*1d0e0*/  FFMA.FTZ R105, R156, c[0x0][0x23c], -R183 ;  /* 0x00008f009c697a23 */ /* 0x000fe200000108b7 */
[----:B------:R-:W-:Y:S01]  /*1d0f0*/  SHF.R.U32.HI R113, RZ, 0x18, R186 ;  /* 0x00000018ff717819 */ /* 0x000fe200000116ba */
[----:B------:R-:W-:Y:S02]  /*1d100*/  IMAD.MOV.U32 R153, RZ, RZ, R152 ;  /* 0x000000ffff997224 */ /* 0x000fe400078e0098 */
[----:B------:R2:W-:Y:S01]  /*1d110*/  MUFU.EX2 R200, R105 ;  /* 0x0000006900c87308 */ /* 0x0005e20000000800 */
[----:B------:R-:W-:Y:S01]  /*1d120*/  IMAD.MOV.U32 R152, RZ, RZ, R143 ;  /* 0x000000ffff987224 */ /* 0x000fe200078e008f */
[--C-:B------:R-:W-:Y:S01]  /*1d130*/  HSET2.LE.AND R108, R124, R141.reuse, PT ;  /* 0x0000008d7c6c7233 */ /* 0x100fe20003803000 */
[----:B------:R-:W-:Y:S02]  /*1d140*/  IMAD.MOV.U32 R143, RZ, RZ, R142 ;  /* 0x000000ffff8f7224 */ /* 0x000fe400078e008e */
[----:B------:R-:W-:Y:S02]  /*1d150*/  IMAD.MOV.U32 R142, RZ, RZ, R147 ;  /* 0x000000ffff8e7224 */ /* 0x000fe400078e0093 */
[----:B------:R-:W-:Y:S01]  /*1d160*/  IMAD.MOV.U32 R147, RZ, RZ, R120 ;  /* 0x000000ffff937224 */ /* 0x000fe200078e0078 */
[----:B------:R-:W-:Y:S01]  /*1d170*/  LOP3.LUT R108, R108, R109, RZ, 0xc0, !PT ;  /* 0x0000006d6c6c7212 */ /* 0x000fe200078ec0ff */
[----:B------:R-:W-:Y:S02]  /*1d180*/  FFMA.FTZ R120, R225, c[0x0][0x23c], -R182 ;  /* 0x00008f00e1787a23 */ /* 0x000fe400000108b6 */
[----:B------:R-:W-:Y:S02]  /*1d190*/  IMAD.MOV.U32 R149, RZ, RZ, R148 ;  /* 0x000000ffff957224 */ /* 0x000fe400078e0094 */
[----:B------:R1:W1:Y:S01]  /*1d1a0*/  MUFU.EX2 R204, R120 ;  /* 0x0000007800cc7308 */ /* 0x0002620000000800 */
[----:B------:R-:W-:Y:S02]  /*1d1b0*/  IMAD.MOV.U32 R148, RZ, RZ, R152 ;  /* 0x000000ffff947224 */ /* 0x000fe400078e0098 */
[----:B------:R-:W-:Y:S02]  /*1d1c0*/  IMAD.MOV.U32 R152, RZ, RZ, R143 ;  /* 0x000000ffff987224 */ /* 0x000fe400078e008f */
[----:B------:R-:W-:Y:S02]  /*1d1d0*/  IMAD.MOV.U32 R143, RZ, RZ, R142 ;  /* 0x000000ffff8f7224 */ /* 0x000fe400078e008e */
[----:B------:R-:W-:Y:S02]  /*1d1e0*/  IMAD.MOV.U32 R142, RZ, RZ, R147 ;  /* 0x000000ffff8e7224 */ /* 0x000fe400078e0093 */
[----:B------:R-:W-:Y:S01]  /*1d1f0*/  IMAD.MOV.U32 R147, RZ, RZ, R127 ;  /* 0x000000ffff937224 */ /* 0x000fe200078e007f */
[----:B------:R-:W-:Y:S01]  /*1d200*/  PRMT R127, R106, 0x5410, R188 ;  /* 0x000054106a7f7816 */ /* 0x000fe200000000bc */
[----:B------:R-:W-:Y:S01]  /*1d210*/  IMAD.MOV.U32 R161, RZ, RZ, R155 ;  /* 0x000000ffffa17224 */ /* 0x000fe200078e009b */
[----:B------:R-:W-:Y:S01]  /*1d220*/  SHF.R.U32.HI R106, RZ, 0x10, R186 ;  /* 0x00000010ff6a7819 */ /* 0x000fe200000116ba */
[----:B------:R-:W-:Y:S01]  /*1d230*/  IMAD.MOV.U32 R158, RZ, RZ, R160 ;  /* 0x000000ffff9e7224 */ /* 0x000fe200078e00a0 */
[----:B------:R-:W-:Y:S01]  /*1d240*/  MOV R155, R153 ;  /* 0x00000099009b7202 */ /* 0x000fe20000000f00 */
[----:B------:R-:W-:Y:S01]  /*1d250*/  IMAD.MOV.U32 R153, RZ, RZ, R218 ;  /* 0x000000ffff997224 */ /* 0x000fe200078e00da */
[----:B------:R-:W-:Y:S01]  /*1d260*/  LOP3.LUT R106, R106, 0xff, RZ, 0xc0, !PT ;  /* 0x000000ff6a6a7812 */ /* 0x000fe200078ec0ff */
[----:B------:R-:W-:Y:S01]  /*1d270*/  IMAD.MOV.U32 R160, RZ, RZ, R150 ;  /* 0x000000ffffa07224 */ /* 0x000fe200078e0096 */
[----:B--2---:R-:W-:Y:S01]  /*1d280*/  SHF.R.U32.HI R105, RZ, 0x10, R185 ;  /* 0x00000010ff697819 */ /* 0x004fe200000116b9 */
[----:B------:R-:W-:Y:S01]  /*1d290*/  IMAD.MOV.U32 R150, RZ, RZ, R154 ;  /* 0x000000ffff967224 */ /* 0x000fe200078e009a */
[----:B------:R-:W-:Y:S01]  /*1d2a0*/  PRMT R106, R106, 0x5410, R113 ;  /* 0x000054106a6a7816 */ /* 0x000fe20000000071 */
[----:B------:R-:W-:Y:S01]  /*1d2b0*/  IMAD.MOV.U32 R154, RZ, RZ, R153 ;  /* 0x000000ffff9a7224 */ /* 0x000fe200078e0099 */
[----:B------:R-:W-:Y:S01]  /*1d2c0*/  MOV R157, R161 ;  /* 0x000000a1009d7202 */ /* 0x000fe20000000f00 */
[----:B------:R-:W-:Y:S01]  /*1d2d0*/  IMAD.MOV.U32 R161, RZ, RZ, R151 ;  /* 0x000000ffffa17224 */ /* 0x000fe200078e0097 */
[----:B------:R-:W-:Y:S01]  /*1d2e0*/  LOP3.LUT R105, R105, 0xff, RZ, 0xc0, !PT ;  /* 0x000000ff69697812 */ /* 0x000fe200078ec0ff */
[----:B---3--:R-:W-:Y:S01]  /*1d2f0*/  IMAD.MOV.U32 R151, RZ, RZ, R122 ;  /* 0x000000ffff977224 */ /* 0x008fe200078e007a */
[----:B------:R-:W-:Y:S01]  /*1d300*/  LOP3.LUT R122, R185, 0xff, RZ, 0xc0, !PT ;  /* 0x000000ffb97a7812 */ /* 0x000fe200078ec0ff */
[----:B------:R-:W-:Y:S01]  /*1d310*/  IMAD.MOV.U32 R153, RZ, RZ, R136 ;  /* 0x000000ffff997224 */ /* 0x000fe200078e0088 */
[----:B------:R-:W-:Y:S01]  /*1d320*/  MOV R136, R121 ;  /* 0x0000007900887202 */ /* 0x000fe20000000f00 */
[----:B-1----:R-:W-:Y:S01]  /*1d330*/  FFMA.FTZ R120, R158, c[0x0][0x23c], -R183 ;  /* 0x00008f009e787a23 */ /* 0x002fe200000108b7 */
[----:B------:R-:W-:Y:S01]  /*1d340*/  SHF.R.U32.HI R121, RZ, 0x18, R185 ;  /* 0x00000018ff797819 */ /* 0x000fe200000116b9 */
[----:B------:R-:W-:Y:S01]  /*1d350*/  IMAD.MOV.U32 R158, RZ, RZ, R138 ;  /* 0x000000ffff9e7224 */ /* 0x000fe200078e008a */
[----:B------:R-:W-:Y:S01]  /*1d360*/  PRMT R126, R122, 0x5410, R112 ;  /* 0x000054107a7e7816 */ /* 0x000fe20000000070 */
[--C-:B------:R-:W-:Y:S01]  /*1d370*/  HSET2.LE.AND R112, R106, R141.reuse, PT ;  /* 0x0000008d6a707233 */ /* 0x100fe20003803000 */
[----:B------:R-:W-:Y:S01]  /*1d380*/  F2FP.PACK_AB R113, R210, R206 ;  /* 0x000000ced271723e */ /* 0x000fe200000000ff */
[----:B------:R-:W-:Y:S01]  /*1d390*/  IMAD.MOV.U32 R138, RZ, RZ, R125 ;  /* 0x000000ffff8a7224 */ /* 0x000fe200078e007d */
[----:B------:R-:W-:Y:S01]  /*1d3a0*/  PRMT R125, R105, 0x5410, R121 ;  /* 0x00005410697d7816 */ /* 0x000fe20000000079 */
[----:B------:R1:W2:Y:S01]  /*1d3b0*/  MUFU.EX2 R201, R120 ;  /* 0x0000007800c97308 */ /* 0x0002a20000000800 */
[----:B------:R-:W-:Y:S01]  /*1d3c0*/  F2FP.PACK_AB R105, R234, R233 ;  /* 0x000000e9ea69723e */ /* 0x000fe200000000ff */
[----:B------:R-:W-:Y:S01]  /*1d3d0*/  IMAD.MOV.U32 R159, RZ, RZ, R149 ;  /* 0x000000ffff9f7224 */ /* 0x000fe200078e0095 */
[----:B------:R-:W-:Y:S01]  /*1d3e0*/  LOP3.LUT R109, R112, R113, RZ, 0xc0, !PT ;  /* 0x00000071706d7212 */ /* 0x000fe200078ec0ff */
[--C-:B------:R-:W-:Y:S01]  /*1d3f0*/  HSET2.LE.AND R112, R126, R141.reuse, PT ;  /* 0x0000008d7e707233 */ /* 0x100fe20003803000 */
[----:B------:R-:W-:Y:S01]  /*1d400*/  LOP3.LUT R110, R110, R105, RZ, 0xc0, !PT ;  /* 0x000000696e6e7212 */ /* 0x000fe200078ec0ff */
[----:B----4-:R-:W-:Y:S01]  /*1d410*/  IMAD.MOV.U32 R149, RZ, RZ, R137 ;  /* 0x000000ffff957224 */ /* 0x010fe200078e0089 */
[----:B------:R-:W-:Y:S01]  /*1d420*/  F2FP.PACK_AB R105, R208, R205 ;  /* 0x000000cdd069723e */ /* 0x000fe200000000ff */
[----:B------:R-:W-:Y:S01]  /*1d430*/  IMAD.MOV.U32 R137, RZ, RZ, R123 ;  /* 0x000000ffff897224 */ /* 0x000fe200078e007b */
[----:B------:R-:W-:Y:S01]  /*1d440*/  F2FP.PACK_AB R106, R231, R232 ;  /* 0x000000e8e76a723e */ /* 0x000fe200000000ff */
[--C-:B------:R-:W-:Y:S01]  /*1d450*/  HSET2.LE.AND R124, R127, R141.reuse, PT ;  /* 0x0000008d7f7c7233 */ /* 0x100fe20003803000 */
[----:B------:R-:W-:Y:S01]  /*1d460*/  LOP3.LUT R112, R112, R105, RZ, 0xc0, !PT ;  /* 0x0000006970707212 */ /* 0x000fe200078ec0ff */
[----:B------:R-:W-:Y:S01]  /*1d470*/  FFMA.FTZ R105, R169, c[0x0][0x23c], -R180 ;  /* 0x00008f00a9697a23 */ /* 0x000fe200000108b4 */
[----:B------:R-:W-:Y:S01]  /*1d480*/  LOP3.LUT R111, R111, R106, RZ, 0xc0, !PT ;  /* 0x0000006a6f6f7212 */ /* 0x000fe200078ec0ff */
[----:B------:R-:W-:Y:S01]  /*1d490*/  IMAD.MOV.U32 R169, RZ, RZ, R168 ;  /* 0x000000ffffa97224 */ /* 0x000fe200078e00a8 */
[--C-:B------:R-:W-:Y:S01]  /*1d4a0*/  HSET2.LE.AND R113, R125, R141.reuse, PT ;  /* 0x0000008d7d717233 */ /* 0x100fe20003803000 */
[----:B------:R3:W-:Y:S01]  /*1d4b0*/  MUFU.EX2 R199, R105 ;  /* 0x0000006900c77308 */ /* 0x0007e20000000800 */
[----:B------:R-:W-:Y:S01]  /*1d4c0*/  IMAD.MOV.U32 R168, RZ, RZ, R159 ;  /* 0x000000ffffa87224 */ /* 0x000fe200078e009f */
[----:B------:R-:W-:Y:S01]  /*1d4d0*/  F2FP.PACK_AB R115, R204, R209 ;  /* 0x000000d1cc73723e */ /* 0x000fe200000000ff */
[----:B------:R-:W-:Y:S01]  /*1d4e0*/  IMAD.MOV.U32 R156, RZ, RZ, R217 ;  /* 0x000000ffff9c7224 */ /* 0x000fe200078e00d9 */
[-C--:B------:R-:W-:Y:S01]  /*1d4f0*/  HMMA.16816.F32 R4, R108, R116.reuse, R4 ;  /* 0x000000746c04723c */ /* 0x080fe20000001804 */
[----:B------:R-:W-:Y:S01]  /*1d500*/  F2FP.PACK_AB R106, R207, R203 ;  /* 0x000000cbcf6a723e */ /* 0x000fe200000000ff */
[----:B------:R-:W-:Y:S01]  /*1d510*/  IMAD.MOV.U32 R159, RZ, RZ, R157 ;  /* 0x000000ffff9f7224 */ /* 0x000fe200078e009d */
[----:B------:R-:W-:Y:S01]  /*1d520*/  LOP3.LUT R114, R114, R115, RZ, 0xc0, !PT ;  /* 0x0000007372727212 */ /* 0x000fe200078ec0ff */
[----:B-1----:R-:W1:Y:S01]  /*1d530*/  LDSM.16.MT88.4 R120, [R214+0x9800] ;  /* 0x00980000d678783b */ /* 0x002e620000004200 */
[----:B--2---:R-:W-:Y:S01]  /*1d540*/  F2FP.PACK_AB R125, R201, R200 ;  /* 0x000000c8c97d723e */ /* 0x004fe200000000ff */
[----:B------:R-:W-:Y:S01]  /*1d550*/  IMAD.MOV.U32 R157, RZ, RZ, R156 ;  /* 0x000000ffff9d7224 */ /* 0x000fe200078e009c */
[----:B------:R-:W-:Y:S01]  /*1d560*/  LOP3.LUT R113, R113, R106, RZ, 0xc0, !PT ;  /* 0x0000006a71717212 */ /* 0x000fe200078ec0ff */
[----:B------:R-:W-:Y:S01]  /*1d570*/  IMAD.MOV.U32 R156, RZ, RZ, R151 ;  /* 0x000000ffff9c7224 */ /* 0x000fe200078e0097 */
[----:B------:R-:W-:Y:S03]  /*1d580*/  LOP3.LUT R115, R124, R125, RZ, 0xc0, !PT ;  /* 0x0000007d7c737212 */ /* 0x000fe600078ec0ff */
[----:B------:R-:W2:Y:S01]  /*1d590*/  LDSM.16.MT88.4 R124, [R212+0xa800] ;  /* 0x00a80000d47c783b */ /* 0x000ea20000004200 */
[----:B------:R-:W-:Y:S02]  /*1d5a0*/  IMAD.MOV.U32 R139, RZ, RZ, R219 ;  /* 0x000000ffff8b7224 */ /* 0x000fe400078e00db */
[----:B------:R-:W-:Y:S01]  /*1d5b0*/  IMAD.MOV.U32 R134, RZ, RZ, R133 ;  /* 0x000000ffff867224 */ /* 0x000fe200078e0085 */
[C---:B------:R-:W-:Y:S01]  /*1d5c0*/  HMMA.16816.F32 R8, R112.reuse, R116, R8 ;  /* 0x000000747008723c */ /* 0x040fe20000001808 */
[----:B------:R-:W-:Y:S02]  /*1d5d0*/  IMAD.MOV.U32 R133, RZ, RZ, R229 ;  /* 0x000000ffff857224 */ /* 0x000fe400078e00e5 */
[----:B------:R-:W-:Y:S01]  /*1d5e0*/  IMAD.MOV.U32 R135, RZ, RZ, R224 ;  /* 0x000000ffff877224 */ /* 0x000fe200078e00e0 */
[----:B------:R4:W5:Y:S01]  /*1d5f0*/  LDL.LU R219, [R1+0xd0] ;  /* 0x0000d00001db7983 */ /* 0x0009620000300800 */
[----:B---3--:R-:W-:Y:S02]  /*1d600*/  FFMA.FTZ R105, R169, c[0x0][0x23c], -R180 ;  /* 0x00008f00a9697a23 */ /* 0x008fe400000108b4 */
[----:B------:R-:W-:Y:S01]  /*1d610*/  IMAD.MOV.U32 R169, RZ, RZ, R168 ;  /* 0x000000ffffa97224 */ /* 0x000fe200078e00a8 */
[-C--:B------:R-:W-:Y:S01]  /*1d620*/  HMMA.16816.F32 R12, R112, R118.reuse, R12 ;  /* 0x00000076700c723c */ /* 0x080fe2000000180c */
[----:B------:R3:W3:Y:S01]  /*1d630*/  MUFU.EX2 R198, R105 ;  /* 0x0000006900c67308 */ /* 0x0006e20000000800 */
[----:B------:R4:W5:Y:S02]  /*1d640*/  LDL.LU R229, [R1+0xcc] ;  /* 0x0000cc0001e57983 */ /* 0x0009640000300800 */
[----:B------:R-:W-:Y:S02]  /*1d650*/  IMAD.MOV.U32 R168, RZ, RZ, R159 ;  /* 0x000000ffffa87224 */ /* 0x000fe400078e009f */
[----:B------:R4:W5:Y:S01]  /*1d660*/  LDL.LU R224, [R1+0xc8] ;  /* 0x0000c80001e07983 */ /* 0x0009620000300800 */
[----:B------:R-:W-:Y:S01]  /*1d670*/  IMAD.MOV.U32 R151, RZ, RZ, R150 ;  /* 0x000000ffff977224 */ /* 0x000fe200078e0096 */
[C---:B------:R-:W-:Y:S01]  /*1d680*/  HMMA.16816.F32 R16, R108.reuse, R118, R16 ;  /* 0x000000766c10723c */ /* 0x040fe20000001810 */
[----:B------:R-:W-:Y:S01]  /*1d690*/  IMAD.MOV.U32 R150, RZ, RZ, R148 ;  /* 0x000000ffff967224 */ /* 0x000fe200078e0094 */
[----:B------:R-:W2:Y:S02]  /*1d6a0*/  LDSM.16.MT88.4 R116, [R214+0xa800] ;  /* 0x00a80000d674783b */ /* 0x000ea40000004200 */
[----:B------:R-:W-:Y:S01]  /*1d6b0*/  MOV R148, R155 ;  /* 0x0000009b00947202 */ /* 0x000fe20000000f00 */
[----:B------:R-:W-:Y:S02]  /*1d6c0*/  IMAD.MOV.U32 R155, RZ, RZ, R135 ;  /* 0x000000ffff9b7224 */ /* 0x000fe400078e0087 */
[----:B------:R-:W-:Y:S02]  /*1d6d0*/  IMAD.MOV.U32 R135, RZ, RZ, R139 ;  /* 0x000000ffff877224 */ /* 0x000fe400078e008b */
[----:B------:R-:W-:Y:S01]  /*1d6e0*/  IMAD.MOV.U32 R139, RZ, RZ, R215 ;  /* 0x000000ffff8b7224 */ /* 0x000fe200078e00d7 */
[----:B------:R4:W5:Y:S01]  /*1d6f0*/  LDL.LU R230, [R1+0xc4] ;  /* 0x0000c40001e67983 */ /* 0x0009620000300800 */
[-C--:B-1----:R-:W-:Y:S01]  /*1d700*/  HMMA.16816.F32 R20, R108, R120.reuse, R20 ;  /* 0x000000786c14723c */ /* 0x082fe20000001814 */
[----:B------:R-:W-:Y:S02]  /*1d710*/  IMAD.MOV.U32 R159, RZ, RZ, R157 ;  /* 0x000000ffff9f7224 */ /* 0x000fe400078e009d */
[----:B------:R4:W5:Y:S01]  /*1d720*/  LDL.LU R225, [R1+0xc0] ;  /* 0x0000c00001e17983 */ /* 0x0009620000300800 */
[----:B------:R-:W-:Y:S01]  /*1d730*/  IMAD.MOV.U32 R157, RZ, RZ, R156 ;  /* 0x000000ffff9d7224 */ /* 0x000fe200078e009c */
[----:B------:R-:W-:Y:S01]  /*1d740*/  MOV R156, R213 ;  /* 0x000000d5009c7202 */ /* 0x000fe20000000f00 */
[--C-:B---3--:R-:W-:Y:S01]  /*1d750*/  FFMA.FTZ R105, R169, c[0x0][0x23c], -R181.reuse ;  /* 0x00008f00a9697a23 */ /* 0x108fe200000108b5 */
[----:B------:R4:W5:Y:S01]  /*1d760*/  LDL.LU.64 R220, [R1+0xb8] ;  /* 0x0000b80001dc7983 */ /* 0x0009620000300a00 */
[----:B------:R-:W-:Y:S01]  /*1d770*/  F2FP.PACK_AB R174, R198, R199 ;  /* 0x000000c7c6ae723e */ /* 0x000fe200000000ff */
[C---:B------:R-:W-:Y:S01]  /*1d780*/  HMMA.16816.F32 R24, R112.reuse, R120, R24 ;  /* 0x000000787018723c */ /* 0x040fe20000001818 */
[----:B------:R1:W-:Y:S03]  /*1d790*/  MUFU.EX2 R197, R105 ;  /* 0x0000006900c57308 */ /* 0x0003e60000000800 */
[----:B------:R4:W5:Y:S04]  /*1d7a0*/  LDL.LU R218, [R1+0xb0] ;  /* 0x0000b00001da7983 */ /* 0x0009680000300800 */
[-C--:B------:R-:W-:Y:S01]  /*1d7b0*/  HMMA.16816.F32 R28, R112, R122.reuse, R28 ;  /* 0x0000007a701c723c */ /* 0x080fe2000000181c */
[----:B------:R4:W5:Y:S04]  /*1d7c0*/  LDL.LU R217, [R1+0xac] ;  /* 0x0000ac0001d97983 */ /* 0x0009680000300800 */
[----:B------:R4:W5:Y:S03]  /*1d7d0*/  LDL.LU R216, [R1+0xa8] ;  /* 0x0000a80001d87983 */ /* 0x0009660000300800 */
[C---:B------:R-:W-:Y:S01]  /*1d7e0*/  HMMA.16816.F32 R32, R108.reuse, R122, R32 ;  /* 0x0000007a6c20723c */ /* 0x040fe20000001820 */
[----:B------:R-:W3:Y:S07]  /*1d7f0*/  LDSM.16.MT88.4 R120, [R212+0xb800] ;  /* 0x00b80000d478783b */ /* 0x000eee0000004200 */
[-C--:B--2---:R-:W-:Y:S01]  /*1d800*/  HMMA.16816.F32 R36, R108, R124.reuse, R36 ;  /* 0x0000007c6c24723c */ /* 0x084fe20000001824 */
[--C-:B-1----:R-:W-:Y:S01]  /*1d810*/  FFMA.FTZ R105, R168, c[0x0][0x23c], -R181.reuse ;  /* 0x00008f00a8697a23 */ /* 0x102fe200000108b5 */
[----:B------:R4:W5:Y:S03]  /*1d820*/  LDL.LU R215, [R1+0xa4] ;  /* 0x0000a40001d77983 */ /* 0x0009660000300800 */
[----:B------:R1:W2:Y:S01]  /*1d830*/  MUFU.EX2 R196, R105 ;  /* 0x0000006900c47308 */ /* 0x0002a20000000800 */
[----:B------:R4:W5:Y:S02]  /*1d840*/  LDL.LU R213, [R1+0xa0] ;  /* 0x0000a00001d57983 */ /* 0x0009640000300800 */
[C---:B------:R-:W-:Y:S07]  /*1d850*/  HMMA.16816.F32 R40, R112.reuse, R124, R40 ;  /* 0x0000007c7028723c */ /* 0x040fee0000001828 */
[----:B------:R-:W-:Y:S01]  /*1d860*/  LOP3.LUT R124, R189, UR8, R238, 0x96, !PT ;  /* 0x00000008bd7c7c12 */ /* 0x000fe2000f8e96ee */
[-C--:B------:R-:W-:Y:S04]  /*1d870*/  HMMA.16816.F32 R44, R112, R126.reuse, R44 ;  /* 0x0000007e702c723c */ /* 0x080fe8000000182c */
[----:B------:R-:W-:Y:S04]  /*1d880*/  IMAD.WIDE.U32 R124, R124, -0x2daee0ad, RZ ;  /* 0xd2511f537c7c7825 */ /* 0x000fe800078e00ff */
[C---:B------:R-:W-:Y:S01]  /*1d890*/  HMMA.16816.F32 R48, R108.reuse, R126, R48 ;  /* 0x0000007e6c30723c */ /* 0x040fe20000001830 */
[----:B------:R-:W-:Y:S03]  /*1d8a0*/  LOP3.LUT R130, R124, 0xff, RZ, 0xc0, !PT ;  /* 0x000000ff7c827812 */ /* 0x000fe600078ec0ff */
[----:B------:R-:W-:Y:S01]  /*1d8b0*/  SHF.R.U32.HI R128, RZ, 0x18, R124 ;  /* 0x00000018ff807819 */ /* 0x000fe2000001167c */
[--C-:B-1----:R-:W-:Y:S01]  /*1d8c0*/  FFMA.FTZ R105, R159, c[0x0][0x23c], -R180.reuse ;  /* 0x00008f009f697a23 */ /* 0x102fe200000108b4 */
[----:B--2---:R-:W-:Y:S01]  /*1d8d0*/  F2FP.PACK_AB R175, R196, R197 ;  /* 0x000000c5c4af723e */ /* 0x004fe200000000ff */
[----:B------:R-:W-:Y:S01]  /*1d8e0*/  FFMA.FTZ R180, R158, c[0x0][0x23c], -R180 ;  /* 0x00008f009eb47a23 */ /* 0x000fe200000108b4 */
[-C--:B------:R-:W-:Y:S01]  /*1d8f0*/  HMMA.16816.F32 R52, R108, R116.reuse, R52 ;  /* 0x000000746c34723c */ /* 0x080fe20000001834 */
[----:B------:R1:W-:Y:S07]  /*1d900*/  MUFU.EX2 R195, R105 ;  /* 0x0000006900c37308 */ /* 0x0003ee0000000800 */
[C---:B------:R-:W-:Y:S03]  /*1d910*/  HMMA.16816.F32 R56, R112.reuse, R116, R56 ;  /* 0x000000747038723c */ /* 0x040fe60000001838 */
[----:B------:R-:W-:Y:S05]  /*1d920*/  MUFU.EX2 R194, R180 ;  /* 0x000000b400c27308 */ /* 0x000fea0000000800 */
[-C--:B------:R-:W-:Y:S08]  /*1d930*/  HMMA.16816.F32 R60, R112, R118.reuse, R60 ;  /* 0x00000076703c723c */ /* 0x080ff0000000183c */
[C---:B------:R-:W-:Y:S01]  /*1d940*/  HMMA.16816.F32 R64, R108.reuse, R118, R64 ;  /* 0x000000766c40723c */ /* 0x040fe20000001840 */
[--C-:B-1----:R-:W-:Y:S03]  /*1d950*/  FFMA.FTZ R105, R157, c[0x0][0x23c], -R181.reuse ;  /* 0x00008f009d697a23 */ /* 0x102fe600000108b5 */
[----:B------:R-:W-:Y:S01]  /*1d960*/  FFMA.FTZ R181, R156, c[0x0][0x23c], -R181 ;  /* 0x00008f009cb57a23 */ /* 0x000fe200000108b5 */
[----:B------:R1:W-:Y:S03]  /*1d970*/  MUFU.EX2 R193, R105 ;  /* 0x0000006900c17308 */ /* 0x0003e60000000800 */
[-C--:B---3--:R-:W-:Y:S07]  /*1d980*/  HMMA.16816.F32 R68, R108, R120.reuse, R68 ;  /* 0x000000786c44723c */ /* 0x088fee0000001844 */
[----:B------:R-:W2:Y:S01]  /*1d990*/  MUFU.EX2 R192, R181 ;  /* 0x000000b500c07308 */ /* 0x000ea20000000800 */
[C---:B------:R-:W-:Y:S08]  /*1d9a0*/  HMMA.16816.F32 R72, R112.reuse, R120, R72 ;  /* 0x000000787048723c */ /* 0x040ff00000001848 */
[-C--:B------:R-:W-:Y:S01]  /*1d9b0*/  HMMA.16816.F32 R76, R112, R122.reuse, R76 ;  /* 0x0000007a704c723c */ /* 0x080fe2000000184c */
[----:B-1----:R-:W-:Y:S03]  /*1d9c0*/  LOP3.LUT R105, R245, UR8, R162, 0x96, !PT ;  /* 0x00000008f5697c12 */ /* 0x002fe6000f8e96a2 */
[----:B------:R-:W-:Y:S04]  /*1d9d0*/  IMAD.MOV.U32 R245, RZ, RZ, R140 ;  /* 0x000000fffff57224 */ /* 0x000fe800078e008c */
[C---:B------:R-:W-:Y:S01]  /*1d9e0*/  HMMA.16816.F32 R80, R108.reuse, R122, R80 ;  /* 0x0000007a6c50723c */ /* 0x040fe20000001850 */
[----:B------:R-:W-:Y:S04]  /*1d9f0*/  IMAD.WIDE.U32 R116, R105, -0x2daee0ad, RZ ;  /* 0xd2511f5369747825 */ /* 0x000fe800078e00ff */
[----:B------:R-:W-:Y:S01]  /*1da00*/  FFMA.FTZ R105, R151, c[0x0][0x23c], -R182 ;  /* 0x00008f0097697a23 */ /* 0x000fe200000108b6 */
[C---:B------:R-:W-:Y:S03]  /*1da10*/  LOP3.LUT R126, R116.reuse, 0xffff, RZ, 0xc0, !PT ;  /* 0x0000ffff747e7812 */ /* 0x040fe600078ec0ff */
[----:B------:R1:W-:Y:S03]  /*1da20*/  MUFU.EX2 R191, R105 ;  /* 0x0000006900bf7308 */ /* 0x0003e60000000800 */
[----:B------:R-:W-:Y:S02]  /*1da30*/  SHF.R.U32.HI R127, RZ, 0x10, R116 ;  /* 0x00000010ff7f7819 */ /* 0x000fe40000011674 */
[----:B------:R-:W-:Y:S01]  /*1da40*/  LOP3.LUT R106, R117, UR18, R160, 0x96, !PT ;  /* 0x00000012756a7c12 */ /* 0x000fe2000f8e96a0 */
[----:B------:R-:W-:Y:S01]  /*1da50*/  FFMA.FTZ R117, R149, c[0x0][0x23c], -R182 ;  /* 0x00008f0095757a23 */ /* 0x000fe200000108b6 */
[----:B------:R-:W-:Y:S01]  /*1da60*/  LOP3.LUT R129, R116, 0xff, RZ, 0xc0, !PT ;  /* 0x000000ff74817812 */ /* 0x000fe200078ec0ff */
[----:B------:R-:W-:Y:S01]  /*1da70*/  IMAD.MOV.U32 R149, RZ, RZ, R131 ;  /* 0x000000ffff957224 */ /* 0x000fe200078e0083 */
[----:B------:R-:W-:Y:S02]  /*1da80*/  SHF.R.U32.HI R131, RZ, 0x18, R116 ;  /* 0x00000018ff837819 */ /* 0x000fe40000011674 */
[----:B------:R-:W-:Y:S01]  /*1da90*/  SHF.R.U32.HI R116, RZ, 0x8, R126 ;  /* 0x00000008ff747819 */ /* 0x000fe2000001167e */
[----:B------:R3:W2:Y:S01]  /*1daa0*/  MUFU.EX2 R190, R117 ;  /* 0x0000007500be7308 */ /* 0x0006a20000000800 */
[----:B------:R-:W-:Y:S02]  /*1dab0*/  SHF.R.U32.HI R126, RZ, 0x10, R124 ;  /* 0x00000010ff7e7819 */ /* 0x000fe4000001167c */
[----:B------:R-:W-:Y:S02]  /*1dac0*/  PRMT R129, R129, 0x5410, R116 ;  /* 0x0000541081817816 */ /* 0x000fe40000000074 */
[----:B------:R-:W-:Y:S02]  /*1dad0*/  LOP3.LUT R120, R106, 0xffff, RZ, 0xc0, !PT ;  /* 0x0000ffff6a787812 */ /* 0x000fe400078ec0ff */
[----:B------:R-:W-:Y:S04]  /*1dae0*/  SHF.R.U32.HI R121, RZ, 0x10, R106 ;  /* 0x00000010ff797819 */ /* 0x000fe8000001166a */
[----:B------:R-:W-:Y:S02]  /*1daf0*/  LOP3.LUT R121, R121, 0xff, RZ, 0xc0, !PT ;  /* 0x000000ff79797812 */ /* 0x000fe400078ec0ff */
[----:B-1----:R-:W-:Y:S02]  /*1db00*/  LOP3.LUT R105, R125, UR18, R242, 0x96, !PT ;  /* 0x000000127d697c12 */ /* 0x002fe4000f8e96f2 */
[----:B------:R-:W-:Y:S02]  /*1db10*/  LOP3.LUT R125, R124, 0xffff, RZ, 0xc0, !PT ;  /* 0x0000ffff7c7d7812 */ /* 0x000fe400078ec0ff */
[----:B------:R-:W-:Y:S02]  /*1db20*/  LOP3.LUT R124, R127, 0xff, RZ, 0xc0, !PT ;  /* 0x000000ff7f7c7812 */ /* 0x000fe400078ec0ff */
[----:B------:R-:W-:Y:S02]  /*1db30*/  SHF.R.U32.HI R127, RZ, 0x8, R125 ;  /* 0x00000008ff7f7819 */ /* 0x000fe4000001167d */
[----:B------:R-:W-:Y:S01]  /*1db40*/  PRMT R131, R124, 0x5410, R131 ;  /* 0x000054107c837816 */ /* 0x000fe20000000083 */
[--C-:B------:R-:W-:Y:S01]  /*1db50*/  FFMA.FTZ R124, R149, c[0x0][0x23c], -R183.reuse ;  /* 0x00008f00957c7a23 */ /* 0x100fe200000108b7 */
[----:B------:R-:W-:Y:S01]  /*1db60*/  LOP3.LUT R125, R126, 0xff, RZ, 0xc0, !PT ;  /* 0x000000ff7e7d7812 */ /* 0x000fe200078ec0ff */
[----:B------:R-:W2:Y:S01]  /*1db70*/  LDL.LU R149, [R1+0x48] ;  /* 0x0000480001957983 */ /* 0x000ea20000300800 */
[----:B---3--:R-:W-:Y:S01]  /*1db80*/  FFMA.FTZ R117, R150, c[0x0][0x23c], -R183 ;  /* 0x00008f0096757a23 */ /* 0x008fe200000108b7 */
[----:B------:R1:W-:Y:S01]  /*1db90*/  MUFU.EX2 R188, R124 ;  /* 0x0000007c00bc7308 */ /* 0x0003e20000000800 */
[----:B------:R-:W-:Y:S01]  /*1dba0*/  PRMT R179, R125, 0x5410, R128 ;  /* 0x000054107db37816 */ /* 0x000fe20000000080 */
[--C-:B------:R-:W-:Y:S01]  /*1dbb0*/  FFMA.FTZ R125, R148, c[0x0][0x23c], -R182.reuse ;  /* 0x00008f00947d7a23 */ /* 0x100fe200000108b6 */
[----:B------:R-:W-:Y:S01]  /*1dbc0*/  PRMT R130, R130, 0x5410, R127 ;  /* 0x0000541082827816 */ /* 0x000fe2000000007f */
[----:B------:R-:W3:Y:S01]  /*1dbd0*/  LDL.LU R148, [R1+0x70] ;  /* 0x0000700001947983 */ /* 0x000ee20000300800 */
[----:B------:R-:W-:Y:S01]  /*1dbe0*/  FFMA.FTZ R182, R155, c[0x0][0x23c], -R182 ;  /* 0x00008f009bb67a23 */ /* 0x000fe200000108b6 */
[----:B------:R-:W-:Y:S01]  /*1dbf0*/  SHF.R.U32.HI R127, RZ, 0x18, R106 ;  /* 0x00000018ff7f7819 */ /* 0x000fe2000001166a */
[----:B------:R-:W-:Y:S01]  /*1dc00*/  IMAD.MOV.U32 R155, RZ, RZ, R152 ;  /* 0x000000ffff9b7224 */ /* 0x000fe200078e0098 */
[----:B------:R-:W-:Y:S01]  /*1dc10*/  LOP3.LUT R128, R106, 0xff, RZ, 0xc0, !PT ;  /* 0x000000ff6a807812 */ /* 0x000fe200078ec0ff */
[----:B------:R-:W-:Y:S01]  /*1dc20*/  IMAD.MOV.U32 R152, RZ, RZ, R146 ;  /* 0x000000ffff987224 */ /* 0x000fe200078e0092 */
[----:B------:R4:W2:Y:S01]  /*1dc30*/  MUFU.EX2 R189, R117 ;  /* 0x0000007500bd7308 */ /* 0x0008a20000000800 */
[----:B------:R-:W3:Y:S01]  /*1dc40*/  LDL.LU R146, [R1+0x74] ;  /* 0x0000740001927983 */ /* 0x000ee20000300800 */
[----:B------:R-:W-:Y:S01]  /*1dc50*/  IMAD.MOV.U32 R150, RZ, RZ, R153 ;  /* 0x000000ffff967224 */ /* 0x000fe200078e0099 */
[C---:B------:R-:W-:Y:S01]  /*1dc60*/  LOP3.LUT R106, R105.reuse, 0xffff, RZ, 0xc0, !PT ;  /* 0x0000ffff696a7812 */ /* 0x040fe200078ec0ff */
[----:B------:R-:W-:Y:S01]  /*1dc70*/  IMAD.MOV.U32 R153, RZ, RZ, R144 ;  /* 0x000000ffff997224 */ /* 0x000fe200078e0090 */
[----:B------:R-:W-:Y:S01]  /*1dc80*/  LOP3.LUT R126, R105, 0xff, RZ, 0xc0, !PT ;  /* 0x000000ff697e7812 */ /* 0x000fe200078ec0ff */
[----:B------:R-:W3:Y:S01]  /*1dc90*/  LDL.LU R144, [R1+0x78] ;  /* 0x0000780001907983 */ /* 0x000ee20000300800 */
[----:B------:R-:W-:Y:S01]  /*1dca0*/  PRMT R121, R121, 0x5410, R127 ;  /* 0x0000541079797816 */ /* 0x000fe2000000007f */
[--C-:B------:R-:W-:Y:S02]  /*1dcb0*/  HSET2.LE.AND R178, R130, R141.reuse, PT ;  /* 0x0000008d82b27233 */ /* 0x100fe40003803000 */
[----:B------:R4:W-:Y:S01]  /*1dcc0*/  MUFU.EX2 R187, R125 ;  /* 0x0000007d00bb7308 */ /* 0x0009e20000000800 */
[--C-:B------:R-:W-:Y:S02]  /*1dcd0*/  HSET2.LE.AND R179, R179, R141.reuse, PT ;  /* 0x0000008db3b37233 */ /* 0x100fe40003803000 */
[--C-:B------:R-:W-:Y:S01]  /*1dce0*/  HSET2.LE.AND R173, R121, R141.reuse, PT ;  /* 0x0000008d79ad7233 */ /* 0x100fe20003803000 */
[--C-:B-1----:R-:W-:Y:S06]  /*1dcf0*/  SHF.R.U32.HI R124, RZ, 0x10, R105.reuse ;  /* 0x00000010ff7c7819 */ /* 0x102fec0000011669 */
[----:B------:R-:W1:Y:S01]  /*1dd00*/  MUFU.EX2 R186, R182 ;  /* 0x000000b600ba7308 */ /* 0x000e620000000800 */
[----:B----4-:R-:W4:Y:S01]  /*1dd10*/  LDSM.16.MT88.4 R116, [R214+0xb800] ;  /* 0x00b80000d674783b */ /* 0x010f220000004200 */
[----:B------:R-:W-:Y:S02]  /*1dd20*/  SHF.R.U32.HI R125, RZ, 0x8, R120 ;  /* 0x00000008ff7d7819 */ /* 0x000fe40000011678 */
[----:B------:R-:W-:Y:S02]  /*1dd30*/  SHF.R.U32.HI R120, RZ, 0x8, R106 ;  /* 0x00000008ff787819 */ /* 0x000fe4000001166a */
[----:B------:R-:W-:Y:S02]  /*1dd40*/  SHF.R.U32.HI R106, RZ, 0x18, R105 ;  /* 0x00000018ff6a7819 */ /* 0x000fe40000011669 */
[----:B------:R-:W-:Y:S02]  /*1dd50*/  LOP3.LUT R105, R124, 0xff, RZ, 0xc0, !PT ;  /* 0x000000ff7c697812 */ /* 0x000fe400078ec0ff */
[----:B------:R-:W-:Y:S02]  /*1dd60*/  PRMT R128, R128, 0x5410, R125 ;  /* 0x0000541080807816 */ /* 0x000fe4000000007d */
[----:B------:R-:W-:Y:S02]  /*1dd70*/  PRMT R120, R126, 0x5410, R120 ;  /* 0x000054107e787816 */ /* 0x000fe40000000078 */
[----:B------:R-:W1:Y:S01]  /*1dd80*/  LDSM.16.MT88.4 R124, [R212+0x9c00] ;  /* 0x009c0000d47c783b */ /* 0x000e620000004200 */
[----:B------:R-:W-:Y:S01]  /*1dd90*/  PRMT R177, R105, 0x5410, R106 ;  /* 0x0000541069b17816 */ /* 0x000fe2000000006a */
[--C-:B------:R-:W-:Y:S01]  /*1dda0*/  FFMA.FTZ R105, R150, c[0x0][0x23c], -R183.reuse ;  /* 0x00008f0096697a23 */ /* 0x100fe200000108b7 */
[--C-:B------:R-:W-:Y:S01]  /*1ddb0*/  HSET2.LE.AND R172, R128, R141.reuse, PT ;  /* 0x0000008d80ac7233 */ /* 0x100fe20003803000 */
[----:B------:R-:W-:Y:S01]  /*1ddc0*/  FFMA.FTZ R183, R107, c[0x0][0x23c], -R183 ;  /* 0x00008f006bb77a23 */ /* 0x000fe200000108b7 */
[--C-:B------:R-:W-:Y:S01]  /*1ddd0*/  HSET2.LE.AND R176, R120, R141.reuse, PT ;  /* 0x0000008d78b07233 */ /* 0x100fe20003803000 */
[----:B------:R1:W-:Y:S01]  /*1dde0*/  MUFU.EX2 R184, R105 ;  /* 0x0000006900b87308 */ /* 0x0003e20000000800 */
[--C-:B------:R-:W-:Y:S01]  /*1ddf0*/  HSET2.LE.AND R177, R177, R141.reuse, PT ;  /* 0x0000008db1b17233 */ /* 0x100fe20003803000 */
[-C--:B----4-:R-:W-:Y:S08]  /*1de00*/  HMMA.16816.F32 R84, R108, R116.reuse, R84 ;  /* 0x000000746c54723c */ /* 0x090ff00000001854 */
[C---:B------:R-:W-:Y:S08]  /*1de10*/  HMMA.16816.F32 R88, R112.reuse, R116, R88 ;  /* 0x000000747058723c */ /* 0x040ff00000001858 */
[-C--:B------:R-:W-:Y:S08]  /*1de20*/  HMMA.16816.F32 R92, R112, R118.reuse, R92 ;  /* 0x00000076705c723c */ /* 0x080ff0000000185c */
[----:B------:R-:W-:Y:S01]  /*1de30*/  HMMA.16816.F32 R96, R108, R118, R96 ;  /* 0x000000766c60723c */ /* 0x000fe20000001860 */
[----:B--2---:R-:W-:Y:S03]  /*1de40*/  FFMA.FTZ R107, R100, R149, R155 ;  /* 0x00000095646b7223 */ /* 0x004fe6000001009b */
[--C-:B------:R-:W-:Y:S01]  /*1de50*/  HSET2.LE.AND R100, R131, R141.reuse, PT ;  /* 0x0000008d83647233 */ /* 0x100fe20003803000 */
[----:B------:R-:W-:Y:S04]  /*1de60*/  FADD.FTZ R185, R153, R107 ;  /* 0x0000006b99b97221 */ /* 0x000fe80000010000 */
[----:B------:R-:W-:Y:S03]  /*1de70*/  LOP3.LUT R175, R100, R175, RZ, 0xc0, !PT ;  /* 0x000000af64af7212 */ /* 0x000fe600078ec0ff */
[----:B---3--:R-:W-:Y:S01]  /*1de80*/  FFMA.FTZ R122, R3, R148, R154 ;  /* 0x00000094037a7223 */ /* 0x008fe2000001009a */
[----:B------:R2:W3:Y:S01]  /*1de90*/  MUFU.EX2 R100, R183 ;  /* 0x000000b700647308 */ /* 0x0004e20000000800 */
[----:B------:R-:W-:Y:S01]  /*1dea0*/  HSET2.LE.AND R3, R129, R141, PT ;  /* 0x0000008d81037233 */ /* 0x000fe20003803000 */
[----:B------:R-:W-:Y:S01]  /*1deb0*/  LDSM.16.MT88.4 R148, [R212+0xac00] ;  /* 0x00ac0000d494783b */ /* 0x000fe20000004200 */
[----:B------:R-:W-:Y:S02]  /*1dec0*/  FADD.FTZ R107, R152, R122 ;  /* 0x0000007a986b7221 */ /* 0x000fe40000010000 */
[----:B------:R-:W-:Y:S01]  /*1ded0*/  FFMA.FTZ R106, R2, R146, R147 ;  /* 0x00000092026a7223 */ /* 0x000fe20000010093 */
[----:B------:R-:W-:Y:S01]  /*1dee0*/  F2FP.PACK_AB R2, R192, R193 ;  /* 0x000000c1c002723e */ /* 0x000fe200000000ff */
[----:B------:R-:W-:Y:S01]  /*1def0*/  IMAD.MOV.U32 R146, RZ, RZ, R132 ;  /* 0x000000ffff927224 */ /* 0x000fe200078e0084 */
[----:B------:R-:W-:Y:S01]  /*1df00*/  MOV R147, R133 ;  /* 0x0000008500937202 */ /* 0x000fe20000000f00 */
[----:B------:R-:W-:Y:S01]  /*1df10*/  FADD.FTZ R106, R143, R106 ;  /* 0x0000006a8f6a7221 */ /* 0x000fe20000010000 */
[----:B------:R-:W-:Y:S01]  /*1df20*/  LOP3.LUT R174, R3, R174, RZ, 0xc0, !PT ;  /* 0x000000ae03ae7212 */ /* 0x000fe200078ec0ff */
[----:B-1----:R-:W-:Y:S01]  /*1df30*/  FFMA.FTZ R105, R0, R144, R145 ;  /* 0x0000009000697223 */ /* 0x002fe20000010091 */
[----:B------:R-:W-:Y:S01]  /*1df40*/  F2FP.PACK_AB R0, R194, R195 ;  /* 0x000000c3c200723e */ /* 0x000fe200000000ff */
[----:B------:R-:W-:Y:S01]  /*1df50*/  IMAD.MOV.U32 R144, RZ, RZ, R135 ;  /* 0x000000ffff907224 */ /* 0x000fe200078e0087 */
[----:B------:R-:W-:Y:S01]  /*1df60*/  LOP3.LUT R173, R173, R2, RZ, 0xc0, !PT ;  /* 0x00000002adad7212 */ /* 0x000fe200078ec0ff */
[----:B------:R-:W-:Y:S01]  /*1df70*/  IMAD.MOV.U32 R145, RZ, RZ, R134 ;  /* 0x000000ffff917224 */ /* 0x000fe200078e0086 */
[----:B------:R-:W-:Y:S01]  /*1df80*/  LOP3.LUT R172, R172, R0, RZ, 0xc0, !PT ;  /* 0x00000000acac7212 */ /* 0x000fe200078ec0ff */
[----:B------:R-:W1:Y:S01]  /*1df90*/  LDSM.16.MT88.4 R132, [R214+0x9c00] ;  /* 0x009c0000d684783b */ /* 0x000e620000004200 */
[----:B------:R-:W-:Y:S01]  /*1dfa0*/  F2FP.PACK_AB R3, R190, R191 ;  /* 0x000000bfbe03723e */ /* 0x000fe200000000ff */
[----:B------:R-:W-:Y:S01]  /*1dfb0*/  IMAD.MOV.U32 R238, RZ, RZ, R146 ;  /* 0x000000ffffee7224 */ /* 0x000fe200078e0092 */
[----:B------:R-:W-:Y:S01]  /*1dfc0*/  F2FP.PACK_AB R0, R188, R189 ;  /* 0x000000bdbc00723e */ /* 0x000fe200000000ff */
[----:B------:R-:W-:Y:S01]  /*1dfd0*/  IMAD.MOV.U32 R242, RZ, RZ, R147 ;  /* 0x000000fffff27224 */ /* 0x000fe200078e0093 */
[----:B------:R-:W-:Y:S01]  /*1dfe0*/  LOP3.LUT R176, R176, R3, RZ, 0xc0, !PT ;  /* 0x00000003b0b07212 */ /* 0x000fe200078ec0ff */
[-C--:B------:R-:W-:Y:S01]  /*1dff0*/  HMMA.16816.F32 R112, R172, R124.reuse, R4 ;  /* 0x0000007cac70723c */ /* 0x080fe20000001804 */
[----:B------:R-:W-:Y:S01]  /*1e000*/  F2FP.PACK_AB R2, R186, R187 ;  /* 0x000000bbba02723e */ /* 0x000fe200000000ff */
[----:B--2---:R-:W2:Y:S01]  /*1e010*/  LDSM.16.MT88.4 R180, [R212+0xbc00] ;  /* 0x00bc0000d4b4783b */ /* 0x004ea20000004200 */
[----:B---3--:R-:W-:Y:S01]  /*1e020*/  F2FP.PACK_AB R3, R100, R184 ;  /* 0x000000b86403723e */ /* 0x008fe200000000ff */
[----:B------:R-:W-:Y:S01]  /*1e030*/  FADD.FTZ R105, R142, R105 ;  /* 0x000000698e697221 */ /* 0x000fe20000010000 */
[----:B------:R-:W-:Y:S01]  /*1e040*/  LOP3.LUT R177, R177, R0, RZ, 0xc0, !PT ;  /* 0x00000000b1b17212 */ /* 0x000fe200078ec0ff */
[----:B------:R-:W-:Y:S01]  /*1e050*/  IMAD.MOV.U32 R0, RZ, RZ, R145 ;  /* 0x000000ffff007224 */ /* 0x000fe200078e0091 */
[----:B------:R-:W-:Y:S01]  /*1e060*/  LOP3.LUT R178, R178, R2, RZ, 0xc0, !PT ;  /* 0x00000002b2b27212 */ /* 0x000fe200078ec0ff */
[----:B------:R-:W-:Y:S01]  /*1e070*/  IMAD.MOV.U32 R2, RZ, RZ, R144 ;  /* 0x000000ffff027224 */ /* 0x000fe200078e0090 */
[----:B------:R-:W-:Y:S01]  /*1e080*/  LOP3.LUT R179, R179, R3, RZ, 0xc0, !PT ;  /* 0x00000003b3b37212 */ /* 0x000fe200078ec0ff */
[----:B------:R-:W3:Y:S02]  /*1e090*/  LDSM.16.MT88.4 R4, [R214+0xbc00] ;  /* 0x00bc0000d604783b */ /* 0x000ee40000004200 */
[----:B------:R-:W-:Y:S02]  /*1e0a0*/  FADD.FTZ R2, R2, R107 ;  /* 0x0000006b02027221 */ /* 0x000fe40000010000 */
[----:B------:R-:W-:Y:S02]  /*1e0b0*/  IMAD.MOV.U32 R3, RZ, RZ, R139 ;  /* 0x000000ffff037224 */ /* 0x000fe400078e008b */
[C---:B------:R-:W-:Y:S01]  /*1e0c0*/  HMMA.16816.F32 R108, R176.reuse, R124, R8 ;  /* 0x0000007cb06c723c */ /* 0x040fe20000001808 */
[----:B------:R-:W-:Y:S02]  /*1e0d0*/  FADD.FTZ R0, R0, R106 ;  /* 0x0000006a00007221 */ /* 0x000fe40000010000 */
[----:B------:R-:W-:Y:S02]  /*1e0e0*/  FADD.FTZ R3, R3, R185 ;  /* 0x000000b903037221 */ /* 0x000fe40000010000 */
[----:B------:R-:W-:Y:S02]  /*1e0f0*/  FADD.FTZ R0, R242, R0 ;  /* 0x00000000f2007221 */ /* 0x000fe40000010000 */
[----:B------:R-:W-:Y:S01]  /*1e100*/  IMAD.MOV.U32 R10, RZ, RZ, R137 ;  /* 0x000000ffff0a7224 */ /* 0x000fe200078e0089 */
[-C--:B------:R-:W-:Y:S01]  /*1e110*/  HMMA.16816.F32 R120, R176, R126.reuse, R12 ;  /* 0x0000007eb078723c */ /* 0x080fe2000000180c */
[----:B------:R-:W-:Y:S03]  /*1e120*/  IMAD.MOV.U32 R11, RZ, RZ, R136 ;  /* 0x000000ffff0b7224 */ /* 0x000fe600078e0088 */
[----:B------:R-:W-:Y:S01]  /*1e130*/  FADD.FTZ R3, R10, R3 ;  /* 0x000000030a037221 */ /* 0x000fe20000010000 */
[----:B------:R-:W-:Y:S01]  /*1e140*/  MOV R9, R138 ;  /* 0x0000008a00097202 */ /* 0x000fe20000000f00 */
        /* <DEDUP_REMOVED lines=39> */
[----:B------:R-:W-:Y:S02]  /*1e3c0*/  IMAD.MOV.U32 R106, RZ, RZ, R101 ;  /* 0x000000ffff6a7224 */ /* 0x000fe400078e0065 */
[----:B------:R-:W-:Y:S02]  /*1e3d0*/  FADD.FTZ R0, R246, R0 ;  /* 0x00000000f6007221 */ /* 0x000fe40000010000 */
[C---:B------:R-:W-:Y:S01]  /*1e3e0*/  HMMA.16816.F32 R156, R176.reuse, R164, R56 ;  /* 0x000000a4b09c723c */ /* 0x040fe20000001838 */
[----:B------:R-:W-:Y:S03]  /*1e3f0*/  IMAD.MOV.U32 R105, RZ, RZ, R102 ;  /* 0x000000ffff697224 */ /* 0x000fe600078e0066 */
[----:B------:R-:W-:Y:S04]  /*1e400*/  FADD.FTZ R0, R247, R0 ;  /* 0x00000000f7007221 */ /* 0x000fe80000010000 */
[-C--:B------:R-:W-:Y:S01]  /*1e410*/  HMMA.16816.F32 R168, R176, R166.reuse, R60 ;  /* 0x000000a6b0a8723c */ /* 0x080fe2000000183c */
[----:B------:R-:W-:Y:S04]  /*1e420*/  FADD.FTZ R0, R203, R0 ;  /* 0x00000000cb007221 */ /* 0x000fe80000010000 */
[----:B------:R-:W-:Y:S02]  /*1e430*/  FADD.FTZ R8, R207, R0 ;  /* 0x00000000cf087221 */ /* 0x000fe40000010000 */
[----:B------:R-:W-:Y:S01]  /*1e440*/  FADD.FTZ R0, R209, R9 ;  /* 0x00000009d1007221 */ /* 0x000fe20000010000 */
[C---:B------:R-:W-:Y:S08]  /*1e450*/  HMMA.16816.F32 R164, R172.reuse, R166, R64 ;  /* 0x000000a6aca4723c */ /* 0x040ff00000001840 */
[-C--:B--2---:R-:W-:Y:S08]  /*1e460*/  HMMA.16816.F32 R68, R172, R180.reuse, R68 ;  /* 0x000000b4ac44723c */ /* 0x084ff00000001844 */
        /* <DEDUP_REMOVED lines=26> */
[----:B------:R-:W-:Y:S02]  /*1e610*/  FADD.FTZ R0, R100, R0 ;  /* 0x0000000064007221 */ /* 0x000fe40000010000 */
[----:B------:R-:W-:Y:S03]  /*1e620*/  IMAD.MOV.U32 R100, RZ, RZ, R103 ;  /* 0x000000ffff647224 */ /* 0x000fe600078e0067 */
[----:B------:R2:W-:Y:S01]  /*1e630*/  STL [R1+0x78], R0 ;  /* 0x0000780001007387 */ /* 0x0005e20000100800 */
[----:B-1----:R-:W-:Y:S01]  /*1e640*/  IMAD.MOV.U32 R3, RZ, RZ, R104 ;  /* 0x000000ffff037224 */ /* 0x002fe200078e0068 */
[----:B--2--5:R-:W-:-:S05]  /*1e650*/  @P0 BRA `(.L_x_751) ;  /* 0xffff8e5000000947 */ /* 0x024fca000383ffff */
.L_x_750:
[----:B------:R-:W2:Y:S04]  /*1e660*/  LDL.LU R5, [R1+0x48] ;  /* 0x0000480001057983 */ /* 0x000ea80000300800 */
[----:B------:R-:W3:Y:S01]  /*1e670*/  S2R R107, SR_TID.X ;  /* 0x00000000006b7919 */ /* 0x000ee20000002100 */
[----:B------:R-:W4:Y:S01]  /*1e680*/  S2UR UR7, SR_CTAID.Y ;  /* 0x00000000000779c3 */ /* 0x000f220000002600 */
[----:B------:R-:W-:-:S02]  /*1e690*/  UISETP.NE.AND UP4, UPT, UR26, -0x1, UPT ;  /* 0xffffffff1a00788c */ /* 0x000fc4000bf85270 */
[----:B------:R-:W5:Y:S01]  /*1e6a0*/  LDL.LU R4, [R1+0x70] ;  /* 0x0000700001047983 */ /* 0x000f620000300800 */
[----:B------:R-:W-:-:S03]  /*1e6b0*/  ULDC.64 UR4, c[0x0][0x1e8] ;  /* 0x00007a0000047ab9 */ /* 0x000fc60000000a00 */
[----:B------:R-:W5:Y:S04]  /*1e6c0*/  LDL.LU R8, [R1+0x74] ;  /* 0x0000740001087983 */ /* 0x000f680000300800 */
[----:B------:R-:W5:Y:S01]  /*1e6d0*/  LDL.LU R7, [R1+0x78] ;  /* 0x0000780001077983 */ /* 0x000f620000300800 */
[----:B------:R-:W-:Y:S01]  /*1e6e0*/  ULDC.U8 UR11, c[0x0][0x329] ;  /* 0x0000ca40000b7ab9 */ /* 0x000fe20000000000 */
[----:B------:R-:W-:Y:S01]  /*1e6f0*/  BSSY B0, `(.L_x_754) ;  /* 0x0000173000007945 */ /* 0x000fe20003800000 */
[----:B------:R-:W-:Y:S02]  /*1e700*/  UISETP.NE.AND UP3, UPT, UR11, URZ, UPT ;  /* 0x0000003f0b00728c */ /* 0x000fe4000bf65270 */
[----:B------:R-:W-:Y:S02]  /*1e710*/  ULDC.U8 UR10, c[0x0][0x328] ;  /* 0x0000ca00000a7ab9 */ /* 0x000fe40000000000 */
[----:B------:R-:W-:-:S02]  /*1e720*/  @UP4 UIMAD.WIDE.U32 UR14, UR26, UR4, URZ ;  /* 0x000000041a0e42a5 */ /* 0x000fc4000f8e003f */
[----:B------:R-:W-:Y:S02]  /*1e730*/  UISETP.NE.AND UP2, UPT, UR10, URZ, UPT ;  /* 0x0000003f0a00728c */ /* 0x000fe4000bf45270 */
[----:B------:R-:W-:Y:S01]  /*1e740*/  @UP4 UIMAD UR8, UR26, UR5, UR15 ;  /* 0x000000051a0842a4 */ /* 0x000fe2000f8e020f */
[----:B---3--:R-:W-:Y:S01]  /*1e750*/  SHF.R.S32.HI R106, RZ, 0x1f, R107 ;  /* 0x0000001fff6a7819 */ /* 0x008fe2000001146b */
[----:B----4-:R-:W-:Y:S02]  /*1e760*/  @!UP4 USHF.R.S32.HI UR12, URZ, 0x1f, UR7 ;  /* 0x0000001f3f0cc899 */ /* 0x010fe40008011407 */
[----:B------:R-:W-:Y:S01]  /*1e770*/  @!UP3 UISETP.NE.AND UP1, UPT, UR10, URZ, UPT ;  /* 0x0000003f0a00b28c */ /* 0x000fe2000bf25270 */
[CC--:B------:R-:W-:Y:S01]  /*1e780*/  LEA.HI R38, R106.reuse, R107.reuse, RZ, 0x2 ;  /* 0x0000006b6a267211 */ /* 0x0c0fe200078f10ff */
[----:B------:R-:W3:Y:S01]  /*1e790*/  S2UR UR10, SR_CTAID.X ;  /* 0x00000000000a79c3 */ /* 0x000ee20000002500 */
[----:B------:R-:W-:Y:S01]  /*1e7a0*/  LEA.HI R106, R106, R107, RZ, 0x5 ;  /* 0x0000006b6a6a7211 */ /* 0x000fe200078f28ff */
[----:B------:R-:W-:-:S02]  /*1e7b0*/  ULDC.64 UR4, c[0x0][0x1e0] ;  /* 0x0000780000047ab9 */ /* 0x000fc40000000a00 */
[----:B------:R-:W-:Y:S02]  /*1e7c0*/  UISETP.EQ.AND UP2, UPT, UR11, URZ, UP2 ;  /* 0x0000003f0b00728c */ /* 0x000fe40009742270 */
[----:B------:R-:W-:Y:S02]  /*1e7d0*/  @!UP4 UIMAD UR12, UR12, UR4, URZ ;  /* 0x000000040c0cc2a4 */ /* 0x000fe4000f8e023f */
[----:B------:R-:W4:Y:S01]  /*1e7e0*/  S2UR UR11, SR_CTAID.Z ;  /* 0x00000000000b79c3 */ /* 0x000f220000002700 */
[----:B------:R-:W-:Y:S02]  /*1e7f0*/  ULDC UR9, c[0x0][0x214] ;  /* 0x0000850000097ab9 */ /* 0x000fe40000000800 */
[----:B------:R-:W-:Y:S02]  /*1e800*/  @!UP4 UIMAD UR12, UR7, UR5, UR12 ;  /* 0x00000005070cc2a4 */ /* 0x000fe4000f8e020c */
[----:B------:R-:W-:Y:S02]  /*1e810*/  @UP3 ULDC UR15, c[0x0][0x210] ;  /* 0x00008400000f3ab9 */ /* 0x000fe40000000800 */
[----:B------:R-:W-:-:S02]  /*1e820*/  ULDC UR5, c[0x0][0x234] ;  /* 0x00008d0000057ab9 */ /* 0x000fc40000000800 */
[----:B------:R-:W-:Y:S02]  /*1e830*/  @UP3 UIMAD UR15, UR15, UR9, URZ ;  /* 0x000000090f0f32a4 */ /* 0x000fe4000f8e023f */
[----:B------:R-:W-:Y:S02]  /*1e840*/  UISETP.NE.OR UP0, UPT, UR26, -0x1, !UP2 ;  /* 0xffffffff1a00788c */ /* 0x000fe4000d705670 */
[----:B------:R-:W-:Y:S02]  /*1e850*/  @!UP3 USEL UR15, UR9, UR5, !UP1 ;  /* 0x00000005090fb287 */ /* 0x000fe4000c800000 */
[----:B------:R-:W-:Y:S02]  /*1e860*/  @!UP4 UIMAD.WIDE.U32 UR18, UR7, UR4, URZ ;  /* 0x000000040712c2a5 */ /* 0x000fe4000f8e003f */
[----:B------:R-:W-:Y:S02]  /*1e870*/  @UP3 UMOV UR13, 0x1 ;  /* 0x00000001000d3882 */ /* 0x000fe40000000000 */
[----:B------:R-:W-:-:S02]  /*1e880*/  ULDC UR4, c[0x0][0x1c0] ;  /* 0x0000700000047ab9 */ /* 0x000fc40000000800 */
[----:B------:R-:W-:Y:S02]  /*1e890*/  @!UP3 UIMAD UR13, UR15, UR4, URZ ;  /* 0x000000040f0db2a4 */ /* 0x000fe4000f8e023f */
[----:B------:R-:W-:Y:S02]  /*1e8a0*/  @UP3 ULDC UR16, c[0x0][0x210] ;  /* 0x0000840000103ab9 */ /* 0x000fe40000000800 */
[----:B------:R-:W-:Y:S02]  /*1e8b0*/  UIMAD UR5, UR7, UR13, URZ ;  /* 0x0000000d070572a4 */ /* 0x000fe4000f8e023f */
[----:B------:R-:W-:Y:S02]  /*1e8c0*/  @!UP3 UMOV UR16, 0x1 ;  /* 0x000000010010b882 */ /* 0x000fe40000000000 */
[----:B------:R-:W-:Y:S02]  /*1e8d0*/  @!UP0 UIMAD UR26, UR7, UR9, URZ ;  /* 0x00000009071a82a4 */ /* 0x000fe4000f8e023f */
[----:B---3--:R-:W-:-:S02]  /*1e8e0*/  UIMAD UR4, UR10, UR16, URZ ;  /* 0x000000100a0472a4 */ /* 0x008fc4000f8e023f */
[----:B------:R-:W-:Y:S02]  /*1e8f0*/  USEL UR5, UR5, URZ, !UP2 ;  /* 0x0000003f05057287 */ /* 0x000fe4000d000000 */
[----:B------:R-:W-:Y:S02]  /*1e900*/  USHF.L.U32 UR4, UR4, 0x7, URZ ;  /* 0x0000000704047899 */ /* 0x000fe4000800063f */
[----:B----4-:R-:W-:Y:S02]  /*1e910*/  UIMAD UR15, UR11, UR15, UR5 ;  /* 0x0000000f0b0f72a4 */ /* 0x010fe4000f8e0205 */
[----:B------:R-:W-:Y:S02]  /*1e920*/  @!UP2 UMOV UR20, URZ ;  /* 0x0000003f0014ac82 */ /* 0x000fe40008000000 */
[----:B------:R-:W-:Y:S02]  /*1e930*/  @UP2 UMOV UR20, UR26 ;  /* 0x0000001a00142c82 */ /* 0x000fe40008000000 */
[----:B------:R-:W-:-:S02]  /*1e940*/  @!UP2 UMOV UR21, URZ ;  /* 0x0000003f0015ac82 */ /* 0x000fc40008000000 */
[----:B------:R-:W-:Y:S02]  /*1e950*/  USHF.R.S32.HI UR5, URZ, 0x1f, UR4 ;  /* 0x0000001f3f057899 */ /* 0x000fe40008011404 */
[----:B------:R-:W-:Y:S02]  /*1e960*/  @UP2 USHF.R.S32.HI UR21, URZ, 0x1f, UR26 ;  /* 0x0000001f3f152899 */ /* 0x000fe4000801141a */
[----:B------:R-:W-:Y:S02]  /*1e970*/  USHF.R.S32.HI UR7, URZ, 0x1f, UR15 ;  /* 0x0000001f3f077899 */ /* 0x000fe4000801140f */
[----:B------:R-:W-:Y:S02]  /*1e980*/  UIADD3 UR4, UP1, UP0, UR4, UR20, UR15 ;  /* 0x0000001404047290 */ /* 0x000fe4000f83e00f */
[----:B------:R-:W-:Y:S02]  /*1e990*/  @!UP4 UIADD3 UR8, UR19, UR12, URZ ;  /* 0x0000000c1308c290 */ /* 0x000fe4000fffe03f */
[----:B------:R-:W-:-:S02]  /*1e9a0*/  UIADD3.X UR5, UR5, UR21, UR7, UP1, UP0 ;  /* 0x0000001505057290 */ /* 0x000fc40008fe0407 */
[----:B------:R-:W-:Y:S01]  /*1e9b0*/  @!UP4 UMOV UR14, UR18 ;  /* 0x00000012000ecc82 */ /* 0x000fe20008000000 */
[----:B-12---:R-:W1:Y:S04]  /*1e9c0*/  SHFL.BFLY PT, R2, R5, 0x2, 0x1f ;  /* 0x0c401f0005027f89 */ /* 0x006e6800000e0000 */
[----:B-----5:R-:W2:Y:S01]  /*1e9d0*/  SHFL.BFLY PT, R0, R4, 0x2, 0x1f ;  /* 0x0c401f0004007f89 */ /* 0x020ea200000e0000 */
[----:B-1----:R-:W-:-:S03]  /*1e9e0*/  FADD.FTZ R2, R2, R5 ;  /* 0x0000000502027221 */ /* 0x002fc60000010000 */
[----:B------:R-:W-:Y:S04]  /*1e9f0*/  SHFL.BFLY PT, R5, R7, 0x2, 0x1f ;  /* 0x0c401f0007057f89 */ /* 0x000fe800000e0000 */
[----:B------:R-:W1:Y:S01]  /*1ea00*/  SHFL.BFLY PT, R3, R2, 0x1, 0x1f ;  /* 0x0c201f0002037f89 */ /* 0x000e6200000e0000 */
[----:B--2---:R-:W-:-:S03]  /*1ea10*/  FADD.FTZ R0, R0, R4 ;  /* 0x0000000400007221 */ /* 0x004fc60000010000 */
[----:B------:R-:W2:Y:S04]  /*1ea20*/  SHFL.BFLY PT, R4, R8, 0x2, 0x1f ;  /* 0x0c401f0008047f89 */ /* 0x000ea800000e0000 */
[----:B------:R-:W3:Y:S01]  /*1ea30*/  SHFL.BFLY PT, R6, R0, 0x1, 0x1f ;  /* 0x0c201f0000067f89 */ /* 0x000ee200000e0000 */
[----:B-1----:R-:W-:Y:S01]  /*1ea40*/  FADD.FTZ R49, R2, R3 ;  /* 0x0000000302317221 */ /* 0x002fe20000010000 */
[----:B------:R-:W-:Y:S01]  /*1ea50*/  MOV R3, 0x3f800000 ;  /* 0x3f80000000037802 */ /* 0x000fe20000000f00 */
[----:B------:R-:W-:Y:S01]  /*1ea60*/  FADD.FTZ R2, R5, R7 ;  /* 0x0000000705027221 */ /* 0x000fe20000010000 */
[----:B------:R-:W-:Y:S01]  /*1ea70*/  LOP3.LUT R7, R38, 0xfffffffc, RZ, 0xc0, !PT ;  /* 0xfffffffc26077812 */ /* 0x000fe200078ec0ff */
[----:B--2---:R-:W-:Y:S01]  /*1ea80*/  FADD.FTZ R4, R4, R8 ;  /* 0x0000000804047221 */ /* 0x004fe20000010000 */
[----:B------:R-:W-:-:S02]  /*1ea90*/  FSETP.NE.FTZ.AND P5, PT, R49, RZ, PT ;  /* 0x000000ff3100720b */ /* 0x000fc40003fb5000 */
[----:B------:R-:W-:Y:S01]  /*1eaa0*/  SHF.R.S32.HI R38, RZ, 0x2, R38 ;  /* 0x00000002ff267819 */ /* 0x000fe20000011426 */
[----:B---3--:R-:W-:Y:S01]  /*1eab0*/  FADD.FTZ R48, R0, R6 ;  /* 0x0000000600307221 */ /* 0x008fe20000010000 */
[----:B------:R-:W1:Y:S01]  /*1eac0*/  SHFL.BFLY PT, R5, R4, 0x1, 0x1f ;  /* 0x0c201f0004057f89 */ /* 0x000e6200000e0000 */
[----:B------:R-:W-:-:S03]  /*1ead0*/  MOV R0, 0x3f800000 ;  /* 0x3f80000000007802 */ /* 0x000fc60000000f00 */
[----:B------:R-:W2:Y:S01]  /*1eae0*/  SHFL.BFLY PT, R6, R2, 0x1, 0x1f ;  /* 0x0c201f0002067f89 */ /* 0x000ea200000e0000 */
[----:B------:R-:W-:-:S04]  /*1eaf0*/  FSETP.NE.FTZ.AND P4, PT, R48, RZ, PT ;  /* 0x000000ff3000720b */ /* 0x000fc80003f95000 */
[----:B------:R-:W3:Y:S09]  /*1eb00*/  @P5 MUFU.RCP R0, R49 ;  /* 0x0000003100005308 */ /* 0x000ef20000001000 */
[----:B------:R-:W-:Y:S01]  /*1eb10*/  @P4 MUFU.RCP R3, R48 ;  /* 0x0000003000034308 */ /* 0x000fe20000001000 */
[----:B-1----:R-:W-:Y:S01]  /*1eb20*/  FADD.FTZ R105, R4, R5 ;  /* 0x0000000504697221 */ /* 0x002fe20000010000 */
[----:B------:R-:W-:Y:S01]  /*1eb30*/  SHF.R.S32.HI R5, RZ, 0x5, R106 ;  /* 0x00000005ff057819 */ /* 0x000fe2000001146a */
[----:B---3--:R-:W-:Y:S01]  /*1eb40*/  FMUL.FTZ R0, R0, c[0x0][0x2dc] ;  /* 0x0000b70000007a20 */ /* 0x008fe20000410000 */
[----:B------:R-:W-:Y:S01]  /*1eb50*/  IADD3 R4, -R7, R107, RZ ;  /* 0x0000006b07047210 */ /* 0x000fe20007ffe1ff */
[----:B--2---:R-:W-:Y:S01]  /*1eb60*/  FADD.FTZ R100, R2, R6 ;  /* 0x0000000602647221 */ /* 0x004fe20000010000 */
[----:B------:R-:W-:Y:S01]  /*1eb70*/  FSETP.NE.FTZ.AND P3, PT, R105, RZ, PT ;  /* 0x000000ff6900720b */ /* 0x000fe20003f75000 */
[C---:B------:R-:W-:Y:S01]  /*1eb80*/  FMUL.FTZ R112, R0.reuse, R112 ;  /* 0x0000007000707220 */ /* 0x040fe20000410000 */
[----:B------:R-:W-:Y:S01]  /*1eb90*/  MOV R2, 0x3f800000 ;  /* 0x3f80000000027802 */ /* 0x000fe20000000f00 */
[----:B------:R-:W-:Y:S01]  /*1eba0*/  FMUL.FTZ R45, R0, R113 ;  /* 0x00000071002d7220 */ /* 0x000fe20000410000 */
[----:B------:R-:W-:Y:S01]  /*1ebb0*/  FSETP.NE.FTZ.AND P2, PT, R100, RZ, PT ;  /* 0x000000ff6400720b */ /* 0x000fe20003f55000 */
[C---:B------:R-:W-:Y:S01]  /*1ebc0*/  FMUL.FTZ R116, R0.reuse, R116 ;  /* 0x0000007400747220 */ /* 0x040fe20000410000 */
[----:B------:R-:W-:Y:S01]  /*1ebd0*/  LEA R50, R5, R4, 0x8 ;  /* 0x0000000405327211 */ /* 0x000fe200078e40ff */
[C---:B------:R-:W-:Y:S01]  /*1ebe0*/  FMUL.FTZ R43, R0.reuse, R117 ;  /* 0x00000075002b7220 */ /* 0x040fe20000410000 */
[----:B------:R-:W-:Y:S01]  /*1ebf0*/  F2FP.PACK_AB R45, R45, R112 ;  /* 0x000000702d2d723e */ /* 0x000fe200000000ff */
[----:B------:R-:W-:-:S02]  /*1ec00*/  FMUL.FTZ R128, R0, R128 ;  /* 0x0000008000807220 */ /* 0x000fc40000410000 */
[C---:B------:R-:W-:Y:S01]  /*1ec10*/  FMUL.FTZ R41, R0.reuse, R129 ;  /* 0x0000008100297220 */ /* 0x040fe20000410000 */
[----:B------:R-:W-:Y:S01]  /*1ec20*/  F2FP.PACK_AB R43, R43, R116 ;  /* 0x000000742b2b723e */ /* 0x000fe200000000ff */
[----:B------:R-:W1:Y:S01]  /*1ec30*/  @P3 MUFU.RCP R2, R105 ;  /* 0x0000006900023308 */ /* 0x000e620000001000 */
        /* <DEDUP_REMOVED lines=27> */
[----:B-1----:R-:W-:Y:S01]  /*1edf0*/  FMUL.FTZ R2, R2, c[0x0][0x2dc] ;  /* 0x0000b70002027a20 */ /* 0x002fe20000410000 */
[----:B------:R-:W-:Y:S01]  /*1ee00*/  F2FP.PACK_AB R12, R12, R84 ;  /* 0x000000540c0c723e */ /* 0x000fe200000000ff */
[----:B------:R-:W-:Y:S01]  /*1ee10*/  FMUL.FTZ R3, R3, c[0x0][0x2dc] ;  /* 0x0000b70003037a20 */ /* 0x000fe20000410000 */
[----:B------:R-:W-:Y:S01]  /*1ee20*/  F2FP.PACK_AB R8, R8, R96 ;  /* 0x000000600808723e */ /* 0x000fe200000000ff */
[C---:B------:R-:W-:Y:S01]  /*1ee30*/  FMUL.FTZ R108, R2.reuse, R108 ;  /* 0x0000006c026c7220 */ /* 0x040fe20000410000 */
[----:B------:R-:W1:Y:S01]  /*1ee40*/  @P2 MUFU.RCP R0, R100 ;  /* 0x0000006400002308 */ /* 0x000e620000001000 */
[C---:B------:R-:W-:Y:S02]  /*1ee50*/  FMUL.FTZ R47, R2.reuse, R109 ;  /* 0x0000006d022f7220 */ /* 0x040fe40000410000 */
        /* <DEDUP_REMOVED lines=34> */
[----:B------:R-:W-:Y:S01]  /*1f080*/  F2FP.PACK_AB R10, R10, R88 ;  /* 0x000000580a0a723e */ /* 0x000fe200000000ff */
[----:B------:R-:W-:Y:S01]  /*1f090*/  FMUL.FTZ R114, R3, R114 ;  /* 0x0000007203727220 */ /* 0x000fe20000410000 */
[----:B------:R-:W-:Y:S01]  /*1f0a0*/  LEA.HI R2, R2, R38, RZ, 0x3 ;  /* 0x0000002602027211 */ /* 0x000fe200078f18ff */
[----:B------:R-:W-:Y:S01]  /*1f0b0*/  FMUL.FTZ R110, R0, R110 ;  /* 0x0000006e006e7220 */ /* 0x000fe20000410000 */
[----:B------:R-:W-:Y:S01]  /*1f0c0*/  F2FP.PACK_AB R6, R6, R92 ;  /* 0x0000005c0606723e */ /* 0x000fe200000000ff */
[----:B------:R-:W-:Y:S01]  /*1f0d0*/  FMUL.FTZ R111, R0, R111 ;  /* 0x0000006f006f7220 */ /* 0x000fe20000410000 */
[----:B------:R-:W-:Y:S01]  /*1f0e0*/  LOP3.LUT R2, R2, 0xfffffff8, RZ, 0xc0, !PT ;  /* 0xfffffff802027812 */ /* 0x000fe200078ec0ff */
[----:B------:R-:W-:-:S02]  /*1f0f0*/  FMUL.FTZ R122, R0, R122 ;  /* 0x0000007a007a7220 */ /* 0x000fc40000410000 */
[----:B------:R-:W-:Y:S01]  /*1f100*/  FMUL.FTZ R123, R0, R123 ;  /* 0x0000007b007b7220 */ /* 0x000fe20000410000 */
[----:B------:R-:W-:Y:S01]  /*1f110*/  IADD3 R2, R38, -R2, RZ ;  /* 0x8000000226027210 */ /* 0x000fe20007ffe0ff */
        /* <DEDUP_REMOVED lines=45> */
[C---:B------:R-:W-:Y:S01]  /*1f3f0*/  FMUL.FTZ R146, R3.reuse, R146 ;  /* 0x0000009203927220 */ /* 0x040fe20000410000 */
[----:B------:R-:W-:Y:S01]  /*1f400*/  F2FP.PACK_AB R42, R42, R118 ;  /* 0x000000762a2a723e */ /* 0x000fe200000000ff */
        /* <DEDUP_REMOVED lines=24> */
[C---:B------:R-:W-:Y:S02]  /*1f590*/  SHF.L.U32 R3, R4.reuse, 0x6, RZ ;  /* 0x0000000604037819 */ /* 0x040fe400000006ff */
[----:B------:R-:W-:Y:S02]  /*1f5a0*/  F2FP.PACK_AB R11, R11, R86 ;  /* 0x000000560b0b723e */ /* 0x000fe400000000ff */
[----:B------:R-:W-:Y:S02]  /*1f5b0*/  LOP3.LUT R2, R3, 0xc0, RZ, 0xc0, !PT ;  /* 0x000000c003027812 */ /* 0x000fe400078ec0ff */
[----:B------:R-:W-:-:S02]  /*1f5c0*/  LOP3.LUT R3, R4, 0x1, RZ, 0xc0, !PT ;  /* 0x0000000104037812 */ /* 0x000fc400078ec0ff */
[----:B------:R-:W-:Y:S02]  /*1f5d0*/  LEA.HI R2, R2, R2, RZ, 0x1d ;  /* 0x0000000202027211 */ /* 0x000fe400078fe8ff */
[----:B------:R-:W-:Y:S02]  /*1f5e0*/  ISETP.NE.U32.AND P1, PT, R3, 0x1, PT ;  /* 0x000000010300780c */ /* 0x000fe40003f25070 */
[----:B------:R-:W-:Y:S02]  /*1f5f0*/  LEA R0, R0, R2, 0x1 ;  /* 0x0000000200007211 */ /* 0x000fe400078e08ff */
[----:B------:R-:W-:Y:S02]  /*1f600*/  MOV R3, 0x20 ;  /* 0x0000002000037802 */ /* 0x000fe40000000f00 */
[----:B------:R-:W-:Y:S02]  /*1f610*/  SHF.L.U32 R0, R0, 0x1, RZ ;  /* 0x0000000100007819 */ /* 0x000fe400000006ff */
[----:B------:R-:W-:-:S02]  /*1f620*/  SEL R3, R3, 0xffffffe0, !P0 ;  /* 0xffffffe003037807 */ /* 0x000fc40004000000 */
[C---:B------:R-:W-:Y:S01]  /*1f630*/  IADD3 R2, R0.reuse, -0x10, RZ ;  /* 0xfffffff000027810 */ /* 0x040fe20007ffe0ff */
[----:B------:R-:W-:Y:S01]  /*1f640*/  STS [R0], R45 ;  /* 0x0000002d00007388 */ /* 0x000fe20000000800 */
[C---:B------:R-:W-:Y:S02]  /*1f650*/  IADD3 R4, R0.reuse, R3, RZ ;  /* 0x0000000300047210 */ /* 0x040fe40007ffe0ff */
[----:B------:R-:W-:Y:S01]  /*1f660*/  @P1 IADD3 R2, R0, 0x10, RZ ;  /* 0x0000001000021810 */ /* 0x000fe20007ffe0ff */
[----:B------:R-:W-:Y:S01]  /*1f670*/  STS [R0+0x200], R44 ;  /* 0x0002002c00007388 */ /* 0x000fe20000000800 */
[----:B------:R-:W-:Y:S02]  /*1f680*/  F2FP.PACK_AB R7, R7, R98 ;  /* 0x000000620707723e */ /* 0x000fe400000000ff */
[----:B------:R-:W-:Y:S01]  /*1f690*/  IADD3 R3, R3, R2, RZ ;  /* 0x0000000203037210 */ /* 0x000fe20007ffe0ff */
[----:B------:R-:W-:Y:S04]  /*1f6a0*/  STS [R2], R43 ;  /* 0x0000002b02007388 */ /* 0x000fe80000000800 */
        /* <DEDUP_REMOVED lines=78> */
[----:B---34-:R-:W3:Y:S04]  /*1fb90*/  LDL.LU R172, [R1+0x9c] ;  /* 0x00009c0001ac7983 */ /* 0x018ee80000300800 */
[----:B------:R-:W4:Y:S02]  /*1fba0*/  S2R R2, SR_TID.X ;  /* 0x0000000000027919 */ /* 0x000f240000002100 */
[----:B----4-:R-:W-:-:S04]  /*1fbb0*/  SHF.R.S32.HI R0, RZ, 0x1f, R2 ;  /* 0x0000001fff007819 */ /* 0x010fc80000011402 */
[----:B------:R-:W-:-:S04]  /*1fbc0*/  LEA.HI R0, R0, R2, RZ, 0x5 ;  /* 0x0000000200007211 */ /* 0x000fc800078f28ff */
[----:B------:R-:W-:-:S05]  /*1fbd0*/  LOP3.LUT R0, R0, 0xffffffe0, RZ, 0xc0, !PT ;  /* 0xffffffe000007812 */ /* 0x000fca00078ec0ff */
[----:B------:R-:W-:-:S05]  /*1fbe0*/  IMAD.IADD R0, R2, 0x1, -R0 ;  /* 0x0000000102007824 */ /* 0x000fca00078e0a00 */
[----:B------:R-:W-:-:S04]  /*1fbf0*/  SHF.R.S32.HI R2, RZ, 0x1f, R0 ;  /* 0x0000001fff027819 */ /* 0x000fc80000011400 */
[----:B------:R-:W-:-:S04]  /*1fc00*/  LEA.HI R0, R2, R0, RZ, 0x2 ;  /* 0x0000000002007211 */ /* 0x000fc800078f10ff */
[----:B------:R-:W-:-:S05]  /*1fc10*/  SHF.R.S32.HI R0, RZ, 0x2, R0 ;  /* 0x00000002ff007819 */ /* 0x000fca0000011400 */
        /* <DEDUP_REMOVED lines=32> */
.L_x_755:
[----:B---34-:R-:W-:Y:S05]  /*1fe20*/  BSYNC B0 ;  /* 0x0000000000007941 */ /* 0x018fea0003800000 */
.L_x_754:
        /* <DEDUP_REMOVED lines=37> */
.L_x_757:
[----:B----4-:R-:W-:Y:S05]  /*20080*/  BSYNC B0 ;  /* 0x0000000000007941 */ /* 0x010fea0003800000 */
.L_x_756:
        /* <DEDUP_REMOVED lines=20> */
.L_x_759:
[----:B------:R-:W-:Y:S05]  /*201d0*/  BSYNC B0 ;  /* 0x0000000000007941 */ /* 0x000fea0003800000 */
.L_x_758:
        /* <DEDUP_REMOVED lines=20> */
.L_x_761:
[----:B------:R-:W-:Y:S05]  /*20320*/  BSYNC B0 ;  /* 0x0000000000007941 */ /* 0x000fea0003800000 */
.L_x_760:
        /* <DEDUP_REMOVED lines=21> */
.L_x_762:
        /* <DEDUP_REMOVED lines=16> */
.L_x_1045:


//--------------------- .text._ZN5flash16flash_fwd_kernelI23Flash_fwd_kernel_traitsILi96ELi128ELi64ELi4ELb0ELb0EN7cutlass6half_tE19Flash_kernel_traitsILi96ELi128ELi64ELi4ES3_EELb1ELb0ELb1ELb0ELb0ELb0ELb0ELb1EEEvNS_16Flash_fwd_paramsE --------------------------
	.section	.text._ZN5flash16flash_fwd_kernelI23Flash_fwd_kernel_traitsILi96ELi128ELi64ELi4ELb0ELb0EN7cutlass6half_tE19Flash_kernel_traitsILi96ELi128ELi64ELi4ES3_EELb1ELb0ELb1ELb0ELb0ELb0ELb0ELb1EEEvNS_16Flash_fwd_paramsE,"ax",@progbits
	.sectioninfo	@"SHI_REGISTERS=255"
	.align	128
        .global         _ZN5flash16flash_fwd_kernelI23Flash_fwd_kernel_traitsILi96ELi128ELi64ELi4ELb0ELb0EN7cutlass6half_tE19Flash_kernel_traitsILi96ELi128ELi64ELi4ES3_EELb1ELb0ELb1ELb0ELb0ELb0ELb0ELb1EEEvNS_16Flash_fwd_paramsE
        .type           _ZN5flash16flash_fwd_kernelI23Flash_fwd_kernel_traitsILi96ELi128ELi64ELi4ELb0ELb0EN7cutlass6half_tE19Flash_kernel_traitsILi96ELi128ELi64ELi4ES3_EELb1ELb0ELb1ELb0ELb0ELb0ELb0ELb1EEEvNS_16Flash_fwd_paramsE,@function
        .size           _ZN5flash16flash_fwd_kernelI23Flash_fwd_kernel_traitsILi96ELi128ELi64ELi4ELb0ELb0EN7cutlass6half_tE19Flash_kernel_traitsILi96ELi128ELi64ELi4ES3_EELb1ELb0ELb1ELb0ELb0ELb0ELb0ELb1EEEvNS_16Flash_fwd_paramsE,(.L_x_1022 - _ZN5flash16flash_fwd_kernelI23Flash_fwd_kernel_traitsILi96ELi128ELi64ELi4ELb0ELb0EN7cutlass6half_tE19Flash_kernel_traitsILi96ELi128ELi64ELi4ES3_EELb1ELb0ELb1ELb0ELb0ELb0ELb0ELb1EEEvNS_16Flash_fwd_paramsE)
        .other          _ZN5flash16flash_fwd_kernelI23Flash_fwd_kernel_traitsILi96ELi128ELi64ELi4ELb0ELb0EN7cutlass6half_tE19Flash_kernel_traitsILi96ELi128ELi64ELi4ES3_EELb1ELb0ELb1ELb0ELb0ELb0ELb0ELb1EEEvNS_16Flash_fwd_paramsE,@"STO_CUDA_ENTRY STV_DEFAULT"
_ZN5flash16flash_fwd_kernelI23Flash_fwd_kernel_traitsILi96ELi128ELi64ELi4ELb0ELb0EN7cutlass6half_tE19Flash_kernel_traitsILi96ELi128ELi64ELi4ES3_EELb1ELb0ELb1ELb0ELb0ELb0ELb0ELb1EEEvNS_16Flash_fwd_paramsE:
.text._ZN5flash16flash_fwd_kernelI23Flash_fwd_kernel_traitsILi96ELi128ELi64ELi4ELb0ELb0EN7cutlass6half_tE19Flash_kernel_traitsILi96ELi128ELi64ELi4ES3_EELb1ELb0ELb1ELb0ELb0ELb0ELb0ELb1EEEvNS_16Flash_fwd_paramsE:
[----:B------:R-:W-:Y:S02]  /*0000*/  MOV R1, c[0x0][0x28] ;  /* 0x00000a0000017a02 */ /* 0x000fe40000000f00 */
[----:B------:R-:W-:Y:S01]  /*0010*/  ULDC.64 UR4, c[0x0][0x40] ;  /* 0x0000100000047ab9 */ /* 0x000fe20000000a00 */
[----:B------:R-:W-:Y:S01]  /*0020*/  BSSY B2, `(.L_x_763) ;  /* 0x0000005000027945 */ /* 0x000fe20003800000 */
[----:B------:R-:W-:Y:S01]  /*0030*/  UIADD3 UR4, UP0, UR4, 0x160, URZ ;  /* 0x0000016004047890 */ /* 0x000fe2000ff1e03f */
[----:B------:R-:W-:-:S03]  /*0040*/  IADD3 R1, R1, -0x298, RZ ;  /* 0xfffffd6801017810 */ /* 0x000fc60007ffe0ff */
[----:B------:R-:W-:-:S07]  /*0050*/  UIADD3.X UR5, URZ, UR5, URZ, UP0, !UPT ;  /* 0x000000053f057290 */ /* 0x000fce00087fe43f */
[----:B------:R-:W-:Y:S05]  /*0060*/  CALL.REL.NOINC `($_ZN5flash16flash_fwd_kernelI23Flash_fwd_kernel_traitsILi96ELi128ELi64ELi4ELb0ELb0EN7cutlass6half_tE19Flash_kernel_traitsILi96ELi128ELi64ELi4ES3_EELb1ELb0ELb1ELb0ELb0ELb0ELb0ELb1EEEvNS_16Flash_fwd_paramsE$_ZN5flash22compute_attn_1rowblockI23Flash_fwd_kernel_traitsILi96ELi128ELi64ELi4ELb0ELb0EN7cutlass6half_tE19Flash_kernel_traitsILi96ELi128ELi64ELi4ES3_EELb1ELb0ELb1ELb0ELb0ELb0ELb0ELb1ENS_16Flash_fwd_paramsEEEvRKT8_iii) ;  /* 0x0000002000007944 */ /* 0x000fea0003c00000 */
[----:B------:R-:W-:Y:S05]  /*0070*/  BSYNC B2 ;  /* 0x0000000000027941 */ /* 0x000fea0003800000 */
.L_x_763:
[----:B------:R-:W-:Y:S05]  /*0080*/  EXIT ;  /* 0x000000000000794d */ /* 0x000fea0003800000 */
        .type           $_ZN5flash16flash_fwd_kernelI23Flash_fwd_kernel_traitsILi96ELi128ELi64ELi4ELb0ELb0EN7cutlass6half_tE19Flash_kernel_traitsILi96ELi128ELi64ELi4ES3_EELb1ELb0ELb1ELb0ELb0ELb0ELb0ELb1EEEvNS_16Flash_fwd_paramsE$_ZN5flash22compute_attn_1rowblockI23Flash_fwd_kernel_traitsILi96ELi128ELi64ELi4ELb0ELb0EN7cutlass6half_tE19Flash_kernel_traitsILi96ELi128ELi64ELi4ES3_EELb1ELb0ELb1ELb0ELb0ELb0ELb0ELb1ENS_16Flash_fwd_paramsEEEvRKT8_iii,@function
        .size           $_ZN5flash16flash_fwd_kernelI23Flash_fwd_kernel_traitsILi96ELi128ELi64ELi4ELb0ELb0EN7cutlass6half_tE19Flash_kernel_traitsILi96ELi128ELi64ELi4ES3_EELb1ELb0ELb1ELb0ELb0ELb0ELb0ELb1EEEvNS_16Flash_fwd_paramsE$_ZN5flash22compute_attn_1rowblockI23Flash_fwd_kernel_traitsILi96ELi128ELi64ELi4ELb0ELb0EN7cutlass6half_tE19Flash_kernel_traitsILi96ELi128ELi64ELi4ES3_EELb1ELb0ELb1ELb0ELb0ELb0ELb0ELb1ENS_16Flash_fwd_paramsEEEvRKT8_iii,($__internal_0_$__cuda_sm70_shflsync_bfly_p - $_ZN5flash16flash_fwd_kernelI23Flash_fwd_kernel_traitsILi96ELi128ELi64ELi4ELb0ELb0EN7cutlass6half_tE19Flash_kernel_traitsILi96ELi128ELi64ELi4ES3_EELb1ELb0ELb1ELb0ELb0ELb0ELb0ELb1EEEvNS_16Flash_fwd_paramsE$_ZN5flash22compute_attn_1rowblockI23Flash_fwd_kernel_traitsILi96ELi128ELi64ELi4ELb0ELb0EN7cutlass6half_tE19Flash_kernel_traitsILi96ELi128ELi64ELi4ES3_EELb1ELb0ELb1ELb0ELb0ELb0ELb0ELb1ENS_16Flash_fwd_paramsEEEvRKT8_iii)
$_ZN5flash16flash_fwd_kernelI23Flash_fwd_kernel_traitsILi96ELi128ELi64ELi4ELb0ELb0EN7cutlass6half_tE19Flash_kernel_traitsILi96ELi128ELi64ELi4ES3_EELb1ELb0ELb1ELb0ELb0ELb0ELb0ELb1EEEvNS_16Flash_fwd_paramsE$_ZN5flash22compute_attn_1rowblockI23Flash_fwd_kernel_traitsILi96ELi128ELi64ELi4ELb0ELb0EN7cutlass6half_tE19Flash_kernel_traitsILi96ELi128ELi64ELi4ES3_EELb1ELb0ELb1ELb0ELb0ELb0ELb0ELb1ENS_16Flash_fwd_paramsEEEvRKT8_iii:
[----:B------:R-:W-:Y:S02]  /*0090*/  IMAD.U32 R108, RZ, RZ, UR4 ;  /* 0x00000004ff6c7e24 */ /* 0x000fe4000f8e00ff */
[----:B------:R-:W-:Y:S01]  /*00a0*/  IMAD.U32 R109, RZ, RZ, UR5 ;  /* 0x00000005ff6d7e24 */ /* 0x000fe2000f8e00ff */
[----:B------:R-:W-:-:S04]  /*00b0*/  ULDC.64 UR4, c[0x0][0x118] ;  /* 0x0000460000047ab9 */ /* 0x000fc80000000a00 */
[----:B------:R-:W2:Y:S04]  /*00c0*/  LD.E.U8 R0, [R108.64+0x1a4] ;  /* 0x0001a4046c007980 */ /* 0x000ea8000c101100 */
[----:B------:R-:W3:Y:S01]  /*00d0*/  LD.E.64 R160, [R108.64+0x190] ;  /* 0x000190046ca07980 */ /* 0x000ee2000c101b00 */
[----:B------:R-:W1:Y:S03]  /*00e0*/  S2UR UR8, SR_CTAID.Y ;  /* 0x00000000000879c3 */ /* 0x000e660000002600 */
[----:B------:R-:W4:Y:S04]  /*00f0*/  S2R R42, SR_TID.X ;  /* 0x00000000002a7919 */ /* 0x000f280000002100 */
[----:B------:R-:W3:Y:S01]  /*0100*/  LD.E.64 R2, [R108.64+0x198] ;  /* 0x000198046c027980 */ /* 0x000ee2000c101b00 */
[----:B------:R-:W1:Y:S03]  /*0110*/  S2UR UR7, SR_CTAID.X ;  /* 0x00000000000779c3 */ /* 0x000e660000002500 */
[----:B------:R-:W3:Y:S04]  /*0120*/  LD.E R9, [R108.64+0x60] ;  /* 0x000060046c097980 */ /* 0x000ee8000c101900 */
[----:B------:R1:W5:Y:S01]  /*0130*/  LD.E.U8 R194, [R108.64+0x178] ;  /* 0x000178046cc27980 */ /* 0x000362000c101100 */
[----:B------:R-:W1:Y:S02]  /*0140*/  S2UR UR6, SR_CTAID.Z ;  /* 0x00000000000679c3 */ /* 0x000e640000002700 */
[----:B-1----:R-:W-:-:S06]  /*0150*/  ULOP3.LUT UR6, UR6, UR7, UR8, 0xfe, !UPT ;  /* 0x0000000706067292 */ /* 0x002fcc000f8efe08 */
[----:B----4-:R-:W-:-:S13]  /*0160*/  LOP3.LUT P2, RZ, R42, UR6, RZ, 0xfc, !PT ;  /* 0x000000062aff7c12 */ /* 0x010fda000f84fcff */
[----:B------:R-:W4:Y:S01]  /*0170*/  @!P2 LD.E.64 R6, [R108.64+0x1a8] ;  /* 0x0001a8046c06a980 */ /* 0x000f22000c101b00 */
[----:B--2---:R-:W-:-:S13]  /*0180*/  ISETP.NE.AND P1, PT, R0, RZ, PT ;  /* 0x000000ff0000720c */ /* 0x004fda0003f25270 */
[----:B---3--:R-:W4:Y:S04]  /*0190*/  @P1 LD.E.64 R160, [R160.64] ;  /* 0x00000004a0a01980 */ /* 0x008f28000c101b00 */
[----:B------:R-:W2:Y:S04]  /*01a0*/  @P1 LD.E R0, [R108.64+0x1a0] ;  /* 0x0001a0046c001980 */ /* 0x000ea8000c101900 */
[----:B------:R-:W2:Y:S04]  /*01b0*/  @P1 LD.E.64 R4, [R2.64] ;  /* 0x0000000402041980 */ /* 0x000ea8000c101b00 */
[----:B----4-:R1:W-:Y:S04]  /*01c0*/  @!P2 ST.E.64 [R6.64], R160 ;  /* 0x000000a00600a985 */ /* 0x0103e8000c101b04 */
[----:B-1----:R-:W3:Y:S01]  /*01d0*/  @!P2 LD.E.64 R6, [R108.64+0x1a8] ;  /* 0x0001a8046c06a980 */ /* 0x002ee2000c101b00 */
[----:B--2---:R-:W-:-:S05]  /*01e0*/  @P1 IADD3 R0, P0, R0, R4, RZ ;  /* 0x0000000400001210 */ /* 0x004fca0007f1e0ff */
[----:B------:R-:W-:Y:S02]  /*01f0*/  @P1 IMAD.X R4, RZ, RZ, R5, P0 ;  /* 0x000000ffff041224 */ /* 0x000fe400000e0605 */
[----:B------:R-:W-:Y:S02]  /*0200*/  @P1 IMAD.MOV.U32 R2, RZ, RZ, R0 ;  /* 0x000000ffff021224 */ /* 0x000fe400078e0000 */
[----:B------:R-:W-:Y:S01]  /*0210*/  @P1 IMAD.MOV.U32 R3, RZ, RZ, R4 ;  /* 0x000000ffff031224 */ /* 0x000fe200078e0004 */
[----:B------:R-:W1:Y:S04]  /*0220*/  S2R R164, SR_CTAID.Y ;  /* 0x0000000000a47919 */ /* 0x000e680000002600 */
[----:B---3--:R2:W-:Y:S01]  /*0230*/  @!P2 ST.E.64 [R6.64+0x8], R2 ;  /* 0x000008020600a985 */ /* 0x0085e2000c101b04 */
[----:B------:R-:W-:-:S03]  /*0240*/  IMAD.MOV.U32 R10, RZ, RZ, -0x1 ;  /* 0xffffffffff0a7424 */ /* 0x000fc600078e00ff */
[----:B------:R-:W3:Y:S04]  /*0250*/  LD.E.64 R4, [R108.64+0xe8] ;  /* 0x0000e8046c047980 */ /* 0x000ee8000c101b00 */
[----:B--2---:R-:W2:Y:S04]  /*0260*/  LD.E.64 R6, [R108.64+0xe0] ;  /* 0x0000e0046c067980 */ /* 0x004ea8000c101b00 */
[----:B------:R-:W4:Y:S01]  /*0270*/  S2R R165, SR_CTAID.Z ;  /* 0x0000000000a57919 */ /* 0x000f220000002700 */
[----:B------:R-:W-:Y:S02]  /*0280*/  SHF.R.S32.HI R15, RZ, 0x1f, R42 ;  /* 0x0000001fff0f7819 */ /* 0x000fe4000001142a */
[----:B--2---:R-:W-:-:S04]  /*0290*/  ISETP.NE.U32.AND P3, PT, R6, RZ, PT ;  /* 0x000000ff0600720c */ /* 0x004fc80003f65070 */
[----:B------:R-:W-:Y:S01]  /*02a0*/  ISETP.NE.AND.EX P3, PT, R7, RZ, PT, P3 ;  /* 0x000000ff0700720c */ /* 0x000fe20003f65330 */
[----:B-1----:R-:W-:-:S12]  /*02b0*/  IMAD.WIDE R6, R164, 0x4, R6 ;  /* 0x00000004a4067825 */ /* 0x002fd800078e0206 */
[----:B------:R-:W2:Y:S01]  /*02c0*/  @P3 LD.E R10, [R6.64] ;  /* 0x00000004060a3980 */ /* 0x000ea2000c101900 */
[----:B------:R-:W-:Y:S01]  /*02d0*/  LEA.HI R39, R15, R42, RZ, 0x5 ;  /* 0x0000002a0f277211 */ /* 0x000fe200078f28ff */
[----:B----4-:R-:W-:-:S03]  /*02e0*/  IMAD R0, R164, R9, R165 ;  /* 0x00000009a4007224 */ /* 0x010fc600078e02a5 */
[----:B------:R-:W-:Y:S01]  /*02f0*/  LOP3.LUT R8, R39, 0xffffffe0, RZ, 0xc0, !PT ;  /* 0xffffffe027087812 */ /* 0x000fe200078ec0ff */
[----:B------:R-:W-:-:S04]  /*0300*/  IMAD.SHL.U32 R0, R0, 0x20, RZ ;  /* 0x0000002000007824 */ /* 0x000fc800078e00ff */
[----:B------:R-:W-:Y:S01]  /*0310*/  IMAD.IADD R105, R42, 0x1, -R8 ;  /* 0x000000012a697824 */ /* 0x000fe200078e0a08 */
[----:B------:R1:W-:Y:S04]  /*0320*/  STL.64 [R1+0x168], R160 ;  /* 0x000168a001007387 */ /* 0x0003e80000100a00 */
[----:B------:R-:W-:Y:S02]  /*0330*/  IADD3 R162, P2, P1, R0, R2, R105 ;  /* 0x0000000200a27210 */ /* 0x000fe4000795e069 */
[----:B---3--:R-:W-:-:S03]  /*0340*/  ISETP.NE.U32.AND P0, PT, R4, RZ, PT ;  /* 0x000000ff0400720c */ /* 0x008fc60003f05070 */
[----:B------:R1:W-:Y:S01]  /*0350*/  STL [R1+0x1d4], R162 ;  /* 0x0001d4a201007387 */ /* 0x0003e20000100800 */
[----:B------:R-:W-:Y:S01]  /*0360*/  ISETP.NE.AND.EX P0, PT, R5, RZ, PT, P0 ;  /* 0x000000ff0500720c */ /* 0x000fe20003f05300 */
[----:B------:R-:W-:Y:S01]  /*0370*/  BSSY B0, `(.L_x_764) ;  /* 0x000000c000007945 */ /* 0x000fe20003800000 */
[----:B------:R-:W-:Y:S02]  /*0380*/  SHF.R.S32.HI R9, RZ, 0x1f, R105 ;  /* 0x0000001fff097819 */ /* 0x000fe40000011469 */
[----:B------:R-:W-:Y:S01]  /*0390*/  SHF.R.S32.HI R8, RZ, 0x1f, R0 ;  /* 0x0000001fff087819 */ /* 0x000fe20000011400 */
[----:B------:R-:W-:Y:S02]  /*03a0*/  IMAD.MOV.U32 R30, RZ, RZ, -0x1 ;  /* 0xffffffffff1e7424 */ /* 0x000fe400078e00ff */
[----:B------:R-:W-:Y:S01]  /*03b0*/  IMAD.WIDE R4, R164, 0x4, R4 ;  /* 0x00000004a4047825 */ /* 0x000fe200078e0204 */
[----:B------:R-:W-:Y:S01]  /*03c0*/  IADD3.X R157, R8, R3, R9, P2, P1 ;  /* 0x00000003089d7210 */ /* 0x000fe200017e2409 */
[----:B--2---:R1:W-:Y:S04]  /*03d0*/  STL [R1+0x1d0], R10 ;  /* 0x0001d00a01007387 */ /* 0x0043e80000100800 */
[----:B------:R-:W-:Y:S05]  /*03e0*/  @!P0 BRA `(.L_x_765) ;  /* 0x0000004000008947 */ /* 0x000fea0003800000 */
[----:B------:R-:W2:Y:S02]  /*03f0*/  LD.E.U8 R0, [R108.64+0x1b2] ;  /* 0x0001b2046c007980 */ /* 0x000ea4000c101100 */
[----:B--2---:R-:W-:-:S13]  /*0400*/  ISETP.NE.AND P1, PT, R0, RZ, PT ;  /* 0x000000ff0000720c */ /* 0x004fda0003f25270 */
[----:B------:R-:W-:Y:S05]  /*0410*/  @!P1 BRA `(.L_x_765) ;  /* 0x0000001000009947 */ /* 0x000fea0003800000 */
[----:B------:R2:W5:Y:S02]  /*0420*/  LD.E R30, [R4.64] ;  /* 0x00000004041e7980 */ /* 0x000564000c101900 */
.L_x_765:
[----:B------:R-:W-:Y:S05]  /*0430*/  BSYNC B0 ;  /* 0x0000000000007941 */ /* 0x000fea0003800000 */
.L_x_764:
[----:B------:R3:W4:Y:S01]  /*0440*/  @P3 LD.E R6, [R6.64+0x4] ;  /* 0x0000040406063980 */ /* 0x000722000c101900 */
[----:B------:R-:W-:-:S03]  /*0450*/  IMAD.MOV.U32 R48, RZ, RZ, R10 ;  /* 0x000000ffff307224 */ /* 0x000fc600078e000a */
[----:B--2---:R-:W2:Y:S01]  /*0460*/  LD.E.64 R2, [R108.64+0xf0] ;  /* 0x0000f0046c027980 */ /* 0x004ea2000c101b00 */
[----:B---3--:R-:W-:Y:S01]  /*0470*/  MOV R7, RZ ;  /* 0x000000ff00077202 */ /* 0x008fe20000000f00 */
[----:B----4-:R-:W-:Y:S01]  /*0480*/  @P3 IMAD.IADD R45, R6, 0x1, -R48 ;  /* 0x00000001062d3824 */ /* 0x010fe200078e0a30 */
[----:B--2---:R-:W-:-:S05]  /*0490*/  ISETP.NE.U32.AND P1, PT, R2, RZ, PT ;  /* 0x000000ff0200720c */ /* 0x004fca0003f25070 */
[----:B------:R-:W2:Y:S01]  /*04a0*/  @!P3 LD.E R45, [R108.64+0xb4] ;  /* 0x0000b4046c2db980 */ /* 0x000ea2000c101900 */
[----:B------:R-:W-:-:S13]  /*04b0*/  ISETP.NE.AND.EX P1, PT, R3, RZ, PT, P1 ;  /* 0x000000ff0300720c */ /* 0x000fda0003f25310 */
[----:B------:R-:W-:-:S05]  /*04c0*/  @P1 IMAD.WIDE R2, R164, 0x4, R2 ;  /* 0x00000004a4021825 */ /* 0x000fca00078e0202 */
[----:B------:R3:W5:Y:S01]  /*04d0*/  @P1 LD.E R7, [R2.64] ;  /* 0x0000000402071980 */ /* 0x000762000c101900 */
[----:B------:R-:W-:Y:S03]  /*04e0*/  BSSY B0, `(.L_x_766) ;  /* 0x000000a000007945 */ /* 0x000fe60003800000 */
[----:B--2---:R3:W-:Y:S01]  /*04f0*/  STL [R1+0x1dc], R45 ;  /* 0x0001dc2d01007387 */ /* 0x0047e20000100800 */
[----:B------:R-:W-:Y:S05]  /*0500*/  @!P0 BRA `(.L_x_767) ;  /* 0x0000006000008947 */ /* 0x000fea0003800000 */
[----:B------:R-:W2:Y:S02]  /*0510*/  LD.E.U8 R0, [R108.64+0x1b2] ;  /* 0x0001b2046c007980 */ /* 0x000ea4000c101100 */
[----:B--2---:R-:W-:-:S13]  /*0520*/  ISETP.NE.AND P0, PT, R0, RZ, PT ;  /* 0x000000ff0000720c */ /* 0x004fda0003f05270 */
[----:B------:R-:W2:Y:S02]  /*0530*/  @P0 LD.E R6, [R4.64+0x4] ;  /* 0x0000040404060980 */ /* 0x000ea4000c101900 */
[----:B--2--5:R-:W-:-:S06]  /*0540*/  @P0 IADD3 R6, R6, -R30, RZ ;  /* 0x8000001e06060210 */ /* 0x024fcc0007ffe0ff */
[----:B------:R2:W5:Y:S01]  /*0550*/  @!P0 LD.E R6, [R4.64] ;  /* 0x0000000404068980 */ /* 0x000562000c101900 */
[----:B------:R-:W-:Y:S05]  /*0560*/  BRA `(.L_x_768) ;  /* 0x0000001000007947 */ /* 0x000fea0003800000 */
.L_x_767:
[----:B------:R2:W5:Y:S02]  /*0570*/  LD.E R6, [R108.64+0xb8] ;  /* 0x0000b8046c067980 */ /* 0x000564000c101900 */
.L_x_768:
[----:B------:R-:W-:Y:S05]  /*0580*/  BSYNC B0 ;  /* 0x0000000000007941 */ /* 0x000fea0003800000 */
.L_x_766:
[----:B---3--:R-:W3:Y:S01]  /*0590*/  LD.E.64 R2, [R108.64+0xf8] ;  /* 0x0000f8046c027980 */ /* 0x008ee2000c101b00 */
[----:B------:R-:W-:Y:S01]  /*05a0*/  BSSY B1, `(.L_x_769) ;  /* 0x0000011000017945 */ /* 0x000fe20003800000 */
[----:B---3--:R-:W-:-:S04]  /*05b0*/  ISETP.NE.U32.AND P0, PT, R2, RZ, PT ;  /* 0x000000ff0200720c */ /* 0x008fc80003f05070 */
[----:B------:R-:W-:-:S13]  /*05c0*/  ISETP.NE.AND.EX P0, PT, R3, RZ, PT, P0 ;  /* 0x000000ff0300720c */ /* 0x000fda0003f05300 */
[----:B------:R-:W-:Y:S05]  /*05d0*/  @!P0 BRA `(.L_x_770) ;  /* 0x0000004000008947 */ /* 0x000fea0003800000 */
[----:B------:R-:W-:-:S05]  /*05e0*/  IMAD.WIDE R2, R164, 0x4, R2 ;  /* 0x00000004a4027825 */ /* 0x000fca00078e0202 */
[----:B------:R-:W3:Y:S02]  /*05f0*/  LD.E R0, [R2.64] ;  /* 0x0000000402007980 */ /* 0x000ee4000c101900 */
[----:B---3-5:R-:W-:Y:S01]  /*0600*/  IADD3 R50, R0, -R7, RZ ;  /* 0x8000000700327210 */ /* 0x028fe20007ffe0ff */
[----:B------:R-:W-:Y:S05]  /*0610*/  BRA `(.L_x_771) ;  /* 0x0000009000007947 */ /* 0x000fea0003800000 */
.L_x_770:
[----:B------:R-:W3:Y:S01]  /*0620*/  LD.E.64 R2, [R108.64+0x108] ;  /* 0x000108046c027980 */ /* 0x000ee2000c101b00 */
[----:B------:R-:W-:Y:S01]  /*0630*/  BSSY B0, `(.L_x_772) ;  /* 0x0000006000007945 */ /* 0x000fe20003800000 */
[----:B------:R-:W-:Y:S01]  /*0640*/  IMAD.MOV.U32 R0, RZ, RZ, RZ ;  /* 0x000000ffff007224 */ /* 0x000fe200078e00ff */
[----:B---3--:R-:W-:-:S04]  /*0650*/  ISETP.NE.U32.AND P0, PT, R2, RZ, PT ;  /* 0x000000ff0200720c */ /* 0x008fc80003f05070 */
[----:B------:R-:W-:-:S13]  /*0660*/  ISETP.NE.AND.EX P0, PT, R3, RZ, PT, P0 ;  /* 0x000000ff0300720c */ /* 0x000fda0003f05300 */
[----:B------:R-:W-:Y:S05]  /*0670*/  @!P0 BRA `(.L_x_773) ;  /* 0x0000001000008947 */ /* 0x000fea0003800000 */
[----:B------:R3:W5:Y:S02]  /*0680*/  LD.E R0, [R108.64+0xbc] ;  /* 0x0000bc046c007980 */ /* 0x000764000c101900 */
.L_x_773:
[----:B------:R-:W-:Y:S05]  /*0690*/  BSYNC B0 ;  /* 0x0000000000007941 */ /* 0x000fea0003800000 */
.L_x_772:
[----:B-----5:R-:W-:Y:S02]  /*06a0*/  IADD3 R50, R0, R6, -R7 ;  /* 0x0000000600327210 */ /* 0x020fe40007ffe807 */
.L_x_771:
[----:B------:R-:W-:Y:S05]  /*06b0*/  BSYNC B1 ;  /* 0x0000000000017941 */ /* 0x000fea0003800000 */
.L_x_769:
[----:B------:R-:W4:Y:S01]  /*06c0*/  S2R R51, SR_CTAID.X ;  /* 0x0000000000337919 */ /* 0x000f220000002500 */
[----:B------:R-:W-:Y:S01]  /*06d0*/  MOV R29, 0x70 ;  /* 0x00000070001d7802 */ /* 0x000fe20000000f00 */
[----:B------:R-:W-:-:S03]  /*06e0*/  IMAD.MOV.U32 R3, RZ, RZ, 0x0 ;  /* 0x00000000ff037424 */ /* 0x000fc600078e00ff */
[----:B------:R-:W-:Y:S01]  /*06f0*/  MOV R2, R29 ;  /* 0x0000001d00027202 */ /* 0x000fe20000000f00 */
[----:B----4-:R-:W-:-:S05]  /*0700*/  IMAD.SHL.U32 R158, R51, 0x80, RZ ;  /* 0x00000080339e7824 */ /* 0x010fca00078e00ff */
[----:B------:R-:W-:-:S13]  /*0710*/  ISETP.GT.AND P0, PT, R45, R158, PT ;  /* 0x0000009e2d00720c */ /* 0x000fda0003f04270 */
[----:B------:R-:W-:Y:S05]  /*0720*/  @!P0 RET.REL.NODEC R2 `(_ZN5flash16flash_fwd_kernelI23Flash_fwd_kernel_traitsILi96ELi128ELi64ELi4ELb0ELb0EN7cutlass6half_tE19Flash_kernel_traitsILi96ELi128ELi64ELi4ES3_EELb1ELb0ELb1ELb0ELb0ELb0ELb0ELb1EEEvNS_16Flash_fwd_paramsE) ;  /* 0xfffff8d002008950 */ /* 0x000fea0003c3ffff */
[----:B------:R-:W4:Y:S04]  /*0730*/  LD.E R0, [R108.64+0x188] ;  /* 0x000188046c007980 */ /* 0x000f28000c101900 */
[----:B--2---:R-:W2:Y:S01]  /*0740*/  LD.E R4, [R108.64+0x184] ;  /* 0x000184046c047980 */ /* 0x004ea2000c101900 */
[----:B------:R-:W-:Y:S02]  /*0750*/  IADD3 R3, -R45, 0xbf, R158 ;  /* 0x000000bf2d037810 */ /* 0x000fe40007ffe19e */
[C---:B------:R-:W-:Y:S02]  /*0760*/  IADD3 R5, R50.reuse, R158, -R45 ;  /* 0x0000009e32057210 */ /* 0x040fe40007ffe82d */
[----:B------:R-:W-:Y:S02]  /*0770*/  IADD3 R2, R50, 0x3f, RZ ;  /* 0x0000003f32027810 */ /* 0x000fe40007ffe0ff */
[----:B----4-:R-:W-:Y:S01]  /*0780*/  IADD3 R0, R0, R3, R50 ;  /* 0x0000000300007210 */ /* 0x010fe20007ffe032 */
[----:B--2---:R-:W-:Y:S01]  /*0790*/  IMAD.IADD R3, R5, 0x1, -R4 ;  /* 0x0000000105037824 */ /* 0x004fe200078e0a04 */
[----:B------:R-:W-:-:S02]  /*07a0*/  SHF.R.S32.HI R5, RZ, 0x1f, R2 ;  /* 0x0000001fff057819 */ /* 0x000fc40000011402 */
        /* <DEDUP_REMOVED lines=14> */
[----:B------:R-:W-:Y:S01]  /*0890*/  ISETP.NE.AND P1, PT, R48, -0x1, PT ;  /* 0xffffffff3000780c */ /* 0x000fe20003f25270 */
[----:B------:R-:W4:Y:S04]  /*08a0*/  LD.E.U16 R0, [R108.64+0x1c8] ;  /* 0x0001c8046c007980 */ /* 0x000f28000c101500 */
[----:B--2---:R-:W2:Y:S04]  /*08b0*/  LD.E.64 R2, [R108.64+0x88] ;  /* 0x000088046c027980 */ /* 0x004ea8000c101b00 */
[----:B------:R1:W5:Y:S04]  /*08c0*/  LD.E.64 R16, [R108.64+0x70] ;  /* 0x000070046c107980 */ /* 0x000368000c101b00 */
[----:B---3--:R-:W3:Y:S04]  /*08d0*/  @!P1 LD.E.64 R4, [R108.64+0x80] ;  /* 0x000080046c049980 */ /* 0x008ee8000c101b00 */
[----:B------:R1:W5:Y:S01]  /*08e0*/  LD.E.64 R8, [R108.64+0x90] ;  /* 0x000090046c087980 */ /* 0x000362000c101b00 */
[----:B------:R-:W-:Y:S01]  /*08f0*/  @!P1 SHF.R.S32.HI R12, RZ, 0x1f, R164 ;  /* 0x0000001fff0c9819 */ /* 0x000fe200000114a4 */
[----:B------:R-:W-:Y:S01]  /*0900*/  BSSY B1, `(.L_x_775) ;  /* 0x000001c000017945 */ /* 0x000fe20003800000 */
[----:B------:R-:W-:Y:S01]  /*0910*/  PLOP3.LUT P2, PT, PT, PT, PT, 0x8, 0x0 ;  /* 0x000000000000781c */ /* 0x000fe20003f4e170 */
[----:B---3--:R-:W-:Y:S01]  /*0920*/  @!P1 IMAD R11, R5, R164, RZ ;  /* 0x000000a4050b9224 */ /* 0x008fe200078e02ff */
[----:B----4-:R-:W-:-:S02]  /*0930*/  PRMT R5, R0, 0x7770, RZ ;  /* 0x0000777000057816 */ /* 0x010fc400000000ff */
[----:B------:R-:W-:Y:S02]  /*0940*/  PRMT R0, R0, 0x7771, RZ ;  /* 0x0000777100007816 */ /* 0x000fe400000000ff */
[----:B------:R-:W-:-:S04]  /*0950*/  ISETP.NE.AND P0, PT, R5, RZ, PT ;  /* 0x000000ff0500720c */ /* 0x000fc80003f05270 */
[----:B------:R-:W-:Y:S01]  /*0960*/  ISETP.NE.OR P3, PT, R0, RZ, !P0 ;  /* 0x000000ff0000720c */ /* 0x000fe20004765670 */
[----:B------:R-:W-:Y:S02]  /*0970*/  @!P1 IMAD R11, R4, R12, R11 ;  /* 0x0000000c040b9224 */ /* 0x000fe400078e020b */
[-C--:B-12---:R-:W-:Y:S02]  /*0980*/  @P1 IMAD R10, R3, R48.reuse, RZ ;  /* 0x00000030030a1224 */ /* 0x086fe400078e02ff */
[----:B------:R-:W-:-:S04]  /*0990*/  @P1 IMAD.WIDE.U32 R6, R2, R48, RZ ;  /* 0x0000003002061225 */ /* 0x000fc800078e00ff */
[----:B------:R-:W-:-:S04]  /*09a0*/  @!P1 IMAD.WIDE.U32 R4, R4, R164, RZ ;  /* 0x000000a404049225 */ /* 0x000fc800078e00ff */
[----:B------:R-:W-:Y:S02]  /*09b0*/  @P1 IMAD.IADD R13, R7, 0x1, R10 ;  /* 0x00000001070d1824 */ /* 0x000fe400078e020a */
[----:B------:R-:W-:Y:S01]  /*09c0*/  @P1 IMAD.MOV.U32 R12, RZ, RZ, R6 ;  /* 0x000000ffff0c1224 */ /* 0x000fe200078e0006 */
[----:B------:R-:W-:Y:S01]  /*09d0*/  @!P1 MOV R12, R4 ;  /* 0x00000004000c9202 */ /* 0x000fe20000000f00 */
[----:B------:R-:W-:Y:S02]  /*09e0*/  @!P1 IMAD.IADD R13, R5, 0x1, R11 ;  /* 0x00000001050d9824 */ /* 0x000fe400078e020b */
[----:B------:R-:W-:Y:S01]  /*09f0*/  CS2R R4, SRZ ;  /* 0x0000000000047805 */ /* 0x000fe2000001ff00 */
[----:B------:R-:W-:Y:S05]  /*0a00*/  @P3 BRA `(.L_x_776) ;  /* 0x000000b000003947 */ /* 0x000fea0003800000 */
[----:B------:R-:W-:Y:S01]  /*0a10*/  ISETP.NE.AND P1, PT, R48, -0x1, PT ;  /* 0xffffffff3000780c */ /* 0x000fe20003f25270 */
[----:B------:R-:W-:-:S12]  /*0a20*/  BSSY B0, `(.L_x_777) ;  /* 0x0000005000007945 */ /* 0x000fd80003800000 */
[----:B------:R-:W-:Y:S05]  /*0a30*/  @P1 BRA `(.L_x_778) ;  /* 0x0000003000001947 */ /* 0x000fea0003800000 */
[----:B------:R-:W2:Y:S02]  /*0a40*/  LD.E R0, [R108.64+0xb4] ;  /* 0x0000b4046c007980 */ /* 0x000ea4000c101900 */
[----:B--2---:R-:W-:-:S05]  /*0a50*/  IMAD R48, R164, R0, RZ ;  /* 0x00000000a4307224 */ /* 0x004fca00078e02ff */
[----:B------:R1:W-:Y:S02]  /*0a60*/  STL [R1+0x1d0], R48 ;  /* 0x0001d03001007387 */ /* 0x0003e40000100800 */
.L_x_778:
[----:B------:R-:W-:Y:S05]  /*0a70*/  BSYNC B0 ;  /* 0x0000000000007941 */ /* 0x000fea0003800000 */
.L_x_777:
[----:B------:R-:W-:Y:S01]  /*0a80*/  PLOP3.LUT P2, PT, PT, PT, PT, 0x80, 0x0 ;  /* 0x000000000000781c */ /* 0x000fe20003f4f070 */
[--C-:B------:R-:W-:Y:S01]  /*0a90*/  IMAD.MOV.U32 R4, RZ, RZ, R48.reuse ;  /* 0x000000ffff047224 */ /* 0x100fe200078e0030 */
[----:B------:R-:W-:Y:S02]  /*0aa0*/  SHF.R.S32.HI R5, RZ, 0x1f, R48 ;  /* 0x0000001fff057819 */ /* 0x000fe40000011430 */
[----:B------:R-:W-:-:S04]  /*0ab0*/  PRMT R0, RZ, 0x7610, R0 ;  /* 0x00007610ff007816 */ /* 0x000fc80000000000 */
.L_x_776:
[----:B------:R-:W-:Y:S05]  /*0ac0*/  BSYNC B1 ;  /* 0x0000000000017941 */ /* 0x000fea0003800000 */
.L_x_775:
[----:B------:R-:W-:Y:S01]  /*0ad0*/  LOP3.LUT P1, RZ, R0, 0xff, RZ, 0xc0, !PT ;  /* 0x000000ff00ff7812 */ /* 0x000fe2000782c0ff */
[----:B------:R2:W5:-:S12]  /*0ae0*/  LD.E.64 R18, [R108.64+0xa0] ;  /* 0x0000a0046c127980 */ /* 0x000558000c101b00 */
[----:B------:R-:W3:Y:S01]  /*0af0*/  @P1 LD.E.64 R22, [R108.64+0xb0] ;  /* 0x0000b0046c161980 */ /* 0x000ee2000c101b00 */
[----:B------:R-:W-:Y:S01]  /*0b00*/  BSSY B0, `(.L_x_779) ;  /* 0x0000009000007945 */ /* 0x000fe20003800000 */
[----:B------:R-:W-:Y:S01]  /*0b10*/  @P1 MOV R6, 0x1 ;  /* 0x0000000100061802 */ /* 0x000fe20000000f00 */
[----:B---3--:R-:W-:Y:S01]  /*0b20*/  @P1 IMAD R0, R23, R22, RZ ;  /* 0x0000001617001224 */ /* 0x008fe200078e02ff */
[----:B------:R-:W-:Y:S05]  /*0b30*/  @P1 BRA `(.L_x_780) ;  /* 0x0000005000001947 */ /* 0x000fea0003800000 */
[----:B--2---:R-:W2:Y:S04]  /*0b40*/  @P0 LD.E R0, [R108.64+0xd4] ;  /* 0x0000d4046c000980 */ /* 0x004ea8000c101900 */
[----:B------:R-:W2:Y:S04]  /*0b50*/  LD.E R6, [R108.64+0x60] ;  /* 0x000060046c067980 */ /* 0x000ea8000c101900 */
[----:B------:R-:W2:Y:S01]  /*0b60*/  @!P0 LD.E R0, [R108.64+0xb4] ;  /* 0x0000b4046c008980 */ /* 0x000ea2000c101900 */
[----:B------:R-:W-:Y:S01]  /*0b70*/  MOV R22, 0x1 ;  /* 0x0000000100167802 */ /* 0x000fe20000000f00 */
[----:B--2---:R-:W-:-:S02]  /*0b80*/  IMAD R6, R0, R6, RZ ;  /* 0x0000000600067224 */ /* 0x004fc400078e02ff */
.L_x_780:
[----:B--2---:R-:W-:Y:S05]  /*0b90*/  BSYNC B0 ;  /* 0x0000000000007941 */ /* 0x004fea0003800000 */
.L_x_779:
[----:B------:R2:W5:Y:S01]  /*0ba0*/  LD.E R108, [R108.64+0xc0] ;  /* 0x0000c0046c6c7980 */ /* 0x000562000c101900 */
[----:B------:R-:W-:Y:S01]  /*0bb0*/  LEA.HI R11, R15, R42, RZ, 0x2 ;  /* 0x0000002a0f0b7211 */ /* 0x000fe200078f10ff */
[----:B------:R-:W-:Y:S01]  /*0bc0*/  IMAD R6, R164, R6, RZ ;  /* 0x00000006a4067224 */ /* 0x000fe200078e02ff */
[----:B------:R-:W-:Y:S01]  /*0bd0*/  SHF.R.S32.HI R15, RZ, 0x1f, R165 ;  /* 0x0000001fff0f7819 */ /* 0x000fe200000114a5 */
[----:B------:R-:W-:Y:S01]  /*0be0*/  IMAD.IADD R20, R45, 0x1, -R158 ;  /* 0x000000012d147824 */ /* 0x000fe200078e0a9e */
[----:B------:R-:W-:Y:S01]  /*0bf0*/  LOP3.LUT R24, R11, 0xfffffffc, RZ, 0xc0, !PT ;  /* 0xfffffffc0b187812 */ /* 0x000fe200078ec0ff */
[----:B------:R-:W-:Y:S01]  /*0c00*/  IMAD R7, R158, R22, RZ ;  /* 0x000000169e077224 */ /* 0x000fe200078e02ff */
[----:B------:R-:W-:Y:S01]  /*0c10*/  SEL R10, R6, RZ, !P2 ;  /* 0x000000ff060a7207 */ /* 0x000fe20005000000 */
[----:B-----5:R-:W-:Y:S01]  /*0c20*/  IMAD R14, R9, R165, RZ ;  /* 0x000000a5090e7224 */ /* 0x020fe200078e02ff */
[----:B------:R-:W-:Y:S01]  /*0c30*/  SHF.R.S32.HI R6, RZ, 0x2, R11 ;  /* 0x00000002ff067819 */ /* 0x000fe2000001140b */
[----:B------:R-:W-:Y:S01]  /*0c40*/  IMAD.IADD R24, R42, 0x1, -R24 ;  /* 0x000000012a187824 */ /* 0x000fe200078e0a18 */
[----:B------:R-:W-:Y:S01]  /*0c50*/  SHF.R.S32.HI R9, RZ, 0x1f, R7 ;  /* 0x0000001fff097819 */ /* 0x000fe20000011407 */
[----:B------:R-:W-:Y:S01]  /*0c60*/  IMAD R10, R165, R0, R10 ;  /* 0x00000000a50a7224 */ /* 0x000fe200078e020a */
[----:B------:R-:W-:Y:S01]  /*0c70*/  BSSY B0, `(.L_x_781) ;  /* 0x000001d000007945 */ /* 0x000fe20003800000 */
[----:B------:R-:W-:-:S02]  /*0c80*/  IMAD.SHL.U32 R0, R24, 0x8, RZ ;  /* 0x0000000818007824 */ /* 0x000fc400078e00ff */
[----:B------:R-:W-:Y:S01]  /*0c90*/  IMAD R11, R8, R15, R14 ;  /* 0x0000000f080b7224 */ /* 0x000fe200078e020e */
[--C-:B------:R-:W-:Y:S02]  /*0ca0*/  IADD3 R26, P2, P1, R7, R4, R10.reuse ;  /* 0x00000004071a7210 */ /* 0x100fe4000795e00a */
[C---:B------:R-:W-:Y:S02]  /*0cb0*/  IADD3 R12, P0, R0.reuse, R12, RZ ;  /* 0x0000000c000c7210 */ /* 0x040fe40007f1e0ff */
[----:B------:R-:W-:Y:S02]  /*0cc0*/  SHF.R.S32.HI R10, RZ, 0x1f, R10 ;  /* 0x0000001fff0a7819 */ /* 0x000fe4000001140a */
[----:B------:R-:W-:Y:S02]  /*0cd0*/  LEA.HI.X.SX32 R13, R0, R13, 0x1, P0 ;  /* 0x0000000d000d7211 */ /* 0x000fe400000f0eff */
[----:B------:R-:W-:Y:S02]  /*0ce0*/  ISETP.GE.AND P0, PT, R6, R20, PT ;  /* 0x000000140600720c */ /* 0x000fe40003f06270 */
[----:B------:R-:W-:Y:S01]  /*0cf0*/  SHF.R.S32.HI R7, RZ, 0x1f, R6 ;  /* 0x0000001fff077819 */ /* 0x000fe20000011406 */
[----:B------:R-:W-:Y:S01]  /*0d00*/  IMAD.WIDE.U32 R12, R165, R8, R12 ;  /* 0x00000008a50c7225 */ /* 0x000fe200078e000c */
[----:B------:R-:W-:-:S02]  /*0d10*/  IADD3.X R25, R9, R5, R10, P2, P1 ;  /* 0x0000000509197210 */ /* 0x000fc400017e240a */
[C---:B------:R-:W-:Y:S01]  /*0d20*/  IADD3 R28, R0.reuse, 0x20, RZ ;  /* 0x00000020001c7810 */ /* 0x040fe20007ffe0ff */
[----:B------:R-:W-:Y:S01]  /*0d30*/  IMAD.WIDE R4, R51, 0x80, R6 ;  /* 0x0000008033047825 */ /* 0x000fe200078e0206 */
[----:B------:R-:W-:-:S03]  /*0d40*/  IADD3 R27, R0, 0x40, RZ ;  /* 0x00000040001b7810 */ /* 0x000fc60007ffe0ff */
[----:B------:R-:W-:Y:S02]  /*0d50*/  IMAD.IADD R9, R13, 0x1, R11 ;  /* 0x000000010d097824 */ /* 0x000fe400078e020b */
[----:B------:R-:W-:Y:S05]  /*0d60*/  @P0 BRA `(.L_x_782) ;  /* 0x000000d000000947 */ /* 0x000fea0003800000 */
[----:B--2---:R-:W-:Y:S01]  /*0d70*/  IMAD R10, R5, R2, RZ ;  /* 0x00000002050a7224 */ /* 0x004fe200078e02ff */
[-C--:B------:R-:W-:Y:S01]  /*0d80*/  ISETP.GE.AND P3, PT, R0, R108.reuse, PT ;  /* 0x0000006c0000720c */ /* 0x080fe20003f66270 */
[----:B------:R-:W-:Y:S01]  /*0d90*/  IMAD.MOV.U32 R8, RZ, RZ, R12 ;  /* 0x000000ffff087224 */ /* 0x000fe200078e000c */
[-C--:B------:R-:W-:Y:S01]  /*0da0*/  ISETP.GE.AND P2, PT, R28, R108.reuse, PT ;  /* 0x0000006c1c00720c */ /* 0x080fe20003f46270 */
[C---:B------:R-:W-:Y:S01]  /*0db0*/  IMAD R10, R4.reuse, R3, R10 ;  /* 0x00000003040a7224 */ /* 0x040fe200078e020a */
[----:B------:R-:W-:Y:S01]  /*0dc0*/  ISETP.GE.AND P1, PT, R27, R108, PT ;  /* 0x0000006c1b00720c */ /* 0x000fe20003f26270 */
[----:B------:R-:W-:-:S04]  /*0dd0*/  IMAD.WIDE.U32 R14, R4, R2, R8 ;  /* 0x00000002040e7225 */ /* 0x000fc800078e0008 */
[----:B------:R-:W-:Y:S01]  /*0de0*/  IMAD.IADD R11, R15, 0x1, R10 ;  /* 0x000000010f0b7824 */ /* 0x000fe200078e020a */
[----:B------:R-:W-:-:S04]  /*0df0*/  LEA R10, P0, R14, R16, 0x1 ;  /* 0x000000100e0a7211 */ /* 0x000fc800078008ff */
[----:B------:R-:W-:-:S05]  /*0e00*/  LEA.HI.X R11, R14, R17, R11, 0x1, P0 ;  /* 0x000000110e0b7211 */ /* 0x000fca00000f0c0b */
[----:B------:R2:W-:Y:S04]  /*0e10*/  @!P3 ST.E.128 [R10.64], RZ ;  /* 0x000000ff0a00b985 */ /* 0x0005e8000c101d04 */
[----:B------:R2:W-:Y:S04]  /*0e20*/  @!P2 ST.E.128 [R10.64+0x40], RZ ;  /* 0x000040ff0a00a985 */ /* 0x0005e8000c101d04 */
[----:B------:R2:W-:Y:S02]  /*0e30*/  @!P1 ST.E.128 [R10.64+0x80], RZ ;  /* 0x000080ff0a009985 */ /* 0x0005e4000c101d04 */
.L_x_782:
[----:B--2---:R-:W-:Y:S05]  /*0e40*/  BSYNC B0 ;  /* 0x0000000000007941 */ /* 0x004fea0003800000 */
.L_x_781:
[----:B------:R-:W-:Y:S01]  /*0e50*/  IADD3 R23, R6, 0x20, RZ ;  /* 0x0000002006177810 */ /* 0x000fe20007ffe0ff */
[----:B------:R-:W-:Y:S03]  /*0e60*/  BSSY B0, `(.L_x_783) ;  /* 0x0000013000007945 */ /* 0x000fe60003800000 */
[----:B------:R-:W-:-:S13]  /*0e70*/  ISETP.GE.AND P0, PT, R23, R20, PT ;  /* 0x000000141700720c */ /* 0x000fda0003f06270 */
[----:B------:R-:W-:Y:S05]  /*0e80*/  @P0 BRA `(.L_x_784) ;  /* 0x0000010000000947 */ /* 0x000fea0003800000 */
[----:B------:R-:W-:Y:S01]  /*0e90*/  IADD3 R10, P0, R4, 0x20, RZ ;  /* 0x00000020040a7810 */ /* 0x000fe20007f1e0ff */
[----:B------:R-:W-:Y:S01]  /*0ea0*/  IMAD.MOV.U32 R14, RZ, RZ, R12 ;  /* 0x000000ffff0e7224 */ /* 0x000fe200078e000c */
[----:B------:R-:W-:Y:S02]  /*0eb0*/  MOV R15, R9 ;  /* 0x00000009000f7202 */ /* 0x000fe40000000f00 */
[-C--:B------:R-:W-:Y:S01]  /*0ec0*/  ISETP.GE.AND P2, PT, R0, R108.reuse, PT ;  /* 0x0000006c0000720c */ /* 0x080fe20003f46270 */
[----:B------:R-:W-:Y:S01]  /*0ed0*/  IMAD.X R11, RZ, RZ, R5, P0 ;  /* 0x000000ffff0b7224 */ /* 0x000fe200000e0605 */
[----:B------:R-:W-:Y:S01]  /*0ee0*/  ISETP.GE.AND P1, PT, R28, R108, PT ;  /* 0x0000006c1c00720c */ /* 0x000fe20003f26270 */
[----:B------:R-:W-:Y:S01]  /*0ef0*/  IMAD.WIDE.U32 R14, R2, R10, R14 ;  /* 0x0000000a020e7225 */ /* 0x000fe200078e000e */
[----:B------:R-:W-:-:S03]  /*0f00*/  ISETP.GE.AND P0, PT, R27, R108, PT ;  /* 0x0000006c1b00720c */ /* 0x000fc60003f06270 */
[----:B------:R-:W-:-:S04]  /*0f10*/  IMAD R11, R11, R2, RZ ;  /* 0x000000020b0b7224 */ /* 0x000fc800078e02ff */
[----:B------:R-:W-:Y:S01]  /*0f20*/  IMAD R11, R3, R10, R11 ;  /* 0x0000000a030b7224 */ /* 0x000fe200078e020b */
[----:B------:R-:W-:-:S03]  /*0f30*/  LEA R10, P3, R14, R16, 0x1 ;  /* 0x000000100e0a7211 */ /* 0x000fc600078608ff */
[----:B------:R-:W-:-:S05]  /*0f40*/  IMAD.IADD R11, R15, 0x1, R11 ;  /* 0x000000010f0b7824 */ /* 0x000fca00078e020b */
[----:B------:R-:W-:-:S05]  /*0f50*/  LEA.HI.X R11, R14, R17, R11, 0x1, P3 ;  /* 0x000000110e0b7211 */ /* 0x000fca00018f0c0b */
[----:B------:R2:W-:Y:S04]  /*0f60*/  @!P2 ST.E.128 [R10.64], RZ ;  /* 0x000000ff0a00a985 */ /* 0x0005e8000c101d04 */
[----:B------:R2:W-:Y:S04]  /*0f70*/  @!P1 ST.E.128 [R10.64+0x40], RZ ;  /* 0x000040ff0a009985 */ /* 0x0005e8000c101d04 */
[----:B------:R2:W-:Y:S02]  /*0f80*/  @!P0 ST.E.128 [R10.64+0x80], RZ ;  /* 0x000080ff0a008985 */ /* 0x0005e4000c101d04 */
.L_x_784:
[----:B------:R-:W-:Y:S05]  /*0f90*/  BSYNC B0 ;  /* 0x0000000000007941 */ /* 0x000fea0003800000 */
.L_x_783:
[----:B------:R-:W-:Y:S01]  /*0fa0*/  IADD3 R21, R6, 0x40, RZ ;  /* 0x0000004006157810 */ /* 0x000fe20007ffe0ff */
[----:B------:R-:W-:Y:S03]  /*0fb0*/  BSSY B0, `(.L_x_785) ;  /* 0x0000013000007945 */ /* 0x000fe60003800000 */
[----:B------:R-:W-:-:S13]  /*0fc0*/  ISETP.GE.AND P0, PT, R21, R20, PT ;  /* 0x000000141500720c */ /* 0x000fda0003f06270 */
[----:B------:R-:W-:Y:S05]  /*0fd0*/  @P0 BRA `(.L_x_786) ;  /* 0x0000010000000947 */ /* 0x000fea0003800000 */
[----:B--2---:R-:W-:Y:S01]  /*0fe0*/  IADD3 R10, P0, R4, 0x40, RZ ;  /* 0x00000040040a7810 */ /* 0x004fe20007f1e0ff */
        /* <DEDUP_REMOVED lines=15> */
.L_x_786:
[----:B------:R-:W-:Y:S05]  /*10e0*/  BSYNC B0 ;  /* 0x0000000000007941 */ /* 0x000fea0003800000 */
.L_x_785:
[----:B--2---:R-:W-:Y:S01]  /*10f0*/  IADD3 R11, R6, 0x60, RZ ;  /* 0x00000060060b7810 */ /* 0x004fe20007ffe0ff */
[----:B------:R-:W-:Y:S03]  /*1100*/  BSSY B0, `(.L_x_787) ;  /* 0x0000013000007945 */ /* 0x000fe60003800000 */
[----:B------:R-:W-:-:S13]  /*1110*/  ISETP.GE.AND P0, PT, R11, R20, PT ;  /* 0x000000140b00720c */ /* 0x000fda0003f06270 */
[----:B------:R-:W-:Y:S05]  /*1120*/  @P0 BRA `(.L_x_788) ;  /* 0x0000010000000947 */ /* 0x000fea0003800000 */
[----:B------:R-:W-:Y:S02]  /*1130*/  IADD3 R8, P0, R4, 0x60, RZ ;  /* 0x0000006004087810 */ /* 0x000fe40007f1e0ff */
[-C--:B------:R-:W-:Y:S02]  /*1140*/  ISETP.GE.AND P2, PT, R0, R108.reuse, PT ;  /* 0x0000006c0000720c */ /* 0x080fe40003f46270 */
[-C--:B------:R-:W-:Y:S01]  /*1150*/  ISETP.GE.AND P1, PT, R28, R108.reuse, PT ;  /* 0x0000006c1c00720c */ /* 0x080fe20003f26270 */
[----:B------:R-:W-:Y:S01]  /*1160*/  IMAD.X R4, RZ, RZ, R5, P0 ;  /* 0x000000ffff047224 */ /* 0x000fe200000e0605 */
[----:B------:R-:W-:Y:S02]  /*1170*/  MOV R5, R9 ;  /* 0x0000000900057202 */ /* 0x000fe40000000f00 */
[----:B------:R-:W-:Y:S01]  /*1180*/  ISETP.GE.AND P0, PT, R27, R108, PT ;  /* 0x0000006c1b00720c */ /* 0x000fe20003f06270 */
[----:B------:R-:W-:Y:S02]  /*1190*/  IMAD R10, R4, R2, RZ ;  /* 0x00000002040a7224 */ /* 0x000fe400078e02ff */
[----:B------:R-:W-:-:S02]  /*11a0*/  IMAD.MOV.U32 R4, RZ, RZ, R12 ;  /* 0x000000ffff047224 */ /* 0x000fc400078e000c */
[-C--:B------:R-:W-:Y:S02]  /*11b0*/  IMAD R3, R3, R8.reuse, R10 ;  /* 0x0000000803037224 */ /* 0x080fe400078e020a */
[----:B------:R-:W-:-:S04]  /*11c0*/  IMAD.WIDE.U32 R4, R2, R8, R4 ;  /* 0x0000000802047225 */ /* 0x000fc800078e0004 */
[----:B------:R-:W-:Y:S01]  /*11d0*/  IMAD.IADD R0, R5, 0x1, R3 ;  /* 0x0000000105007824 */ /* 0x000fe200078e0203 */
[----:B------:R-:W-:-:S04]  /*11e0*/  LEA R2, P3, R4, R16, 0x1 ;  /* 0x0000001004027211 */ /* 0x000fc800078608ff */
[----:B------:R-:W-:-:S05]  /*11f0*/  LEA.HI.X R3, R4, R17, R0, 0x1, P3 ;  /* 0x0000001104037211 */ /* 0x000fca00018f0c00 */
[----:B------:R2:W-:Y:S04]  /*1200*/  @!P2 ST.E.128 [R2.64], RZ ;  /* 0x000000ff0200a985 */ /* 0x0005e8000c101d04 */
[----:B------:R2:W-:Y:S04]  /*1210*/  @!P1 ST.E.128 [R2.64+0x40], RZ ;  /* 0x000040ff02009985 */ /* 0x0005e8000c101d04 */
[----:B------:R2:W-:Y:S02]  /*1220*/  @!P0 ST.E.128 [R2.64+0x80], RZ ;  /* 0x000080ff02008985 */ /* 0x0005e4000c101d04 */
.L_x_788:
[----:B------:R-:W-:Y:S05]  /*1230*/  BSYNC B0 ;  /* 0x0000000000007941 */ /* 0x000fea0003800000 */
.L_x_787:
        /* <DEDUP_REMOVED lines=11> */
[----:B------:R-:W-:-:S02]  /*12f0*/  @!P5 LEA R6, P2, R2, R18, 0x2 ;  /* 0x000000120206d211 */ /* 0x000fc400078410ff */
[----:B------:R-:W-:Y:S02]  /*1300*/  @!P3 IADD3 R0, P0, R5, R26, RZ ;  /* 0x0000001a0500b210 */ /* 0x000fe40007f1e0ff */
[----:B------:R-:W-:Y:S02]  /*1310*/  @!P4 LEA.HI.X.SX32 R9, R3, R25, 0x1, P1 ;  /* 0x000000190309c211 */ /* 0x000fe400008f0eff */
[----:B------:R-:W-:Y:S02]  /*1320*/  @!P5 LEA.HI.X R7, R2, R19, R4, 0x2, P2 ;  /* 0x000000130207d211 */ /* 0x000fe400010f1404 */
[-C--:B------:R-:W-:Y:S02]  /*1330*/  @!P4 LEA R4, P1, R8, R18.reuse, 0x2 ;  /* 0x000000120804c211 */ /* 0x080fe400078210ff */
[----:B------:R-:W-:Y:S02]  /*1340*/  @!P3 LEA.HI.X.SX32 R3, R5, R25, 0x1, P0 ;  /* 0x000000190503b211 */ /* 0x000fe400000f0eff */
[----:B------:R-:W-:-:S02]  /*1350*/  @!P3 LEA R2, P0, R0, R18, 0x2 ;  /* 0x000000120002b211 */ /* 0x000fc400078010ff */
[-C--:B------:R-:W-:Y:S01]  /*1360*/  @!P4 LEA.HI.X R5, R8, R19.reuse, R9, 0x2, P1 ;  /* 0x000000130805c211 */ /* 0x080fe200008f1409 */
[----:B------:R-:W-:Y:S01]  /*1370*/  @!P5 IMAD.MOV.U32 R9, RZ, RZ, 0x7f800000 ;  /* 0x7f800000ff09d424 */ /* 0x000fe200078e00ff */
[----:B------:R-:W-:Y:S01]  /*1380*/  @!P3 LEA.HI.X R3, R0, R19, R3, 0x2, P0 ;  /* 0x000000130003b211 */ /* 0x000fe200000f1403 */
[----:B------:R-:W-:Y:S02]  /*1390*/  @!P4 IMAD.MOV.U32 R8, RZ, RZ, 0x7f800000 ;  /* 0x7f800000ff08c424 */ /* 0x000fe400078e00ff */
[----:B------:R-:W-:Y:S01]  /*13a0*/  @!P3 IMAD.MOV.U32 R0, RZ, RZ, 0x7f800000 ;  /* 0x7f800000ff00b424 */ /* 0x000fe200078e00ff */
[----:B------:R-:W-:Y:S04]  /*13b0*/  @!P5 ST.E [R6.64], R9 ;  /* 0x000000090600d985 */ /* 0x000fe8000c101904 */
[----:B------:R-:W-:Y:S04]  /*13c0*/  @!P4 ST.E [R4.64], R8 ;  /* 0x000000080400c985 */ /* 0x000fe8000c101904 */
[----:B------:R2:W-:Y:S02]  /*13d0*/  @!P3 ST.E [R2.64], R0 ;  /* 0x000000000200b985 */ /* 0x0005e4000c101904 */
[----:B--2---:R-:W-:-:S02]  /*13e0*/  IMAD.MOV.U32 R2, RZ, RZ, R29 ;  /* 0x000000ffff027224 */ /* 0x004fc400078e001d */
[----:B------:R-:W-:-:S04]  /*13f0*/  IMAD.MOV.U32 R3, RZ, RZ, 0x0 ;  /* 0x00000000ff037424 */ /* 0x000fc800078e00ff */
[----:B------:R-:W-:Y:S05]  /*1400*/  @P6 RET.REL.NODEC R2 `(_ZN5flash16flash_fwd_kernelI23Flash_fwd_kernel_traitsILi96ELi128ELi64ELi4ELb0ELb0EN7cutlass6half_tE19Flash_kernel_traitsILi96ELi128ELi64ELi4ES3_EELb1ELb0ELb1ELb0ELb0ELb0ELb0ELb1EEEvNS_16Flash_fwd_paramsE) ;  /* 0xffffebf002006950 */ /* 0x000fea0003c3ffff */
[----:B------:R-:W-:-:S05]  /*1410*/  IMAD R0, R11, R22, RZ ;  /* 0x000000160b007224 */ /* 0x000fca00078e02ff */
[----:B------:R-:W-:-:S04]  /*1420*/  IADD3 R3, P0, R0, R26, RZ ;  /* 0x0000001a00037210 */ /* 0x000fc80007f1e0ff */
[----:B------:R-:W-:Y:S02]  /*1430*/  LEA.HI.X.SX32 R0, R0, R25, 0x1, P0 ;  /* 0x0000001900007211 */ /* 0x000fe400000f0eff */
[----:B------:R-:W-:-:S04]  /*1440*/  LEA R2, P0, R3, R18, 0x2 ;  /* 0x0000001203027211 */ /* 0x000fc800078010ff */
[----:B------:R-:W-:Y:S01]  /*1450*/  LEA.HI.X R3, R3, R19, R0, 0x2, P0 ;  /* 0x0000001303037211 */ /* 0x000fe200000f1400 */
[----:B------:R-:W-:-:S05]  /*1460*/  IMAD.MOV.U32 R0, RZ, RZ, 0x7f800000 ;  /* 0x7f800000ff007424 */ /* 0x000fca00078e00ff */
[----:B------:R2:W-:Y:S02]  /*1470*/  ST.E [R2.64], R0 ;  /* 0x0000000002007985 */ /* 0x0005e4000c101904 */
[----:B--2---:R-:W-:Y:S02]  /*1480*/  IMAD.MOV.U32 R2, RZ, RZ, R29 ;  /* 0x000000ffff027224 */ /* 0x004fe400078e001d */
[----:B------:R-:W-:-:S04]  /*1490*/  IMAD.MOV.U32 R3, RZ, RZ, 0x0 ;  /* 0x00000000ff037424 */ /* 0x000fc800078e00ff */
[----:B------:R-:W-:Y:S05]  /*14a0*/  RET.REL.NODEC R2 `(_ZN5flash16flash_fwd_kernelI23Flash_fwd_kernel_traitsILi96ELi128ELi64ELi4ELb0ELb0EN7cutlass6half_tE19Flash_kernel_traitsILi96ELi128ELi64ELi4ES3_EELb1ELb0ELb1ELb0ELb0ELb0ELb0ELb1EEEvNS_16Flash_fwd_paramsE) ;  /* 0xffffeb5002007950 */ /* 0x000fea0003c3ffff */
.L_x_774:
[----:B------:R-:W4:Y:S04]  /*14b0*/  LD.E R21, [R108.64+0x68] ;  /* 0x000068046c157980 */ /* 0x000f28000c101900 */
[----:B-12---:R-:W2:Y:S01]  /*14c0*/  LD.E.64 R10, [R108.64+0x38] ;  /* 0x000038046c0a7980 */ /* 0x006ea2000c101b00 */
[----:B------:R-:W-:-:S03]  /*14d0*/  ISETP.NE.AND P1, PT, R30, -0x1, PT ;  /* 0xffffffff1e00780c */ /* 0x000fc60003f25270 */
[----:B---3--:R-:W3:Y:S01]  /*14e0*/  LD.E.64 R46, [R108.64+0x40] ;  /* 0x000040046c2e7980 */ /* 0x008ee2000c101b00 */
[----:B------:R-:W-:-:S03]  /*14f0*/  ISETP.NE.AND P0, PT, R48, -0x1, PT ;  /* 0xffffffff3000780c */ /* 0x000fc60003f05270 */
[----:B------:R-:W2:Y:S04]  /*1500*/  LD.E.64 R18, [R108.64+0x30] ;  /* 0x000030046c127980 */ /* 0x000ea8000c101b00 */
[----:B------:R-:W2:Y:S04]  /*1510*/  LD.E.64 R24, [R108.64+0x50] ;  /* 0x000050046c187980 */ /* 0x000ea8000c101b00 */
[----:B------:R-:W2:Y:S04]  /*1520*/  @!P1 LD.E.64 R12, [R108.64+0x20] ;  /* 0x000020046c0c9980 */ /* 0x000ea8000c101b00 */
[----:B------:R-:W3:Y:S04]  /*1530*/  @!P1 LD.E.64 R16, [R108.64+0x28] ;  /* 0x000028046c109980 */ /* 0x000ee8000c101b00 */
[----:B------:R-:W3:Y:S04]  /*1540*/  @!P0 LD.E.64 R22, [R108.64+0x18] ;  /* 0x000018046c168980 */ /* 0x000ee8000c101b00 */
[----:B------:R-:W3:Y:S04]  /*1550*/  LD.E.64 R26, [R108.64+0x58] ;  /* 0x000058046c1a7980 */ /* 0x000ee8000c101b00 */
[----:B------:R-:W3:Y:S04]  /*1560*/  LD.E R187, [R108.64+0xc8] ;  /* 0x0000c8046cbb7980 */ /* 0x000ee8000c101900 */
[----:B------:R-:W3:Y:S04]  /*1570*/  LD.E.64 R28, [R108.64+0x48] ;  /* 0x000048046c1c7980 */ /* 0x000ee8000c101b00 */
[----:B------:R1:W5:Y:S04]  /*1580*/  LD.E R156, [R108.64+0x60] ;  /* 0x000060046c9c7980 */ /* 0x000368000c101900 */
[----:B------:R1:W5:Y:S04]  /*1590*/  LD.E.64 R2, [R108.64] ;  /* 0x000000046c027980 */ /* 0x000368000c101b00 */
[----:B------:R1:W5:Y:S04]  /*15a0*/  LD.E.64 R216, [R108.64+0x8] ;  /* 0x000008046cd87980 */ /* 0x000368000c101b00 */
[----:B------:R1:W5:Y:S04]  /*15b0*/  LD.E.64 R218, [R108.64+0x10] ;  /* 0x000010046cda7980 */ /* 0x000368000c101b00 */
[----:B------:R1:W5:Y:S04]  /*15c0*/  LD.E.64 R154, [R108.64+0x98] ;  /* 0x000098046c9a7980 */ /* 0x000368000c101b00 */
[----:B------:R1:W5:Y:S01]  /*15d0*/  LD.E.64 R198, [R108.64+0xc0] ;  /* 0x0000c0046cc67980 */ /* 0x000362000c101b00 */
[----:B------:R-:W-:-:S02]  /*15e0*/  LEA.HI R8, R15, R42, RZ, 0x2 ;  /* 0x0000002a0f087211 */ /* 0x000fc400078f10ff */
[----:B------:R-:W-:Y:S02]  /*15f0*/  LEA.HI R43, R15, R42, RZ, 0x3 ;  /* 0x0000002a0f2b7211 */ /* 0x000fe400078f18ff */
[----:B------:R-:W-:Y:S02]  /*1600*/  LOP3.LUT R0, R8, 0xfffffffc, RZ, 0xc0, !PT ;  /* 0xfffffffc08007812 */ /* 0x000fe400078ec0ff */
[----:B------:R-:W-:-:S03]  /*1610*/  SHF.R.S32.HI R40, RZ, 0x3, R43 ;  /* 0x00000003ff287819 */ /* 0x000fc6000001142b */
[----:B------:R-:W-:Y:S02]  /*1620*/  IMAD.IADD R0, R42, 0x1, -R0 ;  /* 0x000000012a007824 */ /* 0x000fe400078e0a00 */
[----:B------:R-:W-:Y:S01]  /*1630*/  IMAD.SHL.U32 R4, R40, 0x40, RZ ;  /* 0x0000004028047824 */ /* 0x000fe200078e00ff */
[----:B------:R-:W-:Y:S02]  /*1640*/  SHF.R.S32.HI R6, RZ, 0x2, R8 ;  /* 0x00000002ff067819 */ /* 0x000fe40000011408 */
[----:B------:R-:W-:Y:S02]  /*1650*/  SHF.L.U32 R174, R0, 0x3, RZ ;  /* 0x0000000300ae7819 */ /* 0x000fe400000006ff */
[----:B------:R-:W-:Y:S02]  /*1660*/  LOP3.LUT R0, R4, 0xc0, RZ, 0xc0, !PT ;  /* 0x000000c004007812 */ /* 0x000fe400078ec0ff */
[----:B------:R-:W-:-:S04]  /*1670*/  LEA.HI R8, R8, R6, RZ, 0x1 ;  /* 0x0000000608087211 */ /* 0x000fc800078f08ff */
[----:B------:R-:W-:Y:S02]  /*1680*/  LOP3.LUT R14, R8, 0x7fffffe, RZ, 0xc0, !PT ;  /* 0x07fffffe080e7812 */ /* 0x000fe400078ec0ff */
[----:B------:R-:W-:Y:S02]  /*1690*/  SHF.R.S32.HI R38, RZ, 0x5, R39 ;  /* 0x00000005ff267819 */ /* 0x000fe40000011427 */
[----:B------:R-:W-:Y:S02]  /*16a0*/  LOP3.LUT R9, R0, 0x18, R174, 0xf8, !PT ;  /* 0x0000001800097812 */ /* 0x000fe400078ef8ae */
[----:B------:R-:W-:Y:S01]  /*16b0*/  SHF.R.U32.HI R8, RZ, 0x3, R0 ;  /* 0x00000003ff087819 */ /* 0x000fe20000011600 */
[----:B------:R-:W-:-:S03]  /*16c0*/  IMAD.IADD R0, R6, 0x1, -R14 ;  /* 0x0000000106007824 */ /* 0x000fc600078e0a0e */
[----:B------:R-:W-:Y:S01]  /*16d0*/  LOP3.LUT R8, R9, R8, RZ, 0x3c, !PT ;  /* 0x0000000809087212 */ /* 0x000fe200078e3cff */
[----:B------:R-:W-:-:S04]  /*16e0*/  IMAD R9, R38, 0x8, R0 ;  /* 0x0000000826097824 */ /* 0x000fc800078e0200 */
[----:B------:R-:W-:Y:S01]  /*16f0*/  IMAD.U32 R195, R9, 0x20, R8 ;  /* 0x0000002009c37824 */ /* 0x000fe200078e0008 */
[----:B------:R-:W-:Y:S02]  /*1700*/  LEA.HI R41, R15, R42, RZ, 0x4 ;  /* 0x0000002a0f297211 */ /* 0x000fe400078f20ff */
[CC--:B------:R-:W-:Y:S02]  /*1710*/  @P1 IADD3 R14, R7.reuse, R30.reuse, RZ ;  /* 0x0000001e070e1210 */ /* 0x0c0fe40007ffe0ff */
[----:B------:R-:W-:Y:S02]  /*1720*/  @!P1 SHF.R.S32.HI R32, RZ, 0x1f, R7 ;  /* 0x0000001fff209819 */ /* 0x000fe40000011407 */
[----:B------:R-:W-:Y:S02]  /*1730*/  @P1 IADD3 R30, R7, R30, RZ ;  /* 0x0000001e071e1210 */ /* 0x000fe40007ffe0ff */
[----:B------:R-:W-:Y:S02]  /*1740*/  IABS R44, R165 ;  /* 0x000000a5002c7213 */ /* 0x000fe40000000000 */
[----:B------:R-:W-:-:S02]  /*1750*/  @!P1 SHF.R.S32.HI R35, RZ, 0x1f, R164 ;  /* 0x0000001fff239819 */ /* 0x000fc400000114a4 */
[C---:B------:R-:W-:Y:S02]  /*1760*/  IADD3 R173, R174.reuse, 0x20, RZ ;  /* 0x00000020aead7810 */ /* 0x040fe40007ffe0ff */
[----:B------:R-:W-:Y:S01]  /*1770*/  IADD3 R172, R174, 0x40, RZ ;  /* 0x00000040aeac7810 */ /* 0x000fe20007ffe0ff */
[----:B------:R-:W-:Y:S01]  /*1780*/  BSSY B0, `(.L_x_789) ;  /* 0x00000a4000007945 */ /* 0x000fe20003800000 */
[----:B------:R-:W-:Y:S01]  /*1790*/  IMAD.SHL.U32 R195, R195, 0x2, RZ ;  /* 0x00000002c3c37824 */ /* 0x000fe200078e00ff */
[----:B----4-:R-:W-:-:S04]  /*17a0*/  IABS R20, R21 ;  /* 0x0000001500147213 */ /* 0x010fc80000000000 */
[----:B------:R-:W4:Y:S08]  /*17b0*/  I2F.RP R5, R20 ;  /* 0x0000001400057306 */ /* 0x000f300000209400 */
[----:B----4-:R-:W4:Y:S01]  /*17c0*/  MUFU.RCP R5, R5 ;  /* 0x0000000500057308 */ /* 0x010f220000001000 */
[----:B--2---:R-:W-:Y:S01]  /*17d0*/  @!P1 IMAD R0, R11, R7, RZ ;  /* 0x000000070b009224 */ /* 0x004fe200078e02ff */
[----:B----4-:R-:W-:-:S06]  /*17e0*/  IADD3 R4, R5, 0xffffffe, RZ ;  /* 0x0ffffffe05047810 */ /* 0x010fcc0007ffe0ff */
[----:B------:R2:W4:Y:S01]  /*17f0*/  F2I.FTZ.U32.TRUNC.NTZ R5, R4 ;  /* 0x0000000400057305 */ /* 0x000522000021f000 */
[----:B------:R-:W-:Y:S01]  /*1800*/  @!P1 IMAD.WIDE.U32 R8, R10, R7, RZ ;  /* 0x000000070a089225 */ /* 0x000fe200078e00ff */
[----:B--2---:R-:W-:-:S05]  /*1810*/  @!P1 SHF.R.S32.HI R4, RZ, 0x1f, R7 ;  /* 0x0000001fff049819 */ /* 0x004fca0000011407 */
[----:B------:R-:W-:Y:S02]  /*1820*/  @!P1 IMAD R0, R10, R4, R0 ;  /* 0x000000040a009224 */ /* 0x000fe400078e0200 */
[----:B----4-:R-:W-:-:S03]  /*1830*/  IMAD.MOV R4, RZ, RZ, -R5 ;  /* 0x000000ffff047224 */ /* 0x010fc600078e0a05 */
[----:B------:R-:W-:Y:S01]  /*1840*/  @!P1 IADD3 R9, R9, R0, RZ ;  /* 0x0000000009099210 */ /* 0x000fe20007ffe0ff */
[----:B------:R-:W-:Y:S01]  /*1850*/  IMAD.MOV.U32 R0, RZ, RZ, R4 ;  /* 0x000000ffff007224 */ /* 0x000fe200078e0004 */
[----:B------:R-:W-:Y:S01]  /*1860*/  LOP3.LUT R4, R41, 0xfffffff0, RZ, 0xc0, !PT ;  /* 0xfffffff029047812 */ /* 0x000fe200078ec0ff */
[----:B------:R-:W-:-:S04]  /*1870*/  @P1 IMAD R31, R11, R14, RZ ;  /* 0x0000000e0b1f1224 */ /* 0x000fc800078e02ff */
[----:B------:R-:W-:Y:S02]  /*1880*/  IMAD.IADD R36, R42, 0x1, -R4 ;  /* 0x000000012a247824 */ /* 0x000fe400078e0a04 */
[----:B------:R-:W-:-:S04]  /*1890*/  @P1 IMAD.WIDE.U32 R14, R10, R14, RZ ;  /* 0x0000000e0a0e1225 */ /* 0x000fc800078e00ff */
[----:B---3--:R-:W-:Y:S01]  /*18a0*/  @!P1 IMAD R33, R47, R7, RZ ;  /* 0x000000072f219224 */ /* 0x008fe200078e02ff */
[----:B------:R-:W-:Y:S01]  /*18b0*/  LEA.HI R37, R36, R36, RZ, 0x1 ;  /* 0x0000002424257211 */ /* 0x000fe200078f08ff */
[----:B------:R-:W-:Y:S02]  /*18c0*/  IMAD R0, R0, R20, RZ ;  /* 0x0000001400007224 */ /* 0x000fe400078e02ff */
[----:B------:R-:W-:Y:S02]  /*18d0*/  IMAD.MOV.U32 R4, RZ, RZ, RZ ;  /* 0x000000ffff047224 */ /* 0x000fe400078e00ff */
[----:B------:R-:W-:Y:S01]  /*18e0*/  @P1 IMAD.IADD R31, R15, 0x1, R31 ;  /* 0x000000010f1f1824 */ /* 0x000fe200078e021f */
[----:B------:R-:W-:Y:S01]  /*18f0*/  @P1 MOV R15, R14 ;  /* 0x0000000e000f1202 */ /* 0x000fe20000000f00 */
[----:B------:R-:W-:Y:S01]  /*1900*/  @!P1 IMAD R34, R46, R32, R33 ;  /* 0x000000202e229224 */ /* 0x000fe200078e0221 */
[----:B------:R-:W-:Y:S01]  /*1910*/  SHF.R.S32.HI R14, RZ, 0x1, R37 ;  /* 0x00000001ff0e7819 */ /* 0x000fe20000011425 */
[----:B------:R-:W-:Y:S01]  /*1920*/  IMAD.HI.U32 R33, R5, R0, R4 ;  /* 0x0000000005217227 */ /* 0x000fe200078e0004 */
[----:B------:R-:W-:-:S02]  /*1930*/  IABS R0, R21 ;  /* 0x0000001500007213 */ /* 0x000fc40000000000 */
[----:B------:R-:W-:Y:S01]  /*1940*/  SHF.R.S32.HI R32, RZ, 0x1f, R37 ;  /* 0x0000001fff207819 */ /* 0x000fe20000011425 */
[----:B------:R-:W-:-:S03]  /*1950*/  @!P1 IMAD.WIDE.U32 R4, R46, R7, RZ ;  /* 0x000000072e049225 */ /* 0x000fc600078e00ff */
[----:B------:R-:W-:Y:S01]  /*1960*/  LEA.HI R7, R32, R14, RZ, 0x2 ;  /* 0x0000000e20077211 */ /* 0x000fe200078f10ff */
[----:B------:R-:W-:Y:S02]  /*1970*/  IMAD.MOV R0, RZ, RZ, -R0 ;  /* 0x000000ffff007224 */ /* 0x000fe400078e0a00 */
[----:B------:R-:W-:Y:S01]  /*1980*/  @!P1 IMAD R32, R13, R164, RZ ;  /* 0x000000a40d209224 */ /* 0x000fe200078e02ff */
[----:B------:R-:W-:Y:S01]  /*1990*/  LOP3.LUT R7, R7, 0xfffffffc, RZ, 0xc0, !PT ;  /* 0xfffffffc07077812 */ /* 0x000fe200078ec0ff */
[----:B------:R-:W-:Y:S02]  /*19a0*/  IMAD.MOV.U32 R13, RZ, RZ, R0 ;  /* 0x000000ffff0d7224 */ /* 0x000fe400078e0000 */
[----:B------:R-:W-:-:S04]  /*19b0*/  IMAD.HI.U32 R0, R33, R44, RZ ;  /* 0x0000002c21007227 */ /* 0x000fc800078e00ff */
[----:B------:R-:W-:Y:S02]  /*19c0*/  IMAD.IADD R33, R14, 0x1, -R7 ;  /* 0x000000010e217824 */ /* 0x000fe400078e0a07 */
[----:B------:R-:W-:Y:S02]  /*19d0*/  IMAD R14, R0, R13, R44 ;  /* 0x0000000d000e7224 */ /* 0x000fe400078e022c */
[----:B------:R-:W-:-:S03]  /*19e0*/  @!P1 IMAD.WIDE.U32 R8, R164, R12, R8 ;  /* 0x0000000ca4089225 */ /* 0x000fc600078e0008 */
[----:B------:R-:W-:Y:S01]  /*19f0*/  ISETP.GT.U32.AND P3, PT, R20, R14, PT ;  /* 0x0000000e1400720c */ /* 0x000fe20003f64070 */
[----:B------:R-:W-:Y:S02]  /*1a00*/  @!P1 IMAD R12, R12, R35, R32 ;  /* 0x000000230c0c9224 */ /* 0x000fe400078e0220 */
[----:B------:R-:W-:Y:S01]  /*1a10*/  @!P1 IMAD.MOV.U32 R15, RZ, RZ, R8 ;  /* 0x000000ffff0f9224 */ /* 0x000fe200078e0008 */
[----:B------:R-:W-:Y:S02]  /*1a20*/  @!P1 IADD3 R5, R5, R34, RZ ;  /* 0x0000002205059210 */ /* 0x000fe40007ffe0ff */
[----:B------:R-:W-:Y:S02]  /*1a30*/  @!P1 IADD3 R31, R9, R12, RZ ;  /* 0x0000000c091f9210 */ /* 0x000fe40007ffe0ff */
[----:B------:R-:W-:Y:S02]  /*1a40*/  SHF.R.S32.HI R34, RZ, 0x1f, R174 ;  /* 0x0000001fff227819 */ /* 0x000fe400000114ae */
[----:B------:R-:W-:Y:S01]  /*1a50*/  IADD3 R8, P2, R174, R15, RZ ;  /* 0x0000000fae087210 */ /* 0x000fe20007f5e0ff */
[----:B------:R-:W-:Y:S01]  /*1a60*/  @!P1 IMAD R17, R17, R164, RZ ;  /* 0x000000a411119224 */ /* 0x000fe200078e02ff */
[----:B------:R-:W-:Y:S01]  /*1a70*/  @!P1 SHF.R.S32.HI R32, RZ, 0x1f, R164 ;  /* 0x0000001fff209819 */ /* 0x000fe200000114a4 */
[----:B------:R-:W-:Y:S01]  /*1a80*/  @!P1 IMAD.WIDE.U32 R4, R164, R16, R4 ;  /* 0x00000010a4049225 */ /* 0x000fe200078e0004 */
[----:B------:R-:W-:-:S03]  /*1a90*/  @!P3 IADD3 R14, R14, -R20, RZ ;  /* 0x800000140e0eb210 */ /* 0x000fc60007ffe0ff */
[----:B------:R-:W-:Y:S02]  /*1aa0*/  IMAD.X R9, R34, 0x1, R31, P2 ;  /* 0x0000000122097824 */ /* 0x000fe400010e061f */
[----:B------:R-:W-:-:S04]  /*1ab0*/  @P1 IMAD.WIDE.U32 R12, R46, R30, RZ ;  /* 0x0000001e2e0c1225 */ /* 0x000fc800078e00ff */
[----:B------:R-:W-:Y:S02]  /*1ac0*/  @P1 IMAD R31, R47, R30, RZ ;  /* 0x0000001e2f1f1224 */ /* 0x000fe400078e02ff */
[----:B------:R-:W-:Y:S02]  /*1ad0*/  @!P1 IMAD R16, R16, R32, R17 ;  /* 0x0000002010109224 */ /* 0x000fe400078e0211 */
[----:B------:R-:W-:Y:S02]  /*1ae0*/  @!P1 IMAD.MOV.U32 R12, RZ, RZ, R4 ;  /* 0x000000ffff0c9224 */ /* 0x000fe400078e0004 */
[----:B------:R-:W-:Y:S01]  /*1af0*/  @P1 IMAD.IADD R13, R13, 0x1, R31 ;  /* 0x000000010d0d1824 */ /* 0x000fe200078e021f */
[----:B------:R-:W-:Y:S02]  /*1b00*/  @!P1 IADD3 R13, R5, R16, RZ ;  /* 0x00000010050d9210 */ /* 0x000fe40007ffe0ff */
[----:B------:R-:W-:Y:S02]  /*1b10*/  ISETP.GE.U32.AND P4, PT, R14, R20, PT ;  /* 0x000000140e00720c */ /* 0x000fe40003f86070 */
[----:B------:R-:W-:-:S02]  /*1b20*/  IADD3 R4, P1, R174, R12, RZ ;  /* 0x0000000cae047210 */ /* 0x000fc40007f3e0ff */
[----:B------:R-:W-:Y:S01]  /*1b30*/  LOP3.LUT R14, R165, R21, RZ, 0x3c, !PT ;  /* 0x00000015a50e7212 */ /* 0x000fe200078e3cff */
[-C--:B------:R-:W-:Y:S01]  /*1b40*/  IMAD R15, R11, R6.reuse, RZ ;  /* 0x000000060b0f7224 */ /* 0x080fe200078e02ff */
[----:B------:R-:W-:Y:S01]  /*1b50*/  SHF.R.S32.HI R7, RZ, 0x1f, R6 ;  /* 0x0000001fff077819 */ /* 0x000fe20000011406 */
[----:B------:R-:W-:Y:S01]  /*1b60*/  IMAD.X R5, R34, 0x1, R13, P1 ;  /* 0x0000000122057824 */ /* 0x000fe200008e060d */
[----:B------:R-:W-:Y:S02]  /*1b70*/  ISETP.GE.AND P2, PT, R14, RZ, PT ;  /* 0x000000ff0e00720c */ /* 0x000fe40003f46270 */
[----:B------:R-:W-:Y:S01]  /*1b80*/  ISETP.NE.AND P1, PT, R21, RZ, PT ;  /* 0x000000ff1500720c */ /* 0x000fe20003f25270 */
[C---:B------:R-:W-:Y:S02]  /*1b90*/  IMAD R15, R10.reuse, R7, R15 ;  /* 0x000000070a0f7224 */ /* 0x040fe400078e020f */
[----:B------:R-:W-:Y:S01]  /*1ba0*/  IMAD.WIDE.U32 R8, R10, R6, R8 ;  /* 0x000000060a087225 */ /* 0x000fe200078e0008 */
[----:B------:R-:W-:-:S03]  /*1bb0*/  @!P3 IADD3 R0, R0, 0x1, RZ ;  /* 0x000000010000b810 */ /* 0x000fc60007ffe0ff */
[----:B------:R-:W-:Y:S01]  /*1bc0*/  IMAD.IADD R9, R9, 0x1, R15 ;  /* 0x0000000109097824 */ /* 0x000fe200078e020f */
[----:B------:R-:W-:Y:S01]  /*1bd0*/  @!P0 SHF.R.S32.HI R15, RZ, 0x1f, R164 ;  /* 0x0000001fff0f8819 */ /* 0x000fe200000114a4 */
[----:B------:R-:W-:Y:S01]  /*1be0*/  IMAD R12, R47, R6, RZ ;  /* 0x000000062f0c7224 */ /* 0x000fe200078e02ff */
[----:B------:R-:W-:Y:S01]  /*1bf0*/  @P4 IADD3 R0, R0, 0x1, RZ ;  /* 0x0000000100004810 */ /* 0x000fe20007ffe0ff */
[----:B------:R-:W-:Y:S02]  /*1c00*/  @!P0 IMAD R17, R23, R164, RZ ;  /* 0x000000a417118224 */ /* 0x000fe400078e02ff */
[----:B------:R-:W-:Y:S01]  /*1c10*/  IMAD R14, R46, R7, R12 ;  /* 0x000000072e0e7224 */ /* 0x000fe200078e020c */
[----:B------:R-:W-:Y:S01]  /*1c20*/  @!P2 IADD3 R0, -R0, RZ, RZ ;  /* 0x000000ff0000a210 */ /* 0x000fe20007ffe1ff */
[----:B------:R-:W-:Y:S01]  /*1c30*/  @!P0 IMAD R17, R22, R15, R17 ;  /* 0x0000000f16118224 */ /* 0x000fe200078e0211 */
[----:B------:R-:W-:Y:S01]  /*1c40*/  @!P1 LOP3.LUT R0, RZ, R21, RZ, 0x33, !PT ;  /* 0x00000015ff009212 */ /* 0x000fe200078e33ff */
[----:B------:R-:W-:-:S04]  /*1c50*/  @P0 IMAD.WIDE.U32 R12, R18, R48, RZ ;  /* 0x00000030120c0225 */ /* 0x000fc800078e00ff */
[----:B------:R-:W-:Y:S02]  /*1c60*/  @P0 IMAD R15, R19, R48, RZ ;  /* 0x00000030130f0224 */ /* 0x000fe400078e02ff */
[----:B------:R-:W-:-:S04]  /*1c70*/  IMAD.WIDE.U32 R4, R46, R6, R4 ;  /* 0x000000062e047225 */ /* 0x000fc800078e0004 */
[----:B------:R-:W-:Y:S01]  /*1c80*/  @P0 IMAD.MOV.U32 R16, RZ, RZ, R12 ;  /* 0x000000ffff100224 */ /* 0x000fe200078e000c */
[----:B------:R-:W-:Y:S01]  /*1c90*/  SHF.R.S32.HI R12, RZ, 0x1f, R0 ;  /* 0x0000001fff0c7819 */ /* 0x000fe20000011400 */
[----:B------:R-:W-:Y:S02]  /*1ca0*/  @P0 IMAD.IADD R13, R13, 0x1, R15 ;  /* 0x000000010d0d0824 */ /* 0x000fe400078e020f */
[----:B------:R-:W-:Y:S02]  /*1cb0*/  IMAD.IADD R5, R5, 0x1, R14 ;  /* 0x0000000105057824 */ /* 0x000fe400078e020e */
[-C--:B------:R-:W-:Y:S02]  /*1cc0*/  IMAD R15, R25, R0.reuse, RZ ;  /* 0x00000000190f7224 */ /* 0x080fe400078e02ff */
[-C--:B------:R-:W-:Y:S02]  /*1cd0*/  IMAD R14, R27, R0.reuse, RZ ;  /* 0x000000001b0e7224 */ /* 0x080fe400078e02ff */
[C---:B------:R-:W-:Y:S01]  /*1ce0*/  IMAD.WIDE.U32 R54, R24.reuse, R0, R8 ;  /* 0x0000000018367225 */ /* 0x040fe200078e0008 */
[----:B------:R1:W-:Y:S03]  /*1cf0*/  STL.64 [R1+0x160], R46 ;  /* 0x0001602e01007387 */ /* 0x0003e60000100a00 */
[----:B------:R-:W-:-:S02]  /*1d00*/  IMAD R24, R24, R12, R15 ;  /* 0x0000000c18187224 */ /* 0x000fc400078e020f */
[----:B------:R-:W-:Y:S01]  /*1d10*/  IMAD.WIDE.U32 R30, R0, R26, R4 ;  /* 0x0000001a001e7225 */ /* 0x000fe200078e0004 */
[----:B------:R1:W-:Y:S03]  /*1d20*/  STL [R1], R174 ;  /* 0x000000ae01007387 */ /* 0x0003e60000100800 */
[----:B------:R-:W-:Y:S02]  /*1d30*/  IMAD R12, R26, R12, R14 ;  /* 0x0000000c1a0c7224 */ /* 0x000fe400078e020e */
[----:B------:R-:W-:Y:S01]  /*1d40*/  IMAD.IADD R32, R45, 0x1, -R158 ;  /* 0x000000012d207824 */ /* 0x000fe200078e0a9e */
[----:B------:R1:W-:Y:S01]  /*1d50*/  STL [R1+0x8c], R187 ;  /* 0x00008cbb01007387 */ /* 0x0003e20000100800 */
[----:B------:R-:W-:Y:S01]  /*1d60*/  IMAD.WIDE R58, R51, 0x80, R6 ;  /* 0x00000080333a7825 */ /* 0x000fe200078e0206 */
[----:B------:R-:W-:Y:S02]  /*1d70*/  IADD3 R53, R31, R12, RZ ;  /* 0x0000000c1f357210 */ /* 0x000fe40007ffe0ff */
[----:B------:R1:W-:Y:S01]  /*1d80*/  STL.64 [R1+0x1c8], R54 ;  /* 0x0001c83601007387 */ /* 0x0003e20000100a00 */
[----:B------:R-:W-:-:S03]  /*1d90*/  IMAD.IADD R57, R55, 0x1, R24 ;  /* 0x0000000137397824 */ /* 0x000fc600078e0218 */
[----:B------:R1:W-:Y:S01]  /*1da0*/  STL.64 [R1+0x1b8], R30 ;  /* 0x0001b81e01007387 */ /* 0x0003e20000100a00 */
[----:B------:R-:W-:-:S03]  /*1db0*/  @!P0 IMAD.WIDE.U32 R22, R22, R164, RZ ;  /* 0x000000a416168225 */ /* 0x000fc600078e00ff */
[----:B------:R1:W-:Y:S04]  /*1dc0*/  STL [R1+0x1e8], R32 ;  /* 0x0001e82001007387 */ /* 0x0003e80000100800 */
[----:B------:R1:W-:Y:S04]  /*1dd0*/  STL.64 [R1+0x1e0], R58 ;  /* 0x0001e03a01007387 */ /* 0x0003e80000100a00 */
[----:B------:R1:W-:Y:S04]  /*1de0*/  STL [R1+0x30], R173 ;  /* 0x000030ad01007387 */ /* 0x0003e80000100800 */
[----:B------:R1:W-:Y:S01]  /*1df0*/  STL [R1+0x34], R172 ;  /* 0x000034ac01007387 */ /* 0x0003e20000100800 */
[----:B------:R-:W-:-:S03]  /*1e00*/  @!P0 MOV R16, R22 ;  /* 0x0000001600108202 */ /* 0x000fc60000000f00 */
[----:B------:R1:W-:Y:S01]  /*1e10*/  STL [R1+0x1b4], R53 ;  /* 0x0001b43501007387 */ /* 0x0003e20000100800 */
[----:B------:R-:W-:-:S03]  /*1e20*/  @P0 MOV R8, R18 ;  /* 0x0000001200080202 */ /* 0x000fc60000000f00 */
[----:B------:R1:W-:Y:S01]  /*1e30*/  STL [R1+0x1ac], R57 ;  /* 0x0001ac3901007387 */ /* 0x0003e20000100800 */
[----:B------:R-:W-:Y:S01]  /*1e40*/  @P0 IMAD.MOV.U32 R9, RZ, RZ, R19 ;  /* 0x000000ffff090224 */ /* 0x000fe200078e0013 */
[----:B------:R-:W-:Y:S01]  /*1e50*/  SHF.R.S32.HI R0, RZ, 0x1f, R39 ;  /* 0x0000001fff007819 */ /* 0x000fe20000011427 */
[----:B------:R-:W-:Y:S01]  /*1e60*/  @!P0 IMAD.IADD R13, R23, 0x1, R17 ;  /* 0x00000001170d8824 */ /* 0x000fe200078e0211 */
[----:B------:R-:W-:Y:S01]  /*1e70*/  @!P0 MOV R9, R19 ;  /* 0x0000001300098202 */ /* 0x000fe20000000f00 */
[----:B------:R-:W-:Y:S01]  /*1e80*/  @!P0 IMAD.MOV.U32 R8, RZ, RZ, R18 ;  /* 0x000000ffff088224 */ /* 0x000fe200078e0012 */
[----:B------:R-:W-:Y:S02]  /*1e90*/  ISETP.GE.AND P0, PT, R6, R32, PT ;  /* 0x000000200600720c */ /* 0x000fe40003f06270 */
[----:B------:R-:W-:Y:S02]  /*1ea0*/  IADD3 R16, P1, R174, R16, RZ ;  /* 0x00000010ae107210 */ /* 0x000fe40007f3e0ff */
[----:B------:R-:W-:-:S02]  /*1eb0*/  SHF.R.S32.HI R4, RZ, 0x1f, R105 ;  /* 0x0000001fff047819 */ /* 0x000fc40000011469 */
[----:B------:R-:W-:Y:S01]  /*1ec0*/  LEA.HI R0, R0, R38, RZ, 0x2 ;  /* 0x0000002600007211 */ /* 0x000fe200078f10ff */
[----:B------:R-:W-:Y:S01]  /*1ed0*/  IMAD.X R17, R34, 0x1, R13, P1 ;  /* 0x0000000122117824 */ /* 0x000fe200008e060d */
[----:B------:R-:W-:Y:S01]  /*1ee0*/  SHF.R.S32.HI R5, RZ, 0x1f, R165 ;  /* 0x0000001fff057819 */ /* 0x000fe200000114a5 */
[----:B------:R-:W-:Y:S01]  /*1ef0*/  IMAD R14, R29, R165, RZ ;  /* 0x000000a51d0e7224 */ /* 0x000fe200078e02ff */
[----:B------:R-:W-:Y:S02]  /*1f00*/  LEA.HI R152, R4, R105, RZ, 0x2 ;  /* 0x0000006904987211 */ /* 0x000fe400078f10ff */
[----:B------:R-:W-:Y:S01]  /*1f10*/  LOP3.LUT R0, R0, 0xffffffc, RZ, 0xc0, !PT ;  /* 0x0ffffffc00007812 */ /* 0x000fe200078ec0ff */
[----:B------:R-:W-:Y:S01]  /*1f20*/  IMAD R14, R28, R5, R14 ;  /* 0x000000051c0e7224 */ /* 0x000fe200078e020e */
[----:B------:R-:W-:Y:S01]  /*1f30*/  SHF.R.S32.HI R48, RZ, 0x2, R152 ;  /* 0x00000002ff307819 */ /* 0x000fe20000011498 */
[----:B------:R-:W-:Y:S01]  /*1f40*/  IMAD.WIDE.U32 R16, R165, R28, R16 ;  /* 0x0000001ca5107225 */ /* 0x000fe200078e0010 */
[----:B------:R-:W-:-:S02]  /*1f50*/  IADD3 R0, R38, -R0, RZ ;  /* 0x8000000026007210 */ /* 0x000fc40007ffe0ff */
[----:B------:R-:W-:Y:S01]  /*1f60*/  LOP3.LUT P1, RZ, R33, 0x2, RZ, 0xc0, !PT ;  /* 0x0000000221ff7812 */ /* 0x000fe2000782c0ff */
[----:B------:R-:W-:Y:S01]  /*1f70*/  IMAD.MOV.U32 R23, RZ, RZ, 0x10 ;  /* 0x00000010ff177424 */ /* 0x000fe200078e00ff */
[----:B------:R-:W-:Y:S02]  /*1f80*/  LEA R153, R0, R48, 0x4 ;  /* 0x0000003000997211 */ /* 0x000fe400078e20ff */
[----:B------:R-:W-:Y:S02]  /*1f90*/  IADD3 R15, R17, R14, RZ ;  /* 0x0000000e110f7210 */ /* 0x000fe40007ffe0ff */
[----:B------:R-:W-:Y:S01]  /*1fa0*/  SEL R4, R23, 0xfffffff0, !P1 ;  /* 0xfffffff017047807 */ /* 0x000fe20004800000 */
[----:B------:R-:W-:Y:S05]  /*1fb0*/  @P0 BRA `(.L_x_790) ;  /* 0x0000020000000947 */ /* 0x000fea0003800000 */
[----:B-1---5:R-:W-:Y:S01]  /*1fc0*/  ISETP.GE.AND P4, PT, R174, R198, PT ;  /* 0x000000c6ae00720c */ /* 0x022fe20003f86270 */
[----:B------:R-:W-:Y:S01]  /*1fd0*/  IMAD R0, R59, R8, RZ ;  /* 0x000000083b007224 */ /* 0x000fe200078e02ff */
[-C--:B------:R-:W-:Y:S01]  /*1fe0*/  ISETP.GE.AND P3, PT, R173, R198.reuse, PT ;  /* 0x000000c6ad00720c */ /* 0x080fe20003f66270 */
[----:B------:R-:W-:Y:S01]  /*1ff0*/  IMAD.MOV.U32 R14, RZ, RZ, R16 ;  /* 0x000000ffff0e7224 */ /* 0x000fe200078e0010 */
[----:B------:R-:W-:Y:S01]  /*2000*/  ISETP.GE.AND P2, PT, R172, R198, PT ;  /* 0x000000c6ac00720c */ /* 0x000fe20003f46270 */
[----:B------:R-:W-:-:S02]  /*2010*/  IMAD R0, R58, R9, R0 ;  /* 0x000000093a007224 */ /* 0x000fc400078e0200 */
[----:B------:R-:W-:-:S04]  /*2020*/  IMAD.WIDE.U32 R12, R58, R8, R14 ;  /* 0x000000083a0c7225 */ /* 0x000fc800078e000e */
[----:B------:R-:W-:Y:S02]  /*2030*/  IMAD.IADD R0, R13, 0x1, R0 ;  /* 0x000000010d007824 */ /* 0x000fe400078e0200 */
[CC--:B------:R-:W-:Y:S01]  /*2040*/  @!P4 LEA R20, P1, R12.reuse, R2.reuse, 0x1 ;  /* 0x000000020c14c211 */ /* 0x0c0fe200078208ff */
[----:B------:R1:W-:Y:S01]  /*2050*/  @P4 STS [R195], RZ ;  /* 0x000000ffc3004388 */ /* 0x0003e20000000800 */
[C---:B------:R-:W-:Y:S02]  /*2060*/  @!P3 LEA R18, P0, R12.reuse, R2, 0x1 ;  /* 0x000000020c12b211 */ /* 0x040fe400078008ff */
[CCC-:B------:R-:W-:Y:S01]  /*2070*/  @!P4 LEA.HI.X R21, R12.reuse, R3.reuse, R0.reuse, 0x1, P1 ;  /* 0x000000030c15c211 */ /* 0x1c0fe200008f0c00 */
[----:B------:R1:W-:Y:S01]  /*2080*/  @P4 STS [R195+0x4], RZ ;  /* 0x000004ffc3004388 */ /* 0x0003e20000000800 */
[----:B------:R-:W-:-:S03]  /*2090*/  @!P3 LEA.HI.X R19, R12, R3, R0, 0x1, P0 ;  /* 0x000000030c13b211 */ /* 0x000fc600000f0c00 */
        /* <DEDUP_REMOVED lines=12> */
[----:B-1----:R-:W-:-:S04]  /*2160*/  LEA R18, P0, R12, R2, 0x1 ;  /* 0x000000020c127211 */ /* 0x002fc800078008ff */
[----:B------:R-:W-:-:S05]  /*2170*/  LEA.HI.X R19, R12, R3, R0, 0x1, P0 ;  /* 0x000000030c137211 */ /* 0x000fca00000f0c00 */
[----:B------:R-:W-:Y:S01]  /*2180*/  @!PT LDS RZ, [RZ] ;  /* 0x00000000fffff984 */ /* 0x000fe20000000800 */
[----:B------:R-:W-:Y:S01]  /*2190*/  @!PT LDS RZ, [RZ] ;  /* 0x00000000fffff984 */ /* 0x000fe20000000800 */
[----:B------:R-:W-:Y:S01]  /*21a0*/  @!PT LDS RZ, [RZ] ;  /* 0x00000000fffff984 */ /* 0x000fe20000000800 */
[----:B------:R1:W-:Y:S04]  /*21b0*/  LDGSTS.E.BYPASS.LTC128B.128 [R195+0x4000], [R18.64+0x80] ;  /* 0x0400008012c37fae */ /* 0x0003e8000b901d44 */
.L_x_790:
[----:B-1----:R-:W-:Y:S05]  /*21c0*/  BSYNC B0 ;  /* 0x0000000000007941 */ /* 0x002fea0003800000 */
.L_x_789:
[----:B------:R-:W-:Y:S01]  /*21d0*/  IADD3 R22, R6, 0x20, RZ ;  /* 0x0000002006167810 */ /* 0x000fe20007ffe0ff */
[----:B------:R-:W-:Y:S03]  /*21e0*/  BSSY B0, `(.L_x_791) ;  /* 0x0000024000007945 */ /* 0x000fe60003800000 */
[----:B------:R-:W-:-:S13]  /*21f0*/  ISETP.GE.AND P0, PT, R22, R32, PT ;  /* 0x000000201600720c */ /* 0x000fda0003f06270 */
[----:B------:R-:W-:Y:S05]  /*2200*/  @P0 BRA `(.L_x_792) ;  /* 0x0000021000000947 */ /* 0x000fea0003800000 */
[----:B------:R-:W-:Y:S01]  /*2210*/  IADD3 R0, P0, R58, 0x20, RZ ;  /* 0x000000203a007810 */ /* 0x000fe20007f1e0ff */
[----:B------:R-:W-:Y:S01]  /*2220*/  IMAD.MOV.U32 R12, RZ, RZ, R16 ;  /* 0x000000ffff0c7224 */ /* 0x000fe200078e0010 */
[-C--:B-----5:R-:W-:Y:S01]  /*2230*/  ISETP.GE.AND P3, PT, R174, R198.reuse, PT ;  /* 0x000000c6ae00720c */ /* 0x0a0fe20003f66270 */
[----:B------:R-:W-:Y:S01]  /*2240*/  IMAD.MOV.U32 R13, RZ, RZ, R15 ;  /* 0x000000ffff0d7224 */ /* 0x000fe200078e000f */
[-C--:B------:R-:W-:Y:S01]  /*2250*/  ISETP.GE.AND P2, PT, R173, R198.reuse, PT ;  /* 0x000000c6ad00720c */ /* 0x080fe20003f46270 */
[----:B------:R-:W-:Y:S01]  /*2260*/  IMAD.X R5, RZ, RZ, R59, P0 ;  /* 0x000000ffff057224 */ /* 0x000fe200000e063b */
[----:B------:R-:W-:Y:S01]  /*2270*/  ISETP.GE.AND P0, PT, R172, R198, PT ;  /* 0x000000c6ac00720c */ /* 0x000fe20003f06270 */
[----:B------:R-:W-:-:S04]  /*2280*/  IMAD.WIDE.U32 R12, R8, R0, R12 ;  /* 0x00000000080c7225 */ /* 0x000fc800078e000c */
[----:B------:R-:W-:-:S04]  /*2290*/  IMAD R5, R5, R8, RZ ;  /* 0x0000000805057224 */ /* 0x000fc800078e02ff */
[----:B------:R-:W-:Y:S01]  /*22a0*/  IMAD R0, R9, R0, R5 ;  /* 0x0000000009007224 */ /* 0x000fe200078e0205 */
[CC--:B------:R-:W-:Y:S01]  /*22b0*/  @!P3 LEA R20, P4, R12.reuse, R2.reuse, 0x1 ;  /* 0x000000020c14b211 */ /* 0x0c0fe200078808ff */
[----:B------:R1:W-:Y:S01]  /*22c0*/  @P3 STS.128 [R195+0x800], RZ ;  /* 0x000800ffc3003388 */ /* 0x0003e20000000c00 */
[----:B------:R-:W-:Y:S01]  /*22d0*/  @!P2 LEA R18, P1, R12, R2, 0x1 ;  /* 0x000000020c12a211 */ /* 0x000fe200078208ff */
[----:B------:R-:W-:-:S05]  /*22e0*/  IMAD.IADD R0, R13, 0x1, R0 ;  /* 0x000000010d007824 */ /* 0x000fca00078e0200 */
[CCC-:B------:R-:W-:Y:S02]  /*22f0*/  @!P3 LEA.HI.X R21, R12.reuse, R3.reuse, R0.reuse, 0x1, P4 ;  /* 0x000000030c15b211 */ /* 0x1c0fe400020f0c00 */
[----:B------:R-:W-:-:S03]  /*2300*/  @!P2 LEA.HI.X R19, R12, R3, R0, 0x1, P1 ;  /* 0x000000030c13a211 */ /* 0x000fc600008f0c00 */
        /* <DEDUP_REMOVED lines=17> */
.L_x_792:
[----:B------:R-:W-:Y:S05]  /*2420*/  BSYNC B0 ;  /* 0x0000000000007941 */ /* 0x000fea0003800000 */
.L_x_791:
        /* <DEDUP_REMOVED lines=14> */
[CC--:B-1----:R-:W-:Y:S01]  /*2510*/  @!P3 LEA R20, P4, R12.reuse, R2.reuse, 0x1 ;  /* 0x000000020c14b211 */ /* 0x0c2fe200078808ff */
        /* <DEDUP_REMOVED lines=22> */
.L_x_794:
[----:B------:R-:W-:Y:S05]  /*2680*/  BSYNC B0 ;  /* 0x0000000000007941 */ /* 0x000fea0003800000 */
.L_x_793:
[C---:B------:R-:W-:Y:S01]  /*2690*/  IMAD.SHL.U32 R168, R10.reuse, 0x40, RZ ;  /* 0x000000400aa87824 */ /* 0x040fe200078e00ff */
[----:B------:R-:W-:Y:S01]  /*26a0*/  SHF.L.U64.HI R169, R10, 0x6, R11 ;  /* 0x000000060aa97819 */ /* 0x000fe2000001020b */
[----:B------:R-:W-:Y:S01]  /*26b0*/  BSSY B0, `(.L_x_795) ;  /* 0x0000026000007945 */ /* 0x000fe20003800000 */
[----:B------:R-:W-:Y:S02]  /*26c0*/  IADD3 R0, R6, 0x60, RZ ;  /* 0x0000006006007810 */ /* 0x000fe40007ffe0ff */
[----:B------:R2:W-:Y:S02]  /*26d0*/  STL [R1+0x1a4], R168 ;  /* 0x0001a4a801007387 */ /* 0x0005e40000100800 */
[----:B------:R-:W-:Y:S02]  /*26e0*/  ISETP.GE.AND P0, PT, R0, R32, PT ;  /* 0x000000200000720c */ /* 0x000fe40003f06270 */
[----:B------:R2:W-:Y:S11]  /*26f0*/  STL [R1+0x1d8], R169 ;  /* 0x0001d8a901007387 */ /* 0x0005f60000100800 */
[----:B------:R-:W-:Y:S05]  /*2700*/  @P0 BRA `(.L_x_796) ;  /* 0x0000020000000947 */ /* 0x000fea0003800000 */
[----:B------:R-:W-:Y:S01]  /*2710*/  IADD3 R0, P0, R58, 0x60, RZ ;  /* 0x000000603a007810 */ /* 0x000fe20007f1e0ff */
[----:B------:R-:W-:Y:S01]  /*2720*/  IMAD.MOV.U32 R14, RZ, RZ, R16 ;  /* 0x000000ffff0e7224 */ /* 0x000fe200078e0010 */
[----:B-----5:R-:W-:-:S02]  /*2730*/  ISETP.GE.AND P3, PT, R174, R198, PT ;  /* 0x000000c6ae00720c */ /* 0x020fc40003f66270 */
        /* <DEDUP_REMOVED lines=23> */
[----:B------:R-:W-:-:S04]  /*28b0*/  LEA R2, P0, R14, R2, 0x1 ;  /* 0x000000020e027211 */ /* 0x000fc800078008ff */
[----:B------:R-:W-:-:S05]  /*28c0*/  LEA.HI.X R3, R14, R3, R0, 0x1, P0 ;  /* 0x000000030e037211 */ /* 0x000fca00000f0c00 */
[----:B------:R-:W-:Y:S01]  /*28d0*/  @!PT LDS RZ, [RZ] ;  /* 0x00000000fffff984 */ /* 0x000fe20000000800 */
[----:B------:R-:W-:Y:S01]  /*28e0*/  @!PT LDS RZ, [RZ] ;  /* 0x00000000fffff984 */ /* 0x000fe20000000800 */
[----:B------:R-:W-:Y:S01]  /*28f0*/  @!PT LDS RZ, [RZ] ;  /* 0x00000000fffff984 */ /* 0x000fe20000000800 */
[----:B------:R4:W-:Y:S04]  /*2900*/  LDGSTS.E.BYPASS.LTC128B.128 [R195+0x5800], [R2.64+0x80] ;  /* 0x0580008002c37fae */ /* 0x0009e8000b901d44 */
.L_x_796:
[----:B------:R-:W-:Y:S05]  /*2910*/  BSYNC B0 ;  /* 0x0000000000007941 */ /* 0x000fea0003800000 */
.L_x_795:
[----:B------:R-:W-:Y:S01]  /*2920*/  MOV R170, R56 ;  /* 0x0000003800aa7202 */ /* 0x000fe20000000f00 */
[----:B------:R-:W-:Y:S01]  /*2930*/  IMAD.MOV.U32 R170, RZ, RZ, R54 ;  /* 0x000000ffffaa7224 */ /* 0x000fe200078e0036 */
[----:B------:R-:W-:Y:S01]  /*2940*/  MOV R171, R57 ;  /* 0x0000003900ab7202 */ /* 0x000fe20000000f00 */
[----:B------:R-:W-:Y:S01]  /*2950*/  BSSY B0, `(.L_x_797) ;  /* 0x0000027000007945 */ /* 0x000fe20003800000 */
[----:B------:R-:W-:-:S03]  /*2960*/  IADD3 R49, R163, -0x1, RZ ;  /* 0xffffffffa3317810 */ /* 0x000fc60007ffe0ff */
[----:B------:R1:W-:Y:S01]  /*2970*/  STL.64 [R1+0x1a8], R170 ;  /* 0x0001a8aa01007387 */ /* 0x0003e20000100a00 */
[----:B------:R-:W-:Y:S01]  /*2980*/  SHF.R.S32.HI R14, RZ, 0x1f, R49 ;  /* 0x0000001fff0e7819 */ /* 0x000fe20000011431 */
[----:B------:R-:W-:Y:S01]  /*2990*/  IMAD R5, R49, -0x40, R50 ;  /* 0xffffffc031057824 */ /* 0x000fe200078e0232 */
[-C--:B------:R-:W-:Y:S01]  /*29a0*/  MOV R107, R49.reuse ;  /* 0x00000031006b7202 */ /* 0x080fe20000000f00 */
[----:B------:R-:W-:Y:S02]  /*29b0*/  IMAD R0, R169, R49, RZ ;  /* 0x00000031a9007224 */ /* 0x000fe400078e02ff */
[----:B----45:R-:W-:Y:S01]  /*29c0*/  IMAD.WIDE.U32 R2, R49, R168, R170 ;  /* 0x000000a831027225 */ /* 0x030fe200078e00aa */
[----:B------:R-:W-:-:S03]  /*29d0*/  ISETP.GE.AND P0, PT, R6, R5, PT ;  /* 0x000000050600720c */ /* 0x000fc60003f06270 */
[----:B------:R-:W-:-:S04]  /*29e0*/  IMAD R0, R14, R168, R0 ;  /* 0x000000a80e007224 */ /* 0x000fc800078e0200 */
[----:B------:R-:W-:-:S06]  /*29f0*/  IMAD.IADD R0, R3, 0x1, R0 ;  /* 0x0000000103007824 */ /* 0x000fcc00078e0200 */
[----:B------:R-:W-:Y:S05]  /*2a00*/  @P0 BRA `(.L_x_798) ;  /* 0x000001b000000947 */ /* 0x000fea0003800000 */
[-C--:B------:R-:W-:Y:S02]  /*2a10*/  ISETP.GE.AND P3, PT, R174, R198.reuse, PT ;  /* 0x000000c6ae00720c */ /* 0x080fe40003f66270 */
[-C--:B------:R-:W-:Y:S02]  /*2a20*/  ISETP.GE.AND P2, PT, R173, R198.reuse, PT ;  /* 0x000000c6ad00720c */ /* 0x080fe40003f46270 */
[----:B------:R-:W-:-:S09]  /*2a30*/  ISETP.GE.AND P0, PT, R172, R198, PT ;  /* 0x000000c6ac00720c */ /* 0x000fd20003f06270 */
[CC--:B---3--:R-:W-:Y:S01]  /*2a40*/  @!P3 LEA R12, P4, R2.reuse, R216.reuse, 0x1 ;  /* 0x000000d8020cb211 */ /* 0x0c8fe200078808ff */
[----:B------:R3:W-:Y:S01]  /*2a50*/  @P3 STS [R195+0x6000], RZ ;  /* 0x006000ffc3003388 */ /* 0x0007e20000000800 */
        /* <DEDUP_REMOVED lines=16> */
[----:B---3--:R-:W-:-:S04]  /*2b60*/  LEA R8, P0, R2, R216, 0x1 ;  /* 0x000000d802087211 */ /* 0x008fc800078008ff */
[----:B------:R-:W-:-:S05]  /*2b70*/  LEA.HI.X R9, R2, R217, R0, 0x1, P0 ;  /* 0x000000d902097211 */ /* 0x000fca00000f0c00 */
[----:B------:R-:W-:Y:S01]  /*2b80*/  @!PT LDS RZ, [RZ] ;  /* 0x00000000fffff984 */ /* 0x000fe20000000800 */
[----:B------:R-:W-:Y:S01]  /*2b90*/  @!PT LDS RZ, [RZ] ;  /* 0x00000000fffff984 */ /* 0x000fe20000000800 */
[----:B------:R-:W-:Y:S01]  /*2ba0*/  @!PT LDS RZ, [RZ] ;  /* 0x00000000fffff984 */ /* 0x000fe20000000800 */
[----:B------:R3:W-:Y:S04]  /*2bb0*/  LDGSTS.E.BYPASS.LTC128B.128 [R195+0x8000], [R8.64+0x80] ;  /* 0x0800008008c37fae */ /* 0x0007e8000b901d44 */
.L_x_798:
[----:B------:R-:W-:Y:S05]  /*2bc0*/  BSYNC B0 ;  /* 0x0000000000007941 */ /* 0x000fea0003800000 */
.L_x_797:
[C---:B------:R-:W-:Y:S01]  /*2bd0*/  SHF.L.U64.HI R166, R10.reuse, 0x5, R11 ;  /* 0x000000050aa67819 */ /* 0x040fe2000001020b */
[----:B------:R-:W-:Y:S01]  /*2be0*/  IMAD.SHL.U32 R167, R10, 0x20, RZ ;  /* 0x000000200aa77824 */ /* 0x000fe200078e00ff */
[C---:B------:R-:W-:Y:S01]  /*2bf0*/  SHF.L.U64.HI R16, R46.reuse, 0x6, R47 ;  /* 0x000000062e107819 */ /* 0x040fe2000001022f */
[----:B------:R-:W-:Y:S01]  /*2c00*/  IMAD.SHL.U32 R15, R46, 0x40, RZ ;  /* 0x000000402e0f7824 */ /* 0x000fe200078e00ff */
[----:B------:R-:W-:Y:S01]  /*2c10*/  ISETP.GE.AND P0, PT, R22, R5, PT ;  /* 0x000000051600720c */ /* 0x000fe20003f06270 */
[----:B------:R4:W-:Y:S01]  /*2c20*/  STL [R1+0x1c4], R166 ;  /* 0x0001c4a601007387 */ /* 0x0009e20000100800 */
[----:B------:R-:W-:Y:S03]  /*2c30*/  BSSY B0, `(.L_x_799) ;  /* 0x000001f000007945 */ /* 0x000fe60003800000 */
[----:B------:R4:W-:Y:S04]  /*2c40*/  STL [R1+0x1c0], R167 ;  /* 0x0001c0a701007387 */ /* 0x0009e80000100800 */
[----:B------:R4:W-:Y:S04]  /*2c50*/  STL [R1+0x50], R16 ;  /* 0x0000501001007387 */ /* 0x0009e80000100800 */
[----:B------:R4:W-:Y:S01]  /*2c60*/  STL [R1+0x10], R15 ;  /* 0x0000100f01007387 */ /* 0x0009e20000100800 */
[----:B------:R-:W-:Y:S05]  /*2c70*/  @P0 BRA `(.L_x_800) ;  /* 0x000001a000000947 */ /* 0x000fea0003800000 */
[-C--:B------:R-:W-:Y:S02]  /*2c80*/  ISETP.GE.AND P4, PT, R174, R198.reuse, PT ;  /* 0x000000c6ae00720c */ /* 0x080fe40003f86270 */
[----:B------:R-:W-:-:S02]  /*2c90*/  ISETP.GE.AND P3, PT, R173, R198, PT ;  /* 0x000000c6ad00720c */ /* 0x000fc40003f66270 */
[----:B------:R-:W-:Y:S02]  /*2ca0*/  ISETP.GE.AND P1, PT, R172, R198, PT ;  /* 0x000000c6ac00720c */ /* 0x000fe40003f26270 */
[----:B------:R-:W-:-:S05]  /*2cb0*/  IADD3 R2, P0, R167, R2, RZ ;  /* 0x00000002a7027210 */ /* 0x000fca0007f1e0ff */
[----:B------:R-:W-:Y:S02]  /*2cc0*/  IMAD.X R0, R166, 0x1, R0, P0 ;  /* 0x00000001a6007824 */ /* 0x000fe400000e0600 */
[CC--:B---3--:R-:W-:Y:S01]  /*2cd0*/  @!P4 LEA R12, P5, R2.reuse, R216.reuse, 0x1 ;  /* 0x000000d8020cc211 */ /* 0x0c8fe200078a08ff */
[----:B------:R3:W-:Y:S01]  /*2ce0*/  @P4 STS.128 [R195+0x6800], RZ ;  /* 0x006800ffc3004388 */ /* 0x0007e20000000c00 */
[CC--:B------:R-:W-:Y:S02]  /*2cf0*/  @!P3 LEA R10, P2, R2.reuse, R216.reuse, 0x1 ;  /* 0x000000d8020ab211 */ /* 0x0c0fe400078408ff */
[C---:B------:R-:W-:Y:S02]  /*2d00*/  @!P1 LEA R8, P0, R2.reuse, R216, 0x1 ;  /* 0x000000d802089211 */ /* 0x040fe400078008ff */
[CCC-:B------:R-:W-:Y:S02]  /*2d10*/  @!P4 LEA.HI.X R13, R2.reuse, R217.reuse, R0.reuse, 0x1, P5 ;  /* 0x000000d9020dc211 */ /* 0x1c0fe400028f0c00 */
[----:B------:R-:W-:-:S02]  /*2d20*/  @!P3 LEA.HI.X R11, R2, R217, R0, 0x1, P2 ;  /* 0x000000d9020bb211 */ /* 0x000fc400010f0c00 */
[----:B------:R-:W-:Y:S01]  /*2d30*/  @!P1 LEA.HI.X R9, R2, R217, R0, 0x1, P0 ;  /* 0x000000d902099211 */ /* 0x000fe200000f0c00 */
        /* <DEDUP_REMOVED lines=13> */
[----:B------:R3:W-:Y:S02]  /*2e10*/  @!P1 LDGSTS.E.BYPASS.LTC128B.128 [R195+0x8800], [R8.64+0x80] ;  /* 0x0880008008c39fae */ /* 0x0007e4000b901d44 */
.L_x_800:
[----:B------:R-:W-:Y:S05]  /*2e20*/  BSYNC B0 ;  /* 0x0000000000007941 */ /* 0x000fea0003800000 */
.L_x_799:
[----:B------:R-:W0:Y:S01]  /*2e30*/  LDGDEPBAR ;  /* 0x00000000000079af */ /* 0x000e220000000000 */
[----:B---3--:R-:W-:-:S02]  /*2e40*/  IMAD.MOV.U32 R8, RZ, RZ, R52 ;  /* 0x000000ffff087224 */ /* 0x008fc400078e0034 */
[----:B------:R-:W-:Y:S01]  /*2e50*/  IMAD.MOV.U32 R9, RZ, RZ, R53 ;  /* 0x000000ffff097224 */ /* 0x000fe200078e0035 */
[----:B------:R3:W5:Y:S04]  /*2e60*/  LD.E R17, [R108.64+0x184] ;  /* 0x000184046c117980 */ /* 0x000768000c101900 */
[----:B------:R3:W5:Y:S01]  /*2e70*/  LD.E R13, [R108.64+0x188] ;  /* 0x000188046c0d7980 */ /* 0x000762000c101900 */
[----:B------:R-:W-:Y:S01]  /*2e80*/  ISETP.GE.AND P0, PT, R6, R5, PT ;  /* 0x000000050600720c */ /* 0x000fe20003f06270 */
[----:B------:R-:W-:Y:S01]  /*2e90*/  IMAD.MOV.U32 R8, RZ, RZ, R30 ;  /* 0x000000ffff087224 */ /* 0x000fe200078e001e */
[----:B------:R-:W-:Y:S01]  /*2ea0*/  LEA R159, R51, R38, 0x3 ;  /* 0x00000026339f7211 */ /* 0x000fe200078e18ff */
[----:B------:R-:W-:Y:S01]  /*2eb0*/  IMAD R0, R16, R49, RZ ;  /* 0x0000003110007224 */ /* 0x000fe200078e02ff */
[----:B------:R-:W-:Y:S01]  /*2ec0*/  IADD3 R231, R160, -0x4ab325aa, RZ ;  /* 0xb54cda56a0e77810 */ /* 0x000fe20007ffe0ff */
[----:B------:R-:W-:Y:S01]  /*2ed0*/  IMAD.WIDE.U32 R6, R49, R15, R8 ;  /* 0x0000000f31067225 */ /* 0x000fe200078e0008 */
[----:B------:R3:W-:Y:S01]  /*2ee0*/  STL.64 [R1+0x1b0], R8 ;  /* 0x0001b00801007387 */ /* 0x0007e20000100a00 */
[----:B------:R-:W-:-:S02]  /*2ef0*/  SHF.L.U32 R2, R42, 0x1, RZ ;  /* 0x000000012a027819 */ /* 0x000fc400000006ff */
[----:B------:R-:W-:Y:S01]  /*2f00*/  IMAD R0, R14, R15, R0 ;  /* 0x0000000f0e007224 */ /* 0x000fe200078e0200 */
[----:B------:R3:W-:Y:S01]  /*2f10*/  STL [R1+0x174], R159 ;  /* 0x0001749f01007387 */ /* 0x0007e20000100800 */
[----:B------:R-:W-:-:S03]  /*2f20*/  LOP3.LUT R106, R2, 0x6, RZ, 0xc0, !PT ;  /* 0x00000006026a7812 */ /* 0x000fc600078ec0ff */
[----:B------:R3:W-:Y:S01]  /*2f30*/  STL [R1+0x24], R231 ;  /* 0x000024e701007387 */ /* 0x0007e20000100800 */
[----:B------:R-:W-:-:S04]  /*2f40*/  DEPBAR.LE SB0, 0x0 ;  /* 0x000080000000791a */ /* 0x000fc80000000000 */
[----:B------:R-:W-:Y:S01]  /*2f50*/  WARPSYNC 0xffffffff ;  /* 0xffffffff00007948 */ /* 0x000fe20003800000 */
[----:B------:R-:W-:Y:S01]  /*2f60*/  BAR.SYNC.DEFER_BLOCKING 0x0 ;  /* 0x0000000000007b1d */ /* 0x000fe20000010000 */
[----:B------:R-:W-:-:S05]  /*2f70*/  IADD3 R10, R7, R0, RZ ;  /* 0x00000000070a7210 */ /* 0x000fca0007ffe0ff */
[----:B------:R-:W-:Y:S01]  /*2f80*/  BSSY B0, `(.L_x_801) ;  /* 0x0000022000007945 */ /* 0x000fe20003800000 */
[----:B------:R3:W-:Y:S04]  /*2f90*/  @P0 STS [R195+0x9000], RZ ;  /* 0x009000ffc3000388 */ /* 0x0007e80000000800 */
[----:B------:R3:W-:Y:S04]  /*2fa0*/  @P0 STS [R195+0x9004], RZ ;  /* 0x009004ffc3000388 */ /* 0x0007e80000000800 */
[----:B------:R3:W-:Y:S04]  /*2fb0*/  @P0 STS.64 [R195+0x9008], RZ ;  /* 0x009008ffc3000388 */ /* 0x0007e80000000a00 */
[----:B------:R3:W-:Y:S04]  /*2fc0*/  @P0 STS.128 [R195+0xa000], RZ ;  /* 0x00a000ffc3000388 */ /* 0x0007e80000000c00 */
[----:B------:R3:W-:Y:S01]  /*2fd0*/  @P0 STS.128 [R195+0xb000], RZ ;  /* 0x00b000ffc3000388 */ /* 0x0007e20000000c00 */
[----:B------:R-:W-:Y:S05]  /*2fe0*/  @P0 BRA `(.L_x_802) ;  /* 0x000001b000000947 */ /* 0x000fea0003800000 */
[-C--:B------:R-:W-:Y:S02]  /*2ff0*/  ISETP.GE.AND P3, PT, R174, R198.reuse, PT ;  /* 0x000000c6ae00720c */ /* 0x080fe40003f66270 */
[----:B------:R-:W-:-:S02]  /*3000*/  ISETP.GE.AND P2, PT, R173, R198, PT ;  /* 0x000000c6ad00720c */ /* 0x000fc40003f46270 */
        /* <DEDUP_REMOVED lines=25> */
.L_x_802:
[----:B------:R-:W-:Y:S05]  /*31a0*/  BSYNC B0 ;  /* 0x0000000000007941 */ /* 0x000fea0003800000 */
.L_x_801:
[----:B---3--:R-:W-:Y:S01]  /*31b0*/  LOP3.LUT R2, R43, 0xfffffff8, RZ, 0xc0, !PT ;  /* 0xfffffff82b027812 */ /* 0x008fe200078ec0ff */
[----:B------:R-:W-:Y:S01]  /*31c0*/  IMAD R48, R38, 0x10, R48 ;  /* 0x0000001026307824 */ /* 0x000fe200078e0230 */
[----:B------:R-:W-:Y:S01]  /*31d0*/  ISETP.GE.AND P0, PT, R22, R5, PT ;  /* 0x000000051600720c */ /* 0x000fe20003f06270 */
[----:B------:R-:W-:Y:S01]  /*31e0*/  BSSY B0, `(.L_x_803) ;  /* 0x000004c000007945 */ /* 0x000fe20003800000 */
[----:B------:R-:W-:Y:S01]  /*31f0*/  SHF.R.S32.HI R5, RZ, 0x4, R41 ;  /* 0x00000004ff057819 */ /* 0x000fe20000011429 */
[----:B------:R-:W-:Y:S01]  /*3200*/  IMAD.IADD R2, R42, 0x1, -R2 ;  /* 0x000000012a027824 */ /* 0x000fe200078e0a02 */
[----:B------:R-:W-:Y:S01]  /*3210*/  SHF.R.S32.HI R12, RZ, 0x1f, R36 ;  /* 0x0000001fff0c7819 */ /* 0x000fe20000011424 */
[----:B------:R-:W-:Y:S01]  /*3220*/  IMAD.IADD R48, R158, 0x1, R48 ;  /* 0x000000019e307824 */ /* 0x000fe200078e0230 */
[----:B------:R-:W-:Y:S02]  /*3230*/  LEA.HI R9, R41, R5, RZ, 0x1 ;  /* 0x0000000529097211 */ /* 0x000fe400078f08ff */
[----:B------:R-:W-:-:S02]  /*3240*/  LEA.HI R0, R2, R2, RZ, 0x1 ;  /* 0x0000000202007211 */ /* 0x000fc400078f08ff */
[----:B------:R-:W-:Y:S02]  /*3250*/  IADD3 R3, R50, 0x1, -R45 ;  /* 0x0000000132037810 */ /* 0x000fe40007ffe82d */
[----:B------:R-:W-:Y:S01]  /*3260*/  LOP3.LUT R9, R9, 0xfffffffe, RZ, 0xc0, !PT ;  /* 0xfffffffe09097812 */ /* 0x000fe200078ec0ff */
[----:B------:R3:W-:Y:S01]  /*3270*/  @P0 STS.128 [R195+0x9800], RZ ;  /* 0x009800ffc3000388 */ /* 0x0007e20000000c00 */
[----:B------:R-:W-:Y:S01]  /*3280*/  LOP3.LUT R11, R0, 0x7fffffe, RZ, 0xc0, !PT ;  /* 0x07fffffe000b7812 */ /* 0x000fe200078ec0ff */
[----:B-----5:R-:W-:Y:S01]  /*3290*/  IMAD.IADD R104, R13, 0x1, R3 ;  /* 0x000000010d687824 */ /* 0x020fe200078e0203 */
[----:B------:R-:W-:Y:S01]  /*32a0*/  LEA.HI R12, R12, R36, RZ, 0x3 ;  /* 0x000000240c0c7211 */ /* 0x000fe200078f18ff */
[----:B------:R-:W-:Y:S01]  /*32b0*/  IMAD.IADD R9, R5, 0x1, -R9 ;  /* 0x0000000105097824 */ /* 0x000fe200078e0a09 */
[----:B------:R-:W-:Y:S01]  /*32c0*/  SHF.R.S32.HI R3, RZ, 0x1, R0 ;  /* 0x00000001ff037819 */ /* 0x000fe20000011400 */
[----:B----4-:R-:W-:Y:S01]  /*32d0*/  IMAD.IADD R16, R2, 0x1, -R11 ;  /* 0x0000000102107824 */ /* 0x010fe200078e0a0b */
[----:B------:R-:W-:Y:S01]  /*32e0*/  LOP3.LUT R8, R37, 0x7fffffe, RZ, 0xc0, !PT ;  /* 0x07fffffe25087812 */ /* 0x000fe200078ec0ff */
[----:B------:R-:W-:Y:S01]  /*32f0*/  IMAD.SHL.U32 R5, R33, 0x40, RZ ;  /* 0x0000004021057824 */ /* 0x000fe200078e00ff */
[----:B------:R3:W-:Y:S01]  /*3300*/  @P0 STS.128 [R195+0xa800], RZ ;  /* 0x00a800ffc3000388 */ /* 0x0007e20000000c00 */
[----:B------:R-:W-:Y:S01]  /*3310*/  IMAD.SHL.U32 R2, R12, 0x20, RZ ;  /* 0x000000200c027824 */ /* 0x000fe200078e00ff */
[C---:B------:R-:W-:Y:S01]  /*3320*/  LOP3.LUT P1, RZ, R3.reuse, 0x2, RZ, 0xc0, !PT ;  /* 0x0000000203ff7812 */ /* 0x040fe2000782c0ff */
[----:B------:R-:W-:Y:S01]  /*3330*/  IMAD.SHL.U32 R0, R3, 0x40, RZ ;  /* 0x0000004003007824 */ /* 0x000fe200078e00ff */
[----:B------:R-:W-:Y:S01]  /*3340*/  LOP3.LUT R5, R5, 0xc0, RZ, 0xc0, !PT ;  /* 0x000000c005057812 */ /* 0x000fe200078ec0ff */
[----:B------:R-:W-:Y:S01]  /*3350*/  IMAD.SHL.U32 R11, R9, 0x8, RZ ;  /* 0x00000008090b7824 */ /* 0x000fe200078e00ff */
[----:B------:R-:W-:Y:S01]  /*3360*/  LOP3.LUT R2, R2, 0xffffff00, RZ, 0xc0, !PT ;  /* 0xffffff0002027812 */ /* 0x000fe200078ec0ff */
[----:B------:R-:W-:Y:S01]  /*3370*/  IMAD.SHL.U32 R13, R40, 0x8, RZ ;  /* 0x00000008280d7824 */ /* 0x000fe200078e00ff */
[----:B------:R-:W-:Y:S01]  /*3380*/  LOP3.LUT R0, R0, 0xc0, RZ, 0xc0, !PT ;  /* 0x000000c000007812 */ /* 0x000fe200078ec0ff */
[----:B------:R-:W-:Y:S01]  /*3390*/  IMAD.IADD R8, R36, 0x1, -R8 ;  /* 0x0000000124087824 */ /* 0x000fe200078e0a08 */
[----:B------:R-:W-:Y:S01]  /*33a0*/  LOP3.LUT R14, R5, 0x8, R11, 0xf8, !PT ;  /* 0x00000008050e7812 */ /* 0x000fe200078ef80b */
[----:B------:R3:W-:Y:S01]  /*33b0*/  @P0 STS.128 [R195+0xb800], RZ ;  /* 0x00b800ffc3000388 */ /* 0x0007e20000000c00 */
[----:B------:R-:W-:Y:S01]  /*33c0*/  SHF.R.U32.HI R12, RZ, 0x3, R5 ;  /* 0x00000003ff0c7819 */ /* 0x000fe20000011605 */
[--C-:B------:R-:W-:Y:S01]  /*33d0*/  IMAD R5, R38, 0x200, R2.reuse ;  /* 0x0000020026057824 */ /* 0x100fe200078e0202 */
[----:B------:R-:W-:Y:S01]  /*33e0*/  LOP3.LUT R13, R0, 0x8, R13, 0xf8, !PT ;  /* 0x00000008000d7812 */ /* 0x000fe200078ef80d */
[C---:B------:R-:W-:Y:S01]  /*33f0*/  IMAD R15, R8.reuse, 0x20, R2 ;  /* 0x00000020080f7824 */ /* 0x040fe200078e0202 */
[----:B------:R-:W-:Y:S01]  /*3400*/  SHF.R.U32.HI R11, RZ, 0x3, R0 ;  /* 0x00000003ff0b7819 */ /* 0x000fe20000011600 */
[----:B------:R-:W-:Y:S01]  /*3410*/  IMAD R0, R8, 0x20, R5 ;  /* 0x0000002008007824 */ /* 0x000fe200078e0205 */
[----:B------:R-:W-:Y:S01]  /*3420*/  LOP3.LUT R5, R14, R12, RZ, 0x3c, !PT ;  /* 0x0000000c0e057212 */ /* 0x000fe200078e3cff */
[----:B------:R-:W-:Y:S01]  /*3430*/  IMAD R2, R9, 0x8, R16 ;  /* 0x0000000809027824 */ /* 0x000fe200078e0210 */
[----:B------:R-:W-:Y:S01]  /*3440*/  LOP3.LUT R8, R13, R11, RZ, 0x3c, !PT ;  /* 0x0000000b0d087212 */ /* 0x000fe200078e3cff */
[----:B------:R-:W-:Y:S01]  /*3450*/  IMAD.SHL.U32 R9, R46, 0x20, RZ ;  /* 0x000000202e097824 */ /* 0x000fe200078e00ff */
[----:B------:R-:W-:Y:S01]  /*3460*/  IADD3 R51, -R17, R50, -R45 ;  /* 0x0000003211337210 */ /* 0x000fe20007ffe92d */
[----:B------:R-:W-:Y:S01]  /*3470*/  IMAD.IADD R0, R5, 0x1, R0 ;  /* 0x0000000105007824 */ /* 0x000fe200078e0200 */
[----:B------:R-:W-:Y:S01]  /*3480*/  SEL R3, R23, 0xfffffff0, !P1 ;  /* 0xfffffff017037807 */ /* 0x000fe20004800000 */
[----:B------:R-:W-:Y:S01]  /*3490*/  IMAD.U32 R2, R2, 0x20, R8 ;  /* 0x0000002002027824 */ /* 0x000fe200078e0008 */
[----:B------:R-:W-:Y:S01]  /*34a0*/  SHF.L.U64.HI R8, R46, 0x5, R47 ;  /* 0x000000052e087819 */ /* 0x000fe2000001022f */
[----:B------:R-:W-:-:S04]  /*34b0*/  IMAD.IADD R5, R5, 0x1, R15 ;  /* 0x0000000105057824 */ /* 0x000fc800078e020f */
[----:B------:R3:W-:Y:S04]  /*34c0*/  STL [R1+0x20], R8 ;  /* 0x0000200801007387 */ /* 0x0007e80000100800 */
[----:B------:R3:W-:Y:S01]  /*34d0*/  STL [R1+0x14], R9 ;  /* 0x0000140901007387 */ /* 0x0007e20000100800 */
[----:B------:R-:W-:Y:S05]  /*34e0*/  @P0 BRA `(.L_x_804) ;  /* 0x000001b000000947 */ /* 0x000fea0003800000 */
[-C--:B------:R-:W-:Y:S02]  /*34f0*/  ISETP.GE.AND P3, PT, R174, R198.reuse, PT ;  /* 0x000000c6ae00720c */ /* 0x080fe40003f66270 */
[----:B------:R-:W-:Y:S02]  /*3500*/  ISETP.GE.AND P2, PT, R173, R198, PT ;  /* 0x000000c6ad00720c */ /* 0x000fe40003f46270 */
[----:B------:R-:W-:Y:S02]  /*3510*/  IADD3 R6, P1, R9, R6, RZ ;  /* 0x0000000609067210 */ /* 0x000fe40007f3e0ff */
[----:B------:R-:W-:-:S03]  /*3520*/  ISETP.GE.AND P0, PT, R172, R198, PT ;  /* 0x000000c6ac00720c */ /* 0x000fc60003f06270 */
[----:B------:R-:W-:-:S04]  /*3530*/  IMAD.X R7, R8, 0x1, R10, P1 ;  /* 0x0000000108077824 */ /* 0x000fc800008e060a */
[CC--:B------:R-:W-:Y:S01]  /*3540*/  @!P3 LEA R10, P4, R6.reuse, R218.reuse, 0x1 ;  /* 0x000000da060ab211 */ /* 0x0c0fe200078808ff */
[----:B------:R4:W-:Y:S01]  /*3550*/  @P3 STS.128 [R195+0x9800], RZ ;  /* 0x009800ffc3003388 */ /* 0x0009e20000000c00 */
[C---:B---3--:R-:W-:Y:S02]  /*3560*/  @!P2 LEA R8, P1, R6.reuse, R218, 0x1 ;  /* 0x000000da0608a211 */ /* 0x048fe400078208ff */
        /* <DEDUP_REMOVED lines=13> */
[----:B----4-:R-:W-:-:S04]  /*3640*/  LEA R8, P0, R6, R218, 0x1 ;  /* 0x000000da06087211 */ /* 0x010fc800078008ff */
[----:B------:R-:W-:-:S05]  /*3650*/  LEA.HI.X R9, R6, R219, R7, 0x1, P0 ;  /* 0x000000db06097211 */ /* 0x000fca00000f0c07 */
[----:B------:R-:W-:Y:S01]  /*3660*/  @!PT LDS RZ, [RZ] ;  /* 0x00000000fffff984 */ /* 0x000fe20000000800 */
[----:B------:R-:W-:Y:S01]  /*3670*/  @!PT LDS RZ, [RZ] ;  /* 0x00000000fffff984 */ /* 0x000fe20000000800 */
[----:B------:R-:W-:Y:S01]  /*3680*/  @!PT LDS RZ, [RZ] ;  /* 0x00000000fffff984 */ /* 0x000fe20000000800 */
[----:B------:R3:W-:Y:S04]  /*3690*/  LDGSTS.E.BYPASS.LTC128B.128 [R195+0xb800], [R8.64+0x80] ;  /* 0x0b80008008c37fae */ /* 0x0007e8000b901d44 */
.L_x_804:
[----:B------:R-:W-:Y:S05]  /*36a0*/  BSYNC B0 ;  /* 0x0000000000007941 */ /* 0x000fea0003800000 */
.L_x_803:
[----:B------:R-:W-:Y:S01]  /*36b0*/  IMAD.SHL.U32 R192, R0, 0x2, RZ ;  /* 0x0000000200c07824 */ /* 0x000fe200078e00ff */
[----:B------:R-:W-:Y:S01]  /*36c0*/  IADD3 R0, R48, 0x48, RZ ;  /* 0x0000004830007810 */ /* 0x000fe20007ffe0ff */
[----:B------:R-:W-:Y:S01]  /*36d0*/  IMAD.SHL.U32 R189, R2, 0x2, RZ ;  /* 0x0000000202bd7824 */ /* 0x000fe200078e00ff */
[----:B------:R-:W-:Y:S01]  /*36e0*/  IADD3 R2, R48, 0x40, RZ ;  /* 0x0000004030027810 */ /* 0x000fe20007ffe0ff */
[----:B------:R-:W-:Y:S01]  /*36f0*/  IMAD R193, R4, 0x2, R192 ;  /* 0x0000000204c17824 */ /* 0x000fe200078e02c0 */
[----:B---34-:R-:W-:Y:S01]  /*3700*/  LDSM.16.M88.4 R8, [R192+0x1000] ;  /* 0x00100000c008783b */ /* 0x018fe20000000200 */
[----:B------:R-:W-:Y:S01]  /*3710*/  IMAD R191, R3, 0x2, R189 ;  /* 0x0000000203bf7824 */ /* 0x000fe200078e02bd */
[C---:B------:R-:W-:Y:S01]  /*3720*/  IADD3 R3, R48.reuse, 0x8, RZ ;  /* 0x0000000830037810 */ /* 0x040fe20007ffe0ff */
[----:B------:R-:W-:Y:S01]  /*3730*/  IMAD.IADD R7, R48, 0x1, R104 ;  /* 0x0000000130077824 */ /* 0x000fe200078e0268 */
[----:B------:R-:W3:Y:S01]  /*3740*/  LDSM.16.M88.4 R24, [R189+0x6c00] ;  /* 0x006c0000bd18783b */ /* 0x000ee20000000200 */
[----:B------:R-:W-:Y:S02]  /*3750*/  BSSY B1, `(.L_x_805) ;  /* 0x00001a2000017945 */ /* 0x000fe40003800000 */
[----:B------:R-:W-:Y:S01]  /*3760*/  IMAD.IADD R6, R104, 0x1, R3 ;  /* 0x0000000168067824 */ /* 0x000fe200078e0203 */
[----:B------:R-:W-:Y:S01]  /*3770*/  LDSM.16.M88.4 R12, [R192] ;  /* 0x00000000c00c783b */ /* 0x000fe20000000200 */
[----:B------:R-:W-:-:S03]  /*3780*/  IMNMX R212, R7, R50, PT ;  /* 0x0000003207d47217 */ /* 0x000fc60003800200 */
[----:B-1----:R-:W1:Y:S01]  /*3790*/  LDSM.16.M88.4 R20, [R189+0x6000] ;  /* 0x00600000bd14783b */ /* 0x002e620000000200 */
[----:B------:R-:W-:-:S03]  /*37a0*/  IMNMX R211, R6, R50, PT ;  /* 0x0000003206d37217 */ /* 0x000fc60003800200 */
[----:B------:R-:W4:Y:S04]  /*37b0*/  LDSM.16.M88.4 R28, [R189+0x6800] ;  /* 0x00680000bd1c783b */ /* 0x000f280000000200 */
[----:B------:R-:W5:Y:S04]  /*37c0*/  LDSM.16.M88.4 R32, [R189+0x6400] ;  /* 0x00640000bd20783b */ /* 0x000f680000000200 */
[----:B------:R-:W-:Y:S04]  /*37d0*/  LDSM.16.M88.4 R16, [R193+0x1000] ;  /* 0x00100000c110783b */ /* 0x000fe80000000200 */
[----:B------:R-:W2:Y:S04]  /*37e0*/  LDSM.16.M88.4 R56, [R191+0x6c00] ;  /* 0x006c0000bf38783b */ /* 0x000ea80000000200 */
[----:B------:R-:W2:Y:S04]  /*37f0*/  LDSM.16.M88.4 R60, [R191+0x6800] ;  /* 0x00680000bf3c783b */ /* 0x000ea80000000200 */
[----:B------:R-:W2:Y:S04]  /*3800*/  LDSM.16.M88.4 R40, [R191+0x6000] ;  /* 0x00600000bf28783b */ /* 0x000ea80000000200 */
[----:B------:R-:W2:Y:S01]  /*3810*/  LDSM.16.M88.4 R52, [R191+0x6400] ;  /* 0x00640000bf34783b */ /* 0x000ea20000000200 */
[----:B---3--:R-:W-:Y:S03]  /*3820*/  HMMA.16816.F32 R36, R8, R24, RZ ;  /* 0x000000180824723c */ /* 0x008fe600000018ff */
[----:B------:R-:W0:Y:S05]  /*3830*/  LDGDEPBAR ;  /* 0x00000000000079af */ /* 0x000e2a0000000000 */
[-C--:B-1----:R-:W-:Y:S08]  /*3840*/  HMMA.16816.F32 R96, R12, R20.reuse, RZ ;  /* 0x000000140c60723c */ /* 0x082ff000000018ff */
[C---:B------:R-:W-:Y:S08]  /*3850*/  HMMA.16816.F32 R76, R8.reuse, R20, RZ ;  /* 0x00000014084c723c */ /* 0x040ff000000018ff */
[-C--:B------:R-:W-:Y:S08]  /*3860*/  HMMA.16816.F32 R72, R8, R22.reuse, RZ ;  /* 0x000000160848723c */ /* 0x080ff000000018ff */
[----:B------:R-:W-:Y:S01]  /*3870*/  HMMA.16816.F32 R112, R12, R22, RZ ;  /* 0x000000160c70723c */ /* 0x000fe200000018ff */
[----:B------:R-:W1:Y:S07]  /*3880*/  LDSM.16.M88.4 R20, [R193] ;  /* 0x00000000c114783b */ /* 0x000e6e0000000200 */
[C---:B----4-:R-:W-:Y:S08]  /*3890*/  HMMA.16816.F32 R44, R8.reuse, R28, RZ ;  /* 0x0000001c082c723c */ /* 0x050ff000000018ff */
[C---:B-----5:R-:W-:Y:S08]  /*38a0*/  HMMA.16816.F32 R68, R8.reuse, R32, RZ ;  /* 0x000000200844723c */ /* 0x060ff000000018ff */
        /* <DEDUP_REMOVED lines=12> */
[C---:B--2---:R-:W-:Y:S01]  /*3970*/  HMMA.16816.F32 R140, R16.reuse, R56, R36 ;  /* 0x00000038108c723c */ /* 0x044fe20000001824 */
[----:B------:R-:W2:Y:S07]  /*3980*/  LDSM.16.M88.4 R36, [R189+0x7400] ;  /* 0x00740000bd24783b */ /* 0x000eae0000000200 */
[C---:B------:R-:W-:Y:S01]  /*3990*/  HMMA.16816.F32 R144, R16.reuse, R60, R44 ;  /* 0x0000003c1090723c */ /* 0x040fe2000000182c */
        /* <DEDUP_REMOVED lines=73> */
[----:B------:R-:W-:Y:S01]  /*3e30*/  IMAD.IADD R9, R48, 0x1, R51 ;  /* 0x0000000130097824 */ /* 0x000fe200078e0233 */
[----:B-----5:R-:W-:Y:S01]  /*3e40*/  HMMA.16816.F32 R28, R16, R36, R24 ;  /* 0x00000024101c723c */ /* 0x020fe20000001818 */
[----:B------:R-:W-:-:S02]  /*3e50*/  IMAD.IADD R11, R51, 0x1, R3 ;  /* 0x00000001330b7824 */ /* 0x000fc400078e0203 */
[C---:B------:R-:W-:Y:S01]  /*3e60*/  IMAD.IADD R10, R51.reuse, 0x1, R2 ;  /* 0x00000001330a7824 */ /* 0x040fe200078e0202 */
[----:B------:R-:W-:Y:S01]  /*3e70*/  IMNMX R207, RZ, R9, !PT ;  /* 0x00000009ffcf7217 */ /* 0x000fe20007800200 */
[----:B------:R-:W-:Y:S01]  /*3e80*/  IMAD.IADD R8, R51, 0x1, R0 ;  /* 0x0000000133087824 */ /* 0x000fe200078e0200 */
[----:B------:R-:W-:Y:S01]  /*3e90*/  IMNMX R206, RZ, R11, !PT ;  /* 0x0000000bffce7217 */ /* 0x000fe20007800200 */
[C---:B------:R-:W-:Y:S01]  /*3ea0*/  IMAD.IADD R3, R104.reuse, 0x1, R2 ;  /* 0x0000000168037824 */ /* 0x040fe200078e0202 */
        /* <DEDUP_REMOVED lines=11> */
[----:B------:R-:W-:Y:S02]  /*3f60*/  ISETP.GE.OR P3, PT, R0, R212, !P3 ;  /* 0x000000d40000720c */ /* 0x000fe40005f66670 */
[----:B------:R-:W-:Y:S01]  /*3f70*/  ISETP.GE.AND P0, PT, R2, R205, PT ;  /* 0x000000cd0200720c */ /* 0x000fe20003f06270 */
[----:B------:R-:W-:Y:S01]  /*3f80*/  HMMA.16816.F32 R44, R16, R38, R44 ;  /* 0x00000026102c723c */ /* 0x000fe2000000182c */
[----:B------:R-:W-:-:S02]  /*3f90*/  FSEL R53, R28, -INF , !P3 ;  /* 0xff8000001c357808 */ /* 0x000fc40005800000 */
[-C--:B------:R-:W-:Y:S02]  /*3fa0*/  ISETP.GE.AND P2, PT, R2, R204.reuse, PT ;  /* 0x000000cc0200720c */ /* 0x080fe40003f46270 */
[C---:B------:R-:W-:Y:S02]  /*3fb0*/  ISETP.GE.AND P4, PT, R0.reuse, R205, PT ;  /* 0x000000cd0000720c */ /* 0x040fe40003f86270 */
[----:B------:R-:W-:Y:S01]  /*3fc0*/  ISETP.GE.AND P3, PT, R0, R204, PT ;  /* 0x000000cc0000720c */ /* 0x000fe20003f66270 */
[----:B------:R-:W-:Y:S01]  /*3fd0*/  HMMA.16816.F32 R40, R20, R34, R132 ;  /* 0x000000221428723c */ /* 0x000fe20000001884 */
[CC--:B------:R-:W-:Y:S02]  /*3fe0*/  ISETP.GE.OR P0, PT, R2.reuse, R210.reuse, !P0 ;  /* 0x000000d20200720c */ /* 0x0c0fe40004706670 */
[----:B------:R-:W-:Y:S02]  /*3ff0*/  ISETP.GE.OR P2, PT, R2, R209, !P2 ;  /* 0x000000d10200720c */ /* 0x000fe40005746670 */
[----:B------:R-:W-:-:S02]  /*4000*/  ISETP.GE.OR P4, PT, R0, R210, !P4 ;  /* 0x000000d20000720c */ /* 0x000fc40006786670 */
[----:B------:R-:W-:Y:S01]  /*4010*/  ISETP.GE.OR P3, PT, R0, R209, !P3 ;  /* 0x000000d10000720c */ /* 0x000fe20005f66670 */
[----:B------:R-:W-:Y:S01]  /*4020*/  HMMA.16816.F32 R48, R12, R38, R60 ;  /* 0x000000260c30723c */ /* 0x000fe2000000183c */
        /* <DEDUP_REMOVED lines=9> */
[C---:B------:R-:W-:Y:S01]  /*40c0*/  ISETP.GE.OR P6, PT, R2.reuse, R212, !P6 ;  /* 0x000000d40200720c */ /* 0x040fe200077c6670 */
[----:B-1----:R-:W-:Y:S01]  /*40d0*/  HMMA.16816.F32 R36, R16, R8, R56 ;  /* 0x000000081024723c */ /* 0x002fe20000001838 */
[-C--:B------:R-:W-:Y:S02]  /*40e0*/  ISETP.GE.OR P5, PT, R2, R211.reuse, !P5 ;  /* 0x000000d30200720c */ /* 0x080fe40006fa6670 */
[C---:B------:R-:W-:Y:S02]  /*40f0*/  ISETP.GE.OR P1, PT, R0.reuse, R211, !P1 ;  /* 0x000000d30000720c */ /* 0x040fe40004f26670 */
[----:B------:R-:W-:-:S02]  /*4100*/  IADD3 R2, R0, 0x8, RZ ;  /* 0x0000000800027810 */ /* 0x000fc40007ffe0ff */
[----:B------:R-:W-:Y:S02]  /*4110*/  FSEL R60, R30, -INF , !P1 ;  /* 0xff8000001e3c7808 */ /* 0x000fe40004800000 */
[----:B------:R-:W-:Y:S02]  /*4120*/  ISETP.GE.AND P1, PT, R2, R207, PT ;  /* 0x000000cf0200720c */ /* 0x000fe40003f26270 */
[----:B------:R-:W-:Y:S02]  /*4130*/  IADD3 R3, R0, 0x9, RZ ;  /* 0x0000000900037810 */ /* 0x000fe40007ffe0ff */
[C---:B------:R-:W-:Y:S02]  /*4140*/  ISETP.GE.OR P1, PT, R2.reuse, R212, !P1 ;  /* 0x000000d40200720c */ /* 0x040fe40004f26670 */
[----:B------:R-:W-:Y:S02]  /*4150*/  ISETP.GE.AND P3, PT, R2, R205, PT ;  /* 0x000000cd0200720c */ /* 0x000fe40003f66270 */
[----:B------:R-:W-:-:S02]  /*4160*/  FSEL R56, R44, -INF , !P1 ;  /* 0xff8000002c387808 */ /* 0x000fc40004800000 */
[CC--:B------:R-:W-:Y:S02]  /*4170*/  ISETP.GE.AND P0, PT, R2.reuse, R204.reuse, PT ;  /* 0x000000cc0200720c */ /* 0x0c0fe40003f06270 */
        /* <DEDUP_REMOVED lines=8> */
[CC--:B------:R-:W-:Y:S02]  /*4200*/  ISETP.GE.OR P3, PT, R2.reuse, R210.reuse, !P3 ;  /* 0x000000d20200720c */ /* 0x0c0fe40005f66670 */
[-C--:B------:R-:W-:Y:S02]  /*4210*/  ISETP.GE.OR P0, PT, R2, R209.reuse, !P0 ;  /* 0x000000d10200720c */ /* 0x080fe40004706670 */
[C---:B------:R-:W-:Y:S02]  /*4220*/  ISETP.GE.OR P2, PT, R3.reuse, R210, !P2 ;  /* 0x000000d20300720c */ /* 0x040fe40005746670 */
[----:B------:R-:W-:-:S02]  /*4230*/  ISETP.GE.OR P1, PT, R3, R209, !P1 ;  /* 0x000000d10300720c */ /* 0x000fc40004f26670 */
[-C--:B------:R-:W-:Y:S02]  /*4240*/  ISETP.GE.OR P4, PT, R2, R211.reuse, !P4 ;  /* 0x000000d30200720c */ /* 0x080fe40006786670 */
[C---:B------:R-:W-:Y:S02]  /*4250*/  ISETP.GE.OR P6, PT, R3.reuse, R212, !P6 ;  /* 0x000000d40300720c */ /* 0x040fe400077c6670 */
[----:B------:R-:W-:Y:S02]  /*4260*/  ISETP.GE.OR P5, PT, R3, R211, !P5 ;  /* 0x000000d30300720c */ /* 0x000fe40006fa6670 */
        /* <DEDUP_REMOVED lines=20> */
[C---:B------:R-:W-:Y:S02]  /*43b0*/  ISETP.GE.OR P4, PT, R2.reuse, R212, !P4 ;  /* 0x000000d40200720c */ /* 0x040fe40006786670 */
[C---:B------:R-:W-:Y:S02]  /*43c0*/  ISETP.GE.OR P3, PT, R2.reuse, R211, !P3 ;  /* 0x000000d30200720c */ /* 0x040fe40005f66670 */
[C---:B------:R-:W-:Y:S02]  /*43d0*/  ISETP.GE.OR P0, PT, R2.reuse, R210, !P0 ;  /* 0x000000d20200720c */ /* 0x040fe40004706670 */
[----:B------:R-:W-:Y:S01]  /*43e0*/  ISETP.GE.OR P2, PT, R2, R209, !P2 ;  /* 0x000000d10200720c */ /* 0x000fe20005746670 */
[----:B--2---:R-:W-:Y:S01]  /*43f0*/  HMMA.16816.F32 R44, R16, R26, R44 ;  /* 0x0000001a102c723c */ /* 0x004fe2000000182c */
[----:B------:R-:W-:-:S02]  /*4400*/  ISETP.GE.OR P1, PT, R3, R212, !P1 ;  /* 0x000000d40300720c */ /* 0x000fc40004f26670 */
[C---:B------:R-:W-:Y:S02]  /*4410*/  ISETP.GE.OR P6, PT, R3.reuse, R211, !P6 ;  /* 0x000000d30300720c */ /* 0x040fe400077c6670 */
        /* <DEDUP_REMOVED lines=10> */
[C---:B------:R-:W-:Y:S02]  /*44c0*/  ISETP.GE.OR P5, PT, R3.reuse, R210, !P5 ;  /* 0x000000d20300720c */ /* 0x040fe40006fa6670 */
[----:B------:R-:W-:Y:S02]  /*44d0*/  ISETP.GE.OR P4, PT, R3, R209, !P4 ;  /* 0x000000d10300720c */ /* 0x000fe40006786670 */
[----:B------:R-:W-:-:S02]  /*44e0*/  IADD3 R3, R0, 0x19, RZ ;  /* 0x0000001900037810 */ /* 0x000fc40007ffe0ff */
[----:B------:R-:W-:Y:S01]  /*44f0*/  ISETP.GE.OR P3, PT, R2, R212, !P3 ;  /* 0x000000d40200720c */ /* 0x000fe20005f66670 */
[----:B------:R-:W-:Y:S01]  /*4500*/  HMMA.16816.F32 R32, R20, R92, R116 ;  /* 0x0000005c1420723c */ /* 0x000fe20000001874 */
[----:B------:R-:W-:Y:S02]  /*4510*/  FSEL R127, R28, -INF , !P0 ;  /* 0xff8000001c7f7808 */ /* 0x000fe40004000000 */
[----:B------:R-:W-:Y:S02]  /*4520*/  FSEL R124, R30, -INF , !P2 ;  /* 0xff8000001e7c7808 */ /* 0x000fe40005000000 */
[C---:B------:R-:W-:Y:S02]  /*4530*/  ISETP.GE.AND P0, PT, R2.reuse, R206, PT ;  /* 0x000000ce0200720c */ /* 0x040fe40003f06270 */
        /* <DEDUP_REMOVED lines=8> */
[----:B------:R-:W-:-:S02]  /*45c0*/  ISETP.GE.OR P0, PT, R2, R211, !P0 ;  /* 0x000000d30200720c */ /* 0x000fc40004706670 */
[CC--:B------:R-:W-:Y:S02]  /*45d0*/  ISETP.GE.OR P2, PT, R2.reuse, R210.reuse, !P2 ;  /* 0x000000d20200720c */ /* 0x0c0fe40005746670 */
[-C--:B------:R-:W-:Y:S01]  /*45e0*/  ISETP.GE.OR P1, PT, R2, R209.reuse, !P1 ;  /* 0x000000d10200720c */ /* 0x080fe20004f26670 */
[----:B-1----:R-:W-:Y:S01]  /*45f0*/  HMMA.16816.F32 R32, R16, R8, R32 ;  /* 0x000000081020723c */ /* 0x002fe20000001820 */
[C---:B------:R-:W-:Y:S02]  /*4600*/  ISETP.GE.OR P6, PT, R3.reuse, R210, !P6 ;  /* 0x000000d20300720c */ /* 0x040fe400077c6670 */
[----:B------:R-:W-:Y:S02]  /*4610*/  IADD3 R2, R0, 0x20, RZ ;  /* 0x0000002000027810 */ /* 0x000fe40007ffe0ff */
[----:B------:R-:W-:Y:S02]  /*4620*/  ISETP.GE.OR P3, PT, R3, R209, !P3 ;  /* 0x000000d10300720c */ /* 0x000fe40005f66670 */
        /* <DEDUP_REMOVED lines=12> */
[C---:B------:R-:W-:Y:S02]  /*46f0*/  ISETP.GE.OR P5, PT, R3.reuse, R212, !P5 ;  /* 0x000000d40300720c */ /* 0x040fe40006fa6670 */
[----:B------:R-:W-:-:S02]  /*4700*/  ISETP.GE.OR P4, PT, R3, R211, !P4 ;  /* 0x000000d30300720c */ /* 0x000fc40006786670 */
[C---:B------:R-:W-:Y:S02]  /*4710*/  ISETP.GE.OR P0, PT, R2.reuse, R212, !P0 ;  /* 0x000000d40200720c */ /* 0x040fe40004706670 */
[C---:B------:R-:W-:Y:S01]  /*4720*/  ISETP.GE.OR P2, PT, R2.reuse, R211, !P2 ;  /* 0x000000d30200720c */ /* 0x040fe20005746670 */
[----:B------:R-:W-:Y:S01]  /*4730*/  HMMA.16816.F32 R24, R20, R94, R96 ;  /* 0x0000005e1418723c */ /* 0x000fe20000001860 */
[C---:B------:R-:W-:Y:S02]  /*4740*/  ISETP.GE.OR P1, PT, R2.reuse, R210, !P1 ;  /* 0x000000d20200720c */ /* 0x040fe40004f26670 */
[----:B------:R-:W-:Y:S02]  /*4750*/  ISETP.GE.OR P6, PT, R2, R209, !P6 ;  /* 0x000000d10200720c */ /* 0x000fe400077c6670 */
        /* <DEDUP_REMOVED lines=14> */
[C---:B------:R-:W-:Y:S02]  /*4840*/  ISETP.GE.OR P3, PT, R3.reuse, R212, !P3 ;  /* 0x000000d40300720c */ /* 0x040fe40005f66670 */
[C---:B------:R-:W-:Y:S02]  /*4850*/  ISETP.GE.OR P5, PT, R3.reuse, R211, !P5 ;  /* 0x000000d30300720c */ /* 0x040fe40006fa6670 */
[C---:B------:R-:W-:Y:S02]  /*4860*/  ISETP.GE.OR P4, PT, R3.reuse, R210, !P4 ;  /* 0x000000d20300720c */ /* 0x040fe40006786670 */
[----:B------:R-:W-:-:S02]  /*4870*/  ISETP.GE.OR P0, PT, R3, R209, !P0 ;  /* 0x000000d10300720c */ /* 0x000fc40004706670 */
[----:B------:R-:W-:Y:S02]  /*4880*/  ISETP.GE.OR P2, PT, R2, R212, !P2 ;  /* 0x000000d40200720c */ /* 0x000fe40005746670 */
        /* <DEDUP_REMOVED lines=15> */
[C---:B------:R-:W-:Y:S02]  /*4980*/  ISETP.GE.OR P1, PT, R2.reuse, R211, !P1 ;  /* 0x000000d30200720c */ /* 0x040fe40004f26670 */
[----:B------:R-:W-:-:S02]  /*4990*/  ISETP.GE.OR P6, PT, R2, R210, !P6 ;  /* 0x000000d20200720c */ /* 0x000fc400077c6670 */
[----:B------:R-:W-:Y:S02]  /*49a0*/  ISETP.GE.OR P3, PT, R2, R209, !P3 ;  /* 0x000000d10200720c */ /* 0x000fe40005f66670 */
[C---:B------:R-:W-:Y:S02]  /*49b0*/  ISETP.GE.OR P5, PT, R3.reuse, R212, !P5 ;  /* 0x000000d40300720c */ /* 0x040fe40006fa6670 */
[C---:B------:R-:W-:Y:S02]  /*49c0*/  ISETP.GE.OR P4, PT, R3.reuse, R211, !P4 ;  /* 0x000000d30300720c */ /* 0x040fe40006786670 */
[C---:B------:R-:W-:Y:S02]  /*49d0*/  ISETP.GE.OR P0, PT, R3.reuse, R210, !P0 ;  /* 0x000000d20300720c */ /* 0x040fe40004706670 */
[----:B------:R-:W-:Y:S02]  /*49e0*/  ISETP.GE.OR P2, PT, R3, R209, !P2 ;  /* 0x000000d10300720c */ /* 0x000fe40005746670 */
        /* <DEDUP_REMOVED lines=12> */
[----:B------:R-:W-:-:S02]  /*4ab0*/  ISETP.GE.OR P1, PT, R2, R212, !P1 ;  /* 0x000000d40200720c */ /* 0x000fc40004f26670 */
[C---:B------:R-:W-:Y:S02]  /*4ac0*/  ISETP.GE.OR P6, PT, R2.reuse, R211, !P6 ;  /* 0x000000d30200720c */ /* 0x040fe400077c6670 */
[C---:B------:R-:W-:Y:S02]  /*4ad0*/  ISETP.GE.OR P3, PT, R2.reuse, R210, !P3 ;  /* 0x000000d20200720c */ /* 0x040fe40005f66670 */
[----:B------:R-:W-:Y:S02]  /*4ae0*/  ISETP.GE.OR P0, PT, R2, R209, !P0 ;  /* 0x000000d10200720c */ /* 0x000fe40004706670 */
[----:B------:R-:W-:Y:S02]  /*4af0*/  ISETP.GE.OR P5, PT, R3, R212, !P5 ;  /* 0x000000d40300720c */ /* 0x000fe40006fa6670 */
[----:B------:R-:W-:Y:S02]  /*4b00*/  IADD3 R2, R0, 0x38, RZ ;  /* 0x0000003800027810 */ /* 0x000fe40007ffe0ff */
[----:B------:R-:W-:-:S02]  /*4b10*/  FSEL R84, R33, -INF , !P5 ;  /* 0xff80000021547808 */ /* 0x000fc40006800000 */
[C---:B------:R-:W-:Y:S02]  /*4b20*/  ISETP.GE.AND P5, PT, R2.reuse, R204, PT ;  /* 0x000000cc0200720c */ /* 0x040fe40003fa6270 */
[----:B------:R-:W-:Y:S02]  /*4b30*/  FSEL R112, R43, -INF , !P2 ;  /* 0xff8000002b707808 */ /* 0x000fe40005000000 */
[----:B------:R-:W-:Y:S02]  /*4b40*/  ISETP.GE.OR P5, PT, R2, R209, !P5 ;  /* 0x000000d10200720c */ /* 0x000fe40006fa6670 */
        /* <DEDUP_REMOVED lines=9> */
[C---:B------:R-:W-:Y:S02]  /*4be0*/  ISETP.GE.OR P4, PT, R3.reuse, R211, !P4 ;  /* 0x000000d30300720c */ /* 0x040fe40006786670 */
[CC--:B------:R-:W-:Y:S02]  /*4bf0*/  ISETP.GE.OR P2, PT, R3.reuse, R210.reuse, !P2 ;  /* 0x000000d20300720c */ /* 0x0c0fe40005746670 */
[----:B------:R-:W-:Y:S02]  /*4c00*/  ISETP.GE.OR P1, PT, R3, R209, !P1 ;  /* 0x000000d10300720c */ /* 0x000fe40004f26670 */
[----:B------:R-:W-:Y:S02]  /*4c10*/  ISETP.GE.OR P0, PT, R2, R210, !P0 ;  /* 0x000000d20200720c */ /* 0x000fe40004706670 */
        /* <DEDUP_REMOVED lines=8> */
[-C--:B------:R-:W-:Y:S02]  /*4ca0*/  ISETP.GE.AND P3, PT, R2, R206.reuse, PT ;  /* 0x000000ce0200720c */ /* 0x080fe40003f66270 */
[C---:B------:R-:W-:Y:S02]  /*4cb0*/  ISETP.GE.AND P4, PT, R0.reuse, R207, PT ;  /* 0x000000cf0000720c */ /* 0x040fe40003f86270 */
[C---:B------:R-:W-:Y:S02]  /*4cc0*/  ISETP.GE.AND P2, PT, R0.reuse, R206, PT ;  /* 0x000000ce0000720c */ /* 0x040fe40003f46270 */
[C---:B------:R-:W-:Y:S02]  /*4cd0*/  ISETP.GE.AND P1, PT, R0.reuse, R205, PT ;  /* 0x000000cd0000720c */ /* 0x040fe40003f26270 */
[----:B------:R-:W-:Y:S02]  /*4ce0*/  ISETP.GE.AND P0, PT, R0, R204, PT ;  /* 0x000000cc0000720c */ /* 0x000fe40003f06270 */
[----:B------:R-:W-:-:S02]  /*4cf0*/  ISETP.GE.OR P6, PT, R2, R212, !P6 ;  /* 0x000000d40200720c */ /* 0x000fc400077c6670 */
[-C--:B------:R-:W-:Y:S02]  /*4d00*/  ISETP.GE.OR P3, PT, R2, R211.reuse, !P3 ;  /* 0x000000d30200720c */ /* 0x080fe40005f66670 */
[C---:B------:R-:W-:Y:S02]  /*4d10*/  ISETP.GE.OR P4, PT, R0.reuse, R212, !P4 ;  /* 0x000000d40000720c */ /* 0x040fe40006786670 */
[C---:B------:R-:W-:Y:S02]  /*4d20*/  ISETP.GE.OR P2, PT, R0.reuse, R211, !P2 ;  /* 0x000000d30000720c */ /* 0x040fe40005746670 */
[C---:B------:R-:W-:Y:S02]  /*4d30*/  ISETP.GE.OR P1, PT, R0.reuse, R210, !P1 ;  /* 0x000000d20000720c */ /* 0x040fe40004f26670 */
[----:B------:R-:W-:Y:S02]  /*4d40*/  ISETP.GE.OR P0, PT, R0, R209, !P0 ;  /* 0x000000d10000720c */ /* 0x000fe40004706670 */
        /* <DEDUP_REMOVED lines=9> */
[----:B------:R-:W-:-:S02]  /*4de0*/  ISETP.GE.AND P4, PT, R174, R198, PT ;  /* 0x000000c6ae00720c */ /* 0x000fc40003f86270 */
[----:B------:R-:W-:Y:S01]  /*4df0*/  SHF.R.S32.HI R6, RZ, 0x1f, R2 ;  /* 0x0000001fff067819 */ /* 0x000fe20000011402 */
[----:B------:R-:W-:Y:S01]  /*4e00*/  IMAD R0, R169, R2, RZ ;  /* 0x00000002a9007224 */ /* 0x000fe200078e02ff */
[----:B------:R-:W-:Y:S01]  /*4e10*/  ISETP.GE.AND P3, PT, R173, R198, PT ;  /* 0x000000c6ad00720c */ /* 0x000fe20003f66270 */
[----:B------:R-:W-:Y:S01]  /*4e20*/  IMAD.WIDE.U32 R2, R2, R168, R170 ;  /* 0x000000a802027225 */ /* 0x000fe200078e00aa */
[----:B------:R-:W-:-:S03]  /*4e30*/  ISETP.GE.AND P1, PT, R172, R198, PT ;  /* 0x000000c6ac00720c */ /* 0x000fc60003f26270 */
[----:B------:R-:W-:-:S04]  /*4e40*/  IMAD R0, R6, R168, R0 ;  /* 0x000000a806007224 */ /* 0x000fc800078e0200 */
[----:B------:R-:W-:Y:S01]  /*4e50*/  IMAD.IADD R3, R3, 0x1, R0 ;  /* 0x0000000103037824 */ /* 0x000fe200078e0200 */
[CC--:B------:R-:W-:Y:S01]  /*4e60*/  @!P4 LEA R14, P6, R2.reuse, R216.reuse, 0x1 ;  /* 0x000000d8020ec211 */ /* 0x0c0fe200078c08ff */
[----:B------:R1:W-:Y:S02]  /*4e70*/  @P4 STS [R195+0x6000], RZ ;  /* 0x006000ffc3004388 */ /* 0x0003e40000000800 */
[CC--:B------:R-:W-:Y:S02]  /*4e80*/  @!P3 LEA R12, P2, R2.reuse, R216.reuse, 0x1 ;  /* 0x000000d8020cb211 */ /* 0x0c0fe400078408ff */
[CCC-:B------:R-:W-:Y:S01]  /*4e90*/  @!P4 LEA.HI.X R15, R2.reuse, R217.reuse, R3.reuse, 0x1, P6 ;  /* 0x000000d9020fc211 */ /* 0x1c0fe200030f0c03 */
[----:B------:R1:W-:Y:S01]  /*4ea0*/  @P4 STS [R195+0x6004], RZ ;  /* 0x006004ffc3004388 */ /* 0x0003e20000000800 */
[C---:B------:R-:W-:Y:S02]  /*4eb0*/  @!P1 LEA R10, P0, R2.reuse, R216, 0x1 ;  /* 0x000000d8020a9211 */ /* 0x040fe400078008ff */
[----:B------:R-:W-:Y:S01]  /*4ec0*/  IADD3 R0, P6, R167, R2, RZ ;  /* 0x00000002a7007210 */ /* 0x000fe20007fde0ff */
[----:B------:R1:W-:Y:S01]  /*4ed0*/  @P4 STS.64 [R195+0x6008], RZ ;  /* 0x006008ffc3004388 */ /* 0x0003e20000000a00 */
[----:B------:R-:W-:-:S02]  /*4ee0*/  @!P3 LEA.HI.X R13, R2, R217, R3, 0x1, P2 ;  /* 0x000000d9020db211 */ /* 0x000fc400010f0c03 */
[-CC-:B------:R-:W-:Y:S01]  /*4ef0*/  @!P1 LEA.HI.X R11, R2, R217.reuse, R3.reuse, 0x1, P0 ;  /* 0x000000d9020b9211 */ /* 0x180fe200000f0c03 */
[----:B------:R-:W-:Y:S01]  /*4f00*/  IMAD.X R3, R166, 0x1, R3, P6 ;  /* 0x00000001a6037824 */ /* 0x000fe200030e0603 */
[CC--:B------:R-:W-:Y:S01]  /*4f10*/  @!P4 LEA R8, P2, R0.reuse, R216.reuse, 0x1 ;  /* 0x000000d80008c211 */ /* 0x0c0fe200078408ff */
[----:B------:R-:W-:Y:S01]  /*4f20*/  @!PT LDS RZ, [RZ] ;  /* 0x00000000fffff984 */ /* 0x000fe20000000800 */
[----:B------:R-:W-:Y:S01]  /*4f30*/  @!PT LDS RZ, [RZ] ;  /* 0x00000000fffff984 */ /* 0x000fe20000000800 */
[----:B------:R-:W-:Y:S01]  /*4f40*/  @!PT LDS RZ, [RZ] ;  /* 0x00000000fffff984 */ /* 0x000fe20000000800 */
[----:B------:R1:W-:Y:S01]  /*4f50*/  @!P4 LDGSTS.E.BYPASS.LTC128B.128 [R195+0x6000], [R14.64] ;  /* 0x060000000ec3cfae */ /* 0x0003e2000b901d44 */
[C---:B------:R-:W-:Y:S02]  /*4f60*/  @!P3 LEA R6, P0, R0.reuse, R216, 0x1 ;  /* 0x000000d80006b211 */ /* 0x040fe400078008ff */
[CCC-:B------:R-:W-:Y:S01]  /*4f70*/  @!P4 LEA.HI.X R9, R0.reuse, R217.reuse, R3.reuse, 0x1, P2 ;  /* 0x000000d90009c211 */ /* 0x1c0fe200010f0c03 */
[----:B------:R1:W-:Y:S01]  /*4f80*/  @P3 STS.128 [R195+0x7000], RZ ;  /* 0x007000ffc3003388 */ /* 0x0003e20000000c00 */
[----:B------:R-:W-:-:S03]  /*4f90*/  @!P3 LEA.HI.X R7, R0, R217, R3, 0x1, P0 ;  /* 0x000000d90007b211 */ /* 0x000fc600000f0c03 */
        /* <DEDUP_REMOVED lines=27> */
.L_x_808:
[----:B------:R-:W-:Y:S05]  /*5150*/  BSYNC B0 ;  /* 0x0000000000007941 */ /* 0x000fea0003800000 */
.L_x_807:
[----:B------:R-:W0:Y:S02]  /*5160*/  LDGDEPBAR ;  /* 0x00000000000079af */ /* 0x000e240000000000 */
.L_x_806:
[----:B------:R-:W-:Y:S05]  /*5170*/  BSYNC B1 ;  /* 0x0000000000017941 */ /* 0x000fea0003800000 */
.L_x_805:
[----:B------:R-:W3:Y:S01]  /*5180*/  LD.E R0, [R108.64+0xdc] ;  /* 0x0000dc046c007980 */ /* 0x000ee2000c101900 */
[----:B--2---:R-:W-:Y:S01]  /*5190*/  FMNMX.FTZ R2, R53, R52, !PT ;  /* 0x0000003435027209 */ /* 0x004fe20007810000 */
[----:B-1----:R-:W-:Y:S01]  /*51a0*/  IMAD R7, R164, R156, R165 ;  /* 0x0000009ca4077224 */ /* 0x002fe200078e02a5 */
[----:B------:R-:W-:Y:S01]  /*51b0*/  LOP3.LUT R188, R160, R157, RZ, 0x3c, !PT ;  /* 0x0000009da0bc7212 */ /* 0x000fe200078e3cff */
[C---:B------:R-:W-:Y:S01]  /*51c0*/  IMAD.WIDE.U32 R220, R159.reuse, -0x326172a9, RZ ;  /* 0xcd9e8d579fdc7825 */ /* 0x040fe200078e00ff */
[----:B------:R-:W-:Y:S02]  /*51d0*/  FMNMX.FTZ R2, R56, R2, !PT ;  /* 0x0000000238027209 */ /* 0x000fe40007810000 */
[----:B------:R-:W-:Y:S01]  /*51e0*/  IADD3 R171, R159, 0x4, RZ ;  /* 0x000000049fab7810 */ /* 0x000fe20007ffe0ff */
[----:B------:R-:W-:Y:S01]  /*51f0*/  IMAD R199, R199, R7, R158 ;  /* 0x00000007c7c77224 */ /* 0x000fe200078e029e */
[----:B------:R-:W-:Y:S01]  /*5200*/  FMNMX.FTZ R2, R55, R2, !PT ;  /* 0x0000000237027209 */ /* 0x000fe20007810000 */
[----:B------:R-:W-:Y:S01]  /*5210*/  IMAD.SHL.U32 R7, R163, 0x40, RZ ;  /* 0x00000040a3077824 */ /* 0x000fe200078e00ff */
[----:B------:R-:W-:Y:S01]  /*5220*/  LOP3.LUT R9, R188, R221, RZ, 0x3c, !PT ;  /* 0x000000ddbc097212 */ /* 0x000fe200078e3cff */
[----:B------:R-:W-:Y:S01]  /*5230*/  IMAD.WIDE.U32 R222, R162, -0x2daee0ad, RZ ;  /* 0xd2511f53a2de7825 */ /* 0x000fe200078e00ff */
[----:B------:R-:W-:Y:S01]  /*5240*/  FMNMX.FTZ R3, R59, R2, !PT ;  /* 0x000000023b037209 */ /* 0x000fe20007810000 */
[----:B------:R-:W-:Y:S01]  /*5250*/  STL [R1+0x19c], R188 ;  /* 0x00019cbc01007387 */ /* 0x000fe20000100800 */
[----:B------:R-:W-:Y:S01]  /*5260*/  FMNMX.FTZ R2, R60, R54, !PT ;  /* 0x000000363c027209 */ /* 0x000fe20007810000 */
[----:B------:R-:W-:Y:S01]  /*5270*/  IMAD R199, R187, R199, R7 ;  /* 0x000000c7bbc77224 */ /* 0x000fe200078e0207 */
[----:B------:R-:W-:Y:S01]  /*5280*/  FMNMX.FTZ R3, R57, R3, !PT ;  /* 0x0000000339037209 */ /* 0x000fe20007810000 */
[----:B------:R-:W-:Y:S01]  /*5290*/  IMAD.WIDE.U32 R184, R9, -0x2daee0ad, RZ ;  /* 0xd2511f5309b87825 */ /* 0x000fe200078e00ff */
[----:B------:R-:W-:-:S02]  /*52a0*/  FMNMX.FTZ R2, R63, R2, !PT ;  /* 0x000000023f027209 */ /* 0x000fc40007810000 */
[----:B------:R-:W-:Y:S01]  /*52b0*/  FMNMX.FTZ R6, R48, R3, !PT ;  /* 0x0000000330067209 */ /* 0x000fe20007810000 */
[----:B------:R-:W-:Y:S01]  /*52c0*/  IMAD.WIDE.U32 R10, R171, -0x326172a9, RZ ;  /* 0xcd9e8d57ab0a7825 */ /* 0x000fe200078e00ff */
[----:B------:R-:W-:Y:S02]  /*52d0*/  FMNMX.FTZ R2, R58, R2, !PT ;  /* 0x000000023a027209 */ /* 0x000fe40007810000 */
[----:B------:R-:W-:Y:S02]  /*52e0*/  FMNMX.FTZ R6, R49, R6, !PT ;  /* 0x0000000631067209 */ /* 0x000fe40007810000 */
[----:B------:R-:W-:Y:S02]  /*52f0*/  FMNMX.FTZ R3, R62, R2, !PT ;  /* 0x000000023e037209 */ /* 0x000fe40007810000 */
[----:B------:R-:W-:Y:S02]  /*5300*/  FMNMX.FTZ R6, R65, R6, !PT ;  /* 0x0000000641067209 */ /* 0x000fe40007810000 */
[----:B------:R-:W-:-:S02]  /*5310*/  LOP3.LUT R2, R152, 0x7ffffffc, RZ, 0xc0, !PT ;  /* 0x7ffffffc98027812 */ /* 0x000fc400078ec0ff */
[----:B------:R-:W-:Y:S02]  /*5320*/  FMNMX.FTZ R3, R61, R3, !PT ;  /* 0x000000033d037209 */ /* 0x000fe40007810000 */
[----:B------:R-:W-:Y:S01]  /*5330*/  FMNMX.FTZ R6, R50, R6, !PT ;  /* 0x0000000632067209 */ /* 0x000fe20007810000 */
[----:B------:R-:W-:Y:S01]  /*5340*/  IMAD.IADD R2, R105, 0x1, -R2 ;  /* 0x0000000169027824 */ /* 0x000fe200078e0a02 */
[----:B------:R-:W-:Y:S02]  /*5350*/  FMNMX.FTZ R3, R64, R3, !PT ;  /* 0x0000000340037209 */ /* 0x000fe40007810000 */
[----:B------:R-:W-:Y:S01]  /*5360*/  FMNMX.FTZ R6, R83, R6, !PT ;  /* 0x0000000653067209 */ /* 0x000fe20007810000 */
[----:B------:R-:W-:Y:S01]  /*5370*/  IMAD.SHL.U32 R8, R2, 0x2, RZ ;  /* 0x0000000202087824 */ /* 0x000fe200078e00ff */
[----:B------:R-:W-:Y:S02]  /*5380*/  FMNMX.FTZ R2, R51, R3, !PT ;  /* 0x0000000333027209 */ /* 0x000fe40007810000 */
[----:B------:R-:W-:-:S02]  /*5390*/  FMNMX.FTZ R3, R81, R6, !PT ;  /* 0x0000000651037209 */ /* 0x000fc40007810000 */
[----:B------:R-:W-:Y:S02]  /*53a0*/  FMNMX.FTZ R2, R66, R2, !PT ;  /* 0x0000000242027209 */ /* 0x000fe40007810000 */
[----:B------:R-:W-:Y:S01]  /*53b0*/  FMNMX.FTZ R7, R86, R3, !PT ;  /* 0x0000000356077209 */ /* 0x000fe20007810000 */
[----:B------:R-:W-:Y:S01]  /*53c0*/  IMAD R3, R187, R153, R8 ;  /* 0x00000099bb037224 */ /* 0x000fe200078e0208 */
[----:B------:R-:W-:Y:S01]  /*53d0*/  FMNMX.FTZ R6, R82, R2, !PT ;  /* 0x0000000252067209 */ /* 0x000fe20007810000 */
[----:B------:R-:W-:Y:S01]  /*53e0*/  IMAD.SHL.U32 R2, R107, 0x2, RZ ;  /* 0x000000026b027824 */ /* 0x000fe200078e00ff */
[----:B------:R-:W-:Y:S02]  /*53f0*/  FMNMX.FTZ R7, R84, R7, !PT ;  /* 0x0000000754077209 */ /* 0x000fe40007810000 */
[----:B------:R-:W-:Y:S02]  /*5400*/  FMNMX.FTZ R6, R87, R6, !PT ;  /* 0x0000000657067209 */ /* 0x000fe40007810000 */
[----:B------:R-:W-:-:S02]  /*5410*/  FMNMX.FTZ R8, R91, R7, !PT ;  /* 0x000000075b087209 */ /* 0x000fc40007810000 */
[----:B------:R-:W-:Y:S02]  /*5420*/  FMNMX.FTZ R7, R85, R6, !PT ;  /* 0x0000000655077209 */ /* 0x000fe40007810000 */
[----:B------:R-:W-:Y:S02]  /*5430*/  FMNMX.FTZ R6, R90, R8, !PT ;  /* 0x000000085a067209 */ /* 0x000fe40007810000 */
[----:B------:R-:W-:Y:S02]  /*5440*/  FMNMX.FTZ R7, R89, R7, !PT ;  /* 0x0000000759077209 */ /* 0x000fe40007810000 */
[----:B------:R-:W-:Y:S01]  /*5450*/  LOP3.LUT R8, R161, R2, RZ, 0x3c, !PT ;  /* 0x00000002a1087212 */ /* 0x000fe200078e3cff */
[----:B------:R-:W1:Y:S01]  /*5460*/  SHFL.BFLY PT, R102, R6, 0x2, 0x1f ;  /* 0x0c401f0006667f89 */ /* 0x000e6200000e0000 */
[----:B------:R-:W-:Y:S02]  /*5470*/  FMNMX.FTZ R12, R88, R7, !PT ;  /* 0x00000007580c7209 */ /* 0x000fe40007810000 */
[----:B------:R-:W-:-:S02]  /*5480*/  IADD3 R2, R2, 0x1, RZ ;  /* 0x0000000102027810 */ /* 0x000fc40007ffe0ff */
[----:B------:R-:W-:Y:S02]  /*5490*/  FMNMX.FTZ R12, R94, R12, !PT ;  /* 0x0000000c5e0c7209 */ /* 0x000fe40007810000 */
[-C--:B------:R-:W-:Y:S02]  /*54a0*/  LOP3.LUT R8, R8, R223.reuse, RZ, 0x3c, !PT ;  /* 0x000000df08087212 */ /* 0x080fe400078e3cff */
[----:B------:R-:W-:Y:S02]  /*54b0*/  FMNMX.FTZ R12, R92, R12, !PT ;  /* 0x0000000c5c0c7209 */ /* 0x000fe40007810000 */
[C---:B------:R-:W-:Y:S01]  /*54c0*/  LOP3.LUT R156, R161.reuse, R2, RZ, 0x3c, !PT ;  /* 0x00000002a19c7212 */ /* 0x040fe200078e3cff */
[----:B------:R-:W-:Y:S01]  /*54d0*/  IMAD.WIDE.U32 R158, R8, -0x326172a9, RZ ;  /* 0xcd9e8d57089e7825 */ /* 0x000fe200078e00ff */
[----:B------:R-:W-:Y:S01]  /*54e0*/  IADD3 R153, R161, -0x4498517b, RZ ;  /* 0xbb67ae85a1997810 */ /* 0x000fe20007ffe0ff */
[----:B------:R-:W2:Y:S01]  /*54f0*/  SHFL.BFLY PT, R101, R12, 0x2, 0x1f ;  /* 0x0c401f000c657f89 */ /* 0x000ea200000e0000 */
[----:B------:R-:W-:-:S02]  /*5500*/  LOP3.LUT R7, R156, R223, RZ, 0x3c, !PT ;  /* 0x000000df9c077212 */ /* 0x000fc400078e3cff */
[----:B------:R-:W-:Y:S02]  /*5510*/  LOP3.LUT R8, R185, R153, R222, 0x96, !PT ;  /* 0x00000099b9087212 */ /* 0x000fe400078e96de */
[----:B------:R-:W-:Y:S01]  /*5520*/  IADD3 R201, R160, -0x61c88647, RZ ;  /* 0x9e3779b9a0c97810 */ /* 0x000fe20007ffe0ff */
[----:B------:R-:W-:Y:S01]  /*5530*/  IMAD.WIDE.U32 R28, R7, -0x326172a9, RZ ;  /* 0xcd9e8d57071c7825 */ /* 0x000fe200078e00ff */
[----:B------:R-:W-:Y:S02]  /*5540*/  IADD3 R2, R199, -0x40, RZ ;  /* 0xffffffc0c7027810 */ /* 0x000fe40007ffe0ff */
[----:B------:R-:W-:Y:S01]  /*5550*/  SHF.R.S32.HI R7, RZ, 0x1f, R3 ;  /* 0x0000001fff077819 */ /* 0x000fe20000011403 */
[----:B------:R-:W-:Y:S01]  /*5560*/  IMAD.WIDE.U32 R214, R8, -0x326172a9, RZ ;  /* 0xcd9e8d5708d67825 */ /* 0x000fe200078e00ff */
[----:B-1----:R-:W-:Y:S01]  /*5570*/  FMNMX.FTZ R102, R6, R102, !PT ;  /* 0x0000006606667209 */ /* 0x002fe20007810000 */
[----:B------:R-:W-:Y:S01]  /*5580*/  STL [R1+0x150], R201 ;  /* 0x000150c901007387 */ /* 0x000fe20000100800 */
[----:B------:R-:W-:-:S02]  /*5590*/  IADD3 R14, P0, R3, R2, RZ ;  /* 0x00000002030e7210 */ /* 0x000fc40007f1e0ff */
[----:B------:R-:W-:Y:S01]  /*55a0*/  IADD3 R200, R160, 0x3c6ef372, RZ ;  /* 0x3c6ef372a0c87810 */ /* 0x000fe20007ffe0ff */
[----:B------:R-:W1:Y:S01]  /*55b0*/  SHFL.BFLY PT, R16, R102, 0x1, 0x1f ;  /* 0x0c201f0066107f89 */ /* 0x000e6200000e0000 */
[CC--:B------:R-:W-:Y:S02]  /*55c0*/  LOP3.LUT R6, R159.reuse, R201.reuse, R220, 0x96, !PT ;  /* 0x000000c99f067212 */ /* 0x0c0fe400078e96dc */
[-CC-:B------:R-:W-:Y:S01]  /*55d0*/  LOP3.LUT R129, R159, R201.reuse, R10.reuse, 0x96, !PT ;  /* 0x000000c99f817212 */ /* 0x180fe200078e960a */
[----:B------:R-:W-:Y:S01]  /*55e0*/  STL.64 [R1+0x18], R222 ;  /* 0x000018de01007387 */ /* 0x000fe20000100a00 */
[----:B------:R-:W-:Y:S02]  /*55f0*/  LOP3.LUT R152, R29, R201, R10, 0x96, !PT ;  /* 0x000000c91d987212 */ /* 0x000fe400078e960a */
[----:B------:R-:W-:Y:S01]  /*5600*/  LEA.HI.X.SX32 R15, R2, R7, 0x1, P0 ;  /* 0x00000007020f7211 */ /* 0x000fe200000f0eff */
[----:B------:R-:W-:Y:S01]  /*5610*/  IMAD.WIDE.U32 R6, R6, -0x2daee0ad, RZ ;  /* 0xd2511f5306067825 */ /* 0x000fe200078e00ff */
[----:B------:R-:W-:Y:S01]  /*5620*/  LOP3.LUT R10, R215, R200, R158, 0x96, !PT ;  /* 0x000000c8d70a7212 */ /* 0x000fe200078e969e */
[----:B------:R-:W-:Y:S01]  /*5630*/  STL.64 [R1+0x140], R220 ;  /* 0x000140dc01007387 */ /* 0x000fe20000100a00 */
[----:B------:R-:W-:-:S02]  /*5640*/  IADD3 R190, R161, 0x76cf5d0a, RZ ;  /* 0x76cf5d0aa1be7810 */ /* 0x000fc40007ffe0ff */
[----:B------:R-:W-:Y:S01]  /*5650*/  LOP3.LUT R128, R188, R11, RZ, 0x3c, !PT ;  /* 0x0000000bbc807212 */ /* 0x000fe200078e3cff */
[----:B------:R-:W-:Y:S01]  /*5660*/  IMAD.WIDE.U32 R10, R10, -0x2daee0ad, RZ ;  /* 0xd2511f530a0a7825 */ /* 0x000fe200078e00ff */
[----:B------:R-:W-:Y:S01]  /*5670*/  LOP3.LUT R2, R29, R201, R220, 0x96, !PT ;  /* 0x000000c91d027212 */ /* 0x000fe200078e96dc */
[----:B------:R-:W-:Y:S01]  /*5680*/  STL.64 [R1+0x48], R184 ;  /* 0x000048b801007387 */ /* 0x000fe20000100a00 */
[----:B------:R-:W-:Y:S02]  /*5690*/  LOP3.LUT R8, R215, R200, R28, 0x96, !PT ;  /* 0x000000c8d7087212 */ /* 0x000fe400078e961c */
[----:B------:R-:W-:Y:S01]  /*56a0*/  IADD3 R202, R161, 0x32370b8f, RZ ;  /* 0x32370b8fa1ca7810 */ /* 0x000fe20007ffe0ff */
[----:B------:R-:W-:Y:S01]  /*56b0*/  IMAD.WIDE.U32 R2, R2, -0x2daee0ad, RZ ;  /* 0xd2511f5302027825 */ /* 0x000fe200078e00ff */
[----:B------:R-:W-:Y:S01]  /*56c0*/  LOP3.LUT R7, R7, R190, R184, 0x96, !PT ;  /* 0x000000be07077212 */ /* 0x000fe200078e96b8 */
[----:B------:R-:W-:Y:S01]  /*56d0*/  STL [R1+0x158], R200 ;  /* 0x000158c801007387 */ /* 0x000fe20000100800 */
[----:B--2---:R-:W-:Y:S01]  /*56e0*/  FMNMX.FTZ R101, R12, R101, !PT ;  /* 0x000000650c657209 */ /* 0x004fe20007810000 */
[----:B------:R-:W-:Y:S01]  /*56f0*/  IMAD.WIDE.U32 R8, R8, -0x2daee0ad, RZ ;  /* 0xd2511f5308087825 */ /* 0x000fe200078e00ff */
[----:B------:R-:W-:Y:S01]  /*5700*/  LOP3.LUT R6, R11, R202, R6, 0x96, !PT ;  /* 0x000000ca0b067212 */ /* 0x000fe200078e9606 */
[----:B------:R-:W-:Y:S01]  /*5710*/  STL [R1+0x14c], R190 ;  /* 0x00014cbe01007387 */ /* 0x000fe20000100800 */
[----:B------:R-:W-:Y:S01]  /*5720*/  IADD3 R203, R160, -0x255992d5, RZ ;  /* 0xdaa66d2ba0cb7810 */ /* 0x000fe20007ffe0ff */
[----:B------:R-:W-:Y:S01]  /*5730*/  IMAD.WIDE.U32 R26, R7, -0x326172a9, RZ ;  /* 0xcd9e8d57071a7825 */ /* 0x000fe200078e00ff */
[----:B------:R-:W-:Y:S01]  /*5740*/  LOP3.LUT R3, R3, R190, R184, 0x96, !PT ;  /* 0x000000be03037212 */ /* 0x000fe200078e96b8 */
[----:B------:R-:W2:Y:S01]  /*5750*/  SHFL.BFLY PT, R17, R101, 0x1, 0x1f ;  /* 0x0c201f0065117f89 */ /* 0x000ea200000e0000 */
[----:B------:R-:W-:Y:S01]  /*5760*/  LOP3.LUT R13, R9, R202, R2, 0x96, !PT ;  /* 0x000000ca090d7212 */ /* 0x000fe200078e9602 */
[----:B------:R-:W-:Y:S01]  /*5770*/  IMAD.WIDE.U32 R24, R6, -0x326172a9, RZ ;  /* 0xcd9e8d5706187825 */ /* 0x000fe200078e00ff */
[----:B------:R-:W-:Y:S01]  /*5780*/  LEA R34, P0, R14, R154, 0x1 ;  /* 0x0000009a0e227211 */ /* 0x000fe200078008ff */
[----:B------:R-:W-:Y:S01]  /*5790*/  STL [R1+0x154], R202 ;  /* 0x000154ca01007387 */ /* 0x000fe20000100800 */
[----:B------:R-:W-:Y:S01]  /*57a0*/  LOP3.LUT R6, R27, R203, R214, 0x96, !PT ;  /* 0x000000cb1b067212 */ /* 0x000fe200078e96d6 */
[----:B------:R-:W-:Y:S01]  /*57b0*/  IMAD.WIDE.U32 R2, R3, -0x326172a9, RZ ;  /* 0xcd9e8d5703027825 */ /* 0x000fe200078e00ff */
[----:B------:R-:W-:Y:S01]  /*57c0*/  IADD3 R227, R160, 0x78dde6e4, RZ ;  /* 0x78dde6e4a0e37810 */ /* 0x000fe20007ffe0ff */
[----:B------:R-:W-:Y:S01]  /*57d0*/  STL [R1+0x88], R203 ;  /* 0x000088cb01007387 */ /* 0x000fe20000100800 */
[----:B------:R-:W-:Y:S01]  /*57e0*/  LEA.HI.X R35, R14, R155, R15, 0x1, P0 ;  /* 0x0000009b0e237211 */ /* 0x000fe200000f0c0f */
[----:B------:R-:W-:Y:S01]  /*57f0*/  IMAD.WIDE.U32 R12, R13, -0x326172a9, RZ ;  /* 0xcd9e8d570d0c7825 */ /* 0x000fe200078e00ff */
[----:B------:R-:W-:Y:S01]  /*5800*/  LOP3.LUT R14, R25, R227, R26, 0x96, !PT ;  /* 0x000000e3190e7212 */ /* 0x000fe200078e961a */
[----:B------:R-:W-:Y:S01]  /*5810*/  STL [R1+0x128], R227 ;  /* 0x000128e301007387 */ /* 0x000fe20000100800 */
[----:B------:R-:W-:Y:S01]  /*5820*/  IADD3 R228, R161, -0x126145ec, RZ ;  /* 0xed9eba14a1e47810 */ /* 0x000fe20007ffe0ff */
[----:B------:R-:W-:Y:S01]  /*5830*/  IMAD.WIDE.U32 R6, R6, -0x2daee0ad, RZ ;  /* 0xd2511f5306067825 */ /* 0x000fe200078e00ff */
[----:B-1----:R-:W-:-:S02]  /*5840*/  FMNMX.FTZ R102, R102, R16, !PT ;  /* 0x0000001066667209 */ /* 0x002fc40007810000 */
[----:B------:R-:W-:Y:S01]  /*5850*/  LOP3.LUT R3, R3, R203, R214, 0x96, !PT ;  /* 0x000000cb03037212 */ /* 0x000fe200078e96d6 */
[----:B------:R-:W-:Y:S01]  /*5860*/  IMAD.WIDE.U32 R14, R14, -0x2daee0ad, RZ ;  /* 0xd2511f530e0e7825 */ /* 0x000fe200078e00ff */
[----:B------:R-:W-:Y:S01]  /*5870*/  LOP3.LUT R9, R13, R227, R2, 0x96, !PT ;  /* 0x000000e30d097212 */ /* 0x000fe200078e9602 */
[----:B------:R-:W-:Y:S01]  /*5880*/  STL [R1+0x148], R228 ;  /* 0x000148e401007387 */ /* 0x000fe20000100800 */
[-C--:B------:R-:W-:Y:S01]  /*5890*/  LOP3.LUT R11, R7, R228.reuse, R10, 0x96, !PT ;  /* 0x000000e4070b7212 */ /* 0x080fe200078e960a */
[----:B------:R-:W-:Y:S01]  /*58a0*/  IMAD.WIDE.U32 R2, R3, -0x2daee0ad, RZ ;  /* 0xd2511f5303027825 */ /* 0x000fe200078e00ff */
[----:B------:R-:W-:Y:S02]  /*58b0*/  IADD3 R229, R161, -0x56f99767, RZ ;  /* 0xa9066899a1e57810 */ /* 0x000fe40007ffe0ff */
[----:B------:R-:W-:Y:S01]  /*58c0*/  FSETP.NEU.FTZ.AND P0, PT, R102, -INF , PT ;  /* 0xff8000006600780b */ /* 0x000fe20003f1d000 */
[----:B------:R-:W-:Y:S01]  /*58d0*/  IMAD.WIDE.U32 R20, R9, -0x2daee0ad, RZ ;  /* 0xd2511f5309147825 */ /* 0x000fe200078e00ff */
[-C--:B------:R-:W-:Y:S01]  /*58e0*/  LOP3.LUT R6, R15, R229.reuse, R6, 0x96, !PT ;  /* 0x000000e50f067212 */ /* 0x080fe200078e9606 */
[----:B------:R-:W-:Y:S01]  /*58f0*/  STL [R1+0x124], R229 ;  /* 0x000124e501007387 */ /* 0x000fe20000100800 */
[----:B------:R-:W-:Y:S01]  /*5900*/  LOP3.LUT R10, R3, R228, R8, 0x96, !PT ;  /* 0x000000e4030a7212 */ /* 0x000fe200078e9608 */
[----:B------:R-:W-:Y:S01]  /*5910*/  IMAD.WIDE.U32 R22, R11, -0x326172a9, RZ ;  /* 0xcd9e8d570b167825 */ /* 0x000fe200078e00ff */
[----:B------:R-:W-:-:S02]  /*5920*/  LOP3.LUT R8, R21, R229, R2, 0x96, !PT ;  /* 0x000000e515087212 */ /* 0x000fc400078e9602 */
[----:B--2---:R-:W-:Y:S01]  /*5930*/  FMNMX.FTZ R101, R101, R17, !PT ;  /* 0x0000001165657209 */ /* 0x004fe20007810000 */
[----:B------:R-:W-:Y:S01]  /*5940*/  IMAD.WIDE.U32 R2, R6, -0x326172a9, RZ ;  /* 0xcd9e8d5706027825 */ /* 0x000fe200078e00ff */
[----:B------:R-:W-:Y:S02]  /*5950*/  IADD3 R230, R160, 0x1715609d, RZ ;  /* 0x1715609da0e67810 */ /* 0x000fe40007ffe0ff */
[----:B------:R-:W-:Y:S01]  /*5960*/  IADD3 R252, R161, 0x646e171e, RZ ;  /* 0x646e171ea1fc7810 */ /* 0x000fe20007ffe0ff */
[----:B------:R-:W-:Y:S01]  /*5970*/  IMAD.WIDE.U32 R10, R10, -0x326172a9, RZ ;  /* 0xcd9e8d570a0a7825 */ /* 0x000fe200078e00ff */
[----:B------:R-:W-:Y:S01]  /*5980*/  LOP3.LUT R9, R3, R231, R22, 0x96, !PT ;  /* 0x000000e703097212 */ /* 0x000fe200078e9616 */
[----:B------:R-:W-:Y:S01]  /*5990*/  STL [R1+0x10c], R230 ;  /* 0x00010ce601007387 */ /* 0x000fe20000100800 */
[C---:B------:R-:W-:Y:S02]  /*59a0*/  LOP3.LUT R13, R2.reuse, 0xff, RZ, 0xc0, !PT ;  /* 0x000000ff020d7812 */ /* 0x040fe400078ec0ff */
[----:B------:R-:W-:-:S02]  /*59b0*/  LOP3.LUT R18, R2, 0xffff, RZ, 0xc0, !PT ;  /* 0x0000ffff02127812 */ /* 0x000fc400078ec0ff */
[--C-:B------:R-:W-:Y:S02]  /*59c0*/  SHF.R.U32.HI R19, RZ, 0x10, R2.reuse ;  /* 0x00000010ff137819 */ /* 0x100fe40000011602 */
[----:B------:R-:W-:Y:S01]  /*59d0*/  SHF.R.U32.HI R16, RZ, 0x18, R2 ;  /* 0x00000018ff107819 */ /* 0x000fe20000011602 */
[----:B------:R-:W-:Y:S01]  /*59e0*/  IMAD.WIDE.U32 R2, R8, -0x326172a9, RZ ;  /* 0xcd9e8d5708027825 */ /* 0x000fe200078e00ff */
[----:B------:R-:W-:Y:S02]  /*59f0*/  LOP3.LUT R30, R11, R230, R12, 0x96, !PT ;  /* 0x000000e60b1e7212 */ /* 0x000fe400078e960c */
[----:B------:R-:W-:Y:S02]  /*5a00*/  ISETP.GE.U32.AND P4, PT, R194, R13, PT ;  /* 0x0000000dc200720c */ /* 0x000fe40003f86070 */
[----:B------:R-:W-:Y:S02]  /*5a10*/  LOP3.LUT R15, R3, R231, R10, 0x96, !PT ;  /* 0x000000e7030f7212 */ /* 0x000fe400078e960a */
[----:B------:R-:W-:-:S02]  /*5a20*/  LOP3.LUT R17, R2, 0xff, RZ, 0xc0, !PT ;  /* 0x000000ff02117812 */ /* 0x000fc400078ec0ff */
[----:B------:R-:W-:Y:S02]  /*5a30*/  LOP3.LUT R31, R2, 0xffff, RZ, 0xc0, !PT ;  /* 0x0000ffff021f7812 */ /* 0x000fe400078ec0ff */
[--C-:B------:R-:W-:Y:S02]  /*5a40*/  SHF.R.U32.HI R29, RZ, 0x10, R2.reuse ;  /* 0x00000010ff1d7819 */ /* 0x100fe40000011602 */
[----:B------:R-:W-:Y:S02]  /*5a50*/  SHF.R.U32.HI R21, RZ, 0x18, R2 ;  /* 0x00000018ff157819 */ /* 0x000fe40000011602 */
[----:B------:R-:W-:Y:S02]  /*5a60*/  LOP3.LUT R2, R9, 0xff, RZ, 0xc0, !PT ;  /* 0x000000ff09027812 */ /* 0x000fe400078ec0ff */
[----:B------:R-:W-:Y:S02]  /*5a70*/  LOP3.LUT R3, R23, R230, R24, 0x96, !PT ;  /* 0x000000e617037212 */ /* 0x000fe400078e9618 */
[----:B------:R-:W-:-:S02]  /*5a80*/  ISETP.GE.U32.AND P3, PT, R194, R2, PT ;  /* 0x00000002c200720c */ /* 0x000fc40003f66070 */
[----:B------:R-:W-:Y:S01]  /*5a90*/  ISETP.GE.U32.AND P1, PT, R194, R16, PT ;  /* 0x00000010c200720c */ /* 0x000fe20003f26070 */
[----:B------:R-:W-:-:S05]  /*5aa0*/  IMAD.WIDE.U32 R2, R3, -0x2daee0ad, RZ ;  /* 0xd2511f5303027825 */ /* 0x000fca00078e00ff */
[----:B------:R-:W-:Y:S01]  /*5ab0*/  SHF.R.U32.HI R13, RZ, 0x18, R2 ;  /* 0x00000018ff0d7819 */ /* 0x000fe20000011602 */
[----:B---3--:R-:W-:-:S05]  /*5ac0*/  FMUL.FTZ R7, R0, R102 ;  /* 0x0000006600077220 */ /* 0x008fca0000410000 */
[----:B------:R-:W-:Y:S02]  /*5ad0*/  FSEL R7, R7, RZ, P0 ;  /* 0x000000ff07077208 */ /* 0x000fe40000000000 */
[----:B------:R-:W-:-:S03]  /*5ae0*/  FSETP.NEU.FTZ.AND P0, PT, R101, -INF , PT ;  /* 0xff8000006500780b */ /* 0x000fc60003f1d000 */
[-CC-:B------:R-:W-:Y:S02]  /*5af0*/  FFMA.FTZ R6, R53, R0.reuse, -R7.reuse ;  /* 0x0000000035067223 */ /* 0x180fe40000010807 */
[----:B------:R-:W-:Y:S02]  /*5b00*/  FFMA.FTZ R8, R52, R0, -R7 ;  /* 0x0000000034087223 */ /* 0x000fe40000010807 */
[----:B------:R1:W-:Y:S08]  /*5b10*/  MUFU.EX2 R155, R6 ;  /* 0x00000006009b7308 */ /* 0x0003f00000000800 */
[----:B------:R-:W2:Y:S01]  /*5b20*/  MUFU.EX2 R154, R8 ;  /* 0x00000008009a7308 */ /* 0x000ea20000000800 */
[----:B-1----:R-:W-:-:S05]  /*5b30*/  FMUL.FTZ R6, R0, R101 ;  /* 0x0000006500067220 */ /* 0x002fca0000410000 */
[----:B------:R-:W-:Y:S02]  /*5b40*/  FSEL R6, R6, RZ, P0 ;  /* 0x000000ff06067208 */ /* 0x000fe40000000000 */
[----:B--2---:R-:W-:-:S03]  /*5b50*/  F2FP.PACK_AB R12, R154, R155 ;  /* 0x0000009b9a0c723e */ /* 0x004fc600000000ff */
[-CC-:B------:R-:W-:Y:S02]  /*5b60*/  FFMA.FTZ R8, R60, R0.reuse, -R6.reuse ;  /* 0x000000003c087223 */ /* 0x180fe40000010806 */
[----:B------:R-:W-:Y:S01]  /*5b70*/  FFMA.FTZ R10, R54, R0, -R6 ;  /* 0x00000000360a7223 */ /* 0x000fe20000010806 */
[C---:B------:R-:W-:Y:S01]  /*5b80*/  PRMT R80, R12.reuse, 0x7610, R80 ;  /* 0x000076100c507816 */ /* 0x040fe20000000050 */
[----:B------:R1:W-:Y:S01]  /*5b90*/  MUFU.EX2 R170, R8 ;  /* 0x0000000800aa7308 */ /* 0x0003e20000000800 */
[----:B------:R-:W-:Y:S02]  /*5ba0*/  PRMT R47, R12, 0x7632, R47 ;  /* 0x000076320c2f7816 */ /* 0x000fe4000000002f */
[----:B------:R-:W-:Y:S01]  /*5bb0*/  LOP3.LUT R12, R2, 0xffff, RZ, 0xc0, !PT ;  /* 0x0000ffff020c7812 */ /* 0x000fe200078ec0ff */
[----:B------:R-:W-:Y:S01]  /*5bc0*/  @!P3 HADD2 R32, -R80.H0_H0, -RZ.H0_H0 ;  /* 0xa00000ff5020b230 */ /* 0x000fe20000000900 */
[----:B------:R-:W-:-:S03]  /*5bd0*/  PRMT R167, R80, 0x5410, R47 ;  /* 0x0000541050a77816 */ /* 0x000fc6000000002f */
[----:B------:R2:W3:Y:S01]  /*5be0*/  MUFU.EX2 R169, R10 ;  /* 0x0000000a00a97308 */ /* 0x0004e20000000800 */
[----:B------:R-:W-:-:S05]  /*5bf0*/  @!P3 PRMT R80, R32, 0x5410, RZ ;  /* 0x000054102050b816 */ /* 0x000fca00000000ff */
[----:B------:R-:W-:Y:S01]  /*5c00*/  ST.E.U16 [R34.64], R80 ;  /* 0x0000005022007985 */ /* 0x000fe2000c101504 */
[----:B-1----:R-:W-:-:S04]  /*5c10*/  LOP3.LUT R8, R9, 0xffff, RZ, 0xc0, !PT ;  /* 0x0000ffff09087812 */ /* 0x002fc800078ec0ff */
[----:B------:R-:W-:-:S04]  /*5c20*/  SHF.R.U32.HI R8, RZ, 0x8, R8 ;  /* 0x00000008ff087819 */ /* 0x000fc80000011608 */
[----:B------:R-:W-:Y:S01]  /*5c30*/  LOP3.LUT R11, R8, 0xffff, RZ, 0xc0, !PT ;  /* 0x0000ffff080b7812 */ /* 0x000fe200078ec0ff */
[--C-:B--2---:R-:W-:Y:S01]  /*5c40*/  FFMA.FTZ R10, R56, R0, -R7.reuse ;  /* 0x00000000380a7223 */ /* 0x104fe20000010807 */
[----:B------:R-:W-:Y:S01]  /*5c50*/  LOP3.LUT R8, R3, R252, R14, 0x96, !PT ;  /* 0x000000fc03087212 */ /* 0x000fe200078e960e */
[----:B------:R-:W-:Y:S01]  /*5c60*/  FFMA.FTZ R3, R55, R0, -R7 ;  /* 0x0000000037037223 */ /* 0x000fe20000010807 */
[----:B------:R-:W-:Y:S01]  /*5c70*/  ISETP.GE.U32.AND P2, PT, R194, R11, PT ;  /* 0x0000000bc200720c */ /* 0x000fe20003f46070 */
[----:B------:R1:W-:Y:S01]  /*5c80*/  MUFU.EX2 R165, R10 ;  /* 0x0000000a00a57308 */ /* 0x0003e20000000800 */
[----:B------:R-:W-:Y:S02]  /*5c90*/  LOP3.LUT R11, R2, 0xff, RZ, 0xc0, !PT ;  /* 0x000000ff020b7812 */ /* 0x000fe400078ec0ff */
[----:B------:R-:W-:Y:S02]  /*5ca0*/  SHF.R.U32.HI R14, RZ, 0x10, R2 ;  /* 0x00000010ff0e7819 */ /* 0x000fe40000011602 */
[----:B------:R-:W-:-:S03]  /*5cb0*/  SHF.R.U32.HI R2, RZ, 0x8, R18 ;  /* 0x00000008ff027819 */ /* 0x000fc60000011612 */
[----:B------:R3:W2:Y:S01]  /*5cc0*/  MUFU.EX2 R172, R3 ;  /* 0x0000000300ac7308 */ /* 0x0006a20000000800 */
[----:B------:R-:W-:-:S03]  /*5cd0*/  LOP3.LUT R2, R2, 0xffff, RZ, 0xc0, !PT ;  /* 0x0000ffff02027812 */ /* 0x000fc600078ec0ff */
[----:B------:R-:W-:Y:S01]  /*5ce0*/  @!P2 HADD2 R33, -R47.H0_H0, -RZ.H0_H0 ;  /* 0xa00000ff2f21a230 */ /* 0x000fe20000000900 */
[--C-:B-1----:R-:W-:Y:S02]  /*5cf0*/  SHF.R.U32.HI R10, RZ, 0x18, R9.reuse ;  /* 0x00000018ff0a7819 */ /* 0x102fe40000011609 */
[----:B------:R-:W-:Y:S02]  /*5d00*/  SHF.R.U32.HI R9, RZ, 0x10, R9 ;  /* 0x00000010ff097819 */ /* 0x000fe40000011609 */
[C---:B------:R-:W-:Y:S01]  /*5d10*/  ISETP.GE.U32.AND P0, PT, R194.reuse, R10, PT ;  /* 0x0000000ac200720c */ /* 0x040fe20003f06070 */
[----:B------:R-:W-:Y:S01]  /*5d20*/  FFMA.FTZ R10, R63, R0, -R6 ;  /* 0x000000003f0a7223 */ /* 0x000fe20000010806 */
[----:B------:R-:W-:Y:S02]  /*5d30*/  LOP3.LUT R9, R9, 0xff, RZ, 0xc0, !PT ;  /* 0x000000ff09097812 */ /* 0x000fe400078ec0ff */
[----:B---3--:R-:W-:Y:S01]  /*5d40*/  F2FP.PACK_AB R3, R169, R170 ;  /* 0x000000aaa903723e */ /* 0x008fe200000000ff */
[----:B------:R-:W-:Y:S01]  /*5d50*/  MUFU.EX2 R168, R10 ;  /* 0x0000000a00a87308 */ /* 0x000fe20000000800 */
[----:B------:R-:W-:-:S02]  /*5d60*/  ISETP.GE.U32.AND P3, PT, R194, R9, PT ;  /* 0x00000009c200720c */ /* 0x000fc40003f66070 */
[C---:B------:R-:W-:Y:S02]  /*5d70*/  PRMT R39, R3.reuse, 0x7632, R39 ;  /* 0x0000763203277816 */ /* 0x040fe40000000027 */
[----:B------:R-:W-:Y:S01]  /*5d80*/  PRMT R36, R3, 0x7610, R36 ;  /* 0x0000761003247816 */ /* 0x000fe20000000024 */
[----:B------:R-:W-:Y:S01]  /*5d90*/  FFMA.FTZ R3, R58, R0, -R6 ;  /* 0x000000003a037223 */ /* 0x000fe20000010806 */
[----:B------:R-:W-:Y:S01]  /*5da0*/  @!P2 PRMT R47, R33, 0x5410, RZ ;  /* 0x00005410212fa816 */ /* 0x000fe200000000ff */
[----:B------:R-:W-:Y:S01]  /*5db0*/  @!P0 HADD2 R37, -R39.H0_H0, -RZ.H0_H0 ;  /* 0xa00000ff27258230 */ /* 0x000fe20000000900 */
[----:B------:R-:W-:Y:S01]  /*5dc0*/  ISETP.GE.U32.AND P2, PT, R194, R2, PT ;  /* 0x00000002c200720c */ /* 0x000fe20003f46070 */
[----:B------:R1:W3:Y:S01]  /*5dd0*/  MUFU.EX2 R173, R3 ;  /* 0x0000000300ad7308 */ /* 0x0002e20000000800 */
[----:B--2---:R-:W-:Y:S01]  /*5de0*/  F2FP.PACK_AB R2, R172, R165 ;  /* 0x000000a5ac02723e */ /* 0x004fe200000000ff */
[----:B------:R-:W-:Y:S01]  /*5df0*/  ST.E.U16 [R34.64+0x2], R47 ;  /* 0x0000022f22007985 */ /* 0x000fe2000c101504 */
[----:B------:R-:W-:Y:S01]  /*5e00*/  PRMT R163, R36, 0x5410, R39 ;  /* 0x0000541024a37816 */ /* 0x000fe20000000027 */
[----:B------:R-:W-:Y:S01]  /*5e10*/  @!P3 HADD2 R41, -R36.H0_H0, -RZ.H0_H0 ;  /* 0xa00000ff2429b230 */ /* 0x000fe20000000900 */
[----:B------:R-:W-:-:S02]  /*5e20*/  PRMT R77, R2, 0x7610, R77 ;  /* 0x00007610024d7816 */ /* 0x000fc4000000004d */
[----:B------:R-:W-:Y:S02]  /*5e30*/  PRMT R74, R2, 0x7632, R74 ;  /* 0x00007632024a7816 */ /* 0x000fe4000000004a */
[----:B------:R-:W-:Y:S01]  /*5e40*/  LOP3.LUT R2, R19, 0xff, RZ, 0xc0, !PT ;  /* 0x000000ff13027812 */ /* 0x000fe200078ec0ff */
[----:B------:R-:W-:Y:S01]  /*5e50*/  @!P4 HADD2 R38, -R77.H0_H0, -RZ.H0_H0 ;  /* 0xa00000ff4d26c230 */ /* 0x000fe20000000900 */
[----:B------:R-:W-:Y:S01]  /*5e60*/  @!P3 PRMT R36, R41, 0x5410, RZ ;  /* 0x000054102924b816 */ /* 0x000fe200000000ff */
[----:B------:R-:W-:Y:S01]  /*5e70*/  @!P2 HADD2 R40, -R74.H0_H0, -RZ.H0_H0 ;  /* 0xa00000ff4a28a230 */ /* 0x000fe20000000900 */
[----:B------:R-:W-:Y:S02]  /*5e80*/  ISETP.GE.U32.AND P3, PT, R194, R2, PT ;  /* 0x00000002c200720c */ /* 0x000fe40003f66070 */
[----:B------:R-:W-:Y:S01]  /*5e90*/  LOP3.LUT R9, R8, 0xffff, RZ, 0xc0, !PT ;  /* 0x0000ffff08097812 */ /* 0x000fe200078ec0ff */
[----:B-1----:R-:W-:Y:S01]  /*5ea0*/  FFMA.FTZ R3, R59, R0, -R7 ;  /* 0x000000003b037223 */ /* 0x002fe20000010807 */
[----:B---3--:R-:W-:-:S02]  /*5eb0*/  F2FP.PACK_AB R2, R173, R168 ;  /* 0x000000a8ad02723e */ /* 0x008fc400000000ff */
[----:B------:R-:W-:Y:S01]  /*5ec0*/  LOP3.LUT R10, R8, 0xff, RZ, 0xc0, !PT ;  /* 0x000000ff080a7812 */ /* 0x000fe200078ec0ff */
[----:B------:R1:W-:Y:S01]  /*5ed0*/  MUFU.EX2 R174, R3 ;  /* 0x0000000300ae7308 */ /* 0x0003e20000000800 */
[C---:B------:R-:W-:Y:S02]  /*5ee0*/  PRMT R79, R2.reuse, 0x7632, R79 ;  /* 0x00007632024f7816 */ /* 0x040fe4000000004f */
[----:B------:R-:W-:Y:S02]  /*5ef0*/  PRMT R161, R77, 0x5410, R74 ;  /* 0x000054104da17816 */ /* 0x000fe4000000004a */
[----:B------:R-:W-:Y:S01]  /*5f00*/  PRMT R78, R2, 0x7610, R78 ;  /* 0x00007610024e7816 */ /* 0x000fe2000000004e */
[----:B------:R-:W-:Y:S01]  /*5f10*/  @!P1 HADD2 R42, -R79.H0_H0, -RZ.H0_H0 ;  /* 0xa00000ff4f2a9230 */ /* 0x000fe20000000900 */
[----:B------:R-:W-:Y:S02]  /*5f20*/  @!P2 PRMT R74, R40, 0x5410, RZ ;  /* 0x00005410284aa816 */ /* 0x000fe400000000ff */
[----:B------:R-:W-:Y:S01]  /*5f30*/  SHF.R.U32.HI R2, RZ, 0x8, R9 ;  /* 0x00000008ff027819 */ /* 0x000fe20000011609 */
[----:B------:R-:W-:Y:S01]  /*5f40*/  FFMA.FTZ R9, R48, R0, -R7 ;  /* 0x0000000030097223 */ /* 0x000fe20000010807 */
[----:B------:R-:W-:Y:S01]  /*5f50*/  ISETP.GE.U32.AND P2, PT, R194, R10, PT ;  /* 0x0000000ac200720c */ /* 0x000fe20003f46070 */
[----:B------:R-:W-:Y:S01]  /*5f60*/  @!P3 HADD2 R43, -R78.H0_H0, -RZ.H0_H0 ;  /* 0xa00000ff4e2bb230 */ /* 0x000fe20000000900 */
[----:B------:R-:W-:Y:S01]  /*5f70*/  PRMT R157, R78, 0x5410, R79 ;  /* 0x000054104e9d7816 */ /* 0x000fe2000000004f */
[----:B------:R2:W-:Y:S01]  /*5f80*/  MUFU.EX2 R181, R9 ;  /* 0x0000000900b57308 */ /* 0x0005e20000000800 */
[----:B------:R-:W-:Y:S01]  /*5f90*/  @!P1 PRMT R79, R42, 0x5410, RZ ;  /* 0x000054102a4f9816 */ /* 0x000fe200000000ff */
[----:B-1----:R-:W-:Y:S01]  /*5fa0*/  FFMA.FTZ R3, R57, R0, -R7 ;  /* 0x0000000039037223 */ /* 0x002fe20000010807 */
[----:B------:R-:W-:Y:S01]  /*5fb0*/  @!P3 PRMT R78, R43, 0x5410, RZ ;  /* 0x000054102b4eb816 */ /* 0x000fe200000000ff */
[----:B------:R-:W-:Y:S01]  /*5fc0*/  IMAD.WIDE.U32 R42, R128, -0x2daee0ad, RZ ;  /* 0xd2511f53802a7825 */ /* 0x000fe200078e00ff */
[----:B------:R-:W-:-:S02]  /*5fd0*/  @!P4 PRMT R77, R38, 0x5410, RZ ;  /* 0x00005410264dc816 */ /* 0x000fc400000000ff */
[C---:B------:R-:W-:Y:S01]  /*5fe0*/  ISETP.GE.U32.AND P4, PT, R194.reuse, R11, PT ;  /* 0x0000000bc200720c */ /* 0x040fe20003f86070 */
[----:B------:R1:W3:Y:S01]  /*5ff0*/  MUFU.EX2 R180, R3 ;  /* 0x0000000300b47308 */ /* 0x0002e20000000800 */
[----:B------:R-:W-:Y:S02]  /*6000*/  @!P0 PRMT R39, R37, 0x5410, RZ ;  /* 0x0000541025278816 */ /* 0x000fe400000000ff */
[----:B------:R-:W-:Y:S01]  /*6010*/  ISETP.GE.U32.AND P0, PT, R194, R17, PT ;  /* 0x00000011c200720c */ /* 0x000fe20003f06070 */
[----:B--2---:R-:W-:-:S04]  /*6020*/  FFMA.FTZ R9, R49, R0, -R7 ;  /* 0x0000000031097223 */ /* 0x004fc80000010807 */
[----:B------:R2:W-:Y:S01]  /*6030*/  MUFU.EX2 R243, R9 ;  /* 0x0000000900f37308 */ /* 0x0005e20000000800 */
[----:B-1----:R-:W-:-:S07]  /*6040*/  FFMA.FTZ R3, R62, R0, -R6 ;  /* 0x000000003e037223 */ /* 0x002fce0000010806 */
[----:B------:R1:W-:Y:S01]  /*6050*/  MUFU.EX2 R175, R3 ;  /* 0x0000000300af7308 */ /* 0x0003e20000000800 */
[----:B--2---:R-:W-:-:S07]  /*6060*/  FFMA.FTZ R9, R82, R0, -R6 ;  /* 0x0000000052097223 */ /* 0x004fce0000010806 */
[----:B------:R2:W-:Y:S01]  /*6070*/  MUFU.EX2 R239, R9 ;  /* 0x0000000900ef7308 */ /* 0x0005e20000000800 */
[----:B-1----:R-:W-:-:S07]  /*6080*/  FFMA.FTZ R3, R61, R0, -R6 ;  /* 0x000000003d037223 */ /* 0x002fce0000010806 */
[----:B------:R1:W4:Y:S01]  /*6090*/  MUFU.EX2 R179, R3 ;  /* 0x0000000300b37308 */ /* 0x0003220000000800 */
[----:B--2---:R-:W-:-:S04]  /*60a0*/  FMNMX.FTZ R9, R136, R133, !PT ;  /* 0x0000008588097209 */ /* 0x004fc80007810000 */
[----:B------:R-:W-:Y:S01]  /*60b0*/  FMNMX.FTZ R10, R132, R9, !PT ;  /* 0x00000009840a7209 */ /* 0x000fe20007810000 */
[----:B------:R-:W-:Y:S01]  /*60c0*/  FFMA.FTZ R9, R83, R0, -R7 ;  /* 0x0000000053097223 */ /* 0x000fe20000010807 */
[----:B-1----:R-:W-:-:S03]  /*60d0*/  LOP3.LUT R3, R2, 0xffff, RZ, 0xc0, !PT ;  /* 0x0000ffff02037812 */ /* 0x002fc600078ec0ff */
[----:B------:R-:W-:Y:S01]  /*60e0*/  MUFU.EX2 R237, R9 ;  /* 0x0000000900ed7308 */ /* 0x000fe20000000800 */
[----:B---3--:R-:W-:Y:S02]  /*60f0*/  F2FP.PACK_AB R2, R180, R174 ;  /* 0x000000aeb402723e */ /* 0x008fe400000000ff */
[----:B------:R-:W-:Y:S02]  /*6100*/  ISETP.GE.U32.AND P1, PT, R194, R3, PT ;  /* 0x00000003c200720c */ /* 0x000fe40003f26070 */
[C---:B------:R-:W-:Y:S02]  /*6110*/  PRMT R76, R2.reuse, 0x7610, R76 ;  /* 0x00007610024c7816 */ /* 0x040fe4000000004c */
[--C-:B------:R-:W-:Y:S02]  /*6120*/  SHF.R.U32.HI R3, RZ, 0x18, R8.reuse ;  /* 0x00000018ff037819 */ /* 0x100fe40000011608 */
[----:B------:R-:W-:Y:S01]  /*6130*/  PRMT R75, R2, 0x7632, R75 ;  /* 0x00007632024b7816 */ /* 0x000fe2000000004b */
[----:B------:R-:W-:Y:S01]  /*6140*/  @!P2 HADD2 R44, -R76.H0_H0, -RZ.H0_H0 ;  /* 0xa00000ff4c2ca230 */ /* 0x000fe20000000900 */
[----:B------:R-:W-:-:S02]  /*6150*/  SHF.R.U32.HI R2, RZ, 0x10, R8 ;  /* 0x00000010ff027819 */ /* 0x000fc40000011608 */
[----:B------:R-:W-:Y:S01]  /*6160*/  ISETP.GE.U32.AND P3, PT, R194, R3, PT ;  /* 0x00000003c200720c */ /* 0x000fe20003f66070 */
[----:B------:R-:W-:Y:S01]  /*6170*/  FFMA.FTZ R3, R64, R0, -R6 ;  /* 0x0000000040037223 */ /* 0x000fe20000010806 */
[----:B------:R-:W-:Y:S01]  /*6180*/  LOP3.LUT R2, R2, 0xff, RZ, 0xc0, !PT ;  /* 0x000000ff02027812 */ /* 0x000fe200078ec0ff */
[----:B------:R-:W-:Y:S01]  /*6190*/  @!P1 HADD2 R45, -R75.H0_H0, -RZ.H0_H0 ;  /* 0xa00000ff4b2d9230 */ /* 0x000fe20000000900 */
[----:B------:R-:W-:Y:S01]  /*61a0*/  PRMT R166, R76, 0x5410, R75 ;  /* 0x000054104ca67816 */ /* 0x000fe2000000004b */
[----:B------:R1:W-:Y:S01]  /*61b0*/  MUFU.EX2 R183, R3 ;  /* 0x0000000300b77308 */ /* 0x0003e20000000800 */
[----:B------:R-:W-:Y:S02]  /*61c0*/  @!P2 PRMT R76, R44, 0x5410, RZ ;  /* 0x000054102c4ca816 */ /* 0x000fe400000000ff */
[----:B------:R-:W-:Y:S02]  /*61d0*/  ISETP.GE.U32.AND P2, PT, R194, R2, PT ;  /* 0x00000002c200720c */ /* 0x000fe40003f46070 */
[----:B----4-:R-:W-:-:S02]  /*61e0*/  F2FP.PACK_AB R8, R179, R175 ;  /* 0x000000afb308723e */ /* 0x010fc400000000ff */
[----:B------:R-:W-:Y:S02]  /*61f0*/  SHF.R.U32.HI R2, RZ, 0x8, R12 ;  /* 0x00000008ff027819 */ /* 0x000fe4000001160c */
[C---:B------:R-:W-:Y:S02]  /*6200*/  PRMT R73, R8.reuse, 0x7632, R73 ;  /* 0x0000763208497816 */ /* 0x040fe40000000049 */
[----:B------:R-:W-:Y:S02]  /*6210*/  PRMT R72, R8, 0x7610, R72 ;  /* 0x0000761008487816 */ /* 0x000fe40000000048 */
[----:B------:R-:W-:Y:S01]  /*6220*/  LOP3.LUT R8, R2, 0xffff, RZ, 0xc0, !PT ;  /* 0x0000ffff02087812 */ /* 0x000fe200078ec0ff */
[----:B------:R-:W-:Y:S01]  /*6230*/  @!P3 HADD2 R46, -R73.H0_H0, -RZ.H0_H0 ;  /* 0xa00000ff492eb230 */ /* 0x000fe20000000900 */
[----:B------:R-:W-:Y:S01]  /*6240*/  F2FP.PACK_AB R2, R243, R181 ;  /* 0x000000b5f302723e */ /* 0x000fe200000000ff */
[----:B-1----:R-:W-:Y:S01]  /*6250*/  FFMA.FTZ R3, R51, R0, -R6 ;  /* 0x0000000033037223 */ /* 0x002fe20000010806 */
[----:B------:R-:W-:Y:S01]  /*6260*/  @!P1 PRMT R75, R45, 0x5410, RZ ;  /* 0x000054102d4b9816 */ /* 0x000fe200000000ff */
[----:B------:R-:W-:Y:S01]  /*6270*/  @!P2 HADD2 R49, -R72.H0_H0, -RZ.H0_H0 ;  /* 0xa00000ff4831a230 */ /* 0x000fe20000000900 */
[----:B------:R-:W-:Y:S01]  /*6280*/  ISETP.GE.U32.AND P1, PT, R194, R8, PT ;  /* 0x00000008c200720c */ /* 0x000fe20003f26070 */
[----:B------:R1:W2:Y:S01]  /*6290*/  MUFU.EX2 R182, R3 ;  /* 0x0000000300b67308 */ /* 0x0002a20000000800 */
[----:B------:R-:W-:-:S02]  /*62a0*/  PRMT R71, R2, 0x7610, R71 ;  /* 0x0000761002477816 */ /* 0x000fc40000000047 */
[----:B------:R-:W-:Y:S02]  /*62b0*/  PRMT R164, R72, 0x5410, R73 ;  /* 0x0000541048a47816 */ /* 0x000fe40000000049 */
[----:B------:R-:W-:Y:S01]  /*62c0*/  PRMT R70, R2, 0x7632, R70 ;  /* 0x0000763202467816 */ /* 0x000fe20000000046 */
[----:B------:R-:W-:Y:S01]  /*62d0*/  @!P4 HADD2 R48, -R71.H0_H0, -RZ.H0_H0 ;  /* 0xa00000ff4730c230 */ /* 0x000fe20000000900 */
[----:B------:R-:W-:Y:S02]  /*62e0*/  @!P3 PRMT R73, R46, 0x5410, RZ ;  /* 0x000054102e49b816 */ /* 0x000fe400000000ff */
[----:B------:R-:W-:Y:S02]  /*62f0*/  LOP3.LUT R2, R14, 0xff, RZ, 0xc0, !PT ;  /* 0x000000ff0e027812 */ /* 0x000fe400078ec0ff */
[----:B------:R-:W-:Y:S02]  /*6300*/  ISETP.GE.U32.AND P3, PT, R194, R13, PT ;  /* 0x0000000dc200720c */ /* 0x000fe40003f66070 */
[----:B------:R-:W-:-:S02]  /*6310*/  @!P2 PRMT R72, R49, 0x5410, RZ ;  /* 0x000054103148a816 */ /* 0x000fc400000000ff */
[----:B------:R-:W-:Y:S01]  /*6320*/  ISETP.GE.U32.AND P2, PT, R194, R2, PT ;  /* 0x00000002c200720c */ /* 0x000fe20003f46070 */
[----:B-1----:R-:W-:Y:S01]  /*6330*/  FFMA.FTZ R3, R65, R0, -R7 ;  /* 0x0000000041037223 */ /* 0x002fe20000010807 */
[----:B--2---:R-:W-:Y:S02]  /*6340*/  F2FP.PACK_AB R2, R182, R183 ;  /* 0x000000b7b602723e */ /* 0x004fe400000000ff */
[----:B------:R-:W-:Y:S01]  /*6350*/  LOP3.LUT R8, R15, 0xffff, RZ, 0xc0, !PT ;  /* 0x0000ffff0f087812 */ /* 0x000fe200078ec0ff */
[----:B------:R1:W-:Y:S01]  /*6360*/  MUFU.EX2 R242, R3 ;  /* 0x0000000300f27308 */ /* 0x0003e20000000800 */
[C---:B------:R-:W-:Y:S02]  /*6370*/  PRMT R69, R2.reuse, 0x7632, R69 ;  /* 0x0000763202457816 */ /* 0x040fe40000000045 */
[----:B------:R-:W-:Y:S02]  /*6380*/  PRMT R68, R2, 0x7610, R68 ;  /* 0x0000761002447816 */ /* 0x000fe40000000044 */
[----:B------:R-:W-:Y:S01]  /*6390*/  SHF.R.U32.HI R2, RZ, 0x8, R8 ;  /* 0x00000008ff027819 */ /* 0x000fe20000011608 */
[----:B------:R-:W-:Y:S01]  /*63a0*/  @!P3 HADD2 R51, -R69.H0_H0, -RZ.H0_H0 ;  /* 0xa00000ff4533b230 */ /* 0x000fe20000000900 */
[----:B------:R-:W-:Y:S01]  /*63b0*/  PRMT R162, R71, 0x5410, R70 ;  /* 0x0000541047a27816 */ /* 0x000fe20000000046 */
[----:B------:R-:W-:Y:S01]  /*63c0*/  @!P2 HADD2 R52, -R68.H0_H0, -RZ.H0_H0 ;  /* 0xa00000ff4434a230 */ /* 0x000fe20000000900 */
[----:B------:R-:W-:-:S02]  /*63d0*/  LOP3.LUT R2, R2, 0xffff, RZ, 0xc0, !PT ;  /* 0x0000ffff02027812 */ /* 0x000fc400078ec0ff */
[----:B------:R-:W-:Y:S02]  /*63e0*/  PRMT R160, R68, 0x5410, R69 ;  /* 0x0000541044a07816 */ /* 0x000fe40000000045 */
[----:B------:R-:W-:Y:S02]  /*63f0*/  @!P3 PRMT R69, R51, 0x5410, RZ ;  /* 0x000054103345b816 */ /* 0x000fe400000000ff */
[----:B------:R-:W-:Y:S01]  /*6400*/  ISETP.GE.U32.AND P3, PT, R194, R2, PT ;  /* 0x00000002c200720c */ /* 0x000fe20003f66070 */
[----:B-1----:R-:W-:Y:S01]  /*6410*/  FFMA.FTZ R3, R50, R0, -R7 ;  /* 0x0000000032037223 */ /* 0x002fe20000010807 */
[----:B------:R-:W-:Y:S01]  /*6420*/  @!P1 HADD2 R50, -R70.H0_H0, -RZ.H0_H0 ;  /* 0xa00000ff46329230 */ /* 0x000fe20000000900 */
[----:B------:R-:W-:Y:S02]  /*6430*/  SHF.R.U32.HI R2, RZ, 0x18, R15 ;  /* 0x00000018ff027819 */ /* 0x000fe4000001160f */
[----:B------:R1:W2:Y:S01]  /*6440*/  MUFU.EX2 R241, R3 ;  /* 0x0000000300f17308 */ /* 0x0002a20000000800 */
[----:B------:R-:W-:-:S02]  /*6450*/  @!P2 PRMT R68, R52, 0x5410, RZ ;  /* 0x000054103444a816 */ /* 0x000fc400000000ff */
[----:B------:R-:W-:Y:S02]  /*6460*/  @!P1 PRMT R70, R50, 0x5410, RZ ;  /* 0x0000541032469816 */ /* 0x000fe400000000ff */
[----:B------:R-:W-:Y:S02]  /*6470*/  ISETP.GE.U32.AND P2, PT, R194, R2, PT ;  /* 0x00000002c200720c */ /* 0x000fe40003f46070 */
[----:B------:R-:W-:Y:S02]  /*6480*/  FMNMX.FTZ R10, R126, R10, !PT ;  /* 0x0000000a7e0a7209 */ /* 0x000fe40007810000 */
[----:B------:R-:W-:Y:S02]  /*6490*/  @!P4 PRMT R71, R48, 0x5410, RZ ;  /* 0x000054103047c816 */ /* 0x000fe400000000ff */
[----:B------:R-:W-:Y:S02]  /*64a0*/  ISETP.GE.U32.AND P4, PT, R194, R21, PT ;  /* 0x00000015c200720c */ /* 0x000fe40003f86070 */
[----:B-1----:R-:W-:-:S02]  /*64b0*/  LOP3.LUT R3, R15, 0xff, RZ, 0xc0, !PT ;  /* 0x000000ff0f037812 */ /* 0x002fc400078ec0ff */
[----:B--2---:R-:W-:Y:S02]  /*64c0*/  F2FP.PACK_AB R8, R241, R242 ;  /* 0x000000f2f108723e */ /* 0x004fe400000000ff */
[----:B------:R-:W-:Y:S01]  /*64d0*/  ISETP.GE.U32.AND P1, PT, R194, R3, PT ;  /* 0x00000003c200720c */ /* 0x000fe20003f26070 */
[----:B------:R-:W-:Y:S01]  /*64e0*/  FFMA.FTZ R3, R66, R0, -R6 ;  /* 0x0000000042037223 */ /* 0x000fe20000010806 */
[C---:B------:R-:W-:Y:S02]  /*64f0*/  PRMT R67, R8.reuse, 0x7610, R67 ;  /* 0x0000761008437816 */ /* 0x040fe40000000043 */
[----:B------:R-:W-:Y:S01]  /*6500*/  PRMT R66, R8, 0x7632, R66 ;  /* 0x0000763208427816 */ /* 0x000fe20000000042 */
[----:B------:R1:W2:Y:S01]  /*6510*/  MUFU.EX2 R238, R3 ;  /* 0x0000000300ee7308 */ /* 0x0002a20000000800 */
[----:B------:R-:W-:Y:S02]  /*6520*/  LOP3.LUT R8, R29, 0xff, RZ, 0xc0, !PT ;  /* 0x000000ff1d087812 */ /* 0x000fe400078ec0ff */
[----:B------:R-:W-:Y:S01]  /*6530*/  PRMT R226, R67, 0x5410, R66 ;  /* 0x0000541043e27816 */ /* 0x000fe20000000042 */
[----:B------:R-:W-:-:S04]  /*6540*/  @!P3 HADD2 R54, -R66.H0_H0, -RZ.H0_H0 ;  /* 0xa00000ff4236b230 */ /* 0x000fc80000000900 */
[----:B------:R-:W-:Y:S01]  /*6550*/  @!P1 HADD2 R53, -R67.H0_H0, -RZ.H0_H0 ;  /* 0xa00000ff43359230 */ /* 0x000fe20000000900 */
[----:B------:R-:W-:-:S04]  /*6560*/  @!P3 PRMT R66, R54, 0x5410, RZ ;  /* 0x000054103642b816 */ /* 0x000fc800000000ff */
[----:B------:R-:W-:Y:S02]  /*6570*/  @!P1 PRMT R67, R53, 0x5410, RZ ;  /* 0x0000541035439816 */ /* 0x000fe400000000ff */
[----:B------:R-:W-:Y:S01]  /*6580*/  ISETP.GE.U32.AND P1, PT, R194, R8, PT ;  /* 0x00000008c200720c */ /* 0x000fe20003f26070 */
[----:B-1----:R-:W-:-:S05]  /*6590*/  IMAD.WIDE.U32 R2, R30, -0x2daee0ad, RZ ;  /* 0xd2511f531e027825 */ /* 0x002fca00078e00ff */
[C---:B------:R-:W-:Y:S02]  /*65a0*/  LOP3.LUT R11, R2.reuse, 0xff, RZ, 0xc0, !PT ;  /* 0x000000ff020b7812 */ /* 0x040fe400078ec0ff */
[----:B------:R-:W-:Y:S02]  /*65b0*/  LOP3.LUT R14, R2, 0xffff, RZ, 0xc0, !PT ;  /* 0x0000ffff020e7812 */ /* 0x000fe400078ec0ff */
[--C-:B------:R-:W-:Y:S02]  /*65c0*/  SHF.R.U32.HI R13, RZ, 0x10, R2.reuse ;  /* 0x00000010ff0d7819 */ /* 0x100fe40000011602 */
[----:B------:R-:W-:Y:S02]  /*65d0*/  SHF.R.U32.HI R12, RZ, 0x18, R2 ;  /* 0x00000018ff0c7819 */ /* 0x000fe40000011602 */
[----:B------:R-:W-:Y:S02]  /*65e0*/  FMNMX.FTZ R2, R138, R137, !PT ;  /* 0x000000898a027209 */ /* 0x000fe40007810000 */
[----:B------:R-:W-:Y:S01]  /*65f0*/  LOP3.LUT R8, R3, R252, R20, 0x96, !PT ;  /* 0x000000fc03087212 */ /* 0x000fe200078e9614 */
[----:B------:R-:W-:Y:S01]  /*6600*/  FADD.FTZ R20, R155, R154 ;  /* 0x0000009a9b147221 */ /* 0x000fe20000010000 */
[----:B------:R-:W-:-:S02]  /*6610*/  FMNMX.FTZ R3, R135, R2, !PT ;  /* 0x0000000287037209 */ /* 0x000fc40007810000 */
[----:B--2---:R-:W-:Y:S02]  /*6620*/  F2FP.PACK_AB R2, R239, R238 ;  /* 0x000000eeef02723e */ /* 0x004fe400000000ff */
[----:B------:R-:W-:Y:S02]  /*6630*/  FMNMX.FTZ R9, R134, R3, !PT ;  /* 0x0000000386097209 */ /* 0x000fe40007810000 */
[C---:B------:R-:W-:Y:S02]  /*6640*/  PRMT R65, R2.reuse, 0x7632, R65 ;  /* 0x0000763202417816 */ /* 0x040fe40000000041 */
[----:B------:R-:W-:Y:S01]  /*6650*/  PRMT R64, R2, 0x7610, R64 ;  /* 0x0000761002407816 */ /* 0x000fe20000000040 */
[----:B------:R-:W-:Y:S01]  /*6660*/  FFMA.FTZ R2, R81, R0, -R7 ;  /* 0x0000000051027223 */ /* 0x000fe20000010807 */
[----:B------:R-:W-:Y:S01]  /*6670*/  FMNMX.FTZ R3, R124, R10, !PT ;  /* 0x0000000a7c037209 */ /* 0x000fe20007810000 */
[----:B------:R-:W-:Y:S01]  /*6680*/  @!P2 HADD2 R55, -R65.H0_H0, -RZ.H0_H0 ;  /* 0xa00000ff4137a230 */ /* 0x000fe20000000900 */
[----:B------:R-:W-:Y:S01]  /*6690*/  FMNMX.FTZ R100, R127, R9, !PT ;  /* 0x000000097f647209 */ /* 0x000fe20007810000 */
[----:B------:R1:W2:Y:S01]  /*66a0*/  MUFU.EX2 R240, R2 ;  /* 0x0000000200f07308 */ /* 0x0002a20000000800 */
[----:B------:R-:W-:-:S02]  /*66b0*/  SHF.R.U32.HI R9, RZ, 0x10, R15 ;  /* 0x00000010ff097819 */ /* 0x000fc4000001160f */
[----:B------:R-:W-:Y:S02]  /*66c0*/  FMNMX.FTZ R100, R125, R100, !PT ;  /* 0x000000647d647209 */ /* 0x000fe40007810000 */
[----:B------:R-:W-:Y:S02]  /*66d0*/  PRMT R224, R64, 0x5410, R65 ;  /* 0x0000541040e07816 */ /* 0x000fe40000000041 */
[----:B------:R-:W-:Y:S02]  /*66e0*/  FMNMX.FTZ R100, R123, R100, !PT ;  /* 0x000000647b647209 */ /* 0x000fe40007810000 */
[----:B------:R-:W-:Y:S02]  /*66f0*/  @!P2 PRMT R65, R55, 0x5410, RZ ;  /* 0x000054103741a816 */ /* 0x000fe400000000ff */
[----:B------:R-:W-:-:S04]  /*6700*/  FMNMX.FTZ R100, R122, R100, !PT ;  /* 0x000000647a647209 */ /* 0x000fc80007810000 */
[----:B------:R-:W-:Y:S02]  /*6710*/  FMNMX.FTZ R100, R119, R100, !PT ;  /* 0x0000006477647209 */ /* 0x000fe40007810000 */
[----:B-1----:R-:W-:Y:S02]  /*6720*/  FMNMX.FTZ R2, R121, R3, !PT ;  /* 0x0000000379027209 */ /* 0x002fe40007810000 */
[----:B------:R-:W-:Y:S02]  /*6730*/  LOP3.LUT R3, R9, 0xff, RZ, 0xc0, !PT ;  /* 0x000000ff09037812 */ /* 0x000fe400078ec0ff */
[----:B------:R-:W-:Y:S02]  /*6740*/  FMNMX.FTZ R2, R120, R2, !PT ;  /* 0x0000000278027209 */ /* 0x000fe40007810000 */
[----:B------:R-:W-:Y:S02]  /*6750*/  SHF.R.U32.HI R9, RZ, 0x8, R31 ;  /* 0x00000008ff097819 */ /* 0x000fe4000001161f */
[----:B------:R-:W-:-:S02]  /*6760*/  FMNMX.FTZ R103, R116, R2, !PT ;  /* 0x0000000274677209 */ /* 0x000fc40007810000 */
[----:B------:R-:W-:Y:S02]  /*6770*/  LOP3.LUT R2, R9, 0xffff, RZ, 0xc0, !PT ;  /* 0x0000ffff09027812 */ /* 0x000fe400078ec0ff */
[----:B------:R-:W-:Y:S02]  /*6780*/  FMNMX.FTZ R103, R93, R103, !PT ;  /* 0x000000675d677209 */ /* 0x000fe40007810000 */
[----:B------:R-:W-:Y:S01]  /*6790*/  ISETP.GE.U32.AND P2, PT, R194, R2, PT ;  /* 0x00000002c200720c */ /* 0x000fe20003f46070 */
[----:B------:R-:W-:Y:S01]  /*67a0*/  FFMA.FTZ R2, R87, R0, -R6 ;  /* 0x0000000057027223 */ /* 0x000fe20000010806 */
[----:B------:R-:W-:Y:S02]  /*67b0*/  FMNMX.FTZ R103, R97, R103, !PT ;  /* 0x0000006761677209 */ /* 0x000fe40007810000 */
[----:B------:R-:W-:Y:S01]  /*67c0*/  FMNMX.FTZ R100, R117, R100, !PT ;  /* 0x0000006475647209 */ /* 0x000fe20007810000 */
[----:B------:R1:W-:Y:S01]  /*67d0*/  MUFU.EX2 R235, R2 ;  /* 0x0000000200eb7308 */ /* 0x0003e20000000800 */
[----:B------:R-:W-:-:S02]  /*67e0*/  FMNMX.FTZ R103, R113, R103, !PT ;  /* 0x0000006771677209 */ /* 0x000fc40007810000 */
[----:B------:R-:W-:Y:S02]  /*67f0*/  FMNMX.FTZ R100, R115, R100, !PT ;  /* 0x0000006473647209 */ /* 0x000fe40007810000 */
[----:B------:R-:W-:Y:S02]  /*6800*/  FMNMX.FTZ R103, R112, R103, !PT ;  /* 0x0000006770677209 */ /* 0x000fe40007810000 */
[----:B------:R-:W-:Y:S02]  /*6810*/  FMNMX.FTZ R100, R114, R100, !PT ;  /* 0x0000006472647209 */ /* 0x000fe40007810000 */
[----:B------:R-:W-:Y:S02]  /*6820*/  FMNMX.FTZ R103, R99, R103, !PT ;  /* 0x0000006763677209 */ /* 0x000fe40007810000 */
[----:B------:R-:W-:Y:S02]  /*6830*/  ISETP.GE.U32.AND P3, PT, R194, R3, PT ;  /* 0x00000003c200720c */ /* 0x000fe40003f66070 */
[----:B------:R-:W-:-:S02]  /*6840*/  FMNMX.FTZ R103, R98, R103, !PT ;  /* 0x0000006762677209 */ /* 0x000fc40007810000 */
[----:B------:R-:W-:Y:S01]  /*6850*/  FMNMX.FTZ R100, R111, R100, !PT ;  /* 0x000000646f647209 */ /* 0x000fe20007810000 */
[----:B-1----:R-:W-:Y:S01]  /*6860*/  FFMA.FTZ R2, R85, R0, -R6 ;  /* 0x0000000055027223 */ /* 0x002fe20000010806 */
[----:B------:R-:W-:Y:S02]  /*6870*/  FMNMX.FTZ R103, R96, R103, !PT ;  /* 0x0000006760677209 */ /* 0x000fe40007810000 */
[----:B--2---:R-:W-:Y:S01]  /*6880*/  F2FP.PACK_AB R3, R240, R237 ;  /* 0x000000edf003723e */ /* 0x004fe200000000ff */
[----:B------:R1:W2:Y:S01]  /*6890*/  MUFU.EX2 R186, R2 ;  /* 0x0000000200ba7308 */ /* 0x0002a20000000800 */
[----:B------:R-:W-:Y:S02]  /*68a0*/  FMNMX.FTZ R100, R110, R100, !PT ;  /* 0x000000646e647209 */ /* 0x000fe40007810000 */
[----:B------:R-:W-:Y:S01]  /*68b0*/  FMNMX.FTZ R103, R95, R103, !PT ;  /* 0x000000675f677209 */ /* 0x000fe20007810000 */
[----:B------:R-:W-:Y:S01]  /*68c0*/  @!P3 HADD2 R56, -R64.H0_H0, -RZ.H0_H0 ;  /* 0xa00000ff4038b230 */ /* 0x000fe20000000900 */
[----:B------:R-:W-:-:S02]  /*68d0*/  PRMT R63, R3, 0x7610, R63 ;  /* 0x00007610033f7816 */ /* 0x000fc4000000003f */
[----:B------:R-:W-:Y:S01]  /*68e0*/  PRMT R62, R3, 0x7632, R62 ;  /* 0x00007632033e7816 */ /* 0x000fe2000000003e */
[--C-:B------:R-:W-:Y:S01]  /*68f0*/  FFMA.FTZ R3, R84, R0, -R7.reuse ;  /* 0x0000000054037223 */ /* 0x100fe20000010807 */
[----:B------:R-:W-:Y:S01]  /*6900*/  FMNMX.FTZ R100, R106, R100, !PT ;  /* 0x000000646a647209 */ /* 0x000fe20007810000 */
[----:B------:R-:W3:Y:S01]  /*6910*/  SHFL.BFLY PT, R10, R103, 0x2, 0x1f ;  /* 0x0c401f00670a7f89 */ /* 0x000ee200000e0000 */
[----:B------:R-:W-:Y:S01]  /*6920*/  @!P3 PRMT R64, R56, 0x5410, RZ ;  /* 0x000054103840b816 */ /* 0x000fe200000000ff */
[----:B------:R4:W-:Y:S01]  /*6930*/  MUFU.EX2 R250, R3 ;  /* 0x0000000300fa7308 */ /* 0x0009e20000000800 */
[----:B------:R-:W-:Y:S01]  /*6940*/  FMNMX.FTZ R100, R104, R100, !PT ;  /* 0x0000006468647209 */ /* 0x000fe20007810000 */
[----:B------:R-:W-:Y:S01]  /*6950*/  @!P2 HADD2 R58, -R62.H0_H0, -RZ.H0_H0 ;  /* 0xa00000ff3e3aa230 */ /* 0x000fe20000000900 */
[----:B------:R-:W-:Y:S01]  /*6960*/  ISETP.GE.U32.AND P3, PT, R194, R11, PT ;  /* 0x0000000bc200720c */ /* 0x000fe20003f66070 */
[-C--:B-1----:R-:W-:Y:S01]  /*6970*/  FFMA.FTZ R2, R86, R0.reuse, -R7 ;  /* 0x0000000056027223 */ /* 0x082fe20000010807 */
[----:B--2---:R-:W-:Y:S01]  /*6980*/  F2FP.PACK_AB R9, R186, R235 ;  /* 0x000000ebba09723e */ /* 0x004fe200000000ff */
[----:B------:R-:W1:Y:S01]  /*6990*/  SHFL.BFLY PT, R11, R100, 0x2, 0x1f ;  /* 0x0c401f00640b7f89 */ /* 0x000e6200000e0000 */
[----:B------:R-:W-:Y:S01]  /*69a0*/  PRMT R213, R63, 0x5410, R62 ;  /* 0x000054103fd57816 */ /* 0x000fe2000000003e */
[----:B------:R2:W5:Y:S01]  /*69b0*/  MUFU.EX2 R251, R2 ;  /* 0x0000000200fb7308 */ /* 0x0005620000000800 */
[C---:B------:R-:W-:Y:S01]  /*69c0*/  PRMT R61, R9.reuse, 0x7632, R61 ;  /* 0x00007632093d7816 */ /* 0x040fe2000000003d */
[----:B------:R-:W-:Y:S01]  /*69d0*/  @!P0 HADD2 R57, -R63.H0_H0, -RZ.H0_H0 ;  /* 0xa00000ff3f398230 */ /* 0x000fe20000000900 */
[----:B------:R-:W-:Y:S01]  /*69e0*/  PRMT R60, R9, 0x7610, R60 ;  /* 0x00007610093c7816 */ /* 0x000fe2000000003c */
[----:B------:R-:W-:Y:S01]  /*69f0*/  FFMA.FTZ R9, R88, R0, -R6 ;  /* 0x0000000058097223 */ /* 0x000fe20000010806 */
[----:B------:R-:W-:Y:S01]  /*6a00*/  @!P2 PRMT R62, R58, 0x5410, RZ ;  /* 0x000054103a3ea816 */ /* 0x000fe200000000ff */
[----:B------:R-:W-:Y:S01]  /*6a10*/  @!P4 HADD2 R59, -R61.H0_H0, -RZ.H0_H0 ;  /* 0xa00000ff3d3bc230 */ /* 0x000fe20000000900 */
[----:B------:R-:W-:Y:S01]  /*6a20*/  PRMT R208, R60, 0x5410, R61 ;  /* 0x000054103cd07816 */ /* 0x000fe2000000003d */
[----:B------:R-:W-:Y:S01]  /*6a30*/  @!P1 HADD2 R81, -R60.H0_H0, -RZ.H0_H0 ;  /* 0xa00000ff3c519230 */ /* 0x000fe20000000900 */
[----:B----4-:R-:W-:Y:S01]  /*6a40*/  LOP3.LUT R3, R8, 0xff, RZ, 0xc0, !PT ;  /* 0x000000ff08037812 */ /* 0x010fe200078ec0ff */
[----:B------:R-:W-:Y:S01]  /*6a50*/  MUFU.EX2 R248, R9 ;  /* 0x0000000900f87308 */ /* 0x000fe20000000800 */
[----:B------:R-:W-:-:S02]  /*6a60*/  @!P4 PRMT R61, R59, 0x5410, RZ ;  /* 0x000054103b3dc816 */ /* 0x000fc400000000ff */
[----:B------:R-:W-:Y:S01]  /*6a70*/  ISETP.GE.U32.AND P2, PT, R194, R3, PT ;  /* 0x00000003c200720c */ /* 0x000fe20003f46070 */
[----:B------:R-:W-:Y:S01]  /*6a80*/  FFMA.FTZ R3, R89, R0, -R6 ;  /* 0x0000000059037223 */ /* 0x000fe20000010806 */
[----:B---3--:R-:W-:Y:S02]  /*6a90*/  FMNMX.FTZ R103, R103, R10, !PT ;  /* 0x0000000a67677209 */ /* 0x008fe40007810000 */
[----:B--2---:R-:W-:Y:S01]  /*6aa0*/  LOP3.LUT R2, R8, 0xffff, RZ, 0xc0, !PT ;  /* 0x0000ffff08027812 */ /* 0x004fe200078ec0ff */
[----:B------:R2:W3:Y:S01]  /*6ab0*/  MUFU.EX2 R249, R3 ;  /* 0x0000000300f97308 */ /* 0x0004e20000000800 */
[----:B------:R-:W-:Y:S02]  /*6ac0*/  @!P1 PRMT R60, R81, 0x5410, RZ ;  /* 0x00005410513c9816 */ /* 0x000fe400000000ff */
[----:B------:R-:W-:Y:S02]  /*6ad0*/  SHF.R.U32.HI R2, RZ, 0x8, R2 ;  /* 0x00000008ff027819 */ /* 0x000fe40000011602 */
[----:B-1----:R-:W-:-:S02]  /*6ae0*/  FMNMX.FTZ R100, R100, R11, !PT ;  /* 0x0000000b64647209 */ /* 0x002fc40007810000 */
[----:B------:R-:W-:Y:S02]  /*6af0*/  LOP3.LUT R2, R2, 0xffff, RZ, 0xc0, !PT ;  /* 0x0000ffff02027812 */ /* 0x000fe400078ec0ff */
[----:B------:R-:W-:Y:S02]  /*6b00*/  @!P0 PRMT R63, R57, 0x5410, RZ ;  /* 0x00005410393f8816 */ /* 0x000fe400000000ff */
[----:B------:R-:W-:Y:S02]  /*6b10*/  ISETP.GE.U32.AND P4, PT, R194, R2, PT ;  /* 0x00000002c200720c */ /* 0x000fe40003f86070 */
[----:B-----5:R-:W-:Y:S02]  /*6b20*/  F2FP.PACK_AB R2, R250, R251 ;  /* 0x000000fbfa02723e */ /* 0x020fe400000000ff */
[----:B------:R-:W-:Y:S02]  /*6b30*/  ISETP.GE.U32.AND P0, PT, R194, R12, PT ;  /* 0x0000000cc200720c */ /* 0x000fe40003f06070 */
[----:B------:R-:W-:-:S02]  /*6b40*/  PRMT R59, R2, 0x7610, R59 ;  /* 0x00007610023b7816 */ /* 0x000fc4000000003b */
[----:B--2---:R-:W-:Y:S02]  /*6b50*/  LOP3.LUT R3, R13, 0xff, RZ, 0xc0, !PT ;  /* 0x000000ff0d037812 */ /* 0x004fe400078ec0ff */
[----:B------:R-:W-:Y:S01]  /*6b60*/  PRMT R58, R2, 0x7632, R58 ;  /* 0x00007632023a7816 */ /* 0x000fe2000000003a */
[----:B------:R-:W-:Y:S01]  /*6b70*/  @!P2 HADD2 R82, -R59.H0_H0, -RZ.H0_H0 ;  /* 0xa00000ff3b52a230 */ /* 0x000fe20000000900 */
[----:B------:R-:W-:Y:S02]  /*6b80*/  ISETP.GE.U32.AND P1, PT, R194, R3, PT ;  /* 0x00000003c200720c */ /* 0x000fe40003f26070 */
[----:B------:R-:W-:Y:S01]  /*6b90*/  SHF.R.U32.HI R2, RZ, 0x18, R8 ;  /* 0x00000018ff027819 */ /* 0x000fe20000011608 */
[----:B------:R-:W1:Y:S01]  /*6ba0*/  SHFL.BFLY PT, R3, R103, 0x1, 0x1f ;  /* 0x0c201f0067037f89 */ /* 0x000e6200000e0000 */
[----:B------:R-:W-:Y:S01]  /*6bb0*/  PRMT R199, R59, 0x5410, R58 ;  /* 0x000054103bc77816 */ /* 0x000fe2000000003a */
[----:B------:R-:W-:Y:S01]  /*6bc0*/  @!P4 HADD2 R83, -R58.H0_H0, -RZ.H0_H0 ;  /* 0xa00000ff3a53c230 */ /* 0x000fe20000000900 */
[----:B------:R-:W-:-:S02]  /*6bd0*/  @!P2 PRMT R59, R82, 0x5410, RZ ;  /* 0x00005410523ba816 */ /* 0x000fc400000000ff */
[----:B------:R-:W-:Y:S02]  /*6be0*/  ISETP.GE.U32.AND P2, PT, R194, R2, PT ;  /* 0x00000002c200720c */ /* 0x000fe40003f46070 */
[----:B------:R-:W-:Y:S02]  /*6bf0*/  SHF.R.U32.HI R2, RZ, 0x10, R8 ;  /* 0x00000010ff027819 */ /* 0x000fe40000011608 */
[----:B------:R-:W2:Y:S01]  /*6c00*/  SHFL.BFLY PT, R8, R100, 0x1, 0x1f ;  /* 0x0c201f0064087f89 */ /* 0x000ea200000e0000 */
[----:B------:R-:W-:Y:S02]  /*6c10*/  @!P4 PRMT R58, R83, 0x5410, RZ ;  /* 0x00005410533ac816 */ /* 0x000fe400000000ff */
[----:B------:R-:W-:-:S04]  /*6c20*/  LOP3.LUT R2, R2, 0xff, RZ, 0xc0, !PT ;  /* 0x000000ff02027812 */ /* 0x000fc800078ec0ff */
[----:B------:R-:W-:Y:S02]  /*6c30*/  ISETP.GE.U32.AND P4, PT, R194, R2, PT ;  /* 0x00000002c200720c */ /* 0x000fe40003f86070 */
[----:B---3--:R-:W-:-:S04]  /*6c40*/  F2FP.PACK_AB R2, R248, R249 ;  /* 0x000000f9f802723e */ /* 0x008fc800000000ff */
[C---:B------:R-:W-:Y:S02]  /*6c50*/  PRMT R57, R2.reuse, 0x7632, R57 ;  /* 0x0000763202397816 */ /* 0x040fe40000000039 */
[----:B------:R-:W-:Y:S02]  /*6c60*/  PRMT R56, R2, 0x7610, R56 ;  /* 0x0000761002387816 */ /* 0x000fe40000000038 */
[----:B-1----:R-:W-:Y:S01]  /*6c70*/  FMNMX.FTZ R103, R103, R3, !PT ;  /* 0x0000000367677209 */ /* 0x002fe20007810000 */
[----:B------:R-:W-:Y:S01]  /*6c80*/  @!P2 HADD2 R84, -R57.H0_H0, -RZ.H0_H0 ;  /* 0xa00000ff3954a230 */ /* 0x000fe20000000900 */
[----:B------:R-:W-:Y:S01]  /*6c90*/  PRMT R197, R56, 0x5410, R57 ;  /* 0x0000541038c57816 */ /* 0x000fe20000000039 */
[----:B------:R-:W-:Y:S02]  /*6ca0*/  @!P4 HADD2 R85, -R56.H0_H0, -RZ.H0_H0 ;  /* 0xa00000ff3855c230 */ /* 0x000fe40000000900 */
[----:B------:R-:W-:Y:S01]  /*6cb0*/  FMUL.FTZ R2, R0, R103 ;  /* 0x0000006700027220 */ /* 0x000fe20000410000 */
[----:B------:R-:W-:-:S02]  /*6cc0*/  @!P2 PRMT R57, R84, 0x5410, RZ ;  /* 0x000054105439a816 */ /* 0x000fc400000000ff */
[----:B--2---:R-:W-:Y:S02]  /*6cd0*/  FMNMX.FTZ R100, R100, R8, !PT ;  /* 0x0000000864647209 */ /* 0x004fe40007810000 */
[----:B------:R-:W-:Y:S02]  /*6ce0*/  FSETP.NEU.FTZ.AND P2, PT, R103, -INF , PT ;  /* 0xff8000006700780b */ /* 0x000fe40003f5d000 */
[----:B------:R-:W-:Y:S01]  /*6cf0*/  SHF.R.U32.HI R8, RZ, 0x8, R14 ;  /* 0x00000008ff087819 */ /* 0x000fe2000001160e */
[----:B------:R-:W-:Y:S01]  /*6d00*/  FMUL.FTZ R3, R0, R100 ;  /* 0x0000006400037220 */ /* 0x000fe20000410000 */
[----:B------:R-:W-:Y:S02]  /*6d10*/  FSEL R2, R2, RZ, P2 ;  /* 0x000000ff02027208 */ /* 0x000fe40001000000 */
[----:B------:R-:W-:Y:S02]  /*6d20*/  FSETP.NEU.FTZ.AND P2, PT, R100, -INF , PT ;  /* 0xff8000006400780b */ /* 0x000fe40003f5d000 */
[----:B------:R-:W-:Y:S01]  /*6d30*/  LOP3.LUT R8, R8, 0xffff, RZ, 0xc0, !PT ;  /* 0x0000ffff08087812 */ /* 0x000fe200078ec0ff */
[-CC-:B------:R-:W-:Y:S01]  /*6d40*/  FFMA.FTZ R105, R113, R0.reuse, -R2.reuse ;  /* 0x0000000071697223 */ /* 0x180fe20000010802 */
[----:B------:R-:W-:Y:S01]  /*6d50*/  FSEL R3, R3, RZ, P2 ;  /* 0x000000ff03037208 */ /* 0x000fe20001000000 */
[--C-:B------:R-:W-:Y:S01]  /*6d60*/  FFMA.FTZ R18, R136, R0, -R2.reuse ;  /* 0x0000000088127223 */ /* 0x100fe20000010802 */
[----:B------:R-:W-:Y:S01]  /*6d70*/  ISETP.GE.U32.AND P2, PT, R194, R8, PT ;  /* 0x00000008c200720c */ /* 0x000fe20003f46070 */
[-CC-:B------:R-:W-:Y:S01]  /*6d80*/  FFMA.FTZ R8, R91, R0.reuse, -R7.reuse ;  /* 0x000000005b087223 */ /* 0x180fe20000010807 */
[----:B------:R-:W-:Y:S01]  /*6d90*/  @!P4 PRMT R56, R85, 0x5410, RZ ;  /* 0x000054105538c816 */ /* 0x000fe200000000ff */
[-C--:B------:R-:W-:Y:S01]  /*6da0*/  FFMA.FTZ R7, R90, R0.reuse, -R7 ;  /* 0x000000005a077223 */ /* 0x080fe20000010807 */
[----:B------:R-:W-:Y:S01]  /*6db0*/  MUFU.EX2 R105, R105 ;  /* 0x0000006900697308 */ /* 0x000fe20000000800 */
[----:B------:R-:W-:-:S02]  /*6dc0*/  FFMA.FTZ R91, R116, R0, -R2 ;  /* 0x00000000745b7223 */ /* 0x000fc40000010802 */
[-CC-:B------:R-:W-:Y:S02]  /*6dd0*/  FFMA.FTZ R116, R99, R0.reuse, -R2.reuse ;  /* 0x0000000063747223 */ /* 0x180fe40000010802 */
[-CC-:B------:R-:W-:Y:S02]  /*6de0*/  FFMA.FTZ R19, R133, R0.reuse, -R2.reuse ;  /* 0x0000000085137223 */ /* 0x180fe40000010802 */
[-CC-:B------:R-:W-:Y:S01]  /*6df0*/  FFMA.FTZ R30, R132, R0.reuse, -R2.reuse ;  /* 0x00000000841e7223 */ /* 0x180fe20000010802 */
[----:B------:R1:W-:Y:S01]  /*6e00*/  MUFU.EX2 R246, R7 ;  /* 0x0000000700f67308 */ /* 0x0003e20000000800 */
[-CC-:B------:R-:W-:Y:S02]  /*6e10*/  FFMA.FTZ R31, R126, R0.reuse, -R2.reuse ;  /* 0x000000007e1f7223 */ /* 0x180fe40000010802 */
[-CC-:B------:R-:W-:Y:S02]  /*6e20*/  FFMA.FTZ R40, R124, R0.reuse, -R2.reuse ;  /* 0x000000007c287223 */ /* 0x180fe40000010802 */
[----:B------:R-:W-:-:S02]  /*6e30*/  FFMA.FTZ R41, R121, R0, -R2 ;  /* 0x0000000079297223 */ /* 0x000fc40000010802 */
[-CC-:B------:R-:W-:Y:S01]  /*6e40*/  FFMA.FTZ R88, R120, R0.reuse, -R2.reuse ;  /* 0x0000000078587223 */ /* 0x180fe20000010802 */
[----:B------:R2:W3:Y:S01]  /*6e50*/  MUFU.EX2 R247, R8 ;  /* 0x0000000800f77308 */ /* 0x0004e20000000800 */
[-CC-:B------:R-:W-:Y:S02]  /*6e60*/  FFMA.FTZ R93, R93, R0.reuse, -R2.reuse ;  /* 0x000000005d5d7223 */ /* 0x180fe40000010802 */
[-CC-:B------:R-:W-:Y:S02]  /*6e70*/  FFMA.FTZ R97, R97, R0.reuse, -R2.reuse ;  /* 0x0000000061617223 */ /* 0x180fe40000010802 */
[-CC-:B------:R-:W-:Y:S02]  /*6e80*/  FFMA.FTZ R112, R112, R0.reuse, -R2.reuse ;  /* 0x0000000070707223 */ /* 0x180fe40000010802 */
[-C--:B------:R-:W-:Y:S01]  /*6e90*/  FFMA.FTZ R118, R98, R0.reuse, -R2 ;  /* 0x0000000062767223 */ /* 0x080fe20000010802 */
[----:B------:R-:W-:Y:S01]  /*6ea0*/  MUFU.EX2 R88, R88 ;  /* 0x0000005800587308 */ /* 0x000fe20000000800 */
[----:B-1----:R-:W-:-:S02]  /*6eb0*/  FFMA.FTZ R7, R94, R0, -R6 ;  /* 0x000000005e077223 */ /* 0x002fc40000010806 */
[-C--:B------:R-:W-:Y:S02]  /*6ec0*/  FFMA.FTZ R6, R92, R0.reuse, -R6 ;  /* 0x000000005c067223 */ /* 0x080fe40000010806 */
[-CC-:B------:R-:W-:Y:S02]  /*6ed0*/  FFMA.FTZ R99, R96, R0.reuse, -R2.reuse ;  /* 0x0000000060637223 */ /* 0x180fe40000010802 */
[-C--:B------:R-:W-:Y:S01]  /*6ee0*/  FFMA.FTZ R113, R95, R0.reuse, -R2 ;  /* 0x000000005f717223 */ /* 0x080fe20000010802 */
[----:B------:R-:W-:Y:S01]  /*6ef0*/  MUFU.EX2 R245, R7 ;  /* 0x0000000700f57308 */ /* 0x000fe20000000800 */
[----:B--2---:R-:W-:Y:S01]  /*6f00*/  LOP3.LUT R8, R43, R153, R222, 0x96, !PT ;  /* 0x000000992b087212 */ /* 0x004fe200078e96de */
[-CC-:B------:R-:W-:Y:S01]  /*6f10*/  FFMA.FTZ R16, R138, R0.reuse, -R3.reuse ;  /* 0x000000008a107223 */ /* 0x180fe20000010803 */
[----:B---3--:R-:W-:Y:S01]  /*6f20*/  F2FP.PACK_AB R2, R246, R247 ;  /* 0x000000f7f602723e */ /* 0x008fe200000000ff */
[-CC-:B------:R-:W-:Y:S02]  /*6f30*/  FFMA.FTZ R17, R137, R0.reuse, -R3.reuse ;  /* 0x0000000089117223 */ /* 0x180fe40000010803 */
[-C--:B------:R-:W-:Y:S01]  /*6f40*/  FFMA.FTZ R21, R135, R0.reuse, -R3 ;  /* 0x0000000087157223 */ /* 0x080fe20000010803 */
[----:B------:R-:W-:Y:S01]  /*6f50*/  PRMT R55, R2, 0x7610, R55 ;  /* 0x0000761002377816 */ /* 0x000fe20000000037 */
[----:B------:R-:W1:Y:S01]  /*6f60*/  MUFU.EX2 R244, R6 ;  /* 0x0000000600f47308 */ /* 0x000e620000000800 */
[-CC-:B------:R-:W-:Y:S01]  /*6f70*/  FFMA.FTZ R29, R134, R0.reuse, -R3.reuse ;  /* 0x00000000861d7223 */ /* 0x180fe20000010803 */
[----:B------:R-:W-:Y:S01]  /*6f80*/  PRMT R54, R2, 0x7632, R54 ;  /* 0x0000763202367816 */ /* 0x000fe20000000036 */
[-CC-:B------:R-:W-:Y:S01]  /*6f90*/  FFMA.FTZ R32, R127, R0.reuse, -R3.reuse ;  /* 0x000000007f207223 */ /* 0x180fe20000010803 */
[----:B------:R-:W-:Y:S01]  /*6fa0*/  @!P3 HADD2 R86, -R55.H0_H0, -RZ.H0_H0 ;  /* 0xa00000ff3756b230 */ /* 0x000fe20000000900 */
[-CC-:B------:R-:W-:Y:S01]  /*6fb0*/  FFMA.FTZ R33, R125, R0.reuse, -R3.reuse ;  /* 0x000000007d217223 */ /* 0x180fe20000010803 */
[----:B------:R-:W-:Y:S01]  /*6fc0*/  PRMT R196, R55, 0x5410, R54 ;  /* 0x0000541037c47816 */ /* 0x000fe20000000036 */
[-CC-:B------:R-:W-:Y:S01]  /*6fd0*/  FFMA.FTZ R81, R123, R0.reuse, -R3.reuse ;  /* 0x000000007b517223 */ /* 0x180fe20000010803 */
[----:B------:R-:W-:Y:S01]  /*6fe0*/  @!P2 HADD2 R98, -R54.H0_H0, -RZ.H0_H0 ;  /* 0xa00000ff3662a230 */ /* 0x000fe20000000900 */
[-CC-:B------:R-:W-:Y:S01]  /*6ff0*/  FFMA.FTZ R82, R122, R0.reuse, -R3.reuse ;  /* 0x000000007a527223 */ /* 0x180fe20000010803 */
[----:B------:R-:W-:Y:S01]  /*7000*/  MUFU.EX2 R16, R16 ;  /* 0x0000001000107308 */ /* 0x000fe20000000800 */
[-CC-:B------:R-:W-:Y:S01]  /*7010*/  FFMA.FTZ R90, R119, R0.reuse, -R3.reuse ;  /* 0x00000000775a7223 */ /* 0x180fe20000010803 */
[----:B------:R-:W-:Y:S01]  /*7020*/  @!P3 PRMT R55, R86, 0x5410, RZ ;  /* 0x000054105637b816 */ /* 0x000fe200000000ff */
[-CC-:B------:R-:W-:Y:S01]  /*7030*/  FFMA.FTZ R92, R117, R0.reuse, -R3.reuse ;  /* 0x00000000755c7223 */ /* 0x180fe20000010803 */
[----:B------:R-:W-:Y:S01]  /*7040*/  @!P2 PRMT R54, R98, 0x5410, RZ ;  /* 0x000054106236a816 */ /* 0x000fe200000000ff */
[----:B------:R-:W-:-:S02]  /*7050*/  FFMA.FTZ R94, R115, R0, -R3 ;  /* 0x00000000735e7223 */ /* 0x000fc40000010803 */
[-CC-:B------:R-:W-:Y:S01]  /*7060*/  FFMA.FTZ R95, R114, R0.reuse, -R3.reuse ;  /* 0x00000000725f7223 */ /* 0x180fe20000010803 */
[----:B------:R-:W2:Y:S01]  /*7070*/  MUFU.EX2 R17, R17 ;  /* 0x0000001100117308 */ /* 0x000ea20000000800 */
[-CC-:B------:R-:W-:Y:S02]  /*7080*/  FFMA.FTZ R96, R111, R0.reuse, -R3.reuse ;  /* 0x000000006f607223 */ /* 0x180fe40000010803 */
[-CC-:B------:R-:W-:Y:S02]  /*7090*/  FFMA.FTZ R110, R110, R0.reuse, -R3.reuse ;  /* 0x000000006e6e7223 */ /* 0x180fe40000010803 */
[-CC-:B------:R-:W-:Y:S02]  /*70a0*/  FFMA.FTZ R106, R106, R0.reuse, -R3.reuse ;  /* 0x000000006a6a7223 */ /* 0x180fe40000010803 */
[----:B------:R-:W-:Y:S01]  /*70b0*/  FFMA.FTZ R104, R104, R0, -R3 ;  /* 0x0000000068687223 */ /* 0x000fe20000010803 */
[----:B-1----:R-:W-:Y:S01]  /*70c0*/  F2FP.PACK_AB R0, R244, R245 ;  /* 0x000000f5f400723e */ /* 0x002fe200000000ff */
[----:B------:R-:W-:Y:S01]  /*70d0*/  IMAD.WIDE.U32 R6, R129, -0x2daee0ad, RZ ;  /* 0xd2511f5381067825 */ /* 0x000fe200078e00ff */
[----:B------:R-:W-:Y:S02]  /*70e0*/  MUFU.EX2 R21, R21 ;  /* 0x0000001500157308 */ /* 0x000fe40000000800 */
[----:B------:R-:W-:Y:S01]  /*70f0*/  PRMT R53, R0, 0x7610, R53 ;  /* 0x0000761000357816 */ /* 0x000fe20000000035 */
[----:B------:R-:W-:Y:S01]  /*7100*/  IMAD.WIDE.U32 R8, R8, -0x326172a9, RZ ;  /* 0xcd9e8d5708087825 */ /* 0x000fe200078e00ff */
[----:B------:R-:W-:-:S02]  /*7110*/  PRMT R52, R0, 0x7632, R52 ;  /* 0x0000763200347816 */ /* 0x000fc40000000034 */
[----:B------:R-:W-:Y:S01]  /*7120*/  LOP3.LUT R2, R7, R190, R42, 0x96, !PT ;  /* 0x000000be07027212 */ /* 0x000fe200078e962a */
[----:B------:R-:W-:Y:S01]  /*7130*/  @!P1 HADD2 R89, -R53.H0_H0, -RZ.H0_H0 ;  /* 0xa00000ff35599230 */ /* 0x000fe20000000900 */
[CC--:B------:R-:W-:Y:S01]  /*7140*/  LOP3.LUT R0, R9.reuse, R200.reuse, R158, 0x96, !PT ;  /* 0x000000c809007212 */ /* 0x0c0fe200078e969e */
[----:B------:R-:W-:Y:S01]  /*7150*/  @!P0 HADD2 R87, -R52.H0_H0, -RZ.H0_H0 ;  /* 0xa00000ff34578230 */ /* 0x000fe20000000900 */
[----:B------:R-:W-:Y:S01]  /*7160*/  LOP3.LUT R28, R9, R200, R28, 0x96, !PT ;  /* 0x000000c8091c7212 */ /* 0x000fe200078e961c */
[----:B------:R-:W-:Y:S01]  /*7170*/  IMAD.WIDE.U32 R2, R2, -0x326172a9, RZ ;  /* 0xcd9e8d5702027825 */ /* 0x000fe200078e00ff */
[----:B------:R-:W-:Y:S01]  /*7180*/  LOP3.LUT R9, R25, R227, R26, 0x96, !PT ;  /* 0x000000e319097212 */ /* 0x000fe200078e961a */
[----:B------:R-:W-:Y:S01]  /*7190*/  MUFU.EX2 R98, R29 ;  /* 0x0000001d00627308 */ /* 0x000fe20000000800 */
[----:B------:R-:W-:Y:S01]  /*71a0*/  PRMT R155, R53, 0x5410, R52 ;  /* 0x00005410359b7816 */ /* 0x000fe20000000034 */
[----:B------:R-:W-:Y:S01]  /*71b0*/  IMAD.WIDE.U32 R48, R0, -0x2daee0ad, RZ ;  /* 0xd2511f5300307825 */ /* 0x000fe200078e00ff */
[----:B------:R-:W-:-:S02]  /*71c0*/  LOP3.LUT R10, R3, R203, R8, 0x96, !PT ;  /* 0x000000cb030a7212 */ /* 0x000fc400078e9608 */
[----:B------:R-:W-:Y:S01]  /*71d0*/  @!P1 PRMT R53, R89, 0x5410, RZ ;  /* 0x0000541059359816 */ /* 0x000fe200000000ff */
[----:B------:R-:W-:Y:S01]  /*71e0*/  IMAD.WIDE.U32 R14, R9, -0x2daee0ad, RZ ;  /* 0xd2511f53090e7825 */ /* 0x000fe200078e00ff */
[----:B------:R-:W-:Y:S01]  /*71f0*/  LOP3.LUT R6, R49, R202, R6, 0x96, !PT ;  /* 0x000000ca31067212 */ /* 0x000fe200078e9606 */
[----:B------:R-:W-:Y:S01]  /*7200*/  MUFU.EX2 R32, R32 ;  /* 0x0000002000207308 */ /* 0x000fe20000000800 */
[----:B------:R-:W-:Y:S01]  /*7210*/  @!P0 PRMT R52, R87, 0x5410, RZ ;  /* 0x0000541057348816 */ /* 0x000fe200000000ff */
[----:B------:R-:W-:-:S04]  /*7220*/  IMAD.WIDE.U32 R10, R10, -0x2daee0ad, RZ ;  /* 0xd2511f530a0a7825 */ /* 0x000fc800078e00ff */
[----:B------:R-:W-:Y:S01]  /*7230*/  IMAD.WIDE.U32 R6, R6, -0x326172a9, RZ ;  /* 0xcd9e8d5706067825 */ /* 0x000fe200078e00ff */
[----:B------:R-:W-:Y:S01]  /*7240*/  LOP3.LUT R3, R11, R228, R48, 0x96, !PT ;  /* 0x000000e40b037212 */ /* 0x000fe200078e9630 */
[----:B------:R-:W-:Y:S03]  /*7250*/  MUFU.EX2 R33, R33 ;  /* 0x0000002100217308 */ /* 0x000fe60000000800 */
[----:B------:R-:W-:Y:S01]  /*7260*/  LOP3.LUT R12, R7, R227, R2, 0x96, !PT ;  /* 0x000000e3070c7212 */ /* 0x000fe200078e9602 */
[----:B------:R-:W-:-:S04]  /*7270*/  IMAD.WIDE.U32 R2, R3, -0x326172a9, RZ ;  /* 0xcd9e8d5703027825 */ /* 0x000fc800078e00ff */
[----:B------:R-:W-:Y:S01]  /*7280*/  IMAD.WIDE.U32 R12, R12, -0x2daee0ad, RZ ;  /* 0xd2511f530c0c7825 */ /* 0x000fe200078e00ff */
[-C--:B------:R-:W-:Y:S01]  /*7290*/  LOP3.LUT R11, R3, R230.reuse, R6, 0x96, !PT ;  /* 0x000000e6030b7212 */ /* 0x080fe200078e9606 */
[----:B------:R-:W-:Y:S01]  /*72a0*/  MUFU.EX2 R178, R82 ;  /* 0x0000005200b27308 */ /* 0x000fe20000000800 */
[----:B------:R-:W-:Y:S02]  /*72b0*/  LOP3.LUT R3, R27, R203, R214, 0x96, !PT ;  /* 0x000000cb1b037212 */ /* 0x000fe400078e96d6 */
[----:B------:R-:W-:Y:S01]  /*72c0*/  LOP3.LUT R6, R13, R229, R10, 0x96, !PT ;  /* 0x000000e50d067212 */ /* 0x000fe200078e960a */
[----:B------:R-:W-:Y:S01]  /*72d0*/  FADD.FTZ R13, R165, R20 ;  /* 0x00000014a50d7221 */ /* 0x000fe20000010000 */
[----:B------:R-:W-:-:S03]  /*72e0*/  LOP3.LUT R27, R23, R230, R24, 0x96, !PT ;  /* 0x000000e6171b7212 */ /* 0x000fc600078e9618 */
[----:B------:R-:W-:Y:S01]  /*72f0*/  IMAD.WIDE.U32 R6, R6, -0x326172a9, RZ ;  /* 0xcd9e8d5706067825 */ /* 0x000fe200078e00ff */
[----:B------:R1:W-:Y:S04]  /*7300*/  MUFU.EX2 R10, R18 ;  /* 0x00000012000a7308 */ /* 0x0003e80000000800 */
[----:B------:R-:W-:Y:S01]  /*7310*/  LOP3.LUT R0, R7, R231, R2, 0x96, !PT ;  /* 0x000000e707007212 */ /* 0x000fe200078e9602 */
[----:B------:R-:W-:-:S03]  /*7320*/  IMAD R2, R3, -0x2daee0ad, RZ ;  /* 0xd2511f5303027824 */ /* 0x000fc600078e02ff */
[----:B------:R-:W-:Y:S01]  /*7330*/  LOP3.LUT R3, R0, 0xff, RZ, 0xc0, !PT ;  /* 0x000000ff00037812 */ /* 0x000fe200078ec0ff */
[----:B------:R-:W-:Y:S01]  /*7340*/  MUFU.EX2 R176, R90 ;  /* 0x0000005a00b07308 */ /* 0x000fe20000000800 */
[----:B------:R-:W-:Y:S02]  /*7350*/  LOP3.LUT R2, R15, R229, R2, 0x96, !PT ;  /* 0x000000e50f027212 */ /* 0x000fe400078e9602 */
[----:B------:R-:W-:Y:S02]  /*7360*/  ISETP.GE.U32.AND P4, PT, R194, R3, PT ;  /* 0x00000003c200720c */ /* 0x000fe40003f86070 */
[----:B------:R-:W-:Y:S01]  /*7370*/  LOP3.LUT R9, R0, 0xffff, RZ, 0xc0, !PT ;  /* 0x0000ffff00097812 */ /* 0x000fe200078ec0ff */
[----:B------:R-:W-:Y:S02]  /*7380*/  IMAD.WIDE.U32 R2, R2, -0x326172a9, RZ ;  /* 0xcd9e8d5702027825 */ /* 0x000fe400078e00ff */
[----:B------:R-:W-:Y:S01]  /*7390*/  MUFU.EX2 R177, R92 ;  /* 0x0000005c00b17308 */ /* 0x000fe20000000800 */
[----:B------:R-:W-:Y:S01]  /*73a0*/  SHF.R.U32.HI R9, RZ, 0x8, R9 ;  /* 0x00000008ff097819 */ /* 0x000fe20000011609 */
[----:B-1----:R-:W-:Y:S01]  /*73b0*/  FADD.FTZ R18, R172, R13 ;  /* 0x0000000dac127221 */ /* 0x002fe20000010000 */
[----:B------:R-:W-:-:S02]  /*73c0*/  LOP3.LUT R15, R3, R231, R22, 0x96, !PT ;  /* 0x000000e7030f7212 */ /* 0x000fc400078e9616 */
[C---:B------:R-:W-:Y:S02]  /*73d0*/  LOP3.LUT R22, R2.reuse, 0xffff, RZ, 0xc0, !PT ;  /* 0x0000ffff02167812 */ /* 0x040fe400078ec0ff */
[----:B------:R-:W-:Y:S01]  /*73e0*/  LOP3.LUT R25, R2, 0xff, RZ, 0xc0, !PT ;  /* 0x000000ff02197812 */ /* 0x000fe200078ec0ff */
[----:B------:R-:W-:Y:S01]  /*73f0*/  MUFU.EX2 R158, R93 ;  /* 0x0000005d009e7308 */ /* 0x000fe20000000800 */
[--C-:B------:R-:W-:Y:S02]  /*7400*/  SHF.R.U32.HI R24, RZ, 0x10, R2.reuse ;  /* 0x00000010ff187819 */ /* 0x100fe40000011602 */
[----:B------:R-:W-:Y:S02]  /*7410*/  SHF.R.U32.HI R23, RZ, 0x18, R2 ;  /* 0x00000018ff177819 */ /* 0x000fe40000011602 */
[--C-:B------:R-:W-:Y:S02]  /*7420*/  SHF.R.U32.HI R2, RZ, 0x10, R0.reuse ;  /* 0x00000010ff027819 */ /* 0x100fe40000011600 */
[----:B------:R-:W-:Y:S01]  /*7430*/  SHF.R.U32.HI R0, RZ, 0x18, R0 ;  /* 0x00000018ff007819 */ /* 0x000fe20000011600 */
[----:B------:R-:W-:Y:S01]  /*7440*/  MUFU.EX2 R97, R97 ;  /* 0x0000006100617308 */ /* 0x000fe20000000800 */
[----:B------:R-:W-:-:S02]  /*7450*/  LOP3.LUT R2, R2, 0xff, RZ, 0xc0, !PT ;  /* 0x000000ff02027812 */ /* 0x000fc400078ec0ff */
[----:B------:R-:W-:Y:S02]  /*7460*/  LOP3.LUT R9, R9, 0xffff, RZ, 0xc0, !PT ;  /* 0x0000ffff09097812 */ /* 0x000fe400078ec0ff */
[C---:B------:R-:W-:Y:S02]  /*7470*/  ISETP.GE.U32.AND P2, PT, R194.reuse, R2, PT ;  /* 0x00000002c200720c */ /* 0x040fe40003f46070 */
[----:B------:R-:W-:Y:S01]  /*7480*/  ISETP.GE.U32.AND P1, PT, R194, R0, PT ;  /* 0x00000000c200720c */ /* 0x000fe20003f26070 */
[----:B------:R-:W1:Y:S01]  /*7490*/  MUFU.EX2 R2, R19 ;  /* 0x0000001300027308 */ /* 0x000e620000000800 */
[----:B------:R-:W-:Y:S02]  /*74a0*/  LOP3.LUT R0, R6, 0xff, RZ, 0xc0, !PT ;  /* 0x000000ff06007812 */ /* 0x000fe400078ec0ff */
[----:B------:R-:W-:Y:S01]  /*74b0*/  ISETP.GE.U32.AND P0, PT, R194, R9, PT ;  /* 0x00000009c200720c */ /* 0x000fe20003f06070 */
[----:B------:R-:W-:Y:S01]  /*74c0*/  FADD.FTZ R9, R170, R169 ;  /* 0x000000a9aa097221 */ /* 0x000fe20000010000 */
[----:B------:R-:W-:Y:S01]  /*74d0*/  ISETP.GE.U32.AND P3, PT, R194, R0, PT ;  /* 0x00000000c200720c */ /* 0x000fe20003f66070 */
[----:B------:R-:W-:Y:S01]  /*74e0*/  IMAD.MOV.U32 R170, RZ, RZ, R186 ;  /* 0x000000ffffaa7224 */ /* 0x000fe200078e00ba */
[----:B--2---:R-:W-:Y:S01]  /*74f0*/  F2FP.PACK_AB R0, R17, R16 ;  /* 0x000000101100723e */ /* 0x004fe200000000ff */
[----:B------:R-:W-:Y:S01]  /*7500*/  FADD.FTZ R17, R16, R17 ;  /* 0x0000001110117221 */ /* 0x000fe20000010000 */
[----:B------:R-:W-:Y:S01]  /*7510*/  LOP3.LUT R3, R6, 0xffff, RZ, 0xc0, !PT ;  /* 0x0000ffff06037812 */ /* 0x000fe200078ec0ff */
[----:B------:R-:W-:Y:S01]  /*7520*/  MUFU.EX2 R169, R81 ;  /* 0x0000005100a97308 */ /* 0x000fe20000000800 */
[----:B------:R-:W-:-:S02]  /*7530*/  PRMT R26, R0, 0x7610, R26 ;  /* 0x00007610001a7816 */ /* 0x000fc4000000001a */
[----:B------:R-:W-:Y:S02]  /*7540*/  PRMT R20, R0, 0x7632, R20 ;  /* 0x0000763200147816 */ /* 0x000fe40000000014 */
[----:B------:R-:W-:Y:S01]  /*7550*/  SHF.R.U32.HI R0, RZ, 0x8, R3 ;  /* 0x00000008ff007819 */ /* 0x000fe20000011603 */
[----:B-1----:R-:W-:Y:S01]  /*7560*/  FADD.FTZ R16, R10, R2 ;  /* 0x000000020a107221 */ /* 0x002fe20000010000 */
[----:B------:R-:W-:Y:S01]  /*7570*/  F2FP.PACK_AB R2, R2, R10 ;  /* 0x0000000a0202723e */ /* 0x000fe200000000ff */
[----:B------:R-:W-:Y:S01]  /*7580*/  @!P4 HADD2 R111, -R26.H0_H0, -RZ.H0_H0 ;  /* 0xa00000ff1a6fc230 */ /* 0x000fe20000000900 */
[--C-:B------:R-:W-:Y:S01]  /*7590*/  SHF.R.U32.HI R7, RZ, 0x10, R6.reuse ;  /* 0x00000010ff077819 */ /* 0x100fe20000011606 */
[----:B------:R-:W-:Y:S01]  /*75a0*/  @!P0 HADD2 R114, -R20.H0_H0, -RZ.H0_H0 ;  /* 0xa00000ff14728230 */ /* 0x000fe20000000900 */
[----:B------:R-:W-:Y:S01]  /*75b0*/  SHF.R.U32.HI R6, RZ, 0x18, R6 ;  /* 0x00000018ff067819 */ /* 0x000fe20000011606 */
[----:B------:R-:W1:Y:S01]  /*75c0*/  MUFU.EX2 R10, R30 ;  /* 0x0000001e000a7308 */ /* 0x000e620000000800 */
[----:B------:R-:W-:Y:S01]  /*75d0*/  PRMT R38, R2, 0x7610, R38 ;  /* 0x0000761002267816 */ /* 0x000fe20000000026 */
[----:B------:R-:W-:Y:S01]  /*75e0*/  FADD.FTZ R19, R168, R9 ;  /* 0x00000009a8137221 */ /* 0x000fe20000010000 */
[----:B------:R-:W-:Y:S01]  /*75f0*/  PRMT R37, R2, 0x7632, R37 ;  /* 0x0000763202257816 */ /* 0x000fe20000000025 */
[----:B------:R-:W-:Y:S01]  /*7600*/  IMAD.WIDE.U32 R2, R11, -0x2daee0ad, RZ ;  /* 0xd2511f530b027825 */ /* 0x000fe200078e00ff */
[----:B------:R-:W-:Y:S01]  /*7610*/  LOP3.LUT R0, R0, 0xffff, RZ, 0xc0, !PT ;  /* 0x0000ffff00007812 */ /* 0x000fe200078ec0ff */
[----:B------:R-:W-:Y:S01]  /*7620*/  @!P2 HADD2 R117, -R38.H0_H0, -RZ.H0_H0 ;  /* 0xa00000ff2675a230 */ /* 0x000fe20000000900 */
[----:B------:R-:W-:Y:S01]  /*7630*/  PRMT R124, R26, 0x5410, R20 ;  /* 0x000054101a7c7816 */ /* 0x000fe20000000014 */
[----:B------:R-:W2:Y:S01]  /*7640*/  MUFU.EX2 R11, R31 ;  /* 0x0000001f000b7308 */ /* 0x000ea20000000800 */
[----:B------:R-:W-:Y:S01]  /*7650*/  @!P4 PRMT R26, R111, 0x5410, RZ ;  /* 0x000054106f1ac816 */ /* 0x000fe200000000ff */
[----:B------:R-:W-:Y:S01]  /*7660*/  @!P1 HADD2 R119, -R37.H0_H0, -RZ.H0_H0 ;  /* 0xa00000ff25779230 */ /* 0x000fe20000000900 */
[----:B------:R-:W-:-:S02]  /*7670*/  ISETP.GE.U32.AND P4, PT, R194, R6, PT ;  /* 0x00000006c200720c */ /* 0x000fc40003f86070 */
[----:B------:R-:W-:Y:S02]  /*7680*/  @!P0 PRMT R20, R114, 0x5410, RZ ;  /* 0x0000541072148816 */ /* 0x000fe400000000ff */
[----:B------:R-:W-:Y:S01]  /*7690*/  ISETP.GE.U32.AND P0, PT, R194, R0, PT ;  /* 0x00000000c200720c */ /* 0x000fe20003f06070 */
[----:B-1----:R-:W-:Y:S01]  /*76a0*/  FADD.FTZ R9, R10, R16 ;  /* 0x000000100a097221 */ /* 0x002fe20000010000 */
[----:B------:R-:W-:Y:S01]  /*76b0*/  F2FP.PACK_AB R6, R98, R21 ;  /* 0x000000156206723e */ /* 0x000fe200000000ff */
[----:B------:R-:W-:Y:S01]  /*76c0*/  FADD.FTZ R21, R21, R17 ;  /* 0x0000001115157221 */ /* 0x000fe20000010000 */
[----:B------:R-:W-:Y:S01]  /*76d0*/  LOP3.LUT R0, R3, R252, R12, 0x96, !PT ;  /* 0x000000fc03007212 */ /* 0x000fe200078e960c */
[----:B------:R-:W-:Y:S01]  /*76e0*/  MUFU.EX2 R30, R40 ;  /* 0x00000028001e7308 */ /* 0x000fe20000000800 */
[C---:B------:R-:W-:Y:S02]  /*76f0*/  PRMT R51, R6.reuse, 0x7610, R51 ;  /* 0x0000761006337816 */ /* 0x040fe40000000033 */
[----:B------:R-:W-:Y:S01]  /*7700*/  PRMT R50, R6, 0x7632, R50 ;  /* 0x0000763206327816 */ /* 0x000fe20000000032 */
[----:B--2---:R-:W-:Y:S01]  /*7710*/  FADD.FTZ R17, R11, R9 ;  /* 0x000000090b117221 */ /* 0x004fe20000010000 */
[----:B------:R-:W-:Y:S01]  /*7720*/  SHF.R.U32.HI R6, RZ, 0x10, R0 ;  /* 0x00000010ff067819 */ /* 0x000fe20000011600 */
[----:B------:R-:W-:Y:S01]  /*7730*/  @!P3 HADD2 R120, -R51.H0_H0, -RZ.H0_H0 ;  /* 0xa00000ff3378b230 */ /* 0x000fe20000000900 */
[----:B------:R-:W-:Y:S01]  /*7740*/  PRMT R115, R38, 0x5410, R37 ;  /* 0x0000541026737816 */ /* 0x000fe20000000025 */
[----:B------:R-:W-:Y:S01]  /*7750*/  @!P0 HADD2 R121, -R50.H0_H0, -RZ.H0_H0 ;  /* 0xa00000ff32798230 */ /* 0x000fe20000000900 */
[----:B------:R-:W-:Y:S01]  /*7760*/  LOP3.LUT R6, R6, 0xff, RZ, 0xc0, !PT ;  /* 0x000000ff06067812 */ /* 0x000fe200078ec0ff */
[----:B------:R-:W1:Y:S01]  /*7770*/  MUFU.EX2 R31, R41 ;  /* 0x00000029001f7308 */ /* 0x000e620000000800 */
[----:B------:R-:W-:-:S02]  /*7780*/  LOP3.LUT R7, R7, 0xff, RZ, 0xc0, !PT ;  /* 0x000000ff07077812 */ /* 0x000fc400078ec0ff */
[----:B------:R-:W-:Y:S02]  /*7790*/  @!P1 PRMT R37, R119, 0x5410, RZ ;  /* 0x0000541077259816 */ /* 0x000fe400000000ff */
[----:B------:R-:W-:Y:S02]  /*77a0*/  ISETP.GE.U32.AND P1, PT, R194, R6, PT ;  /* 0x00000006c200720c */ /* 0x000fe40003f26070 */
[----:B------:R-:W-:Y:S01]  /*77b0*/  @!P2 PRMT R38, R117, 0x5410, RZ ;  /* 0x000054107526a816 */ /* 0x000fe200000000ff */
[----:B------:R-:W2:Y:S01]  /*77c0*/  MUFU.EX2 R168, R91 ;  /* 0x0000005b00a87308 */ /* 0x000ea20000000800 */
[----:B------:R-:W-:Y:S02]  /*77d0*/  LOP3.LUT R6, R0, 0xff, RZ, 0xc0, !PT ;  /* 0x000000ff00067812 */ /* 0x000fe400078ec0ff */
[----:B------:R-:W-:Y:S02]  /*77e0*/  ISETP.GE.U32.AND P2, PT, R194, R7, PT ;  /* 0x00000007c200720c */ /* 0x000fe40003f46070 */
[----:B------:R-:W-:-:S02]  /*77f0*/  PRMT R114, R51, 0x5410, R50 ;  /* 0x0000541033727816 */ /* 0x000fc40000000032 */
[----:B------:R-:W-:Y:S01]  /*7800*/  @!P3 PRMT R51, R120, 0x5410, RZ ;  /* 0x000054107833b816 */ /* 0x000fe200000000ff */
[----:B------:R-:W-:Y:S01]  /*7810*/  MUFU.EX2 R225, R94 ;  /* 0x0000005e00e17308 */ /* 0x000fe20000000800 */
[----:B------:R-:W-:Y:S02]  /*7820*/  ISETP.GE.U32.AND P3, PT, R194, R6, PT ;  /* 0x00000006c200720c */ /* 0x000fe40003f66070 */
[----:B------:R-:W-:Y:S01]  /*7830*/  F2FP.PACK_AB R7, R11, R10 ;  /* 0x0000000a0b07723e */ /* 0x000fe200000000ff */
[----:B------:R-:W-:Y:S01]  /*7840*/  IMAD.WIDE.U32 R10, R28, -0x2daee0ad, RZ ;  /* 0xd2511f531c0a7825 */ /* 0x000fe200078e00ff */
[----:B------:R-:W-:Y:S02]  /*7850*/  SHF.R.U32.HI R6, RZ, 0x18, R0 ;  /* 0x00000018ff067819 */ /* 0x000fe40000011600 */
[----:B------:R-:W-:Y:S01]  /*7860*/  @!P0 PRMT R50, R121, 0x5410, RZ ;  /* 0x0000541079328816 */ /* 0x000fe200000000ff */
[----:B------:R-:W3:Y:S01]  /*7870*/  MUFU.EX2 R236, R95 ;  /* 0x0000005f00ec7308 */ /* 0x000ee20000000800 */
[----:B------:R-:W-:-:S02]  /*7880*/  LOP3.LUT R0, R0, 0xffff, RZ, 0xc0, !PT ;  /* 0x0000ffff00007812 */ /* 0x000fc400078ec0ff */
[----:B------:R-:W-:Y:S02]  /*7890*/  ISETP.GE.U32.AND P0, PT, R194, R6, PT ;  /* 0x00000006c200720c */ /* 0x000fe40003f06070 */
[C---:B------:R-:W-:Y:S02]  /*78a0*/  PRMT R46, R7.reuse, 0x7610, R46 ;  /* 0x00007610072e7816 */ /* 0x040fe4000000002e */
[----:B------:R-:W-:Y:S01]  /*78b0*/  PRMT R44, R7, 0x7632, R44 ;  /* 0x00007632072c7816 */ /* 0x000fe2000000002c */
[----:B------:R-:W-:Y:S01]  /*78c0*/  IMAD.WIDE.U32 R6, R152, -0x2daee0ad, RZ ;  /* 0xd2511f5398067825 */ /* 0x000fe200078e00ff */
[----:B------:R-:W-:Y:S01]  /*78d0*/  SHF.R.U32.HI R0, RZ, 0x8, R0 ;  /* 0x00000008ff007819 */ /* 0x000fe20000011600 */
[----:B------:R-:W-:Y:S01]  /*78e0*/  @!P2 HADD2 R122, -R46.H0_H0, -RZ.H0_H0 ;  /* 0xa00000ff2e7aa230 */ /* 0x000fe20000000900 */
[----:B------:R-:W-:Y:S01]  /*78f0*/  PRMT R111, R46, 0x5410, R44 ;  /* 0x000054102e6f7816 */ /* 0x000fe2000000002c */
[----:B------:R-:W-:Y:S01]  /*7900*/  @!P4 HADD2 R123, -R44.H0_H0, -RZ.H0_H0 ;  /* 0xa00000ff2c7bc230 */ /* 0x000fe20000000900 */
[----:B------:R-:W-:Y:S01]  /*7910*/  LOP3.LUT R7, R7, R190, R42, 0x96, !PT ;  /* 0x000000be07077212 */ /* 0x000fe200078e962a */
[----:B------:R-:W-:Y:S01]  /*7920*/  MUFU.EX2 R233, R96 ;  /* 0x0000006000e97308 */ /* 0x000fe20000000800 */
[----:B------:R-:W-:-:S02]  /*7930*/  LOP3.LUT R0, R0, 0xffff, RZ, 0xc0, !PT ;  /* 0x0000ffff00007812 */ /* 0x000fc400078ec0ff */
[----:B------:R-:W-:Y:S01]  /*7940*/  LOP3.LUT R12, R11, R202, R6, 0x96, !PT ;  /* 0x000000ca0b0c7212 */ /* 0x000fe200078e9606 */
[----:B------:R-:W-:Y:S01]  /*7950*/  IMAD.WIDE.U32 R6, R7, -0x326172a9, RZ ;  /* 0xcd9e8d5707067825 */ /* 0x000fe200078e00ff */
[----:B------:R-:W-:Y:S02]  /*7960*/  @!P2 PRMT R46, R122, 0x5410, RZ ;  /* 0x000054107a2ea816 */ /* 0x000fe400000000ff */
[----:B------:R-:W-:Y:S01]  /*7970*/  ISETP.GE.U32.AND P2, PT, R194, R0, PT ;  /* 0x00000000c200720c */ /* 0x000fe20003f46070 */
[----:B------:R-:W-:Y:S01]  /*7980*/  IMAD.WIDE.U32 R12, R12, -0x326172a9, RZ ;  /* 0xcd9e8d570c0c7825 */ /* 0x000fe200078e00ff */
[----:B------:R-:W-:Y:S01]  /*7990*/  F2FP.PACK_AB R0, R33, R32 ;  /* 0x000000202100723e */ /* 0x000fe200000000ff */
[----:B------:R4:W-:Y:S01]  /*79a0*/  MUFU.EX2 R234, R110 ;  /* 0x0000006e00ea7308 */ /* 0x0009e20000000800 */
[----:B------:R-:W-:Y:S02]  /*79b0*/  LOP3.LUT R7, R7, R203, R8, 0x96, !PT ;  /* 0x000000cb07077212 */ /* 0x000fe400078e9608 */
[----:B------:R-:W-:-:S02]  /*79c0*/  LOP3.LUT R8, R13, R227, R6, 0x96, !PT ;  /* 0x000000e30d087212 */ /* 0x000fc400078e9606 */
[C---:B------:R-:W-:Y:S01]  /*79d0*/  PRMT R42, R0.reuse, 0x7632, R42 ;  /* 0x00007632002a7816 */ /* 0x040fe2000000002a */
[----:B------:R-:W-:Y:S01]  /*79e0*/  IMAD.WIDE.U32 R6, R7, -0x2daee0ad, RZ ;  /* 0xd2511f5307067825 */ /* 0x000fe200078e00ff */
[----:B------:R-:W-:Y:S01]  /*79f0*/  PRMT R43, R0, 0x7610, R43 ;  /* 0x00007610002b7816 */ /* 0x000fe2000000002b */
[----:B------:R5:W-:Y:S01]  /*7a00*/  MUFU.EX2 R232, R104 ;  /* 0x0000006800e87308 */ /* 0x000be20000000800 */
[----:B-1----:R-:W-:Y:S01]  /*7a10*/  F2FP.PACK_AB R0, R31, R30 ;  /* 0x0000001e1f00723e */ /* 0x002fe200000000ff */
[----:B------:R-:W-:Y:S01]  /*7a20*/  IMAD.WIDE.U32 R8, R8, -0x2daee0ad, RZ ;  /* 0xd2511f5308087825 */ /* 0x000fe200078e00ff */
[----:B------:R-:W-:Y:S01]  /*7a30*/  @!P2 HADD2 R127, -R42.H0_H0, -RZ.H0_H0 ;  /* 0xa00000ff2a7fa230 */ /* 0x000fe20000000900 */
[----:B------:R-:W-:Y:S01]  /*7a40*/  LOP3.LUT R7, R7, R228, R10, 0x96, !PT ;  /* 0x000000e407077212 */ /* 0x000fe200078e960a */
[----:B------:R-:W-:Y:S01]  /*7a50*/  @!P3 HADD2 R125, -R43.H0_H0, -RZ.H0_H0 ;  /* 0xa00000ff2b7db230 */ /* 0x000fe20000000900 */
[C---:B------:R-:W-:Y:S02]  /*7a60*/  PRMT R41, R0.reuse, 0x7610, R41 ;  /* 0x0000761000297816 */ /* 0x040fe40000000029 */
[----:B------:R-:W-:Y:S01]  /*7a70*/  PRMT R40, R0, 0x7632, R40 ;  /* 0x0000763200287816 */ /* 0x000fe20000000028 */
[----:B----4-:R-:W-:Y:S01]  /*7a80*/  IMAD.MOV.U32 R110, RZ, RZ, R230 ;  /* 0x000000ffff6e7224 */ /* 0x010fe200078e00e6 */
[----:B------:R-:W-:Y:S01]  /*7a90*/  LOP3.LUT R0, R2, 0xff, RZ, 0xc0, !PT ;  /* 0x000000ff02007812 */ /* 0x000fe200078ec0ff */
[----:B------:R-:W-:Y:S01]  /*7aa0*/  @!P1 HADD2 R131, -R41.H0_H0, -RZ.H0_H0 ;  /* 0xa00000ff29839230 */ /* 0x000fe20000000900 */
[----:B------:R-:W-:Y:S01]  /*7ab0*/  LOP3.LUT R9, R9, R229, R6, 0x96, !PT ;  /* 0x000000e509097212 */ /* 0x000fe200078e9606 */
[----:B------:R-:W-:Y:S01]  /*7ac0*/  IMAD.WIDE.U32 R6, R7, -0x326172a9, RZ ;  /* 0xcd9e8d5707067825 */ /* 0x000fe200078e00ff */
[----:B------:R-:W-:Y:S01]  /*7ad0*/  PRMT R126, R43, 0x5410, R42 ;  /* 0x000054102b7e7816 */ /* 0x000fe2000000002a */
[----:B------:R-:W-:Y:S01]  /*7ae0*/  @!P0 HADD2 R130, -R40.H0_H0, -RZ.H0_H0 ;  /* 0xa00000ff28828230 */ /* 0x000fe20000000900 */
[----:B------:R-:W-:Y:S01]  /*7af0*/  @!P2 PRMT R42, R127, 0x5410, RZ ;  /* 0x000054107f2aa816 */ /* 0x000fe200000000ff */
[----:B-----5:R-:W-:Y:S01]  /*7b00*/  IMAD.MOV.U32 R104, RZ, RZ, R227 ;  /* 0x000000ffff687224 */ /* 0x020fe200078e00e3 */
[----:B------:R-:W-:Y:S01]  /*7b10*/  ISETP.GE.U32.AND P2, PT, R194, R0, PT ;  /* 0x00000000c200720c */ /* 0x000fe20003f46070 */
[----:B------:R-:W-:Y:S01]  /*7b20*/  MUFU.EX2 R227, R118 ;  /* 0x0000007600e37308 */ /* 0x000fe20000000800 */
[----:B------:R-:W-:-:S02]  /*7b30*/  SHF.R.U32.HI R0, RZ, 0x18, R2 ;  /* 0x00000018ff007819 */ /* 0x000fc40000011602 */
[----:B------:R-:W-:Y:S02]  /*7b40*/  LOP3.LUT R10, R2, 0xffff, RZ, 0xc0, !PT ;  /* 0x0000ffff020a7812 */ /* 0x000fe400078ec0ff */
[----:B------:R-:W-:Y:S01]  /*7b50*/  SHF.R.U32.HI R11, RZ, 0x10, R2 ;  /* 0x00000010ff0b7819 */ /* 0x000fe20000011602 */
[----:B------:R-:W-:Y:S01]  /*7b60*/  IMAD.WIDE.U32 R2, R9, -0x326172a9, RZ ;  /* 0xcd9e8d5709027825 */ /* 0x000fe200078e00ff */
[----:B------:R-:W-:Y:S02]  /*7b70*/  @!P3 PRMT R43, R125, 0x5410, RZ ;  /* 0x000054107d2bb816 */ /* 0x000fe400000000ff */
[----:B------:R-:W-:Y:S01]  /*7b80*/  PRMT R125, R41, 0x5410, R40 ;  /* 0x00005410297d7816 */ /* 0x000fe20000000028 */
[----:B------:R-:W-:Y:S01]  /*7b90*/  FADD.FTZ R9, R98, R21 ;  /* 0x0000001562097221 */ /* 0x000fe20000010000 */
[----:B------:R-:W-:Y:S02]  /*7ba0*/  @!P1 PRMT R41, R131, 0x5410, RZ ;  /* 0x0000541083299816 */ /* 0x000fe400000000ff */
[----:B------:R-:W-:Y:S01]  /*7bb0*/  ISETP.GE.U32.AND P1, PT, R194, R0, PT ;  /* 0x00000000c200720c */ /* 0x000fe20003f26070 */
[----:B------:R-:W-:Y:S01]  /*7bc0*/  FADD.FTZ R9, R32, R9 ;  /* 0x0000000920097221 */ /* 0x000fe20000010000 */
[----:B------:R-:W-:Y:S01]  /*7bd0*/  LOP3.LUT R12, R7, R230, R12, 0x96, !PT ;  /* 0x000000e6070c7212 */ /* 0x000fe200078e960c */
[----:B------:R-:W-:Y:S01]  /*7be0*/  IMAD.SHL.U32 R32, R187, 0x8, RZ ;  /* 0x00000008bb207824 */ /* 0x000fe200078e00ff */
[----:B------:R-:W-:Y:S01]  /*7bf0*/  LOP3.LUT R6, R3, R231, R6, 0x96, !PT ;  /* 0x000000e703067212 */ /* 0x000fe200078e9606 */
[----:B------:R-:W-:Y:S01]  /*7c00*/  MUFU.EX2 R230, R113 ;  /* 0x0000007100e67308 */ /* 0x000fe20000000800 */
[C---:B------:R-:W-:Y:S01]  /*7c10*/  LOP3.LUT R7, R2.reuse, 0xff, RZ, 0xc0, !PT ;  /* 0x000000ff02077812 */ /* 0x040fe200078ec0ff */
[----:B------:R-:W-:Y:S01]  /*7c20*/  FADD.FTZ R96, R33, R9 ;  /* 0x0000000921607221 */ /* 0x000fe20000010000 */
[----:B------:R-:W-:Y:S01]  /*7c30*/  LOP3.LUT R16, R2, 0xffff, RZ, 0xc0, !PT ;  /* 0x0000ffff02107812 */ /* 0x000fe200078ec0ff */
[----:B------:R-:W-:Y:S01]  /*7c40*/  IMAD.WIDE R32, R32, 0x2, R34 ;  /* 0x0000000220207825 */ /* 0x000fe200078e0222 */
[----:B------:R-:W-:-:S02]  /*7c50*/  SHF.R.U32.HI R13, RZ, 0x10, R2 ;  /* 0x00000010ff0d7819 */ /* 0x000fc40000011602 */
[----:B------:R-:W-:Y:S01]  /*7c60*/  SHF.R.U32.HI R0, RZ, 0x18, R2 ;  /* 0x00000018ff007819 */ /* 0x000fe20000011602 */
[----:B------:R-:W-:Y:S01]  /*7c70*/  IMAD.WIDE.U32 R2, R27, -0x2daee0ad, RZ ;  /* 0xd2511f531b027825 */ /* 0x000fe200078e00ff */
[----:B------:R-:W-:Y:S01]  /*7c80*/  @!P0 PRMT R40, R130, 0x5410, RZ ;  /* 0x0000541082288816 */ /* 0x000fe200000000ff */
[----:B------:R-:W-:Y:S01]  /*7c90*/  ST.E.U16 [R32.64], R36 ;  /* 0x0000002420007985 */ /* 0x000fe2000c101504 */
[----:B------:R-:W-:Y:S02]  /*7ca0*/  ISETP.GE.U32.AND P0, PT, R194, R7, PT ;  /* 0x00000007c200720c */ /* 0x000fe40003f06070 */
[----:B------:R-:W-:Y:S01]  /*7cb0*/  LOP3.LUT R45, R3, R252, R14, 0x96, !PT ;  /* 0x000000fc032d7212 */ /* 0x000fe200078e960e */
[----:B------:R-:W-:Y:S01]  /*7cc0*/  ST.E.U16 [R32.64+0x2], R39 ;  /* 0x0000022720007985 */ /* 0x000fe2000c101504 */
[C---:B------:R-:W-:Y:S02]  /*7cd0*/  LOP3.LUT R83, R2.reuse, 0xffff, RZ, 0xc0, !PT ;  /* 0x0000ffff02537812 */ /* 0x040fe400078ec0ff */
[----:B------:R-:W-:-:S02]  /*7ce0*/  LOP3.LUT R86, R2, 0xff, RZ, 0xc0, !PT ;  /* 0x000000ff02567812 */ /* 0x000fc400078ec0ff */
[--C-:B------:R-:W-:Y:S02]  /*7cf0*/  SHF.R.U32.HI R84, RZ, 0x10, R2.reuse ;  /* 0x00000010ff547819 */ /* 0x100fe40000011602 */
[----:B------:R-:W-:Y:S01]  /*7d00*/  SHF.R.U32.HI R85, RZ, 0x18, R2 ;  /* 0x00000018ff557819 */ /* 0x000fe20000011602 */
[----:B------:R-:W-:Y:S01]  /*7d10*/  IMAD.WIDE.U32 R2, R12, -0x2daee0ad, RZ ;  /* 0xd2511f530c027825 */ /* 0x000fe200078e00ff */
[----:B------:R-:W-:Y:S02]  /*7d20*/  @!P4 PRMT R44, R123, 0x5410, RZ ;  /* 0x000054107b2cc816 */ /* 0x000fe400000000ff */
[----:B------:R-:W-:Y:S02]  /*7d30*/  ISETP.GE.U32.AND P4, PT, R194, R0, PT ;  /* 0x00000000c200720c */ /* 0x000fe40003f86070 */
[C---:B------:R-:W-:Y:S02]  /*7d40*/  LOP3.LUT R7, R2.reuse, 0xff, RZ, 0xc0, !PT ;  /* 0x000000ff02077812 */ /* 0x040fe400078ec0ff */
[----:B------:R-:W-:-:S02]  /*7d50*/  LOP3.LUT R29, R2, 0xffff, RZ, 0xc0, !PT ;  /* 0x0000ffff021d7812 */ /* 0x000fc400078ec0ff */
[--C-:B------:R-:W-:Y:S02]  /*7d60*/  SHF.R.U32.HI R28, RZ, 0x10, R2.reuse ;  /* 0x00000010ff1c7819 */ /* 0x100fe40000011602 */
[----:B------:R-:W-:Y:S02]  /*7d70*/  SHF.R.U32.HI R12, RZ, 0x18, R2 ;  /* 0x00000018ff0c7819 */ /* 0x000fe40000011602 */
[----:B------:R-:W-:Y:S02]  /*7d80*/  SHF.R.U32.HI R2, RZ, 0x8, R22 ;  /* 0x00000008ff027819 */ /* 0x000fe40000011616 */
[----:B------:R-:W-:Y:S01]  /*7d90*/  LOP3.LUT R0, R3, R252, R8, 0x96, !PT ;  /* 0x000000fc03007212 */ /* 0x000fe200078e9608 */
[----:B------:R-:W-:Y:S01]  /*7da0*/  FADD.FTZ R8, R173, R19 ;  /* 0x00000013ad087221 */ /* 0x000fe20000010000 */
[----:B------:R-:W-:Y:S02]  /*7db0*/  PRMT R89, R25, 0x5410, R2 ;  /* 0x0000541019597816 */ /* 0x000fe40000000002 */
[----:B------:R-:W-:Y:S01]  /*7dc0*/  LOP3.LUT R2, R24, 0xff, RZ, 0xc0, !PT ;  /* 0x000000ff18027812 */ /* 0x000fe200078ec0ff */
[----:B------:R-:W-:Y:S01]  /*7dd0*/  FADD.FTZ R27, R175, R8 ;  /* 0x00000008af1b7221 */ /* 0x000fe20000010000 */
[----:B------:R-:W-:Y:S01]  /*7de0*/  SHF.R.U32.HI R3, RZ, 0x8, R10 ;  /* 0x00000008ff037819 */ /* 0x000fe2000001160a */
[----:B------:R-:W-:Y:S01]  /*7df0*/  FADD.FTZ R10, R30, R17 ;  /* 0x000000111e0a7221 */ /* 0x000fe20000010000 */
[----:B------:R-:W-:Y:S01]  /*7e00*/  PRMT R87, R2, 0x5410, R23 ;  /* 0x0000541002577816 */ /* 0x000fe20000000017 */
[----:B------:R-:W-:Y:S01]  /*7e10*/  IMAD.SHL.U32 R30, R187, 0x40, RZ ;  /* 0x00000040bb1e7824 */ /* 0x000fe200078e00ff */
[----:B------:R-:W-:Y:S01]  /*7e20*/  F2FP.PACK_AB R23, R178, R169 ;  /* 0x000000a9b217723e */ /* 0x000fe200000000ff */
[----:B------:R-:W-:Y:S01]  /*7e30*/  FADD.FTZ R95, R179, R27 ;  /* 0x0000001bb35f7221 */ /* 0x000fe20000010000 */
[----:B------:R-:W-:Y:S01]  /*7e40*/  LOP3.LUT R2, R3, 0xffff, RZ, 0xc0, !PT ;  /* 0x0000ffff03027812 */ /* 0x000fe200078ec0ff */
[----:B------:R-:W-:Y:S01]  /*7e50*/  IMAD.MOV.U32 R179, RZ, RZ, R190 ;  /* 0x000000ffffb37224 */ /* 0x000fe200078e00be */
[----:B------:R-:W-:Y:S01]  /*7e60*/  PRMT R22, R23, 0x7632, R22 ;  /* 0x0000763217167816 */ /* 0x000fe20000000016 */
[----:B------:R-:W-:Y:S01]  /*7e70*/  @!P2 HADD2 R133, -R23.H0_H0, -RZ.H0_H0 ;  /* 0xa00000ff1785a230 */ /* 0x000fe20000000900 */
[----:B------:R-:W-:-:S02]  /*7e80*/  ISETP.GE.U32.AND P3, PT, R194, R2, PT ;  /* 0x00000002c200720c */ /* 0x000fc40003f66070 */
[----:B------:R-:W-:Y:S01]  /*7e90*/  LOP3.LUT R2, R11, 0xff, RZ, 0xc0, !PT ;  /* 0x000000ff0b027812 */ /* 0x000fe200078ec0ff */
[----:B------:R-:W-:Y:S01]  /*7ea0*/  FADD.FTZ R11, R174, R18 ;  /* 0x00000012ae0b7221 */ /* 0x000fe20000010000 */
[----:B------:R-:W-:Y:S02]  /*7eb0*/  PRMT R98, R23, 0x5410, R22 ;  /* 0x0000541017627816 */ /* 0x000fe40000000016 */
[----:B------:R-:W-:Y:S02]  /*7ec0*/  @!P2 PRMT R23, R133, 0x5410, RZ ;  /* 0x000054108517a816 */ /* 0x000fe400000000ff */
[----:B------:R-:W-:Y:S02]  /*7ed0*/  ISETP.GE.U32.AND P2, PT, R194, R2, PT ;  /* 0x00000002c200720c */ /* 0x000fe40003f46070 */
[----:B------:R-:W-:Y:S02]  /*7ee0*/  LOP3.LUT R2, R6, 0xffff, RZ, 0xc0, !PT ;  /* 0x0000ffff06027812 */ /* 0x000fe400078ec0ff */
[----:B--2---:R-:W-:Y:S01]  /*7ef0*/  F2FP.PACK_AB R25, R168, R88 ;  /* 0x00000058a819723e */ /* 0x004fe200000000ff */
[----:B------:R-:W-:Y:S01]  /*7f00*/  @!P3 HADD2 R132, -R22.H0_H0, -RZ.H0_H0 ;  /* 0xa00000ff1684b230 */ /* 0x000fe20000000900 */
[----:B------:R-:W-:-:S02]  /*7f10*/  LOP3.LUT R3, R6, 0xff, RZ, 0xc0, !PT ;  /* 0x000000ff06037812 */ /* 0x000fc400078ec0ff */
[----:B------:R-:W-:Y:S02]  /*7f20*/  SHF.R.U32.HI R2, RZ, 0x8, R2 ;  /* 0x00000008ff027819 */ /* 0x000fe40000011602 */
[----:B------:R-:W-:Y:S02]  /*7f30*/  @!P3 PRMT R22, R132, 0x5410, RZ ;  /* 0x000054108416b816 */ /* 0x000fe400000000ff */
[C---:B------:R-:W-:Y:S01]  /*7f40*/  PRMT R24, R25.reuse, 0x7632, R24 ;  /* 0x0000763219187816 */ /* 0x040fe20000000018 */
[----:B------:R-:W-:Y:S01]  /*7f50*/  @!P2 HADD2 R134, -R25.H0_H0, -RZ.H0_H0 ;  /* 0xa00000ff1986a230 */ /* 0x000fe20000000900 */
[----:B------:R-:W-:Y:S02]  /*7f60*/  ISETP.GE.U32.AND P3, PT, R194, R3, PT ;  /* 0x00000003c200720c */ /* 0x000fe40003f66070 */
[----:B------:R-:W-:Y:S01]  /*7f70*/  LOP3.LUT R2, R2, 0xffff, RZ, 0xc0, !PT ;  /* 0x0000ffff02027812 */ /* 0x000fe200078ec0ff */
[----:B------:R-:W-:Y:S01]  /*7f80*/  @!P1 HADD2 R135, -R24.H0_H0, -RZ.H0_H0 ;  /* 0xa00000ff18879230 */ /* 0x000fe20000000900 */
[----:B------:R-:W-:-:S02]  /*7f90*/  PRMT R92, R25, 0x5410, R24 ;  /* 0x00005410195c7816 */ /* 0x000fc40000000018 */
[----:B------:R-:W-:Y:S02]  /*7fa0*/  @!P2 PRMT R25, R134, 0x5410, RZ ;  /* 0x000054108619a816 */ /* 0x000fe400000000ff */
[C---:B------:R-:W-:Y:S02]  /*7fb0*/  ISETP.GE.U32.AND P2, PT, R194.reuse, R2, PT ;  /* 0x00000002c200720c */ /* 0x040fe40003f46070 */
[--C-:B------:R-:W-:Y:S02]  /*7fc0*/  SHF.R.U32.HI R2, RZ, 0x18, R6.reuse ;  /* 0x00000018ff027819 */ /* 0x100fe40000011606 */
[----:B------:R-:W-:Y:S02]  /*7fd0*/  F2FP.PACK_AB R21, R177, R176 ;  /* 0x000000b0b115723e */ /* 0x000fe400000000ff */
[----:B------:R-:W-:Y:S02]  /*7fe0*/  @!P1 PRMT R24, R135, 0x5410, RZ ;  /* 0x0000541087189816 */ /* 0x000fe400000000ff */
[----:B------:R-:W-:Y:S01]  /*7ff0*/  ISETP.GE.U32.AND P1, PT, R194, R2, PT ;  /* 0x00000002c200720c */ /* 0x000fe20003f26070 */
[----:B------:R-:W-:Y:S01]  /*8000*/  @!P3 HADD2 R137, -R21.H0_H0, -RZ.H0_H0 ;  /* 0xa00000ff1589b230 */ /* 0x000fe20000000900 */
[----:B------:R-:W-:-:S02]  /*8010*/  SHF.R.U32.HI R2, RZ, 0x10, R6 ;  /* 0x00000010ff027819 */ /* 0x000fc40000011606 */
[----:B------:R-:W-:Y:S02]  /*8020*/  PRMT R17, R21, 0x7632, R17 ;  /* 0x0000763215117816 */ /* 0x000fe40000000011 */
[----:B------:R-:W-:Y:S02]  /*8030*/  LOP3.LUT R2, R2, 0xff, RZ, 0xc0, !PT ;  /* 0x000000ff02027812 */ /* 0x000fe400078ec0ff */
[----:B------:R-:W-:Y:S01]  /*8040*/  F2FP.PACK_AB R19, R97, R158 ;  /* 0x0000009e6113723e */ /* 0x000fe200000000ff */
[----:B------:R-:W-:Y:S01]  /*8050*/  @!P2 HADD2 R136, -R17.H0_H0, -RZ.H0_H0 ;  /* 0xa00000ff1188a230 */ /* 0x000fe20000000900 */
[----:B------:R-:W-:Y:S02]  /*8060*/  PRMT R154, R21, 0x5410, R17 ;  /* 0x00005410159a7816 */ /* 0x000fe40000000011 */
[----:B------:R-:W-:Y:S02]  /*8070*/  @!P3 PRMT R21, R137, 0x5410, RZ ;  /* 0x000054108915b816 */ /* 0x000fe400000000ff */
[----:B------:R-:W-:-:S02]  /*8080*/  ISETP.GE.U32.AND P3, PT, R194, R2, PT ;  /* 0x00000002c200720c */ /* 0x000fc40003f66070 */
[----:B------:R-:W-:Y:S02]  /*8090*/  PRMT R18, R19, 0x7632, R18 ;  /* 0x0000763213127816 */ /* 0x000fe40000000012 */
[----:B------:R-:W-:Y:S02]  /*80a0*/  LOP3.LUT R2, R13, 0xff, RZ, 0xc0, !PT ;  /* 0x000000ff0d027812 */ /* 0x000fe400078ec0ff */
[----:B------:R-:W-:Y:S01]  /*80b0*/  @!P2 PRMT R17, R136, 0x5410, RZ ;  /* 0x000054108811a816 */ /* 0x000fe200000000ff */
[----:B------:R-:W-:Y:S01]  /*80c0*/  @!P1 HADD2 R138, -R18.H0_H0, -RZ.H0_H0 ;  /* 0xa00000ff128a9230 */ /* 0x000fe20000000900 */
[----:B------:R-:W-:Y:S02]  /*80d0*/  ISETP.GE.U32.AND P2, PT, R194, R2, PT ;  /* 0x00000002c200720c */ /* 0x000fe40003f46070 */
[----:B------:R-:W-:Y:S02]  /*80e0*/  SHF.R.U32.HI R2, RZ, 0x8, R16 ;  /* 0x00000008ff027819 */ /* 0x000fe40000011610 */
[----:B------:R-:W-:Y:S01]  /*80f0*/  PRMT R152, R19, 0x5410, R18 ;  /* 0x0000541013987816 */ /* 0x000fe20000000012 */
[----:B------:R-:W-:Y:S01]  /*8100*/  @!P3 HADD2 R139, -R19.H0_H0, -RZ.H0_H0 ;  /* 0xa00000ff138bb230 */ /* 0x000fe20000000900 */
[----:B------:R-:W-:-:S02]  /*8110*/  LOP3.LUT R2, R2, 0xffff, RZ, 0xc0, !PT ;  /* 0x0000ffff02027812 */ /* 0x000fc400078ec0ff */
[----:B------:R-:W-:Y:S02]  /*8120*/  @!P1 PRMT R18, R138, 0x5410, RZ ;  /* 0x000054108a129816 */ /* 0x000fe400000000ff */
[----:B------:R-:W1:Y:S01]  /*8130*/  MUFU.EX2 R138, R112 ;  /* 0x00000070008a7308 */ /* 0x000e620000000800 */
[----:B------:R-:W-:Y:S02]  /*8140*/  ISETP.GE.U32.AND P1, PT, R194, R2, PT ;  /* 0x00000002c200720c */ /* 0x000fe40003f26070 */
[----:B---3--:R-:W-:Y:S02]  /*8150*/  F2FP.PACK_AB R14, R236, R225 ;  /* 0x000000e1ec0e723e */ /* 0x008fe400000000ff */
[----:B------:R-:W-:Y:S02]  /*8160*/  LOP3.LUT R2, R15, 0xffff, RZ, 0xc0, !PT ;  /* 0x0000ffff0f027812 */ /* 0x000fe400078ec0ff */
[----:B------:R-:W-:Y:S01]  /*8170*/  SHF.R.U32.HI R3, RZ, 0x10, R15 ;  /* 0x00000010ff037819 */ /* 0x000fe2000001160f */
[----:B------:R-:W-:Y:S01]  /*8180*/  @!P0 HADD2 R140, -R14.H0_H0, -RZ.H0_H0 ;  /* 0xa00000ff0e8c8230 */ /* 0x000fe20000000900 */
[----:B------:R-:W-:Y:S01]  /*8190*/  @!P3 PRMT R19, R139, 0x5410, RZ ;  /* 0x000054108b13b816 */ /* 0x000fe200000000ff */
[----:B------:R-:W-:Y:S01]  /*81a0*/  IMAD.MOV.U32 R139, RZ, RZ, R231 ;  /* 0x000000ffff8b7224 */ /* 0x000fe200078e00e7 */
[----:B------:R-:W-:Y:S01]  /*81b0*/  PRMT R13, R14, 0x7632, R13 ;  /* 0x000076320e0d7816 */ /* 0x000fe2000000000d */
[----:B------:R2:W3:Y:S01]  /*81c0*/  MUFU.EX2 R231, R106 ;  /* 0x0000006a00e77308 */ /* 0x0004e20000000800 */
[----:B------:R-:W-:-:S02]  /*81d0*/  ISETP.GE.U32.AND P3, PT, R194, R7, PT ;  /* 0x00000007c200720c */ /* 0x000fc40003f66070 */
[----:B------:R-:W-:Y:S01]  /*81e0*/  SHF.R.U32.HI R6, RZ, 0x8, R2 ;  /* 0x00000008ff067819 */ /* 0x000fe20000011602 */
[----:B------:R-:W-:Y:S01]  /*81f0*/  @!P1 HADD2 R141, -R13.H0_H0, -RZ.H0_H0 ;  /* 0xa00000ff0d8d9230 */ /* 0x000fe20000000900 */
[----:B------:R-:W-:Y:S02]  /*8200*/  SHF.R.U32.HI R7, RZ, 0x18, R15 ;  /* 0x00000018ff077819 */ /* 0x000fe4000001160f */
[----:B------:R-:W-:Y:S01]  /*8210*/  LOP3.LUT R2, R3, 0xff, RZ, 0xc0, !PT ;  /* 0x000000ff03027812 */ /* 0x000fe200078ec0ff */
[----:B------:R-:W-:Y:S01]  /*8220*/  FADD.FTZ R3, R180, R11 ;  /* 0x0000000bb4037221 */ /* 0x000fe20000010000 */
[----:B-1----:R-:W-:Y:S01]  /*8230*/  F2FP.PACK_AB R16, R138, R105 ;  /* 0x000000698a10723e */ /* 0x002fe200000000ff */
[----:B------:R-:W-:Y:S01]  /*8240*/  IMAD.MOV.U32 R180, RZ, RZ, R229 ;  /* 0x000000ffffb47224 */ /* 0x000fe200078e00e5 */
[----:B------:R-:W-:Y:S01]  /*8250*/  PRMT R81, R2, 0x5410, R7 ;  /* 0x0000541002517816 */ /* 0x000fe20000000007 */
[----:B------:R-:W1:Y:S01]  /*8260*/  MUFU.EX2 R229, R99 ;  /* 0x0000006300e57308 */ /* 0x000e620000000800 */
[----:B------:R-:W-:Y:S01]  /*8270*/  LOP3.LUT R2, R28, 0xff, RZ, 0xc0, !PT ;  /* 0x000000ff1c027812 */ /* 0x000fe200078ec0ff */
[----:B------:R-:W-:Y:S01]  /*8280*/  @!P2 HADD2 R142, -R16.H0_H0, -RZ.H0_H0 ;  /* 0xa00000ff108ea230 */ /* 0x000fe20000000900 */
[----:B------:R-:W-:Y:S01]  /*8290*/  LOP3.LUT R8, R15, 0xff, RZ, 0xc0, !PT ;  /* 0x000000ff0f087812 */ /* 0x000fe200078ec0ff */
[----:B------:R-:W-:Y:S01]  /*82a0*/  FADD.FTZ R93, R181, R3 ;  /* 0x00000003b55d7221 */ /* 0x000fe20000010000 */
[----:B------:R-:W-:Y:S01]  /*82b0*/  PRMT R137, R14, 0x5410, R13 ;  /* 0x000054100e897816 */ /* 0x000fe2000000000d */
[----:B------:R-:W-:Y:S01]  /*82c0*/  IMAD R28, R187, 0x48, RZ ;  /* 0x00000048bb1c7824 */ /* 0x000fe200078e02ff */
[----:B------:R-:W-:Y:S01]  /*82d0*/  @!P1 PRMT R13, R141, 0x5410, RZ ;  /* 0x000054108d0d9816 */ /* 0x000fe200000000ff */
[----:B--2---:R-:W-:Y:S01]  /*82e0*/  IMAD.MOV.U32 R106, RZ, RZ, R228 ;  /* 0x000000ffff6a7224 */ /* 0x004fe200078e00e4 */
[----:B------:R-:W-:Y:S01]  /*82f0*/  PRMT R15, R16, 0x7632, R15 ;  /* 0x00007632100f7816 */ /* 0x000fe2000000000f */
[----:B------:R-:W2:Y:S01]  /*8300*/  MUFU.EX2 R228, R116 ;  /* 0x0000007400e47308 */ /* 0x000ea20000000800 */
[----:B------:R-:W-:-:S02]  /*8310*/  ISETP.GE.U32.AND P1, PT, R194, R2, PT ;  /* 0x00000002c200720c */ /* 0x000fc40003f26070 */
[----:B------:R-:W-:Y:S01]  /*8320*/  LOP3.LUT R2, R0, 0xff, RZ, 0xc0, !PT ;  /* 0x000000ff00027812 */ /* 0x000fe200078ec0ff */
[----:B------:R-:W-:Y:S01]  /*8330*/  @!P4 HADD2 R143, -R15.H0_H0, -RZ.H0_H0 ;  /* 0xa00000ff0f8fc230 */ /* 0x000fe20000000900 */
[----:B------:R-:W-:Y:S02]  /*8340*/  PRMT R136, R16, 0x5410, R15 ;  /* 0x0000541010887816 */ /* 0x000fe4000000000f */
[----:B------:R-:W-:Y:S02]  /*8350*/  @!P2 PRMT R16, R142, 0x5410, RZ ;  /* 0x000054108e10a816 */ /* 0x000fe400000000ff */
[----:B------:R-:W-:Y:S02]  /*8360*/  ISETP.GE.U32.AND P2, PT, R194, R2, PT ;  /* 0x00000002c200720c */ /* 0x000fe40003f46070 */
[----:B------:R-:W-:Y:S02]  /*8370*/  LOP3.LUT R2, R0, 0xffff, RZ, 0xc0, !PT ;  /* 0x0000ffff00027812 */ /* 0x000fe400078ec0ff */
[----:B------:R-:W-:-:S02]  /*8380*/  @!P4 PRMT R15, R143, 0x5410, RZ ;  /* 0x000054108f0fc816 */ /* 0x000fc400000000ff */
[----:B------:R-:W-:Y:S02]  /*8390*/  SHF.R.U32.HI R2, RZ, 0x8, R2 ;  /* 0x00000008ff027819 */ /* 0x000fe40000011602 */
[----:B------:R-:W-:Y:S02]  /*83a0*/  @!P0 PRMT R14, R140, 0x5410, RZ ;  /* 0x000054108c0e8816 */ /* 0x000fe400000000ff */
[----:B------:R-:W-:Y:S02]  /*83b0*/  LOP3.LUT R2, R2, 0xffff, RZ, 0xc0, !PT ;  /* 0x0000ffff02027812 */ /* 0x000fe400078ec0ff */
[C---:B------:R-:W-:Y:S02]  /*83c0*/  ISETP.GE.U32.AND P0, PT, R194.reuse, R12, PT ;  /* 0x0000000cc200720c */ /* 0x040fe40003f06070 */
[----:B------:R-:W-:Y:S02]  /*83d0*/  ISETP.GE.U32.AND P4, PT, R194, R2, PT ;  /* 0x00000002c200720c */ /* 0x000fe40003f86070 */
[----:B------:R-:W-:-:S02]  /*83e0*/  F2FP.PACK_AB R12, R234, R233 ;  /* 0x000000e9ea0c723e */ /* 0x000fc400000000ff */
[----:B------:R-:W-:Y:S01]  /*83f0*/  SHF.R.U32.HI R2, RZ, 0x8, R29 ;  /* 0x00000008ff027819 */ /* 0x000fe2000001161d */
[----:B------:R-:W-:Y:S01]  /*8400*/  IMAD.WIDE R28, R28, 0x2, R34 ;  /* 0x000000021c1c7825 */ /* 0x000fe200078e0222 */
[----:B------:R-:W-:Y:S01]  /*8410*/  PRMT R11, R12, 0x7632, R11 ;  /* 0x000076320c0b7816 */ /* 0x000fe2000000000b */
[----:B------:R-:W-:Y:S01]  /*8420*/  @!P2 HADD2 R145, -R12.H0_H0, -RZ.H0_H0 ;  /* 0xa00000ff0c91a230 */ /* 0x000fe20000000900 */
[----:B------:R-:W-:Y:S02]  /*8430*/  LOP3.LUT R2, R2, 0xffff, RZ, 0xc0, !PT ;  /* 0x0000ffff02027812 */ /* 0x000fe400078ec0ff */
[----:B------:R-:W-:Y:S02]  /*8440*/  PRMT R131, R12, 0x5410, R11 ;  /* 0x000054100c837816 */ /* 0x000fe4000000000b */
[----:B------:R-:W-:Y:S01]  /*8450*/  @!P2 PRMT R12, R145, 0x5410, RZ ;  /* 0x00005410910ca816 */ /* 0x000fe200000000ff */
[----:B------:R-:W-:Y:S01]  /*8460*/  @!P4 HADD2 R144, -R11.H0_H0, -RZ.H0_H0 ;  /* 0xa00000ff0b90c230 */ /* 0x000fe20000000900 */
[----:B------:R-:W-:Y:S01]  /*8470*/  ISETP.GE.U32.AND P2, PT, R194, R2, PT ;  /* 0x00000002c200720c */ /* 0x000fe20003f46070 */
[----:B------:R-:W-:Y:S01]  /*8480*/  IMAD.MOV.U32 R145, RZ, RZ, R203 ;  /* 0x000000ffff917224 */ /* 0x000fe200078e00cb */
[----:B------:R-:W-:-:S02]  /*8490*/  SHF.R.U32.HI R2, RZ, 0x18, R0 ;  /* 0x00000018ff027819 */ /* 0x000fc40000011600 */
[----:B------:R-:W-:Y:S01]  /*84a0*/  PRMT R82, R8, 0x5410, R6 ;  /* 0x0000541008527816 */ /* 0x000fe20000000006 */
[----:B------:R-:W-:Y:S01]  /*84b0*/  FADD.FTZ R6, R31, R10 ;  /* 0x0000000a1f067221 */ /* 0x000fe20000010000 */
[----:B---3--:R-:W-:Y:S01]  /*84c0*/  F2FP.PACK_AB R8, R232, R231 ;  /* 0x000000e7e808723e */ /* 0x008fe200000000ff */
[----:B------:R-:W-:Y:S01]  /*84d0*/  IMAD.WIDE R30, R30, 0x2, R34 ;  /* 0x000000021e1e7825 */ /* 0x000fe200078e0222 */
[----:B------:R-:W-:Y:S02]  /*84e0*/  @!P4 PRMT R11, R144, 0x5410, RZ ;  /* 0x00005410900bc816 */ /* 0x000fe400000000ff */
[----:B------:R-:W-:Y:S01]  /*84f0*/  ISETP.GE.U32.AND P4, PT, R194, R2, PT ;  /* 0x00000002c200720c */ /* 0x000fe20003f86070 */
[----:B------:R-:W-:Y:S01]  /*8500*/  @!P3 HADD2 R146, -R8.H0_H0, -RZ.H0_H0 ;  /* 0xa00000ff0892b230 */ /* 0x000fe20000000900 */
[----:B------:R-:W-:Y:S01]  /*8510*/  SHF.R.U32.HI R2, RZ, 0x10, R0 ;  /* 0x00000010ff027819 */ /* 0x000fe20000011600 */
[----:B------:R-:W-:Y:S01]  /*8520*/  IMAD.MOV.U32 R144, RZ, RZ, R202 ;  /* 0x000000ffff907224 */ /* 0x000fe200078e00ca */
[----:B-1----:R-:W-:Y:S01]  /*8530*/  F2FP.PACK_AB R10, R230, R229 ;  /* 0x000000e5e60a723e */ /* 0x002fe200000000ff */
[----:B------:R-:W-:Y:S01]  /*8540*/  IMAD.WIDE.U32 R202, R171, -0x326172a9, RZ ;  /* 0xcd9e8d57abca7825 */ /* 0x000fe200078e00ff */
[----:B------:R-:W-:Y:S01]  /*8550*/  PRMT R0, R8, 0x7632, R0 ;  /* 0x0000763208007816 */ /* 0x000fe20000000000 */
[----:B------:R1:W-:Y:S01]  /*8560*/  ST.E.U16 [R30.64], R26 ;  /* 0x0000001a1e007985 */ /* 0x0003e2000c101504 */
[----:B------:R-:W-:Y:S01]  /*8570*/  LOP3.LUT R2, R2, 0xff, RZ, 0xc0, !PT ;  /* 0x000000ff02027812 */ /* 0x000fe200078ec0ff */
[----:B------:R-:W-:Y:S01]  /*8580*/  @!P1 HADD2 R148, -R10.H0_H0, -RZ.H0_H0 ;  /* 0xa00000ff0a949230 */ /* 0x000fe20000000900 */
[----:B------:R-:W-:Y:S01]  /*8590*/  PRMT R9, R10, 0x7632, R9 ;  /* 0x000076320a097816 */ /* 0x000fe20000000009 */
[----:B------:R-:W-:Y:S01]  /*85a0*/  @!P2 HADD2 R147, -R0.H0_H0, -RZ.H0_H0 ;  /* 0xa00000ff0093a230 */ /* 0x000fe20000000900 */
[----:B------:R-:W-:Y:S01]  /*85b0*/  PRMT R130, R8, 0x5410, R0 ;  /* 0x0000541008827816 */ /* 0x000fe20000000000 */
[----:B------:R-:W-:Y:S01]  /*85c0*/  ST.E.U16 [R30.64+0x2], R20 ;  /* 0x000002141e007985 */ /* 0x000fe2000c101504 */
[----:B------:R-:W-:Y:S01]  /*85d0*/  @!P3 PRMT R8, R146, 0x5410, RZ ;  /* 0x000054109208b816 */ /* 0x000fe200000000ff */
[----:B------:R-:W-:Y:S01]  /*85e0*/  @!P0 HADD2 R149, -R9.H0_H0, -RZ.H0_H0 ;  /* 0xa00000ff09958230 */ /* 0x000fe20000000900 */
[----:B------:R-:W-:Y:S01]  /*85f0*/  ISETP.GE.U32.AND P3, PT, R194, R2, PT ;  /* 0x00000002c200720c */ /* 0x000fe20003f66070 */
[----:B------:R3:W-:Y:S01]  /*8600*/  ST.E.U16 [R28.64+0x2], R37 ;  /* 0x000002251c007985 */ /* 0x0007e2000c101504 */
[----:B------:R-:W-:Y:S01]  /*8610*/  LOP3.LUT R2, R159, R201, R202, 0x96, !PT ;  /* 0x000000c99f027212 */ /* 0x000fe200078e96ca */
[----:B------:R-:W-:Y:S01]  /*8620*/  FADD.FTZ R94, R88, R6 ;  /* 0x00000006585e7221 */ /* 0x000fe20000010000 */
[----:B------:R-:W-:Y:S01]  /*8630*/  LOP3.LUT R3, R188, R203, RZ, 0x3c, !PT ;  /* 0x000000cbbc037212 */ /* 0x000fe200078e3cff */
[----:B------:R4:W-:Y:S01]  /*8640*/  ST.E.U16 [R28.64], R38 ;  /* 0x000000261c007985 */ /* 0x0009e2000c101504 */
[----:B------:R-:W-:Y:S01]  /*8650*/  PRMT R129, R10, 0x5410, R9 ;  /* 0x000054100a817816 */ /* 0x000fe20000000009 */
[----:B------:R-:W-:Y:S01]  /*8660*/  IMAD.SHL.U32 R188, R5, 0x2, RZ ;  /* 0x0000000205bc7824 */ /* 0x000fe200078e00ff */
[----:B------:R-:W-:Y:S01]  /*8670*/  @!P1 PRMT R10, R148, 0x5410, RZ ;  /* 0x00005410940a9816 */ /* 0x000fe200000000ff */
[----:B------:R-:W-:Y:S01]  /*8680*/  ST.E.U16 [R34.64+0x10], R77 ;  /* 0x0000104d22007985 */ /* 0x000fe2000c101504 */
[----:B------:R-:W-:Y:S01]  /*8690*/  @!P0 PRMT R9, R149, 0x5410, RZ ;  /* 0x0000541095098816 */ /* 0x000fe200000000ff */
[----:B------:R-:W-:Y:S01]  /*86a0*/  IMAD.WIDE.U32 R148, R3, -0x2daee0ad, RZ ;  /* 0xd2511f5303947825 */ /* 0x000fe200078e00ff */
[----:B------:R-:W-:Y:S01]  /*86b0*/  @!P2 PRMT R0, R147, 0x5410, RZ ;  /* 0x000054109300a816 */ /* 0x000fe200000000ff */
[----:B------:R5:W-:Y:S01]  /*86c0*/  ST.E.U16 [R34.64+0x12], R74 ;  /* 0x0000124a22007985 */ /* 0x000be2000c101504 */
[----:B--2---:R-:W-:Y:S01]  /*86d0*/  F2FP.PACK_AB R7, R227, R228 ;  /* 0x000000e4e307723e */ /* 0x004fe200000000ff */
[----:B------:R-:W-:Y:S01]  /*86e0*/  IMAD R190, R4, 0x2, R188 ;  /* 0x0000000204be7824 */ /* 0x000fe200078e02bc */
[----:B------:R-:W-:Y:S01]  /*86f0*/  LOP3.LUT R5, R84, 0xff, RZ, 0xc0, !PT ;  /* 0x000000ff54057812 */ /* 0x000fe200078ec0ff */
[----:B------:R-:W-:Y:S01]  /*8700*/  ST.E.U16 [R32.64+0x10], R78 ;  /* 0x0000104e20007985 */ /* 0x000fe2000c101504 */
[----:B-1----:R-:W-:Y:S01]  /*8710*/  IMAD.WIDE.U32 R26, R2, -0x2daee0ad, RZ ;  /* 0xd2511f53021a7825 */ /* 0x002fe200078e00ff */
[----:B------:R-:W-:Y:S01]  /*8720*/  LOP3.LUT R2, R149, R153, R222, 0x96, !PT ;  /* 0x0000009995027212 */ /* 0x000fe200078e96de */
[----:B------:R-:W-:Y:S01]  /*8730*/  @!P3 HADD2 R151, -R7.H0_H0, -RZ.H0_H0 ;  /* 0xa00000ff0797b230 */ /* 0x000fe20000000900 */
[----:B------:R-:W-:Y:S01]  /*8740*/  ST.E.U16 [R32.64+0x12], R79 ;  /* 0x0000124f20007985 */ /* 0x000fe2000c101504 */
[----:B------:R-:W-:-:S02]  /*8750*/  PRMT R6, R7, 0x7632, R6 ;  /* 0x0000763207067816 */ /* 0x000fc40000000006 */
[----:B------:R-:W-:Y:S01]  /*8760*/  LOP3.LUT R36, R49, R144, R26, 0x96, !PT ;  /* 0x0000009031247212 */ /* 0x000fe200078e961a */
[----:B------:R-:W-:Y:S01]  /*8770*/  IMAD.WIDE.U32 R146, R2, -0x326172a9, RZ ;  /* 0xcd9e8d5702927825 */ /* 0x000fe200078e00ff */
[----:B------:R-:W-:Y:S01]  /*8780*/  LOP3.LUT R26, R27, R179, R148, 0x96, !PT ;  /* 0x000000b31b1a7212 */ /* 0x000fe200078e9694 */
[----:B------:R-:W-:Y:S01]  /*8790*/  ST.E.U16 [R30.64+0x10], R51 ;  /* 0x000010331e007985 */ /* 0x000fe2000c101504 */
[----:B------:R-:W-:Y:S01]  /*87a0*/  @!P4 HADD2 R150, -R6.H0_H0, -RZ.H0_H0 ;  /* 0xa00000ff0696c230 */ /* 0x000fe20000000900 */
[----:B---3--:R-:W-:Y:S01]  /*87b0*/  IMAD.WIDE.U32 R36, R36, -0x326172a9, RZ ;  /* 0xcd9e8d5724247825 */ /* 0x008fe200078e00ff */
[----:B------:R-:W-:Y:S01]  /*87c0*/  PRMT R128, R7, 0x5410, R6 ;  /* 0x0000541007807816 */ /* 0x000fe20000000006 */
[----:B------:R-:W-:Y:S01]  /*87d0*/  ST.E.U16 [R30.64+0x12], R50 ;  /* 0x000012321e007985 */ /* 0x000fe2000c101504 */
[----:B------:R-:W-:Y:S01]  /*87e0*/  @!P3 PRMT R7, R151, 0x5410, RZ ;  /* 0x000054109707b816 */ /* 0x000fe200000000ff */
[----:B------:R-:W-:Y:S01]  /*87f0*/  IMAD.WIDE.U32 R26, R26, -0x326172a9, RZ ;  /* 0xcd9e8d571a1a7825 */ /* 0x000fe200078e00ff */
[----:B------:R-:W-:Y:S01]  /*8800*/  @!P4 PRMT R6, R150, 0x5410, RZ ;  /* 0x000054109606c816 */ /* 0x000fe200000000ff */
[----:B------:R-:W-:Y:S02]  /*8810*/  ST.E.U16 [R28.64+0x10], R46 ;  /* 0x0000102e1c007985 */ /* 0x000fe4000c101504 */
[----:B------:R-:W-:Y:S01]  /*8820*/  IMAD.MOV.U32 R150, RZ, RZ, R184 ;  /* 0x000000ffff967224 */ /* 0x000fe200078e00b8 */
[----:B------:R-:W-:Y:S01]  /*8830*/  LOP3.LUT R2, R27, R145, R146, 0x96, !PT ;  /* 0x000000911b027212 */ /* 0x000fe200078e9692 */
[----:B------:R-:W-:Y:S01]  /*8840*/  ST.E.U16 [R28.64+0x12], R44 ;  /* 0x0000122c1c007985 */ /* 0x000fe2000c101504 */
[----:B----4-:R-:W-:Y:S01]  /*8850*/  LOP3.LUT R38, R37, R104, R26, 0x96, !PT ;  /* 0x0000006825267212 */ /* 0x010fe200078e961a */
[----:B------:R-:W-:-:S02]  /*8860*/  IMAD.MOV.U32 R151, RZ, RZ, R185 ;  /* 0x000000ffff977224 */ /* 0x000fc400078e00b9 */
[----:B------:R-:W-:Y:S01]  /*8870*/  IMAD.WIDE.U32 R2, R2, -0x2daee0ad, RZ ;  /* 0xd2511f5302027825 */ /* 0x000fe200078e00ff */
[----:B------:R-:W-:Y:S03]  /*8880*/  ST.E.U16 [R34.64+0x20], R76 ;  /* 0x0000204c22007985 */ /* 0x000fe6000c101504 */
[----:B------:R-:W-:Y:S01]  /*8890*/  IMAD.WIDE.U32 R38, R38, -0x2daee0ad, RZ ;  /* 0xd2511f5326267825 */ /* 0x000fe200078e00ff */
[----:B------:R-:W-:Y:S01]  /*88a0*/  LOP3.LUT R27, R3, R106, R48, 0x96, !PT ;  /* 0x0000006a031b7212 */ /* 0x000fe200078e9630 */
[----:B------:R-:W-:Y:S03]  /*88b0*/  ST.E.U16 [R34.64+0x22], R75 ;  /* 0x0000224b22007985 */ /* 0x000fe6000c101504 */
[----:B------:R-:W-:Y:S01]  /*88c0*/  LOP3.LUT R2, R39, R180, R2, 0x96, !PT ;  /* 0x000000b427027212 */ /* 0x000fe200078e9602 */
[----:B------:R-:W-:Y:S01]  /*88d0*/  ST.E.U16 [R32.64+0x20], R72 ;  /* 0x0000204820007985 */ /* 0x000fe2000c101504 */
[----:B------:R-:W-:-:S03]  /*88e0*/  IMAD.WIDE.U32 R26, R27, -0x326172a9, RZ ;  /* 0xcd9e8d571b1a7825 */ /* 0x000fc600078e00ff */
[----:B------:R-:W-:Y:S01]  /*88f0*/  ST.E.U16 [R32.64+0x22], R73 ;  /* 0x0000224920007985 */ /* 0x000fe2000c101504 */
[----:B------:R-:W-:Y:S01]  /*8900*/  IMAD.WIDE.U32 R2, R2, -0x326172a9, RZ ;  /* 0xcd9e8d5702027825 */ /* 0x000fe200078e00ff */
[----:B------:R-:W-:Y:S02]  /*8910*/  LOP3.LUT R36, R27, R110, R36, 0x96, !PT ;  /* 0x0000006e1b247212 */ /* 0x000fe400078e9624 */
[----:B------:R-:W-:Y:S02]  /*8920*/  ST.E.U16 [R30.64+0x20], R43 ;  /* 0x0000202b1e007985 */ /* 0x000fe4000c101504 */
[----:B------:R-:W-:Y:S02]  /*8930*/  LOP3.LUT R20, R3, R139, R26, 0x96, !PT ;  /* 0x0000008b03147212 */ /* 0x000fe400078e961a */
[----:B------:R-:W-:Y:S01]  /*8940*/  ST.E.U16 [R30.64+0x22], R42 ;  /* 0x0000222a1e007985 */ /* 0x000fe2000c101504 */
[C---:B------:R-:W-:Y:S02]  /*8950*/  LOP3.LUT R27, R2.reuse, 0xffff, RZ, 0xc0, !PT ;  /* 0x0000ffff021b7812 */ /* 0x040fe400078ec0ff */
[----:B------:R-:W-:Y:S01]  /*8960*/  LOP3.LUT R48, R2, 0xff, RZ, 0xc0, !PT ;  /* 0x000000ff02307812 */ /* 0x000fe200078ec0ff */
[----:B------:R-:W-:Y:S01]  /*8970*/  ST.E.U16 [R28.64+0x20], R41 ;  /* 0x000020291c007985 */ /* 0x000fe2000c101504 */
[----:B------:R-:W-:-:S02]  /*8980*/  SHF.R.U32.HI R39, RZ, 0x10, R2 ;  /* 0x00000010ff277819 */ /* 0x000fc40000011602 */
[----:B------:R-:W-:Y:S01]  /*8990*/  SHF.R.U32.HI R47, RZ, 0x18, R2 ;  /* 0x00000018ff2f7819 */ /* 0x000fe20000011602 */
[----:B------:R-:W-:Y:S01]  /*89a0*/  ST.E.U16 [R28.64+0x22], R40 ;  /* 0x000022281c007985 */ /* 0x000fe2000c101504 */
[----:B------:R-:W-:Y:S01]  /*89b0*/  IMAD.WIDE.U32 R2, R36, -0x2daee0ad, RZ ;  /* 0xd2511f5324027825 */ /* 0x000fe200078e00ff */
[----:B------:R-:W-:Y:S02]  /*89c0*/  SHF.R.U32.HI R4, RZ, 0x18, R20 ;  /* 0x00000018ff047819 */ /* 0x000fe40000011614 */
[----:B------:R-:W-:Y:S02]  /*89d0*/  ST.E.U16 [R34.64+0x30], R71 ;  /* 0x0000304722007985 */ /* 0x000fe4000c101504 */
[----:B------:R-:W-:Y:S02]  /*89e0*/  LOP3.LUT R26, R2, 0xffff, RZ, 0xc0, !PT ;  /* 0x0000ffff021a7812 */ /* 0x000fe400078ec0ff */
[----:B------:R-:W-:Y:S01]  /*89f0*/  ST.E.U16 [R34.64+0x32], R70 ;  /* 0x0000324622007985 */ /* 0x000fe2000c101504 */
[----:B------:R-:W-:-:S02]  /*8a00*/  LOP3.LUT R36, R3, R252, R38, 0x96, !PT ;  /* 0x000000fc03247212 */ /* 0x000fc400078e9626 */
[----:B------:R-:W-:Y:S01]  /*8a10*/  LOP3.LUT R37, R2, 0xff, RZ, 0xc0, !PT ;  /* 0x000000ff02257812 */ /* 0x000fe200078ec0ff */
[----:B------:R-:W-:Y:S01]  /*8a20*/  ST.E.U16 [R32.64+0x30], R68 ;  /* 0x0000304420007985 */ /* 0x000fe2000c101504 */
[--C-:B------:R-:W-:Y:S02]  /*8a30*/  SHF.R.U32.HI R38, RZ, 0x10, R2.reuse ;  /* 0x00000010ff267819 */ /* 0x100fe40000011602 */
[----:B-----5:R-:W-:Y:S01]  /*8a40*/  SHF.R.U32.HI R74, RZ, 0x18, R2 ;  /* 0x00000018ff4a7819 */ /* 0x020fe20000011602 */
[----:B------:R1:W-:Y:S01]  /*8a50*/  ST.E.U16 [R32.64+0x32], R69 ;  /* 0x0000324520007985 */ /* 0x0003e2000c101504 */
[----:B------:R-:W-:Y:S02]  /*8a60*/  LOP3.LUT R2, R39, 0xff, RZ, 0xc0, !PT ;  /* 0x000000ff27027812 */ /* 0x000fe400078ec0ff */
[----:B------:R-:W-:Y:S01]  /*8a70*/  SHF.R.U32.HI R3, RZ, 0x8, R27 ;  /* 0x00000008ff037819 */ /* 0x000fe2000001161b */
[----:B------:R-:W-:Y:S04]  /*8a80*/  ST.E.U16 [R30.64+0x30], R23 ;  /* 0x000030171e007985 */ /* 0x000fe8000c101504 */
[----:B------:R-:W-:Y:S04]  /*8a90*/  ST.E.U16 [R30.64+0x32], R22 ;  /* 0x000032161e007985 */ /* 0x000fe8000c101504 */
[----:B------:R-:W-:Y:S04]  /*8aa0*/  ST.E.U16 [R28.64+0x30], R25 ;  /* 0x000030191c007985 */ /* 0x000fe8000c101504 */
[----:B------:R-:W-:Y:S04]  /*8ab0*/  ST.E.U16 [R28.64+0x32], R24 ;  /* 0x000032181c007985 */ /* 0x000fe8000c101504 */
[----:B------:R-:W-:Y:S04]  /*8ac0*/  ST.E.U16 [R34.64+0x40], R67 ;  /* 0x0000404322007985 */ /* 0x000fe8000c101504 */
[----:B------:R-:W-:Y:S01]  /*8ad0*/  ST.E.U16 [R34.64+0x42], R66 ;  /* 0x0000424222007985 */ /* 0x000fe2000c101504 */
[----:B-1----:R-:W-:-:S03]  /*8ae0*/  PRMT R69, R194, 0x7054, R194 ;  /* 0x00007054c2457816 */ /* 0x002fc600000000c2 */
[----:B------:R-:W-:Y:S04]  /*8af0*/  ST.E.U16 [R32.64+0x40], R64 ;  /* 0x0000404020007985 */ /* 0x000fe8000c101504 */
[----:B------:R-:W-:Y:S04]  /*8b00*/  ST.E.U16 [R32.64+0x42], R65 ;  /* 0x0000424120007985 */ /* 0x000fe8000c101504 */
[----:B------:R1:W-:Y:S04]  /*8b10*/  ST.E.U16 [R30.64+0x40], R21 ;  /* 0x000040151e007985 */ /* 0x0003e8000c101504 */
        /* <DEDUP_REMOVED lines=18> */
[----:B------:R1:W-:Y:S04]  /*8c40*/  ST.E.U16 [R28.64+0x60], R7 ;  /* 0x000060071c007985 */ /* 0x0003e8000c101504 */
[----:B------:R2:W-:Y:S04]  /*8c50*/  ST.E.U16 [R28.64+0x62], R6 ;  /* 0x000062061c007985 */ /* 0x0005e8000c101504 */
[----:B------:R-:W-:Y:S04]  /*8c60*/  ST.E.U16 [R34.64+0x70], R55 ;  /* 0x0000703722007985 */ /* 0x000fe8000c101504 */
[----:B------:R-:W-:Y:S04]  /*8c70*/  ST.E.U16 [R34.64+0x72], R54 ;  /* 0x0000723622007985 */ /* 0x000fe8000c101504 */
[----:B------:R-:W-:Y:S04]  /*8c80*/  ST.E.U16 [R32.64+0x70], R53 ;  /* 0x0000703520007985 */ /* 0x000fe8000c101504 */
[----:B------:R-:W-:Y:S04]  /*8c90*/  ST.E.U16 [R32.64+0x72], R52 ;  /* 0x0000723420007985 */ /* 0x000fe8000c101504 */
[----:B------:R3:W-:Y:S01]  /*8ca0*/  ST.E.U16 [R30.64+0x72], R0 ;  /* 0x000072001e007985 */ /* 0x0007e2000c101504 */
[----:B-1----:R-:W-:-:S03]  /*8cb0*/  LOP3.LUT R7, R45, 0xff, RZ, 0xc0, !PT ;  /* 0x000000ff2d077812 */ /* 0x002fc600078ec0ff */
[----:B------:R-:W-:Y:S01]  /*8cc0*/  ST.E.U16 [R30.64+0x70], R8 ;  /* 0x000070081e007985 */ /* 0x000fe2000c101504 */
[----:B--2---:R-:W-:-:S03]  /*8cd0*/  SHF.R.U32.HI R6, RZ, 0x8, R83 ;  /* 0x00000008ff067819 */ /* 0x004fc60000011653 */
[----:B------:R1:W-:Y:S01]  /*8ce0*/  ST.E.U16 [R28.64+0x72], R9 ;  /* 0x000072091c007985 */ /* 0x0003e2000c101504 */
[----:B------:R-:W-:-:S03]  /*8cf0*/  PRMT R16, R86, 0x5410, R6 ;  /* 0x0000541056107816 */ /* 0x000fc60000000006 */
[----:B------:R2:W-:Y:S01]  /*8d00*/  ST.E.U16 [R28.64+0x70], R10 ;  /* 0x0000700a1c007985 */ /* 0x0005e2000c101504 */
[----:B------:R-:W-:-:S03]  /*8d10*/  LOP3.LUT R6, R20, 0xff, RZ, 0xc0, !PT ;  /* 0x000000ff14067812 */ /* 0x000fc600078ec0ff */
[----:B------:R-:W-:Y:S04]  /*8d20*/  LDSM.16.MT88.4 R120, [R190+0x9000] ;  /* 0x00900000be78783b */ /* 0x000fe80000004200 */
[----:B------:R-:W4:Y:S04]  /*8d30*/  LDSM.16.MT88.4 R116, [R188+0x9000] ;  /* 0x00900000bc74783b */ /* 0x000f280000004200 */
[----:B------:R-:W-:Y:S01]  /*8d40*/  LDSM.16.MT88.4 R76, [R188+0xa400] ;  /* 0x00a40000bc4c783b */ /* 0x000fe20000004200 */
[----:B---3--:R-:W-:-:S03]  /*8d50*/  SHF.R.U32.HI R0, RZ, 0x8, R26 ;  /* 0x00000008ff007819 */ /* 0x008fc6000001161a */
[----:B------:R-:W-:Y:S01]  /*8d60*/  STL.64 [R1+0x40], R202 ;  /* 0x000040ca01007387 */ /* 0x000fe20000100a00 */
[----:B------:R-:W-:-:S03]  /*8d70*/  PRMT R11, R37, 0x5410, R0 ;  /* 0x00005410250b7816 */ /* 0x000fc60000000000 */
[----:B------:R-:W-:Y:S01]  /*8d80*/  LDSM.16.MT88.4 R52, [R188+0xb000] ;  /* 0x00b00000bc34783b */ /* 0x000fe20000004200 */
[----:B------:R-:W-:Y:S02]  /*8d90*/  LOP3.LUT R0, R20, 0xffff, RZ, 0xc0, !PT ;  /* 0x0000ffff14007812 */ /* 0x000fe400078ec0ff */
[----:B-1----:R-:W-:Y:S01]  /*8da0*/  PRMT R9, R2, 0x5410, R47 ;  /* 0x0000541002097816 */ /* 0x002fe2000000002f */
[----:B------:R-:W-:Y:S01]  /*8db0*/  STL.64 [R1+0x38], R148 ;  /* 0x0000389401007387 */ /* 0x000fe20000100a00 */
[----:B------:R-:W-:Y:S02]  /*8dc0*/  LOP3.LUT R2, R45, 0xffff, RZ, 0xc0, !PT ;  /* 0x0000ffff2d027812 */ /* 0x000fe400078ec0ff */
[----:B------:R-:W-:Y:S01]  /*8dd0*/  PRMT R8, R48, 0x5410, R3 ;  /* 0x0000541030087816 */ /* 0x000fe20000000003 */
[----:B------:R-:W-:Y:S01]  /*8de0*/  STL.64 [R1+0x8], R146 ;  /* 0x0000089201007387 */ /* 0x000fe20000100a00 */
[----:B------:R-:W-:Y:S02]  /*8df0*/  SHF.R.U32.HI R5, RZ, 0x8, R2 ;  /* 0x00000008ff057819 */ /* 0x000fe40000011602 */
[----:B------:R-:W-:Y:S01]  /*8e00*/  SHF.R.U32.HI R2, RZ, 0x8, R0 ;  /* 0x00000008ff027819 */ /* 0x000fe20000011600 */
[----:B------:R-:W-:Y:S01]  /*8e10*/  HSET2.LE.AND R0, R82, R69, PT ;  /* 0x0000004552007233 */ /* 0x000fe20003803000 */
[----:B------:R-:W-:-:S02]  /*8e20*/  SHF.R.U32.HI R3, RZ, 0x10, R20 ;  /* 0x00000010ff037819 */ /* 0x000fc40000011614 */
[----:B------:R-:W-:Y:S01]  /*8e30*/  PRMT R6, R6, 0x5410, R2 ;  /* 0x0000541006067816 */ /* 0x000fe20000000002 */
[--C-:B------:R-:W-:Y:S01]  /*8e40*/  HSET2.LE.AND R2, R81, R69.reuse, PT ;  /* 0x0000004551027233 */ /* 0x100fe20003803000 */
[----:B------:R-:W-:Y:S01]  /*8e50*/  LOP3.LUT R3, R3, 0xff, RZ, 0xc0, !PT ;  /* 0x000000ff03037812 */ /* 0x000fe200078ec0ff */
[----:B------:R-:W-:Y:S01]  /*8e60*/  LDSM.16.MT88.4 R80, [R190+0xa000] ;  /* 0x00a00000be50783b */ /* 0x000fe20000004200 */
[----:B--2---:R-:W-:Y:S02]  /*8e70*/  PRMT R10, R7, 0x5410, R5 ;  /* 0x00005410070a7816 */ /* 0x004fe40000000005 */
[----:B------:R-:W-:Y:S01]  /*8e80*/  LOP3.LUT R25, R163, R2, RZ, 0xc0, !PT ;  /* 0x00000002a3197212 */ /* 0x000fe200078ec0ff */
[--C-:B------:R-:W-:Y:S01]  /*8e90*/  HSET2.LE.AND R2, R8, R69.reuse, PT ;  /* 0x0000004508027233 */ /* 0x100fe20003803000 */
[----:B------:R-:W-:Y:S01]  /*8ea0*/  PRMT R5, R3, 0x5410, R4 ;  /* 0x0000541003057816 */ /* 0x000fe20000000004 */
[--C-:B------:R-:W-:Y:S01]  /*8eb0*/  HSET2.LE.AND R3, R89, R69.reuse, PT ;  /* 0x0000004559037233 */ /* 0x100fe20003803000 */
[----:B------:R-:W-:Y:S01]  /*8ec0*/  LOP3.LUT R24, R167, R0, RZ, 0xc0, !PT ;  /* 0x00000000a7187212 */ /* 0x000fe200078ec0ff */
[----:B------:R-:W-:Y:S01]  /*8ed0*/  LDSM.16.MT88.4 R88, [R190+0x9400] ;  /* 0x00940000be58783b */ /* 0x000fe20000004200 */
[----:B------:R-:W-:Y:S01]  /*8ee0*/  LOP3.LUT R14, R114, R2, RZ, 0xc0, !PT ;  /* 0x00000002720e7212 */ /* 0x000fe200078ec0ff */
[--C-:B------:R-:W-:Y:S01]  /*8ef0*/  HSET2.LE.AND R2, R5, R69.reuse, PT ;  /* 0x0000004505027233 */ /* 0x100fe20003803000 */
[----:B------:R-:W-:Y:S01]  /*8f00*/  LOP3.LUT R26, R161, R3, RZ, 0xc0, !PT ;  /* 0x00000003a11a7212 */ /* 0x000fe200078ec0ff */
[--C-:B------:R-:W-:Y:S01]  /*8f10*/  HSET2.LE.AND R4, R87, R69.reuse, PT ;  /* 0x0000004557047233 */ /* 0x100fe20003803000 */
[----:B------:R-:W-:Y:S01]  /*8f20*/  LOP3.LUT R5, R38, 0xff, RZ, 0xc0, !PT ;  /* 0x000000ff26057812 */ /* 0x000fe200078ec0ff */
[----:B------:R-:W-:Y:S01]  /*8f30*/  LDSM.16.MT88.4 R84, [R188+0x9400] ;  /* 0x00940000bc54783b */ /* 0x000fe20000004200 */
[----:B------:R-:W-:Y:S01]  /*8f40*/  LOP3.LUT R13, R115, R2, RZ, 0xc0, !PT ;  /* 0x00000002730d7212 */ /* 0x000fe200078ec0ff */
[--C-:B------:R-:W-:Y:S01]  /*8f50*/  HSET2.LE.AND R0, R9, R69.reuse, PT ;  /* 0x0000004509007233 */ /* 0x100fe20003803000 */
[----:B------:R-:W-:Y:S01]  /*8f60*/  LOP3.LUT R27, R157, R4, RZ, 0xc0, !PT ;  /* 0x000000049d1b7212 */ /* 0x000fe200078ec0ff */
[----:B------:R-:W1:Y:S01]  /*8f70*/  LDSM.16.MT88.4 R112, [R188+0xa000] ;  /* 0x00a00000bc70783b */ /* 0x000e620000004200 */
[----:B------:R-:W-:Y:S01]  /*8f80*/  HSET2.LE.AND R3, R6, R69, PT ;  /* 0x0000004506037233 */ /* 0x000fe20003803000 */
[----:B------:R-:W-:-:S02]  /*8f90*/  LOP3.LUT R8, R36, 0xff, RZ, 0xc0, !PT ;  /* 0x000000ff24087812 */ /* 0x000fc400078ec0ff */
[----:B------:R-:W-:Y:S01]  /*8fa0*/  LOP3.LUT R15, R111, R0, RZ, 0xc0, !PT ;  /* 0x000000006f0f7212 */ /* 0x000fe200078ec0ff */
[----:B------:R-:W-:Y:S01]  /*8fb0*/  IMAD.MOV.U32 R111, RZ, RZ, R170 ;  /* 0x000000ffff6f7224 */ /* 0x000fe200078e00aa */
[----:B------:R-:W-:Y:S01]  /*8fc0*/  LOP3.LUT R12, R124, R3, RZ, 0xc0, !PT ;  /* 0x000000037c0c7212 */ /* 0x000fe200078ec0ff */
[-C--:B----4-:R-:W-:Y:S01]  /*8fd0*/  HMMA.16816.F32 R48, R24, R116.reuse, RZ ;  /* 0x000000741830723c */ /* 0x090fe200000018ff */
[--C-:B------:R-:W-:Y:S02]  /*8fe0*/  SHF.R.U32.HI R3, RZ, 0x10, R45.reuse ;  /* 0x00000010ff037819 */ /* 0x100fe4000001162d */
[----:B------:R-:W-:Y:S02]  /*8ff0*/  LOP3.LUT R0, R36, 0xffff, RZ, 0xc0, !PT ;  /* 0x0000ffff24007812 */ /* 0x000fe400078ec0ff */
[--C-:B------:R-:W-:Y:S02]  /*9000*/  SHF.R.U32.HI R2, RZ, 0x10, R36.reuse ;  /* 0x00000010ff027819 */ /* 0x100fe40000011624 */
[----:B------:R-:W-:Y:S01]  /*9010*/  SHF.R.U32.HI R6, RZ, 0x18, R36 ;  /* 0x00000018ff067819 */ /* 0x000fe20000011624 */
[----:B------:R-:W-:Y:S01]  /*9020*/  HMMA.16816.F32 R40, R12, R116, RZ ;  /* 0x000000740c28723c */ /* 0x000fe200000018ff */
[----:B------:R-:W-:-:S02]  /*9030*/  SHF.R.U32.HI R7, RZ, 0x18, R45 ;  /* 0x00000018ff077819 */ /* 0x000fc4000001162d */
[----:B------:R-:W-:Y:S02]  /*9040*/  LOP3.LUT R3, R3, 0xff, RZ, 0xc0, !PT ;  /* 0x000000ff03037812 */ /* 0x000fe400078ec0ff */
[----:B------:R-:W-:Y:S01]  /*9050*/  SHF.R.U32.HI R4, RZ, 0x8, R0 ;  /* 0x00000008ff047819 */ /* 0x000fe20000011600 */
[--C-:B------:R-:W-:Y:S01]  /*9060*/  HSET2.LE.AND R0, R10, R69.reuse, PT ;  /* 0x000000450a007233 */ /* 0x100fe20003803000 */
[----:B------:R-:W-:Y:S01]  /*9070*/  LOP3.LUT R2, R2, 0xff, RZ, 0xc0, !PT ;  /* 0x000000ff02027812 */ /* 0x000fe200078ec0ff */
[-C--:B------:R-:W-:Y:S01]  /*9080*/  HMMA.16816.F32 R36, R24, R120.reuse, RZ ;  /* 0x000000781824723c */ /* 0x080fe200000018ff */
[----:B------:R-:W-:Y:S02]  /*9090*/  PRMT R9, R5, 0x5410, R74 ;  /* 0x0000541005097816 */ /* 0x000fe4000000004a */
[----:B------:R-:W-:Y:S01]  /*90a0*/  PRMT R3, R3, 0x5410, R7 ;  /* 0x0000541003037816 */ /* 0x000fe20000000007 */
[----:B------:R-:W2:Y:S01]  /*90b0*/  LDSM.16.MT88.4 R72, [R190+0xa400] ;  /* 0x00a40000be48783b */ /* 0x000ea20000004200 */
[----:B------:R-:W-:Y:S01]  /*90c0*/  PRMT R5, R8, 0x5410, R4 ;  /* 0x0000541008057816 */ /* 0x000fe20000000004 */
[--C-:B------:R-:W-:Y:S01]  /*90d0*/  HSET2.LE.AND R4, R21, R69.reuse, PT ;  /* 0x0000004515047233 */ /* 0x100fe20003803000 */
[----:B------:R-:W-:Y:S01]  /*90e0*/  PRMT R6, R2, 0x5410, R6 ;  /* 0x0000541002067816 */ /* 0x000fe20000000006 */
[--C-:B------:R-:W-:Y:S01]  /*90f0*/  HSET2.LE.AND R2, R16, R69.reuse, PT ;  /* 0x0000004510027233 */ /* 0x100fe20003803000 */
[----:B------:R-:W-:Y:S01]  /*9100*/  LOP3.LUT R20, R166, R0, RZ, 0xc0, !PT ;  /* 0x00000000a6147212 */ /* 0x000fe200078ec0ff */
[--C-:B------:R-:W-:Y:S01]  /*9110*/  HSET2.LE.AND R0, R3, R69.reuse, PT ;  /* 0x0000004503007233 */ /* 0x100fe20003803000 */
[----:B------:R-:W-:Y:S01]  /*9120*/  HMMA.16816.F32 R16, R12, R120, RZ ;  /* 0x000000780c10723c */ /* 0x000fe200000018ff */
[----:B------:R-:W-:Y:S01]  /*9130*/  LOP3.LUT R23, R160, R4, RZ, 0xc0, !PT ;  /* 0x00000004a0177212 */ /* 0x000fe200078ec0ff */
[--C-:B------:R-:W-:Y:S01]  /*9140*/  HSET2.LE.AND R4, R5, R69.reuse, PT ;  /* 0x0000004505047233 */ /* 0x100fe20003803000 */
[----:B------:R-:W-:Y:S01]  /*9150*/  LOP3.LUT R22, R162, R2, RZ, 0xc0, !PT ;  /* 0x00000002a2167212 */ /* 0x000fe200078ec0ff */
[--C-:B------:R-:W-:Y:S01]  /*9160*/  HSET2.LE.AND R3, R11, R69.reuse, PT ;  /* 0x000000450b037233 */ /* 0x100fe20003803000 */
[----:B------:R-:W-:Y:S01]  /*9170*/  LOP3.LUT R21, R164, R0, RZ, 0xc0, !PT ;  /* 0x00000000a4157212 */ /* 0x000fe200078ec0ff */
[--C-:B------:R-:W-:Y:S01]  /*9180*/  HSET2.LE.AND R0, R9, R69.reuse, PT ;  /* 0x0000004509007233 */ /* 0x100fe20003803000 */
[----:B------:R-:W-:Y:S01]  /*9190*/  LOP3.LUT R8, R126, R4, RZ, 0xc0, !PT ;  /* 0x000000047e087212 */ /* 0x000fe200078ec0ff */
[----:B------:R-:W-:Y:S01]  /*91a0*/  HSET2.LE.AND R2, R6, R69, PT ;  /* 0x0000004506027233 */ /* 0x000fe20003803000 */
[----:B------:R-:W-:Y:S01]  /*91b0*/  LOP3.LUT R10, R98, R3, RZ, 0xc0, !PT ;  /* 0x00000003620a7212 */ /* 0x000fe200078ec0ff */
[----:B-1----:R-:W-:Y:S01]  /*91c0*/  HMMA.16816.F32 R4, R24, R112, RZ ;  /* 0x000000701804723c */ /* 0x002fe200000018ff */
[----:B------:R-:W-:-:S02]  /*91d0*/  LOP3.LUT R11, R92, R0, RZ, 0xc0, !PT ;  /* 0x000000005c0b7212 */ /* 0x000fc400078ec0ff */
[----:B------:R-:W-:Y:S02]  /*91e0*/  LOP3.LUT R9, R125, R2, RZ, 0xc0, !PT ;  /* 0x000000027d097212 */ /* 0x000fe400078ec0ff */
[----:B------:R-:W-:-:S03]  /*91f0*/  LOP3.LUT R2, R156, R223, RZ, 0x3c, !PT ;  /* 0x000000df9c027212 */ /* 0x000fc600078e3cff */
[----:B------:R-:W-:Y:S02]  /*9200*/  HMMA.16816.F32 R164, R20, R88, R36 ;  /* 0x0000005814a4723c */ /* 0x000fe40000001824 */
[----:B------:R-:W-:-:S05]  /*9210*/  IMAD.WIDE.U32 R2, R2, -0x326172a9, RZ ;  /* 0xcd9e8d5702027825 */ /* 0x000fca00078e00ff */
[-C--:B------:R-:W-:Y:S01]  /*9220*/  LOP3.LUT R0, R3, R201.reuse, R220, 0x96, !PT ;  /* 0x000000c903007212 */ /* 0x080fe200078e96dc */
[----:B------:R-:W-:Y:S08]  /*9230*/  HMMA.16816.F32 R36, R24, R80, RZ ;  /* 0x000000501824723c */ /* 0x000ff000000018ff */
[----:B------:R-:W-:Y:S08]  /*9240*/  HMMA.16816.F32 R140, R8, R84, R40 ;  /* 0x00000054088c723c */ /* 0x000ff00000001828 */
[----:B------:R-:W-:Y:S08]  /*9250*/  HMMA.16816.F32 R40, R12, R80, RZ ;  /* 0x000000500c28723c */ /* 0x000ff000000018ff */
[----:B------:R-:W-:Y:S08]  /*9260*/  HMMA.16816.F32 R132, R8, R88, R16 ;  /* 0x000000580884723c */ /* 0x000ff00000001810 */
[----:B------:R-:W-:Y:S08]  /*9270*/  HMMA.16816.F32 R16, R12, R112, RZ ;  /* 0x000000700c10723c */ /* 0x000ff000000018ff */
[C---:B------:R-:W-:Y:S07]  /*9280*/  HMMA.16816.F32 R184, R20.reuse, R76, R4 ;  /* 0x0000004c14b8723c */ /* 0x040fee0000001804 */
[----:B------:R-:W-:Y:S01]  /*9290*/  LOP3.LUT R6, R215, R200, R2, 0x96, !PT ;  /* 0x000000c8d7067212 */ /* 0x000fe200078e9602 */
[----:B--2---:R-:W-:Y:S01]  /*92a0*/  HMMA.16816.F32 R220, R20, R72, R36 ;  /* 0x0000004814dc723c */ /* 0x004fe20000001824 */
[----:B------:R-:W-:-:S02]  /*92b0*/  LOP3.LUT R5, R3, R201, R202, 0x96, !PT ;  /* 0x000000c903057212 */ /* 0x000fc400078e96ca */
[----:B------:R-:W-:Y:S01]  /*92c0*/  LOP3.LUT R4, R147, R200, R2, 0x96, !PT ;  /* 0x000000c893047212 */ /* 0x000fe200078e9602 */
[----:B------:R-:W-:-:S04]  /*92d0*/  IMAD.WIDE.U32 R2, R0, -0x2daee0ad, RZ ;  /* 0xd2511f5300027825 */ /* 0x000fc800078e00ff */
[----:B------:R-:W-:Y:S01]  /*92e0*/  IMAD.WIDE.U32 R36, R6, -0x2daee0ad, RZ ;  /* 0xd2511f5306247825 */ /* 0x000fe200078e00ff */
[----:B------:R-:W-:Y:S01]  /*92f0*/  HMMA.16816.F32 R200, R8, R72, R40 ;  /* 0x0000004808c8723c */ /* 0x000fe20000001828 */
[----:B------:R-:W-:-:S03]  /*9300*/  LOP3.LUT R7, R3, R179, R150, 0x96, !PT ;  /* 0x000000b303077212 */ /* 0x000fc600078e9696 */
[----:B------:R-:W-:Y:S01]  /*9310*/  LOP3.LUT R6, R37, R144, R2, 0x96, !PT ;  /* 0x0000009025067212 */ /* 0x000fe200078e9602 */
[----:B------:R-:W-:-:S03]  /*9320*/  IMAD.WIDE.U32 R2, R5, -0x2daee0ad, RZ ;  /* 0xd2511f5305027825 */ /* 0x000fc600078e00ff */
[----:B------:R-:W-:Y:S01]  /*9330*/  HMMA.16816.F32 R124, R8, R76, R16 ;  /* 0x0000004c087c723c */ /* 0x000fe20000001810 */
[----:B------:R-:W-:Y:S01]  /*9340*/  IMAD.WIDE.U32 R40, R4, -0x2daee0ad, RZ ;  /* 0xd2511f5304287825 */ /* 0x000fe200078e00ff */
[----:B------:R-:W-:-:S04]  /*9350*/  LOP3.LUT R4, R3, R179, R148, 0x96, !PT ;  /* 0x000000b303047212 */ /* 0x000fc800078e9694 */
[----:B------:R-:W-:Y:S01]  /*9360*/  LOP3.LUT R0, R41, R144, R2, 0x96, !PT ;  /* 0x0000009029007212 */ /* 0x000fe200078e9602 */
[----:B------:R-:W-:Y:S01]  /*9370*/  IMAD.WIDE.U32 R2, R7, -0x326172a9, RZ ;  /* 0xcd9e8d5707027825 */ /* 0x000fe200078e00ff */
[----:B------:R-:W-:Y:S03]  /*9380*/  HMMA.16816.F32 R172, R20, R84, R48 ;  /* 0x0000005414ac723c */ /* 0x000fe60000001830 */
[----:B------:R-:W-:Y:S01]  /*9390*/  IMAD.WIDE.U32 R18, R6, -0x326172a9, RZ ;  /* 0xcd9e8d5706127825 */ /* 0x000fe200078e00ff */
[----:B------:R-:W-:-:S03]  /*93a0*/  LOP3.LUT R6, R3, R145, R214, 0x96, !PT ;  /* 0x0000009103067212 */ /* 0x000fc600078e96d6 */
[----:B------:R-:W-:Y:S01]  /*93b0*/  IMAD.WIDE.U32 R38, R0, -0x326172a9, RZ ;  /* 0xcd9e8d5700267825 */ /* 0x000fe200078e00ff */
[----:B------:R-:W-:-:S03]  /*93c0*/  LOP3.LUT R5, R19, R104, R2, 0x96, !PT ;  /* 0x0000006813057212 */ /* 0x000fc600078e9602 */
[----:B------:R-:W-:-:S04]  /*93d0*/  IMAD.WIDE.U32 R2, R4, -0x326172a9, RZ ;  /* 0xcd9e8d5704027825 */ /* 0x000fc800078e00ff */
[----:B------:R-:W-:Y:S01]  /*93e0*/  IMAD.WIDE.U32 R16, R5, -0x2daee0ad, RZ ;  /* 0xd2511f5305107825 */ /* 0x000fe200078e00ff */
[----:B------:R-:W-:Y:S02]  /*93f0*/  LOP3.LUT R4, R3, R145, R146, 0x96, !PT ;  /* 0x0000009103047212 */ /* 0x000fe400078e9692 */
[----:B------:R-:W-:Y:S01]  /*9400*/  LOP3.LUT R0, R39, R104, R2, 0x96, !PT ;  /* 0x0000006827007212 */ /* 0x000fe200078e9602 */
[----:B------:R-:W-:-:S05]  /*9410*/  IMAD.WIDE.U32 R2, R6, -0x2daee0ad, RZ ;  /* 0xd2511f5306027825 */ /* 0x000fca00078e00ff */
[----:B------:R-:W-:Y:S01]  /*9420*/  LOP3.LUT R6, R3, R106, R36, 0x96, !PT ;  /* 0x0000006a03067212 */ /* 0x000fe200078e9624 */
[----:B------:R-:W-:Y:S01]  /*9430*/  IMAD.WIDE.U32 R36, R0, -0x2daee0ad, RZ ;  /* 0xd2511f5300247825 */ /* 0x000fe200078e00ff */
[----:B------:R-:W-:-:S03]  /*9440*/  LOP3.LUT R5, R17, R180, R2, 0x96, !PT ;  /* 0x000000b411057212 */ /* 0x000fc600078e9602 */
[----:B------:R-:W-:-:S04]  /*9450*/  IMAD.WIDE.U32 R2, R4, -0x2daee0ad, RZ ;  /* 0xd2511f5304027825 */ /* 0x000fc800078e00ff */
[----:B------:R-:W-:Y:S01]  /*9460*/  IMAD.WIDE.U32 R6, R6, -0x326172a9, RZ ;  /* 0xcd9e8d5706067825 */ /* 0x000fe200078e00ff */
[----:B------:R-:W-:Y:S02]  /*9470*/  LOP3.LUT R4, R3, R106, R40, 0x96, !PT ;  /* 0x0000006a03047212 */ /* 0x000fe400078e9628 */
[----:B------:R-:W-:Y:S01]  /*9480*/  LOP3.LUT R0, R37, R180, R2, 0x96, !PT ;  /* 0x000000b425007212 */ /* 0x000fe200078e9602 */
[----:B------:R-:W-:Y:S01]  /*9490*/  IMAD.WIDE.U32 R2, R5, -0x326172a9, RZ ;  /* 0xcd9e8d5705027825 */ /* 0x000fe200078e00ff */
[----:B------:R-:W-:-:S03]  /*94a0*/  LOP3.LUT R7, R7, R110, R18, 0x96, !PT ;  /* 0x0000006e07077212 */ /* 0x000fc600078e9612 */
[----:B------:R-:W-:Y:S01]  /*94b0*/  IMAD.WIDE.U32 R4, R4, -0x326172a9, RZ ;  /* 0xcd9e8d5704047825 */ /* 0x000fe200078e00ff */
[----:B------:R-:W-:Y:S02]  /*94c0*/  LOP3.LUT R6, R3, R139, R6, 0x96, !PT ;  /* 0x0000008b03067212 */ /* 0x000fe400078e9606 */
[C---:B------:R-:W-:Y:S02]  /*94d0*/  LOP3.LUT R17, R2.reuse, 0xffff, RZ, 0xc0, !PT ;  /* 0x0000ffff02117812 */ /* 0x040fe400078ec0ff */
[----:B------:R-:W-:Y:S02]  /*94e0*/  LOP3.LUT R37, R2, 0xff, RZ, 0xc0, !PT ;  /* 0x000000ff02257812 */ /* 0x000fe400078ec0ff */
[--C-:B------:R-:W-:Y:S02]  /*94f0*/  SHF.R.U32.HI R19, RZ, 0x10, R2.reuse ;  /* 0x00000010ff137819 */ /* 0x100fe40000011602 */
[----:B------:R-:W-:Y:S01]  /*9500*/  SHF.R.U32.HI R18, RZ, 0x18, R2 ;  /* 0x00000018ff127819 */ /* 0x000fe20000011602 */
[----:B------:R-:W-:Y:S01]  /*9510*/  IMAD.WIDE.U32 R2, R0, -0x326172a9, RZ ;  /* 0xcd9e8d5700027825 */ /* 0x000fe200078e00ff */
[----:B------:R-:W-:-:S02]  /*9520*/  LOP3.LUT R0, R5, R110, R38, 0x96, !PT ;  /* 0x0000006e05007212 */ /* 0x000fc400078e9626 */
[----:B------:R-:W-:Y:S02]  /*9530*/  SHF.R.U32.HI R17, RZ, 0x8, R17 ;  /* 0x00000008ff117819 */ /* 0x000fe40000011611 */
[----:B------:R-:W-:Y:S02]  /*9540*/  LOP3.LUT R4, R3, R139, R4, 0x96, !PT ;  /* 0x0000008b03047212 */ /* 0x000fe400078e9604 */
[C---:B------:R-:W-:Y:S02]  /*9550*/  LOP3.LUT R41, R2.reuse, 0xffff, RZ, 0xc0, !PT ;  /* 0x0000ffff02297812 */ /* 0x040fe400078ec0ff */
[----:B------:R-:W-:Y:S02]  /*9560*/  LOP3.LUT R43, R2, 0xff, RZ, 0xc0, !PT ;  /* 0x000000ff022b7812 */ /* 0x000fe400078ec0ff */
[--C-:B------:R-:W-:Y:S02]  /*9570*/  SHF.R.U32.HI R42, RZ, 0x10, R2.reuse ;  /* 0x00000010ff2a7819 */ /* 0x100fe40000011602 */
[----:B------:R-:W-:Y:S01]  /*9580*/  SHF.R.U32.HI R44, RZ, 0x18, R2 ;  /* 0x00000018ff2c7819 */ /* 0x000fe20000011602 */
[----:B------:R-:W-:Y:S01]  /*9590*/  IMAD.WIDE.U32 R2, R7, -0x2daee0ad, RZ ;  /* 0xd2511f5307027825 */ /* 0x000fe200078e00ff */
[----:B------:R-:W-:-:S02]  /*95a0*/  LOP3.LUT R5, R19, 0xff, RZ, 0xc0, !PT ;  /* 0x000000ff13057812 */ /* 0x000fc400078ec0ff */
[----:B------:R-:W-:Y:S02]  /*95b0*/  PRMT R68, R37, 0x5410, R17 ;  /* 0x0000541025447816 */ /* 0x000fe40000000011 */
[----:B------:R-:W-:Y:S02]  /*95c0*/  PRMT R67, R5, 0x5410, R18 ;  /* 0x0000541005437816 */ /* 0x000fe40000000012 */
[----:B------:R-:W-:Y:S02]  /*95d0*/  LOP3.LUT R5, R3, R252, R16, 0x96, !PT ;  /* 0x000000fc03057212 */ /* 0x000fe400078e9610 */
[C---:B------:R-:W-:Y:S02]  /*95e0*/  LOP3.LUT R17, R2.reuse, 0xffff, RZ, 0xc0, !PT ;  /* 0x0000ffff02117812 */ /* 0x040fe400078ec0ff */
[----:B------:R-:W-:Y:S02]  /*95f0*/  LOP3.LUT R37, R2, 0xff, RZ, 0xc0, !PT ;  /* 0x000000ff02257812 */ /* 0x000fe400078ec0ff */
[----:B------:R-:W-:-:S02]  /*9600*/  SHF.R.U32.HI R19, RZ, 0x10, R2 ;  /* 0x00000010ff137819 */ /* 0x000fc40000011602 */
[----:B------:R-:W-:Y:S01]  /*9610*/  SHF.R.U32.HI R18, RZ, 0x18, R2 ;  /* 0x00000018ff127819 */ /* 0x000fe20000011602 */
[----:B------:R-:W-:Y:S01]  /*9620*/  IMAD.WIDE.U32 R2, R0, -0x2daee0ad, RZ ;  /* 0xd2511f5300027825 */ /* 0x000fe200078e00ff */
[----:B------:R-:W-:Y:S02]  /*9630*/  SHF.R.U32.HI R7, RZ, 0x10, R6 ;  /* 0x00000010ff077819 */ /* 0x000fe40000011606 */
[----:B------:R-:W-:Y:S02]  /*9640*/  LOP3.LUT R16, R6, 0xff, RZ, 0xc0, !PT ;  /* 0x000000ff06107812 */ /* 0x000fe400078ec0ff */
[----:B------:R-:W-:Y:S02]  /*9650*/  LOP3.LUT R0, R3, R252, R36, 0x96, !PT ;  /* 0x000000fc03007212 */ /* 0x000fe400078e9624 */
[C---:B------:R-:W-:Y:S02]  /*9660*/  LOP3.LUT R36, R2.reuse, 0xffff, RZ, 0xc0, !PT ;  /* 0x0000ffff02247812 */ /* 0x040fe400078ec0ff */
[----:B------:R-:W-:-:S02]  /*9670*/  LOP3.LUT R40, R2, 0xff, RZ, 0xc0, !PT ;  /* 0x000000ff02287812 */ /* 0x000fc400078ec0ff */
[--C-:B------:R-:W-:Y:S02]  /*9680*/  SHF.R.U32.HI R39, RZ, 0x10, R2.reuse ;  /* 0x00000010ff277819 */ /* 0x100fe40000011602 */
[----:B------:R-:W-:Y:S02]  /*9690*/  SHF.R.U32.HI R38, RZ, 0x18, R2 ;  /* 0x00000018ff267819 */ /* 0x000fe40000011602 */
[----:B------:R-:W-:Y:S02]  /*96a0*/  LOP3.LUT R2, R6, 0xffff, RZ, 0xc0, !PT ;  /* 0x0000ffff06027812 */ /* 0x000fe400078ec0ff */
[----:B------:R-:W-:Y:S02]  /*96b0*/  SHF.R.U32.HI R6, RZ, 0x18, R6 ;  /* 0x00000018ff067819 */ /* 0x000fe40000011606 */
[----:B------:R-:W-:Y:S02]  /*96c0*/  SHF.R.U32.HI R3, RZ, 0x8, R2 ;  /* 0x00000008ff037819 */ /* 0x000fe40000011602 */
[----:B------:R-:W-:-:S02]  /*96d0*/  LOP3.LUT R2, R7, 0xff, RZ, 0xc0, !PT ;  /* 0x000000ff07027812 */ /* 0x000fc400078ec0ff */
[----:B------:R-:W-:Y:S02]  /*96e0*/  PRMT R66, R16, 0x5410, R3 ;  /* 0x0000541010427816 */ /* 0x000fe40000000003 */
[----:B------:R-:W-:Y:S02]  /*96f0*/  PRMT R65, R2, 0x5410, R6 ;  /* 0x0000541002417816 */ /* 0x000fe40000000006 */
[----:B------:R-:W-:Y:S02]  /*9700*/  LOP3.LUT R2, R19, 0xff, RZ, 0xc0, !PT ;  /* 0x000000ff13027812 */ /* 0x000fe400078ec0ff */
[----:B------:R-:W-:Y:S02]  /*9710*/  SHF.R.U32.HI R3, RZ, 0x8, R17 ;  /* 0x00000008ff037819 */ /* 0x000fe40000011611 */
[----:B------:R-:W-:Y:S02]  /*9720*/  PRMT R61, R2, 0x5410, R18 ;  /* 0x00005410023d7816 */ /* 0x000fe40000000012 */
[----:B------:R-:W-:Y:S01]  /*9730*/  LOP3.LUT R2, R4, 0xffff, RZ, 0xc0, !PT ;  /* 0x0000ffff04027812 */ /* 0x000fe200078ec0ff */
[----:B------:R-:W-:Y:S01]  /*9740*/  HMMA.16816.F32 R16, R24, R52, RZ ;  /* 0x000000341810723c */ /* 0x000fe200000018ff */
[----:B------:R-:W-:Y:S01]  /*9750*/  PRMT R62, R37, 0x5410, R3 ;  /* 0x00005410253e7816 */ /* 0x000fe20000000003 */
[----:B------:R-:W-:Y:S01]  /*9760*/  FADD.FTZ R37, R243, R93 ;  /* 0x0000005df3257221 */ /* 0x000fe20000010000 */
[----:B------:R-:W-:-:S02]  /*9770*/  SHF.R.U32.HI R3, RZ, 0x8, R2 ;  /* 0x00000008ff037819 */ /* 0x000fc40000011602 */
[----:B------:R-:W-:Y:S02]  /*9780*/  LOP3.LUT R2, R4, 0xff, RZ, 0xc0, !PT ;  /* 0x000000ff04027812 */ /* 0x000fe400078ec0ff */
[----:B------:R-:W-:Y:S02]  /*9790*/  LOP3.LUT R6, R42, 0xff, RZ, 0xc0, !PT ;  /* 0x000000ff2a067812 */ /* 0x000fe400078ec0ff */
[----:B------:R-:W-:Y:S02]  /*97a0*/  PRMT R60, R2, 0x5410, R3 ;  /* 0x00005410023c7816 */ /* 0x000fe40000000003 */
[----:B------:R-:W-:Y:S02]  /*97b0*/  SHF.R.U32.HI R2, RZ, 0x10, R4 ;  /* 0x00000010ff027819 */ /* 0x000fe40000011604 */
[----:B------:R-:W-:Y:S02]  /*97c0*/  PRMT R63, R6, 0x5410, R44 ;  /* 0x00005410063f7816 */ /* 0x000fe4000000002c */
[----:B------:R-:W-:Y:S01]  /*97d0*/  SHF.R.U32.HI R6, RZ, 0x18, R4 ;  /* 0x00000018ff067819 */ /* 0x000fe20000011604 */
[----:B------:R-:W-:Y:S01]  /*97e0*/  LDSM.16.MT88.4 R44, [R190+0xb000] ;  /* 0x00b00000be2c783b */ /* 0x000fe20000004200 */
[----:B------:R-:W-:-:S02]  /*97f0*/  LOP3.LUT R4, R2, 0xff, RZ, 0xc0, !PT ;  /* 0x000000ff02047812 */ /* 0x000fc400078ec0ff */
[----:B------:R-:W-:Y:S02]  /*9800*/  LOP3.LUT R2, R39, 0xff, RZ, 0xc0, !PT ;  /* 0x000000ff27027812 */ /* 0x000fe400078ec0ff */
[----:B------:R-:W-:Y:S02]  /*9810*/  SHF.R.U32.HI R7, RZ, 0x8, R41 ;  /* 0x00000008ff077819 */ /* 0x000fe40000011629 */
[----:B------:R-:W-:Y:S02]  /*9820*/  SHF.R.U32.HI R3, RZ, 0x8, R36 ;  /* 0x00000008ff037819 */ /* 0x000fe40000011624 */
[----:B------:R-:W-:Y:S02]  /*9830*/  PRMT R50, R2, 0x5410, R38 ;  /* 0x0000541002327816 */ /* 0x000fe40000000026 */
[----:B------:R-:W-:Y:S02]  /*9840*/  LOP3.LUT R2, R5, 0xffff, RZ, 0xc0, !PT ;  /* 0x0000ffff05027812 */ /* 0x000fe400078ec0ff */
[----:B------:R-:W-:Y:S01]  /*9850*/  PRMT R64, R43, 0x5410, R7 ;  /* 0x000054102b407816 */ /* 0x000fe20000000007 */
[----:B------:R-:W-:Y:S01]  /*9860*/  HSET2.LE.AND R50, R50, R69, PT ;  /* 0x0000004532327233 */ /* 0x000fe20003803000 */
[----:B------:R-:W-:-:S02]  /*9870*/  PRMT R49, R40, 0x5410, R3 ;  /* 0x0000541028317816 */ /* 0x000fc40000000003 */
[----:B------:R-:W-:Y:S01]  /*9880*/  SHF.R.U32.HI R3, RZ, 0x8, R2 ;  /* 0x00000008ff037819 */ /* 0x000fe20000011602 */
[----:B------:R-:W1:Y:S01]  /*9890*/  LDSM.16.MT88.4 R40, [R188+0xb400] ;  /* 0x00b40000bc28783b */ /* 0x000e620000004200 */
[----:B------:R-:W-:Y:S01]  /*98a0*/  LOP3.LUT R2, R5, 0xff, RZ, 0xc0, !PT ;  /* 0x000000ff05027812 */ /* 0x000fe200078ec0ff */
[----:B------:R-:W-:Y:S01]  /*98b0*/  HSET2.LE.AND R49, R49, R69, PT ;  /* 0x0000004531317233 */ /* 0x000fe20003803000 */
[----:B------:R-:W-:Y:S02]  /*98c0*/  SHF.R.U32.HI R7, RZ, 0x18, R5 ;  /* 0x00000018ff077819 */ /* 0x000fe40000011605 */
[----:B------:R-:W-:Y:S02]  /*98d0*/  PRMT R58, R2, 0x5410, R3 ;  /* 0x00005410023a7816 */ /* 0x000fe40000000003 */
[----:B------:R-:W-:Y:S02]  /*98e0*/  SHF.R.U32.HI R3, RZ, 0x10, R5 ;  /* 0x00000010ff037819 */ /* 0x000fe40000011605 */
[----:B------:R-:W-:-:S02]  /*98f0*/  LOP3.LUT R2, R0, 0xffff, RZ, 0xc0, !PT ;  /* 0x0000ffff00027812 */ /* 0x000fc400078ec0ff */
[----:B------:R-:W-:Y:S02]  /*9900*/  SHF.R.U32.HI R5, RZ, 0x10, R0 ;  /* 0x00000010ff057819 */ /* 0x000fe40000011600 */
[----:B------:R-:W-:Y:S02]  /*9910*/  PRMT R59, R4, 0x5410, R6 ;  /* 0x00005410043b7816 */ /* 0x000fe40000000006 */
[----:B------:R-:W-:Y:S02]  /*9920*/  LOP3.LUT R6, R0, 0xff, RZ, 0xc0, !PT ;  /* 0x000000ff00067812 */ /* 0x000fe400078ec0ff */
[----:B------:R-:W-:Y:S02]  /*9930*/  SHF.R.U32.HI R4, RZ, 0x18, R0 ;  /* 0x00000018ff047819 */ /* 0x000fe40000011600 */
[----:B------:R-:W-:Y:S02]  /*9940*/  LOP3.LUT R3, R3, 0xff, RZ, 0xc0, !PT ;  /* 0x000000ff03037812 */ /* 0x000fe400078ec0ff */
[----:B------:R-:W-:-:S02]  /*9950*/  SHF.R.U32.HI R2, RZ, 0x8, R2 ;  /* 0x00000008ff027819 */ /* 0x000fc40000011602 */
[----:B------:R-:W-:Y:S02]  /*9960*/  LOP3.LUT R0, R5, 0xff, RZ, 0xc0, !PT ;  /* 0x000000ff05007812 */ /* 0x000fe400078ec0ff */
[----:B------:R-:W-:Y:S01]  /*9970*/  PRMT R57, R3, 0x5410, R7 ;  /* 0x0000541003397816 */ /* 0x000fe20000000007 */
[----:B------:R-:W-:Y:S01]  /*9980*/  FADD.FTZ R3, R168, R94 ;  /* 0x0000005ea8037221 */ /* 0x000fe20000010000 */
[----:B------:R-:W-:Y:S01]  /*9990*/  PRMT R56, R6, 0x5410, R2 ;  /* 0x0000541006387816 */ /* 0x000fe20000000002 */
[----:B------:R-:W-:Y:S01]  /*99a0*/  FADD.FTZ R2, R169, R96 ;  /* 0x00000060a9027221 */ /* 0x000fe20000010000 */
[----:B------:R-:W-:Y:S01]  /*99b0*/  PRMT R48, R0, 0x5410, R4 ;  /* 0x0000541000307816 */ /* 0x000fe20000000004 */
[----:B------:R-:W-:Y:S01]  /*99c0*/  FADD.FTZ R0, R183, R95 ;  /* 0x0000005fb7007221 */ /* 0x000fe20000010000 */
[----:B------:R-:W-:Y:S01]  /*99d0*/  HMMA.16816.F32 R4, R12, R52, RZ ;  /* 0x000000340c04723c */ /* 0x000fe200000018ff */
[----:B------:R-:W-:Y:S01]  /*99e0*/  FADD.FTZ R2, R178, R2 ;  /* 0x00000002b2027221 */ /* 0x000fe20000010000 */
[----:B------:R-:W-:Y:S01]  /*99f0*/  LOP3.LUT R94, R130, R49, RZ, 0xc0, !PT ;  /* 0x00000031825e7212 */ /* 0x000fe200078ec0ff */
[----:B------:R-:W-:Y:S01]  /*9a00*/  FADD.FTZ R36, R182, R0 ;  /* 0x00000000b6247221 */ /* 0x000fe20000010000 */
[----:B------:R-:W-:Y:S01]  /*9a10*/  HSET2.LE.AND R48, R48, R69, PT ;  /* 0x0000004530307233 */ /* 0x000fe20003803000 */
[----:B------:R-:W-:Y:S01]  /*9a20*/  FADD.FTZ R0, R158, R3 ;  /* 0x000000039e007221 */ /* 0x000fe20000010000 */
[----:B------:R-:W-:Y:S01]  /*9a30*/  LOP3.LUT R95, R129, R50, RZ, 0xc0, !PT ;  /* 0x00000032815f7212 */ /* 0x000fe200078ec0ff */
[----:B------:R-:W-:Y:S01]  /*9a40*/  FADD.FTZ R3, R238, R36 ;  /* 0x00000024ee037221 */ /* 0x000fe20000010000 */
[----:B-1----:R-:W-:Y:S01]  /*9a50*/  HMMA.16816.F32 R180, R20, R40, R16 ;  /* 0x0000002814b4723c */ /* 0x002fe20000001810 */
[----:B------:R-:W-:-:S02]  /*9a60*/  LOP3.LUT R93, R128, R48, RZ, 0xc0, !PT ;  /* 0x00000030805d7212 */ /* 0x000fc400078ec0ff */
[----:B------:R-:W-:-:S04]  /*9a70*/  FADD.FTZ R3, R239, R3 ;  /* 0x00000003ef037221 */ /* 0x000fc80000010000 */
[----:B------:R-:W-:Y:S01]  /*9a80*/  FADD.FTZ R110, R235, R3 ;  /* 0x00000003eb6e7221 */ /* 0x000fe20000010000 */
[--C-:B------:R-:W-:Y:S01]  /*9a90*/  HSET2.LE.AND R3, R62, R69.reuse, PT ;  /* 0x000000453e037233 */ /* 0x100fe20003803000 */
[----:B------:R-:W-:Y:S04]  /*9aa0*/  HMMA.16816.F32 R16, R24, R44, RZ ;  /* 0x0000002c1810723c */ /* 0x000fe800000018ff */
[----:B------:R-:W-:Y:S02]  /*9ab0*/  LOP3.LUT R98, R196, R3, RZ, 0xc0, !PT ;  /* 0x00000003c4627212 */ /* 0x000fe400078ec0ff */
[----:B------:R-:W-:Y:S02]  /*9ac0*/  IADD3 R196, P0, R34, -0x80, RZ ;  /* 0xffffff8022c47810 */ /* 0x000fe40007f1e0ff */
[----:B------:R-:W-:Y:S07]  /*9ad0*/  HMMA.16816.F32 R168, R8, R40, R4 ;  /* 0x0000002808a8723c */ /* 0x000fee0000001804 */
[----:B------:R-:W-:Y:S01]  /*9ae0*/  FADD.FTZ R4, R242, R37 ;  /* 0x00000025f2047221 */ /* 0x000fe20000010000 */
[----:B------:R-:W-:Y:S01]  /*9af0*/  HSET2.LE.AND R41, R60, R69, PT ;  /* 0x000000453c297233 */ /* 0x000fe20003803000 */
[----:B------:R-:W1:Y:S01]  /*9b00*/  LDSM.16.MT88.4 R36, [R190+0xb400] ;  /* 0x00b40000be24783b */ /* 0x000e620000004200 */
[----:B------:R-:W-:-:S02]  /*9b10*/  FADD.FTZ R5, R176, R2 ;  /* 0x00000002b0057221 */ /* 0x000fc40000010000 */
[----:B------:R-:W-:Y:S02]  /*9b20*/  FADD.FTZ R2, R97, R0 ;  /* 0x0000000061027221 */ /* 0x000fe40000010000 */
[----:B------:R-:W-:Y:S02]  /*9b30*/  FADD.FTZ R0, R241, R4 ;  /* 0x00000004f1007221 */ /* 0x000fe40000010000 */
[----:B------:R-:W-:Y:S02]  /*9b40*/  FADD.FTZ R40, R177, R5 ;  /* 0x00000005b1287221 */ /* 0x000fe40000010000 */
[C---:B------:R-:W-:Y:S01]  /*9b50*/  HMMA.16816.F32 R4, R12.reuse, R44, RZ ;  /* 0x0000002c0c04723c */ /* 0x040fe200000018ff */
[----:B------:R-:W-:Y:S01]  /*9b60*/  FADD.FTZ R51, R237, R0 ;  /* 0x00000000ed337221 */ /* 0x000fe20000010000 */
[--C-:B------:R-:W-:Y:S01]  /*9b70*/  HSET2.LE.AND R0, R68, R69.reuse, PT ;  /* 0x0000004544007233 */ /* 0x100fe20003803000 */
[----:B------:R-:W-:Y:S01]  /*9b80*/  FADD.FTZ R52, R105, R2 ;  /* 0x0000000269347221 */ /* 0x000fe20000010000 */
[--C-:B------:R-:W-:Y:S01]  /*9b90*/  HSET2.LE.AND R2, R67, R69.reuse, PT ;  /* 0x0000004543027233 */ /* 0x100fe20003803000 */
[----:B------:R-:W-:Y:S01]  /*9ba0*/  FADD.FTZ R106, R225, R40 ;  /* 0x00000028e16a7221 */ /* 0x000fe20000010000 */
[--C-:B------:R-:W-:Y:S01]  /*9bb0*/  HSET2.LE.AND R40, R63, R69.reuse, PT ;  /* 0x000000453f287233 */ /* 0x100fe20003803000 */
[----:B------:R-:W-:Y:S01]  /*9bc0*/  FADD.FTZ R105, R240, R51 ;  /* 0x00000033f0697221 */ /* 0x000fe20000010000 */
[--C-:B------:R-:W-:Y:S01]  /*9bd0*/  HSET2.LE.AND R44, R59, R69.reuse, PT ;  /* 0x000000453b2c7233 */ /* 0x100fe20003803000 */
[----:B------:R-:W-:Y:S01]  /*9be0*/  HMMA.16816.F32 R48, R12, R54, RZ ;  /* 0x000000360c30723c */ /* 0x000fe200000018ff */
[----:B------:R-:W-:Y:S01]  /*9bf0*/  HSET2.LE.AND R45, R56, R69, PT ;  /* 0x00000045382d7233 */ /* 0x000fe20003803000 */
[----:B------:R-:W-:-:S02]  /*9c00*/  FADD.FTZ R104, R138, R52 ;  /* 0x000000348a687221 */ /* 0x000fc40000010000 */
[----:B------:R-:W-:Y:S02]  /*9c10*/  FADD.FTZ R3, R236, R106 ;  /* 0x0000006aec037221 */ /* 0x000fe40000010000 */
[----:B------:R-:W-:Y:S02]  /*9c20*/  LOP3.LUT R92, R131, R45, RZ, 0xc0, !PT ;  /* 0x0000002d835c7212 */ /* 0x000fe400078ec0ff */
[-C--:B-1----:R-:W-:Y:S07]  /*9c30*/  HMMA.16816.F32 R176, R20, R36.reuse, R16 ;  /* 0x0000002414b0723c */ /* 0x082fee0000001810 */
[----:B------:R-:W-:Y:S01]  /*9c40*/  LOP3.LUT R18, R213, R0, RZ, 0xc0, !PT ;  /* 0x00000000d5127212 */ /* 0x000fe200078ec0ff */
[----:B------:R-:W-:Y:S01]  /*9c50*/  HMMA.16816.F32 R160, R8, R36, R4 ;  /* 0x0000002408a0723c */ /* 0x000fe20000001804 */
[----:B------:R-:W-:Y:S01]  /*9c60*/  LOP3.LUT R19, R208, R2, RZ, 0xc0, !PT ;  /* 0x00000002d0137212 */ /* 0x000fe200078ec0ff */
[----:B------:R-:W-:-:S02]  /*9c70*/  FADD.FTZ R0, R111, R110 ;  /* 0x0000006e6f007221 */ /* 0x000fc40000010000 */
[----:B------:R-:W-:Y:S02]  /*9c80*/  FADD.FTZ R2, R251, R105 ;  /* 0x00000069fb027221 */ /* 0x000fe40000010000 */
[----:B------:R-:W-:Y:S01]  /*9c90*/  FADD.FTZ R0, R249, R0 ;  /* 0x00000000f9007221 */ /* 0x000fe20000010000 */
[--C-:B------:R-:W-:Y:S01]  /*9ca0*/  HSET2.LE.AND R5, R66, R69.reuse, PT ;  /* 0x0000004542057233 */ /* 0x100fe20003803000 */
[----:B------:R-:W-:Y:S01]  /*9cb0*/  FADD.FTZ R2, R250, R2 ;  /* 0x00000002fa027221 */ /* 0x000fe20000010000 */
[--C-:B------:R-:W-:Y:S01]  /*9cc0*/  HSET2.LE.AND R6, R65, R69.reuse, PT ;  /* 0x0000004541067233 */ /* 0x100fe20003803000 */
[----:B------:R-:W-:Y:S01]  /*9cd0*/  FADD.FTZ R0, R248, R0 ;  /* 0x00000000f8007221 */ /* 0x000fe20000010000 */
[--C-:B------:R-:W-:Y:S01]  /*9ce0*/  HSET2.LE.AND R37, R64, R69.reuse, PT ;  /* 0x0000004540257233 */ /* 0x100fe20003803000 */
[----:B------:R-:W-:Y:S01]  /*9cf0*/  LOP3.LUT R16, R226, R5, RZ, 0xc0, !PT ;  /* 0x00000005e2107212 */ /* 0x000fe200078ec0ff */
[--C-:B------:R-:W-:Y:S01]  /*9d00*/  HSET2.LE.AND R4, R61, R69.reuse, PT ;  /* 0x000000453d047233 */ /* 0x100fe20003803000 */
[----:B------:R-:W-:Y:S01]  /*9d10*/  HMMA.16816.F32 R64, R12, R122, RZ ;  /* 0x0000007a0c40723c */ /* 0x000fe200000018ff */
[--C-:B------:R-:W-:Y:S01]  /*9d20*/  HSET2.LE.AND R7, R58, R69.reuse, PT ;  /* 0x000000453a077233 */ /* 0x100fe20003803000 */
[----:B------:R-:W-:Y:S01]  /*9d30*/  LOP3.LUT R5, R152, R44, RZ, 0xc0, !PT ;  /* 0x0000002c98057212 */ /* 0x000fe200078ec0ff */
[----:B------:R-:W-:Y:S01]  /*9d40*/  HSET2.LE.AND R36, R57, R69, PT ;  /* 0x0000004539247233 */ /* 0x000fe20003803000 */
[----:B------:R-:W-:-:S02]  /*9d50*/  LOP3.LUT R99, R155, R4, RZ, 0xc0, !PT ;  /* 0x000000049b637212 */ /* 0x000fc400078ec0ff */
[----:B------:R-:W-:Y:S02]  /*9d60*/  LOP3.LUT R4, R154, R41, RZ, 0xc0, !PT ;  /* 0x000000299a047212 */ /* 0x000fe400078ec0ff */
[C---:B------:R-:W-:Y:S01]  /*9d70*/  HMMA.16816.F32 R68, R12.reuse, R118, RZ ;  /* 0x000000760c44723c */ /* 0x040fe200000018ff */
[----:B------:R-:W-:Y:S02]  /*9d80*/  LOP3.LUT R96, R199, R7, RZ, 0xc0, !PT ;  /* 0x00000007c7607212 */ /* 0x000fe400078ec0ff */
[----:B------:R-:W-:Y:S02]  /*9d90*/  LOP3.LUT R7, R136, R40, RZ, 0xc0, !PT ;  /* 0x0000002888077212 */ /* 0x000fe400078ec0ff */
[----:B------:R-:W-:Y:S02]  /*9da0*/  LOP3.LUT R17, R224, R6, RZ, 0xc0, !PT ;  /* 0x00000006e0117212 */ /* 0x000fe400078ec0ff */
[----:B------:R-:W-:Y:S01]  /*9db0*/  LOP3.LUT R6, R137, R37, RZ, 0xc0, !PT ;  /* 0x0000002589067212 */ /* 0x000fe200078ec0ff */
[----:B------:R-:W-:Y:S01]  /*9dc0*/  HMMA.16816.F32 R60, R12, R114, RZ ;  /* 0x000000720c3c723c */ /* 0x000fe200000018ff */
[----:B------:R-:W-:-:S02]  /*9dd0*/  LOP3.LUT R97, R197, R36, RZ, 0xc0, !PT ;  /* 0x00000024c5617212 */ /* 0x000fc400078ec0ff */
[----:B------:R-:W-:-:S05]  /*9de0*/  IADD3.X R197, R35, -0x1, RZ, P0, !PT ;  /* 0xffffffff23c57810 */ /* 0x000fca00007fe4ff */
[C---:B------:R-:W-:Y:S08]  /*9df0*/  HMMA.16816.F32 R56, R12.reuse, R82, RZ ;  /* 0x000000520c38723c */ /* 0x040ff000000018ff */
[----:B------:R-:W-:Y:S08]  /*9e00*/  HMMA.16816.F32 R12, R12, R46, RZ ;  /* 0x0000002e0c0c723c */ /* 0x000ff000000018ff */
[C---:B------:R-:W-:Y:S08]  /*9e10*/  HMMA.16816.F32 R68, R8.reuse, R86, R68 ;  /* 0x000000560844723c */ /* 0x040ff00000001844 */
[C---:B------:R-:W-:Y:S08]  /*9e20*/  HMMA.16816.F32 R64, R8.reuse, R90, R64 ;  /* 0x0000005a0840723c */ /* 0x040ff00000001840 */
[C---:B------:R-:W-:Y:S08]  /*9e30*/  HMMA.16816.F32 R144, R8.reuse, R78, R60 ;  /* 0x0000004e0890723c */ /* 0x040ff0000000183c */
[C---:B------:R-:W-:Y:S08]  /*9e40*/  HMMA.16816.F32 R156, R8.reuse, R74, R56 ;  /* 0x0000004a089c723c */ /* 0x040ff00000001838 */
[C---:B------:R-:W-:Y:S08]  /*9e50*/  HMMA.16816.F32 R152, R8.reuse, R42, R48 ;  /* 0x0000002a0898723c */ /* 0x040ff00000001830 */
[----:B------:R-:W-:Y:S08]  /*9e60*/  HMMA.16816.F32 R148, R8, R38, R12 ;  /* 0x000000260894723c */ /* 0x000ff0000000180c */
[C---:B------:R-:W-:Y:S08]  /*9e70*/  HMMA.16816.F32 R8, R24.reuse, R118, RZ ;  /* 0x000000761808723c */ /* 0x040ff000000018ff */
[----:B------:R-:W-:Y:S11]  /*9e80*/  HMMA.16816.F32 R12, R24, R122, RZ ;  /* 0x0000007a180c723c */ /* 0x000ff600000018ff */
[----:B------:R-:W-:Y:S05]  /*9e90*/  @!UPT UIADD3 URZ, URZ, URZ, URZ ;  /* 0x0000003f3f3ff290 */ /* 0x000fea000fffe03f */
[----:B------:R-:W-:Y:S08]  /*9ea0*/  HMMA.16816.F32 R60, R20, R86, R8 ;  /* 0x00000056143c723c */ /* 0x000ff00000001808 */
[----:B------:R-:W-:Y:S08]  /*9eb0*/  HMMA.16816.F32 R8, R24, R114, RZ ;  /* 0x000000721808723c */ /* 0x000ff000000018ff */
[----:B------:R-:W-:Y:S08]  /*9ec0*/  HMMA.16816.F32 R56, R20, R90, R12 ;  /* 0x0000005a1438723c */ /* 0x000ff0000000180c */
[----:B------:R-:W-:Y:S01]  /*9ed0*/  HMMA.16816.F32 R12, R24, R82, RZ ;  /* 0x00000052180c723c */ /* 0x000fe200000018ff */
[----:B------:R-:W-:Y:S07]  /*9ee0*/  LDSM.16.MT88.4 R80, [R188+0xbc00] ;  /* 0x00bc0000bc50783b */ /* 0x000fee0000004200 */
[----:B------:R-:W-:Y:S08]  /*9ef0*/  HMMA.16816.F32 R48, R20, R78, R8 ;  /* 0x0000004e1430723c */ /* 0x000ff00000001808 */
[C---:B------:R-:W-:Y:S08]  /*9f00*/  HMMA.16816.F32 R8, R24.reuse, R54, RZ ;  /* 0x000000361808723c */ /* 0x040ff000000018ff */
[----:B------:R-:W-:Y:S08]  /*9f10*/  HMMA.16816.F32 R24, R24, R46, RZ ;  /* 0x0000002e1818723c */ /* 0x000ff000000018ff */
[C---:B------:R-:W-:Y:S01]  /*9f20*/  HMMA.16816.F32 R72, R20.reuse, R74, R12 ;  /* 0x0000004a1448723c */ /* 0x040fe2000000180c */
[----:B------:R-:W1:Y:S07]  /*9f30*/  LDSM.16.MT88.4 R12, [R190+0x9800] ;  /* 0x00980000be0c783b */ /* 0x000e6e0000004200 */
[C---:B------:R-:W-:Y:S01]  /*9f40*/  HMMA.16816.F32 R40, R20.reuse, R42, R8 ;  /* 0x0000002a1428723c */ /* 0x040fe20000001808 */
[----:B------:R-:W-:Y:S07]  /*9f50*/  LDSM.16.MT88.4 R8, [R188+0xa800] ;  /* 0x00a80000bc08783b */ /* 0x000fee0000004200 */
[----:B------:R-:W-:Y:S01]  /*9f60*/  HMMA.16816.F32 R24, R20, R38, R24 ;  /* 0x000000261418723c */ /* 0x000fe20000001818 */
[----:B------:R-:W2:Y:S07]  /*9f70*/  LDSM.16.MT88.4 R20, [R188+0x9800] ;  /* 0x00980000bc14783b */ /* 0x000eae0000004200 */
[-C--:B-1----:R-:W-:Y:S08]  /*9f80*/  HMMA.16816.F32 R164, R16, R12.reuse, R164 ;  /* 0x0000000c10a4723c */ /* 0x082ff000000018a4 */
[----:B------:R-:W-:Y:S08]  /*9f90*/  HMMA.16816.F32 R132, R4, R12, R132 ;  /* 0x0000000c0484723c */ /* 0x000ff00000001884 */
[C---:B--2---:R-:W-:Y:S08]  /*9fa0*/  HMMA.16816.F32 R36, R16.reuse, R22, R60 ;  /* 0x000000161024723c */ /* 0x044ff0000000183c */
[-C--:B------:R-:W-:Y:S08]  /*9fb0*/  HMMA.16816.F32 R172, R16, R20.reuse, R172 ;  /* 0x0000001410ac723c */ /* 0x080ff000000018ac */
[C---:B------:R-:W-:Y:S08]  /*9fc0*/  HMMA.16816.F32 R140, R4.reuse, R20, R140 ;  /* 0x00000014048c723c */ /* 0x040ff0000000188c */
[C---:B------:R-:W-:Y:S01]  /*9fd0*/  HMMA.16816.F32 R136, R4.reuse, R22, R68 ;  /* 0x000000160488723c */ /* 0x040fe20000001844 */
[----:B------:R-:W1:Y:S07]  /*9fe0*/  LDSM.16.MT88.4 R20, [R190+0xa800] ;  /* 0x00a80000be14783b */ /* 0x000e6e0000004200 */
[-C--:B------:R-:W-:Y:S08]  /*9ff0*/  HMMA.16816.F32 R128, R4, R14.reuse, R64 ;  /* 0x0000000e0480723c */ /* 0x080ff00000001840 */
[C---:B------:R-:W-:Y:S01]  /*a000*/  HMMA.16816.F32 R56, R16.reuse, R14, R56 ;  /* 0x0000000e1038723c */ /* 0x040fe20000001838 */
[----:B------:R-:W2:Y:S07]  /*a010*/  LDSM.16.MT88.4 R12, [R188+0xb800] ;  /* 0x00b80000bc0c783b */ /* 0x000eae0000004200 */
[-C--:B------:R-:W-:Y:S08]  /*a020*/  HMMA.16816.F32 R60, R16, R8.reuse, R184 ;  /* 0x00000008103c723c */ /* 0x080ff000000018b8 */
[C---:B------:R-:W-:Y:S08]  /*a030*/  HMMA.16816.F32 R124, R4.reuse, R8, R124 ;  /* 0x00000008047c723c */ /* 0x040ff0000000187c */
[-C--:B------:R-:W-:Y:S01]  /*a040*/  HMMA.16816.F32 R120, R4, R10.reuse, R144 ;  /* 0x0000000a0478723c */ /* 0x080fe20000001890 */
[----:B------:R-:W-:Y:S07]  /*a050*/  LDSM.16.MT88.4 R144, [R190+0xac00] ;  /* 0x00ac0000be90783b */ /* 0x000fee0000004200 */
[----:B------:R-:W-:Y:S01]  /*a060*/  HMMA.16816.F32 R52, R16, R10, R48 ;  /* 0x0000000a1034723c */ /* 0x000fe20000001830 */
[----:B------:R-:W3:Y:S07]  /*a070*/  LDSM.16.MT88.4 R8, [R190+0xb800] ;  /* 0x00b80000be08783b */ /* 0x000eee0000004200 */
[C---:B-1----:R-:W-:Y:S08]  /*a080*/  HMMA.16816.F32 R116, R4.reuse, R20, R200 ;  /* 0x000000140474723c */ /* 0x042ff000000018c8 */
[C---:B--2---:R-:W-:Y:S01]  /*a090*/  HMMA.16816.F32 R44, R4.reuse, R12, R168 ;  /* 0x0000000c042c723c */ /* 0x044fe200000018a8 */
[----:B------:R-:W-:Y:S07]  /*a0a0*/  LDSM.16.MT88.4 R168, [R188+0x9c00] ;  /* 0x009c0000bca8783b */ /* 0x000fee0000004200 */
[C---:B------:R-:W-:Y:S08]  /*a0b0*/  HMMA.16816.F32 R112, R4.reuse, R22, R156 ;  /* 0x000000160470723c */ /* 0x040ff0000000189c */
[----:B------:R-:W-:Y:S01]  /*a0c0*/  HMMA.16816.F32 R76, R4, R14, R152 ;  /* 0x0000000e044c723c */ /* 0x000fe20000001898 */
[----:B------:R-:W-:Y:S07]  /*a0d0*/  LDSM.16.MT88.4 R152, [R188+0xac00] ;  /* 0x00ac0000bc98783b */ /* 0x000fee0000004200 */
[----:B------:R-:W-:Y:S08]  /*a0e0*/  HMMA.16816.F32 R68, R16, R12, R180 ;  /* 0x0000000c1044723c */ /* 0x000ff000000018b4 */
[C---:B---3--:R-:W-:Y:S01]  /*a0f0*/  HMMA.16816.F32 R88, R4.reuse, R8, R160 ;  /* 0x000000080458723c */ /* 0x048fe200000018a0 */
[----:B------:R-:W-:Y:S07]  /*a100*/  LDSM.16.MT88.4 R160, [R190+0x9c00] ;  /* 0x009c0000bea0783b */ /* 0x000fee0000004200 */
[----:B------:R-:W-:Y:S01]  /*a110*/  HMMA.16816.F32 R48, R4, R10, R148 ;  /* 0x0000000a0430723c */ /* 0x000fe20000001894 */
[----:B------:R-:W1:Y:S07]  /*a120*/  LDSM.16.MT88.4 R4, [R190+0xbc00] ;  /* 0x00bc0000be04783b */ /* 0x000e6e0000004200 */
[C---:B------:R-:W-:Y:S08]  /*a130*/  HMMA.16816.F32 R84, R16.reuse, R8, R176 ;  /* 0x000000081054723c */ /* 0x040ff000000018b0 */
[C---:B------:R-:W-:Y:S08]  /*a140*/  HMMA.16816.F32 R148, R16.reuse, R20, R220 ;  /* 0x000000141094723c */ /* 0x040ff000000018dc */
[C---:B------:R-:W-:Y:S08]  /*a150*/  HMMA.16816.F32 R20, R16.reuse, R22, R72 ;  /* 0x000000161014723c */ /* 0x040ff00000001848 */
[C---:B------:R-:W-:Y:S08]  /*a160*/  HMMA.16816.F32 R40, R16.reuse, R14, R40 ;  /* 0x0000000e1028723c */ /* 0x040ff00000001828 */
[----:B------:R-:W-:Y:S08]  /*a170*/  HMMA.16816.F32 R24, R16, R10, R24 ;  /* 0x0000000a1018723c */ /* 0x000ff00000001818 */
[-C--:B-1----:R-:W-:Y:S08]  /*a180*/  HMMA.16816.F32 R88, R92, R4.reuse, R88 ;  /* 0x000000045c58723c */ /* 0x082ff00000001858 */
[C---:B------:R-:W-:Y:S07]  /*a190*/  HMMA.16816.F32 R84, R96.reuse, R4, R84 ;  /* 0x000000046054723c */ /* 0x040fee0000001854 */
        /* <DEDUP_REMOVED lines=13> */
[----:B------:R-:W-:Y:S01]  /*a270*/  FADD.FTZ R2, R244, R2 ;  /* 0x00000002f4027221 */ /* 0x000fe20000010000 */
[----:B------:R1:W-:Y:S01]  /*a280*/  STL [R1+0x2c], R4 ;  /* 0x00002c0401007387 */ /* 0x0003e20000100800 */
[----:B------:R-:W-:-:S03]  /*a290*/  FADD.FTZ R0, R232, R0 ;  /* 0x00000000e8007221 */ /* 0x000fc60000010000 */
[----:B------:R1:W-:Y:S01]  /*a2a0*/  STL [R1+0x15c], R3 ;  /* 0x00015c0301007387 */ /* 0x0003e20000100800 */
[C---:B------:R-:W-:Y:S03]  /*a2b0*/  HMMA.16816.F32 R132, R92.reuse, R160, R132 ;  /* 0x000000a05c84723c */ /* 0x040fe60000001884 */
[----:B------:R1:W-:Y:S04]  /*a2c0*/  STL [R1+0x170], R2 ;  /* 0x0001700201007387 */ /* 0x0003e80000100800 */
[----:B------:R1:W-:Y:S01]  /*a2d0*/  STL [R1+0x28], R0 ;  /* 0x0000280001007387 */ /* 0x0003e20000100800 */
        /* <DEDUP_REMOVED lines=19> */
[----:B-1----:R-:W2:Y:S01]  /*a410*/  LDL R225, [R1+0x84] ;  /* 0x0000840001e17983 */ /* 0x002ea20000100800 */
[----:B------:R-:W-:-:S04]  /*a420*/  DEPBAR.LE SB0, 0x0 ;  /* 0x000080000000791a */ /* 0x000fc80000000000 */
[----:B------:R-:W3:Y:S04]  /*a430*/  LDL R235, [R1+0x30] ;  /* 0x0000300001eb7983 */ /* 0x000ee80000100800 */
[----:B------:R-:W4:Y:S04]  /*a440*/  LDL R237, [R1+0x34] ;  /* 0x0000340001ed7983 */ /* 0x000f280000100800 */
[----:B------:R-:W5:Y:S04]  /*a450*/  LDL.LU R239, [R1+0x50] ;  /* 0x0000500001ef7983 */ /* 0x000f680000300800 */
[----:B------:R-:W5:Y:S04]  /*a460*/  LDL.64 R240, [R1+0x1b0] ;  /* 0x0001b00001f07983 */ /* 0x000f680000100a00 */
[----:B------:R-:W5:Y:S04]  /*a470*/  LDL.LU R238, [R1+0x10] ;  /* 0x0000100001ee7983 */ /* 0x000f680000300800 */
[----:B------:R-:W5:Y:S04]  /*a480*/  LDL.LU R242, [R1+0x14] ;  /* 0x0000140001f27983 */ /* 0x000f680000300800 */
[----:B------:R-:W5:Y:S04]  /*a490*/  LDL.LU R243, [R1+0x20] ;  /* 0x0000200001f37983 */ /* 0x000f680000300800 */
[----:B------:R-:W5:Y:S01]  /*a4a0*/  LDL R213, [R1] ;  /* 0x0000000001d57983 */ /* 0x000f620000100800 */
[----:B------:R-:W-:Y:S03]  /*a4b0*/  WARPSYNC 0xffffffff ;  /* 0xffffffff00007948 */ /* 0x000fe60003800000 */
[----:B------:R-:W5:Y:S04]  /*a4c0*/  LDL R111, [R1+0x1a0] ;  /* 0x0001a000016f7983 */ /* 0x000f680000100800 */
[----:B------:R-:W-:Y:S01]  /*a4d0*/  BAR.SYNC.DEFER_BLOCKING 0x0 ;  /* 0x0000000000007b1d */ /* 0x000fe20000010000 */
[----:B--2---:R-:W-:-:S02]  /*a4e0*/  IADD3 R197, R225, -0x2, RZ ;  /* 0xfffffffee1c57810 */ /* 0x004fc40007ffe0ff */
[-C--:B---3--:R-:W-:Y:S02]  /*a4f0*/  ISETP.GE.AND P3, PT, R235, R198.reuse, PT ;  /* 0x000000c6eb00720c */ /* 0x088fe40003f66270 */
[----:B----4-:R-:W-:Y:S02]  /*a500*/  ISETP.GE.AND P2, PT, R237, R198, PT ;  /* 0x000000c6ed00720c */ /* 0x010fe40003f46270 */
[----:B------:R-:W-:Y:S01]  /*a510*/  SHF.R.S32.HI R4, RZ, 0x1f, R197 ;  /* 0x0000001fff047819 */ /* 0x000fe200000114c5 */
[----:B-----5:R-:W-:Y:S02]  /*a520*/  IMAD R0, R239, R197, RZ ;  /* 0x000000c5ef007224 */ /* 0x020fe400078e02ff */
[----:B------:R-:W-:-:S04]  /*a530*/  IMAD.WIDE.U32 R2, R197, R238, R240 ;  /* 0x000000eec5027225 */ /* 0x000fc800078e00f0 */
[----:B------:R-:W-:Y:S01]  /*a540*/  IMAD R0, R4, R238, R0 ;  /* 0x000000ee04007224 */ /* 0x000fe200078e0200 */
[----:B------:R-:W-:-:S03]  /*a550*/  ISETP.GE.AND P4, PT, R213, R198, PT ;  /* 0x000000c6d500720c */ /* 0x000fc60003f86270 */
[----:B------:R-:W-:Y:S01]  /*a560*/  IMAD.IADD R3, R3, 0x1, R0 ;  /* 0x0000000103037824 */ /* 0x000fe200078e0200 */
[CC--:B------:R-:W-:Y:S02]  /*a570*/  @!P3 LEA R10, P1, R2.reuse, R218.reuse, 0x1 ;  /* 0x000000da020ab211 */ /* 0x0c0fe400078208ff */
[----:B------:R-:W-:Y:S02]  /*a580*/  @!P2 LEA R8, P0, R2, R218, 0x1 ;  /* 0x000000da0208a211 */ /* 0x000fe400078008ff */
[----:B------:R-:W-:Y:S02]  /*a590*/  IADD3 R0, P5, R242, R2, RZ ;  /* 0x00000002f2007210 */ /* 0x000fe40007fbe0ff */
[----:B------:R-:W-:-:S03]  /*a5a0*/  @!P3 LEA.HI.X R11, R2, R219, R3, 0x1, P1 ;  /* 0x000000db020bb211 */ /* 0x000fc600008f0c03 */
[CC--:B------:R-:W-:Y:S02]  /*a5b0*/  @!P4 LEA R12, P6, R2.reuse, R218.reuse, 0x1 ;  /* 0x000000da020cc211 */ /* 0x0c0fe400078c08ff */
[CCC-:B------:R-:W-:Y:S02]  /*a5c0*/  @!P2 LEA.HI.X R9, R2.reuse, R219.reuse, R3.reuse, 0x1, P0 ;  /* 0x000000db0209a211 */ /* 0x1c0fe400000f0c03 */
[--C-:B------:R-:W-:Y:S01]  /*a5d0*/  @!P4 LEA.HI.X R13, R2, R219, R3.reuse, 0x1, P6 ;  /* 0x000000db020dc211 */ /* 0x100fe200030f0c03 */
[----:B------:R-:W-:Y:S01]  /*a5e0*/  IMAD.X R3, R243, 0x1, R3, P5 ;  /* 0x00000001f3037824 */ /* 0x000fe200028e0603 */
[CC--:B------:R-:W-:Y:S01]  /*a5f0*/  @!P4 LEA R6, P5, R0.reuse, R218.reuse, 0x1 ;  /* 0x000000da0006c211 */ /* 0x0c0fe200078a08ff */
[----:B------:R-:W-:Y:S01]  /*a600*/  @P4 STS [R195+0x9000], RZ ;  /* 0x009000ffc3004388 */ /* 0x000fe20000000800 */
[----:B------:R-:W-:-:S03]  /*a610*/  @!P3 LEA R4, P1, R0, R218, 0x1 ;  /* 0x000000da0004b211 */ /* 0x000fc600078208ff */
[----:B------:R-:W-:Y:S01]  /*a620*/  @P4 STS [R195+0x9004], RZ ;  /* 0x009004ffc3004388 */ /* 0x000fe20000000800 */
[----:B------:R-:W-:-:S03]  /*a630*/  @!P2 LEA R2, P0, R0, R218, 0x1 ;  /* 0x000000da0002a211 */ /* 0x000fc600078008ff */
[----:B------:R-:W-:Y:S01]  /*a640*/  @P4 STS.64 [R195+0x9008], RZ ;  /* 0x009008ffc3004388 */ /* 0x000fe20000000a00 */
[----:B------:R-:W-:-:S03]  /*a650*/  @!P4 LEA.HI.X R7, R0, R219, R3, 0x1, P5 ;  /* 0x000000db0007c211 */ /* 0x000fc600028f0c03 */
[----:B------:R-:W-:Y:S01]  /*a660*/  @!PT LDS RZ, [RZ] ;  /* 0x00000000fffff984 */ /* 0x000fe20000000800 */
[----:B------:R-:W-:Y:S01]  /*a670*/  @!PT LDS RZ, [RZ] ;  /* 0x00000000fffff984 */ /* 0x000fe20000000800 */
[----:B------:R-:W-:Y:S01]  /*a680*/  @!PT LDS RZ, [RZ] ;  /* 0x00000000fffff984 */ /* 0x000fe20000000800 */
[----:B------:R1:W-:Y:S01]  /*a690*/  @!P4 LDGSTS.E.BYPASS.LTC128B.128 [R195+0x9000], [R12.64] ;  /* 0x090000000cc3cfae */ /* 0x0003e2000b901d44 */
[----:B------:R-:W-:-:S03]  /*a6a0*/  @!P3 LEA.HI.X R5, R0, R219, R3, 0x1, P1 ;  /* 0x000000db0005b211 */ /* 0x000fc600008f0c03 */
[----:B------:R-:W-:Y:S01]  /*a6b0*/  @P3 STS.128 [R195+0xa000], RZ ;  /* 0x00a000ffc3003388 */ /* 0x000fe20000000c00 */
[----:B------:R-:W-:-:S03]  /*a6c0*/  @!P2 LEA.HI.X R3, R0, R219, R3, 0x1, P0 ;  /* 0x000000db0003a211 */ /* 0x000fc600000f0c03 */
        /* <DEDUP_REMOVED lines=24> */
[----:B------:R-:W-:Y:S04]  /*a850*/  LDSM.16.M88.4 R16, [R192] ;  /* 0x00000000c010783b */ /* 0x000fe80000000200 */
[----:B-1----:R-:W-:Y:S04]  /*a860*/  LDSM.16.M88.4 R12, [R192+0x1000] ;  /* 0x00100000c00c783b */ /* 0x002fe80000000200 */
[----:B------:R-:W1:Y:S04]  /*a870*/  LDSM.16.M88.4 R48, [R189+0x6800] ;  /* 0x00680000bd30783b */ /* 0x000e680000000200 */
[----:B------:R-:W5:Y:S04]  /*a880*/  LDSM.16.M88.4 R44, [R189+0x6c00] ;  /* 0x006c0000bd2c783b */ /* 0x000f680000000200 */
[----:B--2---:R-:W-:Y:S04]  /*a890*/  LDSM.16.M88.4 R8, [R193] ;  /* 0x00000000c108783b */ /* 0x004fe80000000200 */
[----:B---3--:R-:W-:Y:S04]  /*a8a0*/  LDSM.16.M88.4 R4, [R193+0x1000] ;  /* 0x00100000c104783b */ /* 0x008fe80000000200 */
[----:B------:R-:W2:Y:S04]  /*a8b0*/  LDSM.16.M88.4 R24, [R191+0x6800] ;  /* 0x00680000bf18783b */ /* 0x000ea80000000200 */
[----:B------:R-:W3:Y:S04]  /*a8c0*/  LDSM.16.M88.4 R20, [R191+0x6c00] ;  /* 0x006c0000bf14783b */ /* 0x000ee80000000200 */
[----:B------:R-:W2:Y:S04]  /*a8d0*/  LDSM.16.M88.4 R56, [R189+0x6000] ;  /* 0x00600000bd38783b */ /* 0x000ea80000000200 */
[----:B------:R-:W3:Y:S04]  /*a8e0*/  LDSM.16.M88.4 R52, [R189+0x6400] ;  /* 0x00640000bd34783b */ /* 0x000ee80000000200 */
[----:B------:R-:W-:Y:S04]  /*a8f0*/  LDSM.16.M88.4 R40, [R191+0x6000] ;  /* 0x00600000bf28783b */ /* 0x000fe80000000200 */
[----:B------:R-:W4:Y:S01]  /*a900*/  LDSM.16.M88.4 R36, [R191+0x6400] ;  /* 0x00640000bf24783b */ /* 0x000f220000000200 */
[----:B-1----:R-:W-:Y:S03]  /*a910*/  HMMA.16816.F32 R104, R12, R48, RZ ;  /* 0x000000300c68723c */ /* 0x002fe600000018ff */
[----:B------:R-:W1:Y:S04]  /*a920*/  S2R R213, SR_TID.X ;  /* 0x0000000000d57919 */ /* 0x000e680000002100 */
[----:B------:R-:W0:Y:S01]  /*a930*/  LDGDEPBAR ;  /* 0x00000000000079af */ /* 0x000e220000000000 */
[-C--:B-----5:R-:W-:Y:S08]  /*a940*/  HMMA.16816.F32 R64, R16, R44.reuse, RZ ;  /* 0x0000002c1040723c */ /* 0x0a0ff000000018ff */
[----:B------:R-:W-:Y:S08]  /*a950*/  HMMA.16816.F32 R60, R12, R44, RZ ;  /* 0x0000002c0c3c723c */ /* 0x000ff000000018ff */
[----:B--2---:R-:W-:Y:S08]  /*a960*/  HMMA.16816.F32 R236, R4, R24, R104 ;  /* 0x0000001804ec723c */ /* 0x004ff00000001868 */
[-C--:B---3--:R-:W-:Y:S08]  /*a970*/  HMMA.16816.F32 R248, R8, R20.reuse, R64 ;  /* 0x0000001408f8723c */ /* 0x088ff00000001840 */
[----:B------:R-:W-:Y:S08]  /*a980*/  HMMA.16816.F32 R244, R4, R20, R60 ;  /* 0x0000001404f4723c */ /* 0x000ff0000000183c */
[-C--:B------:R-:W-:Y:S08]  /*a990*/  HMMA.16816.F32 R220, R16, R56.reuse, RZ ;  /* 0x0000003810dc723c */ /* 0x080ff000000018ff */
[----:B------:R-:W-:Y:S08]  /*a9a0*/  HMMA.16816.F32 R200, R12, R56, RZ ;  /* 0x000000380cc8723c */ /* 0x000ff000000018ff */
[-C--:B------:R-:W-:Y:S08]  /*a9b0*/  HMMA.16816.F32 R184, R16, R52.reuse, RZ ;  /* 0x0000003410b8723c */ /* 0x080ff000000018ff */
[----:B------:R-:W-:Y:S08]  /*a9c0*/  HMMA.16816.F32 R180, R12, R52, RZ ;  /* 0x000000340cb4723c */ /* 0x000ff000000018ff */
[----:B------:R-:W-:Y:S08]  /*a9d0*/  HMMA.16816.F32 R176, R16, R48, RZ ;  /* 0x0000003010b0723c */ /* 0x000ff000000018ff */
[C---:B------:R-:W-:Y:S08]  /*a9e0*/  HMMA.16816.F32 R104, R12.reuse, R58, RZ ;  /* 0x0000003a0c68723c */ /* 0x040ff000000018ff */
[C---:B------:R-:W-:Y:S08]  /*a9f0*/  HMMA.16816.F32 R64, R12.reuse, R54, RZ ;  /* 0x000000360c40723c */ /* 0x040ff000000018ff */
[----:B------:R-:W-:Y:S08]  /*aa00*/  HMMA.16816.F32 R60, R12, R50, RZ ;  /* 0x000000320c3c723c */ /* 0x000ff000000018ff */
[C---:B------:R-:W-:Y:S08]  /*aa10*/  HMMA.16816.F32 R56, R16.reuse, R58, RZ ;  /* 0x0000003a1038723c */ /* 0x040ff000000018ff */
[C---:B------:R-:W-:Y:S08]  /*aa20*/  HMMA.16816.F32 R52, R16.reuse, R54, RZ ;  /* 0x000000361034723c */ /* 0x040ff000000018ff */
[----:B------:R-:W-:Y:S08]  /*aa30*/  HMMA.16816.F32 R48, R16, R50, RZ ;  /* 0x000000321030723c */ /* 0x000ff000000018ff */
[-C--:B------:R-:W-:Y:S08]  /*aa40*/  HMMA.16816.F32 R12, R12, R46.reuse, RZ ;  /* 0x0000002e0c0c723c */ /* 0x080ff000000018ff */
[----:B------:R-:W-:Y:S08]  /*aa50*/  HMMA.16816.F32 R16, R16, R46, RZ ;  /* 0x0000002e1010723c */ /* 0x000ff000000018ff */
[C---:B------:R-:W-:Y:S08]  /*aa60*/  HMMA.16816.F32 R240, R8.reuse, R24, R176 ;  /* 0x0000001808f0723c */ /* 0x040ff000000018b0 */
[-C--:B----4-:R-:W-:Y:S08]  /*aa70*/  HMMA.16816.F32 R232, R8, R36.reuse, R184 ;  /* 0x0000002408e8723c */ /* 0x090ff000000018b8 */
[C---:B------:R-:W-:Y:S08]  /*aa80*/  HMMA.16816.F32 R224, R4.reuse, R36, R180 ;  /* 0x0000002404e0723c */ /* 0x040ff000000018b4 */
[----:B------:R-:W-:Y:S08]  /*aa90*/  HMMA.16816.F32 R176, R4, R42, R104 ;  /* 0x0000002a04b0723c */ /* 0x000ff00000001868 */
[-C--:B------:R-:W-:Y:S08]  /*aaa0*/  HMMA.16816.F32 R220, R8, R40.reuse, R220 ;  /* 0x0000002808dc723c */ /* 0x080ff000000018dc */
[C---:B------:R-:W-:Y:S08]  /*aab0*/  HMMA.16816.F32 R200, R4.reuse, R40, R200 ;  /* 0x0000002804c8723c */ /* 0x040ff000000018c8 */
[C---:B------:R-:W-:Y:S08]  /*aac0*/  HMMA.16816.F32 R180, R4.reuse, R38, R64 ;  /* 0x0000002604b4723c */ /* 0x040ff00000001840 */
[C---:B------:R-:W-:Y:S08]  /*aad0*/  HMMA.16816.F32 R184, R4.reuse, R26, R60 ;  /* 0x0000001a04b8723c */ /* 0x040ff0000000183c */
[----:B------:R-:W-:Y:S01]  /*aae0*/  HMMA.16816.F32 R228, R4, R22, R12 ;  /* 0x0000001604e4723c */ /* 0x000fe2000000180c */
[----:B------:R-:W-:Y:S04]  /*aaf0*/  LDSM.16.M88.4 R4, [R192+0x3000] ;  /* 0x00300000c004783b */ /* 0x000fe80000000200 */
[----:B------:R-:W2:Y:S03]  /*ab00*/  LDSM.16.M88.4 R12, [R189+0x7000] ;  /* 0x00700000bd0c783b */ /* 0x000ea60000000200 */
[C---:B------:R-:W-:Y:S08]  /*ab10*/  HMMA.16816.F32 R56, R8.reuse, R42, R56 ;  /* 0x0000002a0838723c */ /* 0x040ff00000001838 */
[C---:B------:R-:W-:Y:S08]  /*ab20*/  HMMA.16816.F32 R104, R8.reuse, R38, R52 ;  /* 0x000000260868723c */ /* 0x040ff00000001834 */
[C---:B------:R-:W-:Y:S08]  /*ab30*/  HMMA.16816.F32 R48, R8.reuse, R26, R48 ;  /* 0x0000001a0830723c */ /* 0x040ff00000001830 */
[----:B------:R-:W-:Y:S01]  /*ab40*/  HMMA.16816.F32 R16, R8, R22, R16 ;  /* 0x000000160810723c */ /* 0x000fe20000001810 */
[----:B------:R-:W3:Y:S07]  /*ab50*/  LDSM.16.M88.4 R8, [R192+0x2000] ;  /* 0x00200000c008783b */ /* 0x000eee0000000200 */
[C---:B--2---:R-:W-:Y:S08]  /*ab60*/  HMMA.16816.F32 R64, R4.reuse, R12, R200 ;  /* 0x0000000c0440723c */ /* 0x044ff000000018c8 */
[----:B------:R-:W-:Y:S08]  /*ab70*/  HMMA.16816.F32 R52, R4, R14, R176 ;  /* 0x0000000e0434723c */ /* 0x000ff000000018b0 */
[C---:B---3--:R-:W-:Y:S08]  /*ab80*/  HMMA.16816.F32 R60, R8.reuse, R12, R220 ;  /* 0x0000000c083c723c */ /* 0x048ff000000018dc */
[C---:B------:R-:W-:Y:S01]  /*ab90*/  HMMA.16816.F32 R24, R8.reuse, R14, R56 ;  /* 0x0000000e0818723c */ /* 0x040fe20000001838 */
[----:B------:R-:W2:Y:S07]  /*aba0*/  LDSM.16.M88.4 R12, [R189+0x7400] ;  /* 0x00740000bd0c783b */ /* 0x000eae0000000200 */
[-C--:B--2---:R-:W-:Y:S08]  /*abb0*/  HMMA.16816.F32 R44, R8, R12.reuse, R232 ;  /* 0x0000000c082c723c */ /* 0x084ff000000018e8 */
[C---:B------:R-:W-:Y:S08]  /*abc0*/  HMMA.16816.F32 R40, R4.reuse, R12, R224 ;  /* 0x0000000c0428723c */ /* 0x040ff000000018e0 */
[-C--:B------:R-:W-:Y:S08]  /*abd0*/  HMMA.16816.F32 R36, R4, R14.reuse, R180 ;  /* 0x0000000e0424723c */ /* 0x080ff000000018b4 */
        /* <DEDUP_REMOVED lines=9> */
[-C--:B------:R-:W-:Y:S01]  /*ac70*/  HMMA.16816.F32 R228, R4, R14.reuse, R228 ;  /* 0x0000000e04e4723c */ /* 0x080fe200000018e4 */
[----:B------:R-:W-:Y:S07]  /*ac80*/  LDSM.16.M88.4 R4, [R193+0x3000] ;  /* 0x00300000c104783b */ /* 0x000fee0000000200 */
[----:B------:R-:W-:Y:S01]  /*ac90*/  HMMA.16816.F32 R16, R8, R14, R16 ;  /* 0x0000000e0810723c */ /* 0x000fe20000001810 */
[----:B------:R-:W2:Y:S04]  /*aca0*/  LDSM.16.M88.4 R12, [R191+0x7000] ;  /* 0x00700000bf0c783b */ /* 0x000ea80000000200 */
[----:B------:R-:W3:Y:S03]  /*acb0*/  LDSM.16.M88.4 R8, [R193+0x2000] ;  /* 0x00200000c108783b */ /* 0x000ee60000000200 */
[-C--:B--2---:R-:W-:Y:S08]  /*acc0*/  HMMA.16816.F32 R240, R4, R12.reuse, R64 ;  /* 0x0000000c04f0723c */ /* 0x084ff00000001840 */
[----:B---3--:R-:W-:Y:S08]  /*acd0*/  HMMA.16816.F32 R224, R8, R12, R60 ;  /* 0x0000000c08e0723c */ /* 0x008ff0000000183c */
[-C--:B------:R-:W-:Y:S08]  /*ace0*/  HMMA.16816.F32 R220, R4, R14.reuse, R52 ;  /* 0x0000000e04dc723c */ /* 0x080ff00000001834 */
[----:B------:R-:W-:Y:S01]  /*acf0*/  HMMA.16816.F32 R176, R8, R14, R24 ;  /* 0x0000000e08b0723c */ /* 0x000fe20000001818 */
[----:B------:R-:W2:Y:S07]  /*ad00*/  LDSM.16.M88.4 R12, [R191+0x7400] ;  /* 0x00740000bf0c783b */ /* 0x000eae0000000200 */
[----:B--2---:R-:W-:Y:S08]  /*ad10*/  HMMA.16816.F32 R60, R4, R14, R36 ;  /* 0x0000000e043c723c */ /* 0x004ff00000001824 */
[-C--:B------:R-:W-:Y:S08]  /*ad20*/  HMMA.16816.F32 R236, R8, R12.reuse, R44 ;  /* 0x0000000c08ec723c */ /* 0x080ff0000000182c */
[----:B------:R-:W-:Y:S08]  /*ad30*/  HMMA.16816.F32 R64, R4, R12, R40 ;  /* 0x0000000c0440723c */ /* 0x000ff00000001828 */
        /* <DEDUP_REMOVED lines=44> */
[----:B------:R-:W-:Y:S01]  /*b000*/  HMMA.16816.F32 R184, R8, R14, R184 ;  /* 0x0000000e08b8723c */ /* 0x000fe200000018b8 */
[----:B------:R-:W2:Y:S01]  /*b010*/  LDSM.16.M88.4 R12, [R191+0x8800] ;  /* 0x00880000bf0c783b */ /* 0x000ea20000000200 */
[----:B-1----:R-:W-:-:S05]  /*b020*/  IMAD.SHL.U32 R213, R213, 0x2, RZ ;  /* 0x00000002d5d57824 */ /* 0x002fca00078e00ff */
[----:B------:R-:W-:-:S05]  /*b030*/  LOP3.LUT R213, R213, 0x6, RZ, 0xc0, !PT ;  /* 0x00000006d5d57812 */ /* 0x000fca00078ec0ff */
[----:B------:R-:W-:Y:S01]  /*b040*/  IMAD R0, R197, 0x40, R213 ;  /* 0x00000040c5007824 */ /* 0x000fe200078e02d5 */
[-C--:B--2---:R-:W-:Y:S08]  /*b050*/  HMMA.16816.F32 R236, R8, R12.reuse, R220 ;  /* 0x0000000c08ec723c */ /* 0x084ff000000018dc */
[C---:B------:R-:W-:Y:S08]  /*b060*/  HMMA.16816.F32 R228, R4.reuse, R12, R176 ;  /* 0x0000000c04e4723c */ /* 0x040ff000000018b0 */
[-C--:B------:R-:W-:Y:S08]  /*b070*/  HMMA.16816.F32 R240, R4, R14.reuse, R60 ;  /* 0x0000000e04f0723c */ /* 0x080ff0000000183c */
[----:B------:R-:W-:Y:S01]  /*b080*/  HMMA.16816.F32 R200, R8, R14, R56 ;  /* 0x0000000e08c8723c */ /* 0x000fe20000001838 */
[----:B------:R-:W1:Y:S01]  /*b090*/  LDSM.16.M88.4 R12, [R191+0x8c00] ;  /* 0x008c0000bf0c783b */ /* 0x000e620000000200 */
[C---:B------:R-:W-:Y:S01]  /*b0a0*/  ISETP.GE.AND P0, PT, R0.reuse, R204, PT ;  /* 0x000000cc0000720c */ /* 0x040fe20003f06270 */
[----:B------:R-:W-:Y:S01]  /*b0b0*/  IMAD.MOV.U32 R213, RZ, RZ, R111 ;  /* 0x000000ffffd57224 */ /* 0x000fe200078e006f */
[----:B------:R-:W-:Y:S01]  /*b0c0*/  ISETP.GE.AND P1, PT, R0, R205, PT ;  /* 0x000000cd0000720c */ /* 0x000fe20003f26270 */
[----:B------:R-:W-:-:S04]  /*b0d0*/  DEPBAR.LE SB0, 0x0 ;  /* 0x000080000000791a */ /* 0x000fc80000000000 */
[C---:B------:R-:W-:Y:S02]  /*b0e0*/  ISETP.GE.OR P0, PT, R0.reuse, R209, !P0 ;  /* 0x000000d10000720c */ /* 0x040fe40004706670 */
[C---:B------:R-:W-:Y:S02]  /*b0f0*/  IADD3 R2, R0.reuse, 0x1, RZ ;  /* 0x0000000100027810 */ /* 0x040fe40007ffe0ff */
[C---:B------:R-:W-:Y:S02]  /*b100*/  ISETP.GE.OR P1, PT, R0.reuse, R210, !P1 ;  /* 0x000000d20000720c */ /* 0x040fe40004f26670 */
[----:B------:R-:W-:Y:S02]  /*b110*/  ISETP.GE.AND P5, PT, R0, R207, PT ;  /* 0x000000cf0000720c */ /* 0x000fe40003fa6270 */
[----:B------:R-:W-:Y:S02]  /*b120*/  FSEL R176, R20, -INF , !P1 ;  /* 0xff80000014b07808 */ /* 0x000fe40004800000 */
[----:B------:R-:W-:-:S02]  /*b130*/  ISETP.GE.OR P5, PT, R0, R212, !P5 ;  /* 0x000000d40000720c */ /* 0x000fc40006fa6670 */
[C---:B------:R-:W-:Y:S02]  /*b140*/  ISETP.GE.AND P1, PT, R2.reuse, R206, PT ;  /* 0x000000ce0200720c */ /* 0x040fe40003f26270 */
[----:B------:R-:W-:Y:S02]  /*b150*/  ISETP.GE.AND P6, PT, R2, R205, PT ;  /* 0x000000cd0200720c */ /* 0x000fe40003fc6270 */
[----:B------:R-:W-:Y:S01]  /*b160*/  IADD3 R3, R0, 0x8, RZ ;  /* 0x0000000800037810 */ /* 0x000fe20007ffe0ff */
[----:B------:R-:W-:Y:S01]  /*b170*/  BAR.SYNC.DEFER_BLOCKING 0x0 ;  /* 0x0000000000007b1d */ /* 0x000fe20000010000 */
[C---:B------:R-:W-:Y:S02]  /*b180*/  ISETP.GE.OR P1, PT, R2.reuse, R211, !P1 ;  /* 0x000000d30200720c */ /* 0x040fe40004f26670 */
[----:B------:R-:W-:Y:S01]  /*b190*/  ISETP.GE.OR P6, PT, R2, R210, !P6 ;  /* 0x000000d20200720c */ /* 0x000fe200077c6670 */
[----:B-1----:R-:W-:Y:S07]  /*b1a0*/  HMMA.16816.F32 R220, R4, R14, R24 ;  /* 0x0000000e04dc723c */ /* 0x002fee0000001818 */
[----:B------:R-:W-:-:S02]  /*b1b0*/  FSEL R25, R22, -INF , !P0 ;  /* 0xff80000016197808 */ /* 0x000fc40004000000 */
[C---:B------:R-:W-:Y:S01]  /*b1c0*/  ISETP.GE.AND P0, PT, R2.reuse, R204, PT ;  /* 0x000000cc0200720c */ /* 0x040fe20003f06270 */
[----:B------:R-:W-:Y:S03]  /*b1d0*/  HMMA.16816.F32 R232, R8, R12, R36 ;  /* 0x0000000c08e8723c */ /* 0x000fe60000001824 */
[----:B------:R-:W-:-:S04]  /*b1e0*/  ISETP.GE.OR P0, PT, R2, R209, !P0 ;  /* 0x000000d10200720c */ /* 0x000fc80004706670 */
[----:B------:R-:W-:Y:S01]  /*b1f0*/  FSEL R39, R44, -INF , !P5 ;  /* 0xff8000002c277808 */ /* 0x000fe20006800000 */
[----:B------:R-:W-:Y:S01]  /*b200*/  HMMA.16816.F32 R224, R4, R12, R40 ;  /* 0x0000000c04e0723c */ /* 0x000fe20000001828 */
[----:B------:R-:W-:Y:S02]  /*b210*/  ISETP.GE.AND P5, PT, R2, R207, PT ;  /* 0x000000cf0200720c */ /* 0x000fe40003fa6270 */
[----:B------:R-:W-:-:S04]  /*b220*/  FSEL R61, R47, -INF , !P1 ;  /* 0xff8000002f3d7808 */ /* 0x000fc80004800000 */
[----:B------:R-:W-:Y:S02]  /*b230*/  FSEL R40, R23, -INF , !P0 ;  /* 0xff80000017287808 */ /* 0x000fe40004000000 */
[----:B------:R-:W-:Y:S02]  /*b240*/  ISETP.GE.AND P0, PT, R3, R207, PT ;  /* 0x000000cf0300720c */ /* 0x000fe40003f06270 */
[----:B------:R-:W-:Y:S02]  /*b250*/  FSEL R179, R21, -INF , !P6 ;  /* 0xff80000015b37808 */ /* 0x000fe40007000000 */
[-C--:B------:R-:W-:Y:S02]  /*b260*/  ISETP.GE.OR P5, PT, R2, R212.reuse, !P5 ;  /* 0x000000d40200720c */ /* 0x080fe40006fa6670 */
[----:B------:R-:W-:Y:S02]  /*b270*/  ISETP.GE.OR P1, PT, R3, R212, !P0 ;  /* 0x000000d40300720c */ /* 0x000fe40004726670 */
[----:B------:R-:W-:-:S02]  /*b280*/  ISETP.GE.AND P6, PT, R0, R206, PT ;  /* 0x000000ce0000720c */ /* 0x000fc40003fc6270 */
[----:B------:R-:W-:Y:S02]  /*b290*/  IADD3 R2, R0, 0x9, RZ ;  /* 0x0000000900027810 */ /* 0x000fe40007ffe0ff */
[C---:B------:R-:W-:Y:S02]  /*b2a0*/  ISETP.GE.AND P0, PT, R3.reuse, R204, PT ;  /* 0x000000cc0300720c */ /* 0x040fe40003f06270 */
[----:B------:R-:W-:Y:S02]  /*b2b0*/  FSEL R44, R48, -INF , !P1 ;  /* 0xff800000302c7808 */ /* 0x000fe40004800000 */
[----:B------:R-:W-:Y:S02]  /*b2c0*/  ISETP.GE.OR P6, PT, R0, R211, !P6 ;  /* 0x000000d30000720c */ /* 0x000fe400077c6670 */
[----:B------:R-:W-:Y:S02]  /*b2d0*/  ISETP.GE.AND P1, PT, R2, R205, PT ;  /* 0x000000cd0200720c */ /* 0x000fe40003f26270 */
[----:B------:R-:W-:-:S02]  /*b2e0*/  ISETP.GE.OR P0, PT, R3, R209, !P0 ;  /* 0x000000d10300720c */ /* 0x000fc40004706670 */
[----:B------:R-:W-:Y:S02]  /*b2f0*/  FSEL R60, R46, -INF , !P6 ;  /* 0xff8000002e3c7808 */ /* 0x000fe40007000000 */
[----:B------:R-:W-:Y:S02]  /*b300*/  FSEL R45, R45, -INF , !P5 ;  /* 0xff8000002d2d7808 */ /* 0x000fe40006800000 */
[----:B------:R-:W-:Y:S02]  /*b310*/  ISETP.GE.OR P1, PT, R2, R210, !P1 ;  /* 0x000000d20200720c */ /* 0x000fe40004f26670 */
[----:B------:R-:W-:Y:S02]  /*b320*/  FSEL R37, R54, -INF , !P0 ;  /* 0xff80000036257808 */ /* 0x000fe40004000000 */
[C---:B------:R-:W-:Y:S02]  /*b330*/  ISETP.GE.AND P6, PT, R3.reuse, R206, PT ;  /* 0x000000ce0300720c */ /* 0x040fe40003fc6270 */
[----:B------:R-:W-:-:S02]  /*b340*/  ISETP.GE.AND P5, PT, R3, R205, PT ;  /* 0x000000cd0300720c */ /* 0x000fc40003fa6270 */
[C---:B------:R-:W-:Y:S02]  /*b350*/  ISETP.GE.AND P0, PT, R2.reuse, R204, PT ;  /* 0x000000cc0200720c */ /* 0x040fe40003f06270 */
[----:B------:R-:W-:Y:S02]  /*b360*/  FSEL R177, R53, -INF , !P1 ;  /* 0xff80000035b17808 */ /* 0x000fe40004800000 */
[C---:B------:R-:W-:Y:S02]  /*b370*/  ISETP.GE.OR P5, PT, R3.reuse, R210, !P5 ;  /* 0x000000d20300720c */ /* 0x040fe40006fa6670 */
[----:B------:R-:W-:Y:S02]  /*b380*/  ISETP.GE.OR P6, PT, R3, R211, !P6 ;  /* 0x000000d30300720c */ /* 0x000fe400077c6670 */
[C---:B------:R-:W-:Y:S02]  /*b390*/  ISETP.GE.AND P1, PT, R2.reuse, R206, PT ;  /* 0x000000ce0200720c */ /* 0x040fe40003f26270 */
[----:B------:R-:W-:-:S02]  /*b3a0*/  ISETP.GE.OR P0, PT, R2, R209, !P0 ;  /* 0x000000d10200720c */ /* 0x000fc40004706670 */
[----:B------:R-:W-:Y:S02]  /*b3b0*/  IADD3 R3, R0, 0x10, RZ ;  /* 0x0000001000037810 */ /* 0x000fe40007ffe0ff */
[----:B------:R-:W-:Y:S02]  /*b3c0*/  FSEL R178, R52, -INF , !P5 ;  /* 0xff80000034b27808 */ /* 0x000fe40006800000 */
[C---:B------:R-:W-:Y:S02]  /*b3d0*/  ISETP.GE.OR P1, PT, R2.reuse, R211, !P1 ;  /* 0x000000d30200720c */ /* 0x040fe40004f26670 */
[----:B------:R-:W-:Y:S02]  /*b3e0*/  FSEL R36, R55, -INF , !P0 ;  /* 0xff80000037247808 */ /* 0x000fe40004000000 */
[-C--:B------:R-:W-:Y:S02]  /*b3f0*/  ISETP.GE.AND P5, PT, R2, R207.reuse, PT ;  /* 0x000000cf0200720c */ /* 0x080fe40003fa6270 */
[----:B------:R-:W-:-:S02]  /*b400*/  ISETP.GE.AND P0, PT, R3, R207, PT ;  /* 0x000000cf0300720c */ /* 0x000fc40003f06270 */
[----:B------:R-:W-:Y:S02]  /*b410*/  FSEL R58, R51, -INF , !P1 ;  /* 0xff800000333a7808 */ /* 0x000fe40004800000 */
[-C--:B------:R-:W-:Y:S02]  /*b420*/  ISETP.GE.OR P5, PT, R2, R212.reuse, !P5 ;  /* 0x000000d40200720c */ /* 0x080fe40006fa6670 */
[----:B------:R-:W-:Y:S02]  /*b430*/  ISETP.GE.OR P1, PT, R3, R212, !P0 ;  /* 0x000000d40300720c */ /* 0x000fe40004726670 */
[----:B------:R-:W-:Y:S02]  /*b440*/  IADD3 R2, R0, 0x11, RZ ;  /* 0x0000001100027810 */ /* 0x000fe40007ffe0ff */
[----:B------:R-:W-:Y:S02]  /*b450*/  FSEL R42, R64, -INF , !P1 ;  /* 0xff800000402a7808 */ /* 0x000fe40004800000 */
[----:B------:R-:W-:-:S02]  /*b460*/  ISETP.GE.AND P1, PT, R2, R207, PT ;  /* 0x000000cf0200720c */ /* 0x000fc40003f26270 */
[----:B------:R-:W-:Y:S02]  /*b470*/  FSEL R59, R50, -INF , !P6 ;  /* 0xff800000323b7808 */ /* 0x000fe40007000000 */
[----:B------:R-:W-:Y:S02]  /*b480*/  FSEL R43, R49, -INF , !P5 ;  /* 0xff800000312b7808 */ /* 0x000fe40006800000 */
[----:B------:R-:W-:Y:S02]  /*b490*/  ISETP.GE.OR P1, PT, R2, R212, !P1 ;  /* 0x000000d40200720c */ /* 0x000fe40004f26670 */
[C---:B------:R-:W-:Y:S02]  /*b4a0*/  ISETP.GE.AND P6, PT, R3.reuse, R206, PT ;  /* 0x000000ce0300720c */ /* 0x040fe40003fc6270 */
[C---:B------:R-:W-:Y:S02]  /*b4b0*/  ISETP.GE.AND P5, PT, R3.reuse, R205, PT ;  /* 0x000000cd0300720c */ /* 0x040fe40003fa6270 */
[----:B------:R-:W-:-:S02]  /*b4c0*/  ISETP.GE.AND P0, PT, R3, R204, PT ;  /* 0x000000cc0300720c */ /* 0x000fc40003f06270 */
[----:B------:R-:W-:Y:S02]  /*b4d0*/  FSEL R41, R65, -INF , !P1 ;  /* 0xff80000041297808 */ /* 0x000fe40004800000 */
[C---:B------:R-:W-:Y:S02]  /*b4e0*/  ISETP.GE.OR P6, PT, R3.reuse, R211, !P6 ;  /* 0x000000d30300720c */ /* 0x040fe400077c6670 */
[C---:B------:R-:W-:Y:S02]  /*b4f0*/  ISETP.GE.OR P5, PT, R3.reuse, R210, !P5 ;  /* 0x000000d20300720c */ /* 0x040fe40006fa6670 */
[----:B------:R-:W-:Y:S02]  /*b500*/  ISETP.GE.OR P0, PT, R3, R209, !P0 ;  /* 0x000000d10300720c */ /* 0x000fe40004706670 */
[----:B------:R-:W-:Y:S02]  /*b510*/  ISETP.GE.AND P1, PT, R2, R204, PT ;  /* 0x000000cc0200720c */ /* 0x000fe40003f26270 */
[----:B------:R-:W-:-:S02]  /*b520*/  IADD3 R3, R0, 0x18, RZ ;  /* 0x0000001800037810 */ /* 0x000fc40007ffe0ff */
[----:B------:R-:W-:Y:S02]  /*b530*/  FSEL R57, R66, -INF , !P6 ;  /* 0xff80000042397808 */ /* 0x000fe40007000000 */
[----:B------:R-:W-:Y:S02]  /*b540*/  FSEL R111, R104, -INF , !P5 ;  /* 0xff800000686f7808 */ /* 0x000fe40006800000 */
[----:B------:R-:W-:Y:S02]  /*b550*/  ISETP.GE.OR P1, PT, R2, R209, !P1 ;  /* 0x000000d10200720c */ /* 0x000fe40004f26670 */
[----:B------:R-:W-:Y:S02]  /*b560*/  FSEL R23, R106, -INF , !P0 ;  /* 0xff8000006a177808 */ /* 0x000fe40004000000 */
[C---:B------:R-:W-:Y:S02]  /*b570*/  ISETP.GE.AND P6, PT, R2.reuse, R206, PT ;  /* 0x000000ce0200720c */ /* 0x040fe40003fc6270 */
[----:B------:R-:W-:-:S02]  /*b580*/  ISETP.GE.AND P5, PT, R2, R205, PT ;  /* 0x000000cd0200720c */ /* 0x000fc40003fa6270 */
[----:B------:R-:W-:Y:S02]  /*b590*/  ISETP.GE.AND P0, PT, R3, R207, PT ;  /* 0x000000cf0300720c */ /* 0x000fe40003f06270 */
[----:B------:R-:W-:Y:S02]  /*b5a0*/  FSEL R22, R107, -INF , !P1 ;  /* 0xff8000006b167808 */ /* 0x000fe40004800000 */
[C---:B------:R-:W-:Y:S02]  /*b5b0*/  ISETP.GE.OR P6, PT, R2.reuse, R211, !P6 ;  /* 0x000000d30200720c */ /* 0x040fe400077c6670 */
[----:B------:R-:W-:Y:S02]  /*b5c0*/  ISETP.GE.OR P5, PT, R2, R210, !P5 ;  /* 0x000000d20200720c */ /* 0x000fe40006fa6670 */
[----:B------:R-:W-:Y:S02]  /*b5d0*/  ISETP.GE.OR P1, PT, R3, R212, !P0 ;  /* 0x000000d40300720c */ /* 0x000fe40004726670 */
[----:B------:R-:W-:-:S02]  /*b5e0*/  IADD3 R2, R0, 0x19, RZ ;  /* 0x0000001900027810 */ /* 0x000fc40007ffe0ff */
[C---:B------:R-:W-:Y:S02]  /*b5f0*/  ISETP.GE.AND P0, PT, R3.reuse, R204, PT ;  /* 0x000000cc0300720c */ /* 0x040fe40003f06270 */
[----:B------:R-:W-:Y:S02]  /*b600*/  FSEL R38, R184, -INF , !P1 ;  /* 0xff800000b8267808 */ /* 0x000fe40004800000 */
[----:B------:R-:W-:Y:S02]  /*b610*/  ISETP.GE.AND P1, PT, R2, R205, PT ;  /* 0x000000cd0200720c */ /* 0x000fe40003f26270 */
[----:B------:R-:W-:Y:S02]  /*b620*/  ISETP.GE.OR P0, PT, R3, R209, !P0 ;  /* 0x000000d10300720c */ /* 0x000fe40004706670 */
[----:B------:R-:W-:Y:S02]  /*b630*/  FSEL R56, R67, -INF , !P6 ;  /* 0xff80000043387808 */ /* 0x000fe40007000000 */
[----:B------:R-:W-:-:S02]  /*b640*/  FSEL R110, R105, -INF , !P5 ;  /* 0xff800000696e7808 */ /* 0x000fc40006800000 */
[----:B------:R-:W-:Y:S02]  /*b650*/  ISETP.GE.OR P1, PT, R2, R210, !P1 ;  /* 0x000000d20200720c */ /* 0x000fe40004f26670 */
[----:B------:R-:W-:Y:S02]  /*b660*/  FSEL R20, R246, -INF , !P0 ;  /* 0xff800000f6147808 */ /* 0x000fe40004000000 */
[C---:B------:R-:W-:Y:S02]  /*b670*/  ISETP.GE.AND P6, PT, R3.reuse, R206, PT ;  /* 0x000000ce0300720c */ /* 0x040fe40003fc6270 */
[----:B------:R-:W-:Y:S02]  /*b680*/  ISETP.GE.AND P5, PT, R3, R205, PT ;  /* 0x000000cd0300720c */ /* 0x000fe40003fa6270 */
[----:B------:R-:W-:Y:S02]  /*b690*/  ISETP.GE.AND P0, PT, R2, R204, PT ;  /* 0x000000cc0200720c */ /* 0x000fe40003f06270 */
[----:B------:R-:W-:-:S02]  /*b6a0*/  FSEL R107, R245, -INF , !P1 ;  /* 0xff800000f56b7808 */ /* 0x000fc40004800000 */
[C---:B------:R-:W-:Y:S02]  /*b6b0*/  ISETP.GE.OR P5, PT, R3.reuse, R210, !P5 ;  /* 0x000000d20300720c */ /* 0x040fe40006fa6670 */
[----:B------:R-:W-:Y:S02]  /*b6c0*/  ISETP.GE.OR P6, PT, R3, R211, !P6 ;  /* 0x000000d30300720c */ /* 0x000fe400077c6670 */
[C---:B------:R-:W-:Y:S02]  /*b6d0*/  ISETP.GE.AND P1, PT, R2.reuse, R206, PT ;  /* 0x000000ce0200720c */ /* 0x040fe40003f26270 */
[----:B------:R-:W-:Y:S02]  /*b6e0*/  ISETP.GE.OR P0, PT, R2, R209, !P0 ;  /* 0x000000d10200720c */ /* 0x000fe40004706670 */
[----:B------:R-:W-:Y:S01]  /*b6f0*/  IADD3 R3, R0, 0x20, RZ ;  /* 0x0000002000037810 */ /* 0x000fe20007ffe0ff */
[----:B------:R-:W-:Y:S01]  /*b700*/  HMMA.16816.F32 R180, R8, R14, R16 ;  /* 0x0000000e08b4723c */ /* 0x000fe20000001810 */
[----:B------:R-:W-:-:S02]  /*b710*/  FSEL R106, R244, -INF , !P5 ;  /* 0xff800000f46a7808 */ /* 0x000fc40006800000 */
[C---:B------:R-:W-:Y:S02]  /*b720*/  ISETP.GE.OR P1, PT, R2.reuse, R211, !P1 ;  /* 0x000000d30200720c */ /* 0x040fe40004f26670 */
[CC--:B------:R-:W-:Y:S02]  /*b730*/  ISETP.GE.AND P5, PT, R2.reuse, R207.reuse, PT ;  /* 0x000000cf0200720c */ /* 0x0c0fe40003fa6270 */
[----:B------:R-:W-:Y:S02]  /*b740*/  FSEL R19, R247, -INF , !P0 ;  /* 0xff800000f7137808 */ /* 0x000fe40004000000 */
[----:B------:R-:W-:Y:S02]  /*b750*/  ISETP.GE.AND P0, PT, R3, R207, PT ;  /* 0x000000cf0300720c */ /* 0x000fe40003f06270 */
[----:B------:R-:W-:Y:S02]  /*b760*/  FSEL R55, R187, -INF , !P1 ;  /* 0xff800000bb377808 */ /* 0x000fe40004800000 */
[----:B------:R-:W-:-:S02]  /*b770*/  ISETP.GE.OR P5, PT, R2, R212, !P5 ;  /* 0x000000d40200720c */ /* 0x000fc40006fa6670 */
[----:B------:R-:W-:Y:S02]  /*b780*/  ISETP.GE.OR P1, PT, R3, R212, !P0 ;  /* 0x000000d40300720c */ /* 0x000fe40004726670 */
[----:B------:R-:W-:Y:S02]  /*b790*/  IADD3 R2, R0, 0x21, RZ ;  /* 0x0000002100027810 */ /* 0x000fe40007ffe0ff */
[----:B------:R-:W-:Y:S02]  /*b7a0*/  FSEL R26, R236, -INF , !P1 ;  /* 0xff800000ec1a7808 */ /* 0x000fe40004800000 */
[----:B------:R-:W-:Y:S02]  /*b7b0*/  ISETP.GE.AND P1, PT, R2, R207, PT ;  /* 0x000000cf0200720c */ /* 0x000fe40003f26270 */
[----:B------:R-:W-:Y:S02]  /*b7c0*/  FSEL R54, R186, -INF , !P6 ;  /* 0xff800000ba367808 */ /* 0x000fe40007000000 */
[----:B------:R-:W-:-:S02]  /*b7d0*/  FSEL R27, R185, -INF , !P5 ;  /* 0xff800000b91b7808 */ /* 0x000fc40006800000 */
[----:B------:R-:W-:Y:S02]  /*b7e0*/  ISETP.GE.OR P1, PT, R2, R212, !P1 ;  /* 0x000000d40200720c */ /* 0x000fe40004f26670 */
[C---:B------:R-:W-:Y:S02]  /*b7f0*/  ISETP.GE.AND P6, PT, R3.reuse, R206, PT ;  /* 0x000000ce0300720c */ /* 0x040fe40003fc6270 */
[C---:B------:R-:W-:Y:S02]  /*b800*/  ISETP.GE.AND P5, PT, R3.reuse, R205, PT ;  /* 0x000000cd0300720c */ /* 0x040fe40003fa6270 */
[----:B------:R-:W-:Y:S02]  /*b810*/  ISETP.GE.AND P0, PT, R3, R204, PT ;  /* 0x000000cc0300720c */ /* 0x000fe40003f06270 */
[----:B------:R-:W-:Y:S02]  /*b820*/  FSEL R24, R237, -INF , !P1 ;  /* 0xff800000ed187808 */ /* 0x000fe40004800000 */
[----:B------:R-:W-:-:S02]  /*b830*/  ISETP.GE.OR P6, PT, R3, R211, !P6 ;  /* 0x000000d30300720c */ /* 0x000fc400077c6670 */
[C---:B------:R-:W-:Y:S02]  /*b840*/  ISETP.GE.OR P5, PT, R3.reuse, R210, !P5 ;  /* 0x000000d20300720c */ /* 0x040fe40006fa6670 */
[-C--:B------:R-:W-:Y:S02]  /*b850*/  ISETP.GE.OR P0, PT, R3, R209.reuse, !P0 ;  /* 0x000000d10300720c */ /* 0x080fe40004706670 */
[----:B------:R-:W-:Y:S02]  /*b860*/  ISETP.GE.AND P1, PT, R2, R204, PT ;  /* 0x000000cc0200720c */ /* 0x000fe40003f26270 */
[----:B------:R-:W-:Y:S02]  /*b870*/  IADD3 R3, R0, 0x28, RZ ;  /* 0x0000002800037810 */ /* 0x000fe40007ffe0ff */
[----:B------:R-:W-:Y:S02]  /*b880*/  ISETP.GE.OR P1, PT, R2, R209, !P1 ;  /* 0x000000d10200720c */ /* 0x000fe40004f26670 */
[----:B------:R-:W-:-:S02]  /*b890*/  FSEL R15, R230, -INF , !P0 ;  /* 0xff800000e60f7808 */ /* 0x000fc40004000000 */
[----:B------:R-:W-:Y:S02]  /*b8a0*/  ISETP.GE.AND P0, PT, R3, R207, PT ;  /* 0x000000cf0300720c */ /* 0x000fe40003f06270 */
[----:B------:R-:W-:Y:S02]  /*b8b0*/  FSEL R14, R231, -INF , !P1 ;  /* 0xff800000e70e7808 */ /* 0x000fe40004800000 */
[----:B------:R-:W-:Y:S02]  /*b8c0*/  FSEL R53, R238, -INF , !P6 ;  /* 0xff800000ee357808 */ /* 0x000fe40007000000 */
[----:B------:R-:W-:Y:S02]  /*b8d0*/  FSEL R105, R228, -INF , !P5 ;  /* 0xff800000e4697808 */ /* 0x000fe40006800000 */
[----:B------:R-:W-:Y:S02]  /*b8e0*/  ISETP.GE.OR P1, PT, R3, R212, !P0 ;  /* 0x000000d40300720c */ /* 0x000fe40004726670 */
[----:B------:R-:W-:-:S02]  /*b8f0*/  ISETP.GE.AND P6, PT, R2, R206, PT ;  /* 0x000000ce0200720c */ /* 0x000fc40003fc6270 */
[C---:B------:R-:W-:Y:S02]  /*b900*/  ISETP.GE.AND P5, PT, R2.reuse, R205, PT ;  /* 0x000000cd0200720c */ /* 0x040fe40003fa6270 */
[C---:B------:R-:W-:Y:S02]  /*b910*/  ISETP.GE.AND P0, PT, R3.reuse, R204, PT ;  /* 0x000000cc0300720c */ /* 0x040fe40003f06270 */
[C---:B------:R-:W-:Y:S02]  /*b920*/  ISETP.GE.OR P6, PT, R2.reuse, R211, !P6 ;  /* 0x000000d30200720c */ /* 0x040fe400077c6670 */
[----:B------:R-:W-:Y:S02]  /*b930*/  ISETP.GE.OR P5, PT, R2, R210, !P5 ;  /* 0x000000d20200720c */ /* 0x000fe40006fa6670 */
[----:B------:R-:W-:Y:S02]  /*b940*/  ISETP.GE.OR P0, PT, R3, R209, !P0 ;  /* 0x000000d10300720c */ /* 0x000fe40004706670 */
        /* <DEDUP_REMOVED lines=9> */
[CC--:B------:R-:W-:Y:S02]  /*b9e0*/  ISETP.GE.OR P5, PT, R3.reuse, R210.reuse, !P5 ;  /* 0x000000d20300720c */ /* 0x0c0fe40006fa6670 */
[----:B------:R-:W-:Y:S02]  /*b9f0*/  ISETP.GE.OR P6, PT, R3, R211, !P6 ;  /* 0x000000d30300720c */ /* 0x000fe400077c6670 */
[C---:B------:R-:W-:Y:S02]  /*ba00*/  ISETP.GE.OR P1, PT, R2.reuse, R210, !P1 ;  /* 0x000000d20200720c */ /* 0x040fe40004f26670 */
[----:B------:R-:W-:-:S02]  /*ba10*/  ISETP.GE.OR P0, PT, R2, R209, !P0 ;  /* 0x000000d10200720c */ /* 0x000fc40004706670 */
[----:B------:R-:W-:Y:S02]  /*ba20*/  IADD3 R3, R0, 0x30, RZ ;  /* 0x0000003000037810 */ /* 0x000fe40007ffe0ff */
[----:B------:R-:W-:Y:S02]  /*ba30*/  FSEL R67, R240, -INF , !P5 ;  /* 0xff800000f0437808 */ /* 0x000fe40006800000 */
[----:B------:R-:W-:Y:S02]  /*ba40*/  FSEL R66, R241, -INF , !P1 ;  /* 0xff800000f1427808 */ /* 0x000fe40004800000 */
[----:B------:R-:W-:Y:S02]  /*ba50*/  FSEL R12, R243, -INF , !P0 ;  /* 0xff800000f30c7808 */ /* 0x000fe40004000000 */
[C---:B------:R-:W-:Y:S02]  /*ba60*/  ISETP.GE.AND P5, PT, R2.reuse, R207, PT ;  /* 0x000000cf0200720c */ /* 0x040fe40003fa6270 */
[----:B------:R-:W-:-:S02]  /*ba70*/  ISETP.GE.AND P1, PT, R2, R206, PT ;  /* 0x000000ce0200720c */ /* 0x000fc40003f26270 */
[C---:B------:R-:W-:Y:S02]  /*ba80*/  ISETP.GE.AND P0, PT, R3.reuse, R207, PT ;  /* 0x000000cf0300720c */ /* 0x040fe40003f06270 */
[CC--:B------:R-:W-:Y:S02]  /*ba90*/  ISETP.GE.OR P5, PT, R2.reuse, R212.reuse, !P5 ;  /* 0x000000d40200720c */ /* 0x0c0fe40006fa6670 */
[----:B------:R-:W-:Y:S02]  /*baa0*/  ISETP.GE.OR P1, PT, R2, R211, !P1 ;  /* 0x000000d30200720c */ /* 0x000fe40004f26670 */
[----:B------:R-:W-:Y:S02]  /*bab0*/  ISETP.GE.OR P0, PT, R3, R212, !P0 ;  /* 0x000000d40300720c */ /* 0x000fe40004706670 */
[----:B------:R-:W-:Y:S02]  /*bac0*/  IADD3 R2, R0, 0x31, RZ ;  /* 0x0000003100027810 */ /* 0x000fe40007ffe0ff */
[----:B------:R-:W-:-:S02]  /*bad0*/  FSEL R18, R201, -INF , !P5 ;  /* 0xff800000c9127808 */ /* 0x000fc40006800000 */
[----:B------:R-:W-:Y:S02]  /*bae0*/  FSEL R50, R203, -INF , !P1 ;  /* 0xff800000cb327808 */ /* 0x000fe40004800000 */
[----:B------:R-:W-:Y:S02]  /*baf0*/  FSEL R17, R232, -INF , !P0 ;  /* 0xff800000e8117808 */ /* 0x000fe40004000000 */
[C---:B------:R-:W-:Y:S02]  /*bb00*/  ISETP.GE.AND P5, PT, R3.reuse, R206, PT ;  /* 0x000000ce0300720c */ /* 0x040fe40003fa6270 */
[C---:B------:R-:W-:Y:S02]  /*bb10*/  ISETP.GE.AND P1, PT, R3.reuse, R205, PT ;  /* 0x000000cd0300720c */ /* 0x040fe40003f26270 */
[----:B------:R-:W-:Y:S02]  /*bb20*/  ISETP.GE.AND P0, PT, R2, R207, PT ;  /* 0x000000cf0200720c */ /* 0x000fe40003f06270 */
[----:B------:R-:W-:-:S02]  /*bb30*/  ISETP.GE.OR P5, PT, R3, R211, !P5 ;  /* 0x000000d30300720c */ /* 0x000fc40006fa6670 */
[----:B------:R-:W-:Y:S02]  /*bb40*/  ISETP.GE.OR P1, PT, R3, R210, !P1 ;  /* 0x000000d20300720c */ /* 0x000fe40004f26670 */
[----:B------:R-:W-:Y:S02]  /*bb50*/  ISETP.GE.OR P0, PT, R2, R212, !P0 ;  /* 0x000000d40200720c */ /* 0x000fe40004706670 */
[----:B------:R-:W-:Y:S02]  /*bb60*/  FSEL R49, R234, -INF , !P5 ;  /* 0xff800000ea317808 */ /* 0x000fe40006800000 */
[----:B------:R-:W-:Y:S02]  /*bb70*/  FSEL R65, R224, -INF , !P1 ;  /* 0xff800000e0417808 */ /* 0x000fe40004800000 */
[----:B------:R-:W-:Y:S02]  /*bb80*/  FSEL R16, R233, -INF , !P0 ;  /* 0xff800000e9107808 */ /* 0x000fe40004000000 */
[----:B------:R-:W-:-:S02]  /*bb90*/  ISETP.GE.AND P5, PT, R2, R206, PT ;  /* 0x000000ce0200720c */ /* 0x000fc40003fa6270 */
[C---:B------:R-:W-:Y:S02]  /*bba0*/  ISETP.GE.AND P1, PT, R2.reuse, R205, PT ;  /* 0x000000cd0200720c */ /* 0x040fe40003f26270 */
[C---:B------:R-:W-:Y:S02]  /*bbb0*/  ISETP.GE.AND P0, PT, R2.reuse, R204, PT ;  /* 0x000000cc0200720c */ /* 0x040fe40003f06270 */
[C---:B------:R-:W-:Y:S02]  /*bbc0*/  ISETP.GE.OR P5, PT, R2.reuse, R211, !P5 ;  /* 0x000000d30200720c */ /* 0x040fe40006fa6670 */
[C---:B------:R-:W-:Y:S02]  /*bbd0*/  ISETP.GE.OR P1, PT, R2.reuse, R210, !P1 ;  /* 0x000000d20200720c */ /* 0x040fe40004f26670 */
[----:B------:R-:W-:Y:S02]  /*bbe0*/  ISETP.GE.OR P0, PT, R2, R209, !P0 ;  /* 0x000000d10200720c */ /* 0x000fe40004706670 */
[----:B------:R-:W-:-:S02]  /*bbf0*/  IADD3 R2, R0, 0x38, RZ ;  /* 0x0000003800027810 */ /* 0x000fc40007ffe0ff */
[----:B------:R-:W-:Y:S02]  /*bc00*/  FSEL R8, R227, -INF , !P0 ;  /* 0xff800000e3087808 */ /* 0x000fe40004000000 */
[----:B------:R-:W-:Y:S02]  /*bc10*/  ISETP.GE.AND P0, PT, R2, R206, PT ;  /* 0x000000ce0200720c */ /* 0x000fe40003f06270 */
[----:B------:R-:W-:Y:S02]  /*bc20*/  IADD3 R0, R0, 0x39, RZ ;  /* 0x0000003900007810 */ /* 0x000fe40007ffe0ff */
[----:B------:R-:W-:Y:S02]  /*bc30*/  ISETP.GE.OR P0, PT, R2, R211, !P0 ;  /* 0x000000d30200720c */ /* 0x000fe40004706670 */
[----:B------:R-:W-:Y:S02]  /*bc40*/  FSEL R51, R202, -INF , !P6 ;  /* 0xff800000ca337808 */ /* 0x000fe40007000000 */
[----:B------:R-:W-:-:S02]  /*bc50*/  ISETP.GE.AND P6, PT, R3, R204, PT ;  /* 0x000000cc0300720c */ /* 0x000fc40003fc6270 */
[----:B------:R-:W-:Y:S02]  /*bc60*/  FSEL R47, R182, -INF , !P0 ;  /* 0xff800000b62f7808 */ /* 0x000fe40004000000 */
[C---:B------:R-:W-:Y:S02]  /*bc70*/  ISETP.GE.AND P0, PT, R0.reuse, R205, PT ;  /* 0x000000cd0000720c */ /* 0x040fe40003f06270 */
[----:B------:R-:W-:Y:S01]  /*bc80*/  ISETP.GE.OR P6, PT, R3, R209, !P6 ;  /* 0x000000d10300720c */ /* 0x000fe200077c6670 */
[----:B------:R-:W-:Y:S01]  /*bc90*/  IMAD.MOV.U32 R244, RZ, RZ, R213 ;  /* 0x000000fffff47224 */ /* 0x000fe200078e00d5 */
[----:B------:R-:W-:Y:S02]  /*bca0*/  ISETP.GE.OR P0, PT, R0, R210, !P0 ;  /* 0x000000d20000720c */ /* 0x000fe40004706670 */
[----:B------:R-:W-:Y:S02]  /*bcb0*/  FSEL R48, R235, -INF , !P5 ;  /* 0xff800000eb307808 */ /* 0x000fe40006800000 */
[----:B------:R-:W-:-:S02]  /*bcc0*/  FSEL R9, R226, -INF , !P6 ;  /* 0xff800000e2097808 */ /* 0x000fc40007000000 */
[----:B------:R-:W-:Y:S02]  /*bcd0*/  FSEL R64, R225, -INF , !P1 ;  /* 0xff800000e1407808 */ /* 0x000fe40004800000 */
[C---:B------:R-:W-:Y:S02]  /*bce0*/  ISETP.GE.AND P6, PT, R2.reuse, R207, PT ;  /* 0x000000cf0200720c */ /* 0x040fe40003fc6270 */
[C---:B------:R-:W-:Y:S02]  /*bcf0*/  ISETP.GE.AND P5, PT, R2.reuse, R205, PT ;  /* 0x000000cd0200720c */ /* 0x040fe40003fa6270 */
[----:B------:R-:W-:Y:S02]  /*bd00*/  ISETP.GE.AND P1, PT, R2, R204, PT ;  /* 0x000000cc0200720c */ /* 0x000fe40003f26270 */
[----:B------:R-:W-:Y:S02]  /*bd10*/  FSEL R62, R221, -INF , !P0 ;  /* 0xff800000dd3e7808 */ /* 0x000fe40004000000 */
[----:B------:R-:W-:-:S02]  /*bd20*/  ISETP.GT.AND P0, PT, R197, R244, PT ;  /* 0x000000f4c500720c */ /* 0x000fc40003f04270 */
[C---:B------:R-:W-:Y:S02]  /*bd30*/  ISETP.GE.OR P6, PT, R2.reuse, R212, !P6 ;  /* 0x000000d40200720c */ /* 0x040fe400077c6670 */
[C---:B------:R-:W-:Y:S02]  /*bd40*/  ISETP.GE.OR P5, PT, R2.reuse, R210, !P5 ;  /* 0x000000d20200720c */ /* 0x040fe40006fa6670 */
[----:B------:R-:W-:Y:S02]  /*bd50*/  ISETP.GE.OR P1, PT, R2, R209, !P1 ;  /* 0x000000d10200720c */ /* 0x000fe40004f26670 */
[----:B------:R-:W-:Y:S02]  /*bd60*/  FSEL R11, R180, -INF , !P6 ;  /* 0xff800000b40b7808 */ /* 0x000fe40007000000 */
[----:B------:R-:W-:Y:S02]  /*bd70*/  FSEL R63, R220, -INF , !P5 ;  /* 0xff800000dc3f7808 */ /* 0x000fe40006800000 */
[----:B------:R-:W-:-:S02]  /*bd80*/  FSEL R7, R222, -INF , !P1 ;  /* 0xff800000de077808 */ /* 0x000fc40004800000 */
[C---:B------:R-:W-:Y:S02]  /*bd90*/  ISETP.GE.AND P6, PT, R0.reuse, R207, PT ;  /* 0x000000cf0000720c */ /* 0x040fe40003fc6270 */
[C---:B------:R-:W-:Y:S02]  /*bda0*/  ISETP.GE.AND P5, PT, R0.reuse, R206, PT ;  /* 0x000000ce0000720c */ /* 0x040fe40003fa6270 */
[C---:B------:R-:W-:Y:S01]  /*bdb0*/  ISETP.GE.AND P1, PT, R0.reuse, R204, PT ;  /* 0x000000cc0000720c */ /* 0x040fe20003f26270 */
[----:B------:R-:W-:Y:S01]  /*bdc0*/  BSSY B1, `(.L_x_810) ;  /* 0x0000046000017945 */ /* 0x000fe20003800000 */
[C---:B------:R-:W-:Y:S02]  /*bdd0*/  ISETP.GE.OR P6, PT, R0.reuse, R212, !P6 ;  /* 0x000000d40000720c */ /* 0x040fe400077c6670 */
[C---:B------:R-:W-:Y:S02]  /*bde0*/  ISETP.GE.OR P5, PT, R0.reuse, R211, !P5 ;  /* 0x000000d30000720c */ /* 0x040fe40006fa6670 */
[----:B------:R-:W-:-:S02]  /*bdf0*/  ISETP.GE.OR P1, PT, R0, R209, !P1 ;  /* 0x000000d10000720c */ /* 0x000fc40004f26670 */
[----:B------:R-:W-:Y:S02]  /*be00*/  FSEL R10, R181, -INF , !P6 ;  /* 0xff800000b50a7808 */ /* 0x000fe40007000000 */
[----:B------:R-:W-:Y:S02]  /*be10*/  FSEL R6, R223, -INF , !P1 ;  /* 0xff800000df067808 */ /* 0x000fe40004800000 */
[----:B------:R-:W-:Y:S01]  /*be20*/  FSEL R46, R183, -INF , !P5 ;  /* 0xff800000b72e7808 */ /* 0x000fe20006800000 */
[----:B------:R-:W-:Y:S05]  /*be30*/  @!P0 BRA `(.L_x_811) ;  /* 0x000003e000008947 */ /* 0x000fea0003800000 */
[----:B------:R-:W2:Y:S04]  /*be40*/  LDL R249, [R1+0x84] ;  /* 0x0000840001f97983 */ /* 0x000ea80000100800 */
[----:B------:R-:W3:Y:S04]  /*be50*/  LDL R196, [R1+0x1d8] ;  /* 0x0001d80001c47983 */ /* 0x000ee80000100800 */
[----:B------:R-:W4:Y:S04]  /*be60*/  LDL R199, [R1+0x1a4] ;  /* 0x0001a40001c77983 */ /* 0x000f280000100800 */
[----:B------:R-:W5:Y:S04]  /*be70*/  LDL.64 R250, [R1+0x1a8] ;  /* 0x0001a80001fa7983 */ /* 0x000f680000100a00 */
[----:B------:R-:W5:Y:S04]  /*be80*/  LDL R208, [R1+0x1c0] ;  /* 0x0001c00001d07983 */ /* 0x000f680000100800 */
[----:B------:R-:W5:Y:S04]  /*be90*/  LDL R213, [R1+0x1c4] ;  /* 0x0001c40001d57983 */ /* 0x000f680000100800 */
[----:B------:R1:W-:Y:S04]  /*bea0*/  @P4 STS [R195+0x6000], RZ ;  /* 0x006000ffc3004388 */ /* 0x0003e80000000800 */
[----:B------:R1:W-:Y:S04]  /*beb0*/  @P4 STS [R195+0x6004], RZ ;  /* 0x006004ffc3004388 */ /* 0x0003e80000000800 */
[----:B------:R1:W-:Y:S01]  /*bec0*/  @P4 STS.64 [R195+0x6008], RZ ;  /* 0x006008ffc3004388 */ /* 0x0003e20000000a00 */
[----:B------:R-:W-:Y:S01]  /*bed0*/  BSSY B0, `(.L_x_812) ;  /* 0x0000033000007945 */ /* 0x000fe20003800000 */
[----:B--2---:R-:W-:-:S04]  /*bee0*/  IADD3 R2, R249, -0x3, RZ ;  /* 0xfffffffdf9027810 */ /* 0x004fc80007ffe0ff */
[----:B------:R-:W-:Y:S01]  /*bef0*/  SHF.R.S32.HI R3, RZ, 0x1f, R2 ;  /* 0x0000001fff037819 */ /* 0x000fe20000011402 */
[----:B---3--:R-:W-:-:S04]  /*bf00*/  IMAD R0, R196, R2, RZ ;  /* 0x00000002c4007224 */ /* 0x008fc800078e02ff */
[-C--:B----4-:R-:W-:Y:S02]  /*bf10*/  IMAD R0, R3, R199.reuse, R0 ;  /* 0x000000c703007224 */ /* 0x090fe400078e0200 */
[----:B-----5:R-:W-:-:S04]  /*bf20*/  IMAD.WIDE.U32 R2, R2, R199, R250 ;  /* 0x000000c702027225 */ /* 0x020fc800078e00fa */
[----:B------:R-:W-:Y:S01]  /*bf30*/  IMAD.IADD R0, R3, 0x1, R0 ;  /* 0x0000000103007824 */ /* 0x000fe200078e0200 */
[----:B------:R-:W-:-:S04]  /*bf40*/  @!P4 LEA R4, P0, R2, R216, 0x1 ;  /* 0x000000d80204c211 */ /* 0x000fc800078008ff */
[----:B------:R-:W-:-:S05]  /*bf50*/  @!P4 LEA.HI.X R5, R2, R217, R0, 0x1, P0 ;  /* 0x000000d90205c211 */ /* 0x000fca00000f0c00 */
[----:B------:R-:W-:Y:S01]  /*bf60*/  @!PT LDS RZ, [RZ] ;  /* 0x00000000fffff984 */ /* 0x000fe20000000800 */
[----:B------:R-:W-:Y:S01]  /*bf70*/  @!PT LDS RZ, [RZ] ;  /* 0x00000000fffff984 */ /* 0x000fe20000000800 */
[----:B------:R-:W-:Y:S01]  /*bf80*/  @!PT LDS RZ, [RZ] ;  /* 0x00000000fffff984 */ /* 0x000fe20000000800 */
[----:B------:R2:W-:Y:S04]  /*bf90*/  @!P4 LDGSTS.E.BYPASS.LTC128B.128 [R195+0x6000], [R4.64] ;  /* 0x0600000004c3cfae */ /* 0x0005e8000b901d44 */
[----:B------:R1:W-:Y:S01]  /*bfa0*/  @P3 STS.128 [R195+0x7000], RZ ;  /* 0x007000ffc3003388 */ /* 0x0003e20000000c00 */
[----:B--2---:R-:W-:-:S04]  /*bfb0*/  @!P3 LEA R4, P0, R2, R216, 0x1 ;  /* 0x000000d80204b211 */ /* 0x004fc800078008ff */
[----:B------:R-:W-:-:S05]  /*bfc0*/  @!P3 LEA.HI.X R5, R2, R217, R0, 0x1, P0 ;  /* 0x000000d90205b211 */ /* 0x000fca00000f0c00 */
[----:B------:R-:W-:Y:S01]  /*bfd0*/  @!PT LDS RZ, [RZ] ;  /* 0x00000000fffff984 */ /* 0x000fe20000000800 */
[----:B------:R-:W-:Y:S01]  /*bfe0*/  @!PT LDS RZ, [RZ] ;  /* 0x00000000fffff984 */ /* 0x000fe20000000800 */
[----:B------:R-:W-:Y:S01]  /*bff0*/  @!PT LDS RZ, [RZ] ;  /* 0x00000000fffff984 */ /* 0x000fe20000000800 */
[----:B------:R2:W-:Y:S04]  /*c000*/  @!P3 LDGSTS.E.BYPASS.LTC128B.128 [R195+0x7000], [R4.64+0x40] ;  /* 0x0700004004c3bfae */ /* 0x0005e8000b901d44 */
[----:B------:R1:W-:Y:S01]  /*c010*/  @P2 STS.128 [R195+0x8000], RZ ;  /* 0x008000ffc3002388 */ /* 0x0003e20000000c00 */
[----:B--2---:R-:W-:-:S04]  /*c020*/  @!P2 LEA R4, P0, R2, R216, 0x1 ;  /* 0x000000d80204a211 */ /* 0x004fc800078008ff */
[----:B------:R-:W-:Y:S02]  /*c030*/  @!P2 LEA.HI.X R5, R2, R217, R0, 0x1, P0 ;  /* 0x000000d90205a211 */ /* 0x000fe400000f0c00 */
[----:B------:R-:W-:-:S03]  /*c040*/  IADD3 R2, P0, R208, R2, RZ ;  /* 0x00000002d0027210 */ /* 0x000fc60007f1e0ff */
[----:B------:R-:W-:Y:S01]  /*c050*/  @!PT LDS RZ, [RZ] ;  /* 0x00000000fffff984 */ /* 0x000fe20000000800 */
[----:B------:R-:W-:Y:S01]  /*c060*/  @!PT LDS RZ, [RZ] ;  /* 0x00000000fffff984 */ /* 0x000fe20000000800 */
[----:B------:R-:W-:Y:S01]  /*c070*/  @!PT LDS RZ, [RZ] ;  /* 0x00000000fffff984 */ /* 0x000fe20000000800 */
[----:B------:R2:W-:Y:S02]  /*c080*/  @!P2 LDGSTS.E.BYPASS.LTC128B.128 [R195+0x8000], [R4.64+0x80] ;  /* 0x0800008004c3afae */ /* 0x0005e4000b901d44 */
[----:B------:R-:W-:Y:S02]  /*c090*/  IMAD.X R0, R213, 0x1, R0, P0 ;  /* 0x00000001d5007824 */ /* 0x000fe400000e0600 */
[----:B------:R1:W-:Y:S01]  /*c0a0*/  @P4 STS.128 [R195+0x6800], RZ ;  /* 0x006800ffc3004388 */ /* 0x0003e20000000c00 */
[----:B--2---:R-:W-:-:S04]  /*c0b0*/  @!P4 LEA R4, P0, R2, R216, 0x1 ;  /* 0x000000d80204c211 */ /* 0x004fc800078008ff */
        /* <DEDUP_REMOVED lines=20> */
.L_x_813:
[----:B------:R-:W-:Y:S05]  /*c200*/  BSYNC B0 ;  /* 0x0000000000007941 */ /* 0x000fea0003800000 */
.L_x_812:
[----:B------:R-:W0:Y:S02]  /*c210*/  LDGDEPBAR ;  /* 0x00000000000079af */ /* 0x000e240000000000 */
.L_x_811:
[----:B------:R-:W-:Y:S05]  /*c220*/  BSYNC B1 ;  /* 0x0000000000017941 */ /* 0x000fea0003800000 */
.L_x_810:
[----:B------:R-:W2:Y:S01]  /*c230*/  LD.E R0, [R108.64+0xdc] ;  /* 0x0000dc046c007980 */ /* 0x000ea2000c101900 */
[----:B------:R-:W-:-:S03]  /*c240*/  FMNMX.FTZ R2, R103, R25, !PT ;  /* 0x0000001967027209 */ /* 0x000fc60007810000 */
[----:B------:R-:W3:Y:S01]  /*c250*/  LDL.64 R238, [R1+0x18] ;  /* 0x0000180001ee7983 */ /* 0x000ee20000100a00 */
[----:B------:R-:W-:-:S03]  /*c260*/  FMNMX.FTZ R2, R40, R2, !PT ;  /* 0x0000000228027209 */ /* 0x000fc60007810000 */
[----:B-1----:R-:W4:Y:S01]  /*c270*/  LDL R5, [R1+0x124] ;  /* 0x0001240001057983 */ /* 0x002f220000100800 */
[----:B------:R-:W-:-:S03]  /*c280*/  FMNMX.FTZ R2, R37, R2, !PT ;  /* 0x0000000225027209 */ /* 0x000fc60007810000 */
[----:B------:R-:W3:Y:S01]  /*c290*/  LDL R223, [R1+0x24] ;  /* 0x0000240001df7983 */ /* 0x000ee20000100800 */
[----:B------:R-:W-:Y:S02]  /*c2a0*/  FMNMX.FTZ R2, R36, R2, !PT ;  /* 0x0000000224027209 */ /* 0x000fe40007810000 */
[----:B------:R-:W-:Y:S01]  /*c2b0*/  FMNMX.FTZ R3, R102, R39, !PT ;  /* 0x0000002766037209 */ /* 0x000fe20007810000 */
[----:B------:R-:W3:Y:S01]  /*c2c0*/  LDL.LU.64 R182, [R1+0x40] ;  /* 0x0000400001b67983 */ /* 0x000ee20000300a00 */
[----:B------:R-:W-:Y:S02]  /*c2d0*/  FMNMX.FTZ R2, R23, R2, !PT ;  /* 0x0000000217027209 */ /* 0x000fe40007810000 */
[----:B------:R-:W-:Y:S01]  /*c2e0*/  FMNMX.FTZ R3, R45, R3, !PT ;  /* 0x000000032d037209 */ /* 0x000fe20007810000 */
[----:B------:R-:W3:Y:S01]  /*c2f0*/  LDL.LU.64 R180, [R1+0x38] ;  /* 0x0000380001b47983 */ /* 0x000ee20000300a00 */
[----:B------:R-:W-:Y:S02]  /*c300*/  FMNMX.FTZ R2, R22, R2, !PT ;  /* 0x0000000216027209 */ /* 0x000fe40007810000 */
[----:B------:R-:W-:Y:S01]  /*c310*/  FMNMX.FTZ R3, R44, R3, !PT ;  /* 0x000000032c037209 */ /* 0x000fe20007810000 */
[----:B------:R-:W3:Y:S01]  /*c320*/  LDL R224, [R1+0x148] ;  /* 0x0001480001e07983 */ /* 0x000ee20000100800 */
[----:B------:R-:W-:-:S03]  /*c330*/  FMNMX.FTZ R2, R20, R2, !PT ;  /* 0x0000000214027209 */ /* 0x000fc60007810000 */
[----:B------:R-:W3:Y:S01]  /*c340*/  LDL R237, [R1+0x10c] ;  /* 0x00010c0001ed7983 */ /* 0x000ee20000100800 */
[----:B------:R-:W-:Y:S02]  /*c350*/  FMNMX.FTZ R2, R19, R2, !PT ;  /* 0x0000000213027209 */ /* 0x000fe40007810000 */
[----:B------:R-:W-:Y:S01]  /*c360*/  FMNMX.FTZ R3, R43, R3, !PT ;  /* 0x000000032b037209 */ /* 0x000fe20007810000 */
[----:B------:R-:W3:Y:S01]  /*c370*/  LDL.LU R240, [R1+0x15c] ;  /* 0x00015c0001f07983 */ /* 0x000ee20000300800 */
[----:B------:R-:W-:Y:S02]  /*c380*/  FMNMX.FTZ R2, R15, R2, !PT ;  /* 0x000000020f027209 */ /* 0x000fe40007810000 */
[----:B------:R-:W-:Y:S01]  /*c390*/  FMNMX.FTZ R3, R42, R3, !PT ;  /* 0x000000032a037209 */ /* 0x000fe20007810000 */
[----:B------:R-:W-:Y:S01]  /*c3a0*/  STL [R1+0x290], R31 ;  /* 0x0002901f01007387 */ /* 0x000fe20000100800 */
[----:B------:R-:W-:Y:S02]  /*c3b0*/  FMNMX.FTZ R2, R14, R2, !PT ;  /* 0x000000020e027209 */ /* 0x000fe40007810000 */
[----:B------:R-:W-:Y:S01]  /*c3c0*/  FMNMX.FTZ R3, R41, R3, !PT ;  /* 0x0000000329037209 */ /* 0x000fe20007810000 */
[----:B------:R-:W-:Y:S01]  /*c3d0*/  STL.64 [R1+0x288], R28 ;  /* 0x0002881c01007387 */ /* 0x000fe20000100a00 */
[----:B------:R-:W-:-:S02]  /*c3e0*/  FMNMX.FTZ R2, R13, R2, !PT ;  /* 0x000000020d027209 */ /* 0x000fc40007810000 */
[----:B------:R-:W-:Y:S01]  /*c3f0*/  FMNMX.FTZ R3, R38, R3, !PT ;  /* 0x0000000326037209 */ /* 0x000fe20007810000 */
[----:B------:R-:W-:Y:S01]  /*c400*/  STL [R1+0x27c], R188 ;  /* 0x00027cbc01007387 */ /* 0x000fe20000100800 */
[----:B------:R-:W-:Y:S02]  /*c410*/  FMNMX.FTZ R2, R12, R2, !PT ;  /* 0x000000020c027209 */ /* 0x000fe40007810000 */
[----:B------:R-:W-:Y:S01]  /*c420*/  FMNMX.FTZ R3, R27, R3, !PT ;  /* 0x000000031b037209 */ /* 0x000fe20007810000 */
[----:B------:R-:W-:Y:S01]  /*c430*/  STL [R1+0x278], R190 ;  /* 0x000278be01007387 */ /* 0x000fe20000100800 */
[----:B------:R-:W-:Y:S02]  /*c440*/  FMNMX.FTZ R2, R9, R2, !PT ;  /* 0x0000000209027209 */ /* 0x000fe40007810000 */
[----:B------:R-:W-:Y:S01]  /*c450*/  FMNMX.FTZ R3, R26, R3, !PT ;  /* 0x000000031a037209 */ /* 0x000fe20007810000 */
[----:B------:R-:W-:Y:S01]  /*c460*/  STL [R1+0x234], R219 ;  /* 0x000234db01007387 */ /* 0x000fe20000100800 */
[----:B------:R-:W-:-:S02]  /*c470*/  FMNMX.FTZ R2, R8, R2, !PT ;  /* 0x0000000208027209 */ /* 0x000fc40007810000 */
[----:B------:R-:W-:Y:S01]  /*c480*/  FMNMX.FTZ R3, R24, R3, !PT ;  /* 0x0000000318037209 */ /* 0x000fe20007810000 */
[----:B------:R-:W-:Y:S01]  /*c490*/  STL [R1+0x230], R218 ;  /* 0x000230da01007387 */ /* 0x000fe20000100800 */
[----:B------:R-:W-:Y:S02]  /*c4a0*/  FMNMX.FTZ R2, R7, R2, !PT ;  /* 0x0000000207027209 */ /* 0x000fe40007810000 */
[----:B------:R-:W-:Y:S01]  /*c4b0*/  FMNMX.FTZ R3, R21, R3, !PT ;  /* 0x0000000315037209 */ /* 0x000fe20007810000 */
[----:B------:R-:W-:Y:S01]  /*c4c0*/  STL [R1+0x22c], R217 ;  /* 0x00022cd901007387 */ /* 0x000fe20000100800 */
[----:B------:R-:W-:-:S03]  /*c4d0*/  FMNMX.FTZ R2, R6, R2, !PT ;  /* 0x0000000206027209 */ /* 0x000fc60007810000 */
[----:B------:R-:W-:Y:S04]  /*c4e0*/  STL [R1+0x228], R216 ;  /* 0x000228d801007387 */ /* 0x000fe80000100800 */
[----:B------:R-:W1:Y:S04]  /*c4f0*/  SHFL.BFLY PT, R4, R2, 0x2, 0x1f ;  /* 0x0c401f0002047f89 */ /* 0x000e6800000e0000 */
[----:B------:R-:W-:Y:S04]  /*c500*/  STL [R1+0x224], R212 ;  /* 0x000224d401007387 */ /* 0x000fe80000100800 */
[----:B------:R-:W-:Y:S04]  /*c510*/  STL [R1+0x220], R211 ;  /* 0x000220d301007387 */ /* 0x000fe80000100800 */
[----:B------:R-:W-:Y:S04]  /*c520*/  STL [R1+0x21c], R210 ;  /* 0x00021cd201007387 */ /* 0x000fe80000100800 */
[----:B------:R-:W-:Y:S04]  /*c530*/  STL [R1+0x218], R209 ;  /* 0x000218d101007387 */ /* 0x000fe80000100800 */
[----:B------:R1:W-:Y:S02]  /*c540*/  STL.64 [R1+0x210], R206 ;  /* 0x000210ce01007387 */ /* 0x0003e40000100a00 */
[----:B-1----:R-:W-:-:S05]  /*c550*/  FMNMX.FTZ R2, R2, R4, !PT ;  /* 0x0000000402027209 */ /* 0x002fca0007810000 */
[----:B------:R-:W1:Y:S04]  /*c560*/  SHFL.BFLY PT, R4, R2, 0x1, 0x1f ;  /* 0x0c201f0002047f89 */ /* 0x000e6800000e0000 */
[----:B------:R-:W3:Y:S04]  /*c570*/  LDL.64 R206, [R1+0x140] ;  /* 0x0001400001ce7983 */ /* 0x000ee80000100a00 */
[----:B------:R1:W-:Y:S02]  /*c580*/  STL [R1+0x20c], R198 ;  /* 0x00020cc601007387 */ /* 0x0003e40000100800 */
[----:B-1----:R-:W-:-:S02]  /*c590*/  FMNMX.FTZ R188, R2, R4, !PT ;  /* 0x0000000402bc7209 */ /* 0x002fc40007810000 */
[----:B------:R-:W-:Y:S02]  /*c5a0*/  FMNMX.FTZ R2, R18, R3, !PT ;  /* 0x0000000312027209 */ /* 0x000fe40007810000 */
[----:B------:R-:W-:Y:S02]  /*c5b0*/  FSETP.NEU.FTZ.AND P0, PT, R188, -INF , PT ;  /* 0xff800000bc00780b */ /* 0x000fe40003f1d000 */
[----:B------:R-:W-:-:S04]  /*c5c0*/  FMNMX.FTZ R3, R17, R2, !PT ;  /* 0x0000000211037209 */ /* 0x000fc80007810000 */
[----:B------:R-:W-:-:S04]  /*c5d0*/  FMNMX.FTZ R3, R16, R3, !PT ;  /* 0x0000000310037209 */ /* 0x000fc80007810000 */
[----:B------:R-:W-:Y:S01]  /*c5e0*/  FMNMX.FTZ R3, R11, R3, !PT ;  /* 0x000000030b037209 */ /* 0x000fe20007810000 */
[----:B------:R-:W3:Y:S04]  /*c5f0*/  LDL R198, [R1+0x150] ;  /* 0x0001500001c67983 */ /* 0x000ee80000100800 */
[----:B------:R1:W-:Y:S04]  /*c600*/  STL [R1+0x208], R195 ;  /* 0x000208c301007387 */ /* 0x0003e80000100800 */
[----:B-1----:R-:W3:Y:S04]  /*c610*/  LDL R195, [R1+0x158] ;  /* 0x0001580001c37983 */ /* 0x002ee80000100800 */
[----:B------:R1:W-:Y:S04]  /*c620*/  STL.64 [R1+0x200], R204 ;  /* 0x000200cc01007387 */ /* 0x0003e80000100a00 */
[----:B-1----:R-:W3:Y:S04]  /*c630*/  LDL.64 R204, [R1+0x48] ;  /* 0x0000480001cc7983 */ /* 0x002ee80000100a00 */
[----:B------:R1:W-:Y:S04]  /*c640*/  STL [R1+0x1f8], R193 ;  /* 0x0001f8c101007387 */ /* 0x0003e80000100800 */
[----:B-1----:R-:W4:Y:S04]  /*c650*/  LDL R193, [R1+0x14c] ;  /* 0x00014c0001c17983 */ /* 0x002f280000100800 */
[----:B------:R1:W-:Y:S04]  /*c660*/  STL [R1+0x1f4], R192 ;  /* 0x0001f4c001007387 */ /* 0x0003e80000100800 */
[----:B-1----:R-:W4:Y:S04]  /*c670*/  LDL R192, [R1+0x154] ;  /* 0x0001540001c07983 */ /* 0x002f280000100800 */
[----:B------:R1:W-:Y:S04]  /*c680*/  STL [R1+0x1f0], R191 ;  /* 0x0001f0bf01007387 */ /* 0x0003e80000100800 */
[----:B-1----:R-:W4:Y:S04]  /*c690*/  LDL R191, [R1+0x88] ;  /* 0x0000880001bf7983 */ /* 0x002f280000100800 */
[----:B------:R1:W-:Y:S01]  /*c6a0*/  STL [R1+0x1ec], R189 ;  /* 0x0001ecbd01007387 */ /* 0x0003e20000100800 */
[----:B--2---:R-:W-:-:S05]  /*c6b0*/  FMUL.FTZ R2, R0, R188 ;  /* 0x000000bc00027220 */ /* 0x004fca0000410000 */
[----:B------:R-:W-:-:S05]  /*c6c0*/  FSEL R2, R2, RZ, P0 ;  /* 0x000000ff02027208 */ /* 0x000fca0000000000 */
[-CC-:B------:R-:W-:Y:S02]  /*c6d0*/  FFMA.FTZ R25, R25, R0.reuse, -R2.reuse ;  /* 0x0000000019197223 */ /* 0x180fe40000010802 */
[-CC-:B------:R-:W-:Y:S02]  /*c6e0*/  FFMA.FTZ R40, R40, R0.reuse, -R2.reuse ;  /* 0x0000000028287223 */ /* 0x180fe40000010802 */
[-CC-:B------:R-:W-:Y:S02]  /*c6f0*/  FFMA.FTZ R37, R37, R0.reuse, -R2.reuse ;  /* 0x0000000025257223 */ /* 0x180fe40000010802 */
[-CC-:B------:R-:W-:Y:S02]  /*c700*/  FFMA.FTZ R36, R36, R0.reuse, -R2.reuse ;  /* 0x0000000024247223 */ /* 0x180fe40000010802 */
[-CC-:B------:R-:W-:Y:S02]  /*c710*/  FFMA.FTZ R23, R23, R0.reuse, -R2.reuse ;  /* 0x0000000017177223 */ /* 0x180fe40000010802 */
[-CC-:B------:R-:W-:Y:S01]  /*c720*/  FFMA.FTZ R22, R22, R0.reuse, -R2.reuse ;  /* 0x0000000016167223 */ /* 0x180fe20000010802 */
[----:B-1----:R-:W2:Y:S01]  /*c730*/  LDL R189, [R1+0x128] ;  /* 0x0001280001bd7983 */ /* 0x002ea20000100800 */
[----:B------:R-:W-:-:S02]  /*c740*/  FFMA.FTZ R202, R20, R0, -R2 ;  /* 0x0000000014ca7223 */ /* 0x000fc40000010802 */
[-CC-:B------:R-:W-:Y:S02]  /*c750*/  FFMA.FTZ R201, R19, R0.reuse, -R2.reuse ;  /* 0x0000000013c97223 */ /* 0x180fe40000010802 */
[-CC-:B------:R-:W-:Y:S02]  /*c760*/  FFMA.FTZ R213, R15, R0.reuse, -R2.reuse ;  /* 0x000000000fd57223 */ /* 0x180fe40000010802 */
[-CC-:B------:R-:W-:Y:S02]  /*c770*/  FFMA.FTZ R220, R14, R0.reuse, -R2.reuse ;  /* 0x000000000edc7223 */ /* 0x180fe40000010802 */
[-CC-:B------:R-:W-:Y:S02]  /*c780*/  FFMA.FTZ R225, R13, R0.reuse, -R2.reuse ;  /* 0x000000000de17223 */ /* 0x180fe40000010802 */
[-CC-:B------:R-:W-:Y:S02]  /*c790*/  FFMA.FTZ R227, R12, R0.reuse, -R2.reuse ;  /* 0x000000000ce37223 */ /* 0x180fe40000010802 */
[----:B------:R-:W-:-:S02]  /*c7a0*/  FFMA.FTZ R233, R9, R0, -R2 ;  /* 0x0000000009e97223 */ /* 0x000fc40000010802 */
[-CC-:B------:R-:W-:Y:S02]  /*c7b0*/  FFMA.FTZ R234, R8, R0.reuse, -R2.reuse ;  /* 0x0000000008ea7223 */ /* 0x180fe40000010802 */
[-CC-:B------:R-:W-:Y:S02]  /*c7c0*/  FFMA.FTZ R235, R7, R0.reuse, -R2.reuse ;  /* 0x0000000007eb7223 */ /* 0x180fe40000010802 */
[----:B------:R-:W-:Y:S01]  /*c7d0*/  FFMA.FTZ R236, R6, R0, -R2 ;  /* 0x0000000006ec7223 */ /* 0x000fe20000010802 */
[----:B------:R-:W-:Y:S02]  /*c7e0*/  FMNMX.FTZ R2, R10, R3, !PT ;  /* 0x000000030a027209 */ /* 0x000fe40007810000 */
[----:B------:R-:W-:-:S05]  /*c7f0*/  FSEL R3, R188, RZ, P0 ;  /* 0x000000ffbc037208 */ /* 0x000fca0000000000 */
[----:B------:R-:W-:Y:S02]  /*c800*/  FADD.FTZ R12, R103, -R3 ;  /* 0x80000003670c7221 */ /* 0x000fe40000010000 */
[----:B------:R-:W1:Y:S02]  /*c810*/  SHFL.BFLY PT, R3, R2, 0x2, 0x1f ;  /* 0x0c401f0002037f89 */ /* 0x000e6400000e0000 */
[----:B-1----:R-:W-:-:S05]  /*c820*/  FMNMX.FTZ R2, R2, R3, !PT ;  /* 0x0000000302027209 */ /* 0x002fca0007810000 */
[----:B------:R-:W1:Y:S04]  /*c830*/  SHFL.BFLY PT, R3, R2, 0x1, 0x1f ;  /* 0x0c201f0002037f89 */ /* 0x000e6800000e0000 */
[----:B------:R-:W-:Y:S04]  /*c840*/  STL [R1+0x23c], R108 ;  /* 0x00023c6c01007387 */ /* 0x000fe80000100800 */
[----:B------:R-:W-:Y:S04]  /*c850*/  STL [R1+0x238], R109 ;  /* 0x0002386d01007387 */ /* 0x000fe80000100800 */
[----:B------:R-:W-:Y:S01]  /*c860*/  STL [R1+0x10], R188 ;  /* 0x000010bc01007387 */ /* 0x000fe20000100800 */
[----:B-1----:R-:W-:-:S05]  /*c870*/  FMNMX.FTZ R250, R2, R3, !PT ;  /* 0x0000000302fa7209 */ /* 0x002fca0007810000 */
[----:B------:R-:W-:Y:S04]  /*c880*/  STL [R1+0x240], R250 ;  /* 0x000240fa01007387 */ /* 0x000fe80000100800 */
[----:B------:R-:W2:Y:S01]  /*c890*/  LDL.LU R243, [R1+0x170] ;  /* 0x0001700001f37983 */ /* 0x000ea20000300800 */
[----:B------:R-:W-:-:S04]  /*c8a0*/  FSETP.NEU.FTZ.AND P0, PT, R250, -INF , PT ;  /* 0xff800000fa00780b */ /* 0x000fc80003f1d000 */
[----:B------:R-:W-:-:S05]  /*c8b0*/  FSEL R2, R250, RZ, P0 ;  /* 0x000000fffa027208 */ /* 0x000fca0000000000 */
[----:B------:R-:W-:Y:S02]  /*c8c0*/  FADD.FTZ R3, R102, -R2 ;  /* 0x8000000266037221 */ /* 0x000fe40000010000 */
[----:B------:R-:W-:-:S05]  /*c8d0*/  FMUL.FTZ R2, R0, R250 ;  /* 0x000000fa00027220 */ /* 0x000fca0000410000 */
[----:B------:R-:W-:-:S05]  /*c8e0*/  FSEL R2, R2, RZ, P0 ;  /* 0x000000ff02027208 */ /* 0x000fca0000000000 */
        /* <DEDUP_REMOVED lines=15> */
[----:B------:R-:W-:Y:S01]  /*c9e0*/  FFMA.FTZ R231, R10, R0, -R2 ;  /* 0x000000000ae77223 */ /* 0x000fe20000010802 */
[----:B------:R-:W-:-:S04]  /*c9f0*/  FMNMX.FTZ R2, R101, R60, !PT ;  /* 0x0000003c65027209 */ /* 0x000fc80007810000 */
[----:B------:R-:W-:-:S04]  /*ca00*/  FMNMX.FTZ R2, R61, R2, !PT ;  /* 0x000000023d027209 */ /* 0x000fc80007810000 */
[----:B------:R-:W-:-:S04]  /*ca10*/  FMNMX.FTZ R2, R59, R2, !PT ;  /* 0x000000023b027209 */ /* 0x000fc80007810000 */
[----:B------:R-:W-:-:S04]  /*ca20*/  FMNMX.FTZ R2, R58, R2, !PT ;  /* 0x000000023a027209 */ /* 0x000fc80007810000 */
[----:B------:R-:W-:-:S04]  /*ca30*/  FMNMX.FTZ R2, R57, R2, !PT ;  /* 0x0000000239027209 */ /* 0x000fc80007810000 */
[----:B------:R-:W-:-:S04]  /*ca40*/  FMNMX.FTZ R2, R56, R2, !PT ;  /* 0x0000000238027209 */ /* 0x000fc80007810000 */
[----:B------:R-:W-:-:S04]  /*ca50*/  FMNMX.FTZ R2, R54, R2, !PT ;  /* 0x0000000236027209 */ /* 0x000fc80007810000 */
[----:B------:R-:W-:-:S04]  /*ca60*/  FMNMX.FTZ R2, R55, R2, !PT ;  /* 0x0000000237027209 */ /* 0x000fc80007810000 */
[----:B------:R-:W-:Y:S01]  /*ca70*/  FMNMX.FTZ R2, R53, R2, !PT ;  /* 0x0000000235027209 */ /* 0x000fe20007810000 */
[----:B------:R-:W-:-:S03]  /*ca80*/  FMUL.FTZ R3, R0, R3 ;  /* 0x0000000300037220 */ /* 0x000fc60000410000 */
[----:B------:R-:W-:Y:S01]  /*ca90*/  FMNMX.FTZ R2, R52, R2, !PT ;  /* 0x0000000234027209 */ /* 0x000fe20007810000 */
[----:B------:R-:W-:Y:S03]  /*caa0*/  MUFU.EX2 R39, R39 ;  /* 0x0000002700277308 */ /* 0x000fe60000000800 */
[----:B------:R-:W-:-:S04]  /*cab0*/  FMNMX.FTZ R2, R51, R2, !PT ;  /* 0x0000000233027209 */ /* 0x000fc80007810000 */
[----:B------:R-:W-:Y:S01]  /*cac0*/  FMNMX.FTZ R2, R50, R2, !PT ;  /* 0x0000000232027209 */ /* 0x000fe20007810000 */
[----:B------:R-:W3:Y:S03]  /*cad0*/  MUFU.EX2 R4, R3 ;  /* 0x0000000300047308 */ /* 0x000ee60000000800 */
[----:B------:R-:W-:-:S05]  /*cae0*/  FMNMX.FTZ R2, R49, R2, !PT ;  /* 0x0000000231027209 */ /* 0x000fca0007810000 */
[----:B------:R-:W1:Y:S01]  /*caf0*/  MUFU.EX2 R45, R45 ;  /* 0x0000002d002d7308 */ /* 0x000e620000000800 */
[----:B------:R-:W-:-:S04]  /*cb00*/  FMNMX.FTZ R2, R48, R2, !PT ;  /* 0x0000000230027209 */ /* 0x000fc80007810000 */
[----:B------:R-:W-:Y:S01]  /*cb10*/  FMNMX.FTZ R2, R47, R2, !PT ;  /* 0x000000022f027209 */ /* 0x000fe20007810000 */
[----:B---3--:R-:W-:-:S03]  /*cb20*/  FFMA.FTZ R3, R240, R4, R39 ;  /* 0x00000004f0037223 */ /* 0x008fc60000010027 */
[----:B------:R-:W-:Y:S01]  /*cb30*/  FMNMX.FTZ R2, R46, R2, !PT ;  /* 0x000000022e027209 */ /* 0x000fe20007810000 */
[----:B-1----:R-:W-:-:S04]  /*cb40*/  FADD.FTZ R102, R45, R3 ;  /* 0x000000032d667221 */ /* 0x002fc80000010000 */
[----:B------:R-:W1:Y:S02]  /*cb50*/  SHFL.BFLY PT, R3, R2, 0x2, 0x1f ;  /* 0x0c401f0002037f89 */ /* 0x000e6400000e0000 */
[----:B-1----:R-:W-:-:S05]  /*cb60*/  FMNMX.FTZ R2, R2, R3, !PT ;  /* 0x0000000302027209 */ /* 0x002fca0007810000 */
[----:B------:R-:W1:Y:S01]  /*cb70*/  SHFL.BFLY PT, R3, R2, 0x1, 0x1f ;  /* 0x0c201f0002037f89 */ /* 0x000e6200000e0000 */
[----:B----4-:R-:W-:Y:S01]  /*cb80*/  IMAD.MOV.U32 R240, RZ, RZ, R5 ;  /* 0x000000fffff07224 */ /* 0x010fe200078e0005 */
[----:B-1----:R-:W-:-:S04]  /*cb90*/  FMNMX.FTZ R251, R2, R3, !PT ;  /* 0x0000000302fb7209 */ /* 0x002fc80007810000 */
[----:B------:R-:W-:-:S04]  /*cba0*/  FSETP.NEU.FTZ.AND P0, PT, R251, -INF , PT ;  /* 0xff800000fb00780b */ /* 0x000fc80003f1d000 */
[----:B------:R-:W-:-:S05]  /*cbb0*/  FSEL R2, R251, RZ, P0 ;  /* 0x000000fffb027208 */ /* 0x000fca0000000000 */
[----:B------:R-:W-:Y:S02]  /*cbc0*/  FADD.FTZ R5, R101, -R2 ;  /* 0x8000000265057221 */ /* 0x000fe40000010000 */
[----:B------:R-:W-:-:S05]  /*cbd0*/  FMUL.FTZ R2, R0, R251 ;  /* 0x000000fb00027220 */ /* 0x000fca0000410000 */
[----:B------:R-:W-:-:S05]  /*cbe0*/  FSEL R2, R2, RZ, P0 ;  /* 0x000000ff02027208 */ /* 0x000fca0000000000 */
[----:B------:R-:W-:-:S04]  /*cbf0*/  FFMA.FTZ R3, R60, R0, -R2 ;  /* 0x000000003c037223 */ /* 0x000fc80000010802 */
[----:B------:R1:W-:Y:S02]  /*cc00*/  MUFU.EX2 R21, R3 ;  /* 0x0000000300157308 */ /* 0x0003e40000000800 */
[----:B-1----:R-:W-:-:S06]  /*cc10*/  FMUL.FTZ R3, R0, R5 ;  /* 0x0000000500037220 */ /* 0x002fcc0000410000 */
[----:B------:R-:W2:Y:S01]  /*cc20*/  MUFU.EX2 R3, R3 ;  /* 0x0000000300037308 */ /* 0x000ea20000000800 */
[----:B------:R-:W-:Y:S04]  /*cc30*/  STL [R1+0x244], R251 ;  /* 0x000244fb01007387 */ /* 0x000fe80000100800 */
[----:B------:R-:W3:Y:S01]  /*cc40*/  LDL.LU R245, [R1+0x28] ;  /* 0x0000280001f57983 */ /* 0x000ee20000300800 */
[----:B--2---:R-:W-:-:S03]  /*cc50*/  FFMA.FTZ R5, R243, R3, R21 ;  /* 0x00000003f3057223 */ /* 0x004fc60000010015 */
[----:B------:R-:W2:Y:S01]  /*cc60*/  LDL.LU R243, [R1+0x2c] ;  /* 0x00002c0001f37983 */ /* 0x000ea20000300800 */
[----:B------:R-:W-:Y:S02]  /*cc70*/  IMAD.MOV.U32 R242, RZ, RZ, R237 ;  /* 0x000000fffff27224 */ /* 0x000fe400078e00ed */
[----:B------:R-:W-:Y:S02]  /*cc80*/  IMAD.MOV.U32 R241, RZ, RZ, R224 ;  /* 0x000000fffff17224 */ /* 0x000fe400078e00e0 */
[----:B------:R-:W-:Y:S02]  /*cc90*/  IMAD.MOV.U32 R237, RZ, RZ, R223 ;  /* 0x000000ffffed7224 */ /* 0x000fe400078e00df */
        /* <DEDUP_REMOVED lines=27> */
[----:B------:R-:W1:Y:S03]  /*ce50*/  MUFU.EX2 R6, R6 ;  /* 0x0000000600067308 */ /* 0x000e660000000800 */
[----:B------:R-:W-:-:S04]  /*ce60*/  FMNMX.FTZ R2, R65, R2, !PT ;  /* 0x0000000241027209 */ /* 0x000fc80007810000 */
[----:B------:R-:W-:-:S04]  /*ce70*/  FMNMX.FTZ R2, R64, R2, !PT ;  /* 0x0000000240027209 */ /* 0x000fc80007810000 */
[----:B------:R-:W-:-:S04]  /*ce80*/  FMNMX.FTZ R2, R63, R2, !PT ;  /* 0x000000023f027209 */ /* 0x000fc80007810000 */
[----:B------:R-:W-:Y:S01]  /*ce90*/  FMNMX.FTZ R2, R62, R2, !PT ;  /* 0x000000023e027209 */ /* 0x000fe20007810000 */
[----:B-1----:R-:W-:-:S04]  /*cea0*/  FADD.FTZ R27, R6, R5 ;  /* 0x00000005061b7221 */ /* 0x002fc80000010000 */
[----:B------:R-:W1:Y:S02]  /*ceb0*/  SHFL.BFLY PT, R5, R2, 0x2, 0x1f ;  /* 0x0c401f0002057f89 */ /* 0x000e6400000e0000 */
[----:B-1----:R-:W-:-:S05]  /*cec0*/  FMNMX.FTZ R2, R2, R5, !PT ;  /* 0x0000000502027209 */ /* 0x002fca0007810000 */
[----:B------:R-:W1:Y:S01]  /*ced0*/  SHFL.BFLY PT, R5, R2, 0x1, 0x1f ;  /* 0x0c201f0002057f89 */ /* 0x000e6200000e0000 */
[----:B------:R-:W-:Y:S02]  /*cee0*/  F2FP.PACK_AB R21, R6, R21 ;  /* 0x000000150615723e */ /* 0x000fe400000000ff */
        /* <DEDUP_REMOVED lines=8> */
[----:B-1----:R-:W-:-:S06]  /*cf70*/  FFMA.FTZ R5, R179, R0, -R2 ;  /* 0x00000000b3057223 */ /* 0x002fcc0000010802 */
[----:B------:R1:W-:Y:S08]  /*cf80*/  MUFU.EX2 R14, R5 ;  /* 0x00000005000e7308 */ /* 0x0003f00000000800 */
[----:B------:R-:W-:Y:S01]  /*cf90*/  MUFU.EX2 R25, R25 ;  /* 0x0000001900197308 */ /* 0x000fe20000000800 */
[----:B-1----:R-:W-:-:S07]  /*cfa0*/  FMUL.FTZ R5, R0, R12 ;  /* 0x0000000c00057220 */ /* 0x002fce0000410000 */
[----:B------:R-:W2:Y:S01]  /*cfb0*/  MUFU.EX2 R5, R5 ;  /* 0x0000000500057308 */ /* 0x000ea20000000800 */
[----:B------:R-:W-:Y:S01]  /*cfc0*/  F2FP.PACK_AB R39, R45, R39 ;  /* 0x000000272d27723e */ /* 0x000fe200000000ff */
[----:B------:R-:W-:Y:S02]  /*cfd0*/  FMUL.FTZ R6, R0, R6 ;  /* 0x0000000600067220 */ /* 0x000fe40000410000 */
[-CC-:B------:R-:W-:Y:S02]  /*cfe0*/  FFMA.FTZ R12, R107, R0.reuse, -R2.reuse ;  /* 0x000000006b0c7223 */ /* 0x180fe40000010802 */
[-CC-:B------:R-:W-:Y:S02]  /*cff0*/  FFMA.FTZ R17, R105, R0.reuse, -R2.reuse ;  /* 0x0000000069117223 */ /* 0x180fe40000010802 */
[----:B------:R-:W-:Y:S01]  /*d000*/  MUFU.EX2 R48, R23 ;  /* 0x0000001700307308 */ /* 0x000fe20000000800 */
[-CC-:B------:R-:W-:Y:S02]  /*d010*/  FFMA.FTZ R18, R104, R0.reuse, -R2.reuse ;  /* 0x0000000068127223 */ /* 0x180fe40000010802 */
[----:B------:R-:W-:-:S02]  /*d020*/  FFMA.FTZ R67, R67, R0, -R2 ;  /* 0x0000000043437223 */ /* 0x000fc40000010802 */
[----:B------:R-:W-:-:S03]  /*d030*/  FFMA.FTZ R66, R66, R0, -R2 ;  /* 0x0000000042427223 */ /* 0x000fc60000010802 */
[----:B------:R-:W-:Y:S01]  /*d040*/  MUFU.EX2 R45, R22 ;  /* 0x00000016002d7308 */ /* 0x000fe20000000800 */
[-CC-:B------:R-:W-:Y:S02]  /*d050*/  FFMA.FTZ R65, R65, R0.reuse, -R2.reuse ;  /* 0x0000000041417223 */ /* 0x180fe40000010802 */
[-CC-:B------:R-:W-:Y:S02]  /*d060*/  FFMA.FTZ R64, R64, R0.reuse, -R2.reuse ;  /* 0x0000000040407223 */ /* 0x180fe40000010802 */
[-CC-:B------:R-:W-:Y:S02]  /*d070*/  FFMA.FTZ R63, R63, R0.reuse, -R2.reuse ;  /* 0x000000003f3f7223 */ /* 0x180fe40000010802 */
[----:B------:R-:W-:Y:S01]  /*d080*/  FFMA.FTZ R62, R62, R0, -R2 ;  /* 0x000000003e3e7223 */ /* 0x000fe20000010802 */
[----:B------:R1:W-:Y:S01]  /*d090*/  MUFU.EX2 R20, R9 ;  /* 0x0000000900147308 */ /* 0x0003e20000000800 */
[----:B------:R-:W-:Y:S01]  /*d0a0*/  IMAD.MOV.U32 R249, RZ, RZ, R242 ;  /* 0x000000fffff97224 */ /* 0x000fe200078e00f2 */
[----:B------:R-:W-:Y:S01]  /*d0b0*/  STL [R1+0x4], R28 ;  /* 0x0000041c01007387 */ /* 0x000fe20000100800 */
[----:B------:R-:W-:-:S05]  /*d0c0*/  IMAD.MOV.U32 R242, RZ, RZ, R238 ;  /* 0x000000fffff27224 */ /* 0x000fca00078e00ee */
[----:B------:R4:W-:Y:S08]  /*d0d0*/  MUFU.EX2 R19, R8 ;  /* 0x0000000800137308 */ /* 0x0009f00000000800 */
[----:B------:R3:W-:Y:S01]  /*d0e0*/  MUFU.EX2 R23, R7 ;  /* 0x0000000700177308 */ /* 0x0007e20000000800 */
[----:B-1----:R-:W-:-:S07]  /*d0f0*/  FFMA.FTZ R9, R110, R0, -R2 ;  /* 0x000000006e097223 */ /* 0x002fce0000010802 */
[----:B------:R1:W-:Y:S01]  /*d100*/  MUFU.EX2 R22, R10 ;  /* 0x0000000a00167308 */ /* 0x0003e20000000800 */
[----:B----4-:R-:W-:-:S07]  /*d110*/  FFMA.FTZ R8, R177, R0, -R2 ;  /* 0x00000000b1087223 */ /* 0x010fce0000010802 */
[----:B------:R4:W-:Y:S01]  /*d120*/  MUFU.EX2 R100, R11 ;  /* 0x0000000b00647308 */ /* 0x0009e20000000800 */
[-CC-:B---3--:R-:W-:Y:S02]  /*d130*/  FFMA.FTZ R7, R178, R0.reuse, -R2.reuse ;  /* 0x00000000b2077223 */ /* 0x188fe40000010802 */
[-CC-:B-1----:R-:W-:Y:S02]  /*d140*/  FFMA.FTZ R10, R111, R0.reuse, -R2.reuse ;  /* 0x000000006f0a7223 */ /* 0x182fe40000010802 */
[----:B----4-:R-:W-:Y:S02]  /*d150*/  FFMA.FTZ R11, R106, R0, -R2 ;  /* 0x000000006a0b7223 */ /* 0x010fe40000010802 */
[----:B--2---:R-:W-:Y:S02]  /*d160*/  FFMA.FTZ R0, R243, R5, R25 ;  /* 0x00000005f3007223 */ /* 0x004fe40000010019 */
[----:B------:R-:W-:Y:S02]  /*d170*/  IMAD.MOV.U32 R243, RZ, RZ, R239 ;  /* 0x000000fffff37224 */ /* 0x000fe400078e00ef */
[----:B------:R-:W2:Y:S01]  /*d180*/  LDL.64 R238, [R1+0x168] ;  /* 0x0001680001ee7983 */ /* 0x000ea20000100a00 */
[----:B------:R-:W1:Y:S08]  /*d190*/  MUFU.EX2 R6, R6 ;  /* 0x0000000600067308 */ /* 0x000e700000000800 */
[----:B------:R-:W-:Y:S08]  /*d1a0*/  MUFU.EX2 R40, R40 ;  /* 0x0000002800287308 */ /* 0x000ff00000000800 */
[----:B------:R-:W3:Y:S01]  /*d1b0*/  MUFU.EX2 R44, R44 ;  /* 0x0000002c002c7308 */ /* 0x000ee20000000800 */
[----:B-1----:R-:W-:-:S07]  /*d1c0*/  FFMA.FTZ R2, R245, R6, R16 ;  /* 0x00000006f5027223 */ /* 0x002fce0000010010 */
[----:B------:R-:W1:Y:S08]  /*d1d0*/  MUFU.EX2 R43, R43 ;  /* 0x0000002b002b7308 */ /* 0x000e700000000800 */
[----:B------:R4:W1:Y:S08]  /*d1e0*/  MUFU.EX2 R15, R7 ;  /* 0x00000007000f7308 */ /* 0x0008700000000800 */
[----:B------:R-:W1:Y:S08]  /*d1f0*/  MUFU.EX2 R37, R37 ;  /* 0x0000002500257308 */ /* 0x000e700000000800 */
[----:B------:R-:W1:Y:S01]  /*d200*/  MUFU.EX2 R42, R42 ;  /* 0x0000002a002a7308 */ /* 0x000e620000000800 */
[----:B----4-:R-:W-:-:S07]  /*d210*/  FADD.FTZ R7, R14, R2 ;  /* 0x000000020e077221 */ /* 0x010fce0000010000 */
[----:B------:R4:W1:Y:S01]  /*d220*/  MUFU.EX2 R13, R8 ;  /* 0x00000008000d7308 */ /* 0x0008620000000800 */
[----:B---3--:R-:W-:-:S07]  /*d230*/  FADD.FTZ R2, R44, R102 ;  /* 0x000000662c027221 */ /* 0x008fce0000010000 */
[----:B------:R-:W3:Y:S08]  /*d240*/  MUFU.EX2 R36, R36 ;  /* 0x0000002400247308 */ /* 0x000ef00000000800 */
[----:B------:R-:W3:Y:S01]  /*d250*/  MUFU.EX2 R41, R41 ;  /* 0x0000002900297308 */ /* 0x000ee20000000800 */
[----:B----4-:R-:W-:Y:S02]  /*d260*/  FADD.FTZ R8, R40, R0 ;  /* 0x0000000028087221 */ /* 0x010fe40000010000 */
[----:B------:R-:W-:-:S05]  /*d270*/  FADD.FTZ R0, R20, R27 ;  /* 0x0000001b14007221 */ /* 0x000fca0000010000 */
[----:B------:R-:W4:Y:S01]  /*d280*/  MUFU.EX2 R10, R10 ;  /* 0x0000000a000a7308 */ /* 0x000f220000000800 */
[----:B------:R-:W-:Y:S02]  /*d290*/  FADD.FTZ R0, R19, R0 ;  /* 0x0000000013007221 */ /* 0x000fe40000010000 */
[----:B-1----:R-:W-:Y:S02]  /*d2a0*/  FADD.FTZ R2, R43, R2 ;  /* 0x000000022b027221 */ /* 0x002fe40000010000 */
[----:B------:R-:W-:-:S03]  /*d2b0*/  FADD.FTZ R7, R15, R7 ;  /* 0x000000070f077221 */ /* 0x000fc60000010000 */
[----:B------:R-:W1:Y:S01]  /*d2c0*/  MUFU.EX2 R55, R55 ;  /* 0x0000003700377308 */ /* 0x000e620000000800 */
[----:B------:R-:W-:Y:S02]  /*d2d0*/  FADD.FTZ R8, R37, R8 ;  /* 0x0000000825087221 */ /* 0x000fe40000010000 */
[----:B------:R-:W-:Y:S02]  /*d2e0*/  FADD.FTZ R0, R23, R0 ;  /* 0x0000000017007221 */ /* 0x000fe40000010000 */
[----:B------:R-:W-:Y:S02]  /*d2f0*/  FADD.FTZ R2, R42, R2 ;  /* 0x000000022a027221 */ /* 0x000fe40000010000 */
[----:B------:R-:W-:Y:S01]  /*d300*/  FADD.FTZ R7, R13, R7 ;  /* 0x000000070d077221 */ /* 0x000fe20000010000 */
[----:B------:R-:W-:Y:S01]  /*d310*/  F2FP.PACK_AB R105, R19, R20 ;  /* 0x000000141369723e */ /* 0x000fe200000000ff */
[----:B---3--:R-:W-:Y:S02]  /*d320*/  FADD.FTZ R8, R36, R8 ;  /* 0x0000000824087221 */ /* 0x008fe40000010000 */
[----:B------:R-:W-:-:S02]  /*d330*/  FADD.FTZ R0, R22, R0 ;  /* 0x0000000016007221 */ /* 0x000fc40000010000 */
[----:B------:R-:W-:Y:S02]  /*d340*/  FADD.FTZ R20, R41, R2 ;  /* 0x0000000229147221 */ /* 0x000fe40000010000 */
[----:B----4-:R-:W-:Y:S02]  /*d350*/  FADD.FTZ R2, R10, R7 ;  /* 0x000000070a027221 */ /* 0x010fe40000010000 */
[----:B------:R-:W-:Y:S02]  /*d360*/  FADD.FTZ R7, R48, R8 ;  /* 0x0000000830077221 */ /* 0x000fe40000010000 */
[----:B------:R-:W-:Y:S02]  /*d370*/  FADD.FTZ R0, R100, R0 ;  /* 0x0000000064007221 */ /* 0x000fe40000010000 */
[----:B------:R-:W-:Y:S01]  /*d380*/  IMAD.SHL.U32 R31, R197, 0x2, RZ ;  /* 0x00000002c51f7824 */ /* 0x000fe200078e00ff */
[----:B------:R-:W-:Y:S01]  /*d390*/  F2FP.PACK_AB R102, R41, R42 ;  /* 0x0000002a2966723e */ /* 0x000fe200000000ff */
[C---:B------:R-:W-:Y:S01]  /*d3a0*/  FADD.FTZ R19, R45.reuse, R7 ;  /* 0x000000072d137221 */ /* 0x040fe20000010000 */
[----:B------:R-:W-:Y:S01]  /*d3b0*/  F2FP.PACK_AB R41, R45, R48 ;  /* 0x000000302d29723e */ /* 0x000fe200000000ff */
[----:B------:R-:W-:-:S02]  /*d3c0*/  IMAD.MOV.U32 R45, RZ, RZ, R243 ;  /* 0x000000ffff2d7224 */ /* 0x000fc400078e00f3 */
[----:B-1----:R-:W-:Y:S01]  /*d3d0*/  FADD.FTZ R7, R55, R0 ;  /* 0x0000000037077221 */ /* 0x002fe20000010000 */
[----:B------:R-:W1:Y:S01]  /*d3e0*/  MUFU.EX2 R9, R9 ;  /* 0x0000000900097308 */ /* 0x000e620000000800 */
[----:B------:R-:W-:Y:S01]  /*d3f0*/  F2FP.PACK_AB R110, R43, R44 ;  /* 0x0000002c2b6e723e */ /* 0x000fe200000000ff */
[----:B------:R-:W-:Y:S02]  /*d400*/  IMAD.MOV.U32 R44, RZ, RZ, R242 ;  /* 0x000000ffff2c7224 */ /* 0x000fe400078e00f2 */
[----:B------:R-:W-:Y:S02]  /*d410*/  IMAD.MOV.U32 R242, RZ, RZ, R180 ;  /* 0x000000fffff27224 */ /* 0x000fe400078e00b4 */
[----:B------:R-:W-:Y:S02]  /*d420*/  IMAD.MOV.U32 R243, RZ, RZ, R181 ;  /* 0x000000fffff37224 */ /* 0x000fe400078e00b5 */
[----:B------:R-:W3:Y:S01]  /*d430*/  MUFU.EX2 R11, R11 ;  /* 0x0000000b000b7308 */ /* 0x000ee20000000800 */
[----:B------:R-:W-:-:S07]  /*d440*/  F2FP.PACK_AB R104, R22, R23 ;  /* 0x000000171668723e */ /* 0x000fce00000000ff */
[----:B------:R-:W4:Y:S01]  /*d450*/  MUFU.EX2 R12, R12 ;  /* 0x0000000c000c7308 */ /* 0x000f220000000800 */
[C---:B-1----:R-:W-:Y:S01]  /*d460*/  FADD.FTZ R2, R9.reuse, R2 ;  /* 0x0000000209027221 */ /* 0x042fe20000010000 */
[----:B------:R-:W-:Y:S01]  /*d470*/  F2FP.PACK_AB R23, R9, R10 ;  /* 0x0000000a0917723e */ /* 0x000fe200000000ff */
[----:B------:R-:W-:Y:S01]  /*d480*/  IMAD.MOV.U32 R219, RZ, RZ, R241 ;  /* 0x000000ffffdb7224 */ /* 0x000fe200078e00f1 */
[----:B------:R-:W-:Y:S01]  /*d490*/  F2FP.PACK_AB R229, R14, R16 ;  /* 0x000000100ee5723e */ /* 0x000fe200000000ff */
[----:B------:R-:W-:Y:S02]  /*d4a0*/  IMAD.MOV.U32 R248, RZ, RZ, R240 ;  /* 0x000000fffff87224 */ /* 0x000fe400078e00f0 */
[----:B------:R-:W-:Y:S02]  /*d4b0*/  IMAD.MOV.U32 R240, RZ, RZ, R182 ;  /* 0x000000fffff07224 */ /* 0x000fe400078e00b6 */
[----:B------:R-:W-:Y:S02]  /*d4c0*/  IMAD.MOV.U32 R241, RZ, RZ, R183 ;  /* 0x000000fffff17224 */ /* 0x000fe400078e00b7 */
[----:B---3--:R-:W-:Y:S01]  /*d4d0*/  FADD.FTZ R2, R11, R2 ;  /* 0x000000020b027221 */ /* 0x008fe20000010000 */
[----:B------:R-:W-:-:S02]  /*d4e0*/  F2FP.PACK_AB R40, R40, R25 ;  /* 0x000000192828723e */ /* 0x000fc400000000ff */
[----:B------:R-:W-:Y:S02]  /*d4f0*/  F2FP.PACK_AB R25, R13, R15 ;  /* 0x0000000f0d19723e */ /* 0x000fe400000000ff */
[----:B------:R-:W-:Y:S01]  /*d500*/  F2FP.PACK_AB R27, R36, R37 ;  /* 0x00000025241b723e */ /* 0x000fe200000000ff */
[C---:B----4-:R-:W-:Y:S01]  /*d510*/  FADD.FTZ R16, R12.reuse, R2 ;  /* 0x000000020c107221 */ /* 0x050fe20000010000 */
[----:B------:R-:W-:Y:S01]  /*d520*/  F2FP.PACK_AB R36, R12, R11 ;  /* 0x0000000b0c24723e */ /* 0x000fe200000000ff */
[----:B------:R-:W-:Y:S01]  /*d530*/  IMAD.MOV.U32 R190, RZ, RZ, R237 ;  /* 0x000000ffffbe7224 */ /* 0x000fe200078e00ed */
[----:B------:R-:W-:Y:S01]  /*d540*/  MUFU.EX2 R17, R17 ;  /* 0x0000001100117308 */ /* 0x000fe20000000800 */
[C---:B------:R-:W-:Y:S02]  /*d550*/  PRMT R111, R39.reuse, 0x7632, R111 ;  /* 0x00007632276f7816 */ /* 0x040fe4000000006f */
[----:B------:R-:W-:Y:S02]  /*d560*/  PRMT R176, R39, 0x7610, R176 ;  /* 0x0000761027b07816 */ /* 0x000fe400000000b0 */
[C---:B------:R-:W-:Y:S01]  /*d570*/  PRMT R177, R21.reuse, 0x7632, R177 ;  /* 0x0000763215b17816 */ /* 0x040fe200000000b1 */
[----:B------:R1:W-:Y:S01]  /*d580*/  STL [R1+0x248], R197 ;  /* 0x000248c501007387 */ /* 0x0003e20000100800 */
[----:B------:R-:W-:-:S02]  /*d590*/  PRMT R178, R21, 0x7610, R178 ;  /* 0x0000761015b27816 */ /* 0x000fc400000000b2 */
[----:B--2---:R-:W-:-:S04]  /*d5a0*/  LOP3.LUT R0, R239, R31, RZ, 0x3c, !PT ;  /* 0x0000001fef007212 */ /* 0x004fc800078e3cff */
[----:B------:R-:W-:-:S05]  /*d5b0*/  LOP3.LUT R0, R0, R45, RZ, 0x3c, !PT ;  /* 0x0000002d00007212 */ /* 0x000fca00078e3cff */
[----:B------:R-:W-:-:S05]  /*d5c0*/  IMAD.WIDE.U32 R48, R0, -0x326172a9, RZ ;  /* 0xcd9e8d5700307825 */ /* 0x000fca00078e00ff */
[----:B------:R-:W-:-:S05]  /*d5d0*/  LOP3.LUT R0, R49, R198, R206, 0x96, !PT ;  /* 0x000000c631007212 */ /* 0x000fca00078e96ce */
[----:B------:R-:W-:-:S05]  /*d5e0*/  IMAD.WIDE.U32 R180, R0, -0x2daee0ad, RZ ;  /* 0xd2511f5300b47825 */ /* 0x000fca00078e00ff */
[----:B------:R-:W-:Y:S02]  /*d5f0*/  LOP3.LUT R8, R181, R193, R204, 0x96, !PT ;  /* 0x000000c1b5087212 */ /* 0x000fe400078e96cc */
[----:B------:R-:W-:-:S03]  /*d600*/  LOP3.LUT R0, R215, R195, R48, 0x96, !PT ;  /* 0x000000c3d7007212 */ /* 0x000fc600078e9630 */
[----:B------:R-:W-:-:S04]  /*d610*/  IMAD.WIDE.U32 R8, R8, -0x326172a9, RZ ;  /* 0xcd9e8d5708087825 */ /* 0x000fc800078e00ff */
[----:B------:R-:W-:Y:S01]  /*d620*/  IMAD.WIDE.U32 R182, R0, -0x2daee0ad, RZ ;  /* 0xd2511f5300b67825 */ /* 0x000fe200078e00ff */
[----:B------:R-:W-:-:S04]  /*d630*/  LOP3.LUT R14, R9, R191, R214, 0x96, !PT ;  /* 0x000000bf090e7212 */ /* 0x000fc800078e96d6 */
[----:B------:R-:W-:Y:S01]  /*d640*/  LOP3.LUT R12, R183, R192, R180, 0x96, !PT ;  /* 0x000000c0b70c7212 */ /* 0x000fe200078e96b4 */
[----:B------:R-:W-:-:S04]  /*d650*/  IMAD.WIDE.U32 R14, R14, -0x2daee0ad, RZ ;  /* 0xd2511f530e0e7825 */ /* 0x000fc800078e00ff */
[----:B------:R-:W-:Y:S01]  /*d660*/  IMAD.WIDE.U32 R12, R12, -0x326172a9, RZ ;  /* 0xcd9e8d570c0c7825 */ /* 0x000fe200078e00ff */
[----:B------:R-:W-:-:S04]  /*d670*/  LOP3.LUT R10, R15, R219, R182, 0x96, !PT ;  /* 0x000000db0f0a7212 */ /* 0x000fc800078e96b6 */
[----:B------:R-:W-:Y:S01]  /*d680*/  LOP3.LUT R13, R13, R189, R8, 0x96, !PT ;  /* 0x000000bd0d0d7212 */ /* 0x000fe200078e9608 */
[----:B------:R-:W-:-:S05]  /*d690*/  IMAD.WIDE.U32 R10, R10, -0x326172a9, RZ ;  /* 0xcd9e8d570a0a7825 */ /* 0x000fca00078e00ff */
[----:B------:R-:W-:Y:S01]  /*d6a0*/  LOP3.LUT R11, R11, R249, R12, 0x96, !PT ;  /* 0x000000f90b0b7212 */ /* 0x000fe200078e960c */
[----:B------:R-:W-:-:S05]  /*d6b0*/  IMAD.WIDE.U32 R12, R13, -0x2daee0ad, RZ ;  /* 0xd2511f530d0c7825 */ /* 0x000fca00078e00ff */
[----:B------:R-:W-:-:S05]  /*d6c0*/  LOP3.LUT R8, R13, R248, R14, 0x96, !PT ;  /* 0x000000f80d087212 */ /* 0x000fca00078e960e */
[----:B------:R-:W-:-:S05]  /*d6d0*/  IMAD.WIDE.U32 R8, R8, -0x326172a9, RZ ;  /* 0xcd9e8d5708087825 */ /* 0x000fca00078e00ff */
[----:B------:R-:W-:-:S04]  /*d6e0*/  LOP3.LUT R0, R9, R190, R10, 0x96, !PT ;  /* 0x000000be09007212 */ /* 0x000fc800078e960a */
[----:B------:R-:W-:-:S04]  /*d6f0*/  LOP3.LUT R2, R0, 0xff, RZ, 0xc0, !PT ;  /* 0x000000ff00027812 */ /* 0x000fc800078ec0ff */
[----:B------:R-:W-:Y:S02]  /*d700*/  ISETP.GE.U32.AND P6, PT, R194, R2, PT ;  /* 0x00000002c200720c */ /* 0x000fe40003fc6070 */
[----:B------:R-:W-:-:S04]  /*d710*/  LOP3.LUT R2, R0, 0xffff, RZ, 0xc0, !PT ;  /* 0x0000ffff00027812 */ /* 0x000fc800078ec0ff */
[----:B------:R-:W-:-:S04]  /*d720*/  SHF.R.U32.HI R2, RZ, 0x8, R2 ;  /* 0x00000008ff027819 */ /* 0x000fc80000011602 */
[----:B------:R-:W-:Y:S01]  /*d730*/  LOP3.LUT R2, R2, 0xffff, RZ, 0xc0, !PT ;  /* 0x0000ffff02027812 */ /* 0x000fe200078ec0ff */
[----:B------:R-:W2:Y:S03]  /*d740*/  MUFU.EX2 R13, R53 ;  /* 0x00000035000d7308 */ /* 0x000ea60000000800 */
[----:B------:R-:W-:Y:S02]  /*d750*/  ISETP.GE.U32.AND P5, PT, R194, R2, PT ;  /* 0x00000002c200720c */ /* 0x000fe40003fa6070 */
[----:B------:R-:W-:-:S03]  /*d760*/  SHF.R.U32.HI R2, RZ, 0x10, R0 ;  /* 0x00000010ff027819 */ /* 0x000fc60000011600 */
[----:B------:R-:W3:Y:S01]  /*d770*/  MUFU.EX2 R10, R52 ;  /* 0x00000034000a7308 */ /* 0x000ee20000000800 */
[----:B------:R-:W-:-:S04]  /*d780*/  LOP3.LUT R2, R2, 0xff, RZ, 0xc0, !PT ;  /* 0x000000ff02027812 */ /* 0x000fc800078ec0ff */
[----:B------:R-:W-:-:S03]  /*d790*/  ISETP.GE.U32.AND P1, PT, R194, R2, PT ;  /* 0x00000002c200720c */ /* 0x000fc60003f26070 */
[----:B------:R4:W1:Y:S01]  /*d7a0*/  MUFU.EX2 R2, R18 ;  /* 0x0000001200027308 */ /* 0x0008620000000800 */
[----:B------:R-:W-:-:S04]  /*d7b0*/  SHF.R.U32.HI R0, RZ, 0x18, R0 ;  /* 0x00000018ff007819 */ /* 0x000fc80000011600 */
[----:B------:R-:W-:Y:S01]  /*d7c0*/  ISETP.GE.U32.AND P0, PT, R194, R0, PT ;  /* 0x00000000c200720c */ /* 0x000fe20003f06070 */
[----:B--2---:R-:W-:-:S04]  /*d7d0*/  FADD.FTZ R0, R13, R7 ;  /* 0x000000070d007221 */ /* 0x004fc80000010000 */
[C---:B---3--:R-:W-:Y:S02]  /*d7e0*/  FADD.FTZ R7, R10.reuse, R0 ;  /* 0x000000000a077221 */ /* 0x048fe40000010000 */
[----:B------:R-:W-:Y:S01]  /*d7f0*/  FADD.FTZ R0, R17, R16 ;  /* 0x0000001011007221 */ /* 0x000fe20000010000 */
[----:B------:R-:W-:Y:S01]  /*d800*/  @!P5 HADD2 R47, -R111.H0_H0, -RZ.H0_H0 ;  /* 0xa00000ff6f2fd230 */ /* 0x000fe20000000900 */
[----:B----4-:R-:W-:Y:S02]  /*d810*/  F2FP.PACK_AB R18, R10, R13 ;  /* 0x0000000d0a12723e */ /* 0x010fe400000000ff */
[----:B-1----:R-:W-:Y:S01]  /*d820*/  FADD.FTZ R10, R2, R0 ;  /* 0x00000000020a7221 */ /* 0x002fe20000010000 */
[----:B------:R-:W-:Y:S01]  /*d830*/  LOP3.LUT R0, R8, 0xff, RZ, 0xc0, !PT ;  /* 0x000000ff08007812 */ /* 0x000fe200078ec0ff */
[----:B------:R-:W1:Y:S01]  /*d840*/  MUFU.EX2 R14, R51 ;  /* 0x00000033000e7308 */ /* 0x000e620000000800 */
[----:B------:R-:W-:Y:S01]  /*d850*/  PRMT R197, R176, 0x5410, R111 ;  /* 0x00005410b0c57816 */ /* 0x000fe2000000006f */
[----:B------:R-:W-:Y:S01]  /*d860*/  @!P0 HADD2 R38, -R177.H0_H0, -RZ.H0_H0 ;  /* 0xa00000ffb1268230 */ /* 0x000fe20000000900 */
[----:B------:R-:W-:-:S02]  /*d870*/  @!P5 PRMT R111, R47, 0x5410, RZ ;  /* 0x000054102f6fd816 */ /* 0x000fc400000000ff */
[----:B------:R-:W-:Y:S02]  /*d880*/  F2FP.PACK_AB R230, R2, R17 ;  /* 0x0000001102e6723e */ /* 0x000fe400000000ff */
[----:B------:R-:W-:Y:S01]  /*d890*/  ISETP.GE.U32.AND P5, PT, R194, R0, PT ;  /* 0x00000000c200720c */ /* 0x000fe20003fa6070 */
[----:B------:R-:W2:Y:S01]  /*d8a0*/  MUFU.EX2 R13, R50 ;  /* 0x00000032000d7308 */ /* 0x000ea20000000800 */
[--C-:B------:R-:W-:Y:S02]  /*d8b0*/  SHF.R.U32.HI R0, RZ, 0x18, R8.reuse ;  /* 0x00000018ff007819 */ /* 0x100fe40000011608 */
[----:B------:R-:W-:Y:S02]  /*d8c0*/  SHF.R.U32.HI R2, RZ, 0x10, R8 ;  /* 0x00000010ff027819 */ /* 0x000fe40000011608 */
[----:B------:R-:W-:Y:S02]  /*d8d0*/  LOP3.LUT R8, R8, 0xffff, RZ, 0xc0, !PT ;  /* 0x0000ffff08087812 */ /* 0x000fe400078ec0ff */
[----:B------:R-:W-:-:S02]  /*d8e0*/  PRMT R239, R178, 0x5410, R177 ;  /* 0x00005410b2ef7816 */ /* 0x000fc400000000b1 */
[----:B------:R-:W-:Y:S02]  /*d8f0*/  @!P0 PRMT R177, R38, 0x5410, RZ ;  /* 0x0000541026b18816 */ /* 0x000fe400000000ff */
[----:B------:R-:W-:Y:S01]  /*d900*/  ISETP.GE.U32.AND P0, PT, R194, R0, PT ;  /* 0x00000000c200720c */ /* 0x000fe20003f06070 */
[----:B------:R-:W-:Y:S01]  /*d910*/  @!P1 HADD2 R46, -R178.H0_H0, -RZ.H0_H0 ;  /* 0xa00000ffb22e9230 */ /* 0x000fe20000000900 */
[----:B------:R-:W-:Y:S01]  /*d920*/  SHF.R.U32.HI R0, RZ, 0x8, R8 ;  /* 0x00000008ff007819 */ /* 0x000fe20000011608 */
[----:B------:R-:W-:Y:S01]  /*d930*/  @!P6 HADD2 R54, -R176.H0_H0, -RZ.H0_H0 ;  /* 0xa00000ffb036e230 */ /* 0x000fe20000000900 */
[----:B------:R-:W-:Y:S01]  /*d940*/  LOP3.LUT R2, R2, 0xff, RZ, 0xc0, !PT ;  /* 0x000000ff02027812 */ /* 0x000fe200078ec0ff */
[----:B------:R-:W-:Y:S01]  /*d950*/  IMAD.WIDE.U32 R8, R11, -0x2daee0ad, RZ ;  /* 0xd2511f530b087825 */ /* 0x000fe200078e00ff */
[----:B------:R-:W-:Y:S02]  /*d960*/  LOP3.LUT R0, R0, 0xffff, RZ, 0xc0, !PT ;  /* 0x0000ffff00007812 */ /* 0x000fe400078ec0ff */
[----:B------:R-:W-:-:S02]  /*d970*/  @!P1 PRMT R178, R46, 0x5410, RZ ;  /* 0x000054102eb29816 */ /* 0x000fc400000000ff */
[----:B------:R-:W-:Y:S02]  /*d980*/  @!P6 PRMT R176, R54, 0x5410, RZ ;  /* 0x0000541036b0e816 */ /* 0x000fe400000000ff */
[----:B------:R-:W-:Y:S01]  /*d990*/  ISETP.GE.U32.AND P1, PT, R194, R2, PT ;  /* 0x00000002c200720c */ /* 0x000fe20003f26070 */
[----:B-1----:R-:W-:Y:S01]  /*d9a0*/  FADD.FTZ R2, R14, R7 ;  /* 0x000000070e027221 */ /* 0x002fe20000010000 */
[----:B------:R-:W-:Y:S02]  /*d9b0*/  ISETP.GE.U32.AND P6, PT, R194, R0, PT ;  /* 0x00000000c200720c */ /* 0x000fe40003fc6070 */
[----:B------:R-:W-:Y:S01]  /*d9c0*/  LOP3.LUT R0, R9, R252, R12, 0x96, !PT ;  /* 0x000000fc09007212 */ /* 0x000fe200078e960c */
[----:B--2---:R-:W-:-:S03]  /*d9d0*/  FADD.FTZ R7, R13, R2 ;  /* 0x000000020d077221 */ /* 0x004fc60000010000 */
[----:B------:R-:W-:Y:S01]  /*d9e0*/  LOP3.LUT R2, R0, 0xffff, RZ, 0xc0, !PT ;  /* 0x0000ffff00027812 */ /* 0x000fe200078ec0ff */
[----:B------:R-:W-:Y:S01]  /*d9f0*/  @!P5 HADD2 R56, -R110.H0_H0, -RZ.H0_H0 ;  /* 0xa00000ff6e38d230 */ /* 0x000fe20000000900 */
[C---:B------:R-:W-:Y:S02]  /*da00*/  PRMT R107, R110.reuse, 0x7632, R107 ;  /* 0x000076326e6b7816 */ /* 0x040fe4000000006b */
[----:B------:R-:W-:Y:S02]  /*da10*/  SHF.R.U32.HI R2, RZ, 0x8, R2 ;  /* 0x00000008ff027819 */ /* 0x000fe40000011602 */
[----:B------:R-:W-:Y:S02]  /*da20*/  PRMT R238, R110, 0x5410, R107 ;  /* 0x000054106eee7816 */ /* 0x000fe4000000006b */
[----:B------:R-:W-:Y:S01]  /*da30*/  LOP3.LUT R2, R2, 0xffff, RZ, 0xc0, !PT ;  /* 0x0000ffff02027812 */ /* 0x000fe200078ec0ff */
[----:B------:R-:W-:Y:S01]  /*da40*/  @!P6 HADD2 R57, -R107.H0_H0, -RZ.H0_H0 ;  /* 0xa00000ff6b39e230 */ /* 0x000fe20000000900 */
[----:B------:R-:W-:-:S02]  /*da50*/  @!P5 PRMT R110, R56, 0x5410, RZ ;  /* 0x00005410386ed816 */ /* 0x000fc400000000ff */
[----:B------:R-:W-:Y:S02]  /*da60*/  ISETP.GE.U32.AND P5, PT, R194, R2, PT ;  /* 0x00000002c200720c */ /* 0x000fe40003fa6070 */
[----:B------:R-:W-:Y:S02]  /*da70*/  LOP3.LUT R2, R0, 0xff, RZ, 0xc0, !PT ;  /* 0x000000ff00027812 */ /* 0x000fe400078ec0ff */
[----:B------:R-:W-:Y:S02]  /*da80*/  @!P6 PRMT R107, R57, 0x5410, RZ ;  /* 0x00005410396be816 */ /* 0x000fe400000000ff */
[----:B------:R-:W-:Y:S02]  /*da90*/  ISETP.GE.U32.AND P6, PT, R194, R2, PT ;  /* 0x00000002c200720c */ /* 0x000fe40003fc6070 */
[----:B------:R-:W-:Y:S02]  /*daa0*/  PRMT R106, R105, 0x7632, R106 ;  /* 0x00007632696a7816 */ /* 0x000fe4000000006a */
[----:B------:R-:W-:-:S02]  /*dab0*/  SHF.R.U32.HI R2, RZ, 0x18, R0 ;  /* 0x00000018ff027819 */ /* 0x000fc40000011600 */
[----:B------:R-:W-:Y:S01]  /*dac0*/  SHF.R.U32.HI R0, RZ, 0x10, R0 ;  /* 0x00000010ff007819 */ /* 0x000fe20000011600 */
[----:B------:R-:W-:Y:S02]  /*dad0*/  @!P0 HADD2 R58, -R106.H0_H0, -RZ.H0_H0 ;  /* 0xa00000ff6a3a8230 */ /* 0x000fe40000000900 */
[----:B------:R-:W-:Y:S01]  /*dae0*/  @!P1 HADD2 R59, -R105.H0_H0, -RZ.H0_H0 ;  /* 0xa00000ff693b9230 */ /* 0x000fe20000000900 */
[----:B------:R-:W-:Y:S02]  /*daf0*/  LOP3.LUT R0, R0, 0xff, RZ, 0xc0, !PT ;  /* 0x000000ff00007812 */ /* 0x000fe400078ec0ff */
[----:B------:R-:W-:Y:S01]  /*db00*/  PRMT R237, R105, 0x5410, R106 ;  /* 0x0000541069ed7816 */ /* 0x000fe2000000006a */
[----:B------:R-:W-:Y:S01]  /*db10*/  @!P6 HADD2 R185, -R102.H0_H0, -RZ.H0_H0 ;  /* 0xa00000ff66b9e230 */ /* 0x000fe20000000900 */
[----:B------:R-:W-:Y:S02]  /*db20*/  @!P0 PRMT R106, R58, 0x5410, RZ ;  /* 0x000054103a6a8816 */ /* 0x000fe400000000ff */
[----:B------:R-:W-:-:S02]  /*db30*/  ISETP.GE.U32.AND P0, PT, R194, R2, PT ;  /* 0x00000002c200720c */ /* 0x000fc40003f06070 */
[----:B------:R-:W-:Y:S02]  /*db40*/  @!P1 PRMT R105, R59, 0x5410, RZ ;  /* 0x000054103b699816 */ /* 0x000fe400000000ff */
[----:B------:R-:W-:Y:S02]  /*db50*/  PRMT R101, R102, 0x7632, R101 ;  /* 0x0000763266657816 */ /* 0x000fe40000000065 */
[----:B------:R-:W-:Y:S02]  /*db60*/  ISETP.GE.U32.AND P1, PT, R194, R0, PT ;  /* 0x00000000c200720c */ /* 0x000fe40003f26070 */
[----:B------:R-:W-:Y:S01]  /*db70*/  LOP3.LUT R0, R8, 0xff, RZ, 0xc0, !PT ;  /* 0x000000ff08007812 */ /* 0x000fe200078ec0ff */
[----:B------:R-:W1:Y:S01]  /*db80*/  MUFU.EX2 R11, R24 ;  /* 0x00000018000b7308 */ /* 0x000e620000000800 */
[----:B------:R-:W-:Y:S02]  /*db90*/  PRMT R212, R102, 0x5410, R101 ;  /* 0x0000541066d47816 */ /* 0x000fe40000000065 */
[----:B------:R-:W-:-:S02]  /*dba0*/  @!P6 PRMT R102, R185, 0x5410, RZ ;  /* 0x00005410b966e816 */ /* 0x000fc400000000ff */
[----:B------:R-:W-:-:S03]  /*dbb0*/  ISETP.GE.U32.AND P6, PT, R194, R0, PT ;  /* 0x00000000c200720c */ /* 0x000fc60003fc6070 */
[----:B------:R-:W2:Y:S01]  /*dbc0*/  MUFU.EX2 R67, R67 ;  /* 0x0000004300437308 */ /* 0x000ea20000000800 */
[----:B------:R-:W-:Y:S02]  /*dbd0*/  LOP3.LUT R0, R8, 0xffff, RZ, 0xc0, !PT ;  /* 0x0000ffff08007812 */ /* 0x000fe400078ec0ff */
[----:B------:R-:W-:-:S05]  /*dbe0*/  SHF.R.U32.HI R2, RZ, 0x18, R8 ;  /* 0x00000018ff027819 */ /* 0x000fca0000011608 */
[----:B------:R3:W-:Y:S01]  /*dbf0*/  MUFU.EX2 R12, R103 ;  /* 0x00000067000c7308 */ /* 0x0007e20000000800 */
[----:B------:R-:W-:Y:S01]  /*dc00*/  SHF.R.U32.HI R0, RZ, 0x8, R0 ;  /* 0x00000008ff007819 */ /* 0x000fe20000011600 */
[----:B------:R-:W-:Y:S01]  /*dc10*/  @!P5 HADD2 R184, -R101.H0_H0, -RZ.H0_H0 ;  /* 0xa00000ff65b8d230 */ /* 0x000fe20000000900 */
[----:B------:R-:W-:-:S05]  /*dc20*/  SHF.R.U32.HI R8, RZ, 0x10, R8 ;  /* 0x00000010ff087819 */ /* 0x000fca0000011608 */
[----:B------:R-:W-:Y:S01]  /*dc30*/  MUFU.EX2 R66, R66 ;  /* 0x0000004200427308 */ /* 0x000fe20000000800 */
[----:B------:R-:W-:Y:S01]  /*dc40*/  @!P1 HADD2 R179, -R104.H0_H0, -RZ.H0_H0 ;  /* 0xa00000ff68b39230 */ /* 0x000fe20000000900 */
[----:B---3--:R-:W-:-:S06]  /*dc50*/  PRMT R103, R104, 0x7632, R103 ;  /* 0x0000763268677816 */ /* 0x008fcc0000000067 */
[----:B------:R-:W3:Y:S01]  /*dc60*/  MUFU.EX2 R17, R26 ;  /* 0x0000001a00117308 */ /* 0x000ee20000000800 */
[----:B------:R-:W-:Y:S01]  /*dc70*/  LOP3.LUT R0, R0, 0xffff, RZ, 0xc0, !PT ;  /* 0x0000ffff00007812 */ /* 0x000fe200078ec0ff */
[----:B------:R-:W-:-:S06]  /*dc80*/  @!P0 HADD2 R61, -R103.H0_H0, -RZ.H0_H0 ;  /* 0xa00000ff673d8230 */ /* 0x000fcc0000000900 */
[----:B------:R-:W4:Y:S01]  /*dc90*/  MUFU.EX2 R9, R200 ;  /* 0x000000c800097308 */ /* 0x000f220000000800 */
[----:B------:R-:W-:Y:S02]  /*dca0*/  LOP3.LUT R8, R8, 0xff, RZ, 0xc0, !PT ;  /* 0x000000ff08087812 */ /* 0x000fe400078ec0ff */
[----:B------:R-:W-:-:S05]  /*dcb0*/  PRMT R211, R104, 0x5410, R103 ;  /* 0x0000541068d37816 */ /* 0x000fca0000000067 */
[----:B------:R-:W4:Y:S01]  /*dcc0*/  MUFU.EX2 R65, R65 ;  /* 0x0000004100417308 */ /* 0x000f220000000800 */
[----:B------:R-:W-:Y:S02]  /*dcd0*/  @!P5 PRMT R101, R184, 0x5410, RZ ;  /* 0x00005410b865d816 */ /* 0x000fe400000000ff */
[----:B------:R-:W-:Y:S02]  /*dce0*/  @!P0 PRMT R103, R61, 0x5410, RZ ;  /* 0x000054103d678816 */ /* 0x000fe400000000ff */
[C---:B------:R-:W-:Y:S01]  /*dcf0*/  ISETP.GE.U32.AND P0, PT, R194.reuse, R2, PT ;  /* 0x00000002c200720c */ /* 0x040fe20003f06070 */
[----:B-1----:R-:W-:Y:S01]  /*dd00*/  FADD.FTZ R2, R11, R7 ;  /* 0x000000070b027221 */ /* 0x002fe20000010000 */
[C---:B------:R-:W-:Y:S01]  /*dd10*/  ISETP.GE.U32.AND P5, PT, R194.reuse, R0, PT ;  /* 0x00000000c200720c */ /* 0x040fe20003fa6070 */
[----:B------:R-:W1:Y:S01]  /*dd20*/  MUFU.EX2 R64, R64 ;  /* 0x0000004000407308 */ /* 0x000e620000000800 */
[----:B------:R-:W-:Y:S01]  /*dd30*/  @!P1 PRMT R104, R179, 0x5410, RZ ;  /* 0x00005410b3689816 */ /* 0x000fe200000000ff */
[----:B--2---:R-:W-:Y:S01]  /*dd40*/  FADD.FTZ R0, R67, R10 ;  /* 0x0000000a43007221 */ /* 0x004fe20000010000 */
[----:B------:R-:W-:Y:S01]  /*dd50*/  ISETP.GE.U32.AND P1, PT, R194, R8, PT ;  /* 0x00000008c200720c */ /* 0x000fe20003f26070 */
[----:B---3--:R-:W-:-:S02]  /*dd60*/  FADD.FTZ R22, R17, R2 ;  /* 0x0000000211167221 */ /* 0x008fc40000010000 */
[C---:B------:R-:W-:Y:S02]  /*dd70*/  FADD.FTZ R7, R66.reuse, R0 ;  /* 0x0000000042077221 */ /* 0x040fe40000010000 */
[----:B------:R-:W2:Y:S01]  /*dd80*/  MUFU.EX2 R8, R63 ;  /* 0x0000003f00087308 */ /* 0x000ea20000000800 */
[----:B----4-:R-:W-:Y:S02]  /*dd90*/  F2FP.PACK_AB R0, R9, R12 ;  /* 0x0000000c0900723e */ /* 0x010fe400000000ff */
[----:B------:R-:W-:Y:S02]  /*dda0*/  F2FP.PACK_AB R185, R66, R67 ;  /* 0x0000004342b9723e */ /* 0x000fe400000000ff */
[----:B------:R-:W-:-:S03]  /*ddb0*/  PRMT R51, R0, 0x7610, R51 ;  /* 0x0000761000337816 */ /* 0x000fc60000000033 */
[----:B------:R-:W3:Y:S01]  /*ddc0*/  MUFU.EX2 R2, R62 ;  /* 0x0000003e00027308 */ /* 0x000ee20000000800 */
[----:B------:R-:W-:Y:S01]  /*ddd0*/  PRMT R66, R0, 0x7632, R66 ;  /* 0x0000763200427816 */ /* 0x000fe20000000042 */
[----:B------:R-:W-:Y:S01]  /*dde0*/  FADD.FTZ R0, R65, R7 ;  /* 0x0000000741007221 */ /* 0x000fe20000010000 */
[----:B------:R-:W-:-:S03]  /*ddf0*/  F2FP.PACK_AB R100, R55, R100 ;  /* 0x000000643764723e */ /* 0x000fc600000000ff */
[----:B-1----:R-:W-:Y:S01]  /*de00*/  FADD.FTZ R0, R64, R0 ;  /* 0x0000000040007221 */ /* 0x002fe20000010000 */
[----:B------:R-:W-:Y:S01]  /*de10*/  STL [R1+0xf8], R31 ;  /* 0x0000f81f01007387 */ /* 0x000fe20000100800 */
[----:B------:R-:W-:Y:S02]  /*de20*/  PRMT R67, R100, 0x7632, R67 ;  /* 0x0000763264437816 */ /* 0x000fe40000000043 */
[----:B--2---:R-:W-:Y:S01]  /*de30*/  FADD.FTZ R0, R8, R0 ;  /* 0x0000000008007221 */ /* 0x004fe20000010000 */
[----:B------:R1:W-:Y:S01]  /*de40*/  STL.64 [R1+0x280], R180 ;  /* 0x000280b401007387 */ /* 0x0003e20000100a00 */
[----:B------:R-:W-:-:S03]  /*de50*/  PRMT R210, R51, 0x5410, R66 ;  /* 0x0000541033d27816 */ /* 0x000fc60000000042 */
[----:B------:R-:W-:Y:S01]  /*de60*/  STL [R1+0x24c], R197 ;  /* 0x00024cc501007387 */ /* 0x000fe20000100800 */
[----:B------:R-:W-:Y:S01]  /*de70*/  PRMT R209, R100, 0x5410, R67 ;  /* 0x0000541064d17816 */ /* 0x000fe20000000043 */
[----:B---3--:R-:W-:Y:S02]  /*de80*/  FADD.FTZ R0, R2, R0 ;  /* 0x0000000002007221 */ /* 0x008fe40000010000 */
[----:B------:R-:W-:Y:S01]  /*de90*/  STL [R1+0x250], R239 ;  /* 0x000250ef01007387 */ /* 0x000fe20000100800 */
[----:B------:R-:W-:-:S03]  /*dea0*/  FMUL.FTZ R172, R172, R4 ;  /* 0x00000004acac7220 */ /* 0x000fc60000410000 */
[----:B------:R-:W-:Y:S01]  /*deb0*/  STL [R1+0x254], R238 ;  /* 0x000254ee01007387 */ /* 0x000fe20000100800 */
[----:B------:R-:W-:-:S03]  /*dec0*/  IMAD.MOV.U32 R246, RZ, RZ, R240 ;  /* 0x000000fffff67224 */ /* 0x000fc600078e00f0 */
[----:B------:R-:W-:Y:S01]  /*ded0*/  STL [R1+0x258], R237 ;  /* 0x000258ed01007387 */ /* 0x000fe20000100800 */
[----:B------:R-:W-:-:S03]  /*dee0*/  FMUL.FTZ R173, R173, R4 ;  /* 0x00000004adad7220 */ /* 0x000fc60000410000 */
[----:B------:R-:W-:Y:S01]  /*def0*/  STL [R1+0x25c], R212 ;  /* 0x00025cd401007387 */ /* 0x000fe20000100800 */
[----:B------:R-:W-:-:S03]  /*df00*/  FMUL.FTZ R240, R168, R4 ;  /* 0x00000004a8f07220 */ /* 0x000fc60000410000 */
[----:B------:R-:W-:Y:S04]  /*df10*/  STL [R1+0x260], R211 ;  /* 0x000260d301007387 */ /* 0x000fe80000100800 */
[----:B------:R-:W-:Y:S04]  /*df20*/  STL [R1+0x264], R210 ;  /* 0x000264d201007387 */ /* 0x000fe80000100800 */
[----:B------:R-:W-:Y:S04]  /*df30*/  STL [R1+0x268], R209 ;  /* 0x000268d101007387 */ /* 0x000fe80000100800 */
[----:B------:R2:W-:Y:S04]  /*df40*/  STL [R1+0x28], R0 ;  /* 0x0000280001007387 */ /* 0x0005e80000100800 */
[----:B------:R-:W-:Y:S04]  /*df50*/  STL [R1+0x26c], R172 ;  /* 0x00026cac01007387 */ /* 0x000fe80000100800 */
[----:B------:R-:W-:Y:S04]  /*df60*/  STL [R1+0x270], R173 ;  /* 0x000270ad01007387 */ /* 0x000fe80000100800 */
[----:B------:R-:W-:Y:S04]  /*df70*/  STL [R1+0x274], R240 ;  /* 0x000274f001007387 */ /* 0x000fe80000100800 */
[----:B-1----:R-:W3:Y:S01]  /*df80*/  LDL.64 R180, [R1+0x168] ;  /* 0x0001680001b47983 */ /* 0x002ee20000100a00 */
[----:B------:R-:W-:-:S02]  /*df90*/  F2FP.PACK_AB R184, R2, R8 ;  /* 0x0000000802b8723e */ /* 0x000fc400000000ff */
[----:B------:R-:W1:Y:S08]  /*dfa0*/  MUFU.EX2 R8, R202 ;  /* 0x000000ca00087308 */ /* 0x000e700000000800 */
[----:B------:R-:W4:Y:S01]  /*dfb0*/  MUFU.EX2 R7, R201 ;  /* 0x000000c900077308 */ /* 0x000f220000000800 */
[----:B--2---:R-:W-:Y:S01]  /*dfc0*/  FMUL.FTZ R0, R152, R4 ;  /* 0x0000000498007220 */ /* 0x004fe20000410000 */
[----:B------:R-:W-:-:S04]  /*dfd0*/  @!P5 HADD2 R186, -R66.H0_H0, -RZ.H0_H0 ;  /* 0xa00000ff42bad230 */ /* 0x000fc80000000900 */
[----:B------:R1:W-:Y:S01]  /*dfe0*/  STL [R1+0x70], R0 ;  /* 0x0000700001007387 */ /* 0x0003e20000100800 */
[----:B------:R-:W-:Y:S01]  /*dff0*/  @!P5 PRMT R66, R186, 0x5410, RZ ;  /* 0x00005410ba42d816 */ /* 0x000fe200000000ff */
[----:B------:R-:W-:Y:S01]  /*e000*/  IMAD.MOV.U32 R15, RZ, RZ, R188 ;  /* 0x000000ffff0f7224 */ /* 0x000fe200078e00bc */
[----:B------:R-:W-:Y:S01]  /*e010*/  F2FP.PACK_AB R21, R13, R14 ;  /* 0x0000000e0d15723e */ /* 0x000fe200000000ff */
[----:B------:R-:W-:Y:S02]  /*e020*/  FADD.FTZ R2, R12, R20 ;  /* 0x000000140c027221 */ /* 0x000fe40000010000 */
[----:B------:R-:W-:Y:S02]  /*e030*/  IMAD.MOV.U32 R200, RZ, RZ, R15 ;  /* 0x000000ffffc87224 */ /* 0x000fe400078e000f */
[----:B-1----:R-:W-:Y:S01]  /*e040*/  FADD.FTZ R0, R8, R19 ;  /* 0x0000001308007221 */ /* 0x002fe20000010000 */
[----:B----4-:R-:W-:-:S03]  /*e050*/  F2FP.PACK_AB R19, R7, R8 ;  /* 0x000000080713723e */ /* 0x010fc600000000ff */
[----:B------:R-:W-:Y:S01]  /*e060*/  FADD.FTZ R7, R7, R0 ;  /* 0x0000000007077221 */ /* 0x000fe20000010000 */
[----:B------:R-:W-:Y:S01]  /*e070*/  IADD3 R0, R31, 0x1, RZ ;  /* 0x000000011f007810 */ /* 0x000fe20007ffe0ff */
[----:B------:R-:W-:Y:S01]  /*e080*/  @!P6 HADD2 R187, -R51.H0_H0, -RZ.H0_H0 ;  /* 0xa00000ff33bbe230 */ /* 0x000fe20000000900 */
[----:B------:R-:W-:Y:S01]  /*e090*/  IMAD.MOV.U32 R247, RZ, RZ, R241 ;  /* 0x000000fffff77224 */ /* 0x000fe200078e00f1 */
[----:B------:R-:W-:Y:S01]  /*e0a0*/  @!P0 HADD2 R196, -R67.H0_H0, -RZ.H0_H0 ;  /* 0xa00000ff43c48230 */ /* 0x000fe20000000900 */
[----:B------:R-:W-:Y:S01]  /*e0b0*/  FADD.FTZ R16, R9, R2 ;  /* 0x0000000209107221 */ /* 0x000fe20000010000 */
[----:B------:R-:W-:Y:S01]  /*e0c0*/  F2FP.PACK_AB R17, R17, R11 ;  /* 0x0000000b1111723e */ /* 0x000fe200000000ff */
[----:B------:R-:W-:Y:S01]  /*e0d0*/  FMUL.FTZ R240, R153, R4 ;  /* 0x0000000499f07220 */ /* 0x000fe20000410000 */
[----:B------:R-:W-:Y:S01]  /*e0e0*/  @!P6 PRMT R51, R187, 0x5410, RZ ;  /* 0x00005410bb33e816 */ /* 0x000fe200000000ff */
[----:B------:R-:W-:Y:S01]  /*e0f0*/  FMUL.FTZ R211, R158, R3 ;  /* 0x000000039ed37220 */ /* 0x000fe20000410000 */
[----:B------:R-:W-:Y:S01]  /*e100*/  @!P0 PRMT R67, R196, 0x5410, RZ ;  /* 0x00005410c4438816 */ /* 0x000fe200000000ff */
[----:B------:R-:W-:-:S02]  /*e110*/  IMAD.MOV.U32 R201, RZ, RZ, R190 ;  /* 0x000000ffffc97224 */ /* 0x000fc400078e00be */
[-C--:B------:R-:W-:Y:S02]  /*e120*/  FMUL.FTZ R174, R174, R3.reuse ;  /* 0x00000003aeae7220 */ /* 0x080fe40000410000 */
[-C--:B------:R-:W-:Y:S02]  /*e130*/  FMUL.FTZ R175, R175, R3.reuse ;  /* 0x00000003afaf7220 */ /* 0x080fe40000410000 */
[-C--:B------:R-:W-:Y:S02]  /*e140*/  FMUL.FTZ R150, R150, R3.reuse ;  /* 0x0000000396967220 */ /* 0x080fe40000410000 */
[-C--:B------:R-:W-:Y:S02]  /*e150*/  FMUL.FTZ R151, R151, R3.reuse ;  /* 0x0000000397977220 */ /* 0x080fe40000410000 */
[-C--:B------:R-:W-:Y:S02]  /*e160*/  FMUL.FTZ R147, R147, R3.reuse ;  /* 0x0000000393937220 */ /* 0x080fe40000410000 */
[----:B------:R-:W-:-:S02]  /*e170*/  FMUL.FTZ R108, R86, R3 ;  /* 0x00000003566c7220 */ /* 0x000fc40000410000 */
[-C--:B------:R-:W-:Y:S02]  /*e180*/  FMUL.FTZ R109, R87, R3.reuse ;  /* 0x00000003576d7220 */ /* 0x080fe40000410000 */
[-C--:B------:R-:W-:Y:S02]  /*e190*/  FMUL.FTZ R217, R98, R3.reuse ;  /* 0x0000000362d97220 */ /* 0x080fe40000410000 */
[----:B------:R-:W-:Y:S01]  /*e1a0*/  FMUL.FTZ R216, R99, R3 ;  /* 0x0000000363d87220 */ /* 0x000fe20000410000 */
[----:B------:R-:W-:Y:S01]  /*e1b0*/  @!P1 HADD2 R199, -R100.H0_H0, -RZ.H0_H0 ;  /* 0xa00000ff64c79230 */ /* 0x000fe20000000900 */
[----:B------:R-:W-:Y:S02]  /*e1c0*/  IMAD.MOV.U32 R10, RZ, RZ, R246 ;  /* 0x000000ffff0a7224 */ /* 0x000fe400078e00f6 */
[----:B------:R-:W-:Y:S02]  /*e1d0*/  IMAD.MOV.U32 R29, RZ, RZ, R244 ;  /* 0x000000ffff1d7224 */ /* 0x000fe400078e00f4 */
[----:B------:R-:W-:-:S02]  /*e1e0*/  FMUL.FTZ R245, R165, R4 ;  /* 0x00000004a5f57220 */ /* 0x000fc40000410000 */
[-C--:B------:R-:W-:Y:S02]  /*e1f0*/  FMUL.FTZ R148, R148, R4.reuse ;  /* 0x0000000494947220 */ /* 0x080fe40000410000 */
[-C--:B------:R-:W-:Y:S02]  /*e200*/  FMUL.FTZ R149, R149, R4.reuse ;  /* 0x0000000495957220 */ /* 0x080fe40000410000 */
[-C--:B------:R-:W-:Y:S02]  /*e210*/  FMUL.FTZ R251, R84, R4.reuse ;  /* 0x0000000454fb7220 */ /* 0x080fe40000410000 */
[-C--:B------:R-:W-:Y:S02]  /*e220*/  FMUL.FTZ R250, R85, R4.reuse ;  /* 0x0000000455fa7220 */ /* 0x080fe40000410000 */
[----:B------:R-:W-:Y:S01]  /*e230*/  FMUL.FTZ R218, R97, R4 ;  /* 0x0000000461da7220 */ /* 0x000fe20000410000 */
[----:B------:R-:W-:Y:S01]  /*e240*/  F2FP.PACK_AB R179, R64, R65 ;  /* 0x0000004140b3723e */ /* 0x000fe200000000ff */
[----:B------:R-:W-:Y:S01]  /*e250*/  IMAD.MOV.U32 R11, RZ, RZ, R247 ;  /* 0x000000ffff0b7224 */ /* 0x000fe200078e00f7 */
[----:B------:R-:W-:Y:S01]  /*e260*/  PRMT R63, R18, 0x7632, R63 ;  /* 0x00007632123f7816 */ /* 0x000fe2000000003f */
[----:B------:R-:W-:Y:S01]  /*e270*/  IMAD.MOV.U32 R152, RZ, RZ, R242 ;  /* 0x000000ffff987224 */ /* 0x000fe200078e00f2 */
[----:B------:R-:W2:Y:S01]  /*e280*/  LDL.LU R31, [R1+0x290] ;  /* 0x00029000011f7983 */ /* 0x000ea20000300800 */
[----:B------:R-:W-:-:S02]  /*e290*/  IMAD.MOV.U32 R153, RZ, RZ, R243 ;  /* 0x000000ffff997224 */ /* 0x000fc400078e00f3 */
[----:B------:R-:W-:Y:S02]  /*e2a0*/  IMAD.MOV.U32 R158, RZ, RZ, R249 ;  /* 0x000000ffff9e7224 */ /* 0x000fe400078e00f9 */
[-C--:B------:R-:W-:Y:S02]  /*e2b0*/  FMUL.FTZ R242, R170, R3.reuse ;  /* 0x00000003aaf27220 */ /* 0x080fe40000410000 */
        /* <DEDUP_REMOVED lines=12> */
[----:B------:R-:W-:Y:S02]  /*e380*/  FMUL.FTZ R190, R83, R3 ;  /* 0x0000000353be7220 */ /* 0x000fe40000410000 */
[----:B------:R-:W-:Y:S02]  /*e390*/  IMAD.MOV.U32 R162, RZ, RZ, R10 ;  /* 0x000000ffffa27224 */ /* 0x000fe400078e000a */
[----:B------:R-:W-:Y:S01]  /*e3a0*/  IMAD.MOV.U32 R163, RZ, RZ, R11 ;  /* 0x000000ffffa37224 */ /* 0x000fe200078e000b */
[----:B------:R-:W-:Y:S01]  /*e3b0*/  @!P1 PRMT R100, R199, 0x5410, RZ ;  /* 0x00005410c7649816 */ /* 0x000fe200000000ff */
[----:B------:R-:W-:-:S02]  /*e3c0*/  FMUL.FTZ R238, R161, R4 ;  /* 0x00000004a1ee7220 */ /* 0x000fc40000410000 */
[----:B------:R-:W-:Y:S02]  /*e3d0*/  IMAD.MOV.U32 R161, RZ, RZ, R219 ;  /* 0x000000ffffa17224 */ /* 0x000fe400078e00db */
[-C--:B------:R-:W-:Y:S02]  /*e3e0*/  FMUL.FTZ R199, R145, R4.reuse ;  /* 0x0000000491c77220 */ /* 0x080fe40000410000 */
[----:B------:R-:W-:Y:S02]  /*e3f0*/  IMAD.MOV.U32 R145, RZ, RZ, R248 ;  /* 0x000000ffff917224 */ /* 0x000fe400078e00f8 */
        /* <DEDUP_REMOVED lines=10> */
[----:B------:R-:W-:Y:S01]  /*e4a0*/  FMUL.FTZ R219, R96, R4 ;  /* 0x0000000460db7220 */ /* 0x000fe20000410000 */
[----:B------:R-:W-:Y:S02]  /*e4b0*/  PRMT R64, R18, 0x7610, R64 ;  /* 0x0000761012407816 */ /* 0x000fe40000000040 */
[----:B---3--:R-:W-:-:S04]  /*e4c0*/  LOP3.LUT R186, R181, R0, RZ, 0x3c, !PT ;  /* 0x00000000b5ba7212 */ /* 0x008fc800078e3cff */
[----:B------:R-:W-:-:S05]  /*e4d0*/  LOP3.LUT R0, R186, R45, RZ, 0x3c, !PT ;  /* 0x0000002dba007212 */ /* 0x000fca00078e3cff */
[----:B------:R-:W-:-:S05]  /*e4e0*/  IMAD.WIDE.U32 R14, R0, -0x326172a9, RZ ;  /* 0xcd9e8d57000e7825 */ /* 0x000fca00078e00ff */
[----:B------:R-:W-:-:S05]  /*e4f0*/  LOP3.LUT R2, R15, R198, R206, 0x96, !PT ;  /* 0x000000c60f027212 */ /* 0x000fca00078e96ce */
[----:B------:R-:W-:-:S05]  /*e500*/  IMAD.WIDE.U32 R2, R2, -0x2daee0ad, RZ ;  /* 0xd2511f5302027825 */ /* 0x000fca00078e00ff */
[----:B------:R-:W-:Y:S02]  /*e510*/  LOP3.LUT R0, R3, R193, R204, 0x96, !PT ;  /* 0x000000c103007212 */ /* 0x000fe400078e96cc */
[----:B------:R-:W-:-:S05]  /*e520*/  LOP3.LUT R3, R215, R195, R14, 0x96, !PT ;  /* 0x000000c3d7037212 */ /* 0x000fca00078e960e */
[----:B------:R-:W-:-:S04]  /*e530*/  IMAD.WIDE.U32 R8, R3, -0x2daee0ad, RZ ;  /* 0xd2511f5303087825 */ /* 0x000fc800078e00ff */
[----:B------:R-:W-:Y:S01]  /*e540*/  IMAD.WIDE.U32 R12, R0, -0x326172a9, RZ ;  /* 0xcd9e8d57000c7825 */ /* 0x000fe200078e00ff */
[----:B------:R-:W-:-:S05]  /*e550*/  LOP3.LUT R0, R9, R192, R2, 0x96, !PT ;  /* 0x000000c009007212 */ /* 0x000fca00078e9602 */
[----:B------:R-:W-:Y:S01]  /*e560*/  IMAD.WIDE.U32 R10, R0, -0x326172a9, RZ ;  /* 0xcd9e8d57000a7825 */ /* 0x000fe200078e00ff */
[----:B------:R-:W-:-:S04]  /*e570*/  LOP3.LUT R3, R13, R191, R214, 0x96, !PT ;  /* 0x000000bf0d037212 */ /* 0x000fc800078e96d6 */
[----:B------:R-:W-:Y:S01]  /*e580*/  LOP3.LUT R0, R11, R189, R12, 0x96, !PT ;  /* 0x000000bd0b007212 */ /* 0x000fe200078e960c */
[----:B------:R-:W-:-:S04]  /*e590*/  IMAD.WIDE.U32 R2, R3, -0x2daee0ad, RZ ;  /* 0xd2511f5303027825 */ /* 0x000fc800078e00ff */
[----:B------:R-:W-:Y:S01]  /*e5a0*/  IMAD.WIDE.U32 R12, R0, -0x2daee0ad, RZ ;  /* 0xd2511f53000c7825 */ /* 0x000fe200078e00ff */
[----:B------:R-:W-:-:S04]  /*e5b0*/  LOP3.LUT R3, R3, R161, R8, 0x96, !PT ;  /* 0x000000a103037212 */ /* 0x000fc800078e9608 */
[----:B------:R-:W-:Y:S01]  /*e5c0*/  LOP3.LUT R2, R13, R145, R2, 0x96, !PT ;  /* 0x000000910d027212 */ /* 0x000fe200078e9602 */
[----:B------:R-:W-:-:S04]  /*e5d0*/  IMAD.WIDE.U32 R8, R3, -0x326172a9, RZ ;  /* 0xcd9e8d5703087825 */ /* 0x000fc800078e00ff */
[----:B------:R-:W-:-:S05]  /*e5e0*/  IMAD.WIDE.U32 R2, R2, -0x326172a9, RZ ;  /* 0xcd9e8d5702027825 */ /* 0x000fca00078e00ff */
[----:B------:R-:W-:-:S04]  /*e5f0*/  LOP3.LUT R0, R3, R201, R8, 0x96, !PT ;  /* 0x000000c903007212 */ /* 0x000fc800078e9608 */
[----:B------:R-:W-:-:S04]  /*e600*/  LOP3.LUT R4, R0, 0xff, RZ, 0xc0, !PT ;  /* 0x000000ff00047812 */ /* 0x000fc800078ec0ff */
[----:B------:R-:W-:Y:S02]  /*e610*/  ISETP.GE.U32.AND P6, PT, R194, R4, PT ;  /* 0x00000004c200720c */ /* 0x000fe40003fc6070 */
[----:B------:R-:W-:Y:S02]  /*e620*/  LOP3.LUT R4, R0, 0xffff, RZ, 0xc0, !PT ;  /* 0x0000ffff00047812 */ /* 0x000fe400078ec0ff */
[----:B------:R-:W-:Y:S02]  /*e630*/  LOP3.LUT R10, R9, R158, R10, 0x96, !PT ;  /* 0x0000009e090a7212 */ /* 0x000fe400078e960a */
[----:B------:R-:W1:Y:S01]  /*e640*/  MUFU.EX2 R9, R213 ;  /* 0x000000d500097308 */ /* 0x000e620000000800 */
[----:B------:R-:W-:-:S04]  /*e650*/  SHF.R.U32.HI R4, RZ, 0x8, R4 ;  /* 0x00000008ff047819 */ /* 0x000fc80000011604 */
[----:B------:R-:W-:-:S03]  /*e660*/  LOP3.LUT R4, R4, 0xffff, RZ, 0xc0, !PT ;  /* 0x0000ffff04047812 */ /* 0x000fc600078ec0ff */
[----:B------:R-:W3:Y:S01]  /*e670*/  MUFU.EX2 R8, R220 ;  /* 0x000000dc00087308 */ /* 0x000ee20000000800 */
[----:B------:R-:W-:Y:S02]  /*e680*/  ISETP.GE.U32.AND P5, PT, R194, R4, PT ;  /* 0x00000004c200720c */ /* 0x000fe40003fa6070 */
[----:B------:R-:W-:-:S05]  /*e690*/  SHF.R.U32.HI R4, RZ, 0x10, R0 ;  /* 0x00000010ff047819 */ /* 0x000fca0000011600 */
[----:B------:R-:W-:Y:S01]  /*e6a0*/  MUFU.EX2 R13, R203 ;  /* 0x000000cb000d7308 */ /* 0x000fe20000000800 */
[----:B------:R-:W-:-:S07]  /*e6b0*/  SHF.R.U32.HI R0, RZ, 0x18, R0 ;  /* 0x00000018ff007819 */ /* 0x000fce0000011600 */
[----:B------:R-:W4:Y:S01]  /*e6c0*/  MUFU.EX2 R11, R208 ;  /* 0x000000d0000b7308 */ /* 0x000f220000000800 */
[----:B------:R-:W-:Y:S01]  /*e6d0*/  ISETP.GE.U32.AND P0, PT, R194, R0, PT ;  /* 0x00000000c200720c */ /* 0x000fe20003f06070 */
[----:B-1----:R-:W-:-:S04]  /*e6e0*/  FADD.FTZ R0, R9, R7 ;  /* 0x0000000709007221 */ /* 0x002fc80000010000 */
[----:B---3--:R-:W-:Y:S01]  /*e6f0*/  FADD.FTZ R7, R8, R0 ;  /* 0x0000000008077221 */ /* 0x008fe20000010000 */
[----:B------:R-:W-:Y:S02]  /*e700*/  LOP3.LUT R4, R4, 0xff, RZ, 0xc0, !PT ;  /* 0x000000ff04047812 */ /* 0x000fe400078ec0ff */
[----:B----4-:R-:W-:-:S04]  /*e710*/  F2FP.PACK_AB R0, R11, R13 ;  /* 0x0000000d0b00723e */ /* 0x010fc800000000ff */
[----:B------:R-:W-:Y:S02]  /*e720*/  PRMT R65, R0, 0x7610, R65 ;  /* 0x0000761000417816 */ /* 0x000fe40000000041 */
[----:B------:R-:W-:Y:S01]  /*e730*/  ISETP.GE.U32.AND P1, PT, R194, R4, PT ;  /* 0x00000004c200720c */ /* 0x000fe20003f26070 */
[----:B------:R-:W-:Y:S01]  /*e740*/  FADD.FTZ R4, R13, R16 ;  /* 0x000000100d047221 */ /* 0x000fe20000010000 */
[----:B------:R-:W-:Y:S01]  /*e750*/  PRMT R62, R0, 0x7632, R62 ;  /* 0x00007632003e7816 */ /* 0x000fe2000000003e */
[----:B------:R-:W-:Y:S01]  /*e760*/  @!P6 HADD2 R68, -R65.H0_H0, -RZ.H0_H0 ;  /* 0xa00000ff4144e230 */ /* 0x000fe20000000900 */
[----:B------:R-:W-:Y:S01]  /*e770*/  F2FP.PACK_AB R82, R8, R9 ;  /* 0x000000090852723e */ /* 0x000fe200000000ff */
[----:B------:R-:W-:Y:S01]  /*e780*/  FADD.FTZ R8, R11, R4 ;  /* 0x000000040b087221 */ /* 0x000fe20000010000 */
[----:B------:R-:W-:Y:S01]  /*e790*/  LOP3.LUT R0, R2, 0xff, RZ, 0xc0, !PT ;  /* 0x000000ff02007812 */ /* 0x000fe200078ec0ff */
[----:B------:R-:W1:Y:S01]  /*e7a0*/  MUFU.EX2 R11, R225 ;  /* 0x000000e1000b7308 */ /* 0x000e620000000800 */
[----:B------:R-:W-:-:S02]  /*e7b0*/  PRMT R213, R65, 0x5410, R62 ;  /* 0x0000541041d57816 */ /* 0x000fc4000000003e */
[----:B------:R-:W-:Y:S02]  /*e7c0*/  @!P6 PRMT R65, R68, 0x5410, RZ ;  /* 0x000054104441e816 */ /* 0x000fe400000000ff */
[----:B------:R-:W-:-:S03]  /*e7d0*/  ISETP.GE.U32.AND P6, PT, R194, R0, PT ;  /* 0x00000000c200720c */ /* 0x000fc60003fc6070 */
[----:B------:R-:W3:Y:S01]  /*e7e0*/  MUFU.EX2 R13, R221 ;  /* 0x000000dd000d7308 */ /* 0x000ee20000000800 */
[----:B------:R-:W-:-:S07]  /*e7f0*/  LOP3.LUT R0, R2, 0xffff, RZ, 0xc0, !PT ;  /* 0x0000ffff02007812 */ /* 0x000fce00078ec0ff */
[----:B------:R-:W4:Y:S01]  /*e800*/  MUFU.EX2 R16, R222 ;  /* 0x000000de00107308 */ /* 0x000f220000000800 */
[----:B------:R-:W-:Y:S01]  /*e810*/  SHF.R.U32.HI R0, RZ, 0x8, R0 ;  /* 0x00000008ff007819 */ /* 0x000fe20000011600 */
[----:B------:R-:W-:Y:S02]  /*e820*/  @!P0 HADD2 R69, -R63.H0_H0, -RZ.H0_H0 ;  /* 0xa00000ff3f458230 */ /* 0x000fe40000000900 */
[----:B------:R-:W-:Y:S01]  /*e830*/  @!P1 HADD2 R70, -R64.H0_H0, -RZ.H0_H0 ;  /* 0xa00000ff40469230 */ /* 0x000fe20000000900 */
[----:B------:R-:W-:Y:S02]  /*e840*/  LOP3.LUT R0, R0, 0xffff, RZ, 0xc0, !PT ;  /* 0x0000ffff00007812 */ /* 0x000fe400078ec0ff */
[----:B------:R-:W-:Y:S02]  /*e850*/  SHF.R.U32.HI R4, RZ, 0x18, R2 ;  /* 0x00000018ff047819 */ /* 0x000fe40000011602 */
[----:B------:R-:W-:Y:S02]  /*e860*/  PRMT R220, R64, 0x5410, R63 ;  /* 0x0000541040dc7816 */ /* 0x000fe4000000003f */
[----:B------:R-:W-:-:S02]  /*e870*/  @!P0 PRMT R63, R69, 0x5410, RZ ;  /* 0x00005410453f8816 */ /* 0x000fc400000000ff */
[----:B------:R-:W-:Y:S02]  /*e880*/  @!P1 PRMT R64, R70, 0x5410, RZ ;  /* 0x0000541046409816 */ /* 0x000fe400000000ff */
[C---:B------:R-:W-:Y:S01]  /*e890*/  ISETP.GE.U32.AND P0, PT, R194.reuse, R0, PT ;  /* 0x00000000c200720c */ /* 0x040fe20003f06070 */
[----:B-1----:R-:W-:Y:S01]  /*e8a0*/  FADD.FTZ R0, R11, R7 ;  /* 0x000000070b007221 */ /* 0x002fe20000010000 */
[----:B------:R-:W-:Y:S01]  /*e8b0*/  ISETP.GE.U32.AND P1, PT, R194, R4, PT ;  /* 0x00000004c200720c */ /* 0x000fe20003f26070 */
[----:B---3--:R-:W-:Y:S01]  /*e8c0*/  FADD.FTZ R7, R13, R8 ;  /* 0x000000080d077221 */ /* 0x008fe20000010000 */
[----:B----4-:R-:W-:Y:S01]  /*e8d0*/  F2FP.PACK_AB R4, R16, R13 ;  /* 0x0000000d1004723e */ /* 0x010fe200000000ff */
[----:B------:R1:W3:Y:S08]  /*e8e0*/  MUFU.EX2 R9, R227 ;  /* 0x000000e300097308 */ /* 0x0002f00000000800 */
[----:B------:R4:W-:Y:S01]  /*e8f0*/  MUFU.EX2 R13, R232 ;  /* 0x000000e8000d7308 */ /* 0x0009e20000000800 */
[----:B-1----:R-:W-:-:S02]  /*e900*/  IMAD.MOV.U32 R227, RZ, RZ, R157 ;  /* 0x000000ffffe37224 */ /* 0x002fc400078e009d */
[----:B------:R-:W-:Y:S02]  /*e910*/  IMAD.MOV.U32 R157, RZ, RZ, R28 ;  /* 0x000000ffff9d7224 */ /* 0x000fe400078e001c */
[----:B----4-:R-:W-:Y:S02]  /*e920*/  IMAD.MOV.U32 R232, RZ, RZ, R201 ;  /* 0x000000ffffe87224 */ /* 0x010fe400078e00c9 */
[----:B------:R-:W-:Y:S02]  /*e930*/  IMAD.MOV.U32 R201, RZ, RZ, R200 ;  /* 0x000000ffffc97224 */ /* 0x000fe400078e00c8 */
[----:B------:R-:W-:Y:S02]  /*e940*/  IMAD.MOV.U32 R200, RZ, RZ, R29 ;  /* 0x000000ffffc87224 */ /* 0x000fe400078e001d */
[----:B------:R-:W4:Y:S01]  /*e950*/  LDL.LU.64 R28, [R1+0x8] ;  /* 0x00000800011c7983 */ /* 0x000f220000300a00 */
[----:B------:R-:W-:Y:S01]  /*e960*/  SHF.R.U32.HI R2, RZ, 0x10, R2 ;  /* 0x00000010ff027819 */ /* 0x000fe20000011602 */
[----:B------:R-:W-:-:S03]  /*e970*/  @!P5 HADD2 R60, -R62.H0_H0, -RZ.H0_H0 ;  /* 0xa00000ff3e3cd230 */ /* 0x000fc60000000900 */
[----:B------:R-:W-:Y:S02]  /*e980*/  LOP3.LUT R2, R2, 0xff, RZ, 0xc0, !PT ;  /* 0x000000ff02027812 */ /* 0x000fe400078ec0ff */
[----:B------:R-:W-:Y:S02]  /*e990*/  @!P5 PRMT R62, R60, 0x5410, RZ ;  /* 0x000054103c3ed816 */ /* 0x000fe400000000ff */
[----:B------:R-:W-:Y:S01]  /*e9a0*/  ISETP.GE.U32.AND P5, PT, R194, R2, PT ;  /* 0x00000002c200720c */ /* 0x000fe20003fa6070 */
[----:B------:R-:W-:Y:S01]  /*e9b0*/  IMAD.WIDE.U32 R2, R10, -0x2daee0ad, RZ ;  /* 0xd2511f530a027825 */ /* 0x000fe200078e00ff */
[C---:B------:R-:W-:Y:S02]  /*e9c0*/  PRMT R61, R4.reuse, 0x7610, R61 ;  /* 0x00007610043d7816 */ /* 0x040fe4000000003d */
[C---:B---3--:R-:W-:Y:S01]  /*e9d0*/  F2FP.PACK_AB R81, R9.reuse, R11 ;  /* 0x0000000b0951723e */ /* 0x048fe200000000ff */
[----:B------:R-:W-:Y:S01]  /*e9e0*/  FADD.FTZ R9, R9, R0 ;  /* 0x0000000009097221 */ /* 0x000fe20000010000 */
[----:B------:R-:W-:Y:S01]  /*e9f0*/  LOP3.LUT R0, R3, R252, R12, 0x96, !PT ;  /* 0x000000fc03007212 */ /* 0x000fe200078e960c */
[----:B------:R-:W-:Y:S01]  /*ea00*/  @!P6 HADD2 R71, -R61.H0_H0, -RZ.H0_H0 ;  /* 0xa00000ff3d47e230 */ /* 0x000fe20000000900 */
[----:B------:R-:W-:-:S02]  /*ea10*/  PRMT R60, R4, 0x7632, R60 ;  /* 0x00007632043c7816 */ /* 0x000fc4000000003c */
[----:B------:R-:W-:Y:S02]  /*ea20*/  LOP3.LUT R4, R0, 0xff, RZ, 0xc0, !PT ;  /* 0x000000ff00047812 */ /* 0x000fe400078ec0ff */
[----:B------:R-:W-:Y:S01]  /*ea30*/  PRMT R208, R61, 0x5410, R60 ;  /* 0x000054103dd07816 */ /* 0x000fe2000000003c */
[----:B------:R-:W-:Y:S01]  /*ea40*/  @!P0 HADD2 R80, -R60.H0_H0, -RZ.H0_H0 ;  /* 0xa00000ff3c508230 */ /* 0x000fe20000000900 */
[----:B------:R-:W-:Y:S02]  /*ea50*/  @!P6 PRMT R61, R71, 0x5410, RZ ;  /* 0x00005410473de816 */ /* 0x000fe400000000ff */
[----:B------:R-:W-:Y:S02]  /*ea60*/  ISETP.GE.U32.AND P6, PT, R194, R4, PT ;  /* 0x00000004c200720c */ /* 0x000fe40003fc6070 */
[----:B------:R-:W-:Y:S01]  /*ea70*/  SHF.R.U32.HI R4, RZ, 0x18, R0 ;  /* 0x00000018ff047819 */ /* 0x000fe20000011600 */
[----:B------:R-:W-:Y:S01]  /*ea80*/  MUFU.EX2 R12, R226 ;  /* 0x000000e2000c7308 */ /* 0x000fe20000000800 */
[----:B------:R-:W-:-:S02]  /*ea90*/  @!P0 PRMT R60, R80, 0x5410, RZ ;  /* 0x00005410503c8816 */ /* 0x000fc400000000ff */
[----:B------:R-:W-:Y:S02]  /*eaa0*/  ISETP.GE.U32.AND P0, PT, R194, R4, PT ;  /* 0x00000004c200720c */ /* 0x000fe40003f06070 */
[----:B------:R-:W-:-:S03]  /*eab0*/  SHF.R.U32.HI R4, RZ, 0x10, R0 ;  /* 0x00000010ff047819 */ /* 0x000fc60000011600 */
[----:B------:R-:W1:Y:S01]  /*eac0*/  MUFU.EX2 R18, R228 ;  /* 0x000000e400127308 */ /* 0x000e620000000800 */
[----:B------:R-:W-:Y:S02]  /*ead0*/  LOP3.LUT R0, R0, 0xffff, RZ, 0xc0, !PT ;  /* 0x0000ffff00007812 */ /* 0x000fe400078ec0ff */
[C---:B------:R-:W-:Y:S02]  /*eae0*/  PRMT R58, R21.reuse, 0x7610, R58 ;  /* 0x00007610153a7816 */ /* 0x040fe4000000003a */
[----:B------:R-:W-:Y:S02]  /*eaf0*/  SHF.R.U32.HI R0, RZ, 0x8, R0 ;  /* 0x00000008ff007819 */ /* 0x000fe40000011600 */
[----:B------:R-:W-:Y:S01]  /*eb00*/  PRMT R59, R21, 0x7632, R59 ;  /* 0x00007632153b7816 */ /* 0x000fe2000000003b */
[----:B------:R-:W-:Y:S01]  /*eb10*/  @!P5 HADD2 R84, -R58.H0_H0, -RZ.H0_H0 ;  /* 0xa00000ff3a54d230 */ /* 0x000fe20000000900 */
[----:B------:R-:W-:Y:S02]  /*eb20*/  LOP3.LUT R0, R0, 0xffff, RZ, 0xc0, !PT ;  /* 0x0000ffff00007812 */ /* 0x000fe400078ec0ff */
[----:B------:R-:W-:-:S02]  /*eb30*/  PRMT R203, R58, 0x5410, R59 ;  /* 0x000054103acb7816 */ /* 0x000fc4000000003b */
[----:B------:R-:W-:Y:S01]  /*eb40*/  @!P5 PRMT R58, R84, 0x5410, RZ ;  /* 0x00005410543ad816 */ /* 0x000fe200000000ff */
[----:B------:R-:W-:Y:S01]  /*eb50*/  @!P1 HADD2 R83, -R59.H0_H0, -RZ.H0_H0 ;  /* 0xa00000ff3b539230 */ /* 0x000fe20000000900 */
[----:B------:R-:W-:Y:S02]  /*eb60*/  ISETP.GE.U32.AND P5, PT, R194, R0, PT ;  /* 0x00000000c200720c */ /* 0x000fe40003fa6070 */
[----:B-1----:R-:W-:Y:S02]  /*eb70*/  F2FP.PACK_AB R0, R18, R12 ;  /* 0x0000000c1200723e */ /* 0x002fe400000000ff */
[----:B------:R-:W-:Y:S02]  /*eb80*/  LOP3.LUT R4, R4, 0xff, RZ, 0xc0, !PT ;  /* 0x000000ff04047812 */ /* 0x000fe400078ec0ff */
[----:B------:R-:W-:Y:S02]  /*eb90*/  PRMT R57, R0, 0x7610, R57 ;  /* 0x0000761000397816 */ /* 0x000fe40000000039 */
[----:B------:R-:W-:-:S02]  /*eba0*/  @!P1 PRMT R59, R83, 0x5410, RZ ;  /* 0x00005410533b9816 */ /* 0x000fc400000000ff */
[----:B------:R-:W-:Y:S01]  /*ebb0*/  ISETP.GE.U32.AND P1, PT, R194, R4, PT ;  /* 0x00000004c200720c */ /* 0x000fe20003f26070 */
[----:B------:R-:W-:Y:S01]  /*ebc0*/  FADD.FTZ R7, R16, R7 ;  /* 0x0000000710077221 */ /* 0x000fe20000010000 */
[----:B------:R-:W-:Y:S01]  /*ebd0*/  PRMT R54, R0, 0x7632, R54 ;  /* 0x0000763200367816 */ /* 0x000fe20000000036 */
[----:B------:R-:W-:Y:S01]  /*ebe0*/  @!P6 HADD2 R96, -R57.H0_H0, -RZ.H0_H0 ;  /* 0xa00000ff3960e230 */ /* 0x000fe20000000900 */
[----:B------:R-:W1:Y:S01]  /*ebf0*/  MUFU.EX2 R16, R231 ;  /* 0x000000e700107308 */ /* 0x000e620000000800 */
[----:B------:R-:W-:Y:S02]  /*ec00*/  LOP3.LUT R0, R2, 0xff, RZ, 0xc0, !PT ;  /* 0x000000ff02007812 */ /* 0x000fe400078ec0ff */
[----:B------:R-:W-:Y:S02]  /*ec10*/  PRMT R226, R57, 0x5410, R54 ;  /* 0x0000541039e27816 */ /* 0x000fe40000000036 */
[----:B------:R-:W-:Y:S02]  /*ec20*/  PRMT R56, R17, 0x7610, R56 ;  /* 0x0000761011387816 */ /* 0x000fe40000000038 */
[----:B------:R-:W-:-:S02]  /*ec30*/  @!P6 PRMT R57, R96, 0x5410, RZ ;  /* 0x000054106039e816 */ /* 0x000fc400000000ff */
[----:B------:R-:W-:Y:S02]  /*ec40*/  ISETP.GE.U32.AND P6, PT, R194, R0, PT ;  /* 0x00000000c200720c */ /* 0x000fe40003fc6070 */
[--C-:B------:R-:W-:Y:S02]  /*ec50*/  SHF.R.U32.HI R4, RZ, 0x18, R2.reuse ;  /* 0x00000018ff047819 */ /* 0x100fe40000011602 */
[----:B------:R-:W-:Y:S02]  /*ec60*/  LOP3.LUT R0, R2, 0xffff, RZ, 0xc0, !PT ;  /* 0x0000ffff02007812 */ /* 0x000fe400078ec0ff */
[----:B------:R-:W-:Y:S01]  /*ec70*/  SHF.R.U32.HI R2, RZ, 0x10, R2 ;  /* 0x00000010ff027819 */ /* 0x000fe20000011602 */
[----:B------:R-:W3:Y:S01]  /*ec80*/  MUFU.EX2 R10, R233 ;  /* 0x000000e9000a7308 */ /* 0x000ee20000000800 */
[----:B------:R-:W-:Y:S01]  /*ec90*/  PRMT R55, R17, 0x7632, R55 ;  /* 0x0000763211377816 */ /* 0x000fe20000000037 */
[----:B------:R-:W-:Y:S01]  /*eca0*/  @!P1 HADD2 R86, -R56.H0_H0, -RZ.H0_H0 ;  /* 0xa00000ff38569230 */ /* 0x000fe20000000900 */
[----:B------:R-:W-:Y:S01]  /*ecb0*/  LOP3.LUT R2, R2, 0xff, RZ, 0xc0, !PT ;  /* 0x000000ff02027812 */ /* 0x000fe200078ec0ff */
[----:B------:R-:W-:Y:S01]  /*ecc0*/  FADD.FTZ R3, R12, R7 ;  /* 0x000000070c037221 */ /* 0x000fe20000010000 */
[----:B------:R-:W-:-:S02]  /*ecd0*/  PRMT R225, R56, 0x5410, R55 ;  /* 0x0000541038e17816 */ /* 0x000fc40000000037 */
[----:B------:R-:W-:Y:S01]  /*ece0*/  @!P1 PRMT R56, R86, 0x5410, RZ ;  /* 0x0000541056389816 */ /* 0x000fe200000000ff */
[----:B------:R-:W2:Y:S01]  /*ecf0*/  MUFU.EX2 R8, R234 ;  /* 0x000000ea00087308 */ /* 0x000ea20000000800 */
[----:B------:R-:W-:Y:S02]  /*ed00*/  ISETP.GE.U32.AND P1, PT, R194, R2, PT ;  /* 0x00000002c200720c */ /* 0x000fe40003f26070 */
[----:B------:R-:W-:Y:S02]  /*ed10*/  SHF.R.U32.HI R0, RZ, 0x8, R0 ;  /* 0x00000008ff007819 */ /* 0x000fe40000011600 */
[----:B-1----:R-:W-:-:S03]  /*ed20*/  F2FP.PACK_AB R2, R16, R13 ;  /* 0x0000000d1002723e */ /* 0x002fc600000000ff */
[----:B------:R-:W-:Y:S01]  /*ed30*/  MUFU.EX2 R11, R223 ;  /* 0x000000df000b7308 */ /* 0x000fe20000000800 */
[----:B------:R-:W-:Y:S01]  /*ed40*/  @!P5 HADD2 R87, -R54.H0_H0, -RZ.H0_H0 ;  /* 0xa00000ff3657d230 */ /* 0x000fe20000000900 */
[----:B------:R-:W-:-:S06]  /*ed50*/  LOP3.LUT R0, R0, 0xffff, RZ, 0xc0, !PT ;  /* 0x0000ffff00007812 */ /* 0x000fcc00078ec0ff */
[----:B------:R-:W1:Y:S01]  /*ed60*/  MUFU.EX2 R12, R224 ;  /* 0x000000e0000c7308 */ /* 0x000e620000000800 */
[C---:B------:R-:W-:Y:S02]  /*ed70*/  PRMT R53, R2.reuse, 0x7610, R53 ;  /* 0x0000761002357816 */ /* 0x040fe40000000035 */
[----:B------:R-:W-:Y:S01]  /*ed80*/  PRMT R52, R2, 0x7632, R52 ;  /* 0x0000763202347816 */ /* 0x000fe20000000034 */
[----:B------:R-:W-:Y:S01]  /*ed90*/  FADD.FTZ R2, R18, R3 ;  /* 0x0000000312027221 */ /* 0x000fe20000010000 */
[----:B------:R-:W-:-:S03]  /*eda0*/  @!P0 HADD2 R85, -R55.H0_H0, -RZ.H0_H0 ;  /* 0xa00000ff37558230 */ /* 0x000fc60000000900 */
[----:B------:R-:W1:Y:S01]  /*edb0*/  MUFU.EX2 R7, R235 ;  /* 0x000000eb00077308 */ /* 0x000e620000000800 */
[----:B------:R-:W-:Y:S02]  /*edc0*/  @!P5 PRMT R54, R87, 0x5410, RZ ;  /* 0x000054105736d816 */ /* 0x000fe400000000ff */
[----:B------:R-:W-:Y:S01]  /*edd0*/  ISETP.GE.U32.AND P5, PT, R194, R0, PT ;  /* 0x00000000c200720c */ /* 0x000fe20003fa6070 */
[----:B---3--:R-:W-:-:S04]  /*ede0*/  FADD.FTZ R0, R10, R9 ;  /* 0x000000090a007221 */ /* 0x008fc80000010000 */
[----:B------:R-:W3:Y:S01]  /*edf0*/  MUFU.EX2 R3, R236 ;  /* 0x000000ec00037308 */ /* 0x000ee20000000800 */
[----:B------:R-:W-:Y:S02]  /*ee00*/  @!P0 PRMT R55, R85, 0x5410, RZ ;  /* 0x0000541055378816 */ /* 0x000fe400000000ff */
[----:B------:R-:W-:Y:S01]  /*ee10*/  ISETP.GE.U32.AND P0, PT, R194, R4, PT ;  /* 0x00000004c200720c */ /* 0x000fe20003f06070 */
[----:B--2---:R-:W-:Y:S01]  /*ee20*/  FADD.FTZ R4, R8, R0 ;  /* 0x0000000008047221 */ /* 0x004fe20000010000 */
[----:B-1----:R-:W-:Y:S01]  /*ee30*/  F2FP.PACK_AB R0, R12, R11 ;  /* 0x0000000b0c00723e */ /* 0x002fe200000000ff */
[----:B------:R-:W-:-:S03]  /*ee40*/  IMAD.MOV.U32 R234, RZ, RZ, R158 ;  /* 0x000000ffffea7224 */ /* 0x000fc600078e009e */
[C---:B------:R-:W-:Y:S02]  /*ee50*/  PRMT R47, R0.reuse, 0x7610, R47 ;  /* 0x00007610002f7816 */ /* 0x040fe4000000002f */
[----:B------:R-:W-:Y:S01]  /*ee60*/  PRMT R46, R0, 0x7632, R46 ;  /* 0x00007632002e7816 */ /* 0x000fe2000000002e */
[----:B------:R-:W-:Y:S02]  /*ee70*/  FADD.FTZ R0, R7, R4 ;  /* 0x0000000407007221 */ /* 0x000fe40000010000 */
[----:B------:R-:W-:Y:S02]  /*ee80*/  IMAD.MOV.U32 R158, RZ, RZ, R162 ;  /* 0x000000ffff9e7224 */ /* 0x000fe400078e00a2 */
[----:B------:R-:W-:Y:S01]  /*ee90*/  FADD.FTZ R2, R13, R2 ;  /* 0x000000020d027221 */ /* 0x000fe20000010000 */
[C---:B---3--:R-:W-:Y:S01]  /*eea0*/  F2FP.PACK_AB R50, R3.reuse, R7 ;  /* 0x000000070332723e */ /* 0x048fe200000000ff */
[----:B------:R-:W-:Y:S02]  /*eeb0*/  FADD.FTZ R3, R3, R0 ;  /* 0x0000000003037221 */ /* 0x000fe40000010000 */
[----:B------:R-:W-:Y:S01]  /*eec0*/  FADD.FTZ R0, R16, R2 ;  /* 0x0000000210007221 */ /* 0x000fe20000010000 */
[----:B------:R-:W-:Y:S01]  /*eed0*/  LOP3.LUT R2, R49, R198, R158, 0x96, !PT ;  /* 0x000000c631027212 */ /* 0x000fe200078e969e */
[----:B------:R-:W-:Y:S01]  /*eee0*/  IMAD.MOV.U32 R68, RZ, RZ, R152 ;  /* 0x000000ffff447224 */ /* 0x000fe200078e0098 */
[----:B------:R1:W-:Y:S01]  /*eef0*/  STL [R1+0x2c], R3 ;  /* 0x00002c0301007387 */ /* 0x0003e20000100800 */
[----:B------:R-:W-:Y:S01]  /*ef00*/  IMAD.MOV.U32 R228, RZ, RZ, R148 ;  /* 0x000000ffffe47224 */ /* 0x000fe200078e0094 */
[----:B------:R-:W-:Y:S01]  /*ef10*/  @!P6 HADD2 R97, -R53.H0_H0, -RZ.H0_H0 ;  /* 0xa00000ff3561e230 */ /* 0x000fe20000000900 */
[----:B------:R-:W-:Y:S01]  /*ef20*/  IMAD.MOV.U32 R71, RZ, RZ, R150 ;  /* 0x000000ffff477224 */ /* 0x000fe200078e0096 */
[----:B------:R-:W-:Y:S01]  /*ef30*/  @!P5 HADD2 R144, -R52.H0_H0, -RZ.H0_H0 ;  /* 0xa00000ff3490d230 */ /* 0x000fe20000000900 */
[----:B------:R2:W-:Y:S01]  /*ef40*/  STL [R1+0x15c], R0 ;  /* 0x00015c0001007387 */ /* 0x0005e20000100800 */
[----:B------:R-:W-:-:S02]  /*ef50*/  IMAD.MOV.U32 R70, RZ, RZ, R151 ;  /* 0x000000ffff467224 */ /* 0x000fc400078e0097 */
[----:B------:R-:W-:Y:S01]  /*ef60*/  IMAD.MOV.U32 R83, RZ, RZ, R147 ;  /* 0x000000ffff537224 */ /* 0x000fe200078e0093 */
[----:B------:R-:W-:Y:S01]  /*ef70*/  PRMT R222, R53, 0x5410, R52 ;  /* 0x0000541035de7816 */ /* 0x000fe20000000034 */
[----:B------:R-:W-:Y:S02]  /*ef80*/  IMAD.MOV.U32 R20, RZ, RZ, R160 ;  /* 0x000000ffff147224 */ /* 0x000fe400078e00a0 */
[----:B------:R-:W-:Y:S01]  /*ef90*/  IMAD.MOV.U32 R21, RZ, RZ, R149 ;  /* 0x000000ffff157224 */ /* 0x000fe200078e0095 */
[----:B------:R-:W-:Y:S01]  /*efa0*/  @!P6 PRMT R53, R97, 0x5410, RZ ;  /* 0x000054106135e816 */ /* 0x000fe200000000ff */
[----:B------:R-:W-:Y:S01]  /*efb0*/  IMAD.MOV.U32 R233, RZ, RZ, R228 ;  /* 0x000000ffffe97224 */ /* 0x000fe200078e00e4 */
[----:B------:R-:W-:Y:S01]  /*efc0*/  @!P5 PRMT R52, R144, 0x5410, RZ ;  /* 0x000054109034d816 */ /* 0x000fe200000000ff */
[----:B------:R-:W-:Y:S02]  /*efd0*/  IMAD.MOV.U32 R231, RZ, RZ, R145 ;  /* 0x000000ffffe77224 */ /* 0x000fe400078e0091 */
[----:B-1----:R-:W-:-:S05]  /*efe0*/  IMAD.WIDE.U32 R2, R2, -0x2daee0ad, RZ ;  /* 0xd2511f5302027825 */ /* 0x002fca00078e00ff */
[----:B--2---:R-:W-:Y:S01]  /*eff0*/  LOP3.LUT R0, R3, R193, R68, 0x96, !PT ;  /* 0x000000c103007212 */ /* 0x004fe200078e9644 */
[----:B------:R-:W-:Y:S02]  /*f000*/  IMAD.MOV.U32 R224, RZ, RZ, R161 ;  /* 0x000000ffffe07224 */ /* 0x000fe400078e00a1 */
[----:B------:R-:W-:Y:S02]  /*f010*/  IMAD.MOV.U32 R69, RZ, RZ, R153 ;  /* 0x000000ffff457224 */ /* 0x000fe400078e0099 */
        /* <DEDUP_REMOVED lines=26> */
[----:B------:R-:W-:Y:S02]  /*f1c0*/  IMAD.MOV.U32 R71, RZ, RZ, R70 ;  /* 0x000000ffff477224 */ /* 0x000fe400078e0046 */
[----:B------:R-:W-:-:S02]  /*f1d0*/  IMAD.MOV.U32 R83, RZ, RZ, R21 ;  /* 0x000000ffff537224 */ /* 0x000fc400078e0015 */
[----:B------:R-:W-:Y:S02]  /*f1e0*/  IMAD.MOV.U32 R70, RZ, RZ, R20 ;  /* 0x000000ffff467224 */ /* 0x000fe400078e0014 */
[----:B------:R-:W-:Y:S01]  /*f1f0*/  IMAD.WIDE.U32 R6, R0, -0x326172a9, RZ ;  /* 0xcd9e8d5700067825 */ /* 0x000fe200078e00ff */
[----:B------:R-:W-:Y:S02]  /*f200*/  @!P1 HADD2 R99, -R47.H0_H0, -RZ.H0_H0 ;  /* 0xa00000ff2f639230 */ /* 0x000fe40000000900 */
[----:B------:R-:W-:Y:S01]  /*f210*/  @!P0 HADD2 R98, -R46.H0_H0, -RZ.H0_H0 ;  /* 0xa00000ff2e628230 */ /* 0x000fe20000000900 */
[----:B------:R-:W-:Y:S01]  /*f220*/  PRMT R221, R47, 0x5410, R46 ;  /* 0x000054102fdd7816 */ /* 0x000fe2000000002e */
[----:B------:R-:W-:Y:S01]  /*f230*/  IMAD.MOV.U32 R159, RZ, RZ, R163 ;  /* 0x000000ffff9f7224 */ /* 0x000fe200078e00a3 */
[----:B------:R-:W-:Y:S01]  /*f240*/  @!P1 PRMT R47, R99, 0x5410, RZ ;  /* 0x00005410632f9816 */ /* 0x000fe200000000ff */
[-C--:B------:R-:W-:Y:S01]  /*f250*/  FMUL.FTZ R142, R142, R5.reuse ;  /* 0x000000058e8e7220 */ /* 0x080fe20000410000 */
[----:B------:R-:W-:Y:S01]  /*f260*/  @!P0 PRMT R46, R98, 0x5410, RZ ;  /* 0x00005410622e8816 */ /* 0x000fe200000000ff */
        /* <DEDUP_REMOVED lines=21> */
[----:B----4-:R-:W-:-:S05]  /*f3c0*/  LOP3.LUT R3, R29, R195, R48, 0x96, !PT ;  /* 0x000000c31d037212 */ /* 0x010fca00078e9630 */
[----:B------:R-:W-:Y:S01]  /*f3d0*/  IMAD.WIDE.U32 R20, R3, -0x2daee0ad, RZ ;  /* 0xd2511f5303147825 */ /* 0x000fe200078e00ff */
[----:B------:R-:W-:-:S04]  /*f3e0*/  LOP3.LUT R0, R7, R191, R28, 0x96, !PT ;  /* 0x000000bf07007212 */ /* 0x000fc800078e961c */
[----:B------:R-:W-:Y:S01]  /*f3f0*/  LOP3.LUT R2, R21, R192, R2, 0x96, !PT ;  /* 0x000000c015027212 */ /* 0x000fe200078e9602 */
[-C--:B------:R-:W-:Y:S02]  /*f400*/  FMUL.FTZ R162, R94, R5.reuse ;  /* 0x000000055ea27220 */ /* 0x080fe40000410000 */
[----:B------:R-:W-:Y:S02]  /*f410*/  FMUL.FTZ R163, R95, R5 ;  /* 0x000000055fa37220 */ /* 0x000fe40000410000 */
[----:B------:R-:W-:-:S04]  /*f420*/  IMAD.WIDE.U32 R4, R0, -0x2daee0ad, RZ ;  /* 0xd2511f5300047825 */ /* 0x000fc800078e00ff */
[----:B------:R-:W-:Y:S01]  /*f430*/  IMAD.WIDE.U32 R2, R2, -0x326172a9, RZ ;  /* 0xcd9e8d5702027825 */ /* 0x000fe200078e00ff */
[----:B------:R-:W-:-:S04]  /*f440*/  LOP3.LUT R0, R5, R224, R20, 0x96, !PT ;  /* 0x000000e005007212 */ /* 0x000fc800078e9614 */
[----:B------:R-:W-:Y:S01]  /*f450*/  LOP3.LUT R3, R3, R189, R6, 0x96, !PT ;  /* 0x000000bd03037212 */ /* 0x000fe200078e9606 */
[----:B------:R-:W-:Y:S01]  /*f460*/  IMAD.WIDE.U32 R6, R0, -0x326172a9, RZ ;  /* 0xcd9e8d5700067825 */ /* 0x000fe200078e00ff */
[----:B------:R-:W-:-:S03]  /*f470*/  F2FP.PACK_AB R80, R8, R10 ;  /* 0x0000000a0850723e */ /* 0x000fc600000000ff */
[----:B------:R-:W-:Y:S01]  /*f480*/  IMAD.WIDE.U32 R8, R3, -0x2daee0ad, RZ ;  /* 0xd2511f5303087825 */ /* 0x000fe200078e00ff */
[----:B------:R-:W-:-:S04]  /*f490*/  LOP3.LUT R5, R7, R234, R2, 0x96, !PT ;  /* 0x000000ea07057212 */ /* 0x000fc800078e9602 */
[----:B------:R-:W-:-:S05]  /*f4a0*/  LOP3.LUT R2, R9, R231, R4, 0x96, !PT ;  /* 0x000000e709027212 */ /* 0x000fca00078e9604 */
[----:B------:R-:W-:-:S05]  /*f4b0*/  IMAD.WIDE.U32 R2, R2, -0x326172a9, RZ ;  /* 0xcd9e8d5702027825 */ /* 0x000fca00078e00ff */
[----:B------:R-:W-:Y:S01]  /*f4c0*/  LOP3.LUT R0, R3, R232, R6, 0x96, !PT ;  /* 0x000000e803007212 */ /* 0x000fe200078e9606 */
[----:B------:R-:W-:-:S03]  /*f4d0*/  FADD.FTZ R10, R11, R22 ;  /* 0x000000160b0a7221 */ /* 0x000fc60000010000 */
[----:B------:R-:W-:-:S04]  /*f4e0*/  LOP3.LUT R4, R0, 0xff, RZ, 0xc0, !PT ;  /* 0x000000ff00047812 */ /* 0x000fc800078ec0ff */
[----:B------:R-:W-:Y:S01]  /*f4f0*/  ISETP.GE.U32.AND P0, PT, R194, R4, PT ;  /* 0x00000004c200720c */ /* 0x000fe20003f06070 */
[----:B------:R-:W-:Y:S02]  /*f500*/  FADD.FTZ R4, R12, R10 ;  /* 0x0000000a0c047221 */ /* 0x000fe40000010000 */
[----:B------:R-:W-:Y:S02]  /*f510*/  IMAD.MOV.U32 R6, RZ, RZ, R28 ;  /* 0x000000ffff067224 */ /* 0x000fe400078e001c */
[----:B------:R-:W-:Y:S02]  /*f520*/  IMAD.MOV.U32 R7, RZ, RZ, R29 ;  /* 0x000000ffff077224 */ /* 0x000fe400078e001d */
[----:B------:R-:W2:Y:S01]  /*f530*/  LDL.LU.64 R28, [R1+0x288] ;  /* 0x00028800011c7983 */ /* 0x000ea20000300a00 */
[----:B------:R-:W-:-:S03]  /*f540*/  PRMT R43, R229, 0x7610, R43 ;  /* 0x00007610e52b7816 */ /* 0x000fc6000000002b */
[----:B------:R1:W-:Y:S01]  /*f550*/  STL [R1+0x170], R4 ;  /* 0x0001700401007387 */ /* 0x0003e20000100800 */
[----:B------:R-:W-:Y:S01]  /*f560*/  PRMT R42, R229, 0x7632, R42 ;  /* 0x00007632e52a7816 */ /* 0x000fe2000000002a */
[----:B------:R-:W-:Y:S01]  /*f570*/  @!P0 HADD2 R88, -R43.H0_H0, -RZ.H0_H0 ;  /* 0xa00000ff2b588230 */ /* 0x000fe20000000900 */
[----:B------:R-:W-:Y:S02]  /*f580*/  IMAD.MOV.U32 R236, RZ, RZ, R83 ;  /* 0x000000ffffec7224 */ /* 0x000fe400078e0053 */
[----:B------:R-:W-:Y:S01]  /*f590*/  IMAD.MOV.U32 R83, RZ, RZ, R71 ;  /* 0x000000ffff537224 */ /* 0x000fe200078e0047 */
[----:B------:R-:W-:Y:S02]  /*f5a0*/  PRMT R71, R43, 0x5410, R42 ;  /* 0x000054102b477816 */ /* 0x000fe4000000002a */
[----:B------:R-:W-:Y:S02]  /*f5b0*/  @!P0 PRMT R43, R88, 0x5410, RZ ;  /* 0x00005410582b8816 */ /* 0x000fe400000000ff */
[----:B-1----:R-:W-:-:S04]  /*f5c0*/  LOP3.LUT R4, R0, 0xffff, RZ, 0xc0, !PT ;  /* 0x0000ffff00047812 */ /* 0x002fc800078ec0ff */
[----:B------:R-:W-:-:S04]  /*f5d0*/  SHF.R.U32.HI R4, RZ, 0x8, R4 ;  /* 0x00000008ff047819 */ /* 0x000fc80000011604 */
[----:B------:R-:W-:-:S04]  /*f5e0*/  LOP3.LUT R4, R4, 0xffff, RZ, 0xc0, !PT ;  /* 0x0000ffff04047812 */ /* 0x000fc800078ec0ff */
[----:B------:R-:W-:Y:S02]  /*f5f0*/  ISETP.GE.U32.AND P0, PT, R194, R4, PT ;  /* 0x00000004c200720c */ /* 0x000fe40003f06070 */
[----:B------:R-:W-:-:S11]  /*f600*/  SHF.R.U32.HI R4, RZ, 0x18, R0 ;  /* 0x00000018ff047819 */ /* 0x000fd60000011600 */
[----:B------:R-:W-:-:S05]  /*f610*/  @!P0 HADD2 R89, -R42.H0_H0, -RZ.H0_H0 ;  /* 0xa00000ff2a598230 */ /* 0x000fca0000000900 */
[----:B------:R-:W-:Y:S02]  /*f620*/  @!P0 PRMT R42, R89, 0x5410, RZ ;  /* 0x00005410592a8816 */ /* 0x000fe400000000ff */
[----:B------:R-:W-:Y:S02]  /*f630*/  ISETP.GE.U32.AND P0, PT, R194, R4, PT ;  /* 0x00000004c200720c */ /* 0x000fe40003f06070 */
[----:B------:R-:W-:Y:S02]  /*f640*/  SHF.R.U32.HI R0, RZ, 0x10, R0 ;  /* 0x00000010ff007819 */ /* 0x000fe40000011600 */
[----:B------:R-:W-:Y:S02]  /*f650*/  PRMT R39, R40, 0x7632, R39 ;  /* 0x0000763228277816 */ /* 0x000fe40000000027 */
[----:B------:R-:W-:Y:S01]  /*f660*/  LOP3.LUT R0, R0, 0xff, RZ, 0xc0, !PT ;  /* 0x000000ff00007812 */ /* 0x000fe200078ec0ff */
[----:B------:R-:W-:-:S03]  /*f670*/  IMAD.MOV.U32 R229, RZ, RZ, R233 ;  /* 0x000000ffffe57224 */ /* 0x000fc600078e00e9 */
[----:B------:R-:W-:-:S03]  /*f680*/  ISETP.GE.U32.AND P1, PT, R194, R0, PT ;  /* 0x00000000c200720c */ /* 0x000fc60003f26070 */
[----:B------:R-:W-:Y:S01]  /*f690*/  @!P0 HADD2 R90, -R39.H0_H0, -RZ.H0_H0 ;  /* 0xa00000ff275a8230 */ /* 0x000fe20000000900 */
[----:B------:R-:W-:Y:S01]  /*f6a0*/  LOP3.LUT R0, R2, 0xff, RZ, 0xc0, !PT ;  /* 0x000000ff02007812 */ /* 0x000fe200078ec0ff */
[----:B------:R-:W-:Y:S01]  /*f6b0*/  IMAD.MOV.U32 R233, RZ, RZ, R70 ;  /* 0x000000ffffe97224 */ /* 0x000fe200078e0046 */
[----:B------:R-:W-:Y:S02]  /*f6c0*/  PRMT R70, R40, 0x5410, R39 ;  /* 0x0000541028467816 */ /* 0x000fe40000000027 */
[----:B------:R-:W-:Y:S02]  /*f6d0*/  @!P0 PRMT R39, R90, 0x5410, RZ ;  /* 0x000054105a278816 */ /* 0x000fe400000000ff */
[----:B------:R-:W-:Y:S02]  /*f6e0*/  ISETP.GE.U32.AND P0, PT, R194, R0, PT ;  /* 0x00000000c200720c */ /* 0x000fe40003f06070 */
[----:B------:R-:W-:Y:S02]  /*f6f0*/  LOP3.LUT R0, R2, 0xffff, RZ, 0xc0, !PT ;  /* 0x0000ffff02007812 */ /* 0x000fe400078ec0ff */
[----:B------:R-:W-:-:S02]  /*f700*/  PRMT R38, R25, 0x7610, R38 ;  /* 0x0000761019267816 */ /* 0x000fc40000000026 */
[----:B------:R-:W-:Y:S02]  /*f710*/  SHF.R.U32.HI R0, RZ, 0x8, R0 ;  /* 0x00000008ff007819 */ /* 0x000fe40000011600 */
[----:B------:R-:W-:Y:S01]  /*f720*/  PRMT R37, R25, 0x7632, R37 ;  /* 0x0000763219257816 */ /* 0x000fe20000000025 */
[----:B------:R-:W-:Y:S01]  /*f730*/  IMAD.MOV.U32 R89, RZ, RZ, R7 ;  /* 0x000000ffff597224 */ /* 0x000fe200078e0007 */
[----:B------:R-:W-:-:S03]  /*f740*/  LOP3.LUT R0, R0, 0xffff, RZ, 0xc0, !PT ;  /* 0x0000ffff00007812 */ /* 0x000fc600078ec0ff */
[----:B------:R-:W-:Y:S01]  /*f750*/  @!P0 HADD2 R92, -R38.H0_H0, -RZ.H0_H0 ;  /* 0xa00000ff265c8230 */ /* 0x000fe20000000900 */
[----:B------:R-:W-:Y:S01]  /*f760*/  IMAD.MOV.U32 R7, RZ, RZ, R69 ;  /* 0x000000ffff077224 */ /* 0x000fe200078e0045 */
[----:B------:R-:W-:-:S03]  /*f770*/  PRMT R69, R38, 0x5410, R37 ;  /* 0x0000541026457816 */ /* 0x000fc60000000025 */
[----:B------:R-:W-:Y:S02]  /*f780*/  @!P0 PRMT R38, R92, 0x5410, RZ ;  /* 0x000054105c268816 */ /* 0x000fe400000000ff */
[----:B------:R-:W-:Y:S02]  /*f790*/  ISETP.GE.U32.AND P0, PT, R194, R0, PT ;  /* 0x00000000c200720c */ /* 0x000fe40003f06070 */
[--C-:B------:R-:W-:Y:S02]  /*f7a0*/  SHF.R.U32.HI R0, RZ, 0x10, R2.reuse ;  /* 0x00000010ff007819 */ /* 0x100fe40000011602 */
[----:B------:R-:W-:-:S09]  /*f7b0*/  SHF.R.U32.HI R2, RZ, 0x18, R2 ;  /* 0x00000018ff027819 */ /* 0x000fd20000011602 */
[----:B------:R-:W-:-:S05]  /*f7c0*/  @!P0 HADD2 R93, -R37.H0_H0, -RZ.H0_H0 ;  /* 0xa00000ff255d8230 */ /* 0x000fca0000000900 */
[----:B------:R-:W-:Y:S02]  /*f7d0*/  @!P0 PRMT R37, R93, 0x5410, RZ ;  /* 0x000054105d258816 */ /* 0x000fe400000000ff */
[----:B------:R-:W-:Y:S01]  /*f7e0*/  ISETP.GE.U32.AND P0, PT, R194, R2, PT ;  /* 0x00000002c200720c */ /* 0x000fe20003f06070 */
[----:B------:R-:W-:Y:S01]  /*f7f0*/  @!P1 HADD2 R91, -R40.H0_H0, -RZ.H0_H0 ;  /* 0xa00000ff285b9230 */ /* 0x000fe20000000900 */
[----:B------:R-:W-:Y:S01]  /*f800*/  LOP3.LUT R0, R0, 0xff, RZ, 0xc0, !PT ;  /* 0x000000ff00007812 */ /* 0x000fe200078ec0ff */
[----:B------:R-:W-:Y:S01]  /*f810*/  IMAD.WIDE.U32 R2, R5, -0x2daee0ad, RZ ;  /* 0xd2511f5305027825 */ /* 0x000fe200078e00ff */
[----:B------:R-:W-:Y:S02]  /*f820*/  PRMT R26, R27, 0x7632, R26 ;  /* 0x000076321b1a7816 */ /* 0x000fe4000000001a */
[----:B------:R-:W-:Y:S02]  /*f830*/  @!P1 PRMT R40, R91, 0x5410, RZ ;  /* 0x000054105b289816 */ /* 0x000fe400000000ff */
[----:B------:R-:W-:-:S02]  /*f840*/  ISETP.GE.U32.AND P1, PT, R194, R0, PT ;  /* 0x00000000c200720c */ /* 0x000fc40003f26070 */
[----:B------:R-:W-:Y:S01]  /*f850*/  LOP3.LUT R0, R3, R252, R8, 0x96, !PT ;  /* 0x000000fc03007212 */ /* 0x000fe200078e9608 */
[----:B------:R-:W-:Y:S02]  /*f860*/  IMAD.MOV.U32 R88, RZ, RZ, R6 ;  /* 0x000000ffff587224 */ /* 0x000fe400078e0006 */
[----:B------:R-:W-:Y:S01]  /*f870*/  @!P0 HADD2 R95, -R26.H0_H0, -RZ.H0_H0 ;  /* 0xa00000ff1a5f8230 */ /* 0x000fe20000000900 */
[----:B------:R-:W-:Y:S01]  /*f880*/  LOP3.LUT R4, R0, 0xff, RZ, 0xc0, !PT ;  /* 0x000000ff00047812 */ /* 0x000fe200078ec0ff */
[----:B------:R-:W-:Y:S01]  /*f890*/  IMAD.MOV.U32 R6, RZ, RZ, R68 ;  /* 0x000000ffff067224 */ /* 0x000fe200078e0044 */
[----:B------:R-:W-:Y:S02]  /*f8a0*/  PRMT R68, R27, 0x5410, R26 ;  /* 0x000054101b447816 */ /* 0x000fe4000000001a */
[----:B------:R-:W-:Y:S02]  /*f8b0*/  @!P0 PRMT R26, R95, 0x5410, RZ ;  /* 0x000054105f1a8816 */ /* 0x000fe400000000ff */
[----:B------:R-:W-:-:S02]  /*f8c0*/  ISETP.GE.U32.AND P0, PT, R194, R4, PT ;  /* 0x00000004c200720c */ /* 0x000fc40003f06070 */
[----:B------:R-:W-:Y:S02]  /*f8d0*/  LOP3.LUT R4, R0, 0xffff, RZ, 0xc0, !PT ;  /* 0x0000ffff00047812 */ /* 0x000fe400078ec0ff */
[C---:B------:R-:W-:Y:S02]  /*f8e0*/  PRMT R25, R23.reuse, 0x7610, R25 ;  /* 0x0000761017197816 */ /* 0x040fe40000000019 */
[----:B------:R-:W-:Y:S02]  /*f8f0*/  SHF.R.U32.HI R4, RZ, 0x8, R4 ;  /* 0x00000008ff047819 */ /* 0x000fe40000011604 */
[----:B------:R-:W-:Y:S01]  /*f900*/  PRMT R24, R23, 0x7632, R24 ;  /* 0x0000763217187816 */ /* 0x000fe20000000018 */
[----:B------:R-:W-:Y:S01]  /*f910*/  IMAD.MOV.U32 R91, RZ, RZ, R159 ;  /* 0x000000ffff5b7224 */ /* 0x000fe200078e009f */
[----:B------:R-:W-:-:S03]  /*f920*/  LOP3.LUT R4, R4, 0xffff, RZ, 0xc0, !PT ;  /* 0x0000ffff04047812 */ /* 0x000fc600078ec0ff */
[----:B------:R-:W-:Y:S01]  /*f930*/  @!P0 HADD2 R116, -R25.H0_H0, -RZ.H0_H0 ;  /* 0xa00000ff19748230 */ /* 0x000fe20000000900 */
[----:B------:R-:W-:-:S04]  /*f940*/  PRMT R159, R25, 0x5410, R24 ;  /* 0x00005410199f7816 */ /* 0x000fc80000000018 */
[----:B------:R-:W-:Y:S02]  /*f950*/  @!P0 PRMT R25, R116, 0x5410, RZ ;  /* 0x0000541074198816 */ /* 0x000fe400000000ff */
[----:B------:R-:W-:Y:S02]  /*f960*/  ISETP.GE.U32.AND P0, PT, R194, R4, PT ;  /* 0x00000004c200720c */ /* 0x000fe40003f06070 */
[C---:B------:R-:W-:Y:S02]  /*f970*/  PRMT R22, R41.reuse, 0x7632, R22 ;  /* 0x0000763229167816 */ /* 0x040fe40000000016 */
[----:B------:R-:W-:Y:S01]  /*f980*/  PRMT R23, R41, 0x7610, R23 ;  /* 0x0000761029177816 */ /* 0x000fe20000000017 */
[----:B------:R-:W-:Y:S01]  /*f990*/  IMAD.MOV.U32 R90, RZ, RZ, R158 ;  /* 0x000000ffff5a7224 */ /* 0x000fe200078e009e */
[----:B------:R-:W-:Y:S01]  /*f9a0*/  SHF.R.U32.HI R4, RZ, 0x10, R0 ;  /* 0x00000010ff047819 */ /* 0x000fe20000011600 */
[----:B------:R-:W-:Y:S01]  /*f9b0*/  IMAD.MOV.U32 R235, RZ, RZ, R228 ;  /* 0x000000ffffeb7224 */ /* 0x000fe200078e00e4 */
[----:B------:R-:W-:Y:S01]  /*f9c0*/  SHF.R.U32.HI R0, RZ, 0x18, R0 ;  /* 0x00000018ff007819 */ /* 0x000fe20000011600 */
[----:B------:R-:W-:Y:S01]  /*f9d0*/  @!P1 HADD2 R94, -R27.H0_H0, -RZ.H0_H0 ;  /* 0xa00000ff1b5e9230 */ /* 0x000fe20000000900 */
[----:B------:R-:W-:Y:S01]  /*f9e0*/  IMAD.MOV.U32 R95, RZ, RZ, R45 ;  /* 0x000000ffff5f7224 */ /* 0x000fe200078e002d */
[----:B------:R-:W-:-:S02]  /*f9f0*/  PRMT R17, R230, 0x7610, R17 ;  /* 0x00007610e6117816 */ /* 0x000fc40000000011 */
[----:B------:R-:W-:Y:S01]  /*fa00*/  PRMT R16, R230, 0x7632, R16 ;  /* 0x00007632e6107816 */ /* 0x000fe20000000010 */
[----:B------:R-:W-:Y:S01]  /*fa10*/  @!P0 HADD2 R117, -R24.H0_H0, -RZ.H0_H0 ;  /* 0xa00000ff18758230 */ /* 0x000fe20000000900 */
[C---:B------:R-:W-:Y:S02]  /*fa20*/  PRMT R13, R185.reuse, 0x7610, R13 ;  /* 0x00007610b90d7816 */ /* 0x040fe4000000000d */
[----:B------:R-:W-:Y:S02]  /*fa30*/  PRMT R12, R185, 0x7632, R12 ;  /* 0x00007632b90c7816 */ /* 0x000fe4000000000c */
[----:B------:R-:W-:Y:S01]  /*fa40*/  PRMT R18, R19, 0x7632, R18 ;  /* 0x0000763213127816 */ /* 0x000fe20000000012 */
[----:B------:R-:W-:Y:S01]  /*fa50*/  IMAD.MOV.U32 R92, RZ, RZ, R156 ;  /* 0x000000ffff5c7224 */ /* 0x000fe200078e009c */
[----:B------:R-:W-:Y:S02]  /*fa60*/  @!P0 PRMT R24, R117, 0x5410, RZ ;  /* 0x0000541075188816 */ /* 0x000fe400000000ff */
[----:B------:R-:W-:-:S02]  /*fa70*/  PRMT R10, R81, 0x7632, R10 ;  /* 0x00007632510a7816 */ /* 0x000fc4000000000a */
[----:B------:R-:W-:Y:S01]  /*fa80*/  PRMT R11, R81, 0x7610, R11 ;  /* 0x00007610510b7816 */ /* 0x000fe2000000000b */
[----:B------:R-:W-:Y:S01]  /*fa90*/  IMAD.MOV.U32 R91, RZ, RZ, R202 ;  /* 0x000000ffff5b7224 */ /* 0x000fe200078e00ca */
[----:B------:R-:W-:Y:S01]  /*faa0*/  ISETP.GE.U32.AND P0, PT, R194, R0, PT ;  /* 0x00000000c200720c */ /* 0x000fe20003f06070 */
[----:B------:R-:W3:Y:S01]  /*fab0*/  LDL R116, [R1+0x174] ;  /* 0x0001740001747983 */ /* 0x000ee20000100800 */
[----:B------:R-:W-:Y:S02]  /*fac0*/  LOP3.LUT R0, R2, 0xff, RZ, 0xc0, !PT ;  /* 0x000000ff02007812 */ /* 0x000fe400078ec0ff */
[----:B------:R-:W-:-:S09]  /*fad0*/  PRMT R158, R23, 0x5410, R22 ;  /* 0x00005410179e7816 */ /* 0x000fd20000000016 */
[----:B------:R-:W-:-:S05]  /*fae0*/  @!P0 HADD2 R119, -R22.H0_H0, -RZ.H0_H0 ;  /* 0xa00000ff16778230 */ /* 0x000fca0000000900 */
[----:B------:R-:W-:Y:S02]  /*faf0*/  @!P0 PRMT R22, R119, 0x5410, RZ ;  /* 0x0000541077168816 */ /* 0x000fe400000000ff */
[----:B------:R-:W-:Y:S02]  /*fb00*/  ISETP.GE.U32.AND P0, PT, R194, R0, PT ;  /* 0x00000000c200720c */ /* 0x000fe40003f06070 */
[----:B------:R-:W-:Y:S01]  /*fb10*/  LOP3.LUT R0, R2, 0xffff, RZ, 0xc0, !PT ;  /* 0x0000ffff02007812 */ /* 0x000fe200078ec0ff */
[----:B------:R-:W-:Y:S01]  /*fb20*/  IMAD.MOV.U32 R228, RZ, RZ, R227 ;  /* 0x000000ffffe47224 */ /* 0x000fe200078e00e3 */
[----:B------:R-:W-:Y:S02]  /*fb30*/  PRMT R41, R36, 0x7632, R41 ;  /* 0x0000763224297816 */ /* 0x000fe40000000029 */
[----:B------:R-:W-:Y:S01]  /*fb40*/  SHF.R.U32.HI R0, RZ, 0x8, R0 ;  /* 0x00000008ff007819 */ /* 0x000fe20000011600 */
[----:B------:R-:W-:Y:S02]  /*fb50*/  IMAD.MOV.U32 R227, RZ, RZ, R201 ;  /* 0x000000ffffe37224 */ /* 0x000fe400078e00c9 */
[----:B------:R-:W-:Y:S01]  /*fb60*/  IMAD.MOV.U32 R201, RZ, RZ, R157 ;  /* 0x000000ffffc97224 */ /* 0x000fe200078e009d */
[----:B------:R-:W-:-:S03]  /*fb70*/  LOP3.LUT R0, R0, 0xffff, RZ, 0xc0, !PT ;  /* 0x0000ffff00007812 */ /* 0x000fc600078ec0ff */
[----:B------:R-:W-:Y:S01]  /*fb80*/  @!P0 HADD2 R120, -R36.H0_H0, -RZ.H0_H0 ;  /* 0xa00000ff24788230 */ /* 0x000fe20000000900 */
[----:B------:R-:W-:-:S04]  /*fb90*/  PRMT R157, R36, 0x5410, R41 ;  /* 0x00005410249d7816 */ /* 0x000fc80000000029 */
[----:B------:R-:W-:Y:S02]  /*fba0*/  @!P0 PRMT R36, R120, 0x5410, RZ ;  /* 0x0000541078248816 */ /* 0x000fe400000000ff */
[----:B------:R-:W-:Y:S02]  /*fbb0*/  ISETP.GE.U32.AND P0, PT, R194, R0, PT ;  /* 0x00000000c200720c */ /* 0x000fe40003f06070 */
[----:B------:R-:W-:-:S04]  /*fbc0*/  SHF.R.U32.HI R0, RZ, 0x10, R2 ;  /* 0x00000010ff007819 */ /* 0x000fc80000011602 */
[----:B------:R-:W-:Y:S02]  /*fbd0*/  LOP3.LUT R0, R0, 0xff, RZ, 0xc0, !PT ;  /* 0x000000ff00007812 */ /* 0x000fe400078ec0ff */
[----:B------:R-:W-:Y:S02]  /*fbe0*/  LOP3.LUT R4, R4, 0xff, RZ, 0xc0, !PT ;  /* 0x000000ff04047812 */ /* 0x000fe400078ec0ff */
[----:B------:R-:W-:Y:S02]  /*fbf0*/  ISETP.GE.U32.AND P5, PT, R194, R0, PT ;  /* 0x00000000c200720c */ /* 0x000fe40003fa6070 */
[----:B------:R-:W-:Y:S02]  /*fc00*/  LOP3.LUT R0, R15, R198, R90, 0x96, !PT ;  /* 0x000000c60f007212 */ /* 0x000fe400078e965a */
[----:B------:R-:W-:Y:S02]  /*fc10*/  @!P1 PRMT R27, R94, 0x5410, RZ ;  /* 0x000054105e1b9816 */ /* 0x000fe400000000ff */
[----:B------:R-:W-:Y:S01]  /*fc20*/  ISETP.GE.U32.AND P1, PT, R194, R4, PT ;  /* 0x00000004c200720c */ /* 0x000fe20003f26070 */
[----:B------:R-:W-:Y:S01]  /*fc30*/  IMAD.WIDE.U32 R4, R0, -0x2daee0ad, RZ ;  /* 0xd2511f5300047825 */ /* 0x000fe200078e00ff */
[----:B------:R-:W-:-:S04]  /*fc40*/  LOP3.LUT R3, R89, R195, R14, 0x96, !PT ;  /* 0x000000c359037212 */ /* 0x000fc800078e960e */
[----:B------:R-:W-:Y:S01]  /*fc50*/  LOP3.LUT R0, R5, R193, R6, 0x96, !PT ;  /* 0x000000c105007212 */ /* 0x000fe200078e9606 */
[----:B------:R-:W-:-:S04]  /*fc60*/  IMAD.WIDE.U32 R8, R3, -0x2daee0ad, RZ ;  /* 0xd2511f5303087825 */ /* 0x000fc800078e00ff */
[----:B------:R-:W-:Y:S01]  /*fc70*/  IMAD.WIDE.U32 R6, R0, -0x326172a9, RZ ;  /* 0xcd9e8d5700067825 */ /* 0x000fe200078e00ff */
[----:B------:R-:W-:-:S04]  /*fc80*/  LOP3.LUT R3, R9, R192, R4, 0x96, !PT ;  /* 0x000000c009037212 */ /* 0x000fc800078e9604 */
[----:B------:R-:W-:-:S05]  /*fc90*/  LOP3.LUT R0, R7, R191, R88, 0x96, !PT ;  /* 0x000000bf07007212 */ /* 0x000fca00078e9658 */
[----:B------:R-:W-:-:S05]  /*fca0*/  IMAD.WIDE.U32 R4, R0, -0x2daee0ad, RZ ;  /* 0xd2511f5300047825 */ /* 0x000fca00078e00ff */
[----:B------:R-:W-:Y:S01]  /*fcb0*/  LOP3.LUT R5, R5, R224, R8, 0x96, !PT ;  /* 0x000000e005057212 */ /* 0x000fe200078e9608 */
[----:B------:R-:W-:-:S05]  /*fcc0*/  IMAD.WIDE.U32 R8, R3, -0x326172a9, RZ ;  /* 0xcd9e8d5703087825 */ /* 0x000fca00078e00ff */
[----:B------:R-:W-:Y:S01]  /*fcd0*/  LOP3.LUT R0, R9, R189, R6, 0x96, !PT ;  /* 0x000000bd09007212 */ /* 0x000fe200078e9606 */
[----:B------:R-:W-:-:S04]  /*fce0*/  IMAD.MOV.U32 R94, RZ, RZ, R44 ;  /* 0x000000ffff5e7224 */ /* 0x000fc800078e002c */
[----:B------:R-:W-:Y:S01]  /*fcf0*/  IMAD.WIDE.U32 R44, R0, -0x2daee0ad, RZ ;  /* 0xd2511f53002c7825 */ /* 0x000fe200078e00ff */
[----:B------:R-:W-:-:S04]  /*fd00*/  SHF.R.U32.HI R6, RZ, 0x18, R2 ;  /* 0x00000018ff067819 */ /* 0x000fc80000011602 */
[----:B------:R-:W-:Y:S01]  /*fd10*/  LOP3.LUT R3, R45, R231, R4, 0x96, !PT ;  /* 0x000000e72d037212 */ /* 0x000fe200078e9604 */
[----:B------:R-:W-:-:S04]  /*fd20*/  IMAD.WIDE.U32 R4, R5, -0x326172a9, RZ ;  /* 0xcd9e8d5705047825 */ /* 0x000fc800078e00ff */
[----:B------:R-:W-:Y:S01]  /*fd30*/  IMAD.WIDE.U32 R2, R3, -0x326172a9, RZ ;  /* 0xcd9e8d5703027825 */ /* 0x000fe200078e00ff */
[----:B------:R-:W-:-:S04]  /*fd40*/  @!P0 HADD2 R121, -R41.H0_H0, -RZ.H0_H0 ;  /* 0xa00000ff29798230 */ /* 0x000fc80000000900 */
[----:B------:R-:W-:-:S04]  /*fd50*/  LOP3.LUT R0, R3, R232, R4, 0x96, !PT ;  /* 0x000000e803007212 */ /* 0x000fc800078e9604 */
[----:B------:R-:W-:Y:S02]  /*fd60*/  LOP3.LUT R4, R0, 0xff, RZ, 0xc0, !PT ;  /* 0x000000ff00047812 */ /* 0x000fe400078ec0ff */
[----:B------:R-:W-:Y:S02]  /*fd70*/  @!P0 PRMT R41, R121, 0x5410, RZ ;  /* 0x0000541079298816 */ /* 0x000fe400000000ff */
[----:B------:R-:W-:Y:S02]  /*fd80*/  ISETP.GE.U32.AND P0, PT, R194, R4, PT ;  /* 0x00000004c200720c */ /* 0x000fe40003f06070 */
[----:B------:R-:W-:-:S04]  /*fd90*/  LOP3.LUT R4, R0, 0xffff, RZ, 0xc0, !PT ;  /* 0x0000ffff00047812 */ /* 0x000fc800078ec0ff */
[----:B------:R-:W-:Y:S01]  /*fda0*/  SHF.R.U32.HI R4, RZ, 0x8, R4 ;  /* 0x00000008ff047819 */ /* 0x000fe20000011604 */
[----:B------:R-:W-:Y:S01]  /*fdb0*/  IMAD.MOV.U32 R90, RZ, RZ, R199 ;  /* 0x000000ffff5a7224 */ /* 0x000fe200078e00c7 */
[----:B------:R-:W-:Y:S02]  /*fdc0*/  PRMT R199, R17, 0x5410, R16 ;  /* 0x0000541011c77816 */ /* 0x000fe40000000010 */
[----:B------:R-:W-:-:S03]  /*fdd0*/  LOP3.LUT R4, R4, 0xffff, RZ, 0xc0, !PT ;  /* 0x0000ffff04047812 */ /* 0x000fc600078ec0ff */
[----:B------:R-:W-:-:S05]  /*fde0*/  @!P0 HADD2 R123, -R17.H0_H0, -RZ.H0_H0 ;  /* 0xa00000ff117b8230 */ /* 0x000fca0000000900 */
[----:B------:R-:W-:Y:S02]  /*fdf0*/  @!P0 PRMT R17, R123, 0x5410, RZ ;  /* 0x000054107b118816 */ /* 0x000fe400000000ff */
[----:B------:R-:W-:Y:S02]  /*fe00*/  ISETP.GE.U32.AND P0, PT, R194, R4, PT ;  /* 0x00000004c200720c */ /* 0x000fe40003f06070 */
[--C-:B------:R-:W-:Y:S02]  /*fe10*/  SHF.R.U32.HI R4, RZ, 0x10, R0.reuse ;  /* 0x00000010ff047819 */ /* 0x100fe40000011600 */
[----:B------:R-:W-:-:S09]  /*fe20*/  SHF.R.U32.HI R0, RZ, 0x18, R0 ;  /* 0x00000018ff007819 */ /* 0x000fd20000011600 */
[----:B------:R-:W-:-:S05]  /*fe30*/  @!P0 HADD2 R125, -R16.H0_H0, -RZ.H0_H0 ;  /* 0xa00000ff107d8230 */ /* 0x000fca0000000900 */
[----:B------:R-:W-:Y:S02]  /*fe40*/  @!P0 PRMT R16, R125, 0x5410, RZ ;  /* 0x000054107d108816 */ /* 0x000fe400000000ff */
[----:B------:R-:W-:Y:S02]  /*fe50*/  ISETP.GE.U32.AND P0, PT, R194, R0, PT ;  /* 0x00000000c200720c */ /* 0x000fe40003f06070 */
[C---:B------:R-:W-:Y:S02]  /*fe60*/  PRMT R14, R82.reuse, 0x7632, R14 ;  /* 0x00007632520e7816 */ /* 0x040fe4000000000e */
[----:B------:R-:W-:Y:S01]  /*fe70*/  PRMT R15, R82, 0x7610, R15 ;  /* 0x00007610520f7816 */ /* 0x000fe2000000000f */
[----:B------:R-:W-:Y:S01]  /*fe80*/  IMAD.MOV.U32 R89, RZ, RZ, R196 ;  /* 0x000000ffff597224 */ /* 0x000fe200078e00c4 */
[----:B------:R-:W-:Y:S02]  /*fe90*/  LOP3.LUT R0, R2, 0xff, RZ, 0xc0, !PT ;  /* 0x000000ff02007812 */ /* 0x000fe400078ec0ff */
[----:B------:R-:W-:-:S05]  /*fea0*/  PRMT R196, R15, 0x5410, R14 ;  /* 0x000054100fc47816 */ /* 0x000fca000000000e */
[----:B------:R-:W-:-:S05]  /*feb0*/  @!P0 HADD2 R126, -R14.H0_H0, -RZ.H0_H0 ;  /* 0xa00000ff0e7e8230 */ /* 0x000fca0000000900 */
[----:B------:R-:W-:Y:S02]  /*fec0*/  @!P0 PRMT R14, R126, 0x5410, RZ ;  /* 0x000054107e0e8816 */ /* 0x000fe400000000ff */
[----:B------:R-:W-:Y:S01]  /*fed0*/  ISETP.GE.U32.AND P0, PT, R194, R0, PT ;  /* 0x00000000c200720c */ /* 0x000fe20003f06070 */
[----:B------:R-:W-:Y:S01]  /*fee0*/  @!P1 HADD2 R118, -R23.H0_H0, -RZ.H0_H0 ;  /* 0xa00000ff17769230 */ /* 0x000fe20000000900 */
[----:B------:R-:W-:-:S04]  /*fef0*/  LOP3.LUT R0, R2, 0xffff, RZ, 0xc0, !PT ;  /* 0x0000ffff02007812 */ /* 0x000fc800078ec0ff */
[----:B------:R-:W-:Y:S02]  /*ff00*/  @!P1 PRMT R23, R118, 0x5410, RZ ;  /* 0x0000541076179816 */ /* 0x000fe400000000ff */
[----:B------:R-:W-:Y:S02]  /*ff10*/  ISETP.GE.U32.AND P1, PT, R194, R6, PT ;  /* 0x00000006c200720c */ /* 0x000fe40003f26070 */
[----:B------:R-:W-:Y:S01]  /*ff20*/  SHF.R.U32.HI R0, RZ, 0x8, R0 ;  /* 0x00000008ff007819 */ /* 0x000fe20000011600 */
[----:B------:R-:W-:Y:S02]  /*ff30*/  IMAD.MOV.U32 R88, RZ, RZ, R223 ;  /* 0x000000ffff587224 */ /* 0x000fe400078e00df */
[----:B------:R-:W-:Y:S01]  /*ff40*/  @!P0 HADD2 R128, -R13.H0_H0, -RZ.H0_H0 ;  /* 0xa00000ff0d808230 */ /* 0x000fe20000000900 */
[----:B------:R-:W-:Y:S01]  /*ff50*/  LOP3.LUT R0, R0, 0xffff, RZ, 0xc0, !PT ;  /* 0x0000ffff00007812 */ /* 0x000fe200078ec0ff */
[----:B------:R-:W-:Y:S01]  /*ff60*/  IMAD.MOV.U32 R223, RZ, RZ, R187 ;  /* 0x000000ffffdf7224 */ /* 0x000fe200078e00bb */
[----:B------:R-:W-:-:S02]  /*ff70*/  PRMT R187, R13, 0x5410, R12 ;  /* 0x000054100dbb7816 */ /* 0x000fc4000000000c */
[----:B------:R-:W-:Y:S02]  /*ff80*/  @!P0 PRMT R13, R128, 0x5410, RZ ;  /* 0x00005410800d8816 */ /* 0x000fe400000000ff */
[----:B------:R-:W-:Y:S01]  /*ff90*/  ISETP.GE.U32.AND P0, PT, R194, R0, PT ;  /* 0x00000000c200720c */ /* 0x000fe20003f06070 */
[----:B------:R-:W-:Y:S01]  /*ffa0*/  @!P1 HADD2 R124, -R18.H0_H0, -RZ.H0_H0 ;  /* 0xa00000ff127c9230 */ /* 0x000fe20000000900 */
[----:B------:R-:W-:Y:S02]  /*ffb0*/  LOP3.LUT R4, R4, 0xff, RZ, 0xc0, !PT ;  /* 0x000000ff04047812 */ /* 0x000fe400078ec0ff */
[----:B------:R-:W-:Y:S02]  /*ffc0*/  PRMT R156, R19, 0x5410, R18 ;  /* 0x00005410139c7816 */ /* 0x000fe40000000012 */
[----:B------:R-:W-:Y:S02]  /*ffd0*/  @!P1 PRMT R18, R124, 0x5410, RZ ;  /* 0x000054107c129816 */ /* 0x000fe400000000ff */
[----:B------:R-:W-:-:S02]  /*ffe0*/  ISETP.GE.U32.AND P1, PT, R194, R4, PT ;  /* 0x00000004c200720c */ /* 0x000fc40003f26070 */
[----:B------:R-:W-:-:S03]  /*fff0*/  SHF.R.U32.HI R0, RZ, 0x10, R2 ;  /* 0x00000010ff007819 */ /* 0x000fc60000011602 */
[----:B------:R-:W-:Y:S01]  /*10000*/  @!P0 HADD2 R129, -R12.H0_H0, -RZ.H0_H0 ;  /* 0xa00000ff0c818230 */ /* 0x000fe20000000900 */
[----:B------:R-:W-:Y:S02]  /*10010*/  SHF.R.U32.HI R2, RZ, 0x18, R2 ;  /* 0x00000018ff027819 */ /* 0x000fe40000011602 */
[----:B------:R-:W-:Y:S02]  /*10020*/  LOP3.LUT R5, R5, R234, R8, 0x96, !PT ;  /* 0x000000ea05057212 */ /* 0x000fe400078e9608 */
[----:B------:R-:W-:Y:S02]  /*10030*/  @!P0 PRMT R12, R129, 0x5410, RZ ;  /* 0x00005410810c8816 */ /* 0x000fe400000000ff */
[----:B------:R-:W-:Y:S01]  /*10040*/  ISETP.GE.U32.AND P0, PT, R194, R2, PT ;  /* 0x00000002c200720c */ /* 0x000fe20003f06070 */
[----:B------:R-:W-:Y:S01]  /*10050*/  @!P1 HADD2 R127, -R15.H0_H0, -RZ.H0_H0 ;  /* 0xa00000ff0f7f9230 */ /* 0x000fe20000000900 */
[----:B------:R-:W-:Y:S01]  /*10060*/  LOP3.LUT R0, R0, 0xff, RZ, 0xc0, !PT ;  /* 0x000000ff00007812 */ /* 0x000fe200078ec0ff */
[----:B------:R-:W-:-:S03]  /*10070*/  IMAD.WIDE.U32 R2, R5, -0x2daee0ad, RZ ;  /* 0xd2511f5305027825 */ /* 0x000fc600078e00ff */
[----:B------:R-:W-:Y:S02]  /*10080*/  @!P1 PRMT R15, R127, 0x5410, RZ ;  /* 0x000054107f0f9816 */ /* 0x000fe400000000ff */
[----:B------:R-:W-:Y:S02]  /*10090*/  ISETP.GE.U32.AND P1, PT, R194, R0, PT ;  /* 0x00000000c200720c */ /* 0x000fe40003f26070 */
[----:B------:R-:W-:-:S03]  /*100a0*/  LOP3.LUT R0, R3, R252, R44, 0x96, !PT ;  /* 0x000000fc03007212 */ /* 0x000fc600078e962c */
[----:B------:R-:W-:Y:S01]  /*100b0*/  @!P0 HADD2 R131, -R10.H0_H0, -RZ.H0_H0 ;  /* 0xa00000ff0a838230 */ /* 0x000fe20000000900 */
[----:B------:R-:W-:Y:S02]  /*100c0*/  LOP3.LUT R4, R0, 0xff, RZ, 0xc0, !PT ;  /* 0x000000ff00047812 */ /* 0x000fe400078ec0ff */
[----:B------:R-:W-:Y:S02]  /*100d0*/  PRMT R185, R11, 0x5410, R10 ;  /* 0x000054100bb97816 */ /* 0x000fe4000000000a */
[----:B------:R-:W-:Y:S02]  /*100e0*/  @!P0 PRMT R10, R131, 0x5410, RZ ;  /* 0x00005410830a8816 */ /* 0x000fe400000000ff */
[----:B------:R-:W-:Y:S02]  /*100f0*/  ISETP.GE.U32.AND P0, PT, R194, R4, PT ;  /* 0x00000004c200720c */ /* 0x000fe40003f06070 */
[----:B------:R-:W-:Y:S02]  /*10100*/  LOP3.LUT R4, R0, 0xffff, RZ, 0xc0, !PT ;  /* 0x0000ffff00047812 */ /* 0x000fe400078ec0ff */
[----:B------:R-:W-:-:S02]  /*10110*/  PRMT R9, R179, 0x7610, R9 ;  /* 0x00007610b3097816 */ /* 0x000fc40000000009 */
[----:B------:R-:W-:Y:S02]  /*10120*/  SHF.R.U32.HI R4, RZ, 0x8, R4 ;  /* 0x00000008ff047819 */ /* 0x000fe40000011604 */
[----:B------:R-:W-:Y:S02]  /*10130*/  PRMT R8, R179, 0x7632, R8 ;  /* 0x00007632b3087816 */ /* 0x000fe40000000008 */
[----:B------:R-:W-:-:S03]  /*10140*/  LOP3.LUT R4, R4, 0xffff, RZ, 0xc0, !PT ;  /* 0x0000ffff04047812 */ /* 0x000fc600078ec0ff */
[----:B------:R-:W-:Y:S01]  /*10150*/  @!P0 HADD2 R164, -R9.H0_H0, -RZ.H0_H0 ;  /* 0xa00000ff09a48230 */ /* 0x000fe20000000900 */
[----:B------:R-:W-:-:S04]  /*10160*/  PRMT R202, R9, 0x5410, R8 ;  /* 0x0000541009ca7816 */ /* 0x000fc80000000008 */
[----:B------:R-:W-:Y:S02]  /*10170*/  @!P0 PRMT R9, R164, 0x5410, RZ ;  /* 0x00005410a4098816 */ /* 0x000fe400000000ff */
[----:B------:R-:W-:-:S13]  /*10180*/  ISETP.GE.U32.AND P0, PT, R194, R4, PT ;  /* 0x00000004c200720c */ /* 0x000fda0003f06070 */
[----:B------:R-:W-:-:S05]  /*10190*/  @!P0 HADD2 R165, -R8.H0_H0, -RZ.H0_H0 ;  /* 0xa00000ff08a58230 */ /* 0x000fca0000000900 */
[----:B------:R-:W-:Y:S01]  /*101a0*/  @!P0 PRMT R8, R165, 0x5410, RZ ;  /* 0x00005410a5088816 */ /* 0x000fe200000000ff */
[----:B------:R-:W-:Y:S02]  /*101b0*/  IMAD.MOV.U32 R165, RZ, RZ, R95 ;  /* 0x000000ffffa57224 */ /* 0x000fe400078e005f */
[----:B------:R-:W4:Y:S01]  /*101c0*/  LDL R95, [R1+0x19c] ;  /* 0x00019c00015f7983 */ /* 0x000f220000100800 */
[--C-:B------:R-:W-:Y:S02]  /*101d0*/  SHF.R.U32.HI R4, RZ, 0x10, R0.reuse ;  /* 0x00000010ff047819 */ /* 0x100fe40000011600 */
[----:B------:R-:W-:-:S04]  /*101e0*/  SHF.R.U32.HI R0, RZ, 0x18, R0 ;  /* 0x00000018ff007819 */ /* 0x000fc80000011600 */
[----:B------:R-:W-:Y:S02]  /*101f0*/  ISETP.GE.U32.AND P0, PT, R194, R0, PT ;  /* 0x00000000c200720c */ /* 0x000fe40003f06070 */
[C---:B------:R-:W-:Y:S01]  /*10200*/  PRMT R6, R80.reuse, 0x7632, R6 ;  /* 0x0000763250067816 */ /* 0x040fe20000000006 */
[----:B------:R-:W-:Y:S01]  /*10210*/  IMAD.MOV.U32 R93, RZ, RZ, R228 ;  /* 0x000000ffff5d7224 */ /* 0x000fe200078e00e4 */
[----:B------:R-:W-:Y:S01]  /*10220*/  PRMT R7, R80, 0x7610, R7 ;  /* 0x0000761050077816 */ /* 0x000fe20000000007 */
[----:B------:R-:W-:Y:S01]  /*10230*/  IMAD.MOV.U32 R228, RZ, RZ, R227 ;  /* 0x000000ffffe47224 */ /* 0x000fe200078e00e3 */
[----:B------:R-:W-:Y:S01]  /*10240*/  LOP3.LUT R0, R2, 0xff, RZ, 0xc0, !PT ;  /* 0x000000ff02007812 */ /* 0x000fe200078ec0ff */
[----:B------:R-:W-:Y:S01]  /*10250*/  IMAD.MOV.U32 R227, RZ, RZ, R201 ;  /* 0x000000ffffe37224 */ /* 0x000fe200078e00c9 */
[----:B------:R-:W-:-:S05]  /*10260*/  PRMT R201, R7, 0x5410, R6 ;  /* 0x0000541007c97816 */ /* 0x000fca0000000006 */
[----:B------:R-:W-:-:S05]  /*10270*/  @!P0 HADD2 R166, -R6.H0_H0, -RZ.H0_H0 ;  /* 0xa00000ff06a68230 */ /* 0x000fca0000000900 */
[----:B------:R-:W-:Y:S02]  /*10280*/  @!P0 PRMT R6, R166, 0x5410, RZ ;  /* 0x00005410a6068816 */ /* 0x000fe400000000ff */
[----:B------:R-:W-:Y:S01]  /*10290*/  ISETP.GE.U32.AND P0, PT, R194, R0, PT ;  /* 0x00000000c200720c */ /* 0x000fe20003f06070 */
[----:B------:R-:W-:Y:S01]  /*102a0*/  @!P1 HADD2 R130, -R11.H0_H0, -RZ.H0_H0 ;  /* 0xa00000ff0b829230 */ /* 0x000fe20000000900 */
[----:B------:R-:W-:Y:S02]  /*102b0*/  LOP3.LUT R0, R2, 0xffff, RZ, 0xc0, !PT ;  /* 0x0000ffff02007812 */ /* 0x000fe400078ec0ff */
[----:B------:R-:W-:Y:S02]  /*102c0*/  LOP3.LUT R4, R4, 0xff, RZ, 0xc0, !PT ;  /* 0x000000ff04047812 */ /* 0x000fe400078ec0ff */
[----:B------:R-:W-:Y:S02]  /*102d0*/  PRMT R5, R184, 0x7610, R5 ;  /* 0x00007610b8057816 */ /* 0x000fe40000000005 */
[----:B------:R-:W-:-:S02]  /*102e0*/  @!P1 PRMT R11, R130, 0x5410, RZ ;  /* 0x00005410820b9816 */ /* 0x000fc400000000ff */
[----:B------:R-:W-:Y:S02]  /*102f0*/  SHF.R.U32.HI R0, RZ, 0x8, R0 ;  /* 0x00000008ff007819 */ /* 0x000fe40000011600 */
[----:B------:R-:W-:Y:S01]  /*10300*/  ISETP.GE.U32.AND P1, PT, R194, R4, PT ;  /* 0x00000004c200720c */ /* 0x000fe20003f26070 */
[----:B------:R-:W-:Y:S01]  /*10310*/  @!P0 HADD2 R168, -R5.H0_H0, -RZ.H0_H0 ;  /* 0xa00000ff05a88230 */ /* 0x000fe20000000900 */
[----:B------:R-:W-:Y:S01]  /*10320*/  PRMT R4, R184, 0x7632, R4 ;  /* 0x00007632b8047816 */ /* 0x000fe20000000004 */
[----:B------:R-:W-:Y:S01]  /*10330*/  IMAD.MOV.U32 R164, RZ, RZ, R94 ;  /* 0x000000ffffa47224 */ /* 0x000fe200078e005e */
[----:B------:R-:W-:Y:S01]  /*10340*/  LOP3.LUT R0, R0, 0xffff, RZ, 0xc0, !PT ;  /* 0x0000ffff00007812 */ /* 0x000fe200078ec0ff */
[----:B------:R-:W-:Y:S02]  /*10350*/  IMAD.MOV.U32 R94, RZ, RZ, R233 ;  /* 0x000000ffff5e7224 */ /* 0x000fe400078e00e9 */
[----:B------:R-:W-:Y:S01]  /*10360*/  IMAD.MOV.U32 R233, RZ, RZ, R200 ;  /* 0x000000ffffe97224 */ /* 0x000fe200078e00c8 */
[----:B------:R-:W-:-:S02]  /*10370*/  PRMT R200, R5, 0x5410, R4 ;  /* 0x0000541005c87816 */ /* 0x000fc40000000004 */
[----:B------:R-:W-:Y:S02]  /*10380*/  @!P0 PRMT R5, R168, 0x5410, RZ ;  /* 0x00005410a8058816 */ /* 0x000fe400000000ff */
[----:B------:R-:W-:Y:S02]  /*10390*/  ISETP.GE.U32.AND P0, PT, R194, R0, PT ;  /* 0x00000000c200720c */ /* 0x000fe40003f06070 */
[----:B------:R-:W-:-:S04]  /*103a0*/  SHF.R.U32.HI R0, RZ, 0x10, R2 ;  /* 0x00000010ff007819 */ /* 0x000fc80000011602 */
[----:B------:R-:W-:-:S07]  /*103b0*/  LOP3.LUT R0, R0, 0xff, RZ, 0xc0, !PT ;  /* 0x000000ff00007812 */ /* 0x000fce00078ec0ff */
[----:B------:R-:W-:-:S05]  /*103c0*/  @!P0 HADD2 R169, -R4.H0_H0, -RZ.H0_H0 ;  /* 0xa00000ff04a98230 */ /* 0x000fca0000000900 */
[----:B------:R-:W-:Y:S02]  /*103d0*/  @!P0 PRMT R4, R169, 0x5410, RZ ;  /* 0x00005410a9048816 */ /* 0x000fe400000000ff */
[----:B------:R-:W-:Y:S01]  /*103e0*/  ISETP.GE.U32.AND P0, PT, R194, R0, PT ;  /* 0x00000000c200720c */ /* 0x000fe20003f06070 */
[----:B------:R-:W-:Y:S01]  /*103f0*/  @!P1 HADD2 R167, -R7.H0_H0, -RZ.H0_H0 ;  /* 0xa00000ff07a79230 */ /* 0x000fe20000000900 */
[----:B------:R-:W-:Y:S01]  /*10400*/  SHF.R.U32.HI R2, RZ, 0x18, R2 ;  /* 0x00000018ff027819 */ /* 0x000fe20000011602 */
[----:B------:R-:W-:Y:S01]  /*10410*/  ST.E.U16 [R34.64+-0x80], R176 ;  /* 0xffff80b022007985 */ /* 0x000fe2000c101504 */
[----:B---3--:R-:W-:-:S03]  /*10420*/  IADD3 R45, R116, 0x4, RZ ;  /* 0x00000004742d7810 */ /* 0x008fc60007ffe0ff */
[----:B------:R-:W-:Y:S06]  /*10430*/  ST.E.U16 [R34.64+-0x7e], R111 ;  /* 0xffff826f22007985 */ /* 0x000fec000c101504 */
[----:B------:R-:W-:Y:S01]  /*10440*/  @!P0 HADD2 R170, -R50.H0_H0, -RZ.H0_H0 ;  /* 0xa00000ff32aa8230 */ /* 0x000fe20000000900 */
[----:B------:R-:W-:Y:S01]  /*10450*/  ST.E.U16 [R32.64+-0x80], R178 ;  /* 0xffff80b220007985 */ /* 0x000fe2000c101504 */
[----:B------:R-:W-:-:S03]  /*10460*/  @P0 PRMT R44, R50, 0x7610, R44 ;  /* 0x00007610322c0816 */ /* 0x000fc6000000002c */
[----:B------:R-:W-:Y:S01]  /*10470*/  ST.E.U16 [R32.64+-0x7e], R177 ;  /* 0xffff82b120007985 */ /* 0x000fe2000c101504 */
[----:B------:R-:W-:-:S03]  /*10480*/  @!P0 PRMT R44, R170, 0x5410, RZ ;  /* 0x00005410aa2c8816 */ /* 0x000fc600000000ff */
[----:B------:R-:W-:Y:S01]  /*10490*/  ST.E.U16 [R30.64+-0x80], R43 ;  /* 0xffff802b1e007985 */ /* 0x000fe2000c101504 */
[----:B------:R-:W-:-:S03]  /*104a0*/  ISETP.GE.U32.AND P0, PT, R194, R2, PT ;  /* 0x00000002c200720c */ /* 0x000fc60003f06070 */
[----:B------:R-:W-:Y:S01]  /*104b0*/  ST.E.U16 [R30.64+-0x7e], R42 ;  /* 0xffff822a1e007985 */ /* 0x000fe2000c101504 */
[----:B------:R-:W-:-:S03]  /*104c0*/  @!P1 PRMT R7, R167, 0x5410, RZ ;  /* 0x00005410a7079816 */ /* 0x000fc600000000ff */
[----:B--2---:R-:W-:Y:S01]  /*104d0*/  ST.E.U16 [R28.64+-0x80], R40 ;  /* 0xffff80281c007985 */ /* 0x004fe2000c101504 */
[----:B------:R-:W-:-:S03]  /*104e0*/  IMAD.WIDE.U32 R166, R45, -0x326172a9, RZ ;  /* 0xcd9e8d572da67825 */ /* 0x000fc600078e00ff */
[----:B------:R-:W-:Y:S04]  /*104f0*/  ST.E.U16 [R28.64+-0x7e], R39 ;  /* 0xffff82271c007985 */ /* 0x000fe8000c101504 */
        /* <DEDUP_REMOVED lines=9> */
[----:B------:R-:W-:Y:S01]  /*10590*/  ST.E.U16 [R34.64+-0x5e], R101 ;  /* 0xffffa26522007985 */ /* 0x000fe2000c101504 */
[----:B------:R-:W-:-:S03]  /*105a0*/  PRMT R0, R50, 0x7632, R0 ;  /* 0x0000763232007816 */ /* 0x000fc60000000000 */
[----:B------:R-:W-:Y:S04]  /*105b0*/  ST.E.U16 [R32.64+-0x60], R104 ;  /* 0xffffa06820007985 */ /* 0x000fe8000c101504 */
[----:B------:R-:W-:Y:S04]  /*105c0*/  ST.E.U16 [R32.64+-0x5e], R103 ;  /* 0xffffa26720007985 */ /* 0x000fe8000c101504 */
[----:B------:R-:W-:Y:S01]  /*105d0*/  ST.E.U16 [R30.64+-0x5e], R24 ;  /* 0xffffa2181e007985 */ /* 0x000fe2000c101504 */
[----:B------:R-:W-:-:S03]  /*105e0*/  @!P0 HADD2 R171, -R0.H0_H0, -RZ.H0_H0 ;  /* 0xa00000ff00ab8230 */ /* 0x000fc60000000900 */
[----:B------:R1:W-:Y:S01]  /*105f0*/  ST.E.U16 [R30.64+-0x60], R25 ;  /* 0xffffa0191e007985 */ /* 0x0003e2000c101504 */
[----:B------:R-:W-:-:S03]  /*10600*/  PRMT R184, R50, 0x5410, R0 ;  /* 0x0000541032b87816 */ /* 0x000fc60000000000 */
[----:B------:R-:W-:Y:S01]  /*10610*/  STL [R1+0x40], R45 ;  /* 0x0000402d01007387 */ /* 0x000fe20000100800 */
[----:B------:R-:W-:-:S03]  /*10620*/  @!P0 PRMT R0, R171, 0x5410, RZ ;  /* 0x00005410ab008816 */ /* 0x000fc600000000ff */
[----:B------:R-:W-:Y:S01]  /*10630*/  STL.64 [R1+0x100], R166 ;  /* 0x000100a601007387 */ /* 0x000fe20000100a00 */
[----:B------:R-:W-:Y:S02]  /*10640*/  IMAD.MOV.U32 R170, RZ, RZ, R188 ;  /* 0x000000ffffaa7224 */ /* 0x000fe400078e00bc */
[----:B------:R-:W-:Y:S01]  /*10650*/  IMAD.MOV.U32 R171, RZ, RZ, R190 ;  /* 0x000000ffffab7224 */ /* 0x000fe200078e00be */
[----:B-1----:R-:W-:Y:S02]  /*10660*/  IADD3 R25, R181, -0x4498517b, RZ ;  /* 0xbb67ae85b5197810 */ /* 0x002fe40007ffe0ff */
[----:B------:R-:W2:Y:S01]  /*10670*/  LDL.LU.64 R180, [R1+0x280] ;  /* 0x0002800001b47983 */ /* 0x000ea20000300a00 */
[----:B----4-:R-:W-:-:S05]  /*10680*/  LOP3.LUT R24, R95, R167, RZ, 0x3c, !PT ;  /* 0x000000a75f187212 */ /* 0x010fca00078e3cff */
[----:B------:R-:W-:-:S05]  /*10690*/  IMAD.WIDE.U32 R110, R24, -0x2daee0ad, RZ ;  /* 0xd2511f53186e7825 */ /* 0x000fca00078e00ff */
[----:B------:R-:W-:Y:S04]  /*106a0*/  STL.64 [R1+0x8], R110 ;  /* 0x0000086e01007387 */ /* 0x000fe80000100a00 */
[----:B------:R-:W-:Y:S04]  /*106b0*/  STL [R1+0x38], R25 ;  /* 0x0000381901007387 */ /* 0x000fe80000100800 */
[----:B------:R-:W3:Y:S04]  /*106c0*/  LDL.LU R188, [R1+0x27c] ;  /* 0x00027c0001bc7983 */ /* 0x000ee80000300800 */
[----:B------:R-:W4:Y:S01]  /*106d0*/  LDL.LU R190, [R1+0x278] ;  /* 0x0002780001be7983 */ /* 0x000f220000300800 */
[----:B------:R-:W-:-:S05]  /*106e0*/  LOP3.LUT R2, R49, R198, R166, 0x96, !PT ;  /* 0x000000c631027212 */ /* 0x000fca00078e96a6 */
[----:B------:R-:W-:Y:S01]  /*106f0*/  IMAD.WIDE.U32 R2, R2, -0x2daee0ad, RZ ;  /* 0xd2511f5302027825 */ /* 0x000fe200078e00ff */
[----:B------:R-:W-:-:S04]  /*10700*/  @!P5 HADD2 R122, -R19.H0_H0, -RZ.H0_H0 ;  /* 0xa00000ff137ad230 */ /* 0x000fc80000000900 */
[----:B------:R-:W-:Y:S02]  /*10710*/  LOP3.LUT R21, R21, R192, R2, 0x96, !PT ;  /* 0x000000c015157212 */ /* 0x000fe400078e9602 */
[----:B------:R-:W-:Y:S02]  /*10720*/  LOP3.LUT R2, R3, R193, R110, 0x96, !PT ;  /* 0x000000c103027212 */ /* 0x000fe400078e966e */
[----:B------:R-:W-:Y:S01]  /*10730*/  LOP3.LUT R3, R111, R25, R164, 0x96, !PT ;  /* 0x000000196f037212 */ /* 0x000fe200078e96a4 */
[----:B------:R-:W-:Y:S01]  /*10740*/  IMAD.MOV.U32 R168, RZ, RZ, R94 ;  /* 0x000000ffffa87224 */ /* 0x000fe200078e005e */
[----:B------:R-:W-:Y:S01]  /*10750*/  @!P5 PRMT R19, R122, 0x5410, RZ ;  /* 0x000054107a13d816 */ /* 0x000fe200000000ff */
[----:B------:R-:W-:Y:S01]  /*10760*/  IMAD.MOV.U32 R94, RZ, RZ, R92 ;  /* 0x000000ffff5e7224 */ /* 0x000fe200078e005c */
[----:B------:R-:W-:Y:S01]  /*10770*/  ST.E.U16 [R28.64+-0x60], R23 ;  /* 0xffffa0171c007985 */ /* 0x000fe2000c101504 */
[----:B------:R-:W-:Y:S02]  /*10780*/  IMAD.MOV.U32 R92, RZ, RZ, R249 ;  /* 0x000000ffff5c7224 */ /* 0x000fe400078e00f9 */
[----:B------:R-:W-:Y:S01]  /*10790*/  IMAD.MOV.U32 R95, RZ, RZ, R248 ;  /* 0x000000ffff5f7224 */ /* 0x000fe200078e00f8 */
[----:B------:R-:W-:Y:S01]  /*107a0*/  ST.E.U16 [R28.64+-0x5e], R22 ;  /* 0xffffa2161c007985 */ /* 0x000fe2000c101504 */
[----:B------:R-:W-:-:S03]  /*107b0*/  IMAD.WIDE.U32 R248, R3, -0x326172a9, RZ ;  /* 0xcd9e8d5703f87825 */ /* 0x000fc600078e00ff */
[----:B------:R1:W-:Y:S01]  /*107c0*/  ST.E.U16 [R34.64+-0x50], R51 ;  /* 0xffffb03322007985 */ /* 0x0003e2000c101504 */
[----:B------:R-:W-:-:S03]  /*107d0*/  IMAD.WIDE.U32 R2, R2, -0x326172a9, RZ ;  /* 0xcd9e8d5702027825 */ /* 0x000fc600078e00ff */
[----:B------:R-:W-:Y:S01]  /*107e0*/  ST.E.U16 [R34.64+-0x4e], R66 ;  /* 0xffffb24222007985 */ /* 0x000fe2000c101504 */
[----:B------:R-:W-:-:S03]  /*107f0*/  IMAD.WIDE.U32 R48, R21, -0x326172a9, RZ ;  /* 0xcd9e8d5715307825 */ /* 0x000fc600078e00ff */
[----:B------:R-:W-:Y:S04]  /*10800*/  ST.E.U16 [R32.64+-0x50], R100 ;  /* 0xffffb06420007985 */ /* 0x000fe8000c101504 */
[----:B------:R-:W-:Y:S01]  /*10810*/  ST.E.U16 [R32.64+-0x4e], R67 ;  /* 0xffffb24320007985 */ /* 0x000fe2000c101504 */
[----:B------:R-:W-:-:S03]  /*10820*/  LOP3.LUT R3, R3, R191, R248, 0x96, !PT ;  /* 0x000000bf03037212 */ /* 0x000fc600078e96f8 */
[----:B------:R-:W-:Y:S01]  /*10830*/  ST.E.U16 [R30.64+-0x50], R36 ;  /* 0xffffb0241e007985 */ /* 0x000fe2000c101504 */
[----:B------:R-:W-:-:S03]  /*10840*/  LOP3.LUT R21, R49, R189, R2, 0x96, !PT ;  /* 0x000000bd31157212 */ /* 0x000fc600078e9602 */
        /* <DEDUP_REMOVED lines=9> */
[----:B------:R-:W-:-:S03]  /*108e0*/  IMAD.WIDE.U32 R2, R3, -0x2daee0ad, RZ ;  /* 0xd2511f5303027825 */ /* 0x000fc600078e00ff */
[----:B------:R-:W-:Y:S01]  /*108f0*/  ST.E.U16 [R28.64+-0x40], R15 ;  /* 0xffffc00f1c007985 */ /* 0x000fe2000c101504 */
[----:B-1----:R-:W-:-:S03]  /*10900*/  IMAD.WIDE.U32 R50, R21, -0x2daee0ad, RZ ;  /* 0xd2511f5315327825 */ /* 0x002fc600078e00ff */
        /* <DEDUP_REMOVED lines=9> */
[----:B------:R-:W-:-:S03]  /*109a0*/  LOP3.LUT R2, R51, R231, R2, 0x96, !PT ;  /* 0x000000e733027212 */ /* 0x000fc600078e9602 */
        /* <DEDUP_REMOVED lines=8> */
[----:B------:R1:W-:Y:S04]  /*10a30*/  ST.E.U16 [R28.64+-0x1e], R6 ;  /* 0xffffe2061c007985 */ /* 0x0003e8000c101504 */
[----:B------:R-:W-:Y:S04]  /*10a40*/  ST.E.U16 [R34.64+-0x10], R53 ;  /* 0xfffff03522007985 */ /* 0x000fe8000c101504 */
[----:B------:R-:W-:Y:S01]  /*10a50*/  ST.E.U16 [R34.64+-0xe], R52 ;  /* 0xfffff23422007985 */ /* 0x000fe2000c101504 */
[----:B------:R-:W-:-:S03]  /*10a60*/  IMAD.WIDE.U32 R2, R2, -0x326172a9, RZ ;  /* 0xcd9e8d5702027825 */ /* 0x000fc600078e00ff */
[----:B------:R-:W-:Y:S04]  /*10a70*/  ST.E.U16 [R32.64+-0x10], R47 ;  /* 0xfffff02f20007985 */ /* 0x000fe8000c101504 */
[----:B------:R-:W-:Y:S04]  /*10a80*/  ST.E.U16 [R32.64+-0xe], R46 ;  /* 0xfffff22e20007985 */ /* 0x000fe8000c101504 */
[----:B------:R2:W-:Y:S04]  /*10a90*/  ST.E.U16 [R30.64+-0x10], R5 ;  /* 0xfffff0051e007985 */ /* 0x0005e8000c101504 */
[----:B------:R2:W-:Y:S04]  /*10aa0*/  ST.E.U16 [R30.64+-0xe], R4 ;  /* 0xfffff2041e007985 */ /* 0x0005e8000c101504 */
[----:B------:R-:W-:Y:S04]  /*10ab0*/  ST.E.U16 [R28.64+-0x10], R44 ;  /* 0xfffff02c1c007985 */ /* 0x000fe8000c101504 */
[----:B------:R2:W-:Y:S01]  /*10ac0*/  ST.E.U16 [R28.64+-0xe], R0 ;  /* 0xfffff2001c007985 */ /* 0x0005e2000c101504 */
[----:B------:R-:W-:Y:S01]  /*10ad0*/  IMAD.WIDE.U32 R22, R20, -0x326172a9, RZ ;  /* 0xcd9e8d5714167825 */ /* 0x000fe200078e00ff */
[----:B-1----:R-:W-:-:S02]  /*10ae0*/  LOP3.LUT R6, R2, 0xff, RZ, 0xc0, !PT ;  /* 0x000000ff02067812 */ /* 0x002fc400078ec0ff */
[----:B--2---:R-:W-:Y:S02]  /*10af0*/  SHF.R.U32.HI R5, RZ, 0x10, R2 ;  /* 0x00000010ff057819 */ /* 0x004fe40000011602 */
[----:B------:R-:W-:-:S04]  /*10b00*/  LOP3.LUT R4, R2, 0xffff, RZ, 0xc0, !PT ;  /* 0x0000ffff02047812 */ /* 0x000fc800078ec0ff */
[----:B------:R-:W-:Y:S02]  /*10b10*/  SHF.R.U32.HI R4, RZ, 0x8, R4 ;  /* 0x00000008ff047819 */ /* 0x000fe40000011604 */
[----:B------:R-:W-:Y:S02]  /*10b20*/  LOP3.LUT R0, R3, R232, R22, 0x96, !PT ;  /* 0x000000e803007212 */ /* 0x000fe400078e9616 */
[----:B------:R-:W-:Y:S02]  /*10b30*/  SHF.R.U32.HI R3, RZ, 0x18, R2 ;  /* 0x00000018ff037819 */ /* 0x000fe40000011602 */
[----:B------:R-:W-:Y:S02]  /*10b40*/  LOP3.LUT R2, R5, 0xff, RZ, 0xc0, !PT ;  /* 0x000000ff05027812 */ /* 0x000fe400078ec0ff */
[----:B------:R-:W-:Y:S02]  /*10b50*/  PRMT R8, R6, 0x5410, R4 ;  /* 0x0000541006087816 */ /* 0x000fe40000000004 */
[----:B------:R-:W-:-:S02]  /*10b60*/  PRMT R6, R2, 0x5410, R3 ;  /* 0x0000541002067816 */ /* 0x000fc40000000003 */
[C---:B------:R-:W-:Y:S02]  /*10b70*/  LOP3.LUT R4, R0.reuse, 0xffff, RZ, 0xc0, !PT ;  /* 0x0000ffff00047812 */ /* 0x040fe400078ec0ff */
[----:B------:R-:W-:Y:S02]  /*10b80*/  SHF.R.U32.HI R2, RZ, 0x10, R0 ;  /* 0x00000010ff027819 */ /* 0x000fe40000011600 */
[----:B------:R-:W-:Y:S02]  /*10b90*/  LOP3.LUT R3, R0, 0xff, RZ, 0xc0, !PT ;  /* 0x000000ff00037812 */ /* 0x000fe400078ec0ff */
[----:B------:R-:W-:Y:S02]  /*10ba0*/  SHF.R.U32.HI R4, RZ, 0x8, R4 ;  /* 0x00000008ff047819 */ /* 0x000fe40000011604 */
[----:B------:R-:W-:Y:S02]  /*10bb0*/  SHF.R.U32.HI R7, RZ, 0x18, R0 ;  /* 0x00000018ff077819 */ /* 0x000fe40000011600 */
[----:B------:R-:W-:Y:S01]  /*10bc0*/  LOP3.LUT R5, R2, 0xff, RZ, 0xc0, !PT ;  /* 0x000000ff02057812 */ /* 0x000fe200078ec0ff */
[----:B------:R-:W-:Y:S01]  /*10bd0*/  IMAD.MOV.U32 R169, RZ, RZ, R93 ;  /* 0x000000ffffa97224 */ /* 0x000fe200078e005d */
[----:B------:R-:W-:Y:S01]  /*10be0*/  PRMT R3, R3, 0x5410, R4 ;  /* 0x0000541003037816 */ /* 0x000fe20000000004 */
[----:B------:R-:W-:Y:S01]  /*10bf0*/  IMAD.MOV.U32 R93, RZ, RZ, R223 ;  /* 0x000000ffff5d7224 */ /* 0x000fe200078e00df */
[----:B------:R-:W-:-:S02]  /*10c00*/  PRMT R223, R194, 0x7054, R194 ;  /* 0x00007054c2df7816 */ /* 0x000fc400000000c2 */
[----:B------:R-:W-:-:S03]  /*10c10*/  PRMT R5, R5, 0x5410, R7 ;  /* 0x0000541005057816 */ /* 0x000fc60000000007 */
[--C-:B------:R-:W-:Y:S02]  /*10c20*/  HSET2.LE.AND R0, R8, R223.reuse, PT ;  /* 0x000000df08007233 */ /* 0x100fe40003803000 */
[--C-:B------:R-:W-:Y:S02]  /*10c30*/  HSET2.LE.AND R2, R6, R223.reuse, PT ;  /* 0x000000df06027233 */ /* 0x100fe40003803000 */
[--C-:B------:R-:W-:Y:S02]  /*10c40*/  HSET2.LE.AND R3, R3, R223.reuse, PT ;  /* 0x000000df03037233 */ /* 0x100fe40003803000 */
[----:B------:R-:W-:Y:S01]  /*10c50*/  HSET2.LE.AND R5, R5, R223, PT ;  /* 0x000000df05057233 */ /* 0x000fe20003803000 */
[----:B------:R-:W-:Y:S02]  /*10c60*/  LOP3.LUT R6, R69, R0, RZ, 0xc0, !PT ;  /* 0x0000000045067212 */ /* 0x000fe400078ec0ff */
[----:B------:R-:W-:Y:S02]  /*10c70*/  LOP3.LUT R7, R68, R2, RZ, 0xc0, !PT ;  /* 0x0000000244077212 */ /* 0x000fe400078ec0ff */
[----:B------:R-:W-:-:S02]  /*10c80*/  LOP3.LUT R4, R71, R3, RZ, 0xc0, !PT ;  /* 0x0000000347047212 */ /* 0x000fc400078ec0ff */
[----:B------:R-:W-:Y:S01]  /*10c90*/  LOP3.LUT R5, R70, R5, RZ, 0xc0, !PT ;  /* 0x0000000546057212 */ /* 0x000fe200078ec0ff */
[----:B---3--:R-:W1:Y:S04]  /*10ca0*/  LDSM.16.MT88.4 R24, [R188+0xa000] ;  /* 0x00a00000bc18783b */ /* 0x008e680000004200 */
[----:B----4-:R-:W2:Y:S01]  /*10cb0*/  LDSM.16.MT88.4 R40, [R190+0x9000] ;  /* 0x00900000be28783b */ /* 0x010ea20000004200 */
[----:B------:R-:W-:Y:S02]  /*10cc0*/  IMAD.MOV.U32 R60, RZ, RZ, R237 ;  /* 0x000000ffff3c7224 */ /* 0x000fe400078e00ed */
[----:B------:R-:W-:Y:S01]  /*10cd0*/  IMAD.MOV.U32 R61, RZ, RZ, R238 ;  /* 0x000000ffff3d7224 */ /* 0x000fe200078e00ee */
[----:B------:R-:W3:Y:S01]  /*10ce0*/  LDSM.16.MT88.4 R44, [R188+0x9000] ;  /* 0x00900000bc2c783b */ /* 0x000ee20000004200 */
[----:B------:R-:W-:-:S02]  /*10cf0*/  IMAD.MOV.U32 R62, RZ, RZ, R239 ;  /* 0x000000ffff3e7224 */ /* 0x000fc400078e00ef */
[----:B------:R-:W-:Y:S01]  /*10d00*/  IMAD.MOV.U32 R63, RZ, RZ, R197 ;  /* 0x000000ffff3f7224 */ /* 0x000fe200078e00c5 */
[----:B------:R-:W4:Y:S04]  /*10d10*/  LDSM.16.MT88.4 R12, [R190+0xa000] ;  /* 0x00a00000be0c783b */ /* 0x000f280000004200 */
[----:B------:R-:W3:Y:S04]  /*10d20*/  LDSM.16.MT88.4 R16, [R188+0xb000] ;  /* 0x00b00000bc10783b */ /* 0x000ee80000004200 */
[----:B------:R-:W3:Y:S01]  /*10d30*/  LDSM.16.MT88.4 R56, [R190+0xb000] ;  /* 0x00b00000be38783b */ /* 0x000ee20000004200 */
[C---:B-1----:R-:W-:Y:S08]  /*10d40*/  HMMA.16816.F32 R100, R4.reuse, R26, R144 ;  /* 0x0000001a0464723c */ /* 0x042ff00000001890 */
[----:B--2---:R-:W-:Y:S01]  /*10d50*/  HMMA.16816.F32 R128, R4, R40, R132 ;  /* 0x000000280480723c */ /* 0x004fe20000001884 */
[----:B------:R-:W2:Y:S01]  /*10d60*/  LDL.LU R132, [R1+0x70] ;  /* 0x0000700001847983 */ /* 0x000ea20000300800 */
[----:B------:R-:W-:-:S05]  /*10d70*/  IMAD.MOV.U32 R144, RZ, RZ, R209 ;  /* 0x000000ffff907224 */ /* 0x000fca00078e00d1 */
[----:B------:R-:W-:Y:S02]  /*10d80*/  IMAD.MOV.U32 R133, RZ, RZ, R240 ;  /* 0x000000ffff857224 */ /* 0x000fe400078e00f0 */
[----:B------:R-:W2:Y:S01]  /*10d90*/  LDL.LU R240, [R1+0x274] ;  /* 0x0002740001f07983 */ /* 0x000ea20000300800 */
[----:B------:R-:W-:Y:S02]  /*10da0*/  IMAD.MOV.U32 R134, RZ, RZ, R173 ;  /* 0x000000ffff867224 */ /* 0x000fe400078e00ad */
[----:B------:R-:W-:Y:S01]  /*10db0*/  IMAD.MOV.U32 R135, RZ, RZ, R172 ;  /* 0x000000ffff877224 */ /* 0x000fe200078e00ac */
[----:B------:R-:W2:Y:S01]  /*10dc0*/  LDL.LU R173, [R1+0x270] ;  /* 0x0002700001ad7983 */ /* 0x000ea20000300800 */
[----:B------:R-:W-:-:S03]  /*10dd0*/  IMAD.MOV.U32 R145, RZ, RZ, R210 ;  /* 0x000000ffff917224 */ /* 0x000fc600078e00d2 */
[----:B------:R-:W2:Y:S01]  /*10de0*/  LDL.LU R172, [R1+0x26c] ;  /* 0x00026c0001ac7983 */ /* 0x000ea20000300800 */
[----:B------:R-:W-:-:S03]  /*10df0*/  IMAD.MOV.U32 R146, RZ, RZ, R211 ;  /* 0x000000ffff927224 */ /* 0x000fc600078e00d3 */
[----:B------:R-:W2:Y:S01]  /*10e00*/  LDL.LU R209, [R1+0x268] ;  /* 0x0002680001d17983 */ /* 0x000ea20000300800 */
[----:B------:R-:W-:-:S03]  /*10e10*/  IMAD.MOV.U32 R147, RZ, RZ, R212 ;  /* 0x000000ffff937224 */ /* 0x000fc600078e00d4 */
[----:B------:R-:W2:Y:S04]  /*10e20*/  LDL.LU R210, [R1+0x264] ;  /* 0x0002640001d27983 */ /* 0x000ea80000300800 */
[----:B------:R-:W2:Y:S04]  /*10e30*/  LDL.LU R211, [R1+0x260] ;  /* 0x0002600001d37983 */ /* 0x000ea80000300800 */
[----:B------:R-:W2:Y:S04]  /*10e40*/  LDL.LU R212, [R1+0x25c] ;  /* 0x00025c0001d47983 */ /* 0x000ea80000300800 */
[----:B------:R-:W2:Y:S04]  /*10e50*/  LDL.LU R237, [R1+0x258] ;  /* 0x0002580001ed7983 */ /* 0x000ea80000300800 */
[----:B------:R-:W2:Y:S04]  /*10e60*/  LDL.LU R238, [R1+0x254] ;  /* 0x0002540001ee7983 */ /* 0x000ea80000300800 */
[----:B------:R-:W2:Y:S04]  /*10e70*/  LDL.LU R239, [R1+0x250] ;  /* 0x0002500001ef7983 */ /* 0x000ea80000300800 */
[----:B------:R-:W2:Y:S01]  /*10e80*/  LDL.LU R197, [R1+0x24c] ;  /* 0x00024c0001c57983 */ /* 0x000ea20000300800 */
[----:B------:R-:W-:-:S02]  /*10e90*/  LOP3.LUT R2, R181, R193, R204, 0x96, !PT ;  /* 0x000000c1b5027212 */ /* 0x000fc400078e96cc */
        /* <DEDUP_REMOVED lines=11> */
[----:B------:R-:W-:Y:S02]  /*10f50*/  LOP3.LUT R0, R3, R232, R36, 0x96, !PT ;  /* 0x000000e803007212 */ /* 0x000fe400078e9624 */
[----:B------:R-:W-:Y:S02]  /*10f60*/  LOP3.LUT R3, R2, 0xffff, RZ, 0xc0, !PT ;  /* 0x0000ffff02037812 */ /* 0x000fe400078ec0ff */
[C---:B------:R-:W-:Y:S02]  /*10f70*/  LOP3.LUT R8, R0.reuse, 0xffff, RZ, 0xc0, !PT ;  /* 0x0000ffff00087812 */ /* 0x040fe400078ec0ff */
[--C-:B------:R-:W-:Y:S02]  /*10f80*/  SHF.R.U32.HI R9, RZ, 0x10, R0.reuse ;  /* 0x00000010ff097819 */ /* 0x100fe40000011600 */
[----:B------:R-:W-:Y:S02]  /*10f90*/  LOP3.LUT R22, R0, 0xff, RZ, 0xc0, !PT ;  /* 0x000000ff00167812 */ /* 0x000fe400078ec0ff */
[----:B------:R-:W-:-:S02]  /*10fa0*/  SHF.R.U32.HI R21, RZ, 0x18, R0 ;  /* 0x00000018ff157819 */ /* 0x000fc40000011600 */
[----:B------:R-:W-:Y:S02]  /*10fb0*/  SHF.R.U32.HI R0, RZ, 0x8, R3 ;  /* 0x00000008ff007819 */ /* 0x000fe40000011603 */
[----:B------:R-:W-:Y:S02]  /*10fc0*/  SHF.R.U32.HI R3, RZ, 0x8, R8 ;  /* 0x00000008ff037819 */ /* 0x000fe40000011608 */
[----:B------:R-:W-:Y:S02]  /*10fd0*/  LOP3.LUT R8, R9, 0xff, RZ, 0xc0, !PT ;  /* 0x000000ff09087812 */ /* 0x000fe400078ec0ff */
[----:B------:R-:W-:Y:S02]  /*10fe0*/  LOP3.LUT R10, R2, 0xff, RZ, 0xc0, !PT ;  /* 0x000000ff020a7812 */ /* 0x000fe400078ec0ff */
[--C-:B------:R-:W-:Y:S02]  /*10ff0*/  SHF.R.U32.HI R11, RZ, 0x10, R2.reuse ;  /* 0x00000010ff0b7819 */ /* 0x100fe40000011602 */
[----:B------:R-:W-:-:S02]  /*11000*/  SHF.R.U32.HI R20, RZ, 0x18, R2 ;  /* 0x00000018ff147819 */ /* 0x000fc40000011602 */
[----:B------:R-:W-:Y:S02]  /*11010*/  PRMT R2, R8, 0x5410, R21 ;  /* 0x0000541008027816 */ /* 0x000fe40000000015 */
[----:B------:R-:W-:Y:S02]  /*11020*/  PRMT R9, R10, 0x5410, R0 ;  /* 0x000054100a097816 */ /* 0x000fe40000000000 */
[----:B------:R-:W-:Y:S01]  /*11030*/  LOP3.LUT R11, R11, 0xff, RZ, 0xc0, !PT ;  /* 0x000000ff0b0b7812 */ /* 0x000fe200078ec0ff */
[--C-:B------:R-:W-:Y:S01]  /*11040*/  HSET2.LE.AND R2, R2, R223.reuse, PT ;  /* 0x000000df02027233 */ /* 0x100fe20003803000 */
[----:B------:R-:W-:Y:S01]  /*11050*/  PRMT R0, R22, 0x5410, R3 ;  /* 0x0000541016007816 */ /* 0x000fe20000000003 */
[----:B------:R-:W-:Y:S01]  /*11060*/  HSET2.LE.AND R3, R9, R223, PT ;  /* 0x000000df09037233 */ /* 0x000fe20003803000 */
[----:B------:R-:W-:-:S03]  /*11070*/  PRMT R11, R11, 0x5410, R20 ;  /* 0x000054100b0b7816 */ /* 0x000fc60000000014 */
[--C-:B------:R-:W-:Y:S02]  /*11080*/  HSET2.LE.AND R0, R0, R223.reuse, PT ;  /* 0x000000df00007233 */ /* 0x100fe40003803000 */
[----:B------:R-:W-:Y:S01]  /*11090*/  HSET2.LE.AND R11, R11, R223, PT ;  /* 0x000000df0b0b7233 */ /* 0x000fe20003803000 */
[----:B---3--:R-:W-:Y:S01]  /*110a0*/  HMMA.16816.F32 R120, R4, R46, R136 ;  /* 0x0000002e0478723c */ /* 0x008fe20000001888 */
[----:B------:R-:W-:Y:S02]  /*110b0*/  IMAD.MOV.U32 R176, RZ, RZ, R91 ;  /* 0x000000ffffb07224 */ /* 0x000fe400078e005b */
[----:B------:R-:W-:-:S04]  /*110c0*/  IMAD.MOV.U32 R177, RZ, RZ, R90 ;  /* 0x000000ffffb17224 */ /* 0x000fc800078e005a */
[----:B------:R-:W-:Y:S02]  /*110d0*/  IMAD.MOV.U32 R136, RZ, RZ, R229 ;  /* 0x000000ffff887224 */ /* 0x000fe400078e00e5 */
[----:B------:R-:W-:Y:S02]  /*110e0*/  IMAD.MOV.U32 R137, RZ, RZ, R236 ;  /* 0x000000ffff897224 */ /* 0x000fe400078e00ec */
[----:B------:R-:W-:Y:S02]  /*110f0*/  IMAD.MOV.U32 R138, RZ, RZ, R235 ;  /* 0x000000ffff8a7224 */ /* 0x000fe400078e00eb */
[----:B------:R-:W-:Y:S01]  /*11100*/  IMAD.MOV.U32 R139, RZ, RZ, R83 ;  /* 0x000000ffff8b7224 */ /* 0x000fe200078e0053 */
[----:B------:R-:W-:Y:S01]  /*11110*/  HMMA.16816.F32 R124, R4, R44, R140 ;  /* 0x0000002c047c723c */ /* 0x000fe2000000188c */
[----:B------:R-:W-:Y:S02]  /*11120*/  IMAD.MOV.U32 R178, RZ, RZ, R89 ;  /* 0x000000ffffb27224 */ /* 0x000fe400078e0059 */
[----:B------:R-:W-:-:S04]  /*11130*/  IMAD.MOV.U32 R179, RZ, RZ, R88 ;  /* 0x000000ffffb37224 */ /* 0x000fc800078e0058 */
[----:B------:R-:W-:Y:S01]  /*11140*/  IMAD.MOV.U32 R140, RZ, RZ, R95 ;  /* 0x000000ffff8c7224 */ /* 0x000fe200078e005f */
[----:B------:R-:W-:Y:S01]  /*11150*/  HMMA.16816.F32 R116, R4, R42, R84 ;  /* 0x0000002a0474723c */ /* 0x000fe20000001854 */
[----:B------:R-:W-:Y:S02]  /*11160*/  IMAD.MOV.U32 R141, RZ, RZ, R94 ;  /* 0x000000ffff8d7224 */ /* 0x000fe400078e005e */
[----:B------:R-:W-:Y:S02]  /*11170*/  IMAD.MOV.U32 R142, RZ, RZ, R93 ;  /* 0x000000ffff8e7224 */ /* 0x000fe400078e005d */
[----:B------:R-:W-:-:S03]  /*11180*/  IMAD.MOV.U32 R143, RZ, RZ, R92 ;  /* 0x000000ffff8f7224 */ /* 0x000fc600078e005c */
[C---:B------:R-:W-:Y:S08]  /*11190*/  HMMA.16816.F32 R104, R4.reuse, R24, R96 ;  /* 0x000000180468723c */ /* 0x040ff00000001860 */
[C---:B----4-:R-:W-:Y:S08]  /*111a0*/  HMMA.16816.F32 R84, R4.reuse, R14, R112 ;  /* 0x0000000e0454723c */ /* 0x050ff00000001870 */
[C---:B------:R-:W-:Y:S08]  /*111b0*/  HMMA.16816.F32 R88, R4.reuse, R12, R148 ;  /* 0x0000000c0458723c */ /* 0x040ff00000001894 */
        /* <DEDUP_REMOVED lines=8> */
[----:B--2---:R-:W-:Y:S02]  /*11240*/  LOP3.LUT R9, R239, R2, RZ, 0xc0, !PT ;  /* 0x00000002ef097212 */ /* 0x004fe400078ec0ff */
[----:B------:R-:W-:Y:S02]  /*11250*/  LOP3.LUT R2, R23, R234, R48, 0x96, !PT ;  /* 0x000000ea17027212 */ /* 0x000fe400078e9630 */
[----:B------:R-:W-:Y:S01]  /*11260*/  LOP3.LUT R10, R238, R3, RZ, 0xc0, !PT ;  /* 0x00000003ee0a7212 */ /* 0x000fe200078ec0ff */
[----:B------:R-:W-:Y:S02]  /*11270*/  LDSM.16.MT88.4 R20, [R188+0x9400] ;  /* 0x00940000bc14783b */ /* 0x000fe40000004200 */
[----:B------:R-:W-:Y:S01]  /*11280*/  IMAD.WIDE.U32 R2, R2, -0x2daee0ad, RZ ;  /* 0xd2511f5302027825 */ /* 0x000fe200078e00ff */
[----:B------:R-:W-:-:S02]  /*11290*/  LOP3.LUT R8, R197, R0, RZ, 0xc0, !PT ;  /* 0x00000000c5087212 */ /* 0x000fc400078ec0ff */
[----:B------:R-:W-:Y:S01]  /*112a0*/  LOP3.LUT R11, R237, R11, RZ, 0xc0, !PT ;  /* 0x0000000bed0b7212 */ /* 0x000fe200078ec0ff */
[----:B------:R-:W2:Y:S01]  /*112b0*/  LDL.LU R197, [R1+0x248] ;  /* 0x0002480001c57983 */ /* 0x000ea20000300800 */
[----:B------:R-:W-:-:S05]  /*112c0*/  LOP3.LUT R0, R3, R252, R50, 0x96, !PT ;  /* 0x000000fc03007212 */ /* 0x000fca00078e9632 */
[----:B------:R-:W-:Y:S01]  /*112d0*/  HMMA.16816.F32 R76, R8, R26, R132 ;  /* 0x0000001a084c723c */ /* 0x000fe20000001884 */
[----:B------:R-:W-:Y:S01]  /*112e0*/  LOP3.LUT R4, R0, 0xffff, RZ, 0xc0, !PT ;  /* 0x0000ffff00047812 */ /* 0x000fe200078ec0ff */
[----:B------:R-:W-:Y:S01]  /*112f0*/  LDSM.16.MT88.4 R48, [R188+0xb400] ;  /* 0x00b40000bc30783b */ /* 0x000fe20000004200 */
[--C-:B------:R-:W-:Y:S02]  /*11300*/  SHF.R.U32.HI R5, RZ, 0x10, R0.reuse ;  /* 0x00000010ff057819 */ /* 0x100fe40000011600 */
[----:B------:R-:W-:-:S03]  /*11310*/  SHF.R.U32.HI R7, RZ, 0x18, R0 ;  /* 0x00000018ff077819 */ /* 0x000fc60000011600 */
[----:B------:R-:W-:Y:S01]  /*11320*/  HMMA.16816.F32 R132, R8, R12, R136 ;  /* 0x0000000c0884723c */ /* 0x000fe20000001888 */
[----:B------:R-:W-:-:S06]  /*11330*/  LOP3.LUT R3, R2, 0xffff, RZ, 0xc0, !PT ;  /* 0x0000ffff02037812 */ /* 0x000fcc00078ec0ff */
[----:B------:R-:W-:Y:S02]  /*11340*/  LOP3.LUT R12, R0, 0xff, RZ, 0xc0, !PT ;  /* 0x000000ff000c7812 */ /* 0x000fe400078ec0ff */
[----:B------:R-:W-:Y:S02]  /*11350*/  SHF.R.U32.HI R0, RZ, 0x8, R4 ;  /* 0x00000008ff007819 */ /* 0x000fe40000011604 */
[----:B------:R-:W-:Y:S02]  /*11360*/  LOP3.LUT R4, R5, 0xff, RZ, 0xc0, !PT ;  /* 0x000000ff05047812 */ /* 0x000fe400078ec0ff */
[----:B------:R-:W-:Y:S02]  /*11370*/  LOP3.LUT R6, R2, 0xff, RZ, 0xc0, !PT ;  /* 0x000000ff02067812 */ /* 0x000fe400078ec0ff */
[--C-:B------:R-:W-:Y:S02]  /*11380*/  SHF.R.U32.HI R13, RZ, 0x10, R2.reuse ;  /* 0x00000010ff0d7819 */ /* 0x100fe40000011602 */
[----:B------:R-:W-:-:S02]  /*11390*/  SHF.R.U32.HI R5, RZ, 0x18, R2 ;  /* 0x00000018ff057819 */ /* 0x000fc40000011602 */
[----:B------:R-:W-:Y:S02]  /*113a0*/  PRMT R2, R4, 0x5410, R7 ;  /* 0x0000541004027816 */ /* 0x000fe40000000007 */
[----:B------:R-:W-:Y:S02]  /*113b0*/  SHF.R.U32.HI R3, RZ, 0x8, R3 ;  /* 0x00000008ff037819 */ /* 0x000fe40000011603 */
[----:B------:R-:W-:Y:S01]  /*113c0*/  LOP3.LUT R7, R13, 0xff, RZ, 0xc0, !PT ;  /* 0x000000ff0d077812 */ /* 0x000fe200078ec0ff */
[--C-:B------:R-:W-:Y:S01]  /*113d0*/  HSET2.LE.AND R2, R2, R223.reuse, PT ;  /* 0x000000df02027233 */ /* 0x100fe20003803000 */
[----:B------:R-:W-:Y:S01]  /*113e0*/  PRMT R3, R6, 0x5410, R3 ;  /* 0x0000541006037816 */ /* 0x000fe20000000003 */
[----:B------:R-:W-:Y:S01]  /*113f0*/  HMMA.16816.F32 R64, R8, R40, R244 ;  /* 0x000000280840723c */ /* 0x000fe200000018f4 */
[----:B------:R-:W-:Y:S02]  /*11400*/  PRMT R7, R7, 0x5410, R5 ;  /* 0x0000541007077816 */ /* 0x000fe40000000005 */
[----:B------:R-:W-:Y:S01]  /*11410*/  PRMT R0, R12, 0x5410, R0 ;  /* 0x000054100c007816 */ /* 0x000fe20000000000 */
[----:B------:R-:W-:Y:S01]  /*11420*/  HSET2.LE.AND R3, R3, R223, PT ;  /* 0x000000df03037233 */ /* 0x000fe20003803000 */
[----:B------:R-:W-:-:S03]  /*11430*/  LOP3.LUT R5, R158, R2, RZ, 0xc0, !PT ;  /* 0x000000029e057212 */ /* 0x000fc600078ec0ff */
[----:B------:R-:W-:Y:S01]  /*11440*/  HMMA.16816.F32 R60, R8, R42, R60 ;  /* 0x0000002a083c723c */ /* 0x000fe2000000183c */
[----:B------:R-:W-:-:S07]  /*11450*/  LOP3.LUT R2, R37, R234, R52, 0x96, !PT ;  /* 0x000000ea25027212 */ /* 0x000fce00078e9634 */
[C---:B------:R-:W-:Y:S01]  /*11460*/  HMMA.16816.F32 R40, R8.reuse, R24, R144 ;  /* 0x000000180828723c */ /* 0x040fe20000001890 */
[----:B------:R-:W-:Y:S01]  /*11470*/  HSET2.LE.AND R0, R0, R223, PT ;  /* 0x000000df00007233 */ /* 0x000fe20003803000 */
[----:B------:R-:W-:Y:S01]  /*11480*/  LOP3.LUT R6, R157, R3, RZ, 0xc0, !PT ;  /* 0x000000039d067212 */ /* 0x000fe200078ec0ff */
[----:B------:R-:W1:Y:S05]  /*11490*/  LDSM.16.MT88.4 R24, [R188+0xa400] ;  /* 0x00a40000bc18783b */ /* 0x000e6a0000004200 */
[----:B------:R-:W-:Y:S01]  /*114a0*/  HMMA.16816.F32 R136, R8, R14, R176 ;  /* 0x0000000e0888723c */ /* 0x000fe200000018b0 */
[----:B------:R-:W-:-:S06]  /*114b0*/  IMAD.WIDE.U32 R2, R2, -0x2daee0ad, RZ ;  /* 0xd2511f5302027825 */ /* 0x000fcc00078e00ff */
[----:B------:R-:W-:Y:S01]  /*114c0*/  IMAD.MOV.U32 R176, RZ, RZ, R251 ;  /* 0x000000ffffb07224 */ /* 0x000fe200078e00fb */
[----:B------:R-:W-:Y:S01]  /*114d0*/  HMMA.16816.F32 R144, R8, R18, R168 ;  /* 0x000000120890723c */ /* 0x000fe200000018a8 */
[----:B------:R-:W-:Y:S02]  /*114e0*/  IMAD.MOV.U32 R177, RZ, RZ, R250 ;  /* 0x000000ffffb17224 */ /* 0x000fe400078e00fa */
[----:B------:R-:W-:Y:S02]  /*114f0*/  IMAD.MOV.U32 R178, RZ, RZ, R108 ;  /* 0x000000ffffb27224 */ /* 0x000fe400078e006c */
[----:B------:R-:W-:-:S03]  /*11500*/  IMAD.MOV.U32 R179, RZ, RZ, R109 ;  /* 0x000000ffffb37224 */ /* 0x000fc600078e006d */
[----:B------:R-:W-:Y:S01]  /*11510*/  HMMA.16816.F32 R72, R8, R44, R172 ;  /* 0x0000002c0848723c */ /* 0x000fe200000018ac */
[----:B------:R-:W-:Y:S01]  /*11520*/  IMAD.MOV.U32 R168, RZ, RZ, R219 ;  /* 0x000000ffffa87224 */ /* 0x000fe200078e00db */
[----:B------:R-:W-:Y:S01]  /*11530*/  LOP3.LUT R4, R159, R0, RZ, 0xc0, !PT ;  /* 0x000000009f047212 */ /* 0x000fe200078ec0ff */
[----:B------:R-:W-:-:S05]  /*11540*/  IMAD.MOV.U32 R169, RZ, RZ, R218 ;  /* 0x000000ffffa97224 */ /* 0x000fca00078e00da */
[----:B------:R-:W-:Y:S01]  /*11550*/  HMMA.16816.F32 R68, R8, R46, R240 ;  /* 0x0000002e0844723c */ /* 0x000fe200000018f0 */
[----:B------:R-:W-:Y:S01]  /*11560*/  IMAD.MOV.U32 R170, RZ, RZ, R217 ;  /* 0x000000ffffaa7224 */ /* 0x000fe200078e00d9 */
[----:B------:R-:W-:Y:S01]  /*11570*/  LDSM.16.MT88.4 R44, [R190+0xa400] ;  /* 0x00a40000be2c783b */ /* 0x000fe20000004200 */
[----:B------:R-:W-:Y:S01]  /*11580*/  IMAD.MOV.U32 R171, RZ, RZ, R216 ;  /* 0x000000ffffab7224 */ /* 0x000fe200078e00d8 */
[----:B------:R-:W-:-:S04]  /*11590*/  LOP3.LUT R0, R3, R252, R38, 0x96, !PT ;  /* 0x000000fc03007212 */ /* 0x000fc800078e9626 */
[C---:B------:R-:W-:Y:S01]  /*115a0*/  HMMA.16816.F32 R140, R8.reuse, R16, R140 ;  /* 0x00000010088c723c */ /* 0x040fe2000000188c */
[----:B------:R-:W3:Y:S01]  /*115b0*/  LDSM.16.MT88.4 R16, [R190+0x9400] ;  /* 0x00940000be10783b */ /* 0x000ee20000004200 */
[----:B------:R-:W-:Y:S01]  /*115c0*/  SHF.R.U32.HI R12, RZ, 0x18, R2 ;  /* 0x00000018ff0c7819 */ /* 0x000fe20000011602 */
[----:B------:R-:W-:Y:S02]  /*115d0*/  HSET2.LE.AND R7, R7, R223, PT ;  /* 0x000000df07077233 */ /* 0x000fe40003803000 */
[----:B------:R-:W4:Y:S03]  /*115e0*/  LDL.LU R251, [R1+0x244] ;  /* 0x0002440001fb7983 */ /* 0x000f260000300800 */
[C---:B------:R-:W-:Y:S01]  /*115f0*/  HMMA.16816.F32 R152, R8.reuse, R56, R176 ;  /* 0x000000380898723c */ /* 0x040fe200000018b0 */
[----:B------:R-:W-:Y:S01]  /*11600*/  LOP3.LUT R3, R2, 0xffff, RZ, 0xc0, !PT ;  /* 0x0000ffff02037812 */ /* 0x000fe200078ec0ff */
[----:B------:R-:W2:Y:S06]  /*11610*/  LDL.LU R250, [R1+0x240] ;  /* 0x0002400001fa7983 */ /* 0x000eac0000300800 */
[----:B------:R-:W-:Y:S01]  /*11620*/  HMMA.16816.F32 R148, R8, R58, R168 ;  /* 0x0000003a0894723c */ /* 0x000fe200000018a8 */
[----:B------:R-:W1:Y:S01]  /*11630*/  LDSM.16.MT88.4 R56, [R190+0xb400] ;  /* 0x00b40000be38783b */ /* 0x000e620000004200 */
[----:B------:R-:W-:-:S02]  /*11640*/  LOP3.LUT R14, R0, 0xff, RZ, 0xc0, !PT ;  /* 0x000000ff000e7812 */ /* 0x000fc400078ec0ff */
[--C-:B------:R-:W-:Y:S01]  /*11650*/  SHF.R.U32.HI R13, RZ, 0x18, R0.reuse ;  /* 0x00000018ff0d7819 */ /* 0x100fe20000011600 */
[----:B------:R1:W5:Y:S02]  /*11660*/  LDL.LU R108, [R1+0x23c] ;  /* 0x00023c00016c7983 */ /* 0x0003640000300800 */
[----:B------:R-:W-:Y:S02]  /*11670*/  LOP3.LUT R8, R0, 0xffff, RZ, 0xc0, !PT ;  /* 0x0000ffff00087812 */ /* 0x000fe400078ec0ff */
[----:B------:R-:W-:Y:S01]  /*11680*/  SHF.R.U32.HI R9, RZ, 0x10, R0 ;  /* 0x00000010ff097819 */ /* 0x000fe20000011600 */
[----:B------:R1:W5:Y:S01]  /*11690*/  LDL.LU R109, [R1+0x238] ;  /* 0x00023800016d7983 */ /* 0x0003620000300800 */
[----:B------:R-:W-:Y:S02]  /*116a0*/  LOP3.LUT R10, R2, 0xff, RZ, 0xc0, !PT ;  /* 0x000000ff020a7812 */ /* 0x000fe400078ec0ff */
[----:B------:R-:W-:Y:S01]  /*116b0*/  SHF.R.U32.HI R0, RZ, 0x8, R3 ;  /* 0x00000008ff007819 */ /* 0x000fe20000011603 */
[----:B------:R1:W5:Y:S01]  /*116c0*/  LDL.LU R219, [R1+0x234] ;  /* 0x0002340001db7983 */ /* 0x0003620000300800 */
[----:B------:R-:W-:-:S02]  /*116d0*/  SHF.R.U32.HI R3, RZ, 0x8, R8 ;  /* 0x00000008ff037819 */ /* 0x000fc40000011608 */
[----:B------:R-:W-:Y:S01]  /*116e0*/  LOP3.LUT R8, R9, 0xff, RZ, 0xc0, !PT ;  /* 0x000000ff09087812 */ /* 0x000fe200078ec0ff */
[----:B------:R1:W5:Y:S01]  /*116f0*/  LDL.LU R218, [R1+0x230] ;  /* 0x0002300001da7983 */ /* 0x0003620000300800 */
[----:B------:R-:W-:Y:S02]  /*11700*/  PRMT R9, R10, 0x5410, R0 ;  /* 0x000054100a097816 */ /* 0x000fe40000000000 */
[----:B------:R-:W-:Y:S01]  /*11710*/  PRMT R0, R14, 0x5410, R3 ;  /* 0x000054100e007816 */ /* 0x000fe20000000003 */
[----:B------:R2:W5:Y:S01]  /*11720*/  LDL.LU R217, [R1+0x22c] ;  /* 0x00022c0001d97983 */ /* 0x0005620000300800 */
[----:B------:R-:W-:-:S03]  /*11730*/  SHF.R.U32.HI R11, RZ, 0x10, R2 ;  /* 0x00000010ff0b7819 */ /* 0x000fc60000011602 */
[--C-:B------:R-:W-:Y:S01]  /*11740*/  HSET2.LE.AND R0, R0, R223.reuse, PT ;  /* 0x000000df00007233 */ /* 0x100fe20003803000 */
[----:B------:R-:W-:Y:S01]  /*11750*/  PRMT R2, R8, 0x5410, R13 ;  /* 0x0000541008027816 */ /* 0x000fe2000000000d */
[----:B------:R-:W-:Y:S01]  /*11760*/  LDSM.16.MT88.4 R36, [R190+0xb800] ;  /* 0x00b80000be24783b */ /* 0x000fe20000004200 */
[----:B------:R-:W-:Y:S02]  /*11770*/  LOP3.LUT R11, R11, 0xff, RZ, 0xc0, !PT ;  /* 0x000000ff0b0b7812 */ /* 0x000fe400078ec0ff */
[----:B------:R-:W-:Y:S02]  /*11780*/  LOP3.LUT R8, R212, R0, RZ, 0xc0, !PT ;  /* 0x00000000d4087212 */ /* 0x000fe400078ec0ff */
[----:B------:R-:W-:Y:S01]  /*11790*/  LOP3.LUT R7, R156, R7, RZ, 0xc0, !PT ;  /* 0x000000079c077212 */ /* 0x000fe200078ec0ff */
[--C-:B------:R-:W-:Y:S01]  /*117a0*/  HSET2.LE.AND R3, R9, R223.reuse, PT ;  /* 0x000000df09037233 */ /* 0x100fe20003803000 */
[----:B------:R-:W-:Y:S01]  /*117b0*/  LOP3.LUT R0, R186, R181, RZ, 0x3c, !PT ;  /* 0x000000b5ba007212 */ /* 0x000fe200078e3cff */
[--C-:B------:R-:W-:Y:S01]  /*117c0*/  HSET2.LE.AND R2, R2, R223.reuse, PT ;  /* 0x000000df02027233 */ /* 0x100fe20003803000 */
[----:B------:R-:W-:Y:S01]  /*117d0*/  PRMT R11, R11, 0x5410, R12 ;  /* 0x000054100b0b7816 */ /* 0x000fe2000000000c */
[----:B------:R2:W5:Y:S02]  /*117e0*/  LDL.LU R216, [R1+0x228] ;  /* 0x0002280001d87983 */ /* 0x0005640000300800 */
[----:B------:R-:W-:Y:S01]  /*117f0*/  IMAD.WIDE.U32 R12, R0, -0x326172a9, RZ ;  /* 0xcd9e8d57000c7825 */ /* 0x000fe200078e00ff */
[----:B------:R-:W-:Y:S01]  /*11800*/  LOP3.LUT R9, R211, R2, RZ, 0xc0, !PT ;  /* 0x00000002d3097212 */ /* 0x000fe200078ec0ff */
[----:B------:R-:W-:Y:S01]  /*11810*/  HSET2.LE.AND R11, R11, R223, PT ;  /* 0x000000df0b0b7233 */ /* 0x000fe20003803000 */
[----:B-1----:R-:W-:Y:S01]  /*11820*/  HMMA.16816.F32 R160, R4, R24, R104 ;  /* 0x0000001804a0723c */ /* 0x002fe20000001868 */
[----:B------:R-:W-:Y:S01]  /*11830*/  LOP3.LUT R10, R210, R3, RZ, 0xc0, !PT ;  /* 0x00000003d20a7212 */ /* 0x000fe200078ec0ff */
[----:B------:R1:W5:Y:S01]  /*11840*/  LDL.LU R212, [R1+0x224] ;  /* 0x0002240001d47983 */ /* 0x0003620000300800 */
[----:B------:R-:W-:-:S02]  /*11850*/  LOP3.LUT R2, R13, R198, R54, 0x96, !PT ;  /* 0x000000c60d027212 */ /* 0x000fc400078e9636 */
[----:B------:R-:W-:Y:S01]  /*11860*/  LOP3.LUT R0, R249, R195, R12, 0x96, !PT ;  /* 0x000000c3f9007212 */ /* 0x000fe200078e960c */
[----:B------:R1:W5:Y:S02]  /*11870*/  LDL.LU R211, [R1+0x220] ;  /* 0x0002200001d37983 */ /* 0x0003640000300800 */
[C---:B------:R-:W-:Y:S01]  /*11880*/  HMMA.16816.F32 R124, R4.reuse, R20, R124 ;  /* 0x00000014047c723c */ /* 0x040fe2000000187c */
[----:B------:R-:W-:Y:S01]  /*11890*/  IMAD.WIDE.U32 R2, R2, -0x2daee0ad, RZ ;  /* 0xd2511f5302027825 */ /* 0x000fe200078e00ff */
[----:B------:R-:W-:Y:S01]  /*118a0*/  LOP3.LUT R11, R209, R11, RZ, 0xc0, !PT ;  /* 0x0000000bd10b7212 */ /* 0x000fe200078ec0ff */
[----:B------:R1:W5:Y:S05]  /*118b0*/  LDL.LU R210, [R1+0x21c] ;  /* 0x00021c0001d27983 */ /* 0x00036a0000300800 */
[C---:B------:R-:W-:Y:S01]  /*118c0*/  HMMA.16816.F32 R120, R4.reuse, R22, R120 ;  /* 0x000000160478723c */ /* 0x040fe20000001878 */
[----:B------:R-:W-:Y:S01]  /*118d0*/  LOP3.LUT R3, R3, R193, R110, 0x96, !PT ;  /* 0x000000c103037212 */ /* 0x000fe200078e966e */
[----:B------:R1:W5:Y:S04]  /*118e0*/  LDL.LU R209, [R1+0x218] ;  /* 0x0002180001d17983 */ /* 0x0003680000300800 */
[----:B------:R-:W-:Y:S02]  /*118f0*/  LDSM.16.MT88.4 R52, [R188+0x9800] ;  /* 0x00980000bc34783b */ /* 0x000fe40000004200 */
[C---:B---3--:R-:W-:Y:S08]  /*11900*/  HMMA.16816.F32 R128, R4.reuse, R16, R128 ;  /* 0x000000100480723c */ /* 0x048ff00000001880 */
        /* <DEDUP_REMOVED lines=8> */
[----:B------:R-:W-:Y:S01]  /*11990*/  IMAD.WIDE.U32 R4, R0, -0x2daee0ad, RZ ;  /* 0xd2511f5300047825 */ /* 0x000fe200078e00ff */
[----:B------:R-:W-:Y:S04]  /*119a0*/  HMMA.16816.F32 R80, R8, R24, R40 ;  /* 0x000000180850723c */ /* 0x000fe80000001828 */
[----:B------:R-:W-:Y:S01]  /*119b0*/  LOP3.LUT R0, R5, R192, R2, 0x96, !PT ;  /* 0x000000c005007212 */ /* 0x000fe200078e9602 */
[----:B------:R-:W-:-:S04]  /*119c0*/  IMAD.WIDE.U32 R2, R3, -0x326172a9, RZ ;  /* 0xcd9e8d5703027825 */ /* 0x000fc800078e00ff */
[----:B------:R-:W-:Y:S01]  /*119d0*/  IMAD.WIDE.U32 R40, R0, -0x326172a9, RZ ;  /* 0xcd9e8d5700287825 */ /* 0x000fe200078e00ff */
[----:B------:R-:W-:-:S04]  /*119e0*/  LOP3.LUT R3, R3, R191, R248, 0x96, !PT ;  /* 0x000000bf03037212 */ /* 0x000fc800078e96f8 */
[----:B------:R-:W-:Y:S01]  /*119f0*/  LOP3.LUT R0, R41, R189, R2, 0x96, !PT ;  /* 0x000000bd29007212 */ /* 0x000fe200078e9602 */
[----:B------:R-:W-:Y:S01]  /*11a00*/  HMMA.16816.F32 R76, R8, R26, R76 ;  /* 0x0000001a084c723c */ /* 0x000fe2000000184c */
[----:B------:R-:W-:-:S06]  /*11a10*/  IMAD.WIDE.U32 R2, R3, -0x2daee0ad, RZ ;  /* 0xd2511f5303027825 */ /* 0x000fcc00078e00ff */
[----:B------:R-:W-:Y:S01]  /*11a20*/  IMAD.WIDE.U32 R26, R0, -0x2daee0ad, RZ ;  /* 0xd2511f53001a7825 */ /* 0x000fe200078e00ff */
[----:B------:R-:W-:-:S04]  /*11a30*/  LOP3.LUT R0, R3, R224, R4, 0x96, !PT ;  /* 0x000000e003007212 */ /* 0x000fc800078e9604 */
[----:B------:R-:W-:Y:S01]  /*11a40*/  LOP3.LUT R2, R27, R231, R2, 0x96, !PT ;  /* 0x000000e71b027212 */ /* 0x000fe200078e9602 */
[----:B------:R-:W-:-:S04]  /*11a50*/  IMAD.WIDE.U32 R24, R0, -0x326172a9, RZ ;  /* 0xcd9e8d5700187825 */ /* 0x000fc800078e00ff */
[----:B------:R-:W-:Y:S01]  /*11a60*/  IMAD.WIDE.U32 R2, R2, -0x326172a9, RZ ;  /* 0xcd9e8d5702027825 */ /* 0x000fe200078e00ff */
[----:B------:R-:W-:Y:S04]  /*11a70*/  HMMA.16816.F32 R88, R8, R16, R64 ;  /* 0x000000100858723c */ /* 0x000fe80000001840 */
[----:B------:R-:W-:Y:S02]  /*11a80*/  LOP3.LUT R0, R3, R232, R24, 0x96, !PT ;  /* 0x000000e803007212 */ /* 0x000fe400078e9618 */
[C---:B------:R-:W-:Y:S02]  /*11a90*/  LOP3.LUT R3, R2.reuse, 0xffff, RZ, 0xc0, !PT ;  /* 0x0000ffff02037812 */ /* 0x040fe400078ec0ff */
[----:B------:R-:W-:Y:S02]  /*11aa0*/  SHF.R.U32.HI R4, RZ, 0x10, R2 ;  /* 0x00000010ff047819 */ /* 0x000fe40000011602 */
[----:B------:R-:W-:-:S02]  /*11ab0*/  LOP3.LUT R16, R2, 0xff, RZ, 0xc0, !PT ;  /* 0x000000ff02107812 */ /* 0x000fc400078ec0ff */
[----:B------:R-:W-:Y:S02]  /*11ac0*/  SHF.R.U32.HI R15, RZ, 0x18, R2 ;  /* 0x00000018ff0f7819 */ /* 0x000fe40000011602 */
[----:B------:R-:W-:Y:S02]  /*11ad0*/  SHF.R.U32.HI R6, RZ, 0x8, R3 ;  /* 0x00000008ff067819 */ /* 0x000fe40000011603 */
[----:B------:R-:W-:Y:S02]  /*11ae0*/  LOP3.LUT R2, R0, 0xffff, RZ, 0xc0, !PT ;  /* 0x0000ffff00027812 */ /* 0x000fe400078ec0ff */
[----:B------:R-:W-:Y:S02]  /*11af0*/  SHF.R.U32.HI R3, RZ, 0x10, R0 ;  /* 0x00000010ff037819 */ /* 0x000fe40000011600 */
[----:B------:R-:W-:Y:S02]  /*11b00*/  LOP3.LUT R5, R4, 0xff, RZ, 0xc0, !PT ;  /* 0x000000ff04057812 */ /* 0x000fe400078ec0ff */
[----:B------:R-:W-:-:S02]  /*11b10*/  SHF.R.U32.HI R4, RZ, 0x8, R2 ;  /* 0x00000008ff047819 */ /* 0x000fc40000011602 */
[----:B------:R-:W-:Y:S02]  /*11b20*/  LOP3.LUT R2, R3, 0xff, RZ, 0xc0, !PT ;  /* 0x000000ff03027812 */ /* 0x000fe400078ec0ff */
[----:B------:R-:W-:Y:S02]  /*11b30*/  LOP3.LUT R14, R0, 0xff, RZ, 0xc0, !PT ;  /* 0x000000ff000e7812 */ /* 0x000fe400078ec0ff */
[----:B------:R-:W-:Y:S02]  /*11b40*/  SHF.R.U32.HI R7, RZ, 0x18, R0 ;  /* 0x00000018ff077819 */ /* 0x000fe40000011600 */
[----:B------:R-:W-:Y:S02]  /*11b50*/  PRMT R3, R5, 0x5410, R15 ;  /* 0x0000541005037816 */ /* 0x000fe4000000000f */
[----:B------:R-:W-:Y:S02]  /*11b60*/  PRMT R0, R16, 0x5410, R6 ;  /* 0x0000541010007816 */ /* 0x000fe40000000006 */
[----:B------:R-:W-:Y:S01]  /*11b70*/  PRMT R5, R2, 0x5410, R7 ;  /* 0x0000541002057816 */ /* 0x000fe20000000007 */
[--C-:B------:R-:W-:Y:S01]  /*11b80*/  HSET2.LE.AND R2, R3, R223.reuse, PT ;  /* 0x000000df03027233 */ /* 0x100fe20003803000 */
[----:B------:R-:W-:Y:S01]  /*11b90*/  PRMT R4, R14, 0x5410, R4 ;  /* 0x000054100e047816 */ /* 0x000fe20000000004 */
[----:B------:R-:W-:-:S03]  /*11ba0*/  HSET2.LE.AND R0, R0, R223, PT ;  /* 0x000000df00007233 */ /* 0x000fc60003803000 */
[----:B------:R-:W-:Y:S01]  /*11bb0*/  LOP3.LUT R7, R185, R2, RZ, 0xc0, !PT ;  /* 0x00000002b9077212 */ /* 0x000fe200078ec0ff */
[--C-:B------:R-:W-:Y:S01]  /*11bc0*/  HSET2.LE.AND R3, R4, R223.reuse, PT ;  /* 0x000000df04037233 */ /* 0x100fe20003803000 */
[----:B------:R-:W-:Y:S02]  /*11bd0*/  LOP3.LUT R6, R187, R0, RZ, 0xc0, !PT ;  /* 0x00000000bb067212 */ /* 0x000fe400078ec0ff */
[----:B------:R-:W-:Y:S01]  /*11be0*/  LOP3.LUT R2, R13, R198, R206, 0x96, !PT ;  /* 0x000000c60d027212 */ /* 0x000fe200078e96ce */
[C---:B------:R-:W-:Y:S01]  /*11bf0*/  HMMA.16816.F32 R100, R8.reuse, R20, R72 ;  /* 0x000000140864723c */ /* 0x040fe20000001848 */
[----:B------:R-:W-:Y:S01]  /*11c00*/  LOP3.LUT R0, R215, R195, R12, 0x96, !PT ;  /* 0x000000c3d7007212 */ /* 0x000fe200078e960c */
[----:B------:R1:W5:Y:S01]  /*11c10*/  LDL.LU.64 R206, [R1+0x210] ;  /* 0x0002100001ce7983 */ /* 0x0003620000300a00 */
[----:B------:R-:W-:Y:S01]  /*11c20*/  LOP3.LUT R4, R199, R3, RZ, 0xc0, !PT ;  /* 0x00000003c7047212 */ /* 0x000fe200078ec0ff */
[----:B------:R-:W-:Y:S02]  /*11c30*/  IMAD.WIDE.U32 R2, R2, -0x2daee0ad, RZ ;  /* 0xd2511f5302027825 */ /* 0x000fe400078e00ff */
[----:B------:R1:W5:Y:S02]  /*11c40*/  LDL.LU R198, [R1+0x20c] ;  /* 0x00020c0001c67983 */ /* 0x0003640000300800 */
[C---:B------:R-:W-:Y:S01]  /*11c50*/  HMMA.16816.F32 R84, R8.reuse, R18, R60 ;  /* 0x000000120854723c */ /* 0x040fe2000000183c */
[----:B------:R-:W-:Y:S01]  /*11c60*/  LOP3.LUT R3, R3, R193, R204, 0x96, !PT ;  /* 0x000000c103037212 */ /* 0x000fe200078e96cc */
[----:B------:R1:W5:Y:S04]  /*11c70*/  LDL.LU R195, [R1+0x208] ;  /* 0x0002080001c37983 */ /* 0x0003680000300800 */
[----:B------:R1:W5:Y:S02]  /*11c80*/  LDL.LU.64 R204, [R1+0x200] ;  /* 0x0002000001cc7983 */ /* 0x0003640000300a00 */
[C---:B------:R-:W-:Y:S02]  /*11c90*/  HMMA.16816.F32 R60, R8.reuse, R48, R140 ;  /* 0x00000030083c723c */ /* 0x040fe4000000188c */
[----:B------:R1:W5:Y:S04]  /*11ca0*/  LDL.LU R193, [R1+0x1f8] ;  /* 0x0001f80001c17983 */ /* 0x0003680000300800 */
[----:B------:R-:W-:Y:S02]  /*11cb0*/  LDSM.16.MT88.4 R16, [R190+0xa800] ;  /* 0x00a80000be10783b */ /* 0x000fe40000004200 */
[C---:B------:R-:W-:Y:S02]  /*11cc0*/  HMMA.16816.F32 R72, R8.reuse, R50, R144 ;  /* 0x000000320848723c */ /* 0x040fe40000001890 */
[----:B------:R-:W-:Y:S06]  /*11cd0*/  LDSM.16.MT88.4 R12, [R188+0xb800] ;  /* 0x00b80000bc0c783b */ /* 0x000fec0000004200 */
[C---:B------:R-:W-:Y:S01]  /*11ce0*/  HMMA.16816.F32 R92, R8.reuse, R22, R68 ;  /* 0x00000016085c723c */ /* 0x040fe20000001844 */
[----:B------:R-:W-:Y:S07]  /*11cf0*/  LDSM.16.MT88.4 R20, [R188+0xa800] ;  /* 0x00a80000bc14783b */ /* 0x000fee0000004200 */
[C---:B------:R-:W-:Y:S01]  /*11d00*/  HMMA.16816.F32 R64, R8.reuse, R46, R136 ;  /* 0x0000002e0840723c */ /* 0x040fe20000001888 */
[----:B------:R-:W-:Y:S01]  /*11d10*/  HSET2.LE.AND R5, R5, R223, PT ;  /* 0x000000df05057233 */ /* 0x000fe20003803000 */
[----:B------:R-:W-:Y:S06]  /*11d20*/  LDSM.16.MT88.4 R144, [R190+0xac00] ;  /* 0x00ac0000be90783b */ /* 0x000fec0000004200 */
[C---:B------:R-:W-:Y:S08]  /*11d30*/  HMMA.16816.F32 R48, R8.reuse, R56, R152 ;  /* 0x000000380830723c */ /* 0x040ff00000001898 */
[----:B------:R-:W-:Y:S01]  /*11d40*/  HMMA.16816.F32 R68, R8, R44, R132 ;  /* 0x0000002c0844723c */ /* 0x000fe20000001884 */
[----:B------:R-:W3:Y:S01]  /*11d50*/  LDSM.16.MT88.4 R44, [R190+0x9800] ;  /* 0x00980000be2c783b */ /* 0x000ee20000004200 */
[----:B------:R-:W-:-:S03]  /*11d60*/  LOP3.LUT R5, R196, R5, RZ, 0xc0, !PT ;  /* 0x00000005c4057212 */ /* 0x000fc600078ec0ff */
[----:B------:R-:W-:Y:S03]  /*11d70*/  LDSM.16.MT88.4 R152, [R188+0xac00] ;  /* 0x00ac0000bc98783b */ /* 0x000fe60000004200 */
[----:B------:R-:W-:Y:S07]  /*11d80*/  HMMA.16816.F32 R56, R8, R58, R148 ;  /* 0x0000003a0838723c */ /* 0x000fee0000001894 */
[----:B------:R-:W-:-:S05]  /*11d90*/  IMAD.WIDE.U32 R8, R0, -0x2daee0ad, RZ ;  /* 0xd2511f5300087825 */ /* 0x000fca00078e00ff */
[----:B------:R-:W-:Y:S01]  /*11da0*/  LOP3.LUT R0, R9, R192, R2, 0x96, !PT ;  /* 0x000000c009007212 */ /* 0x000fe200078e9602 */
[----:B------:R-:W-:Y:S01]  /*11db0*/  IMAD.WIDE.U32 R2, R3, -0x326172a9, RZ ;  /* 0xcd9e8d5703027825 */ /* 0x000fe200078e00ff */
[----:B------:R1:W5:Y:S03]  /*11dc0*/  LDL.LU R192, [R1+0x1f4] ;  /* 0x0001f40001c07983 */ /* 0x0003660000300800 */
[----:B------:R-:W-:Y:S01]  /*11dd0*/  IMAD.WIDE.U32 R180, R0, -0x326172a9, RZ ;  /* 0xcd9e8d5700b47825 */ /* 0x000fe200078e00ff */
[----:B------:R-:W-:Y:S02]  /*11de0*/  LOP3.LUT R3, R3, R191, R214, 0x96, !PT ;  /* 0x000000bf03037212 */ /* 0x000fe400078e96d6 */
[----:B------:R1:W5:Y:S02]  /*11df0*/  LDL.LU R191, [R1+0x1f0] ;  /* 0x0001f00001bf7983 */ /* 0x0003640000300800 */
[----:B------:R-:W-:-:S02]  /*11e00*/  LOP3.LUT R0, R181, R189, R2, 0x96, !PT ;  /* 0x000000bdb5007212 */ /* 0x000fc400078e9602 */
[----:B------:R1:W5:Y:S01]  /*11e10*/  LDL.LU R189, [R1+0x1ec] ;  /* 0x0001ec0001bd7983 */ /* 0x0003620000300800 */
[----:B------:R-:W-:-:S04]  /*11e20*/  IMAD.WIDE.U32 R2, R3, -0x2daee0ad, RZ ;  /* 0xd2511f5303027825 */ /* 0x000fc800078e00ff */
[----:B------:R-:W-:Y:S01]  /*11e30*/  IMAD.WIDE.U32 R110, R0, -0x2daee0ad, RZ ;  /* 0xd2511f53006e7825 */ /* 0x000fe200078e00ff */
[----:B------:R-:W-:-:S04]  /*11e40*/  LOP3.LUT R0, R3, R224, R8, 0x96, !PT ;  /* 0x000000e003007212 */ /* 0x000fc800078e9608 */
[----:B------:R-:W-:Y:S01]  /*11e50*/  LOP3.LUT R2, R111, R231, R2, 0x96, !PT ;  /* 0x000000e76f027212 */ /* 0x000fe200078e9602 */
[----:B------:R-:W-:-:S04]  /*11e60*/  IMAD.WIDE.U32 R42, R0, -0x326172a9, RZ ;  /* 0xcd9e8d57002a7825 */ /* 0x000fc800078e00ff */
[----:B------:R-:W-:-:S05]  /*11e70*/  IMAD.WIDE.U32 R2, R2, -0x326172a9, RZ ;  /* 0xcd9e8d5702027825 */ /* 0x000fca00078e00ff */
[----:B------:R-:W-:Y:S02]  /*11e80*/  LOP3.LUT R0, R3, R232, R42, 0x96, !PT ;  /* 0x000000e803007212 */ /* 0x000fe400078e962a */
[C---:B------:R-:W-:Y:S02]  /*11e90*/  LOP3.LUT R3, R2.reuse, 0xffff, RZ, 0xc0, !PT ;  /* 0x0000ffff02037812 */ /* 0x040fe400078ec0ff */
[----:B------:R-:W-:Y:S02]  /*11ea0*/  LOP3.LUT R24, R2, 0xff, RZ, 0xc0, !PT ;  /* 0x000000ff02187812 */ /* 0x000fe400078ec0ff */
[--C-:B------:R-:W-:Y:S02]  /*11eb0*/  SHF.R.U32.HI R11, RZ, 0x10, R2.reuse ;  /* 0x00000010ff0b7819 */ /* 0x100fe40000011602 */
[----:B------:R-:W-:Y:S02]  /*11ec0*/  SHF.R.U32.HI R10, RZ, 0x18, R2 ;  /* 0x00000018ff0a7819 */ /* 0x000fe40000011602 */
[----:B------:R-:W-:-:S02]  /*11ed0*/  LOP3.LUT R2, R0, 0xffff, RZ, 0xc0, !PT ;  /* 0x0000ffff00027812 */ /* 0x000fc400078ec0ff */
[----:B------:R-:W-:Y:S02]  /*11ee0*/  SHF.R.U32.HI R3, RZ, 0x8, R3 ;  /* 0x00000008ff037819 */ /* 0x000fe40000011603 */
[----:B------:R-:W-:Y:S02]  /*11ef0*/  LOP3.LUT R11, R11, 0xff, RZ, 0xc0, !PT ;  /* 0x000000ff0b0b7812 */ /* 0x000fe400078ec0ff */
[----:B------:R-:W-:Y:S02]  /*11f00*/  SHF.R.U32.HI R8, RZ, 0x8, R2 ;  /* 0x00000008ff087819 */ /* 0x000fe40000011602 */
[----:B------:R-:W-:Y:S02]  /*11f10*/  LOP3.LUT R9, R0, 0xff, RZ, 0xc0, !PT ;  /* 0x000000ff00097812 */ /* 0x000fe400078ec0ff */
[----:B------:R-:W-:Y:S02]  /*11f20*/  PRMT R2, R24, 0x5410, R3 ;  /* 0x0000541018027816 */ /* 0x000fe40000000003 */
[----:B------:R-:W-:-:S02]  /*11f30*/  SHF.R.U32.HI R3, RZ, 0x10, R0 ;  /* 0x00000010ff037819 */ /* 0x000fc40000011600 */
[----:B------:R-:W-:Y:S02]  /*11f40*/  PRMT R11, R11, 0x5410, R10 ;  /* 0x000054100b0b7816 */ /* 0x000fe4000000000a */
[----:B------:R-:W-:Y:S02]  /*11f50*/  PRMT R8, R9, 0x5410, R8 ;  /* 0x0000541009087816 */ /* 0x000fe40000000008 */
[----:B------:R-:W-:Y:S01]  /*11f60*/  SHF.R.U32.HI R10, RZ, 0x18, R0 ;  /* 0x00000018ff0a7819 */ /* 0x000fe20000011600 */
[--C-:B------:R-:W-:Y:S01]  /*11f70*/  HSET2.LE.AND R0, R2, R223.reuse, PT ;  /* 0x000000df02007233 */ /* 0x100fe20003803000 */
[----:B------:R-:W-:Y:S01]  /*11f80*/  LOP3.LUT R9, R3, 0xff, RZ, 0xc0, !PT ;  /* 0x000000ff03097812 */ /* 0x000fe200078ec0ff */
[----:B------:R-:W-:-:S03]  /*11f90*/  HSET2.LE.AND R2, R11, R223, PT ;  /* 0x000000df0b027233 */ /* 0x000fc60003803000 */
[----:B------:R-:W-:Y:S02]  /*11fa0*/  PRMT R9, R9, 0x5410, R10 ;  /* 0x0000541009097816 */ /* 0x000fe4000000000a */
[----:B------:R-:W-:Y:S01]  /*11fb0*/  LOP3.LUT R10, R208, R0, RZ, 0xc0, !PT ;  /* 0x00000000d00a7212 */ /* 0x000fe200078ec0ff */
[----:B------:R-:W-:Y:S01]  /*11fc0*/  IMAD.MOV.U32 R208, RZ, RZ, R234 ;  /* 0x000000ffffd07224 */ /* 0x000fe200078e00ea */
[--C-:B------:R-:W-:Y:S01]  /*11fd0*/  HSET2.LE.AND R3, R8, R223.reuse, PT ;  /* 0x000000df08037233 */ /* 0x100fe20003803000 */
[----:B------:R-:W-:Y:S01]  /*11fe0*/  LOP3.LUT R11, R203, R2, RZ, 0xc0, !PT ;  /* 0x00000002cb0b7212 */ /* 0x000fe200078ec0ff */
[----:B------:R-:W-:Y:S02]  /*11ff0*/  HSET2.LE.AND R9, R9, R223, PT ;  /* 0x000000df09097233 */ /* 0x000fe40003803000 */
[----:B------:R-:W-:Y:S02]  /*12000*/  LOP3.LUT R2, R25, R208, R40, 0x96, !PT ;  /* 0x000000d019027212 */ /* 0x000fe400078e9628 */
[----:B------:R-:W-:-:S02]  /*12010*/  LOP3.LUT R8, R213, R3, RZ, 0xc0, !PT ;  /* 0x00000003d5087212 */ /* 0x000fc400078ec0ff */
[----:B------:R-:W-:Y:S01]  /*12020*/  LOP3.LUT R9, R220, R9, RZ, 0xc0, !PT ;  /* 0x00000009dc097212 */ /* 0x000fe200078ec0ff */
[----:B------:R-:W-:Y:S01]  /*12030*/  IMAD.WIDE.U32 R2, R2, -0x2daee0ad, RZ ;  /* 0xd2511f5302027825 */ /* 0x000fe200078e00ff */
[C---:B---3--:R-:W-:Y:S04]  /*12040*/  HMMA.16816.F32 R132, R4.reuse, R44, R128 ;  /* 0x0000002c0484723c */ /* 0x048fe80000001880 */
[----:B------:R-:W-:Y:S02]  /*12050*/  LOP3.LUT R0, R3, R252, R26, 0x96, !PT ;  /* 0x000000fc03007212 */ /* 0x000fe400078e961a */
[----:B------:R-:W-:Y:S02]  /*12060*/  LOP3.LUT R3, R2, 0xffff, RZ, 0xc0, !PT ;  /* 0x0000ffff02037812 */ /* 0x000fe400078ec0ff */
[C---:B------:R-:W-:Y:S08]  /*12070*/  HMMA.16816.F32 R128, R4.reuse, R46, R116 ;  /* 0x0000002e0480723c */ /* 0x040ff00000001874 */
[C---:B------:R-:W-:Y:S08]  /*12080*/  HMMA.16816.F32 R140, R4.reuse, R52, R124 ;  /* 0x00000034048c723c */ /* 0x040ff0000000187c */
[C---:B------:R-:W-:Y:S08]  /*12090*/  HMMA.16816.F32 R136, R4.reuse, R54, R120 ;  /* 0x000000360488723c */ /* 0x040ff00000001878 */
[C---:B------:R-:W-:Y:S08]  /*120a0*/  HMMA.16816.F32 R116, R4.reuse, R16, R104 ;  /* 0x000000100474723c */ /* 0x040ff00000001868 */
[C---:B------:R-:W-:Y:S01]  /*120b0*/  HMMA.16816.F32 R124, R4.reuse, R20, R160 ;  /* 0x00000014047c723c */ /* 0x040fe200000018a0 */
[----:B------:R-:W-:Y:S07]  /*120c0*/  LDSM.16.MT88.4 R160, [R190+0x9c00] ;  /* 0x009c0000bea0783b */ /* 0x000fee0000004200 */
[C---:B------:R-:W-:Y:S08]  /*120d0*/  HMMA.16816.F32 R120, R4.reuse, R22, R164 ;  /* 0x000000160478723c */ /* 0x040ff000000018a4 */
[C---:B------:R-:W-:Y:S01]  /*120e0*/  HMMA.16816.F32 R112, R4.reuse, R18, R168 ;  /* 0x000000120470723c */ /* 0x040fe200000018a8 */
[----:B------:R-:W-:Y:S07]  /*120f0*/  LDSM.16.MT88.4 R168, [R188+0x9c00] ;  /* 0x009c0000bca8783b */ /* 0x000fee0000004200 */
[C---:B------:R-:W-:Y:S08]  /*12100*/  HMMA.16816.F32 R96, R4.reuse, R12, R96 ;  /* 0x0000000c0460723c */ /* 0x040ff00000001860 */
[C---:B------:R-:W-:Y:S08]  /*12110*/  HMMA.16816.F32 R104, R4.reuse, R14, R176 ;  /* 0x0000000e0468723c */ /* 0x040ff000000018b0 */
[C---:B------:R-:W-:Y:S08]  /*12120*/  HMMA.16816.F32 R172, R4.reuse, R36, R172 ;  /* 0x0000002404ac723c */ /* 0x040ff000000018ac */
[----:B------:R-:W-:Y:S07]  /*12130*/  HMMA.16816.F32 R148, R4, R38, R156 ;  /* 0x000000260494723c */ /* 0x000fee000000189c */
[--C-:B------:R-:W-:Y:S01]  /*12140*/  SHF.R.U32.HI R5, RZ, 0x10, R2.reuse ;  /* 0x00000010ff057819 */ /* 0x100fe20000011602 */
[----:B------:R-:W-:Y:S01]  /*12150*/  HMMA.16816.F32 R60, R8, R12, R60 ;  /* 0x0000000c083c723c */ /* 0x000fe2000000183c */
[----:B------:R-:W-:-:S02]  /*12160*/  SHF.R.U32.HI R6, RZ, 0x18, R2 ;  /* 0x00000018ff067819 */ /* 0x000fc40000011602 */
[----:B------:R-:W-:Y:S02]  /*12170*/  SHF.R.U32.HI R4, RZ, 0x8, R3 ;  /* 0x00000008ff047819 */ /* 0x000fe40000011603 */
[----:B------:R-:W-:Y:S02]  /*12180*/  LOP3.LUT R3, R5, 0xff, RZ, 0xc0, !PT ;  /* 0x000000ff05037812 */ /* 0x000fe400078ec0ff */
[----:B------:R-:W-:Y:S02]  /*12190*/  LOP3.LUT R12, R2, 0xff, RZ, 0xc0, !PT ;  /* 0x000000ff020c7812 */ /* 0x000fe400078ec0ff */
[----:B------:R-:W-:Y:S02]  /*121a0*/  LOP3.LUT R2, R0, 0xffff, RZ, 0xc0, !PT ;  /* 0x0000ffff00027812 */ /* 0x000fe400078ec0ff */
[----:B------:R-:W-:Y:S02]  /*121b0*/  PRMT R3, R3, 0x5410, R6 ;  /* 0x0000541003037816 */ /* 0x000fe40000000006 */
[----:B------:R-:W-:-:S02]  /*121c0*/  SHF.R.U32.HI R5, RZ, 0x8, R2 ;  /* 0x00000008ff057819 */ /* 0x000fc40000011602 */
[----:B------:R-:W-:Y:S02]  /*121d0*/  SHF.R.U32.HI R2, RZ, 0x10, R0 ;  /* 0x00000010ff027819 */ /* 0x000fe40000011600 */
[----:B------:R-:W-:Y:S02]  /*121e0*/  LOP3.LUT R7, R0, 0xff, RZ, 0xc0, !PT ;  /* 0x000000ff00077812 */ /* 0x000fe400078ec0ff */
[----:B------:R-:W-:Y:S02]  /*121f0*/  PRMT R12, R12, 0x5410, R4 ;  /* 0x000054100c0c7816 */ /* 0x000fe40000000004 */
[----:B------:R-:W-:Y:S01]  /*12200*/  LOP3.LUT R4, R2, 0xff, RZ, 0xc0, !PT ;  /* 0x000000ff02047812 */ /* 0x000fe200078ec0ff */
[----:B------:R-:W-:Y:S01]  /*12210*/  HSET2.LE.AND R2, R3, R223, PT ;  /* 0x000000df03027233 */ /* 0x000fe20003803000 */
[----:B------:R-:W-:Y:S01]  /*12220*/  PRMT R5, R7, 0x5410, R5 ;  /* 0x0000541007057816 */ /* 0x000fe20000000005 */
[----:B------:R-:W-:Y:S01]  /*12230*/  HMMA.16816.F32 R156, R8, R20, R80 ;  /* 0x00000014089c723c */ /* 0x000fe20000001850 */
[----:B------:R-:W3:Y:S01]  /*12240*/  LDSM.16.MT88.4 R80, [R188+0xbc00] ;  /* 0x00bc0000bc50783b */ /* 0x000ee20000004200 */
[----:B------:R-:W-:-:S02]  /*12250*/  SHF.R.U32.HI R6, RZ, 0x18, R0 ;  /* 0x00000018ff067819 */ /* 0x000fc40000011600 */
[----:B------:R-:W-:-:S04]  /*12260*/  HSET2.LE.AND R3, R5, R223, PT ;  /* 0x000000df05037233 */ /* 0x000fc80003803000 */
[----:B------:R-:W-:Y:S01]  /*12270*/  HMMA.16816.F32 R100, R8, R52, R100 ;  /* 0x000000340864723c */ /* 0x000fe20000001864 */
[----:B------:R-:W-:Y:S01]  /*12280*/  HSET2.LE.AND R0, R12, R223, PT ;  /* 0x000000df0c007233 */ /* 0x000fe20003803000 */
[----:B------:R-:W-:-:S06]  /*12290*/  PRMT R4, R4, 0x5410, R6 ;  /* 0x0000541004047816 */ /* 0x000fcc0000000006 */
[C---:B------:R-:W-:Y:S07]  /*122a0*/  HMMA.16816.F32 R52, R8.reuse, R54, R92 ;  /* 0x000000360834723c */ /* 0x040fee000000185c */
[----:B------:R-:W-:Y:S01]  /*122b0*/  LOP3.LUT R95, R184, R2, RZ, 0xc0, !PT ;  /* 0x00000002b85f7212 */ /* 0x000fe200078ec0ff */
[----:B------:R-:W-:Y:S01]  /*122c0*/  HMMA.16816.F32 R68, R8, R16, R68 ;  /* 0x000000100844723c */ /* 0x000fe20000001844 */
[----:B------:R-:W-:Y:S02]  /*122d0*/  LOP3.LUT R2, R43, R208, R180, 0x96, !PT ;  /* 0x000000d02b027212 */ /* 0x000fe400078e96b4 */
[----:B------:R-:W-:-:S05]  /*122e0*/  LOP3.LUT R92, R202, R3, RZ, 0xc0, !PT ;  /* 0x00000003ca5c7212 */ /* 0x000fca00078ec0ff */
[----:B------:R-:W-:Y:S01]  /*122f0*/  HMMA.16816.F32 R64, R8, R18, R64 ;  /* 0x000000120840723c */ /* 0x000fe20000001840 */
[----:B------:R-:W-:Y:S01]  /*12300*/  IMAD.WIDE.U32 R2, R2, -0x2daee0ad, RZ ;  /* 0xd2511f5302027825 */ /* 0x000fe200078e00ff */
[----:B------:R-:W-:-:S06]  /*12310*/  HSET2.LE.AND R4, R4, R223, PT ;  /* 0x000000df04047233 */ /* 0x000fcc0003803000 */
[C---:B------:R-:W-:Y:S01]  /*12320*/  HMMA.16816.F32 R16, R8.reuse, R14, R72 ;  /* 0x0000000e0810723c */ /* 0x040fe20000001848 */
[----:B------:R-:W1:Y:S01]  /*12330*/  LDSM.16.MT88.4 R12, [R190+0xbc00] ;  /* 0x00bc0000be0c783b */ /* 0x000e620000004200 */
[----:B------:R-:W-:Y:S02]  /*12340*/  LOP3.LUT R94, R200, R0, RZ, 0xc0, !PT ;  /* 0x00000000c85e7212 */ /* 0x000fe400078ec0ff */
[----:B------:R-:W-:Y:S02]  /*12350*/  LOP3.LUT R0, R3, R252, R110, 0x96, !PT ;  /* 0x000000fc03007212 */ /* 0x000fe400078e966e */
[----:B------:R-:W-:Y:S02]  /*12360*/  LOP3.LUT R3, R2, 0xffff, RZ, 0xc0, !PT ;  /* 0x0000ffff02037812 */ /* 0x000fe400078ec0ff */
[----:B------:R-:W-:Y:S01]  /*12370*/  HMMA.16816.F32 R164, R8, R44, R88 ;  /* 0x0000002c08a4723c */ /* 0x000fe20000001858 */
[----:B------:R-:W-:Y:S02]  /*12380*/  LOP3.LUT R93, R201, R4, RZ, 0xc0, !PT ;  /* 0x00000004c95d7212 */ /* 0x000fe400078ec0ff */
[----:B------:R-:W-:-:S02]  /*12390*/  SHF.R.U32.HI R4, RZ, 0x10, R2 ;  /* 0x00000010ff047819 */ /* 0x000fc40000011602 */
[----:B------:R-:W-:-:S03]  /*123a0*/  SHF.R.U32.HI R7, RZ, 0x18, R2 ;  /* 0x00000018ff077819 */ /* 0x000fc60000011602 */
[----:B------:R-:W-:Y:S01]  /*123b0*/  HMMA.16816.F32 R84, R8, R46, R84 ;  /* 0x0000002e0854723c */ /* 0x000fe20000001854 */
[----:B------:R-:W-:Y:S02]  /*123c0*/  SHF.R.U32.HI R3, RZ, 0x8, R3 ;  /* 0x00000008ff037819 */ /* 0x000fe40000011603 */
[----:B------:R-:W-:-:S05]  /*123d0*/  LOP3.LUT R5, R4, 0xff, RZ, 0xc0, !PT ;  /* 0x000000ff04057812 */ /* 0x000fca00078ec0ff */
[----:B------:R-:W-:Y:S01]  /*123e0*/  HMMA.16816.F32 R20, R8, R22, R76 ;  /* 0x000000160814723c */ /* 0x000fe2000000184c */
[----:B------:R-:W-:-:S07]  /*123f0*/  LOP3.LUT R6, R0, 0xff, RZ, 0xc0, !PT ;  /* 0x000000ff00067812 */ /* 0x000fce00078ec0ff */
[C---:B------:R-:W-:Y:S08]  /*12400*/  HMMA.16816.F32 R48, R8.reuse, R36, R48 ;  /* 0x000000240830723c */ /* 0x040ff00000001830 */
[----:B------:R-:W-:Y:S07]  /*12410*/  HMMA.16816.F32 R56, R8, R38, R56 ;  /* 0x000000260838723c */ /* 0x000fee0000001838 */
[----:B------:R-:W-:-:S02]  /*12420*/  LOP3.LUT R8, R2, 0xff, RZ, 0xc0, !PT ;  /* 0x000000ff02087812 */ /* 0x000fc400078ec0ff */
[----:B------:R-:W-:-:S04]  /*12430*/  LOP3.LUT R2, R0, 0xffff, RZ, 0xc0, !PT ;  /* 0x0000ffff00027812 */ /* 0x000fc800078ec0ff */
[----:B------:R-:W-:Y:S02]  /*12440*/  SHF.R.U32.HI R4, RZ, 0x8, R2 ;  /* 0x00000008ff047819 */ /* 0x000fe40000011602 */
[----:B------:R-:W-:Y:S02]  /*12450*/  PRMT R2, R8, 0x5410, R3 ;  /* 0x0000541008027816 */ /* 0x000fe40000000003 */
[----:B------:R-:W-:Y:S02]  /*12460*/  SHF.R.U32.HI R3, RZ, 0x10, R0 ;  /* 0x00000010ff037819 */ /* 0x000fe40000011600 */
[----:B------:R-:W-:Y:S02]  /*12470*/  PRMT R7, R5, 0x5410, R7 ;  /* 0x0000541005077816 */ /* 0x000fe40000000007 */
[----:B------:R-:W-:Y:S02]  /*12480*/  PRMT R6, R6, 0x5410, R4 ;  /* 0x0000541006067816 */ /* 0x000fe40000000004 */
[----:B------:R-:W-:-:S02]  /*12490*/  SHF.R.U32.HI R5, RZ, 0x18, R0 ;  /* 0x00000018ff057819 */ /* 0x000fc40000011600 */
[----:B------:R-:W-:Y:S01]  /*124a0*/  LOP3.LUT R4, R3, 0xff, RZ, 0xc0, !PT ;  /* 0x000000ff03047812 */ /* 0x000fe200078ec0ff */
[----:B------:R-:W-:-:S03]  /*124b0*/  IMAD.MOV.U32 R199, RZ, RZ, R233 ;  /* 0x000000ffffc77224 */ /* 0x000fc600078e00e9 */
[----:B------:R-:W-:Y:S01]  /*124c0*/  PRMT R4, R4, 0x5410, R5 ;  /* 0x0000541004047816 */ /* 0x000fe20000000005 */
[--C-:B------:R-:W-:Y:S02]  /*124d0*/  HSET2.LE.AND R0, R2, R223.reuse, PT ;  /* 0x000000df02007233 */ /* 0x100fe40003803000 */
[--C-:B------:R-:W-:Y:S02]  /*124e0*/  HSET2.LE.AND R2, R7, R223.reuse, PT ;  /* 0x000000df07027233 */ /* 0x100fe40003803000 */
[--C-:B------:R-:W-:Y:S02]  /*124f0*/  HSET2.LE.AND R3, R6, R223.reuse, PT ;  /* 0x000000df06037233 */ /* 0x100fe40003803000 */
[----:B------:R-:W-:Y:S01]  /*12500*/  HSET2.LE.AND R4, R4, R223, PT ;  /* 0x000000df04047233 */ /* 0x000fe20003803000 */
[----:B--2---:R-:W-:Y:S01]  /*12510*/  ISETP.GT.AND P1, PT, R197, R199, PT ;  /* 0x000000c7c500720c */ /* 0x004fe20003f24270 */
[----:B---3--:R-:W-:Y:S07]  /*12520*/  HMMA.16816.F32 R72, R92, R80, R96 ;  /* 0x000000505c48723c */ /* 0x008fee0000001860 */
[----:B------:R-:W-:-:S02]  /*12530*/  LOP3.LUT R98, R222, R0, RZ, 0xc0, !PT ;  /* 0x00000000de627212 */ /* 0x000fc400078ec0ff */
[----:B------:R-:W-:Y:S02]  /*12540*/  LOP3.LUT R99, R221, R2, RZ, 0xc0, !PT ;  /* 0x00000002dd637212 */ /* 0x000fe400078ec0ff */
[----:B------:R-:W-:Y:S02]  /*12550*/  LOP3.LUT R96, R226, R3, RZ, 0xc0, !PT ;  /* 0x00000003e2607212 */ /* 0x000fe400078ec0ff */
[----:B------:R-:W-:Y:S01]  /*12560*/  LOP3.LUT R97, R225, R4, RZ, 0xc0, !PT ;  /* 0x00000004e1617212 */ /* 0x000fe200078ec0ff */
[----:B------:R-:W-:Y:S01]  /*12570*/  HMMA.16816.F32 R140, R92, R168, R140 ;  /* 0x000000a85c8c723c */ /* 0x000fe2000000188c */
[----:B------:R-:W-:-:S07]  /*12580*/  IADD3 R196, P0, R34, -0x100, RZ ;  /* 0xffffff0022c47810 */ /* 0x000fce0007f1e0ff */
        /* <DEDUP_REMOVED lines=8> */
[----:B-1----:R-:W-:Y:S01]  /*12610*/  HMMA.16816.F32 R88, R92, R12, R172 ;  /* 0x0000000c5c58723c */ /* 0x002fe200000018ac */
[----:B------:R-:W-:-:S07]  /*12620*/  IMAD.MOV.U32 R107, RZ, RZ, R197 ;  /* 0x000000ffff6b7224 */ /* 0x000fce00078e00c5 */
[----:B------:R-:W-:Y:S01]  /*12630*/  HMMA.16816.F32 R92, R92, R14, R148 ;  /* 0x0000000e5c5c723c */ /* 0x000fe20000001894 */
[----:B------:R-:W-:-:S07]  /*12640*/  IADD3.X R197, R35, -0x1, RZ, P0, !PT ;  /* 0xffffffff23c57810 */ /* 0x000fce00007fe4ff */
[C---:B------:R-:W-:Y:S08]  /*12650*/  HMMA.16816.F32 R164, R96.reuse, R160, R164 ;  /* 0x000000a060a4723c */ /* 0x040ff000000018a4 */
[C---:B------:R-:W-:Y:S08]  /*12660*/  HMMA.16816.F32 R148, R96.reuse, R144, R68 ;  /* 0x000000906094723c */ /* 0x040ff00000001844 */
[C---:B------:R-:W-:Y:S08]  /*12670*/  HMMA.16816.F32 R172, R96.reuse, R168, R100 ;  /* 0x000000a860ac723c */ /* 0x040ff00000001864 */
[----:B------:R-:W-:Y:S01]  /*12680*/  HMMA.16816.F32 R160, R96, R162, R84 ;  /* 0x000000a260a0723c */ /* 0x000fe20000001854 */
[----:B----4-:R-:W-:-:S02]  /*12690*/  IMAD.MOV.U32 R101, RZ, RZ, R251 ;  /* 0x000000ffff657224 */ /* 0x010fc400078e00fb */
[----:B------:R-:W-:-:S05]  /*126a0*/  IMAD.MOV.U32 R102, RZ, RZ, R250 ;  /* 0x000000ffff667224 */ /* 0x000fca00078e00fa */
[----:B------:R-:W-:Y:S01]  /*126b0*/  HMMA.16816.F32 R156, R96, R152, R156 ;  /* 0x00000098609c723c */ /* 0x000fe2000000189c */
[----:B------:R-:W-:Y:S02]  /*126c0*/  IMAD.MOV.U32 R103, RZ, RZ, R228 ;  /* 0x000000ffff677224 */ /* 0x000fe400078e00e4 */
[----:B------:R-:W-:-:S05]  /*126d0*/  IMAD.MOV.U32 R100, RZ, RZ, R227 ;  /* 0x000000ffff647224 */ /* 0x000fca00078e00e3 */
        /* <DEDUP_REMOVED lines=8> */
[----:B------:R-:W2:Y:S01]  /*12760*/  LDL.64 R232, [R1+0x160] ;  /* 0x0001600001e87983 */ /* 0x000ea20000100a00 */
[----:B------:R-:W-:-:S04]  /*12770*/  DEPBAR.LE SB0, 0x0 ;  /* 0x000080000000791a */ /* 0x000fc80000000000 */
[----:B------:R-:W3:Y:S04]  /*12780*/  LDL R196, [R1+0x84] ;  /* 0x0000840001c47983 */ /* 0x000ee80000100800 */
[----:B------:R-:W4:Y:S04]  /*12790*/  LDL.64 R228, [R1+0x1b0] ;  /* 0x0001b00001e47983 */ /* 0x000f280000100a00 */
[----:B------:R-:W4:Y:S01]  /*127a0*/  LDL.64 R234, [R1+0x1b8] ;  /* 0x0001b80001ea7983 */ /* 0x000f220000100a00 */
[----:B------:R-:W-:Y:S03]  /*127b0*/  WARPSYNC 0xffffffff ;  /* 0xffffffff00007948 */ /* 0x000fe60003800000 */
[----:B------:R-:W-:Y:S06]  /*127c0*/  BAR.SYNC.DEFER_BLOCKING 0x0 ;  /* 0x0000000000007b1d */ /* 0x000fec0000010000 */
[----:B-----5:R-:W-:Y:S04]  /*127d0*/  @P4 STS [R195+0x9000], RZ ;  /* 0x009000ffc3004388 */ /* 0x020fe80000000800 */
[----:B------:R-:W-:Y:S04]  /*127e0*/  @P4 STS [R195+0x9004], RZ ;  /* 0x009004ffc3004388 */ /* 0x000fe80000000800 */
[----:B------:R-:W-:Y:S01]  /*127f0*/  @P4 STS.64 [R195+0x9008], RZ ;  /* 0x009008ffc3004388 */ /* 0x000fe20000000a00 */
[----:B--2---:R-:W-:-:S02]  /*12800*/  SHF.L.U64.HI R0, R232, 0x6, R233 ;  /* 0x00000006e8007819 */ /* 0x004fc400000102e9 */
[----:B---3--:R-:W-:Y:S01]  /*12810*/  IADD3 R197, R196, -0x3, RZ ;  /* 0xfffffffdc4c57810 */ /* 0x008fe20007ffe0ff */
[----:B------:R-:W-:-:S03]  /*12820*/  IMAD.SHL.U32 R5, R232, 0x40, RZ ;  /* 0x00000040e8057824 */ /* 0x000fc600078e00ff */
[----:B------:R-:W-:Y:S01]  /*12830*/  SHF.R.S32.HI R4, RZ, 0x1f, R197 ;  /* 0x0000001fff047819 */ /* 0x000fe200000114c5 */
[----:B------:R-:W-:Y:S02]  /*12840*/  IMAD R0, R0, R197, RZ ;  /* 0x000000c500007224 */ /* 0x000fe400078e02ff */
[----:B----4-:R-:W-:Y:S02]  /*12850*/  IMAD.MOV.U32 R3, RZ, RZ, R229 ;  /* 0x000000ffff037224 */ /* 0x010fe400078e00e5 */
[----:B------:R-:W-:Y:S02]  /*12860*/  IMAD.MOV.U32 R2, RZ, RZ, R234 ;  /* 0x000000ffff027224 */ /* 0x000fe400078e00ea */
[-C--:B------:R-:W-:Y:S02]  /*12870*/  IMAD R0, R4, R5.reuse, R0 ;  /* 0x0000000504007224 */ /* 0x080fe400078e0200 */
[----:B------:R-:W-:-:S04]  /*12880*/  IMAD.WIDE.U32 R2, R197, R5, R2 ;  /* 0x00000005c5027225 */ /* 0x000fc800078e0002 */
[----:B------:R-:W-:Y:S01]  /*12890*/  IMAD.IADD R3, R3, 0x1, R0 ;  /* 0x0000000103037824 */ /* 0x000fe200078e0200 */
[CC--:B------:R-:W-:Y:S02]  /*128a0*/  @!P4 LEA R12, P6, R2.reuse, R218.reuse, 0x1 ;  /* 0x000000da020cc211 */ /* 0x0c0fe400078c08ff */
[CC--:B------:R-:W-:Y:S02]  /*128b0*/  @!P3 LEA R10, P1, R2.reuse, R218.reuse, 0x1 ;  /* 0x000000da020ab211 */ /* 0x0c0fe400078208ff */
[----:B------:R-:W-:Y:S02]  /*128c0*/  @!P2 LEA R8, P0, R2, R218, 0x1 ;  /* 0x000000da0208a211 */ /* 0x000fe400078008ff */
[----:B------:R-:W-:Y:S02]  /*128d0*/  LEA R0, P5, R232, R2, 0x5 ;  /* 0x00000002e8007211 */ /* 0x000fe400078a28ff */
[CCC-:B------:R-:W-:Y:S02]  /*128e0*/  @!P4 LEA.HI.X R13, R2.reuse, R219.reuse, R3.reuse, 0x1, P6 ;  /* 0x000000db020dc211 */ /* 0x1c0fe400030f0c03 */
[----:B------:R-:W-:-:S02]  /*128f0*/  @!P3 LEA.HI.X R11, R2, R219, R3, 0x1, P1 ;  /* 0x000000db020bb211 */ /* 0x000fc400008f0c03 */
[----:B------:R-:W-:Y:S01]  /*12900*/  @!P2 LEA.HI.X R9, R2, R219, R3, 0x1, P0 ;  /* 0x000000db0209a211 */ /* 0x000fe200000f0c03 */
[----:B------:R-:W-:Y:S01]  /*12910*/  @!PT LDS RZ, [RZ] ;  /* 0x00000000fffff984 */ /* 0x000fe20000000800 */
[----:B------:R-:W-:Y:S01]  /*12920*/  @!PT LDS RZ, [RZ] ;  /* 0x00000000fffff984 */ /* 0x000fe20000000800 */
[----:B------:R-:W-:Y:S01]  /*12930*/  @!PT LDS RZ, [RZ] ;  /* 0x00000000fffff984 */ /* 0x000fe20000000800 */
[----:B------:R1:W-:Y:S01]  /*12940*/  @!P4 LDGSTS.E.BYPASS.LTC128B.128 [R195+0x9000], [R12.64] ;  /* 0x090000000cc3cfae */ /* 0x0003e2000b901d44 */
[-C--:B------:R-:W-:Y:S02]  /*12950*/  @!P4 LEA R6, P0, R0, R218.reuse, 0x1 ;  /* 0x000000da0006c211 */ /* 0x080fe400078008ff */
[----:B------:R-:W-:Y:S02]  /*12960*/  LEA.HI.X R3, R232, R3, R233, 0x5, P5 ;  /* 0x00000003e8037211 */ /* 0x000fe400028f2ce9 */
[CC--:B------:R-:W-:Y:S01]  /*12970*/  @!P3 LEA R4, P5, R0.reuse, R218.reuse, 0x1 ;  /* 0x000000da0004b211 */ /* 0x0c0fe200078a08ff */
[----:B------:R-:W-:Y:S01]  /*12980*/  @P3 STS.128 [R195+0xa000], RZ ;  /* 0x00a000ffc3003388 */ /* 0x000fe20000000c00 */
[C---:B------:R-:W-:Y:S02]  /*12990*/  @!P2 LEA R2, P1, R0.reuse, R218, 0x1 ;  /* 0x000000da0002a211 */ /* 0x040fe400078208ff */
[CCC-:B------:R-:W-:Y:S01]  /*129a0*/  @!P4 LEA.HI.X R7, R0.reuse, R219.reuse, R3.reuse, 0x1, P0 ;  /* 0x000000db0007c211 */ /* 0x1c0fe200000f0c03 */
[----:B------:R-:W-:Y:S01]  /*129b0*/  @!PT LDS RZ, [RZ] ;  /* 0x00000000fffff984 */ /* 0x000fe20000000800 */
[----:B------:R-:W-:Y:S01]  /*129c0*/  @!PT LDS RZ, [RZ] ;  /* 0x00000000fffff984 */ /* 0x000fe20000000800 */
[----:B------:R-:W-:Y:S01]  /*129d0*/  @!PT LDS RZ, [RZ] ;  /* 0x00000000fffff984 */ /* 0x000fe20000000800 */
[----:B------:R2:W-:Y:S01]  /*129e0*/  @!P3 LDGSTS.E.BYPASS.LTC128B.128 [R195+0xa000], [R10.64+0x40] ;  /* 0x0a0000400ac3bfae */ /* 0x0005e2000b901d44 */
        /* <DEDUP_REMOVED lines=25> */
[----:B------:R-:W4:Y:S04]  /*12b80*/  LDSM.16.M88.4 R44, [R189+0x6c00] ;  /* 0x006c0000bd2c783b */ /* 0x000f280000000200 */
[----:B--2---:R-:W-:Y:S04]  /*12b90*/  LDSM.16.M88.4 R8, [R193] ;  /* 0x00000000c108783b */ /* 0x004fe80000000200 */
[----:B---3--:R-:W-:Y:S04]  /*12ba0*/  LDSM.16.M88.4 R4, [R193+0x1000] ;  /* 0x00100000c104783b */ /* 0x008fe80000000200 */
[----:B------:R-:W2:Y:S04]  /*12bb0*/  LDSM.16.M88.4 R24, [R191+0x6800] ;  /* 0x00680000bf18783b */ /* 0x000ea80000000200 */
[----:B------:R-:W3:Y:S04]  /*12bc0*/  LDSM.16.M88.4 R20, [R191+0x6c00] ;  /* 0x006c0000bf14783b */ /* 0x000ee80000000200 */
[----:B------:R-:W2:Y:S04]  /*12bd0*/  LDSM.16.M88.4 R56, [R189+0x6000] ;  /* 0x00600000bd38783b */ /* 0x000ea80000000200 */
[----:B------:R-:W3:Y:S04]  /*12be0*/  LDSM.16.M88.4 R52, [R189+0x6400] ;  /* 0x00640000bd34783b */ /* 0x000ee80000000200 */
[----:B------:R-:W3:Y:S04]  /*12bf0*/  LDSM.16.M88.4 R36, [R191+0x6400] ;  /* 0x00640000bf24783b */ /* 0x000ee80000000200 */
[----:B------:R-:W3:Y:S01]  /*12c00*/  LDSM.16.M88.4 R40, [R191+0x6000] ;  /* 0x00600000bf28783b */ /* 0x000ee20000000200 */
[----:B-1----:R-:W-:Y:S03]  /*12c10*/  HMMA.16816.F32 R100, R12, R48, RZ ;  /* 0x000000300c64723c */ /* 0x002fe600000018ff */
[----:B------:R-:W0:Y:S05]  /*12c20*/  LDGDEPBAR ;  /* 0x00000000000079af */ /* 0x000e2a0000000000 */
[-C--:B----4-:R-:W-:Y:S08]  /*12c30*/  HMMA.16816.F32 R64, R16, R44.reuse, RZ ;  /* 0x0000002c1040723c */ /* 0x090ff000000018ff */
        /* <DEDUP_REMOVED lines=18> */
[----:B------:R-:W-:Y:S08]  /*12d60*/  HMMA.16816.F32 R220, R8, R36, R180 ;  /* 0x0000002408dc723c */ /* 0x000ff000000018b4 */
[----:B------:R-:W-:Y:S08]  /*12d70*/  HMMA.16816.F32 R104, R4, R38, R64 ;  /* 0x000000260468723c */ /* 0x000ff00000001840 */
[-C--:B------:R-:W-:Y:S08]  /*12d80*/  HMMA.16816.F32 R200, R8, R40.reuse, R200 ;  /* 0x0000002808c8723c */ /* 0x080ff000000018c8 */
[C---:B------:R-:W-:Y:S08]  /*12d90*/  HMMA.16816.F32 R184, R4.reuse, R40, R184 ;  /* 0x0000002804b8723c */ /* 0x040ff000000018b8 */
[C---:B------:R-:W-:Y:S08]  /*12da0*/  HMMA.16816.F32 R176, R4.reuse, R36, R176 ;  /* 0x0000002404b0723c */ /* 0x040ff000000018b0 */
[C---:B------:R-:W-:Y:S08]  /*12db0*/  HMMA.16816.F32 R100, R4.reuse, R42, R100 ;  /* 0x0000002a0464723c */ /* 0x040ff00000001864 */
[C---:B------:R-:W-:Y:S08]  /*12dc0*/  HMMA.16816.F32 R180, R4.reuse, R26, R60 ;  /* 0x0000001a04b4723c */ /* 0x040ff0000000183c */
[----:B------:R-:W-:Y:S01]  /*12dd0*/  HMMA.16816.F32 R228, R4, R22, R12 ;  /* 0x0000001604e4723c */ /* 0x000fe2000000180c */
[----:B------:R-:W-:Y:S04]  /*12de0*/  LDSM.16.M88.4 R4, [R192+0x3000] ;  /* 0x00300000c004783b */ /* 0x000fe80000000200 */
[----:B------:R-:W1:Y:S03]  /*12df0*/  LDSM.16.M88.4 R12, [R189+0x7000] ;  /* 0x00700000bd0c783b */ /* 0x000e660000000200 */
[C---:B------:R-:W-:Y:S08]  /*12e00*/  HMMA.16816.F32 R56, R8.reuse, R42, R56 ;  /* 0x0000002a0838723c */ /* 0x040ff00000001838 */
[C---:B------:R-:W-:Y:S08]  /*12e10*/  HMMA.16816.F32 R64, R8.reuse, R38, R52 ;  /* 0x000000260840723c */ /* 0x040ff00000001834 */
[C---:B------:R-:W-:Y:S08]  /*12e20*/  HMMA.16816.F32 R48, R8.reuse, R26, R48 ;  /* 0x0000001a0830723c */ /* 0x040ff00000001830 */
[----:B------:R-:W-:Y:S01]  /*12e30*/  HMMA.16816.F32 R16, R8, R22, R16 ;  /* 0x000000160810723c */ /* 0x000fe20000001810 */
[----:B------:R-:W2:Y:S07]  /*12e40*/  LDSM.16.M88.4 R8, [R192+0x2000] ;  /* 0x00200000c008783b */ /* 0x000eae0000000200 */
[C---:B-1----:R-:W-:Y:S08]  /*12e50*/  HMMA.16816.F32 R60, R4.reuse, R12, R184 ;  /* 0x0000000c043c723c */ /* 0x042ff000000018b8 */
[----:B------:R-:W-:Y:S08]  /*12e60*/  HMMA.16816.F32 R44, R4, R14, R100 ;  /* 0x0000000e042c723c */ /* 0x000ff00000001864 */
[C---:B--2---:R-:W-:Y:S08]  /*12e70*/  HMMA.16816.F32 R52, R8.reuse, R12, R200 ;  /* 0x0000000c0834723c */ /* 0x044ff000000018c8 */
[C---:B------:R-:W-:Y:S01]  /*12e80*/  HMMA.16816.F32 R20, R8.reuse, R14, R56 ;  /* 0x0000000e0814723c */ /* 0x040fe20000001838 */
[----:B------:R-:W1:Y:S07]  /*12e90*/  LDSM.16.M88.4 R12, [R189+0x7400] ;  /* 0x00740000bd0c783b */ /* 0x000e6e0000000200 */
[-C--:B-1----:R-:W-:Y:S08]  /*12ea0*/  HMMA.16816.F32 R40, R8, R12.reuse, R220 ;  /* 0x0000000c0828723c */ /* 0x082ff000000018dc */
[C---:B------:R-:W-:Y:S08]  /*12eb0*/  HMMA.16816.F32 R36, R4.reuse, R12, R176 ;  /* 0x0000000c0424723c */ /* 0x040ff000000018b0 */
[-C--:B------:R-:W-:Y:S08]  /*12ec0*/  HMMA.16816.F32 R24, R4, R14.reuse, R104 ;  /* 0x0000000e0418723c */ /* 0x080ff00000001868 */
        /* <DEDUP_REMOVED lines=9> */
[-C--:B------:R-:W-:Y:S01]  /*12f60*/  HMMA.16816.F32 R228, R4, R14.reuse, R228 ;  /* 0x0000000e04e4723c */ /* 0x080fe200000018e4 */
[----:B------:R-:W-:Y:S07]  /*12f70*/  LDSM.16.M88.4 R4, [R193+0x3000] ;  /* 0x00300000c104783b */ /* 0x000fee0000000200 */
[----:B------:R-:W-:Y:S01]  /*12f80*/  HMMA.16816.F32 R184, R8, R14, R16 ;  /* 0x0000000e08b8723c */ /* 0x000fe20000001810 */
[----:B------:R-:W1:Y:S04]  /*12f90*/  LDSM.16.M88.4 R12, [R191+0x7000] ;  /* 0x00700000bf0c783b */ /* 0x000e680000000200 */
[----:B------:R-:W2:Y:S03]  /*12fa0*/  LDSM.16.M88.4 R8, [R193+0x2000] ;  /* 0x00200000c108783b */ /* 0x000ea60000000200 */
[-C--:B-1----:R-:W-:Y:S08]  /*12fb0*/  HMMA.16816.F32 R240, R4, R12.reuse, R60 ;  /* 0x0000000c04f0723c */ /* 0x082ff0000000183c */
[----:B--2---:R-:W-:Y:S08]  /*12fc0*/  HMMA.16816.F32 R224, R8, R12, R52 ;  /* 0x0000000c08e0723c */ /* 0x004ff00000001834 */
        /* <DEDUP_REMOVED lines=20> */
[C---:B-1----:R-:W-:Y:S08]  /*13110*/  HMMA.16816.F32 R180, R4.reuse, R14, R200 ;  /* 0x0000000e04b4723c */ /* 0x042ff000000018c8 */
[-C--:B------:R-:W-:Y:S08]  /*13120*/  HMMA.16816.F32 R228, R4, R12.reuse, R240 ;  /* 0x0000000c04e4723c */ /* 0x080ff000000018f0 */
        /* <DEDUP_REMOVED lines=8> */
[----:B-1----:R-:W-:Y:S08]  /*131b0*/  HMMA.16816.F32 R104, R8, R12, R44 ;  /* 0x0000000c0868723c */ /* 0x002ff0000000182c */
[C---:B------:R-:W-:Y:S08]  /*131c0*/  HMMA.16816.F32 R44, R4.reuse, R14, R24 ;  /* 0x0000000e042c723c */ /* 0x040ff00000001818 */
[----:B------:R-:W-:Y:S08]  /*131d0*/  HMMA.16816.F32 R100, R4, R12, R36 ;  /* 0x0000000c0464723c */ /* 0x000ff00000001824 */
        /* <DEDUP_REMOVED lines=17> */
[----:B------:R-:W-:Y:S01]  /*132f0*/  HMMA.16816.F32 R176, R8, R14, R176 ;  /* 0x0000000e08b0723c */ /* 0x000fe200000018b0 */
[----:B------:R-:W1:Y:S01]  /*13300*/  LDSM.16.M88.4 R12, [R191+0x8800] ;  /* 0x00880000bf0c783b */ /* 0x000e620000000200 */
[----:B------:R-:W-:-:S06]  /*13310*/  ISETP.GT.AND P0, PT, R197, R199, PT ;  /* 0x000000c7c500720c */ /* 0x000fcc0003f04270 */
[-C--:B-1----:R-:W-:Y:S08]  /*13320*/  HMMA.16816.F32 R236, R4, R12.reuse, R100 ;  /* 0x0000000c04ec723c */ /* 0x082ff00000001864 */
[----:B------:R-:W-:Y:S08]  /*13330*/  HMMA.16816.F32 R104, R8, R12, R104 ;  /* 0x0000000c0868723c */ /* 0x000ff00000001868 */
[-C--:B------:R-:W-:Y:S08]  /*13340*/  HMMA.16816.F32 R244, R4, R14.reuse, R44 ;  /* 0x0000000e04f4723c */ /* 0x080ff0000000182c */
[----:B------:R-:W-:Y:S01]  /*13350*/  HMMA.16816.F32 R100, R8, R14, R24 ;  /* 0x0000000e0864723c */ /* 0x000fe20000001818 */
[----:B------:R-:W1:Y:S01]  /*13360*/  LDSM.16.M88.4 R12, [R191+0x8c00] ;  /* 0x008c0000bf0c783b */ /* 0x000e620000000200 */
[----:B------:R-:W-:-:S04]  /*13370*/  DEPBAR.LE SB0, 0x0 ;  /* 0x000080000000791a */ /* 0x000fc80000000000 */
[----:B------:R-:W-:Y:S02]  /*13380*/  BSSY B1, `(.L_x_814) ;  /* 0x0000045000017945 */ /* 0x000fe40003800000 */
[-C--:B-1----:R-:W-:Y:S08]  /*13390*/  HMMA.16816.F32 R220, R8, R12.reuse, R40 ;  /* 0x0000000c08dc723c */ /* 0x082ff00000001828 */
[C---:B------:R-:W-:Y:S08]  /*133a0*/  HMMA.16816.F32 R228, R4.reuse, R12, R36 ;  /* 0x0000000c04e4723c */ /* 0x040ff00000001824 */
[-C--:B------:R-:W-:Y:S08]  /*133b0*/  HMMA.16816.F32 R224, R4, R14.reuse, R20 ;  /* 0x0000000e04e0723c */ /* 0x080ff00000001814 */
[----:B------:R-:W-:Y:S01]  /*133c0*/  HMMA.16816.F32 R184, R8, R14, R16 ;  /* 0x0000000e08b8723c */ /* 0x000fe20000001810 */
[----:B------:R-:W-:Y:S06]  /*133d0*/  BAR.SYNC.DEFER_BLOCKING 0x0 ;  /* 0x0000000000007b1d */ /* 0x000fec0000010000 */
[----:B------:R-:W-:Y:S01]  /*133e0*/  @!UPT UIADD3 URZ, URZ, URZ, URZ ;  /* 0x0000003f3f3ff290 */ /* 0x000fe2000fffe03f */
[----:B------:R-:W-:Y:S11]  /*133f0*/  @!P0 BRA `(.L_x_815) ;  /* 0x000003d000008947 */ /* 0x000ff60003800000 */
[----:B------:R-:W2:Y:S04]  /*13400*/  LDL.64 R2, [R1+0x1a8] ;  /* 0x0001a80001027983 */ /* 0x000ea80000100a00 */
[----:B------:R-:W2:Y:S04]  /*13410*/  LDL R111, [R1+0x1a4] ;  /* 0x0001a400016f7983 */ /* 0x000ea80000100800 */
[----:B------:R-:W3:Y:S04]  /*13420*/  LDL R110, [R1+0x1d8] ;  /* 0x0001d800016e7983 */ /* 0x000ee80000100800 */
[----:B------:R-:W4:Y:S04]  /*13430*/  LDL R213, [R1+0x1c0] ;  /* 0x0001c00001d57983 */ /* 0x000f280000100800 */
[----:B------:R-:W5:Y:S01]  /*13440*/  LDL R199, [R1+0x1c4] ;  /* 0x0001c40001c77983 */ /* 0x000f620000100800 */
[----:B------:R-:W-:-:S04]  /*13450*/  IADD3 R0, R196, -0x4, RZ ;  /* 0xfffffffcc4007810 */ /* 0x000fc80007ffe0ff */
[----:B------:R-:W-:Y:S01]  /*13460*/  SHF.R.S32.HI R4, RZ, 0x1f, R0 ;  /* 0x0000001fff047819 */ /* 0x000fe20000011400 */
[----:B------:R1:W-:Y:S04]  /*13470*/  @P4 STS [R195+0x6000], RZ ;  /* 0x006000ffc3004388 */ /* 0x0003e80000000800 */
[----:B------:R1:W-:Y:S04]  /*13480*/  @P4 STS [R195+0x6004], RZ ;  /* 0x006004ffc3004388 */ /* 0x0003e80000000800 */
[----:B------:R1:W-:Y:S01]  /*13490*/  @P4 STS.64 [R195+0x6008], RZ ;  /* 0x006008ffc3004388 */ /* 0x0003e20000000a00 */
[----:B------:R-:W-:Y:S01]  /*134a0*/  BSSY B0, `(.L_x_816) ;  /* 0x0000031000007945 */ /* 0x000fe20003800000 */
[----:B--2---:R-:W-:-:S04]  /*134b0*/  IMAD.WIDE.U32 R2, R0, R111, R2 ;  /* 0x0000006f00027225 */ /* 0x004fc800078e0002 */
[----:B---3--:R-:W-:-:S04]  /*134c0*/  IMAD R0, R110, R0, RZ ;  /* 0x000000006e007224 */ /* 0x008fc800078e02ff */
[----:B------:R-:W-:Y:S01]  /*134d0*/  IMAD R0, R4, R111, R0 ;  /* 0x0000006f04007224 */ /* 0x000fe200078e0200 */
[----:B------:R-:W-:-:S03]  /*134e0*/  @!P4 LEA R4, P0, R2, R216, 0x1 ;  /* 0x000000d80204c211 */ /* 0x000fc600078008ff */
[----:B------:R-:W-:-:S05]  /*134f0*/  IMAD.IADD R0, R3, 0x1, R0 ;  /* 0x0000000103007824 */ /* 0x000fca00078e0200 */
        /* <DEDUP_REMOVED lines=15> */
[----:B----4-:R-:W-:-:S03]  /*135f0*/  IADD3 R2, P0, R213, R2, RZ ;  /* 0x00000002d5027210 */ /* 0x010fc60007f1e0ff */
[----:B------:R-:W-:Y:S01]  /*13600*/  @!PT LDS RZ, [RZ] ;  /* 0x00000000fffff984 */ /* 0x000fe20000000800 */
[----:B------:R-:W-:Y:S01]  /*13610*/  @!PT LDS RZ, [RZ] ;  /* 0x00000000fffff984 */ /* 0x000fe20000000800 */
[----:B------:R-:W-:Y:S01]  /*13620*/  @!PT LDS RZ, [RZ] ;  /* 0x00000000fffff984 */ /* 0x000fe20000000800 */
[----:B------:R2:W-:Y:S02]  /*13630*/  @!P2 LDGSTS.E.BYPASS.LTC128B.128 [R195+0x8000], [R4.64+0x80] ;  /* 0x0800008004c3afae */ /* 0x0005e4000b901d44 */
[----:B-----5:R-:W-:Y:S02]  /*13640*/  IMAD.X R0, R199, 0x1, R0, P0 ;  /* 0x00000001c7007824 */ /* 0x020fe400000e0600 */
        /* <DEDUP_REMOVED lines=22> */
.L_x_817:
[----:B------:R-:W-:Y:S05]  /*137b0*/  BSYNC B0 ;  /* 0x0000000000007941 */ /* 0x000fea0003800000 */
.L_x_816:
[----:B------:R-:W0:Y:S02]  /*137c0*/  LDGDEPBAR ;  /* 0x00000000000079af */ /* 0x000e240000000000 */
.L_x_815:
[----:B------:R-:W-:Y:S05]  /*137d0*/  BSYNC B1 ;  /* 0x0000000000017941 */ /* 0x000fea0003800000 */
.L_x_814:
[----:B------:R-:W2:Y:S04]  /*137e0*/  LDL R3, [R1+0x124] ;  /* 0x0001240001037983 */ /* 0x000ea80000100800 */
[----:B------:R-:W3:Y:S04]  /*137f0*/  LDL R14, [R1+0x88] ;  /* 0x00008800010e7983 */ /* 0x000ee80000100800 */
[----:B------:R-:W4:Y:S04]  /*13800*/  LDL R13, [R1+0x24] ;  /* 0x00002400010d7983 */ /* 0x000f280000100800 */
[----:B------:R-:W3:Y:S04]  /*13810*/  LDL R12, [R1+0x128] ;  /* 0x00012800010c7983 */ /* 0x000ee80000100800 */
[----:B------:R-:W3:Y:S04]  /*13820*/  LDL R11, [R1+0x148] ;  /* 0x00014800010b7983 */ /* 0x000ee80000100800 */
[----:B------:R-:W3:Y:S04]  /*13830*/  LDL R10, [R1+0x14c] ;  /* 0x00014c00010a7983 */ /* 0x000ee80000100800 */
[----:B------:R-:W3:Y:S04]  /*13840*/  LDL.64 R8, [R1+0x168] ;  /* 0x0001680001087983 */ /* 0x000ee80000100a00 */
[----:B------:R-:W3:Y:S04]  /*13850*/  LDL.LU.64 R6, [R1+0x48] ;  /* 0x0000480001067983 */ /* 0x000ee80000300a00 */
[----:B-1----:R-:W3:Y:S04]  /*13860*/  LDL.LU.64 R4, [R1+0x18] ;  /* 0x0000180001047983 */ /* 0x002ee80000300a00 */
[----:B------:R-:W-:Y:S04]  /*13870*/  STL.64 [R1+0x278], R30 ;  /* 0x0002781e01007387 */ /* 0x000fe80000100a00 */
[----:B------:R-:W-:Y:S04]  /*13880*/  STL.64 [R1+0x270], R28 ;  /* 0x0002701c01007387 */ /* 0x000fe80000100a00 */
[----:B------:R-:W-:Y:S04]  /*13890*/  STL [R1+0x210], R219 ;  /* 0x000210db01007387 */ /* 0x000fe80000100800 */
[----:B------:R-:W-:Y:S04]  /*138a0*/  STL [R1+0x20c], R218 ;  /* 0x00020cda01007387 */ /* 0x000fe80000100800 */
[----:B------:R1:W-:Y:S04]  /*138b0*/  STL [R1+0x208], R198 ;  /* 0x000208c601007387 */ /* 0x0003e80000100800 */
[----:B------:R-:W-:Y:S04]  /*138c0*/  STL [R1+0x204], R195 ;  /* 0x000204c301007387 */ /* 0x000fe80000100800 */
[----:B------:R-:W-:Y:S04]  /*138d0*/  STL [R1+0x200], R193 ;  /* 0x000200c101007387 */ /* 0x000fe80000100800 */
[----:B------:R-:W-:Y:S04]  /*138e0*/  STL.64 [R1+0x1f8], R216 ;  /* 0x0001f8d801007387 */ /* 0x000fe80000100a00 */
[----:B------:R2:W-:Y:S04]  /*138f0*/  STL [R1+0x1f4], R192 ;  /* 0x0001f4c001007387 */ /* 0x0005e80000100800 */
[----:B------:R-:W-:Y:S04]  /*13900*/  STL [R1+0x1f0], R191 ;  /* 0x0001f0bf01007387 */ /* 0x000fe80000100800 */
[----:B------:R-:W-:Y:S04]  /*13910*/  STL [R1+0x1ec], R189 ;  /* 0x0001ecbd01007387 */ /* 0x000fe80000100800 */
[----:B-1----:R-:W3:Y:S04]  /*13920*/  LDL.LU R198, [R1+0x10] ;  /* 0x0000100001c67983 */ /* 0x002ee80000300800 */
[----:B------:R-:W1:Y:S02]  /*13930*/  S2R R0, SR_TID.X ;  /* 0x0000000000007919 */ /* 0x000e640000002100 */
[----:B-1----:R-:W-:-:S05]  /*13940*/  IMAD.SHL.U32 R0, R0, 0x2, RZ ;  /* 0x0000000200007824 */ /* 0x002fca00078e00ff */
[----:B------:R-:W-:-:S05]  /*13950*/  LOP3.LUT R0, R0, 0x6, RZ, 0xc0, !PT ;  /* 0x0000000600007812 */ /* 0x000fca00078ec0ff */
[----:B------:R-:W-:-:S05]  /*13960*/  IMAD R0, R197, 0x40, R0 ;  /* 0x00000040c5007824 */ /* 0x000fca00078e0200 */
[----:B------:R-:W-:-:S04]  /*13970*/  ISETP.GE.AND P3, PT, R0, R207, PT ;  /* 0x000000cf0000720c */ /* 0x000fc80003f66270 */
[C---:B------:R-:W-:Y:S02]  /*13980*/  ISETP.GE.OR P3, PT, R0.reuse, R212, !P3 ;  /* 0x000000d40000720c */ /* 0x040fe40005f66670 */
[----:B------:R-:W-:Y:S02]  /*13990*/  ISETP.GE.AND P1, PT, R0, R206, PT ;  /* 0x000000ce0000720c */ /* 0x000fe40003f26270 */
[----:B------:R-:W-:Y:S02]  /*139a0*/  FSEL R41, R52, -INF , !P3 ;  /* 0xff80000034297808 */ /* 0x000fe40005800000 */
[C---:B------:R-:W-:Y:S02]  /*139b0*/  ISETP.GE.AND P2, PT, R0.reuse, R205, PT ;  /* 0x000000cd0000720c */ /* 0x040fe40003f46270 */
[C---:B------:R-:W-:Y:S02]  /*139c0*/  ISETP.GE.AND P3, PT, R0.reuse, R204, PT ;  /* 0x000000cc0000720c */ /* 0x040fe40003f66270 */
[----:B------:R-:W-:-:S02]  /*139d0*/  ISETP.GE.OR P1, PT, R0, R211, !P1 ;  /* 0x000000d30000720c */ /* 0x000fc40004f26670 */
[C---:B------:R-:W-:Y:S02]  /*139e0*/  ISETP.GE.OR P2, PT, R0.reuse, R210, !P2 ;  /* 0x000000d20000720c */ /* 0x040fe40005746670 */
[----:B------:R-:W-:Y:S02]  /*139f0*/  ISETP.GE.OR P3, PT, R0, R209, !P3 ;  /* 0x000000d10000720c */ /* 0x000fe40005f66670 */
[----:B------:R-:W-:Y:S02]  /*13a00*/  FSEL R54, R54, -INF , !P1 ;  /* 0xff80000036367808 */ /* 0x000fe40004800000 */
[----:B------:R-:W-:Y:S02]  /*13a10*/  FSEL R61, R48, -INF , !P2 ;  /* 0xff800000303d7808 */ /* 0x000fe40005000000 */
[----:B------:R-:W-:Y:S02]  /*13a20*/  FSEL R20, R50, -INF , !P3 ;  /* 0xff80000032147808 */ /* 0x000fe40005800000 */
[----:B------:R-:W-:Y:S01]  /*13a30*/  LOP3.LUT R2, R2, 0xffffffdf, RZ, 0xc0, !PT ;  /* 0xffffffdf02027812 */ /* 0x000fe200078ec0ff */
[----:B--2---:R-:W-:Y:S01]  /*13a40*/  IMAD.MOV.U32 R31, RZ, RZ, R3 ;  /* 0x000000ffff1f7224 */ /* 0x004fe200078e0003 */
[----:B------:R-:W-:-:S04]  /*13a50*/  IADD3 R3, R0, 0x1, RZ ;  /* 0x0000000100037810 */ /* 0x000fc80007ffe0ff */
[C---:B------:R-:W-:Y:S02]  /*13a60*/  ISETP.GE.AND P6, PT, R3.reuse, R207, PT ;  /* 0x000000cf0300720c */ /* 0x040fe40003fc6270 */
[C---:B------:R-:W-:Y:S02]  /*13a70*/  ISETP.GE.AND P5, PT, R3.reuse, R206, PT ;  /* 0x000000ce0300720c */ /* 0x040fe40003fa6270 */
[C---:B------:R-:W-:Y:S02]  /*13a80*/  ISETP.GE.AND P4, PT, R3.reuse, R205, PT ;  /* 0x000000cd0300720c */ /* 0x040fe40003f86270 */
[C---:B------:R-:W-:Y:S02]  /*13a90*/  ISETP.GE.AND P0, PT, R3.reuse, R204, PT ;  /* 0x000000cc0300720c */ /* 0x040fe40003f06270 */
[C---:B------:R-:W-:Y:S02]  /*13aa0*/  ISETP.GE.OR P6, PT, R3.reuse, R212, !P6 ;  /* 0x000000d40300720c */ /* 0x040fe400077c6670 */
[----:B------:R-:W-:-:S02]  /*13ab0*/  ISETP.GE.OR P5, PT, R3, R211, !P5 ;  /* 0x000000d30300720c */ /* 0x000fc40006fa6670 */
[C---:B------:R-:W-:Y:S02]  /*13ac0*/  ISETP.GE.OR P4, PT, R3.reuse, R210, !P4 ;  /* 0x000000d20300720c */ /* 0x040fe40006786670 */
[----:B------:R-:W-:Y:S02]  /*13ad0*/  ISETP.GE.OR P0, PT, R3, R209, !P0 ;  /* 0x000000d10300720c */ /* 0x000fe40004706670 */
[----:B------:R-:W-:Y:S02]  /*13ae0*/  IADD3 R3, R0, 0x8, RZ ;  /* 0x0000000800037810 */ /* 0x000fe40007ffe0ff */
[----:B------:R-:W-:Y:S02]  /*13af0*/  FSEL R46, R53, -INF , !P6 ;  /* 0xff800000352e7808 */ /* 0x000fe40007000000 */
[C---:B------:R-:W-:Y:S02]  /*13b00*/  ISETP.GE.AND P1, PT, R3.reuse, R207, PT ;  /* 0x000000cf0300720c */ /* 0x040fe40003f26270 */
[----:B------:R-:W-:-:S02]  /*13b10*/  ISETP.GE.AND P2, PT, R3, R206, PT ;  /* 0x000000ce0300720c */ /* 0x000fc40003f46270 */
[C---:B------:R-:W-:Y:S02]  /*13b20*/  ISETP.GE.AND P3, PT, R3.reuse, R205, PT ;  /* 0x000000cd0300720c */ /* 0x040fe40003f66270 */
[C---:B------:R-:W-:Y:S02]  /*13b30*/  ISETP.GE.AND P6, PT, R3.reuse, R204, PT ;  /* 0x000000cc0300720c */ /* 0x040fe40003fc6270 */
[C---:B------:R-:W-:Y:S02]  /*13b40*/  ISETP.GE.OR P1, PT, R3.reuse, R212, !P1 ;  /* 0x000000d40300720c */ /* 0x040fe40004f26670 */
[C---:B------:R-:W-:Y:S02]  /*13b50*/  ISETP.GE.OR P2, PT, R3.reuse, R211, !P2 ;  /* 0x000000d30300720c */ /* 0x040fe40005746670 */
[C---:B------:R-:W-:Y:S02]  /*13b60*/  ISETP.GE.OR P3, PT, R3.reuse, R210, !P3 ;  /* 0x000000d20300720c */ /* 0x040fe40005f66670 */
[----:B------:R-:W-:-:S02]  /*13b70*/  ISETP.GE.OR P6, PT, R3, R209, !P6 ;  /* 0x000000d10300720c */ /* 0x000fc400077c6670 */
        /* <DEDUP_REMOVED lines=35> */
[----:B------:R-:W-:-:S02]  /*13db0*/  ISETP.GE.OR P4, PT, R3, R212, !P4 ;  /* 0x000000d40300720c */ /* 0x000fc40006786670 */
[C---:B------:R-:W-:Y:S02]  /*13dc0*/  ISETP.GE.OR P1, PT, R3.reuse, R211, !P1 ;  /* 0x000000d30300720c */ /* 0x040fe40004f26670 */
[C---:B------:R-:W-:Y:S02]  /*13dd0*/  ISETP.GE.OR P5, PT, R3.reuse, R210, !P5 ;  /* 0x000000d20300720c */ /* 0x040fe40006fa6670 */
[----:B------:R-:W-:Y:S02]  /*13de0*/  ISETP.GE.OR P2, PT, R3, R209, !P2 ;  /* 0x000000d10300720c */ /* 0x000fe40005746670 */
        /* <DEDUP_REMOVED lines=9> */
[C---:B------:R-:W-:Y:S02]  /*13e80*/  ISETP.GE.OR P1, PT, R3.reuse, R212, !P1 ;  /* 0x000000d40300720c */ /* 0x040fe40004f26670 */
[C---:B------:R-:W-:Y:S02]  /*13e90*/  ISETP.GE.OR P3, PT, R3.reuse, R211, !P3 ;  /* 0x000000d30300720c */ /* 0x040fe40005f66670 */
[C---:B------:R-:W-:Y:S02]  /*13ea0*/  ISETP.GE.OR P4, PT, R3.reuse, R210, !P4 ;  /* 0x000000d20300720c */ /* 0x040fe40006786670 */
[----:B------:R-:W-:Y:S02]  /*13eb0*/  ISETP.GE.OR P0, PT, R3, R209, !P0 ;  /* 0x000000d10300720c */ /* 0x000fe40004706670 */
[----:B------:R-:W-:Y:S02]  /*13ec0*/  IADD3 R3, R0, 0x19, RZ ;  /* 0x0000001900037810 */ /* 0x000fe40007ffe0ff */
        /* <DEDUP_REMOVED lines=8> */
[C---:B------:R-:W-:Y:S02]  /*13f50*/  ISETP.GE.OR P2, PT, R3.reuse, R212, !P2 ;  /* 0x000000d40300720c */ /* 0x040fe40005746670 */
[C---:B------:R-:W-:Y:S02]  /*13f60*/  ISETP.GE.OR P1, PT, R3.reuse, R211, !P1 ;  /* 0x000000d30300720c */ /* 0x040fe40004f26670 */
[C---:B------:R-:W-:Y:S02]  /*13f70*/  ISETP.GE.OR P3, PT, R3.reuse, R210, !P3 ;  /* 0x000000d20300720c */ /* 0x040fe40005f66670 */
[----:B------:R-:W-:Y:S02]  /*13f80*/  ISETP.GE.OR P0, PT, R3, R209, !P0 ;  /* 0x000000d10300720c */ /* 0x000fe40004706670 */
[----:B------:R-:W-:-:S02]  /*13f90*/  IADD3 R3, R0, 0x20, RZ ;  /* 0x0000002000037810 */ /* 0x000fc40007ffe0ff */
[----:B------:R-:W-:Y:S02]  /*13fa0*/  FSEL R39, R177, -INF , !P2 ;  /* 0xff800000b1277808 */ /* 0x000fe40005000000 */
[----:B------:R-:W-:Y:S02]  /*13fb0*/  FSEL R15, R243, -INF , !P0 ;  /* 0xff800000f30f7808 */ /* 0x000fe40004000000 */
[C---:B------:R-:W-:Y:S02]  /*13fc0*/  ISETP.GE.AND P2, PT, R3.reuse, R207, PT ;  /* 0x000000cf0300720c */ /* 0x040fe40003f46270 */
[C---:B------:R-:W-:Y:S01]  /*13fd0*/  ISETP.GE.AND P0, PT, R3.reuse, R204, PT ;  /* 0x000000cc0300720c */ /* 0x040fe20003f06270 */
[----:B---3--:R-:W-:Y:S01]  /*13fe0*/  IMAD.MOV.U32 R29, RZ, RZ, R5 ;  /* 0x000000ffff1d7224 */ /* 0x008fe200078e0005 */
[C---:B------:R-:W-:Y:S02]  /*13ff0*/  ISETP.GE.OR P2, PT, R3.reuse, R212, !P2 ;  /* 0x000000d40300720c */ /* 0x040fe40005746670 */
[----:B------:R-:W-:-:S02]  /*14000*/  ISETP.GE.OR P0, PT, R3, R209, !P0 ;  /* 0x000000d10300720c */ /* 0x000fc40004706670 */
[----:B------:R-:W-:Y:S01]  /*14010*/  IADD3 R5, R0, 0x21, RZ ;  /* 0x0000002100057810 */ /* 0x000fe20007ffe0ff */
[----:B------:R-:W-:Y:S01]  /*14020*/  IMAD.MOV.U32 R60, RZ, RZ, R14 ;  /* 0x000000ffff3c7224 */ /* 0x000fe200078e000e */
[----:B------:R-:W-:Y:S02]  /*14030*/  FSEL R52, R179, -INF , !P1 ;  /* 0xff800000b3347808 */ /* 0x000fe40004800000 */
[----:B------:R-:W-:Y:S02]  /*14040*/  FSEL R38, R104, -INF , !P2 ;  /* 0xff80000068267808 */ /* 0x000fe40005000000 */
[----:B------:R-:W-:Y:S02]  /*14050*/  FSEL R14, R238, -INF , !P0 ;  /* 0xff800000ee0e7808 */ /* 0x000fe40004000000 */
[C---:B------:R-:W-:Y:S02]  /*14060*/  ISETP.GE.AND P1, PT, R3.reuse, R206, PT ;  /* 0x000000ce0300720c */ /* 0x040fe40003f26270 */
[----:B------:R-:W-:-:S02]  /*14070*/  ISETP.GE.AND P2, PT, R3, R205, PT ;  /* 0x000000cd0300720c */ /* 0x000fc40003f46270 */
[----:B------:R-:W-:Y:S02]  /*14080*/  ISETP.GE.AND P0, PT, R5, R206, PT ;  /* 0x000000ce0500720c */ /* 0x000fe40003f06270 */
[CC--:B------:R-:W-:Y:S02]  /*14090*/  ISETP.GE.OR P1, PT, R3.reuse, R211.reuse, !P1 ;  /* 0x000000d30300720c */ /* 0x0c0fe40004f26670 */
[----:B------:R-:W-:Y:S02]  /*140a0*/  ISETP.GE.OR P2, PT, R3, R210, !P2 ;  /* 0x000000d20300720c */ /* 0x000fe40005746670 */
[----:B------:R-:W-:Y:S02]  /*140b0*/  ISETP.GE.OR P0, PT, R5, R211, !P0 ;  /* 0x000000d30500720c */ /* 0x000fe40004706670 */
[----:B------:R-:W-:Y:S02]  /*140c0*/  IADD3 R3, R0, 0x28, RZ ;  /* 0x0000002800037810 */ /* 0x000fe40007ffe0ff */
[----:B------:R-:W-:-:S02]  /*140d0*/  FSEL R50, R107, -INF , !P0 ;  /* 0xff8000006b327808 */ /* 0x000fc40004000000 */
[C---:B------:R-:W-:Y:S01]  /*140e0*/  ISETP.GE.AND P0, PT, R3.reuse, R207, PT ;  /* 0x000000cf0300720c */ /* 0x040fe20003f06270 */
[----:B------:R-:W-:Y:S01]  /*140f0*/  IMAD.MOV.U32 R28, RZ, RZ, R4 ;  /* 0x000000ffff1c7224 */ /* 0x000fe200078e0004 */
[----:B------:R-:W-:Y:S02]  /*14100*/  IADD3 R4, R0, 0x29, RZ ;  /* 0x0000002900047810 */ /* 0x000fe40007ffe0ff */
[----:B------:R-:W-:-:S04]  /*14110*/  ISETP.GE.OR P0, PT, R3, R212, !P0 ;  /* 0x000000d40300720c */ /* 0x000fc80004706670 */
[----:B------:R-:W-:Y:S02]  /*14120*/  FSEL R36, R100, -INF , !P0 ;  /* 0xff80000064247808 */ /* 0x000fe40004000000 */
[----:B------:R-:W-:-:S04]  /*14130*/  ISETP.GE.AND P0, PT, R4, R207, PT ;  /* 0x000000cf0400720c */ /* 0x000fc80003f06270 */
[----:B------:R-:W-:Y:S02]  /*14140*/  ISETP.GE.OR P0, PT, R4, R212, !P0 ;  /* 0x000000d40400720c */ /* 0x000fe40004706670 */
[----:B------:R-:W-:Y:S02]  /*14150*/  FSEL R51, R106, -INF , !P1 ;  /* 0xff8000006a337808 */ /* 0x000fe40004800000 */
[----:B------:R-:W-:Y:S02]  /*14160*/  FSEL R27, R101, -INF , !P0 ;  /* 0xff800000651b7808 */ /* 0x000fe40004000000 */
[----:B------:R-:W-:Y:S02]  /*14170*/  ISETP.GE.AND P1, PT, R5, R207, PT ;  /* 0x000000cf0500720c */ /* 0x000fe40003f26270 */
[----:B------:R-:W-:Y:S02]  /*14180*/  ISETP.GE.AND P0, PT, R3, R204, PT ;  /* 0x000000cc0300720c */ /* 0x000fe40003f06270 */
[----:B------:R-:W-:-:S02]  /*14190*/  ISETP.GE.OR P1, PT, R5, R212, !P1 ;  /* 0x000000d40500720c */ /* 0x000fc40004f26670 */
[-C--:B------:R-:W-:Y:S01]  /*141a0*/  ISETP.GE.OR P0, PT, R3, R209.reuse, !P0 ;  /* 0x000000d10300720c */ /* 0x080fe20004706670 */
[----:B------:R-:W-:Y:S01]  /*141b0*/  IMAD.MOV.U32 R196, RZ, RZ, R12 ;  /* 0x000000ffffc47224 */ /* 0x000fe200078e000c */
[----:B------:R-:W-:Y:S02]  /*141c0*/  FSEL R37, R105, -INF , !P1 ;  /* 0xff80000069257808 */ /* 0x000fe40004800000 */
[----:B------:R-:W-:Y:S02]  /*141d0*/  FSEL R12, R246, -INF , !P0 ;  /* 0xff800000f60c7808 */ /* 0x000fe40004000000 */
[CC--:B------:R-:W-:Y:S02]  /*141e0*/  ISETP.GE.AND P1, PT, R5.reuse, R204.reuse, PT ;  /* 0x000000cc0500720c */ /* 0x0c0fe40003f26270 */
[----:B------:R-:W-:Y:S01]  /*141f0*/  ISETP.GE.AND P0, PT, R4, R204, PT ;  /* 0x000000cc0400720c */ /* 0x000fe20003f06270 */
[----:B------:R-:W-:Y:S01]  /*14200*/  IMAD.MOV.U32 R192, RZ, RZ, R6 ;  /* 0x000000ffffc07224 */ /* 0x000fe200078e0006 */
[----:B------:R-:W-:-:S02]  /*14210*/  ISETP.GE.OR P1, PT, R5, R209, !P1 ;  /* 0x000000d10500720c */ /* 0x000fc40004f26670 */
[----:B------:R-:W-:Y:S02]  /*14220*/  ISETP.GE.OR P0, PT, R4, R209, !P0 ;  /* 0x000000d10400720c */ /* 0x000fe40004706670 */
[----:B------:R-:W-:Y:S01]  /*14230*/  IADD3 R6, R0, 0x30, RZ ;  /* 0x0000003000067810 */ /* 0x000fe20007ffe0ff */
[----:B----4-:R-:W-:Y:S01]  /*14240*/  IMAD.MOV.U32 R111, RZ, RZ, R13 ;  /* 0x000000ffff6f7224 */ /* 0x010fe200078e000d */
[----:B------:R-:W-:Y:S01]  /*14250*/  FSEL R13, R239, -INF , !P1 ;  /* 0xff800000ef0d7808 */ /* 0x000fe20004800000 */
[----:B------:R-:W-:Y:S01]  /*14260*/  IMAD.MOV.U32 R30, RZ, RZ, R11 ;  /* 0x000000ffff1e7224 */ /* 0x000fe200078e000b */
[----:B------:R-:W-:Y:S02]  /*14270*/  FSEL R11, R247, -INF , !P0 ;  /* 0xff800000f70b7808 */ /* 0x000fe40004000000 */
[----:B------:R-:W-:Y:S02]  /*14280*/  ISETP.GE.AND P1, PT, R3, R206, PT ;  /* 0x000000ce0300720c */ /* 0x000fe40003f26270 */
[----:B------:R-:W-:-:S02]  /*14290*/  ISETP.GE.AND P0, PT, R6, R207, PT ;  /* 0x000000cf0600720c */ /* 0x000fc40003f06270 */
[----:B------:R-:W-:Y:S02]  /*142a0*/  ISETP.GE.OR P1, PT, R3, R211, !P1 ;  /* 0x000000d30300720c */ /* 0x000fe40004f26670 */
[----:B------:R-:W-:Y:S02]  /*142b0*/  ISETP.GE.OR P0, PT, R6, R212, !P0 ;  /* 0x000000d40600720c */ /* 0x000fe40004706670 */
[----:B------:R-:W-:Y:S02]  /*142c0*/  FSEL R49, R102, -INF , !P1 ;  /* 0xff80000066317808 */ /* 0x000fe40004800000 */
[----:B------:R-:W-:Y:S02]  /*142d0*/  FSEL R26, R220, -INF , !P0 ;  /* 0xff800000dc1a7808 */ /* 0x000fe40004000000 */
[----:B------:R-:W-:Y:S02]  /*142e0*/  @P6 LOP3.LUT R2, R2, 0x20, RZ, 0xfc, !PT ;  /* 0x0000002002026812 */ /* 0x000fe400078efcff */
[----:B------:R-:W-:-:S02]  /*142f0*/  ISETP.GE.AND P1, PT, R4, R206, PT ;  /* 0x000000ce0400720c */ /* 0x000fc40003f26270 */
[----:B------:R-:W-:Y:S02]  /*14300*/  ISETP.GE.AND P0, PT, R6, R206, PT ;  /* 0x000000ce0600720c */ /* 0x000fe40003f06270 */
[----:B------:R-:W-:Y:S02]  /*14310*/  LOP3.LUT R2, R2, 0xffffffef, RZ, 0xc0, !PT ;  /* 0xffffffef02027812 */ /* 0x000fe400078ec0ff */
[-C--:B------:R-:W-:Y:S02]  /*14320*/  ISETP.GE.OR P1, PT, R4, R211.reuse, !P1 ;  /* 0x000000d30400720c */ /* 0x080fe40004f26670 */
[----:B------:R-:W-:Y:S02]  /*14330*/  ISETP.GE.OR P0, PT, R6, R211, !P0 ;  /* 0x000000d30600720c */ /* 0x000fe40004706670 */
[----:B------:R-:W-:Y:S02]  /*14340*/  @P5 LOP3.LUT R2, R2, 0x10, RZ, 0xfc, !PT ;  /* 0x0000001002025812 */ /* 0x000fe400078efcff */
[----:B------:R-:W-:-:S02]  /*14350*/  FSEL R48, R103, -INF , !P1 ;  /* 0xff80000067307808 */ /* 0x000fc40004800000 */
[----:B------:R-:W-:Y:S02]  /*14360*/  FSEL R47, R222, -INF , !P0 ;  /* 0xff800000de2f7808 */ /* 0x000fe40004000000 */
[-C--:B------:R-:W-:Y:S02]  /*14370*/  ISETP.GE.AND P1, PT, R5, R205.reuse, PT ;  /* 0x000000cd0500720c */ /* 0x080fe40003f26270 */
[----:B------:R-:W-:Y:S02]  /*14380*/  ISETP.GE.AND P0, PT, R6, R204, PT ;  /* 0x000000cc0600720c */ /* 0x000fe40003f06270 */
[-C--:B------:R-:W-:Y:S02]  /*14390*/  ISETP.GE.AND P6, PT, R3, R205.reuse, PT ;  /* 0x000000cd0300720c */ /* 0x080fe40003fc6270 */
[----:B------:R-:W-:Y:S02]  /*143a0*/  ISETP.GE.AND P5, PT, R4, R205, PT ;  /* 0x000000cd0400720c */ /* 0x000fe40003fa6270 */
[----:B------:R-:W-:-:S02]  /*143b0*/  ISETP.GE.OR P1, PT, R5, R210, !P1 ;  /* 0x000000d20500720c */ /* 0x000fc40004f26670 */
[----:B------:R-:W-:Y:S02]  /*143c0*/  ISETP.GE.OR P0, PT, R6, R209, !P0 ;  /* 0x000000d10600720c */ /* 0x000fe40004706670 */
[-C--:B------:R-:W-:Y:S02]  /*143d0*/  ISETP.GE.OR P6, PT, R3, R210.reuse, !P6 ;  /* 0x000000d20300720c */ /* 0x080fe400077c6670 */
[----:B------:R-:W-:Y:S02]  /*143e0*/  ISETP.GE.OR P5, PT, R4, R210, !P5 ;  /* 0x000000d20400720c */ /* 0x000fe40006fa6670 */
[C---:B------:R-:W-:Y:S02]  /*143f0*/  IADD3 R3, R0.reuse, 0x31, RZ ;  /* 0x0000003100037810 */ /* 0x040fe40007ffe0ff */
[C---:B------:R-:W-:Y:S02]  /*14400*/  IADD3 R4, R0.reuse, 0x38, RZ ;  /* 0x0000003800047810 */ /* 0x040fe40007ffe0ff */
[----:B------:R-:W-:Y:S01]  /*14410*/  IADD3 R5, R0, 0x39, RZ ;  /* 0x0000003900057810 */ /* 0x000fe20007ffe0ff */
[----:B------:R-:W-:Y:S01]  /*14420*/  IMAD.MOV.U32 R218, RZ, RZ, R10 ;  /* 0x000000ffffda7224 */ /* 0x000fe200078e000a */
[----:B------:R-:W-:-:S02]  /*14430*/  FMNMX.FTZ R0, R198, R20, !PT ;  /* 0x00000014c6007209 */ /* 0x000fc40007810000 */
[----:B------:R-:W-:Y:S02]  /*14440*/  FSEL R10, R230, -INF , !P0 ;  /* 0xff800000e60a7808 */ /* 0x000fe40004000000 */
[----:B------:R-:W-:Y:S02]  /*14450*/  ISETP.GE.AND P0, PT, R3, R207, PT ;  /* 0x000000cf0300720c */ /* 0x000fe40003f06270 */
[----:B------:R-:W-:Y:S02]  /*14460*/  FMNMX.FTZ R0, R25, R0, !PT ;  /* 0x0000000019007209 */ /* 0x000fe40007810000 */
[----:B------:R-:W-:Y:S02]  /*14470*/  ISETP.GE.OR P0, PT, R3, R212, !P0 ;  /* 0x000000d40300720c */ /* 0x000fe40004706670 */
[----:B------:R-:W-:Y:S02]  /*14480*/  FMNMX.FTZ R0, R23, R0, !PT ;  /* 0x0000000017007209 */ /* 0x000fe40007810000 */
[----:B------:R-:W-:-:S02]  /*14490*/  FSEL R24, R221, -INF , !P0 ;  /* 0xff800000dd187808 */ /* 0x000fc40004000000 */
[----:B------:R-:W-:Y:S02]  /*144a0*/  ISETP.GE.AND P0, PT, R3, R204, PT ;  /* 0x000000cc0300720c */ /* 0x000fe40003f06270 */
[----:B------:R-:W-:Y:S02]  /*144b0*/  FMNMX.FTZ R0, R21, R0, !PT ;  /* 0x0000000015007209 */ /* 0x000fe40007810000 */
[----:B------:R-:W-:Y:S02]  /*144c0*/  ISETP.GE.OR P0, PT, R3, R209, !P0 ;  /* 0x000000d10300720c */ /* 0x000fe40004706670 */
[----:B------:R-:W-:Y:S01]  /*144d0*/  FMNMX.FTZ R0, R18, R0, !PT ;  /* 0x0000000012007209 */ /* 0x000fe20007810000 */
[----:B------:R-:W-:Y:S01]  /*144e0*/  IMAD.MOV.U32 R217, RZ, RZ, R9 ;  /* 0x000000ffffd97224 */ /* 0x000fe200078e0009 */
[----:B------:R-:W-:Y:S02]  /*144f0*/  FSEL R9, R231, -INF , !P0 ;  /* 0xff800000e7097808 */ /* 0x000fe40004000000 */
[----:B------:R-:W-:-:S02]  /*14500*/  FMNMX.FTZ R0, R17, R0, !PT ;  /* 0x0000000011007209 */ /* 0x000fc40007810000 */
[----:B------:R-:W-:Y:S02]  /*14510*/  ISETP.GE.AND P0, PT, R4, R207, PT ;  /* 0x000000cf0400720c */ /* 0x000fe40003f06270 */
[----:B------:R-:W-:Y:S02]  /*14520*/  FMNMX.FTZ R0, R16, R0, !PT ;  /* 0x0000000010007209 */ /* 0x000fe40007810000 */
[----:B------:R-:W-:Y:S02]  /*14530*/  ISETP.GE.OR P0, PT, R4, R212, !P0 ;  /* 0x000000d40400720c */ /* 0x000fe40004706670 */
[----:B------:R-:W-:Y:S02]  /*14540*/  FMNMX.FTZ R0, R15, R0, !PT ;  /* 0x000000000f007209 */ /* 0x000fe40007810000 */
[----:B------:R-:W-:Y:S02]  /*14550*/  FSEL R22, R184, -INF , !P0 ;  /* 0xff800000b8167808 */ /* 0x000fe40004000000 */
[----:B------:R-:W-:-:S02]  /*14560*/  ISETP.GE.AND P0, PT, R4, R204, PT ;  /* 0x000000cc0400720c */ /* 0x000fc40003f06270 */
[----:B------:R-:W-:Y:S02]  /*14570*/  FMNMX.FTZ R0, R14, R0, !PT ;  /* 0x000000000e007209 */ /* 0x000fe40007810000 */
[----:B------:R-:W-:Y:S01]  /*14580*/  ISETP.GE.OR P0, PT, R4, R209, !P0 ;  /* 0x000000d10400720c */ /* 0x000fe20004706670 */
[----:B------:R-:W-:Y:S01]  /*14590*/  IMAD.MOV.U32 R216, RZ, RZ, R8 ;  /* 0x000000ffffd87224 */ /* 0x000fe200078e0008 */
[----:B------:R-:W-:Y:S02]  /*145a0*/  FMNMX.FTZ R0, R13, R0, !PT ;  /* 0x000000000d007209 */ /* 0x000fe40007810000 */
[----:B------:R-:W-:Y:S02]  /*145b0*/  FSEL R8, R226, -INF , !P0 ;  /* 0xff800000e2087808 */ /* 0x000fe40004000000 */
[----:B------:R-:W-:Y:S02]  /*145c0*/  ISETP.GE.AND P0, PT, R5, R207, PT ;  /* 0x000000cf0500720c */ /* 0x000fe40003f06270 */
[----:B------:R-:W-:-:S02]  /*145d0*/  FMNMX.FTZ R0, R12, R0, !PT ;  /* 0x000000000c007209 */ /* 0x000fc40007810000 */
[----:B------:R-:W-:Y:S02]  /*145e0*/  ISETP.GE.OR P0, PT, R5, R212, !P0 ;  /* 0x000000d40500720c */ /* 0x000fe40004706670 */
[----:B------:R-:W-:Y:S02]  /*145f0*/  FMNMX.FTZ R0, R11, R0, !PT ;  /* 0x000000000b007209 */ /* 0x000fe40007810000 */
[----:B------:R-:W-:Y:S02]  /*14600*/  LOP3.LUT R2, R2, 0xfffffff7, RZ, 0xc0, !PT ;  /* 0xfffffff702027812 */ /* 0x000fe400078ec0ff */
[----:B------:R-:W-:Y:S02]  /*14610*/  FSEL R19, R185, -INF , !P0 ;  /* 0xff800000b9137808 */ /* 0x000fe40004000000 */
[----:B------:R-:W-:Y:S02]  /*14620*/  ISETP.GE.AND P0, PT, R5, R204, PT ;  /* 0x000000cc0500720c */ /* 0x000fe40003f06270 */
[----:B------:R-:W-:-:S02]  /*14630*/  FMNMX.FTZ R0, R10, R0, !PT ;  /* 0x000000000a007209 */ /* 0x000fc40007810000 */
[----:B------:R-:W-:Y:S02]  /*14640*/  @P4 LOP3.LUT R2, R2, 0x8, RZ, 0xfc, !PT ;  /* 0x0000000802024812 */ /* 0x000fe400078efcff */
[----:B------:R-:W-:Y:S02]  /*14650*/  ISETP.GE.OR P0, PT, R5, R209, !P0 ;  /* 0x000000d10500720c */ /* 0x000fe40004706670 */
[----:B------:R-:W-:Y:S01]  /*14660*/  FMNMX.FTZ R0, R9, R0, !PT ;  /* 0x0000000009007209 */ /* 0x000fe20007810000 */
[----:B------:R-:W-:Y:S01]  /*14670*/  IMAD.MOV.U32 R193, RZ, RZ, R7 ;  /* 0x000000ffffc17224 */ /* 0x000fe200078e0007 */
[----:B------:R-:W-:Y:S02]  /*14680*/  LOP3.LUT R2, R2, 0xfffffffb, RZ, 0xc0, !PT ;  /* 0xfffffffb02027812 */ /* 0x000fe400078ec0ff */
[----:B------:R-:W-:Y:S02]  /*14690*/  FSEL R7, R227, -INF , !P0 ;  /* 0xff800000e3077808 */ /* 0x000fe40004000000 */
[----:B------:R-:W-:-:S02]  /*146a0*/  FMNMX.FTZ R0, R8, R0, !PT ;  /* 0x0000000008007209 */ /* 0x000fc40007810000 */
[----:B------:R-:W-:Y:S02]  /*146b0*/  @P3 LOP3.LUT R2, R2, 0x4, RZ, 0xfc, !PT ;  /* 0x0000000402023812 */ /* 0x000fe400078efcff */
[----:B------:R-:W-:Y:S02]  /*146c0*/  ISETP.GE.AND P0, PT, R3, R206, PT ;  /* 0x000000ce0300720c */ /* 0x000fe40003f06270 */
[----:B------:R-:W-:Y:S02]  /*146d0*/  FMNMX.FTZ R0, R7, R0, !PT ;  /* 0x0000000007007209 */ /* 0x000fe40007810000 */
[C---:B------:R-:W-:Y:S02]  /*146e0*/  ISETP.GE.AND P3, PT, R3.reuse, R205, PT ;  /* 0x000000cd0300720c */ /* 0x040fe40003f66270 */
[C---:B------:R-:W-:Y:S02]  /*146f0*/  ISETP.GE.OR P0, PT, R3.reuse, R211, !P0 ;  /* 0x000000d30300720c */ /* 0x040fe40004706670 */
[----:B------:R-:W-:-:S02]  /*14700*/  ISETP.GE.OR P3, PT, R3, R210, !P3 ;  /* 0x000000d20300720c */ /* 0x000fc40005f66670 */
[----:B------:R-:W1:Y:S02]  /*14710*/  SHFL.BFLY PT, R3, R0, 0x2, 0x1f ;  /* 0x0c401f0000037f89 */ /* 0x000e6400000e0000 */
[----:B-1----:R-:W-:Y:S02]  /*14720*/  FMNMX.FTZ R3, R0, R3, !PT ;  /* 0x0000000300037209 */ /* 0x002fe40007810000 */
[----:B------:R-:W2:Y:S01]  /*14730*/  LD.E R0, [R108.64+0xdc] ;  /* 0x0000dc046c007980 */ /* 0x000ea2000c101900 */
[----:B------:R-:W-:-:S04]  /*14740*/  LOP3.LUT R2, R2, 0xfffffffd, RZ, 0xc0, !PT ;  /* 0xfffffffd02027812 */ /* 0x000fc800078ec0ff */
[----:B------:R-:W-:-:S04]  /*14750*/  @P2 LOP3.LUT R2, R2, 0x2, RZ, 0xfc, !PT ;  /* 0x0000000202022812 */ /* 0x000fc800078efcff */
[----:B------:R-:W-:-:S04]  /*14760*/  LOP3.LUT R2, R2, 0xfffffffe, RZ, 0xc0, !PT ;  /* 0xfffffffe02027812 */ /* 0x000fc800078ec0ff */
[----:B------:R-:W-:-:S04]  /*14770*/  @P1 LOP3.LUT R2, R2, 0x1, RZ, 0xfc, !PT ;  /* 0x0000000102021812 */ /* 0x000fc800078efcff */
[----:B------:R-:W-:Y:S02]  /*14780*/  LOP3.LUT R2, R2, 0xfffffdff, RZ, 0xc0, !PT ;  /* 0xfffffdff02027812 */ /* 0x000fe400078ec0ff */
[----:B------:R-:W-:Y:S02]  /*14790*/  ISETP.GE.AND P4, PT, R6, R205, PT ;  /* 0x000000cd0600720c */ /* 0x000fe40003f86270 */
[----:B------:R-:W-:Y:S02]  /*147a0*/  @P6 LOP3.LUT R2, R2, 0x200, RZ, 0xfc, !PT ;  /* 0x0000020002026812 */ /* 0x000fe400078efcff */
[----:B------:R-:W-:Y:S02]  /*147b0*/  ISETP.GE.OR P4, PT, R6, R210, !P4 ;  /* 0x000000d20600720c */ /* 0x000fe40006786670 */
[C---:B------:R-:W-:Y:S02]  /*147c0*/  LOP3.LUT P6, RZ, R2.reuse, 0x20, RZ, 0xc0, !PT ;  /* 0x0000002002ff7812 */ /* 0x040fe400078cc0ff */
[----:B------:R-:W-:-:S04]  /*147d0*/  LOP3.LUT R2, R2, 0xfffffbff, RZ, 0xc0, !PT ;  /* 0xfffffbff02027812 */ /* 0x000fc800078ec0ff */
[----:B------:R-:W-:-:S04]  /*147e0*/  @P5 LOP3.LUT R2, R2, 0x400, RZ, 0xfc, !PT ;  /* 0x0000040002025812 */ /* 0x000fc800078efcff */
[----:B------:R-:W-:-:S04]  /*147f0*/  LOP3.LUT R2, R2, 0xfffff7ff, RZ, 0xc0, !PT ;  /* 0xfffff7ff02027812 */ /* 0x000fc800078ec0ff */
[----:B------:R-:W-:-:S04]  /*14800*/  @P4 LOP3.LUT R2, R2, 0x800, RZ, 0xfc, !PT ;  /* 0x0000080002024812 */ /* 0x000fc800078efcff */
[----:B------:R-:W-:Y:S02]  /*14810*/  LOP3.LUT R2, R2, 0xfffffeff, RZ, 0xc0, !PT ;  /* 0xfffffeff02027812 */ /* 0x000fe400078ec0ff */
[----:B------:R-:W-:Y:S02]  /*14820*/  ISETP.GE.AND P2, PT, R4, R205, PT ;  /* 0x000000cd0400720c */ /* 0x000fe40003f46270 */
[----:B------:R-:W-:Y:S02]  /*14830*/  @P0 LOP3.LUT R2, R2, 0x100, RZ, 0xfc, !PT ;  /* 0x0000010002020812 */ /* 0x000fe400078efcff */
[C---:B------:R-:W-:Y:S02]  /*14840*/  ISETP.GE.AND P0, PT, R4.reuse, R206, PT ;  /* 0x000000ce0400720c */ /* 0x040fe40003f06270 */
[C---:B------:R-:W-:Y:S02]  /*14850*/  ISETP.GE.OR P2, PT, R4.reuse, R210, !P2 ;  /* 0x000000d20400720c */ /* 0x040fe40005746670 */
[----:B------:R-:W-:-:S02]  /*14860*/  ISETP.GE.OR P4, PT, R4, R211, !P0 ;  /* 0x000000d30400720c */ /* 0x000fc40004786670 */
[----:B------:R-:W1:Y:S04]  /*14870*/  SHFL.BFLY PT, R4, R3, 0x1, 0x1f ;  /* 0x0c201f0003047f89 */ /* 0x000e6800000e0000 */
[----:B------:R-:W-:Y:S04]  /*14880*/  STL [R1+0x214], R207 ;  /* 0x000214cf01007387 */ /* 0x000fe80000100800 */
[----:B------:R-:W-:Y:S04]  /*14890*/  STL [R1+0x218], R212 ;  /* 0x000218d401007387 */ /* 0x000fe80000100800 */
[----:B------:R-:W-:Y:S04]  /*148a0*/  STL [R1+0x21c], R204 ;  /* 0x00021ccc01007387 */ /* 0x000fe80000100800 */
[----:B------:R-:W-:Y:S04]  /*148b0*/  STL [R1+0x220], R209 ;  /* 0x000220d101007387 */ /* 0x000fe80000100800 */
[----:B------:R-:W-:Y:S04]  /*148c0*/  STL [R1+0x228], R108 ;  /* 0x0002286c01007387 */ /* 0x000fe80000100800 */
[----:B------:R-:W-:Y:S01]  /*148d0*/  STL [R1+0x224], R109 ;  /* 0x0002246d01007387 */ /* 0x000fe20000100800 */
[----:B-1----:R-:W-:-:S03]  /*148e0*/  FMNMX.FTZ R103, R3, R4, !PT ;  /* 0x0000000403677209 */ /* 0x002fc60007810000 */
[----:B------:R-:W-:Y:S01]  /*148f0*/  STL [R1+0x22c], R206 ;  /* 0x00022cce01007387 */ /* 0x000fe20000100800 */
[----:B------:R-:W-:-:S03]  /*14900*/  IMAD.MOV.U32 R247, RZ, RZ, R217 ;  /* 0x000000fffff77224 */ /* 0x000fc600078e00d9 */
[----:B------:R-:W-:Y:S04]  /*14910*/  STL [R1+0x230], R211 ;  /* 0x000230d301007387 */ /* 0x000fe80000100800 */
[----:B------:R-:W-:Y:S04]  /*14920*/  STL [R1+0x234], R205 ;  /* 0x000234cd01007387 */ /* 0x000fe80000100800 */
[----:B------:R-:W-:Y:S04]  /*14930*/  STL [R1+0x238], R210 ;  /* 0x000238d201007387 */ /* 0x000fe80000100800 */
[----:B------:R-:W-:Y:S04]  /*14940*/  STL [R1+0x23c], R103 ;  /* 0x00023c6701007387 */ /* 0x000fe80000100800 */
[----:B------:R-:W3:Y:S01]  /*14950*/  LDL.LU R217, [R1+0x15c] ;  /* 0x00015c0001d97983 */ /* 0x000ee20000300800 */
[----:B------:R-:W-:-:S04]  /*14960*/  ISETP.GE.AND P0, PT, R5, R206, PT ;  /* 0x000000ce0500720c */ /* 0x000fc80003f06270 */
[----:B------:R-:W-:Y:S02]  /*14970*/  ISETP.GE.OR P5, PT, R5, R211, !P0 ;  /* 0x000000d30500720c */ /* 0x000fe400047a6670 */
[----:B------:R-:W-:Y:S01]  /*14980*/  FSETP.NEU.FTZ.AND P0, PT, R103, -INF , PT ;  /* 0xff8000006700780b */ /* 0x000fe20003f1d000 */
[----:B------:R-:W-:-:S03]  /*14990*/  IMAD.MOV.U32 R219, RZ, RZ, R208 ;  /* 0x000000ffffdb7224 */ /* 0x000fc600078e00d0 */
[----:B------:R-:W-:-:S05]  /*149a0*/  FSEL R4, R103, RZ, P0 ;  /* 0x000000ff67047208 */ /* 0x000fca0000000000 */
[----:B------:R-:W-:Y:S01]  /*149b0*/  FADD.FTZ R65, R198, -R4 ;  /* 0x80000004c6417221 */ /* 0x000fe20000010000 */
[C---:B------:R-:W-:Y:S01]  /*149c0*/  ISETP.GE.AND P1, PT, R5.reuse, R205, PT ;  /* 0x000000cd0500720c */ /* 0x040fe20003f26270 */
[----:B------:R-:W-:Y:S01]  /*149d0*/  IMAD.MOV.U32 R101, RZ, RZ, R193 ;  /* 0x000000ffff657224 */ /* 0x000fe200078e00c1 */
[----:B------:R-:W-:Y:S01]  /*149e0*/  FSEL R6, R186, -INF , !P4 ;  /* 0xff800000ba067808 */ /* 0x000fe20006000000 */
[----:B------:R-:W-:Y:S01]  /*149f0*/  IMAD.MOV.U32 R198, RZ, RZ, R219 ;  /* 0x000000ffffc67224 */ /* 0x000fe200078e00db */
[----:B------:R-:W-:Y:S01]  /*14a00*/  ISETP.GE.OR P1, PT, R5, R210, !P1 ;  /* 0x000000d20500720c */ /* 0x000fe20004f26670 */
[----:B------:R-:W-:Y:S01]  /*14a10*/  IMAD.MOV.U32 R219, RZ, RZ, R196 ;  /* 0x000000ffffdb7224 */ /* 0x000fe200078e00c4 */
[----:B------:R-:W-:Y:S01]  /*14a20*/  FSEL R5, R187, -INF , !P5 ;  /* 0xff800000bb057808 */ /* 0x000fe20006800000 */
[----:B------:R-:W-:Y:S02]  /*14a30*/  IMAD.MOV.U32 R193, RZ, RZ, R111 ;  /* 0x000000ffffc17224 */ /* 0x000fe400078e006f */
[----:B--2---:R-:W-:-:S05]  /*14a40*/  FMUL.FTZ R3, R0, R103 ;  /* 0x0000006700037220 */ /* 0x004fca0000410000 */
        /* <DEDUP_REMOVED lines=32> */
[----:B------:R-:W-:-:S05]  /*14c50*/  FMNMX.FTZ R3, R19, R3, !PT ;  /* 0x0000000313037209 */ /* 0x000fca0007810000 */
[----:B------:R-:W1:Y:S02]  /*14c60*/  SHFL.BFLY PT, R4, R3, 0x2, 0x1f ;  /* 0x0c401f0003047f89 */ /* 0x000e6400000e0000 */
[----:B-1----:R-:W-:-:S05]  /*14c70*/  FMNMX.FTZ R3, R3, R4, !PT ;  /* 0x0000000403037209 */ /* 0x002fca0007810000 */
[----:B------:R-:W1:Y:S02]  /*14c80*/  SHFL.BFLY PT, R4, R3, 0x1, 0x1f ;  /* 0x0c201f0003047f89 */ /* 0x000e6400000e0000 */
[----:B-1----:R-:W-:-:S04]  /*14c90*/  FMNMX.FTZ R102, R3, R4, !PT ;  /* 0x0000000403667209 */ /* 0x002fc80007810000 */
        /* <DEDUP_REMOVED lines=33> */
[----:B------:R1:W-:Y:S03]  /*14eb0*/  MUFU.EX2 R39, R4 ;  /* 0x0000000400277308 */ /* 0x0003e60000000800 */
[----:B-1----:R-:W-:-:S05]  /*14ec0*/  FMNMX.FTZ R4, R48, R3, !PT ;  /* 0x0000000330047209 */ /* 0x002fca0007810000 */
[----:B------:R-:W1:Y:S01]  /*14ed0*/  MUFU.EX2 R3, R8 ;  /* 0x0000000800037308 */ /* 0x000e620000000800 */
[----:B------:R-:W-:Y:S01]  /*14ee0*/  STL [R1+0x240], R102 ;  /* 0x0002406601007387 */ /* 0x000fe20000100800 */
[-C--:B-1----:R-:W-:Y:S02]  /*14ef0*/  FMUL.FTZ R206, R172, R3.reuse ;  /* 0x00000003acce7220 */ /* 0x082fe40000410000 */
[-C--:B------:R-:W-:Y:S02]  /*14f00*/  FMUL.FTZ R108, R173, R3.reuse ;  /* 0x00000003ad6c7220 */ /* 0x080fe40000410000 */
[-C--:B------:R-:W-:Y:S01]  /*14f10*/  FMUL.FTZ R103, R168, R3.reuse ;  /* 0x00000003a8677220 */ /* 0x080fe20000410000 */
[----:B------:R-:W-:Y:S01]  /*14f20*/  STL [R1+0x244], R206 ;  /* 0x000244ce01007387 */ /* 0x000fe20000100800 */
[----:B------:R-:W-:-:S03]  /*14f30*/  FMUL.FTZ R210, R169, R3 ;  /* 0x00000003a9d27220 */ /* 0x000fc60000410000 */
[----:B------:R1:W-:Y:S01]  /*14f40*/  STL [R1+0x248], R108 ;  /* 0x0002486c01007387 */ /* 0x0003e20000100800 */
[----:B------:R-:W-:-:S03]  /*14f50*/  FMUL.FTZ R8, R164, R3 ;  /* 0x00000003a4087220 */ /* 0x000fc60000410000 */
[----:B------:R-:W-:Y:S01]  /*14f60*/  STL [R1+0x250], R103 ;  /* 0x0002506701007387 */ /* 0x000fe20000100800 */
[----:B------:R-:W-:-:S03]  /*14f70*/  FMUL.FTZ R10, R160, R3 ;  /* 0x00000003a00a7220 */ /* 0x000fc60000410000 */
[----:B------:R-:W-:Y:S01]  /*14f80*/  STL [R1+0x24c], R210 ;  /* 0x00024cd201007387 */ /* 0x000fe20000100800 */
[-C--:B------:R-:W-:Y:S02]  /*14f90*/  FMUL.FTZ R9, R156, R3.reuse ;  /* 0x000000039c097220 */ /* 0x080fe40000410000 */
[----:B-1----:R-:W-:-:S05]  /*14fa0*/  FMUL.FTZ R108, R165, R3 ;  /* 0x00000003a56c7220 */ /* 0x002fca0000410000 */
[----:B------:R-:W-:Y:S04]  /*14fb0*/  STL [R1+0x254], R108 ;  /* 0x0002546c01007387 */ /* 0x000fe80000100800 */
[----:B------:R1:W-:Y:S04]  /*14fc0*/  STL [R1+0x70], R8 ;  /* 0x0000700801007387 */ /* 0x0003e80000100800 */
[----:B------:R2:W-:Y:S01]  /*14fd0*/  STL [R1+0x90], R10 ;  /* 0x0000900a01007387 */ /* 0x0005e20000100800 */
[-C--:B---3--:R-:W-:Y:S02]  /*14fe0*/  FFMA.FTZ R178, R217, R3.reuse, R39 ;  /* 0x00000003d9b27223 */ /* 0x088fe40000010027 */
[----:B-1----:R-:W-:-:S02]  /*14ff0*/  FMUL.FTZ R8, R161, R3 ;  /* 0x00000003a1087220 */ /* 0x002fc40000410000 */
[----:B--2---:R-:W-:-:S03]  /*15000*/  FMUL.FTZ R10, R157, R3 ;  /* 0x000000039d0a7220 */ /* 0x004fc60000410000 */
[----:B------:R1:W-:Y:S04]  /*15010*/  STL [R1+0x94], R8 ;  /* 0x0000940801007387 */ /* 0x0003e80000100800 */
[----:B------:R2:W-:Y:S04]  /*15020*/  STL [R1+0xa0], R9 ;  /* 0x0000a00901007387 */ /* 0x0005e80000100800 */
[----:B------:R-:W-:Y:S01]  /*15030*/  STL [R1+0xa4], R10 ;  /* 0x0000a40a01007387 */ /* 0x000fe20000100800 */
[-C--:B-1----:R-:W-:Y:S02]  /*15040*/  FMUL.FTZ R8, R152, R3.reuse ;  /* 0x0000000398087220 */ /* 0x082fe40000410000 */
[----:B--2---:R-:W-:-:S03]  /*15050*/  FMUL.FTZ R9, R153, R3 ;  /* 0x0000000399097220 */ /* 0x004fc60000410000 */
[----:B------:R1:W-:Y:S04]  /*15060*/  STL [R1+0xb0], R8 ;  /* 0x0000b00801007387 */ /* 0x0003e80000100800 */
[----:B------:R-:W-:Y:S01]  /*15070*/  STL [R1+0xb4], R9 ;  /* 0x0000b40901007387 */ /* 0x000fe20000100800 */
[----:B-1----:R-:W-:-:S05]  /*15080*/  FMUL.FTZ R8, R149, R3 ;  /* 0x0000000395087220 */ /* 0x002fca0000410000 */
[----:B------:R-:W-:Y:S04]  /*15090*/  STL [R1+0xc4], R8 ;  /* 0x0000c40801007387 */ /* 0x000fe80000100800 */
[----:B------:R-:W2:Y:S04]  /*150a0*/  LDL.LU R189, [R1+0x170] ;  /* 0x0001700001bd7983 */ /* 0x000ea80000300800 */
[----:B------:R-:W3:Y:S01]  /*150b0*/  LDL.LU R217, [R1+0x4] ;  /* 0x0000040001d97983 */ /* 0x000ee20000300800 */
[----:B------:R-:W-:-:S04]  /*150c0*/  LOP3.LUT R2, R2, 0xffffefff, RZ, 0xc0, !PT ;  /* 0xffffefff02027812 */ /* 0x000fc800078ec0ff */
[----:B------:R-:W-:-:S04]  /*150d0*/  @P3 LOP3.LUT R2, R2, 0x1000, RZ, 0xfc, !PT ;  /* 0x0000100002023812 */ /* 0x000fc800078efcff */
[----:B------:R-:W-:Y:S02]  /*150e0*/  LOP3.LUT P3, RZ, R2, 0x100, RZ, 0xc0, !PT ;  /* 0x0000010002ff7812 */ /* 0x000fe4000786c0ff */
[----:B------:R-:W-:Y:S02]  /*150f0*/  FMNMX.FTZ R4, R47, R4, !PT ;  /* 0x000000042f047209 */ /* 0x000fe40007810000 */
[----:B------:R-:W-:-:S04]  /*15100*/  FSEL R7, R223, -INF , !P3 ;  /* 0xff800000df077808 */ /* 0x000fc80005800000 */
[----:B------:R-:W-:-:S04]  /*15110*/  FMNMX.FTZ R4, R7, R4, !PT ;  /* 0x0000000407047209 */ /* 0x000fc80007810000 */
[----:B------:R-:W-:Y:S01]  /*15120*/  FMNMX.FTZ R4, R6, R4, !PT ;  /* 0x0000000406047209 */ /* 0x000fe20007810000 */
[----:B------:R-:W-:-:S03]  /*15130*/  IMAD.MOV.U32 R246, RZ, RZ, R216 ;  /* 0x000000fffff67224 */ /* 0x000fc600078e00d8 */
[----:B------:R-:W-:Y:S01]  /*15140*/  FMNMX.FTZ R4, R5, R4, !PT ;  /* 0x0000000405047209 */ /* 0x000fe20007810000 */
[----:B------:R-:W-:Y:S02]  /*15150*/  IMAD.MOV.U32 R100, RZ, RZ, R192 ;  /* 0x000000ffff647224 */ /* 0x000fe400078e00c0 */
[----:B------:R-:W-:Y:S02]  /*15160*/  IMAD.MOV.U32 R216, RZ, RZ, R193 ;  /* 0x000000ffffd87224 */ /* 0x000fe400078e00c1 */
[----:B------:R-:W-:Y:S02]  /*15170*/  IMAD.MOV.U32 R193, RZ, RZ, R198 ;  /* 0x000000ffffc17224 */ /* 0x000fe400078e00c6 */
[----:B------:R-:W-:Y:S02]  /*15180*/  IMAD.MOV.U32 R192, RZ, RZ, R218 ;  /* 0x000000ffffc07224 */ /* 0x000fe400078e00da */
[----:B------:R-:W-:Y:S02]  /*15190*/  IMAD.MOV.U32 R191, RZ, RZ, R31 ;  /* 0x000000ffffbf7224 */ /* 0x000fe400078e001f */
        /* <DEDUP_REMOVED lines=13> */
[----:B------:R-:W1:Y:S02]  /*15270*/  SHFL.BFLY PT, R3, R4, 0x2, 0x1f ;  /* 0x0c401f0004037f89 */ /* 0x000e6400000e0000 */
[----:B-1----:R-:W-:-:S05]  /*15280*/  FMNMX.FTZ R3, R4, R3, !PT ;  /* 0x0000000304037209 */ /* 0x002fca0007810000 */
[----:B------:R-:W1:Y:S01]  /*15290*/  SHFL.BFLY PT, R4, R3, 0x1, 0x1f ;  /* 0x0c201f0003047f89 */ /* 0x000e6200000e0000 */
[----:B------:R-:W-:Y:S02]  /*152a0*/  IMAD.MOV.U32 R207, RZ, RZ, R101 ;  /* 0x000000ffffcf7224 */ /* 0x000fe400078e0065 */
[----:B------:R-:W-:Y:S02]  /*152b0*/  IMAD.MOV.U32 R195, RZ, RZ, R30 ;  /* 0x000000ffffc37224 */ /* 0x000fe400078e001e */
[----:B------:R-:W-:Y:S01]  /*152c0*/  IMAD.MOV.U32 R30, RZ, RZ, R60 ;  /* 0x000000ffff1e7224 */ /* 0x000fe200078e003c */
[----:B------:R-:W-:Y:S02]  /*152d0*/  FSEL R60, R232, -INF , !P6 ;  /* 0xff800000e83c7808 */ /* 0x000fe40007000000 */
[----:B------:R-:W-:Y:S02]  /*152e0*/  LOP3.LUT P3, RZ, R2, 0x10, RZ, 0xc0, !PT ;  /* 0x0000001002ff7812 */ /* 0x000fe4000786c0ff */
[----:B-1----:R-:W-:-:S04]  /*152f0*/  FMNMX.FTZ R101, R3, R4, !PT ;  /* 0x0000000403657209 */ /* 0x002fc80007810000 */
[----:B------:R-:W-:-:S04]  /*15300*/  FSETP.NEU.FTZ.AND P0, PT, R101, -INF , PT ;  /* 0xff8000006500780b */ /* 0x000fc80003f1d000 */
[----:B------:R-:W-:Y:S02]  /*15310*/  FSEL R3, R101, RZ, P0 ;  /* 0x000000ff65037208 */ /* 0x000fe40000000000 */
[----:B------:R-:W-:-:S03]  /*15320*/  LOP3.LUT P4, RZ, R2, 0x8, RZ, 0xc0, !PT ;  /* 0x0000000802ff7812 */ /* 0x000fc6000788c0ff */
[----:B------:R-:W-:Y:S01]  /*15330*/  FADD.FTZ R8, R251, -R3 ;  /* 0x80000003fb087221 */ /* 0x000fe20000010000 */
[----:B------:R-:W-:Y:S01]  /*15340*/  LOP3.LUT P5, RZ, R2, 0x4, RZ, 0xc0, !PT ;  /* 0x0000000402ff7812 */ /* 0x000fe200078ac0ff */
[----:B------:R-:W-:Y:S01]  /*15350*/  FMUL.FTZ R3, R0, R101 ;  /* 0x0000006500037220 */ /* 0x000fe20000410000 */
[----:B------:R-:W-:Y:S02]  /*15360*/  LOP3.LUT P6, RZ, R2, 0x2, RZ, 0xc0, !PT ;  /* 0x0000000202ff7812 */ /* 0x000fe400078cc0ff */
[----:B------:R-:W-:Y:S02]  /*15370*/  FSEL R25, R233, -INF , !P3 ;  /* 0xff800000e9197808 */ /* 0x000fe40005800000 */
[----:B------:R-:W-:Y:S02]  /*15380*/  FSEL R3, R3, RZ, P0 ;  /* 0x000000ff03037208 */ /* 0x000fe40000000000 */
[----:B------:R-:W-:Y:S02]  /*15390*/  FSEL R24, R240, -INF , !P4 ;  /* 0xff800000f0187808 */ /* 0x000fe40006000000 */
[----:B------:R-:W-:-:S02]  /*153a0*/  FSEL R23, R241, -INF , !P5 ;  /* 0xff800000f1177808 */ /* 0x000fc40006800000 */
[----:B------:R-:W-:Y:S02]  /*153b0*/  FSEL R22, R236, -INF , !P6 ;  /* 0xff800000ec167808 */ /* 0x000fe40007000000 */
[C---:B------:R-:W-:Y:S02]  /*153c0*/  LOP3.LUT P0, RZ, R2.reuse, 0x1, RZ, 0xc0, !PT ;  /* 0x0000000102ff7812 */ /* 0x040fe4000780c0ff */
[C---:B------:R-:W-:Y:S02]  /*153d0*/  LOP3.LUT P3, RZ, R2.reuse, 0x1000, RZ, 0xc0, !PT ;  /* 0x0000100002ff7812 */ /* 0x040fe4000786c0ff */
[C---:B------:R-:W-:Y:S02]  /*153e0*/  LOP3.LUT P4, RZ, R2.reuse, 0x800, RZ, 0xc0, !PT ;  /* 0x0000080002ff7812 */ /* 0x040fe4000788c0ff */
[C---:B------:R-:W-:Y:S02]  /*153f0*/  LOP3.LUT P5, RZ, R2.reuse, 0x400, RZ, 0xc0, !PT ;  /* 0x0000040002ff7812 */ /* 0x040fe400078ac0ff */
[----:B------:R-:W-:-:S02]  /*15400*/  LOP3.LUT P6, RZ, R2, 0x200, RZ, 0xc0, !PT ;  /* 0x0000020002ff7812 */ /* 0x000fc400078cc0ff */
[----:B------:R-:W-:Y:S01]  /*15410*/  FSEL R21, R237, -INF , !P0 ;  /* 0xff800000ed157808 */ /* 0x000fe20004000000 */
[-CC-:B------:R-:W-:Y:S01]  /*15420*/  FFMA.FTZ R42, R50, R0.reuse, -R3.reuse ;  /* 0x00000000322a7223 */ /* 0x180fe20000010803 */
[----:B------:R-:W-:Y:S01]  /*15430*/  FSEL R20, R244, -INF , !P6 ;  /* 0xff800000f4147808 */ /* 0x000fe20007000000 */
        /* <DEDUP_REMOVED lines=14> */
[----:B------:R-:W-:Y:S02]  /*15520*/  FFMA.FTZ R49, R5, R0, -R3 ;  /* 0x0000000005317223 */ /* 0x000fe40000010803 */
[----:B------:R-:W-:Y:S01]  /*15530*/  FMUL.FTZ R3, R0, R8 ;  /* 0x0000000800037220 */ /* 0x000fe20000410000 */
[----:B------:R-:W-:Y:S01]  /*15540*/  FSEL R19, R245, -INF , !P5 ;  /* 0xff800000f5137808 */ /* 0x000fe20006800000 */
[----:B------:R-:W-:Y:S01]  /*15550*/  MUFU.EX2 R4, R4 ;  /* 0x0000000400047308 */ /* 0x000fe20000000800 */
[----:B------:R-:W-:-:S02]  /*15560*/  FSEL R18, R228, -INF , !P4 ;  /* 0xff800000e4127808 */ /* 0x000fc40006000000 */
[----:B------:R-:W-:-:S05]  /*15570*/  FSEL R17, R229, -INF , !P3 ;  /* 0xff800000e5117808 */ /* 0x000fca0005800000 */
[----:B------:R-:W2:Y:S01]  /*15580*/  MUFU.EX2 R3, R3 ;  /* 0x0000000300037308 */ /* 0x000ea20000000800 */
[----:B------:R-:W-:Y:S02]  /*15590*/  FSEL R16, R224, -INF , !P2 ;  /* 0xff800000e0107808 */ /* 0x000fe40005000000 */
[----:B------:R-:W-:Y:S02]  /*155a0*/  FSEL R15, R225, -INF , !P1 ;  /* 0xff800000e10f7808 */ /* 0x000fe40004800000 */
[----:B---3--:R-:W-:-:S04]  /*155b0*/  FMNMX.FTZ R2, R217, R61, !PT ;  /* 0x0000003dd9027209 */ /* 0x008fc80007810000 */
        /* <DEDUP_REMOVED lines=10> */
[----:B------:R-:W-:Y:S02]  /*15660*/  FMNMX.FTZ R5, R19, R2, !PT ;  /* 0x0000000213057209 */ /* 0x000fe40007810000 */
[----:B------:R-:W1:Y:S02]  /*15670*/  MUFU.EX2 R2, R9 ;  /* 0x0000000900027308 */ /* 0x000e640000000800 */
[----:B------:R-:W-:-:S04]  /*15680*/  FMNMX.FTZ R5, R18, R5, !PT ;  /* 0x0000000512057209 */ /* 0x000fc80007810000 */
[----:B------:R-:W-:-:S04]  /*15690*/  FMNMX.FTZ R5, R17, R5, !PT ;  /* 0x0000000511057209 */ /* 0x000fc80007810000 */
[----:B------:R-:W-:Y:S01]  /*156a0*/  FMNMX.FTZ R5, R16, R5, !PT ;  /* 0x0000000510057209 */ /* 0x000fe20007810000 */
[----:B--2---:R-:W-:-:S03]  /*156b0*/  FFMA.FTZ R6, R189, R3, R4 ;  /* 0x00000003bd067223 */ /* 0x004fc60000010004 */
[----:B------:R-:W-:Y:S01]  /*156c0*/  FMNMX.FTZ R5, R15, R5, !PT ;  /* 0x000000050f057209 */ /* 0x000fe20007810000 */
[C---:B-1----:R-:W-:Y:S01]  /*156d0*/  FADD.FTZ R27, R2.reuse, R6 ;  /* 0x00000006021b7221 */ /* 0x042fe20000010000 */
[----:B------:R-:W-:-:S03]  /*156e0*/  F2FP.PACK_AB R51, R2, R4 ;  /* 0x000000040233723e */ /* 0x000fc600000000ff */
[----:B------:R-:W1:Y:S02]  /*156f0*/  SHFL.BFLY PT, R2, R5, 0x2, 0x1f ;  /* 0x0c401f0005027f89 */ /* 0x000e6400000e0000 */
[----:B-1----:R-:W-:-:S05]  /*15700*/  FMNMX.FTZ R2, R5, R2, !PT ;  /* 0x0000000205027209 */ /* 0x002fca0007810000 */
[----:B------:R-:W1:Y:S01]  /*15710*/  SHFL.BFLY PT, R4, R2, 0x1, 0x1f ;  /* 0x0c201f0002047f89 */ /* 0x000e6200000e0000 */
[----:B------:R-:W-:Y:S01]  /*15720*/  IMAD.MOV.U32 R206, RZ, RZ, R100 ;  /* 0x000000ffffce7224 */ /* 0x000fe200078e0064 */
[----:B------:R-:W2:Y:S01]  /*15730*/  MUFU.EX2 R14, R11 ;  /* 0x0000000b000e7308 */ /* 0x000ea20000000800 */
[----:B------:R-:W-:-:S07]  /*15740*/  IMAD.MOV.U32 R205, RZ, RZ, R211 ;  /* 0x000000ffffcd7224 */ /* 0x000fce00078e00d3 */
[----:B------:R3:W-:Y:S01]  /*15750*/  MUFU.EX2 R11, R26 ;  /* 0x0000001a000b7308 */ /* 0x0007e20000000800 */
[----:B-1----:R-:W-:-:S04]  /*15760*/  FMNMX.FTZ R100, R2, R4, !PT ;  /* 0x0000000402647209 */ /* 0x002fc80007810000 */
[----:B------:R-:W-:-:S04]  /*15770*/  FSETP.NEU.FTZ.AND P0, PT, R100, -INF , PT ;  /* 0xff8000006400780b */ /* 0x000fc80003f1d000 */
[----:B------:R-:W-:-:S05]  /*15780*/  FSEL R2, R100, RZ, P0 ;  /* 0x000000ff64027208 */ /* 0x000fca0000000000 */
[----:B---3--:R-:W-:Y:S02]  /*15790*/  FADD.FTZ R26, R217, -R2 ;  /* 0x80000002d91a7221 */ /* 0x008fe40000010000 */
[----:B------:R-:W-:Y:S01]  /*157a0*/  FMUL.FTZ R2, R0, R100 ;  /* 0x0000006400027220 */ /* 0x000fe20000410000 */
[----:B------:R1:W-:Y:S01]  /*157b0*/  STL [R1+0x258], R204 ;  /* 0x000258cc01007387 */ /* 0x0003e20000100800 */
[----:B------:R-:W-:Y:S02]  /*157c0*/  IMAD.MOV.U32 R211, RZ, RZ, R207 ;  /* 0x000000ffffd37224 */ /* 0x000fe400078e00cf */
[----:B------:R-:W-:Y:S01]  /*157d0*/  IMAD.MOV.U32 R207, RZ, RZ, R247 ;  /* 0x000000ffffcf7224 */ /* 0x000fe200078e00f7 */
[----:B------:R-:W-:Y:S01]  /*157e0*/  FSEL R2, R2, RZ, P0 ;  /* 0x000000ff02027208 */ /* 0x000fe20000000000 */
[----:B------:R-:W-:Y:S01]  /*157f0*/  STL [R1+0x25c], R212 ;  /* 0x00025cd401007387 */ /* 0x000fe20000100800 */
[----:B------:R-:W-:-:S03]  /*15800*/  IMAD.MOV.U32 R247, RZ, RZ, R192 ;  /* 0x000000fffff77224 */ /* 0x000fc600078e00c0 */
[----:B------:R-:W-:Y:S01]  /*15810*/  STL [R1+0x260], R218 ;  /* 0x000260da01007387 */ /* 0x000fe20000100800 */
[----:B------:R-:W-:-:S03]  /*15820*/  IMAD.MOV.U32 R243, RZ, RZ, R191 ;  /* 0x000000fffff37224 */ /* 0x000fc600078e00bf */
[----:B------:R-:W-:Y:S01]  /*15830*/  STL [R1+0x264], R198 ;  /* 0x000264c601007387 */ /* 0x000fe20000100800 */
[----:B------:R-:W-:-:S03]  /*15840*/  FFMA.FTZ R7, R62, R0, -R2 ;  /* 0x000000003e077223 */ /* 0x000fc60000010802 */
[----:B------:R-:W-:Y:S01]  /*15850*/  STL [R1+0x268], R101 ;  /* 0x0002686501007387 */ /* 0x000fe20000100800 */
[----:B------:R-:W-:Y:S02]  /*15860*/  IMAD.MOV.U32 R62, RZ, RZ, R247 ;  /* 0x000000ffff3e7224 */ /* 0x000fe400078e00f7 */
[----:B-1----:R-:W-:Y:S02]  /*15870*/  IMAD.MOV.U32 R204, RZ, RZ, R210 ;  /* 0x000000ffffcc7224 */ /* 0x002fe400078e00d2 */
[----:B------:R-:W-:Y:S02]  /*15880*/  IMAD.MOV.U32 R210, RZ, RZ, R206 ;  /* 0x000000ffffd27224 */ /* 0x000fe400078e00ce */
[----:B------:R-:W-:Y:S02]  /*15890*/  IMAD.MOV.U32 R206, RZ, RZ, R246 ;  /* 0x000000ffffce7224 */ /* 0x000fe400078e00f6 */
[----:B------:R-:W-:Y:S02]  /*158a0*/  IMAD.MOV.U32 R246, RZ, RZ, R216 ;  /* 0x000000fffff67224 */ /* 0x000fe400078e00d8 */
[----:B------:R-:W3:Y:S04]  /*158b0*/  LDL.LU.64 R216, [R1+0x140] ;  /* 0x0001400001d87983 */ /* 0x000ee80000300a00 */
[----:B------:R-:W3:Y:S04]  /*158c0*/  LDL R192, [R1+0x150] ;  /* 0x0001500001c07983 */ /* 0x000ee80000100800 */
[----:B------:R-:W4:Y:S04]  /*158d0*/  LDL R191, [R1+0x158] ;  /* 0x0001580001bf7983 */ /* 0x000f280000100800 */
[----:B------:R-:W3:Y:S04]  /*158e0*/  LDL R189, [R1+0x154] ;  /* 0x0001540001bd7983 */ /* 0x000ee80000100800 */
[----:B------:R-:W3:Y:S01]  /*158f0*/  LDL.LU R247, [R1+0x28] ;  /* 0x0000280001f77983 */ /* 0x000ee20000300800 */
[----:B------:R-:W-:-:S02]  /*15900*/  FFMA.FTZ R6, R63, R0, -R2 ;  /* 0x000000003f067223 */ /* 0x000fc40000010802 */
[----:B------:R-:W-:Y:S02]  /*15910*/  IMAD.MOV.U32 R63, RZ, RZ, R246 ;  /* 0x000000ffff3f7224 */ /* 0x000fe400078e00f6 */
[----:B------:R-:W-:Y:S02]  /*15920*/  IMAD.MOV.U32 R246, RZ, RZ, R243 ;  /* 0x000000fffff67224 */ /* 0x000fe400078e00f3 */
[----:B------:R-:W4:Y:S01]  /*15930*/  LDL.LU R243, [R1+0xf8] ;  /* 0x0000f80001f37983 */ /* 0x000f220000300800 */
[----:B------:R-:W-:-:S04]  /*15940*/  FFMA.FTZ R4, R61, R0, -R2 ;  /* 0x000000003d047223 */ /* 0x000fc80000010802 */
[----:B------:R1:W-:Y:S01]  /*15950*/  MUFU.EX2 R8, R4 ;  /* 0x0000000400087308 */ /* 0x0003e20000000800 */
[----:B------:R-:W-:Y:S02]  /*15960*/  FFMA.FTZ R5, R64, R0, -R2 ;  /* 0x0000000040057223 */ /* 0x000fe40000010802 */
[----:B-1----:R-:W-:-:S05]  /*15970*/  FMUL.FTZ R4, R0, R26 ;  /* 0x0000001a00047220 */ /* 0x002fca0000410000 */
[----:B------:R-:W-:Y:S08]  /*15980*/  MUFU.EX2 R7, R7 ;  /* 0x0000000700077308 */ /* 0x000ff00000000800 */
[----:B------:R-:W-:Y:S01]  /*15990*/  MUFU.EX2 R4, R4 ;  /* 0x0000000400047308 */ /* 0x000fe20000000800 */
[----:B------:R-:W-:-:S07]  /*159a0*/  FFMA.FTZ R26, R60, R0, -R2 ;  /* 0x000000003c1a7223 */ /* 0x000fce0000010802 */
[----:B------:R-:W1:Y:S01]  /*159b0*/  MUFU.EX2 R13, R10 ;  /* 0x0000000a000d7308 */ /* 0x000e620000000800 */
[----:B------:R-:W-:-:S07]  /*159c0*/  FFMA.FTZ R25, R25, R0, -R2 ;  /* 0x0000000019197223 */ /* 0x000fce0000010802 */
[----:B------:R-:W-:Y:S01]  /*159d0*/  MUFU.EX2 R6, R6 ;  /* 0x0000000600067308 */ /* 0x000fe20000000800 */
[-CC-:B------:R-:W-:Y:S02]  /*159e0*/  FFMA.FTZ R24, R24, R0.reuse, -R2.reuse ;  /* 0x0000000018187223 */ /* 0x180fe40000010802 */
[----:B------:R-:W-:-:S05]  /*159f0*/  FFMA.FTZ R23, R23, R0, -R2 ;  /* 0x0000000017177223 */ /* 0x000fca0000010802 */
[----:B------:R-:W1:Y:S01]  /*15a00*/  MUFU.EX2 R12, R12 ;  /* 0x0000000c000c7308 */ /* 0x000e620000000800 */
[-CC-:B------:R-:W-:Y:S02]  /*15a10*/  FFMA.FTZ R22, R22, R0.reuse, -R2.reuse ;  /* 0x0000000016167223 */ /* 0x180fe40000010802 */
[-CC-:B------:R-:W-:Y:S02]  /*15a20*/  FFMA.FTZ R21, R21, R0.reuse, -R2.reuse ;  /* 0x0000000015157223 */ /* 0x180fe40000010802 */
[----:B------:R-:W-:-:S03]  /*15a30*/  FFMA.FTZ R38, R18, R0, -R2 ;  /* 0x0000000012267223 */ /* 0x000fc60000010802 */
[----:B------:R-:W1:Y:S01]  /*15a40*/  MUFU.EX2 R5, R5 ;  /* 0x0000000500057308 */ /* 0x000e620000000800 */
[-CC-:B------:R-:W-:Y:S02]  /*15a50*/  FFMA.FTZ R41, R17, R0.reuse, -R2.reuse ;  /* 0x0000000011297223 */ /* 0x180fe40000010802 */
[-CC-:B------:R-:W-:Y:S02]  /*15a60*/  FFMA.FTZ R43, R16, R0.reuse, -R2.reuse ;  /* 0x00000000102b7223 */ /* 0x180fe40000010802 */
[----:B------:R-:W-:-:S03]  /*15a70*/  FFMA.FTZ R44, R15, R0, -R2 ;  /* 0x000000000f2c7223 */ /* 0x000fc60000010802 */
[----:B------:R-:W-:Y:S01]  /*15a80*/  MUFU.EX2 R9, R37 ;  /* 0x0000002500097308 */ /* 0x000fe20000000800 */
[----:B------:R-:W-:-:S07]  /*15a90*/  FMUL.FTZ R52, R0, R65 ;  /* 0x0000004100347220 */ /* 0x000fce0000410000 */
[----:B------:R1:W-:Y:S08]  /*15aa0*/  MUFU.EX2 R10, R36 ;  /* 0x00000024000a7308 */ /* 0x0003f00000000800 */
[----:B------:R2:W-:Y:S01]  /*15ab0*/  MUFU.EX2 R37, R26 ;  /* 0x0000001a00257308 */ /* 0x0005e20000000800 */
[----:B-1----:R-:W-:-:S07]  /*15ac0*/  FFMA.FTZ R36, R19, R0, -R2 ;  /* 0x0000000013247223 */ /* 0x002fce0000010802 */
[----:B------:R-:W1:Y:S01]  /*15ad0*/  MUFU.EX2 R15, R25 ;  /* 0x00000019000f7308 */ /* 0x000e620000000800 */
[----:B--2---:R-:W-:Y:S02]  /*15ae0*/  FFMA.FTZ R26, R20, R0, -R2 ;  /* 0x00000000141a7223 */ /* 0x004fe40000010802 */
[----:B------:R-:W-:-:S04]  /*15af0*/  FADD.FTZ R2, R14, R27 ;  /* 0x0000001b0e027221 */ /* 0x000fc80000010000 */
[----:B------:R-:W-:-:S04]  /*15b00*/  FADD.FTZ R2, R13, R2 ;  /* 0x000000020d027221 */ /* 0x000fc80000010000 */
[----:B------:R-:W-:Y:S01]  /*15b10*/  FADD.FTZ R2, R12, R2 ;  /* 0x000000020c027221 */ /* 0x000fe20000010000 */
[----:B------:R-:W-:-:S03]  /*15b20*/  F2FP.PACK_AB R169, R5, R6 ;  /* 0x0000000605a9723e */ /* 0x000fc600000000ff */
[----:B------:R-:W-:Y:S01]  /*15b30*/  FADD.FTZ R2, R11, R2 ;  /* 0x000000020b027221 */ /* 0x000fe20000010000 */
[----:B------:R-:W-:Y:S02]  /*15b40*/  F2FP.PACK_AB R168, R7, R8 ;  /* 0x0000000807a8723e */ /* 0x000fe400000000ff */
[----:B-1----:R-:W-:Y:S02]  /*15b50*/  F2FP.PACK_AB R220, R15, R37 ;  /* 0x000000250fdc723e */ /* 0x002fe400000000ff */
[----:B------:R-:W-:Y:S02]  /*15b60*/  F2FP.PACK_AB R27, R13, R14 ;  /* 0x0000000e0d1b723e */ /* 0x000fe400000000ff */
[----:B------:R-:W-:Y:S01]  /*15b70*/  F2FP.PACK_AB R55, R11, R12 ;  /* 0x0000000c0b37723e */ /* 0x000fe200000000ff */
[----:B------:R-:W-:Y:S08]  /*15b80*/  MUFU.EX2 R18, R22 ;  /* 0x0000001600127308 */ /* 0x000ff00000000800 */
[----:B------:R-:W-:Y:S01]  /*15b90*/  MUFU.EX2 R14, R107 ;  /* 0x0000006b000e7308 */ /* 0x000fe20000000800 */
[----:B---3--:R-:W-:-:S04]  /*15ba0*/  FFMA.FTZ R0, R247, R4, R8 ;  /* 0x00000004f7007223 */ /* 0x008fc80000010008 */
[----:B------:R-:W-:-:S04]  /*15bb0*/  FADD.FTZ R0, R7, R0 ;  /* 0x0000000007007221 */ /* 0x000fc80000010000 */
[----:B------:R-:W-:-:S04]  /*15bc0*/  FADD.FTZ R0, R6, R0 ;  /* 0x0000000006007221 */ /* 0x000fc80000010000 */
[----:B------:R-:W-:-:S04]  /*15bd0*/  FADD.FTZ R0, R5, R0 ;  /* 0x0000000005007221 */ /* 0x000fc80000010000 */
[----:B------:R-:W-:Y:S02]  /*15be0*/  FADD.FTZ R0, R37, R0 ;  /* 0x0000000025007221 */ /* 0x000fe40000010000 */
[----:B------:R-:W-:Y:S02]  /*15bf0*/  FADD.FTZ R5, R10, R2 ;  /* 0x000000020a057221 */ /* 0x000fe40000010000 */
[----:B------:R-:W-:Y:S01]  /*15c00*/  FADD.FTZ R2, R15, R0 ;  /* 0x000000000f027221 */ /* 0x000fe20000010000 */
[----:B----4-:R-:W-:Y:S01]  /*15c10*/  IADD3 R0, R243, -0x1, RZ ;  /* 0xfffffffff3007810 */ /* 0x010fe20007ffe0ff */
[----:B------:R-:W1:Y:S03]  /*15c20*/  MUFU.EX2 R7, R24 ;  /* 0x0000001800077308 */ /* 0x000e660000000800 */
[----:B------:R-:W-:-:S05]  /*15c30*/  LOP3.LUT R229, R207, R0, RZ, 0x3c, !PT ;  /* 0x00000000cfe57212 */ /* 0x000fca00078e3cff */
[----:B------:R-:W2:Y:S01]  /*15c40*/  MUFU.EX2 R6, R23 ;  /* 0x0000001700067308 */ /* 0x000ea20000000800 */
[----:B------:R-:W-:-:S05]  /*15c50*/  LOP3.LUT R0, R229, R205, RZ, 0x3c, !PT ;  /* 0x000000cde5007212 */ /* 0x000fca00078e3cff */
[----:B------:R-:W-:-:S04]  /*15c60*/  IMAD.WIDE.U32 R64, R0, -0x326172a9, RZ ;  /* 0xcd9e8d5700407825 */ /* 0x000fc800078e00ff */
[----:B-1----:R-:W-:Y:S01]  /*15c70*/  FADD.FTZ R2, R7, R2 ;  /* 0x0000000207027221 */ /* 0x002fe20000010000 */
[----:B------:R-:W-:-:S03]  /*15c80*/  LOP3.LUT R0, R65, R192, R216, 0x96, !PT ;  /* 0x000000c041007212 */ /* 0x000fc600078e96d8 */
[C---:B--2---:R-:W-:Y:S01]  /*15c90*/  FADD.FTZ R17, R6.reuse, R2 ;  /* 0x0000000206117221 */ /* 0x044fe20000010000 */
[----:B------:R-:W-:Y:S01]  /*15ca0*/  F2FP.PACK_AB R221, R6, R7 ;  /* 0x0000000706dd723e */ /* 0x000fe200000000ff */
[----:B------:R-:W-:Y:S01]  /*15cb0*/  IMAD.WIDE.U32 R6, R0, -0x2daee0ad, RZ ;  /* 0xd2511f5300067825 */ /* 0x000fe200078e00ff */
[----:B------:R-:W-:Y:S02]  /*15cc0*/  LOP3.LUT R2, R215, R191, R64, 0x96, !PT ;  /* 0x000000bfd7027212 */ /* 0x000fe400078e9640 */
[C---:B------:R-:W-:Y:S01]  /*15cd0*/  F2FP.PACK_AB R37, R9.reuse, R10 ;  /* 0x0000000a0925723e */ /* 0x040fe200000000ff */
[----:B------:R-:W-:Y:S01]  /*15ce0*/  FADD.FTZ R16, R9, R5 ;  /* 0x0000000509107221 */ /* 0x000fe20000010000 */
[----:B------:R-:W-:Y:S01]  /*15cf0*/  LOP3.LUT R0, R7, R62, R210, 0x96, !PT ;  /* 0x0000003e07007212 */ /* 0x000fe200078e96d2 */
        /* <DEDUP_REMOVED lines=15> */
[----:B------:R-:W-:-:S04]  /*15df0*/  LOP3.LUT R2, R0, 0xffff, RZ, 0xc0, !PT ;  /* 0x0000ffff00027812 */ /* 0x000fc800078ec0ff */
[----:B------:R-:W-:-:S04]  /*15e00*/  SHF.R.U32.HI R2, RZ, 0x8, R2 ;  /* 0x00000008ff027819 */ /* 0x000fc80000011602 */
[----:B------:R-:W-:-:S04]  /*15e10*/  LOP3.LUT R2, R2, 0xffff, RZ, 0xc0, !PT ;  /* 0x0000ffff02027812 */ /* 0x000fc800078ec0ff */
[----:B------:R-:W-:Y:S02]  /*15e20*/  ISETP.GE.U32.AND P3, PT, R194, R2, PT ;  /* 0x00000002c200720c */ /* 0x000fe40003f66070 */
[----:B------:R-:W-:Y:S02]  /*15e30*/  SHF.R.U32.HI R2, RZ, 0x10, R0 ;  /* 0x00000010ff027819 */ /* 0x000fe40000011600 */
[----:B------:R-:W-:Y:S02]  /*15e40*/  LOP3.LUT R10, R9, R193, R10, 0x96, !PT ;  /* 0x000000c1090a7212 */ /* 0x000fe400078e960a */
[----:B------:R-:W-:Y:S01]  /*15e50*/  LOP3.LUT R2, R2, 0xff, RZ, 0xc0, !PT ;  /* 0x000000ff02027812 */ /* 0x000fe200078ec0ff */
[----:B------:R-:W1:Y:S01]  /*15e60*/  MUFU.EX2 R9, R40 ;  /* 0x0000002800097308 */ /* 0x000e620000000800 */
[----:B------:R-:W-:Y:S02]  /*15e70*/  SHF.R.U32.HI R0, RZ, 0x18, R0 ;  /* 0x00000018ff007819 */ /* 0x000fe40000011600 */
[----:B------:R-:W-:-:S02]  /*15e80*/  ISETP.GE.U32.AND P5, PT, R194, R2, PT ;  /* 0x00000002c200720c */ /* 0x000fc40003fa6070 */
[----:B------:R-:W-:Y:S02]  /*15e90*/  ISETP.GE.U32.AND P0, PT, R194, R0, PT ;  /* 0x00000000c200720c */ /* 0x000fe40003f06070 */
[----:B------:R-:W-:Y:S01]  /*15ea0*/  LOP3.LUT R0, R6, 0xff, RZ, 0xc0, !PT ;  /* 0x000000ff06007812 */ /* 0x000fe200078ec0ff */
[----:B------:R-:W2:Y:S01]  /*15eb0*/  MUFU.EX2 R2, R42 ;  /* 0x0000002a00027308 */ /* 0x000ea20000000800 */
[--C-:B------:R-:W-:Y:S02]  /*15ec0*/  SHF.R.U32.HI R5, RZ, 0x10, R6.reuse ;  /* 0x00000010ff057819 */ /* 0x100fe40000011606 */
[----:B------:R-:W-:Y:S02]  /*15ed0*/  ISETP.GE.U32.AND P2, PT, R194, R0, PT ;  /* 0x00000000c200720c */ /* 0x000fe40003f46070 */
[----:B------:R-:W-:Y:S02]  /*15ee0*/  LOP3.LUT R23, R6, 0xffff, RZ, 0xc0, !PT ;  /* 0x0000ffff06177812 */ /* 0x000fe400078ec0ff */
[----:B------:R-:W-:Y:S01]  /*15ef0*/  SHF.R.U32.HI R0, RZ, 0x18, R6 ;  /* 0x00000018ff007819 */ /* 0x000fe20000011606 */
[----:B------:R-:W-:Y:S01]  /*15f00*/  IMAD.WIDE.U32 R6, R10, -0x2daee0ad, RZ ;  /* 0xd2511f530a067825 */ /* 0x000fe200078e00ff */
[----:B------:R-:W-:Y:S01]  /*15f10*/  LOP3.LUT R5, R5, 0xff, RZ, 0xc0, !PT ;  /* 0x000000ff05057812 */ /* 0x000fe200078ec0ff */
[----:B------:R3:W4:Y:S01]  /*15f20*/  MUFU.EX2 R8, R21 ;  /* 0x0000001500087308 */ /* 0x0007220000000800 */
[----:B------:R-:W-:-:S02]  /*15f30*/  ISETP.GE.U32.AND P1, PT, R194, R0, PT ;  /* 0x00000000c200720c */ /* 0x000fc40003f26070 */
[----:B------:R-:W-:Y:S02]  /*15f40*/  LOP3.LUT R0, R7, R252, R12, 0x96, !PT ;  /* 0x000000fc07007212 */ /* 0x000fe400078e960c */
[----:B------:R-:W-:Y:S02]  /*15f50*/  LOP3.LUT R25, R6, 0xffff, RZ, 0xc0, !PT ;  /* 0x0000ffff06197812 */ /* 0x000fe400078ec0ff */
[--C-:B------:R-:W-:Y:S01]  /*15f60*/  SHF.R.U32.HI R24, RZ, 0x10, R6.reuse ;  /* 0x00000010ff187819 */ /* 0x100fe20000011606 */
[----:B------:R-:W-:Y:S01]  /*15f70*/  MUFU.EX2 R15, R66 ;  /* 0x00000042000f7308 */ /* 0x000fe20000000800 */
[----:B------:R-:W-:Y:S02]  /*15f80*/  SHF.R.U32.HI R19, RZ, 0x18, R6 ;  /* 0x00000018ff137819 */ /* 0x000fe40000011606 */
[----:B------:R-:W-:Y:S02]  /*15f90*/  ISETP.GE.U32.AND P6, PT, R194, R5, PT ;  /* 0x00000005c200720c */ /* 0x000fe40003fc6070 */
[----:B---3--:R-:W-:-:S03]  /*15fa0*/  LOP3.LUT R21, R6, 0xff, RZ, 0xc0, !PT ;  /* 0x000000ff06157812 */ /* 0x008fc600078ec0ff */
[----:B------:R-:W3:Y:S01]  /*15fb0*/  MUFU.EX2 R12, R67 ;  /* 0x00000043000c7308 */ /* 0x000ee20000000800 */
[----:B-1----:R-:W-:Y:S01]  /*15fc0*/  FADD.FTZ R6, R9, R16 ;  /* 0x0000001009067221 */ /* 0x002fe20000010000 */
[----:B--2---:R-:W-:-:S03]  /*15fd0*/  F2FP.PACK_AB R16, R2, R9 ;  /* 0x000000090210723e */ /* 0x004fc600000000ff */
[----:B------:R-:W-:-:S03]  /*15fe0*/  FADD.FTZ R10, R2, R6 ;  /* 0x00000006020a7221 */ /* 0x000fc60000010000 */
[----:B------:R-:W1:Y:S01]  /*15ff0*/  MUFU.EX2 R5, R45 ;  /* 0x0000002d00057308 */ /* 0x000e620000000800 */
[----:B------:R-:W-:-:S07]  /*16000*/  FADD.FTZ R6, R18, R17 ;  /* 0x0000001112067221 */ /* 0x000fce0000010000 */
[----:B------:R-:W2:Y:S01]  /*16010*/  MUFU.EX2 R2, R46 ;  /* 0x0000002e00027308 */ /* 0x000ea20000000800 */
[----:B----4-:R-:W-:Y:S01]  /*16020*/  FADD.FTZ R17, R8, R6 ;  /* 0x0000000608117221 */ /* 0x010fe20000010000 */
[----:B---3--:R-:W-:Y:S01]  /*16030*/  F2FP.PACK_AB R7, R12, R15 ;  /* 0x0000000f0c07723e */ /* 0x008fe200000000ff */
[----:B-1----:R-:W-:-:S05]  /*16040*/  FADD.FTZ R6, R5, R10 ;  /* 0x0000000a05067221 */ /* 0x002fca0000010000 */
[----:B------:R1:W-:Y:S01]  /*16050*/  MUFU.EX2 R9, R110 ;  /* 0x0000006e00097308 */ /* 0x0003e20000000800 */
[----:B------:R-:W-:Y:S01]  /*16060*/  PRMT R107, R7, 0x7632, R107 ;  /* 0x00007632076b7816 */ /* 0x000fe2000000006b */
[----:B--2---:R-:W-:-:S06]  /*16070*/  FADD.FTZ R20, R2, R6 ;  /* 0x0000000602147221 */ /* 0x004fcc0000010000 */
[----:B------:R2:W-:Y:S01]  /*16080*/  MUFU.EX2 R11, R106 ;  /* 0x0000006a000b7308 */ /* 0x0005e20000000800 */
[----:B------:R-:W-:Y:S02]  /*16090*/  F2FP.PACK_AB R22, R2, R5 ;  /* 0x000000050216723e */ /* 0x000fe400000000ff */
[----:B------:R-:W-:Y:S02]  /*160a0*/  SHF.R.U32.HI R2, RZ, 0x8, R23 ;  /* 0x00000008ff027819 */ /* 0x000fe40000011617 */
[----:B-1----:R-:W-:-:S03]  /*160b0*/  PRMT R110, R7, 0x7610, R110 ;  /* 0x00007610076e7816 */ /* 0x002fc6000000006e */
[----:B------:R1:W-:Y:S01]  /*160c0*/  MUFU.EX2 R13, R105 ;  /* 0x00000069000d7308 */ /* 0x0003e20000000800 */
[----:B------:R-:W-:Y:S02]  /*160d0*/  LOP3.LUT R2, R2, 0xffff, RZ, 0xc0, !PT ;  /* 0x0000ffff02027812 */ /* 0x000fe400078ec0ff */
[----:B--2---:R-:W-:Y:S01]  /*160e0*/  PRMT R106, R16, 0x7632, R106 ;  /* 0x00007632106a7816 */ /* 0x004fe2000000006a */
[----:B------:R-:W-:-:S04]  /*160f0*/  @!P4 HADD2 R68, -R110.H0_H0, -RZ.H0_H0 ;  /* 0xa00000ff6e44c230 */ /* 0x000fc80000000900 */
[----:B------:R-:W2:Y:S01]  /*16100*/  MUFU.EX2 R5, R26 ;  /* 0x0000001a00057308 */ /* 0x000ea20000000800 */
[----:B------:R-:W-:Y:S01]  /*16110*/  @!P0 HADD2 R69, -R106.H0_H0, -RZ.H0_H0 ;  /* 0xa00000ff6a458230 */ /* 0x000fe20000000900 */
[----:B------:R-:W-:Y:S02]  /*16120*/  PRMT R245, R110, 0x5410, R107 ;  /* 0x000054106ef57816 */ /* 0x000fe4000000006b */
[----:B-1----:R-:W-:Y:S02]  /*16130*/  PRMT R105, R16, 0x7610, R105 ;  /* 0x0000761010697816 */ /* 0x002fe40000000069 */
[----:B------:R-:W-:Y:S02]  /*16140*/  @!P4 PRMT R110, R68, 0x5410, RZ ;  /* 0x00005410446ec816 */ /* 0x000fe400000000ff */
[----:B------:R-:W-:Y:S02]  /*16150*/  PRMT R244, R105, 0x5410, R106 ;  /* 0x0000541069f47816 */ /* 0x000fe4000000006a */
[----:B------:R-:W-:-:S02]  /*16160*/  ISETP.GE.U32.AND P4, PT, R194, R2, PT ;  /* 0x00000002c200720c */ /* 0x000fc40003f86070 */
[----:B------:R-:W-:Y:S01]  /*16170*/  @!P0 PRMT R106, R69, 0x5410, RZ ;  /* 0x00005410456a8816 */ /* 0x000fe200000000ff */
[----:B------:R-:W1:Y:S01]  /*16180*/  MUFU.EX2 R2, R36 ;  /* 0x0000002400027308 */ /* 0x000e620000000800 */
[----:B------:R-:W-:Y:S02]  /*16190*/  F2FP.PACK_AB R203, R8, R18 ;  /* 0x0000001208cb723e */ /* 0x000fe400000000ff */
[----:B------:R-:W-:Y:S02]  /*161a0*/  ISETP.GE.U32.AND P0, PT, R194, R19, PT ;  /* 0x00000013c200720c */ /* 0x000fe40003f06070 */
[----:B------:R-:W-:-:S03]  /*161b0*/  SHF.R.U32.HI R6, RZ, 0x10, R0 ;  /* 0x00000010ff067819 */ /* 0x000fc60000011600 */
[----:B------:R-:W-:Y:S01]  /*161c0*/  MUFU.EX2 R18, R104 ;  /* 0x0000006800127308 */ /* 0x000fe20000000800 */
[----:B------:R-:W-:Y:S01]  /*161d0*/  @!P5 HADD2 R81, -R105.H0_H0, -RZ.H0_H0 ;  /* 0xa00000ff6951d230 */ /* 0x000fe20000000900 */
[----:B------:R-:W-:-:S06]  /*161e0*/  LOP3.LUT R7, R6, 0xff, RZ, 0xc0, !PT ;  /* 0x000000ff06077812 */ /* 0x000fcc00078ec0ff */
[----:B------:R-:W3:Y:S01]  /*161f0*/  MUFU.EX2 R19, R111 ;  /* 0x0000006f00137308 */ /* 0x000ee20000000800 */
[----:B------:R-:W-:Y:S02]  /*16200*/  @!P5 PRMT R105, R81, 0x5410, RZ ;  /* 0x000054105169d816 */ /* 0x000fe400000000ff */
[----:B------:R-:W-:Y:S01]  /*16210*/  ISETP.GE.U32.AND P5, PT, R194, R7, PT ;  /* 0x00000007c200720c */ /* 0x000fe20003fa6070 */
[----:B--2---:R-:W-:Y:S01]  /*16220*/  FADD.FTZ R7, R5, R17 ;  /* 0x0000001105077221 */ /* 0x004fe20000010000 */
[----:B-1----:R-:W-:-:S03]  /*16230*/  F2FP.PACK_AB R199, R2, R5 ;  /* 0x0000000502c7723e */ /* 0x002fc600000000ff */
[----:B------:R-:W1:Y:S01]  /*16240*/  MUFU.EX2 R6, R47 ;  /* 0x0000002f00067308 */ /* 0x000e620000000800 */
[----:B------:R-:W-:Y:S01]  /*16250*/  FADD.FTZ R10, R2, R7 ;  /* 0x00000007020a7221 */ /* 0x000fe20000010000 */
[----:B---3--:R-:W-:-:S06]  /*16260*/  F2FP.PACK_AB R2, R19, R18 ;  /* 0x000000121302723e */ /* 0x008fcc00000000ff */
[----:B------:R-:W2:Y:S01]  /*16270*/  MUFU.EX2 R16, R48 ;  /* 0x0000003000107308 */ /* 0x000ea20000000800 */
[C---:B------:R-:W-:Y:S02]  /*16280*/  PRMT R104, R2.reuse, 0x7610, R104 ;  /* 0x0000761002687816 */ /* 0x040fe40000000068 */
[----:B------:R-:W-:-:S03]  /*16290*/  PRMT R97, R2, 0x7632, R97 ;  /* 0x0000763202617816 */ /* 0x000fc60000000061 */
[----:B------:R-:W-:Y:S01]  /*162a0*/  @!P2 HADD2 R84, -R104.H0_H0, -RZ.H0_H0 ;  /* 0xa00000ff6854a230 */ /* 0x000fe20000000900 */
[----:B------:R-:W-:Y:S01]  /*162b0*/  LOP3.LUT R2, R0, 0xff, RZ, 0xc0, !PT ;  /* 0x000000ff00027812 */ /* 0x000fe200078ec0ff */
[----:B-1----:R-:W-:Y:S01]  /*162c0*/  FADD.FTZ R5, R6, R20 ;  /* 0x0000001406057221 */ /* 0x002fe20000010000 */
[----:B------:R-:W-:Y:S01]  /*162d0*/  PRMT R243, R104, 0x5410, R97 ;  /* 0x0000541068f37816 */ /* 0x000fe20000000061 */
[----:B------:R-:W-:Y:S01]  /*162e0*/  @!P4 HADD2 R85, -R97.H0_H0, -RZ.H0_H0 ;  /* 0xa00000ff6155c230 */ /* 0x000fe20000000900 */
[----:B------:R-:W-:Y:S02]  /*162f0*/  @!P2 PRMT R104, R84, 0x5410, RZ ;  /* 0x000054105468a816 */ /* 0x000fe400000000ff */
[----:B------:R-:W-:Y:S01]  /*16300*/  ISETP.GE.U32.AND P2, PT, R194, R2, PT ;  /* 0x00000002c200720c */ /* 0x000fe20003f46070 */
[----:B--2---:R-:W-:Y:S01]  /*16310*/  FADD.FTZ R26, R16, R5 ;  /* 0x00000005101a7221 */ /* 0x004fe20000010000 */
[----:B------:R-:W-:Y:S01]  /*16320*/  SHF.R.U32.HI R2, RZ, 0x18, R0 ;  /* 0x00000018ff027819 */ /* 0x000fe20000011600 */
[----:B------:R-:W1:Y:S01]  /*16330*/  MUFU.EX2 R5, R38 ;  /* 0x0000002600057308 */ /* 0x000e620000000800 */
[----:B------:R-:W-:-:S02]  /*16340*/  @!P4 PRMT R97, R85, 0x5410, RZ ;  /* 0x000054105561c816 */ /* 0x000fc400000000ff */
[----:B------:R-:W-:Y:S02]  /*16350*/  ISETP.GE.U32.AND P4, PT, R194, R2, PT ;  /* 0x00000002c200720c */ /* 0x000fe40003f86070 */
[----:B------:R-:W-:Y:S02]  /*16360*/  LOP3.LUT R0, R0, 0xffff, RZ, 0xc0, !PT ;  /* 0x0000ffff00007812 */ /* 0x000fe400078ec0ff */
[C---:B------:R-:W-:Y:S01]  /*16370*/  PRMT R96, R22.reuse, 0x7632, R96 ;  /* 0x0000763216607816 */ /* 0x040fe20000000060 */
[----:B------:R-:W2:Y:S01]  /*16380*/  MUFU.EX2 R2, R41 ;  /* 0x0000002900027308 */ /* 0x000ea20000000800 */
[----:B------:R-:W-:Y:S02]  /*16390*/  PRMT R85, R22, 0x7610, R85 ;  /* 0x0000761016557816 */ /* 0x000fe40000000055 */
[----:B------:R-:W-:-:S05]  /*163a0*/  SHF.R.U32.HI R0, RZ, 0x8, R0 ;  /* 0x00000008ff007819 */ /* 0x000fca0000011600 */
[----:B------:R-:W-:Y:S01]  /*163b0*/  MUFU.EX2 R17, R176 ;  /* 0x000000b000117308 */ /* 0x000fe20000000800 */
[----:B------:R-:W-:Y:S01]  /*163c0*/  @!P6 HADD2 R145, -R85.H0_H0, -RZ.H0_H0 ;  /* 0xa00000ff5591e230 */ /* 0x000fe20000000900 */
[----:B------:R-:W-:-:S06]  /*163d0*/  LOP3.LUT R0, R0, 0xffff, RZ, 0xc0, !PT ;  /* 0x0000ffff00007812 */ /* 0x000fcc00078ec0ff */
[----:B------:R-:W3:Y:S01]  /*163e0*/  MUFU.EX2 R22, R179 ;  /* 0x000000b300167308 */ /* 0x000ee20000000800 */
[----:B------:R-:W-:Y:S02]  /*163f0*/  PRMT R241, R85, 0x5410, R96 ;  /* 0x0000541055f17816 */ /* 0x000fe40000000060 */
[----:B------:R-:W-:Y:S02]  /*16400*/  @!P6 PRMT R85, R145, 0x5410, RZ ;  /* 0x000054109155e816 */ /* 0x000fe400000000ff */
[----:B------:R-:W-:Y:S01]  /*16410*/  ISETP.GE.U32.AND P6, PT, R194, R0, PT ;  /* 0x00000000c200720c */ /* 0x000fe20003fc6070 */
[----:B-1----:R-:W-:Y:S01]  /*16420*/  FADD.FTZ R0, R5, R10 ;  /* 0x0000000a05007221 */ /* 0x002fe20000010000 */
[----:B--2---:R-:W-:-:S03]  /*16430*/  F2FP.PACK_AB R173, R2, R5 ;  /* 0x0000000502ad723e */ /* 0x004fc600000000ff */
[----:B------:R-:W-:Y:S02]  /*16440*/  FADD.FTZ R10, R2, R0 ;  /* 0x00000000020a7221 */ /* 0x000fe40000010000 */
[----:B------:R-:W1:Y:S01]  /*16450*/  MUFU.EX2 R2, R43 ;  /* 0x0000002b00027308 */ /* 0x000e620000000800 */
[----:B---3--:R-:W-:-:S04]  /*16460*/  F2FP.PACK_AB R0, R22, R17 ;  /* 0x000000111600723e */ /* 0x008fc800000000ff */
[C---:B------:R-:W-:Y:S02]  /*16470*/  PRMT R84, R0.reuse, 0x7610, R84 ;  /* 0x0000761000547816 */ /* 0x040fe40000000054 */
[----:B------:R-:W-:Y:S02]  /*16480*/  PRMT R81, R0, 0x7632, R81 ;  /* 0x0000763200517816 */ /* 0x000fe40000000051 */
[----:B------:R-:W2:Y:S01]  /*16490*/  MUFU.EX2 R0, R44 ;  /* 0x0000002c00007308 */ /* 0x000ea20000000800 */
[----:B------:R-:W-:Y:S01]  /*164a0*/  SHF.R.U32.HI R5, RZ, 0x8, R25 ;  /* 0x00000008ff057819 */ /* 0x000fe20000011619 */
[----:B------:R-:W-:Y:S01]  /*164b0*/  @!P2 HADD2 R148, -R84.H0_H0, -RZ.H0_H0 ;  /* 0xa00000ff5494a230 */ /* 0x000fe20000000900 */
[----:B------:R-:W-:Y:S02]  /*164c0*/  PRMT R251, R84, 0x5410, R81 ;  /* 0x0000541054fb7816 */ /* 0x000fe40000000051 */
[----:B------:R-:W-:Y:S02]  /*164d0*/  LOP3.LUT R5, R5, 0xffff, RZ, 0xc0, !PT ;  /* 0x0000ffff05057812 */ /* 0x000fe400078ec0ff */
[----:B------:R-:W-:-:S02]  /*164e0*/  @!P2 PRMT R84, R148, 0x5410, RZ ;  /* 0x000054109454a816 */ /* 0x000fc400000000ff */
[----:B------:R-:W-:Y:S01]  /*164f0*/  ISETP.GE.U32.AND P2, PT, R194, R5, PT ;  /* 0x00000005c200720c */ /* 0x000fe20003f46070 */
[----:B-1----:R-:W-:Y:S02]  /*16500*/  FADD.FTZ R5, R2, R10 ;  /* 0x0000000a02057221 */ /* 0x002fe40000010000 */
[----:B------:R-:W-:Y:S02]  /*16510*/  IMAD.MOV.U32 R240, RZ, RZ, R102 ;  /* 0x000000fffff07224 */ /* 0x000fe400078e0066 */
[----:B--2---:R-:W-:Y:S02]  /*16520*/  FADD.FTZ R5, R0, R5 ;  /* 0x0000000500057221 */ /* 0x004fe40000010000 */
[----:B------:R-:W-:-:S03]  /*16530*/  FMUL.FTZ R102, R167, R3 ;  /* 0x00000003a7667220 */ /* 0x000fc60000410000 */
[----:B------:R1:W-:Y:S04]  /*16540*/  STL [R1+0x28], R5 ;  /* 0x0000280501007387 */ /* 0x0003e80000100800 */
[----:B------:R-:W2:Y:S01]  /*16550*/  LDL.LU R167, [R1+0x2c] ;  /* 0x00002c0001a77983 */ /* 0x000ea20000300800 */
[----:B------:R-:W-:Y:S01]  /*16560*/  MUFU.EX2 R36, R50 ;  /* 0x0000003200247308 */ /* 0x000fe20000000800 */
[----:B------:R-:W-:Y:S01]  /*16570*/  F2FP.PACK_AB R16, R16, R6 ;  /* 0x000000061010723e */ /* 0x000fe200000000ff */
[----:B------:R-:W-:-:S06]  /*16580*/  @!P1 HADD2 R144, -R96.H0_H0, -RZ.H0_H0 ;  /* 0xa00000ff60909230 */ /* 0x000fcc0000000900 */
[----:B------:R-:W3:Y:S01]  /*16590*/  MUFU.EX2 R38, R49 ;  /* 0x0000003100267308 */ /* 0x000ee20000000800 */
[----:B------:R-:W-:Y:S02]  /*165a0*/  LOP3.LUT R6, R24, 0xff, RZ, 0xc0, !PT ;  /* 0x000000ff18067812 */ /* 0x000fe400078ec0ff */
[----:B------:R-:W-:-:S05]  /*165b0*/  @!P1 PRMT R96, R144, 0x5410, RZ ;  /* 0x0000541090609816 */ /* 0x000fca00000000ff */
[----:B------:R-:W4:Y:S01]  /*165c0*/  MUFU.EX2 R7, R177 ;  /* 0x000000b100077308 */ /* 0x000f220000000800 */
[----:B------:R-:W-:Y:S01]  /*165d0*/  ISETP.GE.U32.AND P1, PT, R194, R6, PT ;  /* 0x00000006c200720c */ /* 0x000fe20003f26070 */
[----:B------:R-:W-:Y:S01]  /*165e0*/  @!P3 HADD2 R80, -R107.H0_H0, -RZ.H0_H0 ;  /* 0xa00000ff6b50b230 */ /* 0x000fe20000000900 */
[----:B------:R-:W-:-:S05]  /*165f0*/  F2FP.PACK_AB R172, R0, R2 ;  /* 0x0000000200ac723e */ /* 0x000fca00000000ff */
[----:B------:R-:W4:Y:S01]  /*16600*/  MUFU.EX2 R6, R182 ;  /* 0x000000b600067308 */ /* 0x000f220000000800 */
[----:B---3--:R-:W-:Y:S01]  /*16610*/  F2FP.PACK_AB R2, R38, R36 ;  /* 0x000000242602723e */ /* 0x008fe200000000ff */
[----:B------:R-:W-:-:S06]  /*16620*/  @!P6 HADD2 R149, -R81.H0_H0, -RZ.H0_H0 ;  /* 0xa00000ff5195e230 */ /* 0x000fcc0000000900 */
[----:B-1----:R-:W1:Y:S01]  /*16630*/  MUFU.EX2 R5, R184 ;  /* 0x000000b800057308 */ /* 0x002e620000000800 */
[C---:B------:R-:W-:Y:S02]  /*16640*/  PRMT R66, R2.reuse, 0x7610, R66 ;  /* 0x0000761002427816 */ /* 0x040fe40000000042 */
[----:B------:R-:W-:Y:S01]  /*16650*/  PRMT R61, R2, 0x7632, R61 ;  /* 0x00007632023d7816 */ /* 0x000fe2000000003d */
[----:B------:R-:W-:Y:S01]  /*16660*/  IMAD.MOV.U32 R144, RZ, RZ, R206 ;  /* 0x000000ffff907224 */ /* 0x000fe200078e00ce */
[----:B------:R-:W-:Y:S01]  /*16670*/  @!P3 PRMT R107, R80, 0x5410, RZ ;  /* 0x00005410506bb816 */ /* 0x000fe200000000ff */
[-C--:B------:R-:W-:Y:S01]  /*16680*/  FMUL.FTZ R206, R166, R3.reuse ;  /* 0x00000003a6ce7220 */ /* 0x080fe20000410000 */
[C---:B------:R-:W-:Y:S02]  /*16690*/  PRMT R80, R16.reuse, 0x7610, R80 ;  /* 0x0000761010507816 */ /* 0x040fe40000000050 */
[----:B------:R-:W-:Y:S01]  /*166a0*/  PRMT R69, R16, 0x7632, R69 ;  /* 0x0000763210457816 */ /* 0x000fe20000000045 */
[----:B------:R-:W-:Y:S01]  /*166b0*/  IMAD.MOV.U32 R166, RZ, RZ, R30 ;  /* 0x000000ffffa67224 */ /* 0x000fe200078e001e */
[----:B------:R-:W-:Y:S01]  /*166c0*/  @!P6 PRMT R81, R149, 0x5410, RZ ;  /* 0x000054109551e816 */ /* 0x000fe200000000ff */
[----:B------:R-:W-:Y:S01]  /*166d0*/  FMUL.FTZ R149, R70, R3 ;  /* 0x0000000346957220 */ /* 0x000fe20000410000 */
[----:B----4-:R-:W-:Y:S01]  /*166e0*/  F2FP.PACK_AB R16, R7, R39 ;  /* 0x000000270710723e */ /* 0x010fe200000000ff */
[-C--:B------:R-:W-:Y:S01]  /*166f0*/  FMUL.FTZ R148, R71, R3.reuse ;  /* 0x0000000347947220 */ /* 0x080fe20000410000 */
[----:B------:R3:W-:Y:S01]  /*16700*/  MUFU.EX2 R20, R181 ;  /* 0x000000b500147308 */ /* 0x0007e20000000800 */
[----:B------:R-:W-:Y:S01]  /*16710*/  FADD.FTZ R7, R7, R178 ;  /* 0x000000b207077221 */ /* 0x000fe20000010000 */
[----:B------:R-:W-:Y:S01]  /*16720*/  @!P1 HADD2 R71, -R66.H0_H0, -RZ.H0_H0 ;  /* 0xa00000ff42479230 */ /* 0x000fe20000000900 */
[----:B------:R-:W-:Y:S01]  /*16730*/  FMUL.FTZ R30, R147, R3 ;  /* 0x00000003931e7220 */ /* 0x000fe20000410000 */
[----:B------:R-:W-:Y:S01]  /*16740*/  @!P0 HADD2 R70, -R61.H0_H0, -RZ.H0_H0 ;  /* 0xa00000ff3d468230 */ /* 0x000fe20000000900 */
[----:B------:R-:W-:Y:S01]  /*16750*/  FADD.FTZ R7, R6, R7 ;  /* 0x0000000706077221 */ /* 0x000fe20000010000 */
[----:B-1----:R-:W-:-:S02]  /*16760*/  F2FP.PACK_AB R23, R5, R6 ;  /* 0x000000060517723e */ /* 0x002fc400000000ff */
[----:B------:R1:W-:Y:S01]  /*16770*/  MUFU.EX2 R2, R185 ;  /* 0x000000b900027308 */ /* 0x0003e20000000800 */
[----:B---3--:R-:W-:Y:S02]  /*16780*/  IMAD.MOV.U32 R181, RZ, RZ, R211 ;  /* 0x000000ffffb57224 */ /* 0x008fe400078e00d3 */
[----:B------:R-:W-:-:S05]  /*16790*/  FMUL.FTZ R211, R171, R3 ;  /* 0x00000003abd37220 */ /* 0x000fca0000410000 */
[----:B------:R3:W-:Y:S01]  /*167a0*/  MUFU.EX2 R6, R196 ;  /* 0x000000c400067308 */ /* 0x0007e20000000800 */
[----:B------:R-:W-:Y:S01]  /*167b0*/  IMAD.MOV.U32 R171, RZ, RZ, R246 ;  /* 0x000000ffffab7224 */ /* 0x000fe200078e00f6 */
[----:B------:R-:W-:Y:S02]  /*167c0*/  PRMT R246, R66, 0x5410, R61 ;  /* 0x0000541042f67816 */ /* 0x000fe4000000003d */
[----:B------:R-:W-:Y:S01]  /*167d0*/  @!P1 PRMT R66, R71, 0x5410, RZ ;  /* 0x0000541047429816 */ /* 0x000fe200000000ff */
[----:B-1----:R-:W-:Y:S01]  /*167e0*/  IMAD.MOV.U32 R185, RZ, RZ, R31 ;  /* 0x000000ffffb97224 */ /* 0x002fe200078e001f */
[----:B------:R-:W-:Y:S01]  /*167f0*/  @!P0 PRMT R61, R70, 0x5410, RZ ;  /* 0x00005410463d8816 */ /* 0x000fe200000000ff */
[----:B------:R-:W-:Y:S02]  /*16800*/  IMAD.MOV.U32 R70, RZ, RZ, R29 ;  /* 0x000000ffff467224 */ /* 0x000fe400078e001d */
[----:B------:R-:W-:Y:S02]  /*16810*/  IMAD.MOV.U32 R71, RZ, RZ, R28 ;  /* 0x000000ffff477224 */ /* 0x000fe400078e001c */
[----:B---3--:R-:W-:-:S02]  /*16820*/  IMAD.MOV.U32 R196, RZ, RZ, R30 ;  /* 0x000000ffffc47224 */ /* 0x008fc400078e001e */
[----:B------:R-:W3:Y:S04]  /*16830*/  LDL.LU.64 R30, [R1+0x8] ;  /* 0x00000800011e7983 */ /* 0x000ee80000300a00 */
[----:B------:R-:W4:Y:S01]  /*16840*/  LDL.LU.64 R28, [R1+0x100] ;  /* 0x00010000011c7983 */ /* 0x000f220000300a00 */
[----:B------:R-:W-:Y:S02]  /*16850*/  ISETP.GE.U32.AND P3, PT, R194, R21, PT ;  /* 0x00000015c200720c */ /* 0x000fe40003f66070 */
[----:B------:R-:W1:Y:S01]  /*16860*/  MUFU.EX2 R21, R180 ;  /* 0x000000b400157308 */ /* 0x000e620000000800 */
[----:B------:R-:W-:Y:S02]  /*16870*/  @!P5 HADD2 R153, -R80.H0_H0, -RZ.H0_H0 ;  /* 0xa00000ff5099d230 */ /* 0x000fe40000000900 */
[----:B------:R-:W-:Y:S01]  /*16880*/  @!P4 HADD2 R152, -R69.H0_H0, -RZ.H0_H0 ;  /* 0xa00000ff4598c230 */ /* 0x000fe20000000900 */
[----:B------:R-:W-:Y:S01]  /*16890*/  PRMT R250, R80, 0x5410, R69 ;  /* 0x0000541050fa7816 */ /* 0x000fe20000000045 */
[----:B------:R-:W-:Y:S01]  /*168a0*/  FMUL.FTZ R109, R174, R3 ;  /* 0x00000003ae6d7220 */ /* 0x000fe20000410000 */
[----:B------:R-:W-:-:S02]  /*168b0*/  @!P5 PRMT R80, R153, 0x5410, RZ ;  /* 0x000054109950d816 */ /* 0x000fc400000000ff */
[----:B------:R1:W-:Y:S02]  /*168c0*/  MUFU.EX2 R8, R183 ;  /* 0x000000b700087308 */ /* 0x0003e40000000800 */
[----:B-1----:R-:W-:-:S04]  /*168d0*/  F2FP.PACK_AB R0, R20, R21 ;  /* 0x000000151400723e */ /* 0x002fc800000000ff */
[C---:B------:R-:W-:Y:S02]  /*168e0*/  PRMT R68, R0.reuse, 0x7610, R68 ;  /* 0x0000761000447816 */ /* 0x040fe40000000044 */
[----:B------:R-:W-:Y:S02]  /*168f0*/  PRMT R67, R0, 0x7632, R67 ;  /* 0x0000763200437816 */ /* 0x000fe40000000043 */
[----:B------:R-:W-:Y:S01]  /*16900*/  MUFU.EX2 R0, R52 ;  /* 0x0000003400007308 */ /* 0x000fe20000000800 */
[----:B------:R-:W-:Y:S01]  /*16910*/  IMAD.MOV.U32 R183, RZ, RZ, R205 ;  /* 0x000000ffffb77224 */ /* 0x000fe200078e00cd */
[----:B------:R-:W-:Y:S01]  /*16920*/  @!P4 PRMT R69, R152, 0x5410, RZ ;  /* 0x000054109845c816 */ /* 0x000fe200000000ff */
[----:B------:R-:W-:Y:S02]  /*16930*/  IMAD.MOV.U32 R182, RZ, RZ, R204 ;  /* 0x000000ffffb67224 */ /* 0x000fe400078e00cc */
[----:B------:R-:W-:Y:S02]  /*16940*/  IMAD.MOV.U32 R180, RZ, RZ, R210 ;  /* 0x000000ffffb47224 */ /* 0x000fe400078e00d2 */
[----:B------:R-:W-:-:S02]  /*16950*/  IMAD.MOV.U32 R145, RZ, RZ, R207 ;  /* 0x000000ffff917224 */ /* 0x000fc400078e00cf */
[----:B------:R-:W-:Y:S02]  /*16960*/  FMUL.FTZ R205, R170, R3 ;  /* 0x00000003aacd7220 */ /* 0x000fe40000410000 */
[----:B------:R-:W-:Y:S02]  /*16970*/  IMAD.MOV.U32 R174, RZ, RZ, R193 ;  /* 0x000000ffffae7224 */ /* 0x000fe400078e00c1 */
[----:B------:R-:W-:Y:S02]  /*16980*/  IMAD.MOV.U32 R177, RZ, RZ, R108 ;  /* 0x000000ffffb17224 */ /* 0x000fe400078e006c */
[----:B------:R-:W-:Y:S02]  /*16990*/  IMAD.MOV.U32 R111, RZ, RZ, R103 ;  /* 0x000000ffff6f7224 */ /* 0x000fe400078e0067 */
[----:B------:R-:W-:Y:S02]  /*169a0*/  IMAD.MOV.U32 R179, RZ, RZ, R195 ;  /* 0x000000ffffb37224 */ /* 0x000fe400078e00c3 */
        /* <DEDUP_REMOVED lines=16> */
[----:B------:R-:W-:Y:S02]  /*16ab0*/  FMUL.FTZ R193, R99, R3 ;  /* 0x0000000363c17220 */ /* 0x000fe40000410000 */
[----:B------:R-:W1:Y:S01]  /*16ac0*/  MUFU.EX2 R3, R186 ;  /* 0x000000ba00037308 */ /* 0x000e620000000800 */
[----:B------:R-:W-:Y:S01]  /*16ad0*/  FADD.FTZ R10, R5, R7 ;  /* 0x00000007050a7221 */ /* 0x000fe20000010000 */
[----:B------:R-:W-:-:S06]  /*16ae0*/  F2FP.PACK_AB R25, R11, R13 ;  /* 0x0000000d0b19723e */ /* 0x000fcc00000000ff */
[----:B------:R-:W2:Y:S01]  /*16af0*/  MUFU.EX2 R7, R187 ;  /* 0x000000bb00077308 */ /* 0x000ea20000000800 */
[----:B-1----:R-:W-:Y:S01]  /*16b00*/  F2FP.PACK_AB R24, R2, R3 ;  /* 0x000000030218723e */ /* 0x002fe200000000ff */
[----:B------:R-:W-:Y:S02]  /*16b10*/  @!P3 HADD2 R83, -R68.H0_H0, -RZ.H0_H0 ;  /* 0xa00000ff4453b230 */ /* 0x000fe40000000900 */
[----:B------:R-:W-:Y:S01]  /*16b20*/  @!P2 HADD2 R82, -R67.H0_H0, -RZ.H0_H0 ;  /* 0xa00000ff4352a230 */ /* 0x000fe20000000900 */
[----:B------:R-:W-:Y:S02]  /*16b30*/  PRMT R247, R68, 0x5410, R67 ;  /* 0x0000541044f77816 */ /* 0x000fe40000000043 */
[----:B------:R-:W-:Y:S02]  /*16b40*/  @!P3 PRMT R68, R83, 0x5410, RZ ;  /* 0x000054105344b816 */ /* 0x000fe400000000ff */
[----:B------:R-:W-:Y:S01]  /*16b50*/  @!P2 PRMT R67, R82, 0x5410, RZ ;  /* 0x000054105243a816 */ /* 0x000fe200000000ff */
[----:B--2---:R-:W-:-:S04]  /*16b60*/  FFMA.FTZ R5, R167, R0, R13 ;  /* 0x00000000a7057223 */ /* 0x004fc8000001000d */
[----:B------:R-:W-:Y:S02]  /*16b70*/  FADD.FTZ R11, R11, R5 ;  /* 0x000000050b0b7221 */ /* 0x000fe40000010000 */
[----:B------:R-:W-:-:S04]  /*16b80*/  FADD.FTZ R5, R3, R10 ;  /* 0x0000000a03057221 */ /* 0x000fc80000010000 */
[----:B------:R-:W-:Y:S02]  /*16b90*/  FADD.FTZ R10, R2, R5 ;  /* 0x00000005020a7221 */ /* 0x000fe40000010000 */
[----:B------:R-:W1:Y:S01]  /*16ba0*/  MUFU.EX2 R5, R200 ;  /* 0x000000c800057308 */ /* 0x000e620000000800 */
[----:B------:R-:W-:Y:S01]  /*16bb0*/  FADD.FTZ R2, R14, R11 ;  /* 0x0000000b0e027221 */ /* 0x000fe20000010000 */
[----:B------:R-:W-:-:S03]  /*16bc0*/  F2FP.PACK_AB R14, R9, R14 ;  /* 0x0000000e090e723e */ /* 0x000fc600000000ff */
[----:B------:R-:W-:Y:S02]  /*16bd0*/  FADD.FTZ R9, R9, R2 ;  /* 0x0000000209097221 */ /* 0x000fe40000010000 */
[----:B------:R-:W-:Y:S01]  /*16be0*/  FADD.FTZ R2, R7, R10 ;  /* 0x0000000a07027221 */ /* 0x000fe20000010000 */
[----:B------:R-:W-:-:S03]  /*16bf0*/  F2FP.PACK_AB R13, R6, R7 ;  /* 0x00000007060d723e */ /* 0x000fc600000000ff */
[----:B------:R-:W-:Y:S02]  /*16c00*/  FADD.FTZ R7, R6, R2 ;  /* 0x0000000206077221 */ /* 0x000fe40000010000 */
[----:B------:R-:W-:Y:S01]  /*16c10*/  FADD.FTZ R6, R8, R9 ;  /* 0x0000000908067221 */ /* 0x000fe20000010000 */
[----:B------:R-:W2:Y:S01]  /*16c20*/  MUFU.EX2 R3, R201 ;  /* 0x000000c900037308 */ /* 0x000ea20000000800 */
[C---:B-1----:R-:W-:Y:S02]  /*16c30*/  F2FP.PACK_AB R43, R5.reuse, R8 ;  /* 0x00000008052b723e */ /* 0x042fe400000000ff */
[----:B------:R-:W-:Y:S02]  /*16c40*/  FADD.FTZ R6, R5, R6 ;  /* 0x0000000605067221 */ /* 0x000fe40000010000 */
[----:B------:R-:W-:-:S03]  /*16c50*/  IMAD.SHL.U32 R5, R197, 0x2, RZ ;  /* 0x00000002c5057824 */ /* 0x000fc600078e00ff */
[----:B------:R-:W1:Y:S02]  /*16c60*/  MUFU.EX2 R2, R202 ;  /* 0x000000ca00027308 */ /* 0x000e640000000800 */
[----:B------:R-:W-:-:S04]  /*16c70*/  LOP3.LUT R5, R145, R5, RZ, 0x3c, !PT ;  /* 0x0000000591057212 */ /* 0x000fc800078e3cff */
[----:B------:R-:W-:Y:S01]  /*16c80*/  LOP3.LUT R5, R5, R183, RZ, 0x3c, !PT ;  /* 0x000000b705057212 */ /* 0x000fe200078e3cff */
[----:B--2---:R-:W-:-:S04]  /*16c90*/  FADD.FTZ R6, R3, R6 ;  /* 0x0000000603067221 */ /* 0x004fc80000010000 */
[----:B------:R-:W-:-:S04]  /*16ca0*/  IMAD.WIDE.U32 R144, R5, -0x326172a9, RZ ;  /* 0xcd9e8d5705907825 */ /* 0x000fc800078e00ff */
[----:B------:R-:W-:Y:S01]  /*16cb0*/  FADD.FTZ R7, R15, R7 ;  /* 0x000000070f077221 */ /* 0x000fe20000010000 */
[C---:B-1----:R-:W-:Y:S01]  /*16cc0*/  F2FP.PACK_AB R15, R2.reuse, R3 ;  /* 0x00000003020f723e */ /* 0x042fe200000000ff */
[----:B------:R-:W-:Y:S01]  /*16cd0*/  FADD.FTZ R10, R2, R6 ;  /* 0x00000006020a7221 */ /* 0x000fe20000010000 */
[----:B------:R-:W-:Y:S01]  /*16ce0*/  LOP3.LUT R2, R145, R192, R216, 0x96, !PT ;  /* 0x000000c091027212 */ /* 0x000fe200078e96d8 */
[----:B------:R1:W2:Y:S01]  /*16cf0*/  MUFU.EX2 R8, R208 ;  /* 0x000000d000087308 */ /* 0x0002a20000000800 */
[----:B------:R-:W-:-:S03]  /*16d00*/  LOP3.LUT R6, R215, R191, R144, 0x96, !PT ;  /* 0x000000bfd7067212 */ /* 0x000fc600078e9690 */
[----:B------:R-:W-:-:S04]  /*16d10*/  IMAD.WIDE.U32 R2, R2, -0x2daee0ad, RZ ;  /* 0xd2511f5302027825 */ /* 0x000fc800078e00ff */
[----:B------:R-:W-:Y:S02]  /*16d20*/  FADD.FTZ R11, R12, R7 ;  /* 0x000000070c0b7221 */ /* 0x000fe40000010000 */
[----:B------:R-:W-:-:S04]  /*16d30*/  IMAD.WIDE.U32 R6, R6, -0x2daee0ad, RZ ;  /* 0xd2511f5306067825 */ /* 0x000fc800078e00ff */
[----:B-1----:R-:W-:Y:S02]  /*16d40*/  IMAD.MOV.U32 R208, RZ, RZ, R62 ;  /* 0x000000ffffd07224 */ /* 0x002fe400078e003e */
[----:B------:R-:W-:-:S03]  /*16d50*/  IMAD.MOV.U32 R167, RZ, RZ, R166 ;  /* 0x000000ffffa77224 */ /* 0x000fc600078e00a6 */
[----:B------:R-:W-:Y:S01]  /*16d60*/  LOP3.LUT R3, R3, R208, R180, 0x96, !PT ;  /* 0x000000d003037212 */ /* 0x000fe200078e96b4 */
[----:B------:R-:W-:Y:S01]  /*16d70*/  IMAD.MOV.U32 R166, RZ, RZ, R63 ;  /* 0x000000ffffa67224 */ /* 0x000fe200078e003f */
[----:B------:R-:W-:-:S03]  /*16d80*/  LOP3.LUT R2, R7, R189, R2, 0x96, !PT ;  /* 0x000000bd07027212 */ /* 0x000fc600078e9602 */
[----:B------:R-:W-:Y:S01]  /*16d90*/  IMAD.WIDE.U32 R62, R3, -0x326172a9, RZ ;  /* 0xcd9e8d57033e7825 */ /* 0x000fe200078e00ff */
[----:B------:R1:W1:Y:S03]  /*16da0*/  MUFU.EX2 R5, R213 ;  /* 0x000000d500057308 */ /* 0x0002660000000800 */
[----:B------:R-:W-:Y:S01]  /*16db0*/  IMAD.WIDE.U32 R98, R2, -0x326172a9, RZ ;  /* 0xcd9e8d5702627825 */ /* 0x000fe200078e00ff */
[----:B------:R-:W-:-:S04]  /*16dc0*/  LOP3.LUT R3, R63, R167, R214, 0x96, !PT ;  /* 0x000000a73f037212 */ /* 0x000fc800078e96d6 */
[----:B------:R-:W-:Y:S01]  /*16dd0*/  LOP3.LUT R7, R99, R176, R62, 0x96, !PT ;  /* 0x000000b063077212 */ /* 0x000fe200078e963e */
[----:B------:R-:W-:-:S05]  /*16de0*/  IMAD.WIDE.U32 R2, R3, -0x2daee0ad, RZ ;  /* 0xd2511f5303027825 */ /* 0x000fca00078e00ff */
[----:B------:R-:W-:Y:S01]  /*16df0*/  LOP3.LUT R9, R3, R179, R6, 0x96, !PT ;  /* 0x000000b303097212 */ /* 0x000fe200078e9606 */
[----:B------:R-:W-:-:S04]  /*16e00*/  IMAD.WIDE.U32 R6, R7, -0x2daee0ad, RZ ;  /* 0xd2511f5307067825 */ /* 0x000fc800078e00ff */
[----:B-1----:R-:W-:Y:S02]  /*16e10*/  IMAD.MOV.U32 R213, RZ, RZ, R171 ;  /* 0x000000ffffd57224 */ /* 0x002fe400078e00ab */
[----:B--2---:R-:W-:-:S03]  /*16e20*/  FADD.FTZ R3, R8, R10 ;  /* 0x0000000a08037221 */ /* 0x004fc60000010000 */
[----:B------:R-:W-:Y:S01]  /*16e30*/  LOP3.LUT R2, R7, R213, R2, 0x96, !PT ;  /* 0x000000d507027212 */ /* 0x000fe200078e9602 */
[----:B------:R-:W-:Y:S02]  /*16e40*/  FADD.FTZ R10, R5, R3 ;  /* 0x00000003050a7221 */ /* 0x000fe40000010000 */
[----:B------:R-:W-:-:S04]  /*16e50*/  IMAD.WIDE.U32 R82, R9, -0x326172a9, RZ ;  /* 0xcd9e8d5709527825 */ /* 0x000fc800078e00ff */
[----:B------:R-:W-:Y:S01]  /*16e60*/  IMAD.WIDE.U32 R2, R2, -0x326172a9, RZ ;  /* 0xcd9e8d5702027825 */ /* 0x000fe200078e00ff */
[----:B------:R-:W-:-:S04]  /*16e70*/  F2FP.PACK_AB R87, R5, R8 ;  /* 0x000000080557723e */ /* 0x000fc800000000ff */
[----:B------:R-:W-:-:S04]  /*16e80*/  LOP3.LUT R5, R3, R166, R82, 0x96, !PT ;  /* 0x000000a603057212 */ /* 0x000fc800078e9652 */
[----:B------:R-:W-:-:S04]  /*16e90*/  LOP3.LUT R7, R5, 0xff, RZ, 0xc0, !PT ;  /* 0x000000ff05077812 */ /* 0x000fc800078ec0ff */
[----:B------:R-:W-:Y:S02]  /*16ea0*/  ISETP.GE.U32.AND P2, PT, R194, R7, PT ;  /* 0x00000007c200720c */ /* 0x000fe40003f46070 */
[----:B------:R-:W-:-:S04]  /*16eb0*/  LOP3.LUT R7, R5, 0xffff, RZ, 0xc0, !PT ;  /* 0x0000ffff05077812 */ /* 0x000fc800078ec0ff */
[----:B------:R-:W-:Y:S02]  /*16ec0*/  SHF.R.U32.HI R7, RZ, 0x8, R7 ;  /* 0x00000008ff077819 */ /* 0x000fe40000011607 */
[--C-:B------:R-:W-:Y:S02]  /*16ed0*/  SHF.R.U32.HI R8, RZ, 0x10, R5.reuse ;  /* 0x00000010ff087819 */ /* 0x100fe40000011605 */
[----:B------:R-:W-:Y:S02]  /*16ee0*/  LOP3.LUT R7, R7, 0xffff, RZ, 0xc0, !PT ;  /* 0x0000ffff07077812 */ /* 0x000fe400078ec0ff */
[----:B------:R-:W-:Y:S02]  /*16ef0*/  SHF.R.U32.HI R5, RZ, 0x18, R5 ;  /* 0x00000018ff057819 */ /* 0x000fe40000011605 */
[----:B------:R-:W-:Y:S02]  /*16f00*/  ISETP.GE.U32.AND P6, PT, R194, R7, PT ;  /* 0x00000007c200720c */ /* 0x000fe40003fc6070 */
[----:B------:R-:W1:Y:S01]  /*16f10*/  MUFU.EX2 R7, R222 ;  /* 0x000000de00077308 */ /* 0x000e620000000800 */
[----:B------:R-:W-:-:S02]  /*16f20*/  LOP3.LUT R8, R8, 0xff, RZ, 0xc0, !PT ;  /* 0x000000ff08087812 */ /* 0x000fc400078ec0ff */
[C---:B------:R-:W-:Y:S02]  /*16f30*/  ISETP.GE.U32.AND P4, PT, R194.reuse, R5, PT ;  /* 0x00000005c200720c */ /* 0x040fe40003f86070 */
[----:B------:R-:W-:Y:S02]  /*16f40*/  ISETP.GE.U32.AND P5, PT, R194, R8, PT ;  /* 0x00000008c200720c */ /* 0x000fe40003fa6070 */
[C---:B------:R-:W-:Y:S01]  /*16f50*/  LOP3.LUT R8, R2.reuse, 0xff, RZ, 0xc0, !PT ;  /* 0x000000ff02087812 */ /* 0x040fe200078ec0ff */
[----:B------:R-:W2:Y:S01]  /*16f60*/  MUFU.EX2 R5, R226 ;  /* 0x000000e200057308 */ /* 0x000ea20000000800 */
[----:B------:R-:W-:Y:S02]  /*16f70*/  LOP3.LUT R9, R2, 0xffff, RZ, 0xc0, !PT ;  /* 0x0000ffff02097812 */ /* 0x000fe400078ec0ff */
[----:B------:R-:W-:Y:S02]  /*16f80*/  ISETP.GE.U32.AND P3, PT, R194, R8, PT ;  /* 0x00000008c200720c */ /* 0x000fe40003f66070 */
[----:B------:R-:W-:-:S02]  /*16f90*/  SHF.R.U32.HI R8, RZ, 0x10, R2 ;  /* 0x00000010ff087819 */ /* 0x000fc40000011602 */
[----:B------:R-:W-:-:S04]  /*16fa0*/  SHF.R.U32.HI R2, RZ, 0x18, R2 ;  /* 0x00000018ff027819 */ /* 0x000fc80000011602 */
[----:B------:R-:W-:Y:S01]  /*16fb0*/  ISETP.GE.U32.AND P0, PT, R194, R2, PT ;  /* 0x00000002c200720c */ /* 0x000fe20003f06070 */
[----:B-1----:R-:W-:Y:S01]  /*16fc0*/  FADD.FTZ R2, R7, R10 ;  /* 0x0000000a07027221 */ /* 0x002fe20000010000 */
[----:B------:R-:W-:-:S03]  /*16fd0*/  PRMT R48, R16, 0x7610, R48 ;  /* 0x0000761010307816 */ /* 0x000fc60000000030 */
[----:B--2---:R-:W-:Y:S01]  /*16fe0*/  FADD.FTZ R10, R5, R2 ;  /* 0x00000002050a7221 */ /* 0x004fe20000010000 */
[----:B------:R-:W-:Y:S01]  /*16ff0*/  SHF.R.U32.HI R2, RZ, 0x8, R9 ;  /* 0x00000008ff027819 */ /* 0x000fe20000011609 */
[----:B------:R-:W-:Y:S01]  /*17000*/  @!P2 HADD2 R86, -R48.H0_H0, -RZ.H0_H0 ;  /* 0xa00000ff3056a230 */ /* 0x000fe20000000900 */
[----:B------:R-:W-:Y:S01]  /*17010*/  PRMT R59, R16, 0x7632, R59 ;  /* 0x00007632103b7816 */ /* 0x000fe2000000003b */
[----:B------:R-:W-:Y:S01]  /*17020*/  IMAD.MOV.U32 R226, RZ, RZ, R174 ;  /* 0x000000ffffe27224 */ /* 0x000fe200078e00ae */
[----:B------:R-:W-:Y:S02]  /*17030*/  LOP3.LUT R2, R2, 0xffff, RZ, 0xc0, !PT ;  /* 0x0000ffff02027812 */ /* 0x000fe400078ec0ff */
[----:B------:R-:W-:Y:S02]  /*17040*/  PRMT R174, R48, 0x5410, R59 ;  /* 0x0000541030ae7816 */ /* 0x000fe4000000003b */
[----:B------:R-:W-:Y:S02]  /*17050*/  @!P2 PRMT R48, R86, 0x5410, RZ ;  /* 0x000054105630a816 */ /* 0x000fe400000000ff */
[----:B------:R-:W-:-:S02]  /*17060*/  ISETP.GE.U32.AND P2, PT, R194, R2, PT ;  /* 0x00000002c200720c */ /* 0x000fc40003f46070 */
[----:B------:R-:W-:Y:S02]  /*17070*/  LOP3.LUT R3, R8, 0xff, RZ, 0xc0, !PT ;  /* 0x000000ff08037812 */ /* 0x000fe400078ec0ff */
[----:B------:R-:W-:Y:S02]  /*17080*/  LOP3.LUT R2, R83, R226, R98, 0x96, !PT ;  /* 0x000000e253027212 */ /* 0x000fe400078e9662 */
[----:B------:R-:W-:-:S03]  /*17090*/  ISETP.GE.U32.AND P1, PT, R194, R3, PT ;  /* 0x00000003c200720c */ /* 0x000fc60003f26070 */
[----:B------:R-:W-:Y:S01]  /*170a0*/  IMAD.WIDE.U32 R2, R2, -0x2daee0ad, RZ ;  /* 0xd2511f5302027825 */ /* 0x000fe200078e00ff */
[----:B------:R-:W-:Y:S02]  /*170b0*/  F2FP.PACK_AB R12, R5, R7 ;  /* 0x00000007050c723e */ /* 0x000fe400000000ff */
[----:B------:R-:W-:Y:S02]  /*170c0*/  PRMT R58, R51, 0x7610, R58 ;  /* 0x00007610333a7816 */ /* 0x000fe4000000003a */
[----:B------:R-:W-:Y:S02]  /*170d0*/  LOP3.LUT R5, R3, R252, R6, 0x96, !PT ;  /* 0x000000fc03057212 */ /* 0x000fe400078e9606 */
[----:B------:R-:W-:Y:S02]  /*170e0*/  PRMT R54, R51, 0x7632, R54 ;  /* 0x0000763233367816 */ /* 0x000fe40000000036 */
[----:B------:R-:W-:Y:S01]  /*170f0*/  SHF.R.U32.HI R6, RZ, 0x10, R5 ;  /* 0x00000010ff067819 */ /* 0x000fe20000011605 */
[----:B------:R-:W-:Y:S01]  /*17100*/  @!P5 HADD2 R146, -R58.H0_H0, -RZ.H0_H0 ;  /* 0xa00000ff3a92d230 */ /* 0x000fe20000000900 */
[----:B------:R-:W-:-:S02]  /*17110*/  PRMT R53, R23, 0x7610, R53 ;  /* 0x0000761017357816 */ /* 0x000fc40000000035 */
[----:B------:R-:W-:Y:S02]  /*17120*/  LOP3.LUT R6, R6, 0xff, RZ, 0xc0, !PT ;  /* 0x000000ff06067812 */ /* 0x000fe400078ec0ff */
[----:B------:R-:W-:Y:S01]  /*17130*/  PRMT R171, R58, 0x5410, R54 ;  /* 0x000054103aab7816 */ /* 0x000fe20000000036 */
[----:B------:R-:W-:Y:S01]  /*17140*/  @!P3 HADD2 R156, -R53.H0_H0, -RZ.H0_H0 ;  /* 0xa00000ff359cb230 */ /* 0x000fe20000000900 */
[----:B------:R-:W-:Y:S01]  /*17150*/  @!P5 PRMT R58, R146, 0x5410, RZ ;  /* 0x00005410923ad816 */ /* 0x000fe200000000ff */
[----:B------:R-:W-:Y:S01]  /*17160*/  FADD.FTZ R11, R18, R11 ;  /* 0x0000000b120b7221 */ /* 0x000fe20000010000 */
[----:B------:R-:W-:Y:S02]  /*17170*/  PRMT R49, R23, 0x7632, R49 ;  /* 0x0000763217317816 */ /* 0x000fe40000000031 */
[----:B------:R-:W-:Y:S02]  /*17180*/  ISETP.GE.U32.AND P5, PT, R194, R6, PT ;  /* 0x00000006c200720c */ /* 0x000fe40003fa6070 */
[----:B------:R-:W-:Y:S01]  /*17190*/  LOP3.LUT R6, R2, 0xff, RZ, 0xc0, !PT ;  /* 0x000000ff02067812 */ /* 0x000fe200078ec0ff */
[----:B------:R-:W-:Y:S01]  /*171a0*/  FADD.FTZ R7, R19, R11 ;  /* 0x0000000b13077221 */ /* 0x000fe20000010000 */
[----:B------:R-:W-:Y:S01]  /*171b0*/  PRMT R146, R53, 0x5410, R49 ;  /* 0x0000541035927816 */ /* 0x000fe20000000031 */
[----:B------:R-:W-:Y:S01]  /*171c0*/  @!P2 HADD2 R155, -R49.H0_H0, -RZ.H0_H0 ;  /* 0xa00000ff319ba230 */ /* 0x000fe20000000900 */
[----:B------:R-:W-:-:S02]  /*171d0*/  @!P3 PRMT R53, R156, 0x5410, RZ ;  /* 0x000054109c35b816 */ /* 0x000fc400000000ff */
[C---:B------:R-:W-:Y:S01]  /*171e0*/  ISETP.GE.U32.AND P3, PT, R194.reuse, R6, PT ;  /* 0x00000006c200720c */ /* 0x040fe20003f66070 */
[----:B------:R-:W-:Y:S01]  /*171f0*/  @!P4 HADD2 R150, -R54.H0_H0, -RZ.H0_H0 ;  /* 0xa00000ff3696c230 */ /* 0x000fe20000000900 */
[----:B------:R-:W-:Y:S01]  /*17200*/  LOP3.LUT R6, R5, 0xff, RZ, 0xc0, !PT ;  /* 0x000000ff05067812 */ /* 0x000fe200078ec0ff */
[----:B------:R-:W-:Y:S01]  /*17210*/  FADD.FTZ R11, R17, R7 ;  /* 0x00000007110b7221 */ /* 0x000fe20000010000 */
[----:B------:R-:W-:Y:S02]  /*17220*/  SHF.R.U32.HI R7, RZ, 0x18, R5 ;  /* 0x00000018ff077819 */ /* 0x000fe40000011605 */
[----:B------:R-:W-:Y:S02]  /*17230*/  @!P2 PRMT R49, R155, 0x5410, RZ ;  /* 0x000054109b31a816 */ /* 0x000fe400000000ff */
[----:B------:R-:W-:Y:S02]  /*17240*/  ISETP.GE.U32.AND P2, PT, R194, R6, PT ;  /* 0x00000006c200720c */ /* 0x000fe40003f46070 */
[----:B------:R-:W-:Y:S01]  /*17250*/  @!P4 PRMT R54, R150, 0x5410, RZ ;  /* 0x000054109636c816 */ /* 0x000fe200000000ff */
[----:B------:R-:W1:Y:S01]  /*17260*/  MUFU.EX2 R6, R227 ;  /* 0x000000e300067308 */ /* 0x000e620000000800 */
[----:B------:R-:W-:-:S02]  /*17270*/  ISETP.GE.U32.AND P4, PT, R194, R7, PT ;  /* 0x00000007c200720c */ /* 0x000fc40003f86070 */
[----:B------:R-:W-:Y:S02]  /*17280*/  LOP3.LUT R9, R2, 0xffff, RZ, 0xc0, !PT ;  /* 0x0000ffff02097812 */ /* 0x000fe400078ec0ff */
[--C-:B------:R-:W-:Y:S02]  /*17290*/  SHF.R.U32.HI R8, RZ, 0x10, R2.reuse ;  /* 0x00000010ff087819 */ /* 0x100fe40000011602 */
[----:B------:R-:W-:Y:S02]  /*172a0*/  SHF.R.U32.HI R7, RZ, 0x18, R2 ;  /* 0x00000018ff077819 */ /* 0x000fe40000011602 */
[----:B------:R-:W-:Y:S01]  /*172b0*/  LOP3.LUT R3, R5, 0xffff, RZ, 0xc0, !PT ;  /* 0x0000ffff05037812 */ /* 0x000fe200078ec0ff */
[----:B------:R-:W2:Y:S01]  /*172c0*/  MUFU.EX2 R2, R230 ;  /* 0x000000e600027308 */ /* 0x000ea20000000800 */
[----:B------:R-:W-:Y:S02]  /*172d0*/  @!P6 HADD2 R147, -R59.H0_H0, -RZ.H0_H0 ;  /* 0xa00000ff3b93e230 */ /* 0x000fe40000000900 */
[----:B------:R-:W-:-:S04]  /*172e0*/  SHF.R.U32.HI R3, RZ, 0x8, R3 ;  /* 0x00000008ff037819 */ /* 0x000fc80000011603 */
[----:B------:R-:W-:Y:S02]  /*172f0*/  LOP3.LUT R3, R3, 0xffff, RZ, 0xc0, !PT ;  /* 0x0000ffff03037812 */ /* 0x000fe400078ec0ff */
[----:B------:R-:W-:Y:S02]  /*17300*/  @!P6 PRMT R59, R147, 0x5410, RZ ;  /* 0x00005410933be816 */ /* 0x000fe400000000ff */
[----:B------:R-:W-:Y:S01]  /*17310*/  ISETP.GE.U32.AND P6, PT, R194, R3, PT ;  /* 0x00000003c200720c */ /* 0x000fe20003fc6070 */
[----:B-1----:R-:W-:Y:S01]  /*17320*/  FADD.FTZ R3, R6, R10 ;  /* 0x0000000a06037221 */ /* 0x002fe20000010000 */
[C---:B------:R-:W-:Y:S02]  /*17330*/  PRMT R52, R27.reuse, 0x7610, R52 ;  /* 0x000076101b347816 */ /* 0x040fe40000000034 */
[----:B------:R-:W-:Y:S02]  /*17340*/  PRMT R46, R24, 0x7610, R46 ;  /* 0x00007610182e7816 */ /* 0x000fe4000000002e */
[C---:B--2---:R-:W-:Y:S01]  /*17350*/  F2FP.PACK_AB R86, R2.reuse, R6 ;  /* 0x000000060256723e */ /* 0x044fe200000000ff */
[----:B------:R-:W-:Y:S01]  /*17360*/  FADD.FTZ R6, R2, R3 ;  /* 0x0000000302067221 */ /* 0x000fe20000010000 */
[----:B------:R-:W-:Y:S01]  /*17370*/  SHF.R.U32.HI R2, RZ, 0x8, R9 ;  /* 0x00000008ff027819 */ /* 0x000fe20000011609 */
[----:B------:R-:W-:Y:S01]  /*17380*/  @!P1 HADD2 R154, -R52.H0_H0, -RZ.H0_H0 ;  /* 0xa00000ff349a9230 */ /* 0x000fe20000000900 */
[----:B------:R-:W-:Y:S01]  /*17390*/  PRMT R51, R27, 0x7632, R51 ;  /* 0x000076321b337816 */ /* 0x000fe20000000033 */
[----:B------:R-:W-:Y:S01]  /*173a0*/  @!P2 HADD2 R157, -R46.H0_H0, -RZ.H0_H0 ;  /* 0xa00000ff2e9da230 */ /* 0x000fe20000000900 */
[----:B------:R-:W-:Y:S01]  /*173b0*/  PRMT R45, R24, 0x7632, R45 ;  /* 0x00007632182d7816 */ /* 0x000fe2000000002d */
[----:B------:R-:W-:Y:S01]  /*173c0*/  IMAD.MOV.U32 R222, RZ, RZ, R179 ;  /* 0x000000ffffde7224 */ /* 0x000fe200078e00b3 */
[----:B------:R-:W-:-:S02]  /*173d0*/  LOP3.LUT R5, R8, 0xff, RZ, 0xc0, !PT ;  /* 0x000000ff08057812 */ /* 0x000fc400078ec0ff */
[----:B------:R-:W-:Y:S02]  /*173e0*/  LOP3.LUT R2, R2, 0xffff, RZ, 0xc0, !PT ;  /* 0x0000ffff02027812 */ /* 0x000fe400078ec0ff */
[----:B------:R-:W-:Y:S02]  /*173f0*/  PRMT R147, R52, 0x5410, R51 ;  /* 0x0000541034937816 */ /* 0x000fe40000000033 */
[----:B------:R-:W-:Y:S02]  /*17400*/  PRMT R179, R46, 0x5410, R45 ;  /* 0x000054102eb37816 */ /* 0x000fe4000000002d */
[----:B------:R-:W-:Y:S02]  /*17410*/  @!P1 PRMT R52, R154, 0x5410, RZ ;  /* 0x000054109a349816 */ /* 0x000fe400000000ff */
[----:B------:R-:W-:Y:S02]  /*17420*/  @!P2 PRMT R46, R157, 0x5410, RZ ;  /* 0x000054109d2ea816 */ /* 0x000fe400000000ff */
[----:B------:R-:W-:-:S02]  /*17430*/  ISETP.GE.U32.AND P1, PT, R194, R5, PT ;  /* 0x00000005c200720c */ /* 0x000fc40003f26070 */
[----:B------:R-:W-:Y:S01]  /*17440*/  ISETP.GE.U32.AND P2, PT, R194, R2, PT ;  /* 0x00000002c200720c */ /* 0x000fe20003f46070 */
[----:B------:R1:W2:Y:S01]  /*17450*/  MUFU.EX2 R5, R239 ;  /* 0x000000ef00057308 */ /* 0x0002a20000000800 */
[C---:B------:R-:W-:Y:S02]  /*17460*/  PRMT R44, R55.reuse, 0x7610, R44 ;  /* 0x00007610372c7816 */ /* 0x040fe4000000002c */
[----:B------:R-:W-:Y:S02]  /*17470*/  PRMT R47, R55, 0x7632, R47 ;  /* 0x00007632372f7816 */ /* 0x000fe4000000002f */
[----:B------:R-:W-:Y:S02]  /*17480*/  PRMT R55, R13, 0x7632, R55 ;  /* 0x000076320d377816 */ /* 0x000fe40000000037 */
[----:B------:R-:W-:Y:S01]  /*17490*/  PRMT R57, R37, 0x7610, R57 ;  /* 0x0000761025397816 */ /* 0x000fe20000000039 */
[----:B------:R-:W2:Y:S01]  /*174a0*/  MUFU.EX2 R3, R242 ;  /* 0x000000f200037308 */ /* 0x000ea20000000800 */
[----:B------:R-:W-:Y:S01]  /*174b0*/  @!P0 HADD2 R151, -R51.H0_H0, -RZ.H0_H0 ;  /* 0xa00000ff33978230 */ /* 0x000fe20000000900 */
[----:B------:R-:W-:Y:S01]  /*174c0*/  IMAD.MOV.U32 R227, RZ, RZ, R166 ;  /* 0x000000ffffe37224 */ /* 0x000fe200078e00a6 */
[----:B------:R-:W-:Y:S01]  /*174d0*/  @!P6 HADD2 R158, -R45.H0_H0, -RZ.H0_H0 ;  /* 0xa00000ff2d9ee230 */ /* 0x000fe20000000900 */
[----:B------:R-:W-:Y:S01]  /*174e0*/  PRMT R50, R13, 0x7610, R50 ;  /* 0x000076100d327816 */ /* 0x000fe20000000032 */
[----:B------:R-:W-:Y:S01]  /*174f0*/  @!P4 HADD2 R159, -R47.H0_H0, -RZ.H0_H0 ;  /* 0xa00000ff2f9fc230 */ /* 0x000fe20000000900 */
[----:B------:R-:W-:Y:S01]  /*17500*/  PRMT R56, R37, 0x7632, R56 ;  /* 0x0000763225387816 */ /* 0x000fe20000000038 */
[----:B------:R-:W-:Y:S01]  /*17510*/  @!P2 HADD2 R163, -R55.H0_H0, -RZ.H0_H0 ;  /* 0xa00000ff37a3a230 */ /* 0x000fe20000000900 */
[----:B------:R-:W-:Y:S01]  /*17520*/  IMAD.MOV.U32 R166, RZ, RZ, R177 ;  /* 0x000000ffffa67224 */ /* 0x000fe200078e00b1 */
[----:B------:R-:W-:Y:S01]  /*17530*/  @!P1 HADD2 R162, -R57.H0_H0, -RZ.H0_H0 ;  /* 0xa00000ff39a29230 */ /* 0x000fe20000000900 */
[----:B------:R-:W-:Y:S01]  /*17540*/  IMAD.MOV.U32 R230, RZ, RZ, R176 ;  /* 0x000000ffffe67224 */ /* 0x000fe200078e00b0 */
[----:B------:R-:W-:Y:S01]  /*17550*/  PRMT R178, R44, 0x5410, R47 ;  /* 0x000054102cb27816 */ /* 0x000fe2000000002f */
[----:B------:R-:W-:Y:S01]  /*17560*/  FADD.FTZ R2, R22, R11 ;  /* 0x0000000b16027221 */ /* 0x000fe20000010000 */
[----:B------:R-:W-:Y:S01]  /*17570*/  PRMT R176, R50, 0x5410, R55 ;  /* 0x0000541032b07816 */ /* 0x000fe20000000037 */
[----:B-1----:R-:W-:Y:S01]  /*17580*/  IMAD.MOV.U32 R239, RZ, RZ, R167 ;  /* 0x000000ffffef7224 */ /* 0x002fe200078e00a7 */
[----:B------:R-:W-:Y:S01]  /*17590*/  PRMT R177, R57, 0x5410, R56 ;  /* 0x0000541039b17816 */ /* 0x000fe20000000038 */
[----:B------:R-:W-:Y:S01]  /*175a0*/  IMAD.MOV.U32 R200, RZ, RZ, R166 ;  /* 0x000000ffffc87224 */ /* 0x000fe200078e00a6 */
[----:B------:R-:W-:Y:S01]  /*175b0*/  @!P0 PRMT R51, R151, 0x5410, RZ ;  /* 0x0000541097338816 */ /* 0x000fe200000000ff */
[-C--:B------:R-:W-:Y:S01]  /*175c0*/  FMUL.FTZ R142, R142, R0.reuse ;  /* 0x000000008e8e7220 */ /* 0x080fe20000410000 */
[----:B------:R-:W-:Y:S01]  /*175d0*/  @!P6 PRMT R45, R158, 0x5410, RZ ;  /* 0x000054109e2de816 */ /* 0x000fe200000000ff */
[-C--:B------:R-:W-:Y:S01]  /*175e0*/  FMUL.FTZ R143, R143, R0.reuse ;  /* 0x000000008f8f7220 */ /* 0x080fe20000410000 */
[----:B------:R-:W-:Y:S01]  /*175f0*/  @!P4 PRMT R47, R159, 0x5410, RZ ;  /* 0x000054109f2fc816 */ /* 0x000fe200000000ff */
[-C--:B------:R-:W-:Y:S01]  /*17600*/  FMUL.FTZ R138, R138, R0.reuse ;  /* 0x000000008a8a7220 */ /* 0x080fe20000410000 */
        /* <DEDUP_REMOVED lines=22> */
[----:B------:R-:W-:Y:S02]  /*17770*/  FMUL.FTZ R167, R95, R0 ;  /* 0x000000005fa77220 */ /* 0x000fe40000410000 */
[----:B--2---:R-:W-:Y:S02]  /*17780*/  FADD.FTZ R0, R5, R6 ;  /* 0x0000000605007221 */ /* 0x004fe40000010000 */
[----:B------:R-:W-:Y:S01]  /*17790*/  FADD.FTZ R2, R21, R2 ;  /* 0x0000000215027221 */ /* 0x000fe20000010000 */
[C---:B------:R-:W-:Y:S01]  /*177a0*/  F2FP.PACK_AB R60, R3.reuse, R5 ;  /* 0x00000005033c723e */ /* 0x040fe200000000ff */
[----:B------:R-:W-:Y:S02]  /*177b0*/  FADD.FTZ R3, R3, R0 ;  /* 0x0000000003037221 */ /* 0x000fe40000010000 */
[----:B------:R-:W-:Y:S01]  /*177c0*/  FADD.FTZ R0, R20, R2 ;  /* 0x0000000214007221 */ /* 0x000fe20000010000 */
[----:B----4-:R-:W-:Y:S02]  /*177d0*/  LOP3.LUT R2, R145, R192, R28, 0x96, !PT ;  /* 0x000000c091027212 */ /* 0x010fe400078e961c */
[----:B------:R1:W-:Y:S01]  /*177e0*/  STL [R1+0x2c], R3 ;  /* 0x00002c0301007387 */ /* 0x0003e20000100800 */
[----:B------:R-:W-:-:S03]  /*177f0*/  ISETP.GE.U32.AND P0, PT, R194, R7, PT ;  /* 0x00000007c200720c */ /* 0x000fc60003f06070 */
[----:B------:R3:W-:Y:S01]  /*17800*/  STL [R1+0x15c], R0 ;  /* 0x00015c0001007387 */ /* 0x0007e20000100800 */
[----:B------:R-:W-:Y:S02]  /*17810*/  @!P5 HADD2 R160, -R44.H0_H0, -RZ.H0_H0 ;  /* 0xa00000ff2ca0d230 */ /* 0x000fe40000000900 */
[----:B------:R-:W-:Y:S01]  /*17820*/  @!P3 HADD2 R164, -R50.H0_H0, -RZ.H0_H0 ;  /* 0xa00000ff32a4b230 */ /* 0x000fe20000000900 */
[----:B-1----:R-:W-:-:S05]  /*17830*/  IMAD.WIDE.U32 R2, R2, -0x2daee0ad, RZ ;  /* 0xd2511f5302027825 */ /* 0x002fca00078e00ff */
[----:B---3--:R-:W-:Y:S02]  /*17840*/  LOP3.LUT R0, R3, R208, R30, 0x96, !PT ;  /* 0x000000d003007212 */ /* 0x008fe400078e961e */
[----:B------:R-:W-:-:S03]  /*17850*/  LOP3.LUT R3, R249, R191, R144, 0x96, !PT ;  /* 0x000000bff9037212 */ /* 0x000fc600078e9690 */
[----:B------:R-:W-:Y:S01]  /*17860*/  IMAD.WIDE.U32 R6, R0, -0x326172a9, RZ ;  /* 0xcd9e8d5700067825 */ /* 0x000fe200078e00ff */
[----:B------:R-:W-:-:S03]  /*17870*/  @!P0 HADD2 R161, -R56.H0_H0, -RZ.H0_H0 ;  /* 0xa00000ff38a18230 */ /* 0x000fc60000000900 */
[----:B------:R-:W-:Y:S01]  /*17880*/  IMAD.WIDE.U32 R20, R3, -0x2daee0ad, RZ ;  /* 0xd2511f5303147825 */ /* 0x000fe200078e00ff */
[----:B------:R-:W-:Y:S02]  /*17890*/  LOP3.LUT R0, R7, R239, R248, 0x96, !PT ;  /* 0x000000ef07007212 */ /* 0x000fe400078e96f8 */
[----:B------:R-:W-:Y:S02]  /*178a0*/  @!P5 PRMT R44, R160, 0x5410, RZ ;  /* 0x00005410a02cd816 */ /* 0x000fe400000000ff */
[----:B------:R-:W-:Y:S01]  /*178b0*/  LOP3.LUT R2, R21, R189, R2, 0x96, !PT ;  /* 0x000000bd15027212 */ /* 0x000fe200078e9602 */
[----:B------:R-:W-:Y:S01]  /*178c0*/  IMAD.MOV.U32 R201, RZ, RZ, R153 ;  /* 0x000000ffffc97224 */ /* 0x000fe200078e0099 */
[----:B------:R-:W-:Y:S01]  /*178d0*/  @!P3 PRMT R50, R164, 0x5410, RZ ;  /* 0x00005410a432b816 */ /* 0x000fe200000000ff */
[----:B------:R-:W-:Y:S01]  /*178e0*/  IMAD.MOV.U32 R202, RZ, RZ, R152 ;  /* 0x000000ffffca7224 */ /* 0x000fe200078e0098 */
[----:B------:R-:W-:Y:S01]  /*178f0*/  @!P0 PRMT R56, R161, 0x5410, RZ ;  /* 0x00005410a1388816 */ /* 0x000fe200000000ff */
[----:B------:R-:W-:-:S02]  /*17900*/  IMAD.MOV.U32 R186, RZ, RZ, R149 ;  /* 0x000000ffffba7224 */ /* 0x000fc400078e0095 */
[----:B------:R-:W-:Y:S02]  /*17910*/  IMAD.MOV.U32 R187, RZ, RZ, R148 ;  /* 0x000000ffffbb7224 */ /* 0x000fe400078e0094 */
[----:B------:R-:W-:Y:S02]  /*17920*/  IMAD.MOV.U32 R184, RZ, RZ, R165 ;  /* 0x000000ffffb87224 */ /* 0x000fe400078e00a5 */
        /* <DEDUP_REMOVED lines=23> */
[----:B------:R-:W-:Y:S02]  /*17aa0*/  FMUL.FTZ R165, R93, R4 ;  /* 0x000000045da57220 */ /* 0x000fe40000410000 */
[----:B------:R-:W-:-:S04]  /*17ab0*/  IMAD.WIDE.U32 R4, R0, -0x2daee0ad, RZ ;  /* 0xd2511f5300047825 */ /* 0x000fc800078e00ff */
        /* <DEDUP_REMOVED lines=19> */
[----:B------:R-:W-:-:S03]  /*17bf0*/  @!P0 HADD2 R72, -R42.H0_H0, -RZ.H0_H0 ;  /* 0xa00000ff2a488230 */ /* 0x000fc60000000900 */
[----:B------:R-:W-:Y:S02]  /*17c00*/  PRMT R73, R42, 0x5410, R41 ;  /* 0x000054102a497816 */ /* 0x000fe40000000029 */
[----:B------:R-:W-:Y:S02]  /*17c10*/  @!P0 PRMT R42, R72, 0x5410, RZ ;  /* 0x00005410482a8816 */ /* 0x000fe400000000ff */
[----:B-1----:R-:W-:-:S04]  /*17c20*/  LOP3.LUT R4, R0, 0xffff, RZ, 0xc0, !PT ;  /* 0x0000ffff00047812 */ /* 0x002fc800078ec0ff */
[----:B------:R-:W-:-:S04]  /*17c30*/  SHF.R.U32.HI R4, RZ, 0x8, R4 ;  /* 0x00000008ff047819 */ /* 0x000fc80000011604 */
[----:B------:R-:W-:-:S04]  /*17c40*/  LOP3.LUT R4, R4, 0xffff, RZ, 0xc0, !PT ;  /* 0x0000ffff04047812 */ /* 0x000fc800078ec0ff */
[----:B------:R-:W-:Y:S02]  /*17c50*/  ISETP.GE.U32.AND P0, PT, R194, R4, PT ;  /* 0x00000004c200720c */ /* 0x000fe40003f06070 */
[--C-:B------:R-:W-:Y:S02]  /*17c60*/  SHF.R.U32.HI R4, RZ, 0x18, R0.reuse ;  /* 0x00000018ff047819 */ /* 0x100fe40000011600 */
[----:B------:R-:W-:-:S09]  /*17c70*/  SHF.R.U32.HI R0, RZ, 0x10, R0 ;  /* 0x00000010ff007819 */ /* 0x000fd20000011600 */
[----:B------:R-:W-:-:S05]  /*17c80*/  @!P0 HADD2 R74, -R41.H0_H0, -RZ.H0_H0 ;  /* 0xa00000ff294a8230 */ /* 0x000fca0000000900 */
[----:B------:R-:W-:Y:S02]  /*17c90*/  @!P0 PRMT R41, R74, 0x5410, RZ ;  /* 0x000054104a298816 */ /* 0x000fe400000000ff */
[----:B------:R-:W-:Y:S02]  /*17ca0*/  ISETP.GE.U32.AND P0, PT, R194, R4, PT ;  /* 0x00000004c200720c */ /* 0x000fe40003f06070 */
[----:B------:R-:W-:Y:S02]  /*17cb0*/  LOP3.LUT R0, R0, 0xff, RZ, 0xc0, !PT ;  /* 0x000000ff00007812 */ /* 0x000fe400078ec0ff */
[C---:B------:R-:W-:Y:S02]  /*17cc0*/  PRMT R39, R25.reuse, 0x7632, R39 ;  /* 0x0000763219277816 */ /* 0x040fe40000000027 */
[----:B------:R-:W-:Y:S02]  /*17cd0*/  ISETP.GE.U32.AND P1, PT, R194, R0, PT ;  /* 0x00000000c200720c */ /* 0x000fe40003f26070 */
[----:B------:R-:W-:-:S02]  /*17ce0*/  PRMT R40, R25, 0x7610, R40 ;  /* 0x0000761019287816 */ /* 0x000fc40000000028 */
[----:B------:R-:W-:-:S03]  /*17cf0*/  LOP3.LUT R0, R2, 0xff, RZ, 0xc0, !PT ;  /* 0x000000ff02007812 */ /* 0x000fc600078ec0ff */
[----:B------:R-:W-:Y:S01]  /*17d00*/  @!P0 HADD2 R75, -R39.H0_H0, -RZ.H0_H0 ;  /* 0xa00000ff274b8230 */ /* 0x000fe20000000900 */
[----:B------:R-:W-:-:S04]  /*17d10*/  PRMT R72, R40, 0x5410, R39 ;  /* 0x0000541028487816 */ /* 0x000fc80000000027 */
[----:B------:R-:W-:Y:S02]  /*17d20*/  @!P0 PRMT R39, R75, 0x5410, RZ ;  /* 0x000054104b278816 */ /* 0x000fe400000000ff */
[----:B------:R-:W-:Y:S01]  /*17d30*/  ISETP.GE.U32.AND P0, PT, R194, R0, PT ;  /* 0x00000000c200720c */ /* 0x000fe20003f06070 */
[----:B------:R-:W-:Y:S01]  /*17d40*/  @!P1 HADD2 R88, -R40.H0_H0, -RZ.H0_H0 ;  /* 0xa00000ff28589230 */ /* 0x000fe20000000900 */
[----:B------:R-:W-:Y:S02]  /*17d50*/  LOP3.LUT R0, R2, 0xffff, RZ, 0xc0, !PT ;  /* 0x0000ffff02007812 */ /* 0x000fe400078ec0ff */
[C---:B------:R-:W-:Y:S02]  /*17d60*/  PRMT R38, R169.reuse, 0x7610, R38 ;  /* 0x00007610a9267816 */ /* 0x040fe40000000026 */
[----:B------:R-:W-:Y:S01]  /*17d70*/  @!P1 PRMT R40, R88, 0x5410, RZ ;  /* 0x0000541058289816 */ /* 0x000fe200000000ff */
[----:B------:R-:W-:Y:S01]  /*17d80*/  IMAD.MOV.U32 R88, RZ, RZ, R208 ;  /* 0x000000ffff587224 */ /* 0x000fe200078e00d0 */
[----:B------:R-:W-:Y:S01]  /*17d90*/  SHF.R.U32.HI R0, RZ, 0x8, R0 ;  /* 0x00000008ff007819 */ /* 0x000fe20000011600 */
[----:B------:R-:W-:Y:S01]  /*17da0*/  IMAD.MOV.U32 R208, RZ, RZ, R202 ;  /* 0x000000ffffd07224 */ /* 0x000fe200078e00ca */
[----:B------:R-:W-:Y:S01]  /*17db0*/  PRMT R37, R169, 0x7632, R37 ;  /* 0x00007632a9257816 */ /* 0x000fe20000000025 */
[----:B------:R-:W-:-:S02]  /*17dc0*/  IMAD.MOV.U32 R202, RZ, RZ, R201 ;  /* 0x000000ffffca7224 */ /* 0x000fc400078e00c9 */
[----:B------:R-:W-:Y:S01]  /*17dd0*/  @!P0 HADD2 R89, -R38.H0_H0, -RZ.H0_H0 ;  /* 0xa00000ff26598230 */ /* 0x000fe20000000900 */
[----:B------:R-:W-:Y:S01]  /*17de0*/  IMAD.MOV.U32 R201, RZ, RZ, R196 ;  /* 0x000000ffffc97224 */ /* 0x000fe200078e00c4 */
[----:B------:R-:W-:Y:S01]  /*17df0*/  LOP3.LUT R0, R0, 0xffff, RZ, 0xc0, !PT ;  /* 0x0000ffff00007812 */ /* 0x000fe200078ec0ff */
[----:B------:R-:W-:Y:S02]  /*17e00*/  IMAD.MOV.U32 R196, RZ, RZ, R70 ;  /* 0x000000ffffc47224 */ /* 0x000fe400078e0046 */
[----:B------:R-:W-:Y:S01]  /*17e10*/  IMAD.MOV.U32 R70, RZ, RZ, R71 ;  /* 0x000000ffff467224 */ /* 0x000fe200078e0047 */
[----:B------:R-:W-:Y:S02]  /*17e20*/  PRMT R71, R38, 0x5410, R37 ;  /* 0x0000541026477816 */ /* 0x000fe40000000025 */
[----:B------:R-:W-:Y:S02]  /*17e30*/  @!P0 PRMT R38, R89, 0x5410, RZ ;  /* 0x0000541059268816 */ /* 0x000fe400000000ff */
[----:B------:R-:W-:-:S02]  /*17e40*/  ISETP.GE.U32.AND P0, PT, R194, R0, PT ;  /* 0x00000000c200720c */ /* 0x000fc40003f06070 */
[--C-:B------:R-:W-:Y:S02]  /*17e50*/  SHF.R.U32.HI R0, RZ, 0x10, R2.reuse ;  /* 0x00000010ff007819 */ /* 0x100fe40000011602 */
[----:B------:R-:W-:-:S09]  /*17e60*/  SHF.R.U32.HI R2, RZ, 0x18, R2 ;  /* 0x00000018ff027819 */ /* 0x000fd20000011602 */
[----:B------:R-:W-:-:S05]  /*17e70*/  @!P0 HADD2 R90, -R37.H0_H0, -RZ.H0_H0 ;  /* 0xa00000ff255a8230 */ /* 0x000fca0000000900 */
[----:B------:R-:W-:Y:S02]  /*17e80*/  @!P0 PRMT R37, R90, 0x5410, RZ ;  /* 0x000054105a258816 */ /* 0x000fe400000000ff */
[----:B------:R-:W-:Y:S01]  /*17e90*/  ISETP.GE.U32.AND P0, PT, R194, R2, PT ;  /* 0x00000002c200720c */ /* 0x000fe20003f06070 */
[----:B------:R-:W-:Y:S01]  /*17ea0*/  IMAD.WIDE.U32 R2, R5, -0x2daee0ad, RZ ;  /* 0xd2511f5305027825 */ /* 0x000fe200078e00ff */
[----:B------:R-:W-:Y:S02]  /*17eb0*/  LOP3.LUT R0, R0, 0xff, RZ, 0xc0, !PT ;  /* 0x000000ff00007812 */ /* 0x000fe400078ec0ff */
[----:B------:R-:W-:Y:S02]  /*17ec0*/  PRMT R27, R14, 0x7632, R27 ;  /* 0x000076320e1b7816 */ /* 0x000fe4000000001b */
[----:B------:R-:W-:Y:S02]  /*17ed0*/  ISETP.GE.U32.AND P1, PT, R194, R0, PT ;  /* 0x00000000c200720c */ /* 0x000fe40003f26070 */
[----:B------:R-:W-:-:S02]  /*17ee0*/  LOP3.LUT R0, R3, R252, R8, 0x96, !PT ;  /* 0x000000fc03007212 */ /* 0x000fc400078e9608 */
[----:B------:R-:W-:Y:S01]  /*17ef0*/  PRMT R36, R14, 0x7610, R36 ;  /* 0x000076100e247816 */ /* 0x000fe20000000024 */
        /* <DEDUP_REMOVED lines=9> */
[----:B------:R-:W-:Y:S01]  /*17f90*/  SHF.R.U32.HI R4, RZ, 0x8, R4 ;  /* 0x00000008ff047819 */ /* 0x000fe20000011604 */
[----:B------:R-:W-:Y:S01]  /*17fa0*/  IMAD.MOV.U32 R74, RZ, RZ, R213 ;  /* 0x000000ffff4a7224 */ /* 0x000fe200078e00d5 */
        /* <DEDUP_REMOVED lines=14> */
[----:B------:R-:W-:Y:S02]  /*18090*/  PRMT R24, R43, 0x7610, R24 ;  /* 0x000076102b187816 */ /* 0x000fe40000000018 */
[----:B------:R-:W-:Y:S02]  /*180a0*/  LOP3.LUT R0, R2, 0xff, RZ, 0xc0, !PT ;  /* 0x000000ff02007812 */ /* 0x000fe400078ec0ff */
[----:B------:R-:W-:-:S05]  /*180b0*/  PRMT R169, R24, 0x5410, R23 ;  /* 0x0000541018a97816 */ /* 0x000fca0000000017 */
[----:B------:R-:W-:-:S05]  /*180c0*/  @!P0 HADD2 R112, -R23.H0_H0, -RZ.H0_H0 ;  /* 0xa00000ff17708230 */ /* 0x000fca0000000900 */
[----:B------:R-:W-:Y:S02]  /*180d0*/  @!P0 PRMT R23, R112, 0x5410, RZ ;  /* 0x0000541070178816 */ /* 0x000fe400000000ff */
[----:B------:R-:W-:Y:S02]  /*180e0*/  ISETP.GE.U32.AND P0, PT, R194, R0, PT ;  /* 0x00000000c200720c */ /* 0x000fe40003f06070 */
[----:B------:R-:W-:Y:S02]  /*180f0*/  LOP3.LUT R0, R2, 0xffff, RZ, 0xc0, !PT ;  /* 0x0000ffff02007812 */ /* 0x000fe400078ec0ff */
[C---:B------:R-:W-:Y:S02]  /*18100*/  PRMT R22, R221.reuse, 0x7610, R22 ;  /* 0x00007610dd167816 */ /* 0x040fe40000000016 */
[----:B------:R-:W-:Y:S02]  /*18110*/  SHF.R.U32.HI R0, RZ, 0x8, R0 ;  /* 0x00000008ff007819 */ /* 0x000fe40000011600 */
[----:B------:R-:W-:-:S02]  /*18120*/  PRMT R19, R221, 0x7632, R19 ;  /* 0x00007632dd137816 */ /* 0x000fc40000000013 */
[----:B------:R-:W-:-:S03]  /*18130*/  LOP3.LUT R0, R0, 0xffff, RZ, 0xc0, !PT ;  /* 0x0000ffff00007812 */ /* 0x000fc600078ec0ff */
[----:B------:R-:W-:Y:S01]  /*18140*/  @!P0 HADD2 R113, -R22.H0_H0, -RZ.H0_H0 ;  /* 0xa00000ff16718230 */ /* 0x000fe20000000900 */
[----:B------:R-:W-:-:S04]  /*18150*/  PRMT R168, R22, 0x5410, R19 ;  /* 0x0000541016a87816 */ /* 0x000fc80000000013 */
[----:B------:R-:W-:Y:S02]  /*18160*/  @!P0 PRMT R22, R113, 0x5410, RZ ;  /* 0x0000541071168816 */ /* 0x000fe400000000ff */
[----:B------:R-:W-:Y:S02]  /*18170*/  ISETP.GE.U32.AND P0, PT, R194, R0, PT ;  /* 0x00000000c200720c */ /* 0x000fe40003f06070 */
[----:B------:R-:W-:Y:S01]  /*18180*/  SHF.R.U32.HI R0, RZ, 0x10, R2 ;  /* 0x00000010ff007819 */ /* 0x000fe20000011602 */
[----:B------:R-:W-:-:S03]  /*18190*/  IMAD.MOV.U32 R10, RZ, RZ, R28 ;  /* 0x000000ffff0a7224 */ /* 0x000fc600078e001c */
[----:B------:R-:W-:Y:S01]  /*181a0*/  LOP3.LUT R0, R0, 0xff, RZ, 0xc0, !PT ;  /* 0x000000ff00007812 */ /* 0x000fe200078ec0ff */
[----:B------:R-:W-:Y:S01]  /*181b0*/  @!P1 HADD2 R92, -R36.H0_H0, -RZ.H0_H0 ;  /* 0xa00000ff245c9230 */ /* 0x000fe20000000900 */
        /* <DEDUP_REMOVED lines=8> */
[----:B------:R-:W-:-:S04]  /*18240*/  IMAD.MOV.U32 R89, RZ, RZ, R239 ;  /* 0x000000ffff597224 */ /* 0x000fc800078e00ef */
[----:B------:R-:W-:-:S04]  /*18250*/  IMAD.WIDE.U32 R6, R0, -0x326172a9, RZ ;  /* 0xcd9e8d5700067825 */ /* 0x000fc800078e00ff */
[----:B------:R-:W-:Y:S01]  /*18260*/  IMAD.WIDE.U32 R8, R3, -0x2daee0ad, RZ ;  /* 0xd2511f5303087825 */ /* 0x000fe200078e00ff */
[----:B------:R-:W-:-:S04]  /*18270*/  LOP3.LUT R0, R7, R89, R248, 0x96, !PT ;  /* 0x0000005907007212 */ /* 0x000fc800078e96f8 */
[----:B------:R-:W-:Y:S01]  /*18280*/  LOP3.LUT R3, R9, R189, R4, 0x96, !PT ;  /* 0x000000bd09037212 */ /* 0x000fe200078e9604 */
[----:B------:R-:W-:-:S04]  /*18290*/  IMAD.WIDE.U32 R4, R0, -0x2daee0ad, RZ ;  /* 0xd2511f5300047825 */ /* 0x000fc800078e00ff */
[----:B------:R-:W-:Y:S01]  /*182a0*/  IMAD.MOV.U32 R90, RZ, RZ, R230 ;  /* 0x000000ffff5a7224 */ /* 0x000fe200078e00e6 */
[----:B------:R-:W-:Y:S01]  /*182b0*/  LOP3.LUT R5, R5, R75, R8, 0x96, !PT ;  /* 0x0000004b05057212 */ /* 0x000fe200078e9608 */
[----:B------:R-:W-:-:S05]  /*182c0*/  IMAD.WIDE.U32 R8, R3, -0x326172a9, RZ ;  /* 0xcd9e8d5703087825 */ /* 0x000fca00078e00ff */
[----:B------:R-:W-:Y:S01]  /*182d0*/  LOP3.LUT R0, R9, R90, R6, 0x96, !PT ;  /* 0x0000005a09007212 */ /* 0x000fe200078e9606 */
[----:B------:R-:W-:Y:S01]  /*182e0*/  IMAD.MOV.U32 R11, RZ, RZ, R29 ;  /* 0x000000ffff0b7224 */ /* 0x000fe200078e001d */
[----:B------:R-:W-:Y:S01]  /*182f0*/  SHF.R.U32.HI R6, RZ, 0x18, R2 ;  /* 0x00000018ff067819 */ /* 0x000fe20000011602 */
[----:B------:R-:W-:Y:S01]  /*18300*/  IMAD.MOV.U32 R248, RZ, RZ, R227 ;  /* 0x000000fffff87224 */ /* 0x000fe200078e00e3 */
[----:B------:R-:W-:Y:S01]  /*18310*/  @!P0 HADD2 R114, -R19.H0_H0, -RZ.H0_H0 ;  /* 0xa00000ff13728230 */ /* 0x000fe20000000900 */
[----:B------:R-:W-:Y:S01]  /*18320*/  IMAD.WIDE.U32 R10, R0, -0x2daee0ad, RZ ;  /* 0xd2511f53000a7825 */ /* 0x000fe200078e00ff */
[----:B------:R-:W-:Y:S02]  /*18330*/  PRMT R16, R203, 0x7610, R16 ;  /* 0x00007610cb107816 */ /* 0x000fe40000000010 */
[C---:B------:R-:W-:Y:S02]  /*18340*/  PRMT R18, R15.reuse, 0x7610, R18 ;  /* 0x000076100f127816 */ /* 0x040fe40000000012 */
[----:B------:R-:W-:Y:S01]  /*18350*/  PRMT R17, R15, 0x7632, R17 ;  /* 0x000076320f117816 */ /* 0x000fe20000000011 */
[----:B------:R-:W-:Y:S01]  /*18360*/  IMAD.MOV.U32 R249, RZ, RZ, R226 ;  /* 0x000000fffff97224 */ /* 0x000fe200078e00e2 */
[----:B------:R-:W-:Y:S01]  /*18370*/  LOP3.LUT R3, R11, R74, R4, 0x96, !PT ;  /* 0x0000004a0b037212 */ /* 0x000fe200078e9604 */
[----:B------:R-:W-:Y:S01]  /*18380*/  IMAD.WIDE.U32 R4, R5, -0x326172a9, RZ ;  /* 0xcd9e8d5705047825 */ /* 0x000fe200078e00ff */
[----:B------:R-:W-:-:S02]  /*18390*/  PRMT R14, R199, 0x7610, R14 ;  /* 0x00007610c70e7816 */ /* 0x000fc4000000000e */
[----:B------:R-:W-:Y:S01]  /*183a0*/  PRMT R13, R199, 0x7632, R13 ;  /* 0x00007632c70d7816 */ /* 0x000fe2000000000d */
[----:B------:R-:W-:Y:S01]  /*183b0*/  IMAD.WIDE.U32 R2, R3, -0x326172a9, RZ ;  /* 0xcd9e8d5703027825 */ /* 0x000fe200078e00ff */
[----:B------:R-:W-:-:S03]  /*183c0*/  @!P1 HADD2 R95, -R24.H0_H0, -RZ.H0_H0 ;  /* 0xa00000ff185f9230 */ /* 0x000fc60000000900 */
[----:B------:R-:W-:Y:S01]  /*183d0*/  IMAD.MOV.U32 R230, RZ, RZ, R208 ;  /* 0x000000ffffe67224 */ /* 0x000fe200078e00d0 */
[----:B------:R-:W-:Y:S01]  /*183e0*/  LOP3.LUT R0, R3, R248, R4, 0x96, !PT ;  /* 0x000000f803007212 */ /* 0x000fe200078e9604 */
[----:B------:R-:W-:Y:S01]  /*183f0*/  IMAD.MOV.U32 R242, RZ, RZ, R111 ;  /* 0x000000fffff27224 */ /* 0x000fe200078e006f */
[----:B------:R-:W-:Y:S01]  /*18400*/  PRMT R9, R173, 0x7632, R9 ;  /* 0x00007632ad097816 */ /* 0x000fe20000000009 */
[----:B------:R-:W3:Y:S01]  /*18410*/  LDL.LU.64 R28, [R1+0x270] ;  /* 0x00027000011c7983 */ /* 0x000ee20000300a00 */
[----:B------:R-:W-:Y:S02]  /*18420*/  LOP3.LUT R4, R0, 0xff, RZ, 0xc0, !PT ;  /* 0x000000ff00047812 */ /* 0x000fe400078ec0ff */
[----:B------:R-:W-:Y:S02]  /*18430*/  @!P0 PRMT R19, R114, 0x5410, RZ ;  /* 0x0000541072138816 */ /* 0x000fe400000000ff */
[----:B------:R-:W-:Y:S02]  /*18440*/  ISETP.GE.U32.AND P0, PT, R194, R4, PT ;  /* 0x00000004c200720c */ /* 0x000fe40003f06070 */
[----:B------:R-:W-:-:S02]  /*18450*/  LOP3.LUT R4, R0, 0xffff, RZ, 0xc0, !PT ;  /* 0x0000ffff00047812 */ /* 0x000fc400078ec0ff */
        /* <DEDUP_REMOVED lines=9> */
[----:B------:R-:W-:-:S11]  /*184f0*/  LOP3.LUT R4, R2, 0xff, RZ, 0xc0, !PT ;  /* 0x000000ff02047812 */ /* 0x000fd600078ec0ff */
[----:B------:R-:W-:-:S05]  /*18500*/  @!P0 HADD2 R122, -R15.H0_H0, -RZ.H0_H0 ;  /* 0xa00000ff0f7a8230 */ /* 0x000fca0000000900 */
[----:B------:R-:W-:Y:S02]  /*18510*/  @!P0 PRMT R15, R122, 0x5410, RZ ;  /* 0x000054107a0f8816 */ /* 0x000fe400000000ff */
[----:B------:R-:W-:Y:S02]  /*18520*/  ISETP.GE.U32.AND P0, PT, R194, R4, PT ;  /* 0x00000004c200720c */ /* 0x000fe40003f06070 */
[----:B------:R-:W-:-:S04]  /*18530*/  LOP3.LUT R3, R2, 0xffff, RZ, 0xc0, !PT ;  /* 0x0000ffff02037812 */ /* 0x000fc800078ec0ff */
[----:B------:R-:W-:Y:S02]  /*18540*/  SHF.R.U32.HI R3, RZ, 0x8, R3 ;  /* 0x00000008ff037819 */ /* 0x000fe40000011603 */
[----:B------:R-:W-:Y:S02]  /*18550*/  PRMT R208, R14, 0x5410, R13 ;  /* 0x000054100ed07816 */ /* 0x000fe4000000000d */
[----:B------:R-:W-:-:S03]  /*18560*/  LOP3.LUT R3, R3, 0xffff, RZ, 0xc0, !PT ;  /* 0x0000ffff03037812 */ /* 0x000fc600078ec0ff */
[----:B------:R-:W-:-:S05]  /*18570*/  @!P0 HADD2 R123, -R14.H0_H0, -RZ.H0_H0 ;  /* 0xa00000ff0e7b8230 */ /* 0x000fca0000000900 */
[----:B------:R-:W-:Y:S02]  /*18580*/  @!P0 PRMT R14, R123, 0x5410, RZ ;  /* 0x000054107b0e8816 */ /* 0x000fe400000000ff */
[C---:B------:R-:W-:Y:S02]  /*18590*/  ISETP.GE.U32.AND P0, PT, R194.reuse, R3, PT ;  /* 0x00000003c200720c */ /* 0x040fe40003f06070 */
[----:B------:R-:W-:Y:S02]  /*185a0*/  @!P1 PRMT R24, R95, 0x5410, RZ ;  /* 0x000054105f189816 */ /* 0x000fe400000000ff */
[----:B------:R-:W-:Y:S02]  /*185b0*/  ISETP.GE.U32.AND P1, PT, R194, R6, PT ;  /* 0x00000006c200720c */ /* 0x000fe40003f26070 */
[--C-:B------:R-:W-:Y:S02]  /*185c0*/  SHF.R.U32.HI R3, RZ, 0x10, R2.reuse ;  /* 0x00000010ff037819 */ /* 0x100fe40000011602 */
[----:B------:R-:W-:-:S05]  /*185d0*/  SHF.R.U32.HI R2, RZ, 0x18, R2 ;  /* 0x00000018ff027819 */ /* 0x000fca0000011602 */
[----:B------:R-:W-:Y:S01]  /*185e0*/  @!P0 HADD2 R175, -R13.H0_H0, -RZ.H0_H0 ;  /* 0xa00000ff0daf8230 */ /* 0x000fe20000000900 */
[----:B------:R-:W-:-:S03]  /*185f0*/  LOP3.LUT R5, R5, R249, R8, 0x96, !PT ;  /* 0x000000f905057212 */ /* 0x000fc600078e9608 */
[----:B------:R-:W-:Y:S01]  /*18600*/  @!P1 HADD2 R120, -R17.H0_H0, -RZ.H0_H0 ;  /* 0xa00000ff11789230 */ /* 0x000fe20000000900 */
[----:B------:R-:W-:Y:S02]  /*18610*/  @!P0 PRMT R13, R175, 0x5410, RZ ;  /* 0x00005410af0d8816 */ /* 0x000fe400000000ff */
[----:B------:R-:W-:Y:S02]  /*18620*/  ISETP.GE.U32.AND P0, PT, R194, R2, PT ;  /* 0x00000002c200720c */ /* 0x000fe40003f06070 */
[----:B------:R-:W-:Y:S02]  /*18630*/  LOP3.LUT R3, R3, 0xff, RZ, 0xc0, !PT ;  /* 0x000000ff03037812 */ /* 0x000fe400078ec0ff */
[----:B------:R-:W-:Y:S02]  /*18640*/  PRMT R111, R18, 0x5410, R17 ;  /* 0x00005410126f7816 */ /* 0x000fe40000000011 */
[----:B------:R-:W-:Y:S02]  /*18650*/  @!P1 PRMT R17, R120, 0x5410, RZ ;  /* 0x0000541078119816 */ /* 0x000fe400000000ff */
[----:B------:R-:W-:Y:S01]  /*18660*/  ISETP.GE.U32.AND P1, PT, R194, R3, PT ;  /* 0x00000003c200720c */ /* 0x000fe20003f26070 */
[----:B------:R-:W-:Y:S01]  /*18670*/  IMAD.WIDE.U32 R2, R5, -0x2daee0ad, RZ ;  /* 0xd2511f5305027825 */ /* 0x000fe200078e00ff */
[----:B------:R-:W-:-:S04]  /*18680*/  PRMT R11, R12, 0x7632, R11 ;  /* 0x000076320c0b7816 */ /* 0x000fc8000000000b */
[----:B------:R-:W-:Y:S01]  /*18690*/  LOP3.LUT R5, R3, R252, R10, 0x96, !PT ;  /* 0x000000fc03057212 */ /* 0x000fe200078e960a */
[----:B------:R-:W-:Y:S01]  /*186a0*/  @!P0 HADD2 R224, -R11.H0_H0, -RZ.H0_H0 ;  /* 0xa00000ff0be08230 */ /* 0x000fe20000000900 */
[----:B------:R-:W-:Y:S02]  /*186b0*/  PRMT R199, R12, 0x5410, R11 ;  /* 0x000054100cc77816 */ /* 0x000fe4000000000b */
[C---:B------:R-:W-:Y:S02]  /*186c0*/  LOP3.LUT R4, R5.reuse, 0xff, RZ, 0xc0, !PT ;  /* 0x000000ff05047812 */ /* 0x040fe400078ec0ff */
        /* <DEDUP_REMOVED lines=25> */
[----:B------:R-:W-:-:S04]  /*18860*/  SHF.R.U32.HI R3, RZ, 0x10, R2 ;  /* 0x00000010ff037819 */ /* 0x000fc80000011602 */
[----:B------:R-:W-:-:S07]  /*18870*/  LOP3.LUT R3, R3, 0xff, RZ, 0xc0, !PT ;  /* 0x000000ff03037812 */ /* 0x000fce00078ec0ff */
[----:B------:R-:W-:-:S05]  /*18880*/  @!P0 HADD2 R232, -R7.H0_H0, -RZ.H0_H0 ;  /* 0xa00000ff07e88230 */ /* 0x000fca0000000900 */
[----:B------:R-:W-:Y:S02]  /*18890*/  @!P0 PRMT R7, R232, 0x5410, RZ ;  /* 0x00005410e8078816 */ /* 0x000fe400000000ff */
[----:B------:R-:W-:Y:S02]  /*188a0*/  ISETP.GE.U32.AND P0, PT, R194, R3, PT ;  /* 0x00000003c200720c */ /* 0x000fe40003f06070 */
[----:B------:R-:W-:Y:S01]  /*188b0*/  SHF.R.U32.HI R2, RZ, 0x18, R2 ;  /* 0x00000018ff027819 */ /* 0x000fe20000011602 */
[----:B------:R-:W-:-:S10]  /*188c0*/  @!P1 HADD2 R223, -R12.H0_H0, -RZ.H0_H0 ;  /* 0xa00000ff0cdf9230 */ /* 0x000fd40000000900 */
[----:B------:R-:W-:Y:S01]  /*188d0*/  @!P0 HADD2 R233, -R60.H0_H0, -RZ.H0_H0 ;  /* 0xa00000ff3ce98230 */ /* 0x000fe20000000900 */
[----:B------:R-:W-:-:S04]  /*188e0*/  @P0 PRMT R43, R60, 0x7610, R43 ;  /* 0x000076103c2b0816 */ /* 0x000fc8000000002b */
[----:B------:R-:W-:Y:S02]  /*188f0*/  @!P0 PRMT R43, R233, 0x5410, RZ ;  /* 0x00005410e92b8816 */ /* 0x000fe400000000ff */
[----:B------:R-:W-:Y:S02]  /*18900*/  ISETP.GE.U32.AND P0, PT, R194, R2, PT ;  /* 0x00000002c200720c */ /* 0x000fe40003f06070 */
[----:B------:R-:W-:Y:S02]  /*18910*/  SHF.R.U32.HI R2, RZ, 0x10, R0 ;  /* 0x00000010ff027819 */ /* 0x000fe40000011600 */
[----:B------:R-:W-:Y:S02]  /*18920*/  PRMT R6, R60, 0x7632, R6 ;  /* 0x000076323c067816 */ /* 0x000fe40000000006 */
[----:B------:R-:W-:Y:S02]  /*18930*/  LOP3.LUT R2, R2, 0xff, RZ, 0xc0, !PT ;  /* 0x000000ff02027812 */ /* 0x000fe400078ec0ff */
[----:B------:R-:W-:-:S02]  /*18940*/  @!P1 PRMT R12, R223, 0x5410, RZ ;  /* 0x00005410df0c9816 */ /* 0x000fc400000000ff */
[----:B------:R-:W-:Y:S01]  /*18950*/  ISETP.GE.U32.AND P1, PT, R194, R2, PT ;  /* 0x00000002c200720c */ /* 0x000fe20003f26070 */
[----:B------:R-:W-:Y:S02]  /*18960*/  IMAD.MOV.U32 R231, RZ, RZ, R74 ;  /* 0x000000ffffe77224 */ /* 0x000fe400078e004a */
[----:B------:R-:W-:Y:S01]  /*18970*/  @!P0 HADD2 R234, -R6.H0_H0, -RZ.H0_H0 ;  /* 0xa00000ff06ea8230 */ /* 0x000fe20000000900 */
[----:B------:R-:W-:Y:S01]  /*18980*/  IMAD.MOV.U32 R74, RZ, RZ, R242 ;  /* 0x000000ffff4a7224 */ /* 0x000fe200078e00f2 */
[----:B------:R-:W-:Y:S01]  /*18990*/  SHF.R.U32.HI R0, RZ, 0x18, R0 ;  /* 0x00000018ff007819 */ /* 0x000fe20000011600 */
[----:B------:R-:W-:Y:S01]  /*189a0*/  IMAD.MOV.U32 R242, RZ, RZ, R230 ;  /* 0x000000fffff27224 */ /* 0x000fe200078e00e6 */
[----:B------:R-:W-:Y:S02]  /*189b0*/  PRMT R230, R60, 0x5410, R6 ;  /* 0x000054103ce67816 */ /* 0x000fe40000000006 */
[----:B------:R-:W-:Y:S02]  /*189c0*/  @!P0 PRMT R6, R234, 0x5410, RZ ;  /* 0x00005410ea068816 */ /* 0x000fe400000000ff */
[----:B------:R-:W-:-:S02]  /*189d0*/  PRMT R4, R87, 0x7610, R4 ;  /* 0x0000761057047816 */ /* 0x000fc40000000004 */
[----:B------:R-:W-:Y:S02]  /*189e0*/  ISETP.GE.U32.AND P0, PT, R194, R0, PT ;  /* 0x00000000c200720c */ /* 0x000fe40003f06070 */
[----:B------:R-:W-:Y:S01]  /*189f0*/  SHF.R.U32.HI R0, RZ, 0x10, R5 ;  /* 0x00000010ff007819 */ /* 0x000fe20000011605 */
        /* <DEDUP_REMOVED lines=8> */
[----:B------:R-:W-:Y:S01]  /*18a80*/  ISETP.GE.U32.AND P1, PT, R194, R0, PT ;  /* 0x00000000c200720c */ /* 0x000fe20003f26070 */
[----:B------:R-:W-:Y:S01]  /*18a90*/  IMAD.MOV.U32 R235, RZ, RZ, R90 ;  /* 0x000000ffffeb7224 */ /* 0x000fe200078e005a */
[----:B------:R-:W-:Y:S01]  /*18aa0*/  @!P0 HADD2 R236, -R3.H0_H0, -RZ.H0_H0 ;  /* 0xa00000ff03ec8230 */ /* 0x000fe20000000900 */
[----:B------:R-:W4:Y:S01]  /*18ab0*/  LDL.LU R90, [R1+0x40] ;  /* 0x00004000015a7983 */ /* 0x000f220000300800 */
[----:B------:R-:W-:Y:S02]  /*18ac0*/  SHF.R.U32.HI R0, RZ, 0x18, R5 ;  /* 0x00000018ff007819 */ /* 0x000fe40000011605 */
[----:B------:R-:W-:Y:S02]  /*18ad0*/  PRMT R2, R86, 0x7610, R2 ;  /* 0x0000761056027816 */ /* 0x000fe40000000002 */
[----:B------:R-:W-:Y:S01]  /*18ae0*/  @!P0 PRMT R3, R236, 0x5410, RZ ;  /* 0x00005410ec038816 */ /* 0x000fe200000000ff */
[----:B------:R-:W-:-:S02]  /*18af0*/  IMAD.MOV.U32 R236, RZ, RZ, R89 ;  /* 0x000000ffffec7224 */ /* 0x000fc400078e0059 */
[----:B------:R-:W4:Y:S01]  /*18b00*/  LDL R89, [R1+0x19c] ;  /* 0x00019c0001597983 */ /* 0x000f220000100800 */
[----:B------:R-:W-:Y:S01]  /*18b10*/  ISETP.GE.U32.AND P0, PT, R194, R0, PT ;  /* 0x00000000c200720c */ /* 0x000fe20003f06070 */
[----:B------:R-:W-:Y:S01]  /*18b20*/  @!P1 HADD2 R238, -R2.H0_H0, -RZ.H0_H0 ;  /* 0xa00000ff02ee9230 */ /* 0x000fe20000000900 */
[----:B------:R-:W-:-:S04]  /*18b30*/  PRMT R0, R86, 0x7632, R0 ;  /* 0x0000763256007816 */ /* 0x000fc80000000000 */
[----:B------:R-:W-:Y:S02]  /*18b40*/  PRMT R228, R2, 0x5410, R0 ;  /* 0x0000541002e47816 */ /* 0x000fe40000000000 */
[----:B------:R-:W-:Y:S01]  /*18b50*/  @!P1 PRMT R2, R238, 0x5410, RZ ;  /* 0x00005410ee029816 */ /* 0x000fe200000000ff */
[----:B------:R-:W-:Y:S02]  /*18b60*/  IMAD.MOV.U32 R238, RZ, RZ, R88 ;  /* 0x000000ffffee7224 */ /* 0x000fe400078e0058 */
[----:B------:R-:W4:Y:S04]  /*18b70*/  LDL.LU R88, [R1+0x38] ;  /* 0x0000380001587983 */ /* 0x000f280000300800 */
[----:B------:R-:W-:Y:S04]  /*18b80*/  ST.E.U16 [R34.64+-0x100], R48 ;  /* 0xffff003022007985 */ /* 0x000fe8000c101504 */
[----:B------:R-:W-:Y:S04]  /*18b90*/  ST.E.U16 [R34.64+-0xfe], R59 ;  /* 0xffff023b22007985 */ /* 0x000fe8000c101504 */
[----:B------:R-:W-:Y:S04]  /*18ba0*/  ST.E.U16 [R32.64+-0x100], R58 ;  /* 0xffff003a20007985 */ /* 0x000fe8000c101504 */
[----:B------:R-:W-:Y:S04]  /*18bb0*/  ST.E.U16 [R32.64+-0xfe], R54 ;  /* 0xffff023620007985 */ /* 0x000fe8000c101504 */
[----:B--2---:R-:W-:Y:S04]  /*18bc0*/  ST.E.U16 [R30.64+-0x100], R42 ;  /* 0xffff002a1e007985 */ /* 0x004fe8000c101504 */
[----:B------:R-:W-:Y:S04]  /*18bd0*/  ST.E.U16 [R30.64+-0xfe], R41 ;  /* 0xffff02291e007985 */ /* 0x000fe8000c101504 */
[----:B---3--:R-:W-:Y:S04]  /*18be0*/  ST.E.U16 [R28.64+-0x100], R40 ;  /* 0xffff00281c007985 */ /* 0x008fe8000c101504 */
[----:B------:R-:W-:Y:S04]  /*18bf0*/  ST.E.U16 [R28.64+-0xfe], R39 ;  /* 0xffff02271c007985 */ /* 0x000fe8000c101504 */
[----:B------:R-:W-:Y:S04]  /*18c00*/  ST.E.U16 [R34.64+-0xf0], R53 ;  /* 0xffff103522007985 */ /* 0x000fe8000c101504 */
[----:B------:R-:W-:Y:S04]  /*18c10*/  ST.E.U16 [R34.64+-0xee], R49 ;  /* 0xffff123122007985 */ /* 0x000fe8000c101504 */
[----:B------:R-:W-:Y:S04]  /*18c20*/  ST.E.U16 [R32.64+-0xf0], R52 ;  /* 0xffff103420007985 */ /* 0x000fe8000c101504 */
[----:B------:R-:W-:Y:S04]  /*18c30*/  ST.E.U16 [R32.64+-0xee], R51 ;  /* 0xffff123320007985 */ /* 0x000fe8000c101504 */
[----:B------:R-:W-:Y:S04]  /*18c40*/  ST.E.U16 [R30.64+-0xf0], R38 ;  /* 0xffff10261e007985 */ /* 0x000fe8000c101504 */
[----:B------:R-:W-:Y:S04]  /*18c50*/  ST.E.U16 [R30.64+-0xee], R37 ;  /* 0xffff12251e007985 */ /* 0x000fe8000c101504 */
[----:B------:R1:W-:Y:S01]  /*18c60*/  ST.E.U16 [R28.64+-0xee], R27 ;  /* 0xffff121b1c007985 */ /* 0x0003e2000c101504 */
[----:B------:R-:W-:-:S03]  /*18c70*/  @!P2 HADD2 R115, -R18.H0_H0, -RZ.H0_H0 ;  /* 0xa00000ff1273a230 */ /* 0x000fc60000000900 */
[----:B------:R2:W-:Y:S02]  /*18c80*/  ST.E.U16 [R28.64+-0xf0], R36 ;  /* 0xffff10241c007985 */ /* 0x0005e4000c101504 */
[----:B------:R-:W-:Y:S02]  /*18c90*/  @!P2 PRMT R18, R115, 0x5410, RZ ;  /* 0x000054107312a816 */ /* 0x000fe400000000ff */
[----:B------:R-:W-:Y:S04]  /*18ca0*/  ST.E.U16 [R34.64+-0xe0], R46 ;  /* 0xffff202e22007985 */ /* 0x000fe8000c101504 */
[----:B------:R-:W-:Y:S04]  /*18cb0*/  ST.E.U16 [R34.64+-0xde], R45 ;  /* 0xffff222d22007985 */ /* 0x000fe8000c101504 */
[----:B------:R-:W-:Y:S04]  /*18cc0*/  ST.E.U16 [R32.64+-0xe0], R44 ;  /* 0xffff202c20007985 */ /* 0x000fe8000c101504 */
[----:B------:R-:W-:Y:S04]  /*18cd0*/  ST.E.U16 [R32.64+-0xde], R47 ;  /* 0xffff222f20007985 */ /* 0x000fe8000c101504 */
[----:B------:R3:W-:Y:S04]  /*18ce0*/  ST.E.U16 [R30.64+-0xe0], R26 ;  /* 0xffff201a1e007985 */ /* 0x0007e8000c101504 */
[----:B------:R-:W-:Y:S04]  /*18cf0*/  ST.E.U16 [R30.64+-0xde], R25 ;  /* 0xffff22191e007985 */ /* 0x000fe8000c101504 */
[----:B------:R1:W-:Y:S04]  /*18d00*/  ST.E.U16 [R28.64+-0xe0], R24 ;  /* 0xffff20181c007985 */ /* 0x0003e8000c101504 */
[----:B------:R-:W-:Y:S04]  /*18d10*/  ST.E.U16 [R28.64+-0xde], R23 ;  /* 0xffff22171c007985 */ /* 0x000fe8000c101504 */
[----:B------:R1:W-:Y:S04]  /*18d20*/  ST.E.U16 [R34.64+-0xd0], R50 ;  /* 0xffff303222007985 */ /* 0x0003e8000c101504 */
[----:B------:R-:W-:Y:S04]  /*18d30*/  ST.E.U16 [R34.64+-0xce], R55 ;  /* 0xffff323722007985 */ /* 0x000fe8000c101504 */
[----:B------:R-:W-:Y:S04]  /*18d40*/  ST.E.U16 [R32.64+-0xd0], R57 ;  /* 0xffff303920007985 */ /* 0x000fe8000c101504 */
[----:B------:R-:W-:Y:S01]  /*18d50*/  ST.E.U16 [R32.64+-0xce], R56 ;  /* 0xffff323820007985 */ /* 0x000fe2000c101504 */
[----:B------:R-:W-:-:S03]  /*18d60*/  @!P0 HADD2 R237, -R0.H0_H0, -RZ.H0_H0 ;  /* 0xa00000ff00ed8230 */ /* 0x000fc60000000900 */
[----:B------:R-:W-:Y:S04]  /*18d70*/  ST.E.U16 [R30.64+-0xd0], R22 ;  /* 0xffff30161e007985 */ /* 0x000fe8000c101504 */
[----:B------:R-:W-:Y:S04]  /*18d80*/  ST.E.U16 [R30.64+-0xce], R19 ;  /* 0xffff32131e007985 */ /* 0x000fe8000c101504 */
[----:B------:R1:W-:Y:S04]  /*18d90*/  ST.E.U16 [R28.64+-0xd0], R18 ;  /* 0xffff30121c007985 */ /* 0x0003e8000c101504 */
[----:B------:R-:W-:Y:S04]  /*18da0*/  ST.E.U16 [R28.64+-0xce], R17 ;  /* 0xffff32111c007985 */ /* 0x000fe8000c101504 */
[----:B------:R-:W-:Y:S04]  /*18db0*/  ST.E.U16 [R34.64+-0xc0], R110 ;  /* 0xffff406e22007985 */ /* 0x000fe8000c101504 */
[----:B------:R-:W-:Y:S04]  /*18dc0*/  ST.E.U16 [R34.64+-0xbe], R107 ;  /* 0xffff426b22007985 */ /* 0x000fe8000c101504 */
[----:B------:R-:W-:Y:S04]  /*18dd0*/  ST.E.U16 [R32.64+-0xc0], R105 ;  /* 0xffff406920007985 */ /* 0x000fe8000c101504 */
[----:B------:R-:W-:Y:S04]  /*18de0*/  ST.E.U16 [R32.64+-0xbe], R106 ;  /* 0xffff426a20007985 */ /* 0x000fe8000c101504 */
[----:B------:R-:W-:Y:S04]  /*18df0*/  ST.E.U16 [R30.64+-0xc0], R16 ;  /* 0xffff40101e007985 */ /* 0x000fe8000c101504 */
[----:B------:R-:W-:Y:S01]  /*18e00*/  ST.E.U16 [R30.64+-0xbe], R15 ;  /* 0xffff420f1e007985 */ /* 0x000fe2000c101504 */
[----:B------:R-:W-:-:S03]  /*18e10*/  @!P0 PRMT R0, R237, 0x5410, RZ ;  /* 0x00005410ed008816 */ /* 0x000fc600000000ff */
        /* <DEDUP_REMOVED lines=16> */
[----:B------:R1:W-:Y:S04]  /*18f20*/  ST.E.U16 [R28.64+-0xa0], R2 ;  /* 0xffff60021c007985 */ /* 0x0003e8000c101504 */
[----:B------:R1:W-:Y:S04]  /*18f30*/  ST.E.U16 [R28.64+-0x9e], R0 ;  /* 0xffff62001c007985 */ /* 0x0003e8000c101504 */
[----:B------:R-:W-:Y:S04]  /*18f40*/  ST.E.U16 [R34.64+-0x90], R68 ;  /* 0xffff704422007985 */ /* 0x000fe8000c101504 */
[----:B------:R-:W-:Y:S04]  /*18f50*/  ST.E.U16 [R34.64+-0x8e], R67 ;  /* 0xffff724322007985 */ /* 0x000fe8000c101504 */
[----:B------:R-:W-:Y:S04]  /*18f60*/  ST.E.U16 [R32.64+-0x90], R66 ;  /* 0xffff704220007985 */ /* 0x000fe8000c101504 */
[----:B------:R-:W-:Y:S01]  /*18f70*/  ST.E.U16 [R32.64+-0x8e], R61 ;  /* 0xffff723d20007985 */ /* 0x000fe2000c101504 */
[----:B----4-:R-:W-:-:S05]  /*18f80*/  IMAD.WIDE.U32 R232, R90, -0x326172a9, RZ ;  /* 0xcd9e8d575ae87825 */ /* 0x010fca00078e00ff */
[----:B------:R-:W-:Y:S02]  /*18f90*/  LOP3.LUT R5, R145, R192, R232, 0x96, !PT ;  /* 0x000000c091057212 */ /* 0x000fe400078e96e8 */
[----:B-1----:R-:W-:-:S03]  /*18fa0*/  LOP3.LUT R27, R89, R233, RZ, 0x3c, !PT ;  /* 0x000000e9591b7212 */ /* 0x002fc600078e3cff */
[----:B--2---:R-:W-:-:S04]  /*18fb0*/  IMAD.WIDE.U32 R36, R5, -0x2daee0ad, RZ ;  /* 0xd2511f5305247825 */ /* 0x004fc800078e00ff */
[----:B------:R-:W-:Y:S01]  /*18fc0*/  IMAD.WIDE.U32 R58, R27, -0x2daee0ad, RZ ;  /* 0xd2511f531b3a7825 */ /* 0x000fe200078e00ff */
[----:B------:R-:W-:-:S04]  /*18fd0*/  LOP3.LUT R36, R21, R189, R36, 0x96, !PT ;  /* 0x000000bd15247212 */ /* 0x000fc800078e9624 */
[----:B------:R-:W-:Y:S02]  /*18fe0*/  LOP3.LUT R5, R37, R238, R58, 0x96, !PT ;  /* 0x000000ee25057212 */ /* 0x000fe400078e963a */
[----:B------:R-:W-:Y:S01]  /*18ff0*/  LOP3.LUT R21, R59, R88, R182, 0x96, !PT ;  /* 0x000000583b157212 */ /* 0x000fe200078e96b6 */
[----:B------:R-:W-:-:S04]  /*19000*/  IMAD.WIDE.U32 R48, R36, -0x326172a9, RZ ;  /* 0xcd9e8d5724307825 */ /* 0x000fc800078e00ff */
[----:B------:R-:W-:-:S04]  /*19010*/  IMAD.WIDE.U32 R52, R21, -0x326172a9, RZ ;  /* 0xcd9e8d5715347825 */ /* 0x000fc800078e00ff */
[----:B---3--:R-:W-:-:S05]  /*19020*/  IMAD.WIDE.U32 R26, R5, -0x326172a9, RZ ;  /* 0xcd9e8d57051a7825 */ /* 0x008fca00078e00ff */
[----:B------:R-:W-:Y:S02]  /*19030*/  LOP3.LUT R21, R27, R236, R52, 0x96, !PT ;  /* 0x000000ec1b157212 */ /* 0x000fe400078e9634 */
[----:B------:R-:W-:-:S03]  /*19040*/  LOP3.LUT R5, R49, R235, R26, 0x96, !PT ;  /* 0x000000eb31057212 */ /* 0x000fc600078e961a */
[----:B------:R-:W-:-:S04]  /*19050*/  IMAD.WIDE.U32 R24, R21, -0x2daee0ad, RZ ;  /* 0xd2511f5315187825 */ /* 0x000fc800078e00ff */
[----:B------:R-:W-:Y:S01]  /*19060*/  IMAD.WIDE.U32 R50, R5, -0x2daee0ad, RZ ;  /* 0xd2511f5305327825 */ /* 0x000fe200078e00ff */
[----:B------:R-:W-:Y:S01]  /*19070*/  ST.E.U16 [R30.64+-0x90], R8 ;  /* 0xffff70081e007985 */ /* 0x000fe2000c101504 */
[----:B------:R-:W-:-:S03]  /*19080*/  LOP3.LUT R20, R25, R234, R20, 0x96, !PT ;  /* 0x000000ea19147212 */ /* 0x000fc600078e9614 */
[----:B------:R1:W-:Y:S01]  /*19090*/  ST.E.U16 [R30.64+-0x8e], R7 ;  /* 0xffff72071e007985 */ /* 0x0003e2000c101504 */
[----:B------:R-:W-:-:S03]  /*190a0*/  LOP3.LUT R5, R51, R231, R24, 0x96, !PT ;  /* 0x000000e733057212 */ /* 0x000fc600078e9618 */
[----:B------:R-:W-:Y:S04]  /*190b0*/  ST.E.U16 [R28.64+-0x90], R43 ;  /* 0xffff702b1c007985 */ /* 0x000fe8000c101504 */
[----:B------:R2:W-:Y:S04]  /*190c0*/  ST.E.U16 [R28.64+-0x8e], R6 ;  /* 0xffff72061c007985 */ /* 0x0005e8000c101504 */
[----:B------:R-:W3:Y:S01]  /*190d0*/  LDSM.16.MT88.4 R24, [R188+0xa000] ;  /* 0x00a00000bc18783b */ /* 0x000ee20000004200 */
[----:B------:R-:W-:-:S03]  /*190e0*/  IMAD.WIDE.U32 R18, R20, -0x326172a9, RZ ;  /* 0xcd9e8d5714127825 */ /* 0x000fc600078e00ff */
[----:B------:R-:W4:Y:S01]  /*190f0*/  LDSM.16.MT88.4 R44, [R188+0x9000] ;  /* 0x00900000bc2c783b */ /* 0x000f220000004200 */
[----:B------:R-:W-:-:S03]  /*19100*/  IMAD.WIDE.U32 R2, R5, -0x326172a9, RZ ;  /* 0xcd9e8d5705027825 */ /* 0x000fc600078e00ff */
[----:B------:R-:W-:Y:S02]  /*19110*/  LDSM.16.MT88.4 R36, [R190+0x9000] ;  /* 0x00900000be24783b */ /* 0x000fe40000004200 */
[----:B------:R-:W-:Y:S02]  /*19120*/  LOP3.LUT R0, R3, R248, R18, 0x96, !PT ;  /* 0x000000f803007212 */ /* 0x000fe400078e9612 */
[C---:B------:R-:W-:Y:S01]  /*19130*/  LOP3.LUT R3, R2.reuse, 0xffff, RZ, 0xc0, !PT ;  /* 0x0000ffff02037812 */ /* 0x040fe200078ec0ff */
[----:B------:R-:W-:Y:S01]  /*19140*/  IMAD.MOV.U32 R223, RZ, RZ, R242 ;  /* 0x000000ffffdf7224 */ /* 0x000fe200078e00f2 */
[----:B------:R-:W-:Y:S01]  /*19150*/  SHF.R.U32.HI R4, RZ, 0x10, R2 ;  /* 0x00000010ff047819 */ /* 0x000fe20000011602 */
[----:B-1----:R-:W-:Y:S01]  /*19160*/  IMAD.MOV.U32 R30, RZ, RZ, R101 ;  /* 0x000000ffff1e7224 */ /* 0x002fe200078e0065 */
[----:B------:R-:W-:Y:S01]  /*19170*/  LOP3.LUT R10, R2, 0xff, RZ, 0xc0, !PT ;  /* 0x000000ff020a7812 */ /* 0x000fe200078ec0ff */
[----:B------:R-:W-:Y:S01]  /*19180*/  IMAD.MOV.U32 R31, RZ, RZ, R198 ;  /* 0x000000ffff1f7224 */ /* 0x000fe200078e00c6 */
[----:B------:R-:W-:Y:S01]  /*19190*/  SHF.R.U32.HI R9, RZ, 0x18, R2 ;  /* 0x00000018ff097819 */ /* 0x000fe20000011602 */
[----:B------:R-:W-:Y:S01]  /*191a0*/  IMAD.MOV.U32 R224, RZ, RZ, R227 ;  /* 0x000000ffffe07224 */ /* 0x000fe200078e00e3 */
[----:B------:R-:W-:Y:S01]  /*191b0*/  LOP3.LUT R2, R0, 0xffff, RZ, 0xc0, !PT ;  /* 0x0000ffff00027812 */ /* 0x000fe200078ec0ff */
[----:B------:R-:W-:Y:S01]  /*191c0*/  IMAD.MOV.U32 R225, RZ, RZ, R226 ;  /* 0x000000ffffe17224 */ /* 0x000fe200078e00e2 */
[----:B------:R-:W1:Y:S01]  /*191d0*/  LDSM.16.MT88.4 R20, [R190+0xa000] ;  /* 0x00a00000be14783b */ /* 0x000e620000004200 */
[----:B--2---:R-:W-:-:S02]  /*191e0*/  SHF.R.U32.HI R6, RZ, 0x8, R3 ;  /* 0x00000008ff067819 */ /* 0x004fc40000011603 */
[----:B------:R-:W-:Y:S01]  /*191f0*/  SHF.R.U32.HI R3, RZ, 0x10, R0 ;  /* 0x00000010ff037819 */ /* 0x000fe20000011600 */
[----:B------:R-:W2:Y:S01]  /*19200*/  LDL.LU R29, [R1+0xc4] ;  /* 0x0000c400011d7983 */ /* 0x000ea20000300800 */
[----:B------:R-:W-:Y:S02]  /*19210*/  LOP3.LUT R5, R4, 0xff, RZ, 0xc0, !PT ;  /* 0x000000ff04057812 */ /* 0x000fe400078ec0ff */
[----:B------:R-:W-:Y:S01]  /*19220*/  SHF.R.U32.HI R4, RZ, 0x8, R2 ;  /* 0x00000008ff047819 */ /* 0x000fe20000011602 */
[----:B------:R1:W5:Y:S01]  /*19230*/  LDL.LU R101, [R1+0x268] ;  /* 0x0002680001657983 */ /* 0x0003620000300800 */
[----:B------:R-:W-:Y:S02]  /*19240*/  LOP3.LUT R8, R0, 0xff, RZ, 0xc0, !PT ;  /* 0x000000ff00087812 */ /* 0x000fe400078ec0ff */
[----:B------:R-:W-:Y:S01]  /*19250*/  SHF.R.U32.HI R7, RZ, 0x18, R0 ;  /* 0x00000018ff077819 */ /* 0x000fe20000011600 */
[----:B------:R-:W2:Y:S01]  /*19260*/  LDL.LU R198, [R1+0x264] ;  /* 0x0002640001c67983 */ /* 0x000ea20000300800 */
[----:B------:R-:W-:-:S02]  /*19270*/  LOP3.LUT R2, R3, 0xff, RZ, 0xc0, !PT ;  /* 0x000000ff03027812 */ /* 0x000fc400078ec0ff */
[----:B------:R-:W-:Y:S01]  /*19280*/  PRMT R242, R194, 0x7054, R194 ;  /* 0x00007054c2f27816 */ /* 0x000fe200000000c2 */
[----:B------:R-:W-:Y:S01]  /*19290*/  IMAD.MOV.U32 R28, RZ, RZ, R200 ;  /* 0x000000ffff1c7224 */ /* 0x000fe200078e00c8 */
[----:B------:R-:W-:Y:S01]  /*192a0*/  PRMT R3, R5, 0x5410, R9 ;  /* 0x0000541005037816 */ /* 0x000fe20000000009 */
[----:B------:R-:W-:Y:S01]  /*192b0*/  IMAD.MOV.U32 R203, RZ, RZ, R108 ;  /* 0x000000ffffcb7224 */ /* 0x000fe200078e006c */
[----:B------:R-:W-:Y:S01]  /*192c0*/  PRMT R0, R10, 0x5410, R6 ;  /* 0x000054100a007816 */ /* 0x000fe20000000006 */
[----:B------:R-:W-:Y:S01]  /*192d0*/  IMAD.MOV.U32 R66, RZ, RZ, R206 ;  /* 0x000000ffff427224 */ /* 0x000fe200078e00ce */
[----:B------:R-:W-:Y:S01]  /*192e0*/  PRMT R4, R8, 0x5410, R4 ;  /* 0x0000541008047816 */ /* 0x000fe20000000004 */
[----:B------:R-:W-:Y:S01]  /*192f0*/  LDSM.16.MT88.4 R12, [R188+0xb000] ;  /* 0x00b00000bc0c783b */ /* 0x000fe20000004200 */
[----:B------:R-:W-:Y:S01]  /*19300*/  PRMT R5, R2, 0x5410, R7 ;  /* 0x0000541002057816 */ /* 0x000fe20000000007 */
[--C-:B------:R-:W-:Y:S02]  /*19310*/  HSET2.LE.AND R2, R3, R242.reuse, PT ;  /* 0x000000f203027233 */ /* 0x100fe40003803000 */
[--C-:B------:R-:W-:Y:S01]  /*19320*/  HSET2.LE.AND R0, R0, R242.reuse, PT ;  /* 0x000000f200007233 */ /* 0x100fe20003803000 */
[----:B------:R-:W1:Y:S01]  /*19330*/  LDSM.16.MT88.4 R40, [R190+0xb000] ;  /* 0x00b00000be28783b */ /* 0x000e620000004200 */
[----:B------:R-:W-:-:S02]  /*19340*/  HSET2.LE.AND R3, R4, R242, PT ;  /* 0x000000f204037233 */ /* 0x000fc40003803000 */
[----:B------:R-:W-:Y:S01]  /*19350*/  HSET2.LE.AND R5, R5, R242, PT ;  /* 0x000000f205057233 */ /* 0x000fe20003803000 */
[----:B------:R-:W-:Y:S02]  /*19360*/  LOP3.LUT R6, R71, R0, RZ, 0xc0, !PT ;  /* 0x0000000047067212 */ /* 0x000fe400078ec0ff */
[----:B------:R-:W-:Y:S02]  /*19370*/  LOP3.LUT R7, R70, R2, RZ, 0xc0, !PT ;  /* 0x0000000246077212 */ /* 0x000fe400078ec0ff */
[----:B------:R-:W-:Y:S02]  /*19380*/  LOP3.LUT R4, R73, R3, RZ, 0xc0, !PT ;  /* 0x0000000349047212 */ /* 0x000fe400078ec0ff */
[----:B------:R-:W-:Y:S01]  /*19390*/  LOP3.LUT R5, R72, R5, RZ, 0xc0, !PT ;  /* 0x0000000548057212 */ /* 0x000fe200078ec0ff */
[----:B------:R-:W-:-:S06]  /*193a0*/  IMAD.MOV.U32 R226, RZ, RZ, R202 ;  /* 0x000000ffffe27224 */ /* 0x000fcc00078e00ca */
[----:B---3--:R-:W-:Y:S01]  /*193b0*/  HMMA.16816.F32 R92, R4, R26, R148 ;  /* 0x0000001a045c723c */ /* 0x008fe20000001894 */
[----:B------:R-:W3:Y:S01]  /*193c0*/  LDL.LU R148, [R1+0xb0] ;  /* 0x0000b00001947983 */ /* 0x000ee20000300800 */
[----:B------:R-:W-:-:S03]  /*193d0*/  IMAD.MOV.U32 R227, RZ, RZ, R201 ;  /* 0x000000ffffe37224 */ /* 0x000fc600078e00c9 */
[----:B------:R-:W3:Y:S02]  /*193e0*/  LDL.LU R149, [R1+0xb4] ;  /* 0x0000b40001957983 */ /* 0x000ee40000300800 */
[----:B------:R-:W-:Y:S02]  /*193f0*/  IMAD.MOV.U32 R150, RZ, RZ, R218 ;  /* 0x000000ffff967224 */ /* 0x000fe400078e00da */
[----:B------:R-:W2:Y:S01]  /*19400*/  LDL.LU R218, [R1+0x260] ;  /* 0x0002600001da7983 */ /* 0x000ea20000300800 */
[----:B------:R-:W-:-:S03]  /*19410*/  IMAD.MOV.U32 R151, RZ, RZ, R212 ;  /* 0x000000ffff977224 */ /* 0x000fc600078e00d4 */
[----:B------:R-:W2:Y:S01]  /*19420*/  LDL.LU R212, [R1+0x25c] ;  /* 0x00025c0001d47983 */ /* 0x000ea20000300800 */
[----:B------:R-:W-:-:S03]  /*19430*/  IMAD.MOV.U32 R202, RZ, RZ, R204 ;  /* 0x000000ffffca7224 */ /* 0x000fc600078e00cc */
[----:B------:R-:W2:Y:S04]  /*19440*/  LDL.LU R200, [R1+0xa0] ;  /* 0x0000a00001c87983 */ /* 0x000ea80000300800 */
[----:B------:R-:W2:Y:S04]  /*19450*/  LDL.LU R201, [R1+0xa4] ;  /* 0x0000a40001c97983 */ /* 0x000ea80000300800 */
[----:B------:R-:W2:Y:S04]  /*19460*/  LDL.LU R204, [R1+0x258] ;  /* 0x0002580001cc7983 */ /* 0x000ea80000300800 */
[----:B------:R-:W2:Y:S01]  /*19470*/  LDL.LU R108, [R1+0x254] ;  /* 0x00025400016c7983 */ /* 0x000ea20000300800 */
[----:B------:R-:W-:Y:S01]  /*19480*/  LOP3.LUT R0, R99, R235, R62, 0x96, !PT ;  /* 0x000000eb63007212 */ /* 0x000fe200078e963e */
[----:B------:R-:W-:Y:S01]  /*19490*/  IMAD.MOV.U32 R62, RZ, RZ, R103 ;  /* 0x000000ffff3e7224 */ /* 0x000fe200078e0067 */
[----:B------:R-:W-:Y:S01]  /*194a0*/  LOP3.LUT R2, R63, R236, R214, 0x96, !PT ;  /* 0x000000ec3f027212 */ /* 0x000fe200078e96d6 */
[----:B------:R-:W3:Y:S01]  /*194b0*/  LDL.LU R60, [R1+0x90] ;  /* 0x00009000013c7983 */ /* 0x000ee20000300800 */
[----:B------:R-:W-:-:S03]  /*194c0*/  IMAD.MOV.U32 R63, RZ, RZ, R210 ;  /* 0x000000ffff3f7224 */ /* 0x000fc600078e00d2 */
[----:B------:R-:W3:Y:S04]  /*194d0*/  LDL.LU R61, [R1+0x94] ;  /* 0x00009400013d7983 */ /* 0x000ee80000300800 */
[----:B------:R-:W3:Y:S04]  /*194e0*/  LDL.LU R103, [R1+0x250] ;  /* 0x0002500001677983 */ /* 0x000ee80000300800 */
[----:B------:R-:W3:Y:S04]  /*194f0*/  LDL.LU R210, [R1+0x24c] ;  /* 0x00024c0001d27983 */ /* 0x000ee80000300800 */
[----:B------:R-:W3:Y:S01]  /*19500*/  LDL.LU R64, [R1+0x70] ;  /* 0x0000700001407983 */ /* 0x000ee20000300800 */
[----:B------:R-:W-:-:S02]  /*19510*/  IMAD R2, R2, -0x2daee0ad, RZ ;  /* 0xd2511f5302027824 */ /* 0x000fc400078e02ff */
[----:B------:R-:W-:-:S05]  /*19520*/  IMAD.WIDE.U32 R32, R0, -0x2daee0ad, RZ ;  /* 0xd2511f5300207825 */ /* 0x000fca00078e00ff */
[----:B------:R-:W-:-:S05]  /*19530*/  LOP3.LUT R2, R33, R231, R2, 0x96, !PT ;  /* 0x000000e721027212 */ /* 0x000fca00078e9602 */
[----:B------:R-:W-:-:S05]  /*19540*/  IMAD.WIDE.U32 R2, R2, -0x326172a9, RZ ;  /* 0xcd9e8d5702027825 */ /* 0x000fca00078e00ff */
[----:B------:R-:W-:Y:S02]  /*19550*/  LOP3.LUT R0, R3, R248, R82, 0x96, !PT ;  /* 0x000000f803007212 */ /* 0x000fe400078e9652 */
[----:B------:R-:W-:Y:S02]  /*19560*/  LOP3.LUT R3, R2, 0xffff, RZ, 0xc0, !PT ;  /* 0x0000ffff02037812 */ /* 0x000fe400078ec0ff */
[C---:B------:R-:W-:Y:S02]  /*19570*/  LOP3.LUT R8, R0.reuse, 0xffff, RZ, 0xc0, !PT ;  /* 0x0000ffff00087812 */ /* 0x040fe400078ec0ff */
[----:B------:R-:W-:Y:S02]  /*19580*/  SHF.R.U32.HI R9, RZ, 0x10, R0 ;  /* 0x00000010ff097819 */ /* 0x000fe40000011600 */
[----:B------:R-:W-:Y:S01]  /*19590*/  LOP3.LUT R18, R0, 0xff, RZ, 0xc0, !PT ;  /* 0x000000ff00127812 */ /* 0x000fe200078ec0ff */
[----:B--2---:R-:W-:Y:S02]  /*195a0*/  IMAD.MOV.U32 R65, RZ, RZ, R108 ;  /* 0x000000ffff417224 */ /* 0x004fe400078e006c */
[----:B------:R-:W2:Y:S04]  /*195b0*/  LDL.LU R108, [R1+0x248] ;  /* 0x00024800016c7983 */ /* 0x000ea80000300800 */
[----:B------:R-:W2:Y:S01]  /*195c0*/  LDL.LU R206, [R1+0x244] ;  /* 0x0002440001ce7983 */ /* 0x000ea20000300800 */
        /* <DEDUP_REMOVED lines=8> */
[----:B------:R-:W-:-:S03]  /*19650*/  PRMT R9, R10, 0x5410, R0 ;  /* 0x000054100a097816 */ /* 0x000fc60000000000 */
[--C-:B------:R-:W-:Y:S01]  /*19660*/  HSET2.LE.AND R2, R2, R242.reuse, PT ;  /* 0x000000f202027233 */ /* 0x100fe20003803000 */
[----:B------:R-:W-:Y:S01]  /*19670*/  PRMT R0, R18, 0x5410, R3 ;  /* 0x0000541012007816 */ /* 0x000fe20000000003 */
[--C-:B------:R-:W-:Y:S01]  /*19680*/  HSET2.LE.AND R3, R9, R242.reuse, PT ;  /* 0x000000f209037233 */ /* 0x100fe20003803000 */
[----:B------:R-:W-:Y:S02]  /*19690*/  LOP3.LUT R11, R11, 0xff, RZ, 0xc0, !PT ;  /* 0x000000ff0b0b7812 */ /* 0x000fe400078ec0ff */
[----:B------:R-:W-:Y:S02]  /*196a0*/  LOP3.LUT R9, R171, R2, RZ, 0xc0, !PT ;  /* 0x00000002ab097212 */ /* 0x000fe400078ec0ff */
[----:B------:R-:W-:Y:S01]  /*196b0*/  LOP3.LUT R2, R19, R249, R48, 0x96, !PT ;  /* 0x000000f913027212 */ /* 0x000fe200078e9630 */
[--C-:B------:R-:W-:Y:S01]  /*196c0*/  HSET2.LE.AND R0, R0, R242.reuse, PT ;  /* 0x000000f200007233 */ /* 0x100fe20003803000 */
[----:B------:R-:W-:Y:S02]  /*196d0*/  PRMT R11, R11, 0x5410, R16 ;  /* 0x000054100b0b7816 */ /* 0x000fe40000000010 */
[----:B------:R-:W-:Y:S01]  /*196e0*/  LOP3.LUT R10, R146, R3, RZ, 0xc0, !PT ;  /* 0x00000003920a7212 */ /* 0x000fe200078ec0ff */
[----:B------:R-:W-:Y:S01]  /*196f0*/  IMAD.WIDE.U32 R2, R2, -0x2daee0ad, RZ ;  /* 0xd2511f5302027825 */ /* 0x000fe200078e00ff */
[----:B------:R-:W-:Y:S01]  /*19700*/  LOP3.LUT R8, R174, R0, RZ, 0xc0, !PT ;  /* 0x00000000ae087212 */ /* 0x000fe200078ec0ff */
[----:B------:R-:W-:Y:S01]  /*19710*/  HSET2.LE.AND R11, R11, R242, PT ;  /* 0x000000f20b0b7233 */ /* 0x000fe20003803000 */
[C---:B----4-:R-:W-:Y:S08]  /*19720*/  HMMA.16816.F32 R104, R4.reuse, R46, R136 ;  /* 0x0000002e0468723c */ /* 0x050ff00000001888 */
[----:B------:R-:W-:Y:S01]  /*19730*/  HMMA.16816.F32 R112, R4, R44, R140 ;  /* 0x0000002c0470723c */ /* 0x000fe2000000188c */
[----:B------:R-:W-:-:S07]  /*19740*/  LOP3.LUT R0, R3, R252, R50, 0x96, !PT ;  /* 0x000000fc03007212 */ /* 0x000fce00078e9632 */
[----:B------:R-:W-:Y:S01]  /*19750*/  HMMA.16816.F32 R120, R4, R24, R124 ;  /* 0x000000180478723c */ /* 0x000fe2000000187c */
[----:B------:R-:W-:-:S07]  /*19760*/  LOP3.LUT R11, R147, R11, RZ, 0xc0, !PT ;  /* 0x0000000b930b7212 */ /* 0x000fce00078ec0ff */
[C---:B-1----:R-:W-:Y:S08]  /*19770*/  HMMA.16816.F32 R88, R4.reuse, R20, R116 ;  /* 0x000000140458723c */ /* 0x042ff00000001874 */
[C---:B------:R-:W-:Y:S01]  /*19780*/  HMMA.16816.F32 R84, R4.reuse, R42, R164 ;  /* 0x0000002a0454723c */ /* 0x040fe200000018a4 */
[----:B------:R-:W-:Y:S01]  /*19790*/  IMAD.MOV.U32 R220, RZ, RZ, R75 ;  /* 0x000000ffffdc7224 */ /* 0x000fe200078e004b */
[----:B------:R-:W1:Y:S06]  /*197a0*/  LDSM.16.MT88.4 R16, [R190+0x9400] ;  /* 0x00940000be10783b */ /* 0x000e6c0000004200 */
[C---:B------:R-:W-:Y:S01]  /*197b0*/  HMMA.16816.F32 R136, R4.reuse, R36, R132 ;  /* 0x000000240488723c */ /* 0x040fe20000001884 */
[----:B------:R-:W-:Y:S01]  /*197c0*/  LOP3.LUT R3, R2, 0xffff, RZ, 0xc0, !PT ;  /* 0x0000ffff02037812 */ /* 0x000fe200078ec0ff */
[----:B------:R-:W-:Y:S01]  /*197d0*/  IMAD.MOV.U32 R221, RZ, RZ, R74 ;  /* 0x000000ffffdd7224 */ /* 0x000fe200078e004a */
[----:B------:R-:W-:Y:S05]  /*197e0*/  LDSM.16.MT88.4 R48, [R190+0xb400] ;  /* 0x00b40000be30783b */ /* 0x000fea0000004200 */
[C---:B------:R-:W-:Y:S08]  /*197f0*/  HMMA.16816.F32 R132, R4.reuse, R38, R128 ;  /* 0x000000260484723c */ /* 0x040ff00000001880 */
[C---:B------:R-:W-:Y:S08]  /*19800*/  HMMA.16816.F32 R116, R4.reuse, R22, R152 ;  /* 0x000000160474723c */ /* 0x040ff00000001898 */
[C---:B------:R-:W-:Y:S08]  /*19810*/  HMMA.16816.F32 R128, R4.reuse, R12, R156 ;  /* 0x0000000c0480723c */ /* 0x040ff0000000189c */
[C---:B------:R-:W-:Y:S08]  /*19820*/  HMMA.16816.F32 R140, R4.reuse, R14, R76 ;  /* 0x0000000e048c723c */ /* 0x040ff0000000184c */
[----:B------:R-:W-:Y:S07]  /*19830*/  HMMA.16816.F32 R124, R4, R40, R160 ;  /* 0x00000028047c723c */ /* 0x000fee00000018a0 */
[----:B------:R-:W-:-:S02]  /*19840*/  LOP3.LUT R4, R0, 0xffff, RZ, 0xc0, !PT ;  /* 0x0000ffff00047812 */ /* 0x000fc400078ec0ff */
[--C-:B------:R-:W-:Y:S02]  /*19850*/  SHF.R.U32.HI R5, RZ, 0x10, R0.reuse ;  /* 0x00000010ff057819 */ /* 0x100fe40000011600 */
[----:B------:R-:W-:Y:S02]  /*19860*/  LOP3.LUT R7, R0, 0xff, RZ, 0xc0, !PT ;  /* 0x000000ff00077812 */ /* 0x000fe400078ec0ff */
[----:B------:R-:W-:Y:S02]  /*19870*/  SHF.R.U32.HI R6, RZ, 0x18, R0 ;  /* 0x00000018ff067819 */ /* 0x000fe40000011600 */
[----:B------:R-:W-:Y:S02]  /*19880*/  SHF.R.U32.HI R0, RZ, 0x8, R4 ;  /* 0x00000008ff007819 */ /* 0x000fe40000011604 */
[----:B------:R-:W-:Y:S01]  /*19890*/  LOP3.LUT R4, R5, 0xff, RZ, 0xc0, !PT ;  /* 0x000000ff05047812 */ /* 0x000fe200078ec0ff */
[----:B------:R-:W-:Y:S01]  /*198a0*/  HMMA.16816.F32 R152, R8, R12, R184 ;  /* 0x0000000c0898723c */ /* 0x000fe200000018b8 */
[----:B------:R-:W-:-:S02]  /*198b0*/  SHF.R.U32.HI R5, RZ, 0x18, R2 ;  /* 0x00000018ff057819 */ /* 0x000fc40000011602 */
[----:B------:R-:W-:-:S04]  /*198c0*/  SHF.R.U32.HI R3, RZ, 0x8, R3 ;  /* 0x00000008ff037819 */ /* 0x000fc80000011603 */
[----:B------:R-:W-:Y:S02]  /*198d0*/  LOP3.LUT R12, R2, 0xff, RZ, 0xc0, !PT ;  /* 0x000000ff020c7812 */ /* 0x000fe400078ec0ff */
[----:B------:R-:W-:Y:S02]  /*198e0*/  SHF.R.U32.HI R13, RZ, 0x10, R2 ;  /* 0x00000010ff0d7819 */ /* 0x000fe40000011602 */
[----:B------:R-:W-:Y:S02]  /*198f0*/  PRMT R2, R4, 0x5410, R6 ;  /* 0x0000541004027816 */ /* 0x000fe40000000006 */
[----:B------:R-:W-:Y:S02]  /*19900*/  PRMT R0, R7, 0x5410, R0 ;  /* 0x0000541007007816 */ /* 0x000fe40000000000 */
[----:B------:R-:W-:Y:S01]  /*19910*/  PRMT R3, R12, 0x5410, R3 ;  /* 0x000054100c037816 */ /* 0x000fe20000000003 */
[----:B------:R-:W-:Y:S01]  /*19920*/  HSET2.LE.AND R2, R2, R242, PT ;  /* 0x000000f202027233 */ /* 0x000fe20003803000 */
[----:B------:R-:W-:Y:S01]  /*19930*/  LOP3.LUT R7, R13, 0xff, RZ, 0xc0, !PT ;  /* 0x000000ff0d077812 */ /* 0x000fe200078ec0ff */
[----:B---3--:R-:W-:-:S02]  /*19940*/  IMAD.MOV.U32 R68, RZ, RZ, R103 ;  /* 0x000000ffff447224 */ /* 0x008fc400078e0067 */
[----:B------:R-:W-:Y:S01]  /*19950*/  IMAD.MOV.U32 R69, RZ, RZ, R210 ;  /* 0x000000ffff457224 */ /* 0x000fe200078e00d2 */
[----:B------:R-:W-:Y:S01]  /*19960*/  PRMT R7, R7, 0x5410, R5 ;  /* 0x0000541007077816 */ /* 0x000fe20000000005 */
[----:B------:R-:W-:Y:S02]  /*19970*/  IMAD.MOV.U32 R70, RZ, RZ, R205 ;  /* 0x000000ffff467224 */ /* 0x000fe400078e00cd */
[----:B------:R-:W-:Y:S02]  /*19980*/  IMAD.MOV.U32 R71, RZ, RZ, R211 ;  /* 0x000000ffff477224 */ /* 0x000fe400078e00d3 */
[----:B------:R-:W-:Y:S02]  /*19990*/  IMAD.MOV.U32 R74, RZ, RZ, R109 ;  /* 0x000000ffff4a7224 */ /* 0x000fe400078e006d */
[----:B------:R-:W-:Y:S01]  /*199a0*/  IMAD.MOV.U32 R75, RZ, RZ, R209 ;  /* 0x000000ffff4b7224 */ /* 0x000fe200078e00d1 */
[--C-:B------:R-:W-:Y:S01]  /*199b0*/  HSET2.LE.AND R3, R3, R242.reuse, PT ;  /* 0x000000f203037233 */ /* 0x100fe20003803000 */
[----:B------:R-:W-:Y:S01]  /*199c0*/  IMAD.MOV.U32 R67, RZ, RZ, R102 ;  /* 0x000000ffff437224 */ /* 0x000fe200078e0066 */
[----:B------:R-:W-:Y:S01]  /*199d0*/  LOP3.LUT R5, R169, R2, RZ, 0xc0, !PT ;  /* 0x00000002a9057212 */ /* 0x000fe200078ec0ff */
[----:B------:R-:W-:Y:S01]  /*199e0*/  HMMA.16816.F32 R68, R8, R46, R68 ;  /* 0x0000002e0844723c */ /* 0x000fe20000001844 */
[----:B------:R-:W-:Y:S01]  /*199f0*/  LOP3.LUT R2, R83, R249, R98, 0x96, !PT ;  /* 0x000000f953027212 */ /* 0x000fe200078e9662 */
[----:B------:R-:W-:Y:S01]  /*19a00*/  HSET2.LE.AND R0, R0, R242, PT ;  /* 0x000000f200007233 */ /* 0x000fe20003803000 */
[----:B------:R-:W-:Y:S01]  /*19a10*/  LOP3.LUT R6, R168, R3, RZ, 0xc0, !PT ;  /* 0x00000003a8067212 */ /* 0x000fe200078ec0ff */
[----:B------:R-:W-:-:S02]  /*19a20*/  IMAD.MOV.U32 R184, RZ, RZ, R218 ;  /* 0x000000ffffb87224 */ /* 0x000fc400078e00da */
[----:B------:R-:W-:Y:S02]  /*19a30*/  IMAD.MOV.U32 R185, RZ, RZ, R198 ;  /* 0x000000ffffb97224 */ /* 0x000fe400078e00c6 */
[----:B------:R-:W-:Y:S01]  /*19a40*/  HMMA.16816.F32 R76, R8, R26, R148 ;  /* 0x0000001a084c723c */ /* 0x000fe20000001894 */
[----:B------:R-:W-:Y:S01]  /*19a50*/  IMAD.WIDE.U32 R2, R2, -0x2daee0ad, RZ ;  /* 0xd2511f5302027825 */ /* 0x000fe200078e00ff */
[----:B------:R-:W-:-:S03]  /*19a60*/  LOP3.LUT R4, R170, R0, RZ, 0xc0, !PT ;  /* 0x00000000aa047212 */ /* 0x000fc600078ec0ff */
[----:B------:R-:W-:Y:S02]  /*19a70*/  IMAD.MOV.U32 R186, RZ, RZ, R195 ;  /* 0x000000ffffba7224 */ /* 0x000fe400078e00c3 */
[----:B------:R-:W-:Y:S01]  /*19a80*/  IMAD.MOV.U32 R187, RZ, RZ, R193 ;  /* 0x000000ffffbb7224 */ /* 0x000fe200078e00c1 */
[----:B------:R-:W-:Y:S01]  /*19a90*/  HMMA.16816.F32 R64, R8, R36, R64 ;  /* 0x000000240840723c */ /* 0x000fe20000001840 */
[----:B------:R-:W-:-:S07]  /*19aa0*/  LOP3.LUT R0, R3, R252, R32, 0x96, !PT ;  /* 0x000000fc03007212 */ /* 0x000fce00078e9620 */
[C---:B------:R-:W-:Y:S01]  /*19ab0*/  HMMA.16816.F32 R60, R8.reuse, R38, R60 ;  /* 0x00000026083c723c */ /* 0x040fe2000000183c */
[----:B------:R-:W-:Y:S07]  /*19ac0*/  LDSM.16.MT88.4 R36, [R188+0xb400] ;  /* 0x00b40000bc24783b */ /* 0x000fee0000004200 */
[C---:B------:R-:W-:Y:S01]  /*19ad0*/  HMMA.16816.F32 R144, R8.reuse, R20, R28 ;  /* 0x000000140890723c */ /* 0x040fe2000000181c */
[----:B------:R-:W-:Y:S07]  /*19ae0*/  LDSM.16.MT88.4 R28, [R190+0xa400] ;  /* 0x00a40000be1c783b */ /* 0x000fee0000004200 */
[C---:B------:R-:W-:Y:S01]  /*19af0*/  HMMA.16816.F32 R156, R8.reuse, R14, R220 ;  /* 0x0000000e089c723c */ /* 0x040fe200000018dc */
[----:B------:R-:W-:Y:S01]  /*19b00*/  LOP3.LUT R3, R2, 0xffff, RZ, 0xc0, !PT ;  /* 0x0000ffff02037812 */ /* 0x000fe200078ec0ff */
[----:B------:R-:W-:Y:S01]  /*19b10*/  IMAD.MOV.U32 R57, RZ, RZ, R183 ;  /* 0x000000ffff397224 */ /* 0x000fe200078e00b7 */
[----:B------:R-:W-:Y:S01]  /*19b20*/  HSET2.LE.AND R7, R7, R242, PT ;  /* 0x000000f207077233 */ /* 0x000fe20003803000 */
[----:B------:R-:W-:Y:S01]  /*19b30*/  IMAD.MOV.U32 R54, RZ, RZ, R180 ;  /* 0x000000ffff367224 */ /* 0x000fe200078e00b4 */
[----:B------:R3:W5:Y:S03]  /*19b40*/  LDL.LU R102, [R1+0x240] ;  /* 0x0002400001667983 */ /* 0x0007660000300800 */
[----:B------:R-:W-:Y:S01]  /*19b50*/  HMMA.16816.F32 R148, R8, R22, R224 ;  /* 0x000000160894723c */ /* 0x000fe200000018e0 */
[----:B------:R-:W4:Y:S01]  /*19b60*/  LDSM.16.MT88.4 R20, [R188+0x9400] ;  /* 0x00940000bc14783b */ /* 0x000f220000004200 */
[----:B------:R-:W-:-:S02]  /*19b70*/  LOP3.LUT R14, R0, 0xff, RZ, 0xc0, !PT ;  /* 0x000000ff000e7812 */ /* 0x000fc400078ec0ff */
[----:B------:R-:W-:Y:S01]  /*19b80*/  SHF.R.U32.HI R13, RZ, 0x18, R0 ;  /* 0x00000018ff0d7819 */ /* 0x000fe20000011600 */
[----:B------:R-:W-:-:S03]  /*19b90*/  IMAD.MOV.U32 R55, RZ, RZ, R181 ;  /* 0x000000ffff377224 */ /* 0x000fc600078e00b5 */
[----:B------:R-:W-:Y:S01]  /*19ba0*/  HMMA.16816.F32 R160, R8, R42, R184 ;  /* 0x0000002a08a0723c */ /* 0x000fe200000018b8 */
[----:B------:R-:W-:Y:S01]  /*19bb0*/  SHF.R.U32.HI R12, RZ, 0x18, R2 ;  /* 0x00000018ff0c7819 */ /* 0x000fe20000011602 */
[----:B------:R-:W-:Y:S01]  /*19bc0*/  IMAD.MOV.U32 R56, RZ, RZ, R182 ;  /* 0x000000ffff387224 */ /* 0x000fe200078e00b6 */
[----:B------:R-:W-:Y:S01]  /*19bd0*/  LOP3.LUT R7, R111, R7, RZ, 0xc0, !PT ;  /* 0x000000076f077212 */ /* 0x000fe200078ec0ff */
[----:B------:R3:W5:Y:S04]  /*19be0*/  LDL.LU R103, [R1+0x23c] ;  /* 0x00023c0001677983 */ /* 0x0007680000300800 */
[----:B------:R3:W5:Y:S02]  /*19bf0*/  LDL.LU R210, [R1+0x238] ;  /* 0x0002380001d27983 */ /* 0x0007640000300800 */
[C---:B-1----:R-:W-:Y:S02]  /*19c00*/  HMMA.16816.F32 R168, R4.reuse, R16, R136 ;  /* 0x0000001004a8723c */ /* 0x042fe40000001888 */
[----:B------:R3:W5:Y:S04]  /*19c10*/  LDL.LU R205, [R1+0x234] ;  /* 0x0002340001cd7983 */ /* 0x0007680000300800 */
[----:B------:R3:W5:Y:S02]  /*19c20*/  LDL.LU R211, [R1+0x230] ;  /* 0x0002300001d37983 */ /* 0x0007640000300800 */
[----:B------:R-:W-:Y:S01]  /*19c30*/  HMMA.16816.F32 R172, R4, R18, R132 ;  /* 0x0000001204ac723c */ /* 0x000fe20000001884 */
[----:B--2---:R-:W-:-:S02]  /*19c40*/  IMAD.MOV.U32 R73, RZ, RZ, R108 ;  /* 0x000000ffff497224 */ /* 0x004fc400078e006c */
[----:B------:R-:W-:-:S05]  /*19c50*/  IMAD.MOV.U32 R72, RZ, RZ, R206 ;  /* 0x000000ffff487224 */ /* 0x000fca00078e00ce */
[----:B----4-:R-:W-:Y:S01]  /*19c60*/  HMMA.16816.F32 R112, R4, R20, R112 ;  /* 0x000000140470723c */ /* 0x010fe20000001870 */
[----:B------:R3:W5:Y:S04]  /*19c70*/  LDL.LU R206, [R1+0x22c] ;  /* 0x00022c0001ce7983 */ /* 0x0007680000300800 */
[----:B------:R3:W5:Y:S03]  /*19c80*/  LDL.LU R108, [R1+0x228] ;  /* 0x00022800016c7983 */ /* 0x0007660000300800 */
[C---:B------:R-:W-:Y:S01]  /*19c90*/  HMMA.16816.F32 R72, R8.reuse, R44, R72 ;  /* 0x0000002c0848723c */ /* 0x040fe20000001848 */
[----:B------:R3:W5:Y:S04]  /*19ca0*/  LDL.LU R109, [R1+0x224] ;  /* 0x00022400016d7983 */ /* 0x0007680000300800 */
[----:B------:R3:W5:Y:S03]  /*19cb0*/  LDL.LU R209, [R1+0x220] ;  /* 0x0002200001d17983 */ /* 0x0007660000300800 */
[----:B------:R-:W-:Y:S01]  /*19cc0*/  HMMA.16816.F32 R44, R8, R24, R200 ;  /* 0x00000018082c723c */ /* 0x000fe200000018c8 */
[----:B------:R-:W1:Y:S06]  /*19cd0*/  LDSM.16.MT88.4 R24, [R188+0xa400] ;  /* 0x00a40000bc18783b */ /* 0x000e6c0000004200 */
[----:B------:R-:W-:-:S02]  /*19ce0*/  IMAD.MOV.U32 R200, RZ, RZ, R204 ;  /* 0x000000ffffc87224 */ /* 0x000fc400078e00cc */
[----:B------:R-:W-:Y:S01]  /*19cf0*/  IMAD.MOV.U32 R201, RZ, RZ, R212 ;  /* 0x000000ffffc97224 */ /* 0x000fe200078e00d4 */
[----:B------:R-:W-:Y:S01]  /*19d00*/  HMMA.16816.F32 R104, R4, R22, R104 ;  /* 0x000000160468723c */ /* 0x000fe20000001868 */
[----:B------:R-:W-:Y:S01]  /*19d10*/  IMAD.MOV.U32 R202, RZ, RZ, R207 ;  /* 0x000000ffffca7224 */ /* 0x000fe200078e00cf */
[----:B------:R3:W5:Y:S01]  /*19d20*/  LDL.LU R204, [R1+0x21c] ;  /* 0x00021c0001cc7983 */ /* 0x0007620000300800 */
[----:B------:R-:W-:-:S03]  /*19d30*/  IMAD.MOV.U32 R203, RZ, RZ, R219 ;  /* 0x000000ffffcb7224 */ /* 0x000fc600078e00db */
[----:B------:R3:W5:Y:S04]  /*19d40*/  LDL.LU R212, [R1+0x218] ;  /* 0x0002180001d47983 */ /* 0x0007680000300800 */
[----:B------:R-:W-:Y:S01]  /*19d50*/  HMMA.16816.F32 R164, R8, R40, R200 ;  /* 0x0000002808a4723c */ /* 0x000fe200000018c8 */
[----:B------:R3:W5:Y:S01]  /*19d60*/  LDL.LU R207, [R1+0x214] ;  /* 0x0002140001cf7983 */ /* 0x0007620000300800 */
[----:B------:R-:W-:Y:S02]  /*19d70*/  IMAD.MOV.U32 R42, RZ, RZ, R54 ;  /* 0x000000ffff2a7224 */ /* 0x000fe400078e0036 */
[----:B------:R-:W-:Y:S01]  /*19d80*/  IMAD.MOV.U32 R43, RZ, RZ, R55 ;  /* 0x000000ffff2b7224 */ /* 0x000fe200078e0037 */
[----:B------:R3:W5:Y:S02]  /*19d90*/  LDL.LU R219, [R1+0x210] ;  /* 0x0002100001db7983 */ /* 0x0007640000300800 */
[----:B------:R-:W-:-:S02]  /*19da0*/  LOP3.LUT R8, R0, 0xffff, RZ, 0xc0, !PT ;  /* 0x0000ffff00087812 */ /* 0x000fc400078ec0ff */
[----:B------:R-:W-:Y:S02]  /*19db0*/  SHF.R.U32.HI R9, RZ, 0x10, R0 ;  /* 0x00000010ff097819 */ /* 0x000fe40000011600 */
[----:B------:R-:W-:Y:S02]  /*19dc0*/  LOP3.LUT R10, R2, 0xff, RZ, 0xc0, !PT ;  /* 0x000000ff020a7812 */ /* 0x000fe400078ec0ff */
[----:B------:R-:W-:Y:S01]  /*19dd0*/  SHF.R.U32.HI R11, RZ, 0x10, R2 ;  /* 0x00000010ff0b7819 */ /* 0x000fe20000011602 */
[----:B------:R-:W-:Y:S01]  /*19de0*/  HMMA.16816.F32 R88, R4, R28, R88 ;  /* 0x0000001c0458723c */ /* 0x000fe20000001858 */
[----:B------:R-:W-:Y:S01]  /*19df0*/  SHF.R.U32.HI R0, RZ, 0x8, R3 ;  /* 0x00000008ff007819 */ /* 0x000fe20000011603 */
[----:B------:R3:W5:Y:S01]  /*19e00*/  LDL.LU R218, [R1+0x20c] ;  /* 0x00020c0001da7983 */ /* 0x0007620000300800 */
[----:B------:R-:W-:Y:S02]  /*19e10*/  SHF.R.U32.HI R3, RZ, 0x8, R8 ;  /* 0x00000008ff037819 */ /* 0x000fe40000011608 */
[----:B------:R-:W-:Y:S01]  /*19e20*/  LOP3.LUT R8, R9, 0xff, RZ, 0xc0, !PT ;  /* 0x000000ff09087812 */ /* 0x000fe200078ec0ff */
[----:B------:R3:W5:Y:S01]  /*19e30*/  LDL.LU R198, [R1+0x208] ;  /* 0x0002080001c67983 */ /* 0x0007620000300800 */
[----:B------:R-:W-:-:S02]  /*19e40*/  PRMT R9, R10, 0x5410, R0 ;  /* 0x000054100a097816 */ /* 0x000fc40000000000 */
[----:B------:R-:W-:Y:S01]  /*19e50*/  PRMT R0, R14, 0x5410, R3 ;  /* 0x000054100e007816 */ /* 0x000fe20000000003 */
[----:B-1----:R-:W-:Y:S01]  /*19e60*/  HMMA.16816.F32 R120, R4, R24, R120 ;  /* 0x000000180478723c */ /* 0x002fe20000001878 */
[----:B------:R-:W-:Y:S01]  /*19e70*/  PRMT R2, R8, 0x5410, R13 ;  /* 0x0000541008027816 */ /* 0x000fe2000000000d */
[----:B------:R3:W5:Y:S02]  /*19e80*/  LDL.LU R195, [R1+0x204] ;  /* 0x0002040001c37983 */ /* 0x0007640000300800 */
[--C-:B------:R-:W-:Y:S01]  /*19e90*/  HSET2.LE.AND R0, R0, R242.reuse, PT ;  /* 0x000000f200007233 */ /* 0x100fe20003803000 */
[----:B------:R-:W-:Y:S01]  /*19ea0*/  LOP3.LUT R11, R11, 0xff, RZ, 0xc0, !PT ;  /* 0x000000ff0b0b7812 */ /* 0x000fe200078ec0ff */
[----:B------:R-:W-:Y:S01]  /*19eb0*/  HSET2.LE.AND R2, R2, R242, PT ;  /* 0x000000f202027233 */ /* 0x000fe20003803000 */
[----:B------:R3:W5:Y:S02]  /*19ec0*/  LDL.LU R193, [R1+0x200] ;  /* 0x0002000001c17983 */ /* 0x0007640000300800 */
[----:B------:R-:W-:-:S02]  /*19ed0*/  LOP3.LUT R8, R179, R0, RZ, 0xc0, !PT ;  /* 0x00000000b3087212 */ /* 0x000fc400078ec0ff */
[----:B------:R-:W-:Y:S02]  /*19ee0*/  LOP3.LUT R0, R229, R57, RZ, 0x3c, !PT ;  /* 0x00000039e5007212 */ /* 0x000fe400078e3cff */
[----:B------:R-:W-:-:S03]  /*19ef0*/  PRMT R11, R11, 0x5410, R12 ;  /* 0x000054100b0b7816 */ /* 0x000fc6000000000c */
[----:B------:R-:W-:Y:S01]  /*19f00*/  IMAD.WIDE.U32 R12, R0, -0x326172a9, RZ ;  /* 0xcd9e8d57000c7825 */ /* 0x000fe200078e00ff */
[----:B------:R-:W-:Y:S01]  /*19f10*/  HSET2.LE.AND R3, R9, R242, PT ;  /* 0x000000f209037233 */ /* 0x000fe20003803000 */
[----:B------:R-:W-:-:S03]  /*19f20*/  LOP3.LUT R9, R178, R2, RZ, 0xc0, !PT ;  /* 0x00000002b2097212 */ /* 0x000fc600078ec0ff */
[----:B------:R-:W-:Y:S02]  /*19f30*/  LOP3.LUT R2, R13, R192, R232, 0x96, !PT ;  /* 0x000000c00d027212 */ /* 0x000fe400078e96e8 */
[----:B------:R-:W-:Y:S01]  /*19f40*/  LOP3.LUT R0, R53, R191, R12, 0x96, !PT ;  /* 0x000000bf35007212 */ /* 0x000fe200078e960c */
[----:B------:R-:W-:Y:S01]  /*19f50*/  HMMA.16816.F32 R184, R4, R26, R92 ;  /* 0x0000001a04b8723c */ /* 0x000fe2000000185c */
[----:B------:R-:W-:Y:S01]  /*19f60*/  LOP3.LUT R10, R176, R3, RZ, 0xc0, !PT ;  /* 0x00000003b00a7212 */ /* 0x000fe200078ec0ff */
[----:B------:R-:W-:-:S06]  /*19f70*/  IMAD.WIDE.U32 R2, R2, -0x2daee0ad, RZ ;  /* 0xd2511f5302027825 */ /* 0x000fcc00078e00ff */
[----:B------:R-:W-:Y:S01]  /*19f80*/  HMMA.16816.F32 R96, R4, R30, R116 ;  /* 0x0000001e0460723c */ /* 0x000fe20000001874 */
[----:B------:R-:W-:-:S07]  /*19f90*/  LOP3.LUT R3, R3, R238, R58, 0x96, !PT ;  /* 0x000000ee03037212 */ /* 0x000fce00078e963a */
[C---:B------:R-:W-:Y:S08]  /*19fa0*/  HMMA.16816.F32 R220, R4.reuse, R36, R128 ;  /* 0x0000002404dc723c */ /* 0x040ff00000001880 */
[C---:B------:R-:W-:Y:S08]  /*19fb0*/  HMMA.16816.F32 R224, R4.reuse, R38, R140 ;  /* 0x0000002604e0723c */ /* 0x040ff0000000188c */
[C---:B------:R-:W-:Y:S08]  /*19fc0*/  HMMA.16816.F32 R200, R4.reuse, R48, R124 ;  /* 0x0000003004c8723c */ /* 0x040ff0000000187c */
[----:B------:R-:W-:Y:S07]  /*19fd0*/  HMMA.16816.F32 R180, R4, R50, R84 ;  /* 0x0000003204b4723c */ /* 0x000fee0000001854 */
[----:B------:R-:W-:-:S05]  /*19fe0*/  IMAD.WIDE.U32 R4, R0, -0x2daee0ad, RZ ;  /* 0xd2511f5300047825 */ /* 0x000fca00078e00ff */
[----:B------:R-:W-:Y:S01]  /*19ff0*/  LOP3.LUT R0, R5, R189, R2, 0x96, !PT ;  /* 0x000000bd05007212 */ /* 0x000fe200078e9602 */
[----:B------:R-:W-:-:S04]  /*1a000*/  IMAD.WIDE.U32 R2, R3, -0x326172a9, RZ ;  /* 0xcd9e8d5703027825 */ /* 0x000fc800078e00ff */
[----:B------:R-:W-:Y:S01]  /*1a010*/  IMAD.WIDE.U32 R40, R0, -0x326172a9, RZ ;  /* 0xcd9e8d5700287825 */ /* 0x000fe200078e00ff */
[----:B------:R-:W-:Y:S01]  /*1a020*/  LOP3.LUT R3, R3, R236, R52, 0x96, !PT ;  /* 0x000000ec03037212 */ /* 0x000fe200078e9634 */
[----:B------:R-:W-:-:S03]  /*1a030*/  HSET2.LE.AND R11, R11, R242, PT ;  /* 0x000000f20b0b7233 */ /* 0x000fc60003803000 */
[----:B------:R-:W-:Y:S01]  /*1a040*/  LOP3.LUT R0, R41, R235, R2, 0x96, !PT ;  /* 0x000000eb29007212 */ /* 0x000fe200078e9602 */
[----:B------:R-:W-:Y:S01]  /*1a050*/  IMAD.WIDE.U32 R2, R3, -0x2daee0ad, RZ ;  /* 0xd2511f5303027825 */ /* 0x000fe200078e00ff */
[----:B------:R-:W-:-:S03]  /*1a060*/  LOP3.LUT R11, R177, R11, RZ, 0xc0, !PT ;  /* 0x0000000bb10b7212 */ /* 0x000fc600078ec0ff */
[----:B------:R-:W-:Y:S01]  /*1a070*/  IMAD.WIDE.U32 R32, R0, -0x2daee0ad, RZ ;  /* 0xd2511f5300207825 */ /* 0x000fe200078e00ff */
[----:B------:R-:W-:-:S04]  /*1a080*/  LOP3.LUT R0, R3, R234, R4, 0x96, !PT ;  /* 0x000000ea03007212 */ /* 0x000fc800078e9604 */
[----:B------:R-:W-:Y:S01]  /*1a090*/  LOP3.LUT R2, R33, R231, R2, 0x96, !PT ;  /* 0x000000e721027212 */ /* 0x000fe200078e9602 */
[----:B------:R-:W-:Y:S04]  /*1a0a0*/  HMMA.16816.F32 R84, R8, R16, R64 ;  /* 0x000000100854723c */ /* 0x000fe80000001840 */
[----:B------:R-:W-:-:S04]  /*1a0b0*/  IMAD.WIDE.U32 R2, R2, -0x326172a9, RZ ;  /* 0xcd9e8d5702027825 */ /* 0x000fc800078e00ff */
[----:B------:R-:W-:Y:S01]  /*1a0c0*/  HMMA.16816.F32 R64, R8, R28, R144 ;  /* 0x0000001c0840723c */ /* 0x000fe20000001890 */
[----:B------:R-:W-:Y:S01]  /*1a0d0*/  SHF.R.U32.HI R5, RZ, 0x10, R2 ;  /* 0x00000010ff057819 */ /* 0x000fe20000011602 */
[----:B------:R-:W-:Y:S05]  /*1a0e0*/  LDSM.16.MT88.4 R144, [R190+0xac00] ;  /* 0x00ac0000be90783b */ /* 0x000fea0000004200 */
[----:B------:R-:W-:-:S05]  /*1a0f0*/  IMAD.WIDE.U32 R28, R0, -0x326172a9, RZ ;  /* 0xcd9e8d57001c7825 */ /* 0x000fca00078e00ff */
[----:B------:R-:W-:Y:S02]  /*1a100*/  LOP3.LUT R0, R3, R248, R28, 0x96, !PT ;  /* 0x000000f803007212 */ /* 0x000fe400078e961c */
[----:B------:R-:W-:Y:S02]  /*1a110*/  LOP3.LUT R3, R2, 0xffff, RZ, 0xc0, !PT ;  /* 0x0000ffff02037812 */ /* 0x000fe400078ec0ff */
[----:B------:R-:W-:Y:S02]  /*1a120*/  LOP3.LUT R4, R0, 0xffff, RZ, 0xc0, !PT ;  /* 0x0000ffff00047812 */ /* 0x000fe400078ec0ff */
[----:B------:R-:W-:Y:S02]  /*1a130*/  SHF.R.U32.HI R6, RZ, 0x10, R0 ;  /* 0x00000010ff067819 */ /* 0x000fe40000011600 */
[----:B------:R-:W-:Y:S02]  /*1a140*/  LOP3.LUT R14, R2, 0xff, RZ, 0xc0, !PT ;  /* 0x000000ff020e7812 */ /* 0x000fe400078ec0ff */
[----:B------:R-:W-:-:S02]  /*1a150*/  SHF.R.U32.HI R7, RZ, 0x18, R2 ;  /* 0x00000018ff077819 */ /* 0x000fc40000011602 */
[----:B------:R-:W-:Y:S02]  /*1a160*/  LOP3.LUT R16, R0, 0xff, RZ, 0xc0, !PT ;  /* 0x000000ff00107812 */ /* 0x000fe400078ec0ff */
[----:B------:R-:W-:Y:S02]  /*1a170*/  SHF.R.U32.HI R15, RZ, 0x18, R0 ;  /* 0x00000018ff0f7819 */ /* 0x000fe40000011600 */
[----:B------:R-:W-:Y:S02]  /*1a180*/  SHF.R.U32.HI R2, RZ, 0x8, R3 ;  /* 0x00000008ff027819 */ /* 0x000fe40000011603 */
[----:B------:R-:W-:Y:S02]  /*1a190*/  LOP3.LUT R0, R5, 0xff, RZ, 0xc0, !PT ;  /* 0x000000ff05007812 */ /* 0x000fe400078ec0ff */
[----:B------:R-:W-:Y:S02]  /*1a1a0*/  SHF.R.U32.HI R3, RZ, 0x8, R4 ;  /* 0x00000008ff037819 */ /* 0x000fe40000011604 */
[----:B------:R-:W-:-:S02]  /*1a1b0*/  LOP3.LUT R4, R6, 0xff, RZ, 0xc0, !PT ;  /* 0x000000ff06047812 */ /* 0x000fc400078ec0ff */
[----:B------:R-:W-:Y:S02]  /*1a1c0*/  PRMT R5, R14, 0x5410, R2 ;  /* 0x000054100e057816 */ /* 0x000fe40000000002 */
[----:B------:R-:W-:Y:S02]  /*1a1d0*/  PRMT R7, R0, 0x5410, R7 ;  /* 0x0000541000077816 */ /* 0x000fe40000000007 */
[----:B------:R-:W-:Y:S02]  /*1a1e0*/  PRMT R0, R16, 0x5410, R3 ;  /* 0x0000541010007816 */ /* 0x000fe40000000003 */
[----:B------:R-:W-:-:S03]  /*1a1f0*/  PRMT R2, R4, 0x5410, R15 ;  /* 0x0000541004027816 */ /* 0x000fc6000000000f */
[--C-:B------:R-:W-:Y:S02]  /*1a200*/  HSET2.LE.AND R0, R0, R242.reuse, PT ;  /* 0x000000f200007233 */ /* 0x100fe40003803000 */
[--C-:B------:R-:W-:Y:S02]  /*1a210*/  HSET2.LE.AND R2, R2, R242.reuse, PT ;  /* 0x000000f202027233 */ /* 0x100fe40003803000 */
[--C-:B------:R-:W-:Y:S01]  /*1a220*/  HSET2.LE.AND R3, R5, R242.reuse, PT ;  /* 0x000000f205037233 */ /* 0x100fe20003803000 */
[----:B------:R-:W-:Y:S02]  /*1a230*/  LOP3.LUT R4, R213, R0, RZ, 0xc0, !PT ;  /* 0x00000000d5047212 */ /* 0x000fe400078ec0ff */
[----:B------:R-:W-:Y:S02]  /*1a240*/  LOP3.LUT R5, R196, R2, RZ, 0xc0, !PT ;  /* 0x00000002c4057212 */ /* 0x000fe400078ec0ff */
[----:B------:R-:W-:Y:S02]  /*1a250*/  LOP3.LUT R2, R13, R192, R216, 0x96, !PT ;  /* 0x000000c00d027212 */ /* 0x000fe400078e96d8 */
[----:B------:R-:W-:Y:S01]  /*1a260*/  LOP3.LUT R0, R215, R191, R12, 0x96, !PT ;  /* 0x000000bfd7007212 */ /* 0x000fe200078e960c */
[C---:B------:R-:W-:Y:S01]  /*1a270*/  HMMA.16816.F32 R92, R8.reuse, R22, R68 ;  /* 0x00000016085c723c */ /* 0x040fe20000001844 */
[----:B------:R-:W-:Y:S01]  /*1a280*/  LOP3.LUT R6, R208, R3, RZ, 0xc0, !PT ;  /* 0x00000003d0067212 */ /* 0x000fe200078ec0ff */
[----:B------:R-:W-:Y:S01]  /*1a290*/  IMAD.WIDE.U32 R2, R2, -0x2daee0ad, RZ ;  /* 0xd2511f5302027825 */ /* 0x000fe200078e00ff */
[----:B------:R3:W5:Y:S04]  /*1a2a0*/  LDL.LU.64 R216, [R1+0x1f8] ;  /* 0x0001f80001d87983 */ /* 0x0007680000300a00 */
[----:B------:R3:W5:Y:S01]  /*1a2b0*/  LDL.LU R192, [R1+0x1f4] ;  /* 0x0001f40001c07983 */ /* 0x0007620000300800 */
[C---:B------:R-:W-:Y:S03]  /*1a2c0*/  HMMA.16816.F32 R176, R8.reuse, R20, R72 ;  /* 0x0000001408b0723c */ /* 0x040fe60000001848 */
[----:B------:R3:W5:Y:S04]  /*1a2d0*/  LDL.LU R191, [R1+0x1f0] ;  /* 0x0001f00001bf7983 */ /* 0x0007680000300800 */
[----:B------:R-:W-:Y:S01]  /*1a2e0*/  LDSM.16.MT88.4 R12, [R188+0xb800] ;  /* 0x00b80000bc0c783b */ /* 0x000fe20000004200 */
[C---:B------:R-:W-:Y:S08]  /*1a2f0*/  HMMA.16816.F32 R80, R8.reuse, R18, R60 ;  /* 0x000000120850723c */ /* 0x040ff0000000183c */
[C---:B------:R-:W-:Y:S08]  /*1a300*/  HMMA.16816.F32 R68, R8.reuse, R48, R164 ;  /* 0x000000300844723c */ /* 0x040ff000000018a4 */
[C---:B------:R-:W-:Y:S08]  /*1a310*/  HMMA.16816.F32 R76, R8.reuse, R26, R76 ;  /* 0x0000001a084c723c */ /* 0x040ff0000000184c */
[C---:B------:R-:W-:Y:S08]  /*1a320*/  HMMA.16816.F32 R52, R8.reuse, R36, R152 ;  /* 0x000000240834723c */ /* 0x040ff00000001898 */
[C---:B------:R-:W-:Y:S01]  /*1a330*/  HMMA.16816.F32 R56, R8.reuse, R38, R156 ;  /* 0x000000260838723c */ /* 0x040fe2000000189c */
[----:B------:R-:W-:Y:S01]  /*1a340*/  LOP3.LUT R3, R3, R238, R42, 0x96, !PT ;  /* 0x000000ee03037212 */ /* 0x000fe200078e962a */
[----:B------:R-:W-:Y:S04]  /*1a350*/  LDSM.16.MT88.4 R20, [R188+0xa800] ;  /* 0x00a80000bc14783b */ /* 0x000fe80000004200 */
[----:B------:R-:W-:Y:S02]  /*1a360*/  LDSM.16.MT88.4 R16, [R190+0xa800] ;  /* 0x00a80000be10783b */ /* 0x000fe40000004200 */
[C---:B------:R-:W-:Y:S02]  /*1a370*/  HMMA.16816.F32 R72, R8.reuse, R24, R44 ;  /* 0x000000180848723c */ /* 0x040fe4000000182c */
[----:B------:R-:W1:Y:S04]  /*1a380*/  LDSM.16.MT88.4 R44, [R188+0x9800] ;  /* 0x00980000bc2c783b */ /* 0x000e680000004200 */
[----:B------:R-:W2:Y:S02]  /*1a390*/  LDSM.16.MT88.4 R36, [R190+0x9800] ;  /* 0x00980000be24783b */ /* 0x000ea40000004200 */
[----:B------:R-:W-:Y:S02]  /*1a3a0*/  HMMA.16816.F32 R60, R8, R30, R148 ;  /* 0x0000001e083c723c */ /* 0x000fe40000001894 */
[----:B------:R-:W4:Y:S01]  /*1a3b0*/  LDSM.16.MT88.4 R24, [R190+0xb800] ;  /* 0x00b80000be18783b */ /* 0x000f220000004200 */
[----:B------:R-:W-:-:S03]  /*1a3c0*/  HSET2.LE.AND R7, R7, R242, PT ;  /* 0x000000f207077233 */ /* 0x000fc60003803000 */
[----:B------:R-:W-:Y:S02]  /*1a3d0*/  LDSM.16.MT88.4 R152, [R188+0xac00] ;  /* 0x00ac0000bc98783b */ /* 0x000fe40000004200 */
[----:B------:R-:W-:Y:S01]  /*1a3e0*/  HMMA.16816.F32 R48, R8, R50, R160 ;  /* 0x000000320830723c */ /* 0x000fe200000018a0 */
[----:B------:R-:W-:Y:S01]  /*1a3f0*/  LOP3.LUT R7, R199, R7, RZ, 0xc0, !PT ;  /* 0x00000007c7077212 */ /* 0x000fe200078ec0ff */
[----:B------:R-:W-:Y:S05]  /*1a400*/  LDSM.16.MT88.4 R160, [R190+0x9c00] ;  /* 0x009c0000bea0783b */ /* 0x000fea0000004200 */
[----:B------:R-:W-:-:S05]  /*1a410*/  IMAD.WIDE.U32 R8, R0, -0x2daee0ad, RZ ;  /* 0xd2511f5300087825 */ /* 0x000fca00078e00ff */
[----:B------:R-:W-:Y:S02]  /*1a420*/  LOP3.LUT R0, R9, R189, R2, 0x96, !PT ;  /* 0x000000bd09007212 */ /* 0x000fe400078e9602 */
[----:B------:R3:W5:Y:S01]  /*1a430*/  LDL.LU R189, [R1+0x1ec] ;  /* 0x0001ec0001bd7983 */ /* 0x0007620000300800 */
        /* <DEDUP_REMOVED lines=17> */
[----:B------:R-:W-:Y:S02]  /*1a550*/  LOP3.LUT R3, R8, 0xff, RZ, 0xc0, !PT ;  /* 0x000000ff08037812 */ /* 0x000fe400078ec0ff */
[----:B------:R-:W-:Y:S02]  /*1a560*/  LOP3.LUT R30, R2, 0xff, RZ, 0xc0, !PT ;  /* 0x000000ff021e7812 */ /* 0x000fe400078ec0ff */
[--C-:B------:R-:W-:Y:S02]  /*1a570*/  SHF.R.U32.HI R28, RZ, 0x10, R2.reuse ;  /* 0x00000010ff1c7819 */ /* 0x100fe40000011602 */
[----:B------:R-:W-:Y:S02]  /*1a580*/  SHF.R.U32.HI R33, RZ, 0x18, R2 ;  /* 0x00000018ff217819 */ /* 0x000fe40000011602 */
[----:B------:R-:W-:-:S02]  /*1a590*/  PRMT R2, R3, 0x5410, R9 ;  /* 0x0000541003027816 */ /* 0x000fc40000000009 */
[----:B------:R-:W-:-:S03]  /*1a5a0*/  SHF.R.U32.HI R11, RZ, 0x8, R11 ;  /* 0x00000008ff0b7819 */ /* 0x000fc6000001160b */
[--C-:B------:R-:W-:Y:S01]  /*1a5b0*/  HSET2.LE.AND R2, R2, R242.reuse, PT ;  /* 0x000000f202027233 */ /* 0x100fe20003803000 */
[----:B------:R-:W-:Y:S02]  /*1a5c0*/  PRMT R8, R30, 0x5410, R11 ;  /* 0x000054101e087816 */ /* 0x000fe4000000000b */
[----:B------:R-:W-:Y:S02]  /*1a5d0*/  LOP3.LUT R11, R28, 0xff, RZ, 0xc0, !PT ;  /* 0x000000ff1c0b7812 */ /* 0x000fe400078ec0ff */
[----:B------:R-:W-:Y:S01]  /*1a5e0*/  PRMT R0, R10, 0x5410, R0 ;  /* 0x000054100a007816 */ /* 0x000fe20000000000 */
[--C-:B------:R-:W-:Y:S01]  /*1a5f0*/  HSET2.LE.AND R3, R8, R242.reuse, PT ;  /* 0x000000f208037233 */ /* 0x100fe20003803000 */
[----:B------:R-:W-:Y:S02]  /*1a600*/  PRMT R11, R11, 0x5410, R33 ;  /* 0x000054100b0b7816 */ /* 0x000fe40000000021 */
[----:B------:R-:W-:Y:S02]  /*1a610*/  LOP3.LUT R9, R244, R2, RZ, 0xc0, !PT ;  /* 0x00000002f4097212 */ /* 0x000fe400078ec0ff */
[----:B------:R-:W-:Y:S01]  /*1a620*/  LOP3.LUT R2, R29, R249, R40, 0x96, !PT ;  /* 0x000000f91d027212 */ /* 0x000fe200078e9628 */
[--C-:B------:R-:W-:Y:S01]  /*1a630*/  HSET2.LE.AND R0, R0, R242.reuse, PT ;  /* 0x000000f200007233 */ /* 0x100fe20003803000 */
[----:B------:R-:W-:Y:S01]  /*1a640*/  LOP3.LUT R10, R243, R3, RZ, 0xc0, !PT ;  /* 0x00000003f30a7212 */ /* 0x000fe200078ec0ff */
[----:B------:R-:W-:-:S02]  /*1a650*/  HSET2.LE.AND R11, R11, R242, PT ;  /* 0x000000f20b0b7233 */ /* 0x000fc40003803000 */
[----:B------:R-:W-:Y:S01]  /*1a660*/  IMAD.WIDE.U32 R2, R2, -0x2daee0ad, RZ ;  /* 0xd2511f5302027825 */ /* 0x000fe200078e00ff */
[----:B------:R-:W-:Y:S02]  /*1a670*/  LOP3.LUT R8, R245, R0, RZ, 0xc0, !PT ;  /* 0x00000000f5087212 */ /* 0x000fe400078ec0ff */
[----:B------:R-:W-:Y:S01]  /*1a680*/  LOP3.LUT R11, R241, R11, RZ, 0xc0, !PT ;  /* 0x0000000bf10b7212 */ /* 0x000fe200078ec0ff */
[----:B-1----:R-:W-:Y:S01]  /*1a690*/  HMMA.16816.F32 R140, R4, R44, R112 ;  /* 0x0000002c048c723c */ /* 0x002fe20000001870 */
[----:B------:R-:W-:-:S07]  /*1a6a0*/  LOP3.LUT R0, R3, R252, R32, 0x96, !PT ;  /* 0x000000fc03007212 */ /* 0x000fce00078e9620 */
[C---:B------:R-:W-:Y:S08]  /*1a6b0*/  HMMA.16816.F32 R136, R4.reuse, R46, R104 ;  /* 0x0000002e0488723c */ /* 0x040ff00000001868 */
[C---:B------:R-:W-:Y:S08]  /*1a6c0*/  HMMA.16816.F32 R124, R4.reuse, R20, R120 ;  /* 0x00000014047c723c */ /* 0x040ff00000001878 */
[C---:B------:R-:W-:Y:S08]  /*1a6d0*/  HMMA.16816.F32 R116, R4.reuse, R16, R88 ;  /* 0x000000100474723c */ /* 0x040ff00000001858 */
[----:B------:R-:W-:Y:S01]  /*1a6e0*/  HMMA.16816.F32 R112, R4, R18, R96 ;  /* 0x000000120470723c */ /* 0x000fe20000001860 */
[----:B------:R-:W-:-:S07]  /*1a6f0*/  LOP3.LUT R3, R2, 0xffff, RZ, 0xc0, !PT ;  /* 0x0000ffff02037812 */ /* 0x000fce00078ec0ff */
[C---:B--2---:R-:W-:Y:S08]  /*1a700*/  HMMA.16816.F32 R132, R4.reuse, R36, R168 ;  /* 0x000000240484723c */ /* 0x044ff000000018a8 */
[C---:B------:R-:W-:Y:S08]  /*1a710*/  HMMA.16816.F32 R128, R4.reuse, R38, R172 ;  /* 0x000000260480723c */ /* 0x040ff000000018ac */
[C---:B------:R-:W-:Y:S08]  /*1a720*/  HMMA.16816.F32 R120, R4.reuse, R22, R184 ;  /* 0x000000160478723c */ /* 0x040ff000000018b8 */
[C---:B------:R-:W-:Y:S08]  /*1a730*/  HMMA.16816.F32 R88, R4.reuse, R12, R220 ;  /* 0x0000000c0458723c */ /* 0x040ff000000018dc */
[C---:B------:R-:W-:Y:S08]  /*1a740*/  HMMA.16816.F32 R96, R4.reuse, R14, R224 ;  /* 0x0000000e0460723c */ /* 0x040ff000000018e0 */
[C---:B----4-:R-:W-:Y:S08]  /*1a750*/  HMMA.16816.F32 R148, R4.reuse, R24, R200 ;  /* 0x000000180494723c */ /* 0x050ff000000018c8 */
[----:B------:R-:W-:Y:S08]  /*1a760*/  HMMA.16816.F32 R104, R4, R26, R180 ;  /* 0x0000001a0468723c */ /* 0x000ff000000018b4 */
[----:B------:R-:W-:Y:S01]  /*1a770*/  HMMA.16816.F32 R52, R8, R12, R52 ;  /* 0x0000000c0834723c */ /* 0x000fe20000001834 */
[----:B------:R-:W-:Y:S01]  /*1a780*/  LOP3.LUT R4, R0, 0xffff, RZ, 0xc0, !PT ;  /* 0x0000ffff00047812 */ /* 0x000fe200078ec0ff */
[----:B------:R-:W-:Y:S01]  /*1a790*/  LDSM.16.MT88.4 R168, [R188+0x9c00] ;  /* 0x009c0000bca8783b */ /* 0x000fe20000004200 */
[----:B------:R-:W-:-:S02]  /*1a7a0*/  SHF.R.U32.HI R5, RZ, 0x10, R0 ;  /* 0x00000010ff057819 */ /* 0x000fc40000011600 */
[----:B------:R-:W-:Y:S02]  /*1a7b0*/  SHF.R.U32.HI R7, RZ, 0x18, R0 ;  /* 0x00000018ff077819 */ /* 0x000fe40000011600 */
[----:B------:R-:W-:Y:S02]  /*1a7c0*/  LOP3.LUT R12, R0, 0xff, RZ, 0xc0, !PT ;  /* 0x000000ff000c7812 */ /* 0x000fe400078ec0ff */
[----:B------:R-:W-:Y:S02]  /*1a7d0*/  SHF.R.U32.HI R0, RZ, 0x8, R4 ;  /* 0x00000008ff007819 */ /* 0x000fe40000011604 */
[----:B------:R-:W-:Y:S02]  /*1a7e0*/  LOP3.LUT R4, R5, 0xff, RZ, 0xc0, !PT ;  /* 0x000000ff05047812 */ /* 0x000fe400078ec0ff */
[----:B------:R-:W-:Y:S02]  /*1a7f0*/  LOP3.LUT R6, R2, 0xff, RZ, 0xc0, !PT ;  /* 0x000000ff02067812 */ /* 0x000fe400078ec0ff */
[----:B------:R-:W-:-:S02]  /*1a800*/  SHF.R.U32.HI R13, RZ, 0x10, R2 ;  /* 0x00000010ff0d7819 */ /* 0x000fc40000011602 */
[----:B------:R-:W-:Y:S02]  /*1a810*/  SHF.R.U32.HI R5, RZ, 0x18, R2 ;  /* 0x00000018ff057819 */ /* 0x000fe40000011602 */
[----:B------:R-:W-:Y:S01]  /*1a820*/  PRMT R2, R4, 0x5410, R7 ;  /* 0x0000541004027816 */ /* 0x000fe20000000007 */
[----:B------:R-:W-:Y:S01]  /*1a830*/  HMMA.16816.F32 R164, R8, R36, R84 ;  /* 0x0000002408a4723c */ /* 0x000fe20000001854 */
[----:B------:R-:W-:-:S03]  /*1a840*/  SHF.R.U32.HI R3, RZ, 0x8, R3 ;  /* 0x00000008ff037819 */ /* 0x000fc60000011603 */
[----:B------:R-:W-:Y:S01]  /*1a850*/  HSET2.LE.AND R2, R2, R242, PT ;  /* 0x000000f202027233 */ /* 0x000fe20003803000 */
[----:B------:R-:W-:-:S03]  /*1a860*/  PRMT R3, R6, 0x5410, R3 ;  /* 0x0000541006037816 */ /* 0x000fc60000000003 */
[----:B------:R-:W-:Y:S01]  /*1a870*/  HMMA.16816.F32 R36, R8, R38, R80 ;  /* 0x000000260824723c */ /* 0x000fe20000001850 */
[----:B------:R-:W1:Y:S01]  /*1a880*/  LDSM.16.MT88.4 R80, [R188+0xbc00] ;  /* 0x00bc0000bc50783b */ /* 0x000e620000004200 */
[----:B------:R-:W-:Y:S01]  /*1a890*/  PRMT R0, R12, 0x5410, R0 ;  /* 0x000054100c007816 */ /* 0x000fe20000000000 */
[----:B------:R-:W-:Y:S01]  /*1a8a0*/  HSET2.LE.AND R3, R3, R242, PT ;  /* 0x000000f203037233 */ /* 0x000fe20003803000 */
[----:B------:R-:W-:-:S04]  /*1a8b0*/  LOP3.LUT R4, R13, 0xff, RZ, 0xc0, !PT ;  /* 0x000000ff0d047812 */ /* 0x000fc800078ec0ff */
[----:B------:R-:W-:Y:S01]  /*1a8c0*/  HMMA.16816.F32 R172, R8, R44, R176 ;  /* 0x0000002c08ac723c */ /* 0x000fe200000018b0 */
[----:B------:R-:W-:Y:S01]  /*1a8d0*/  HSET2.LE.AND R0, R0, R242, PT ;  /* 0x000000f200007233 */ /* 0x000fe20003803000 */
[----:B------:R-:W-:-:S06]  /*1a8e0*/  PRMT R4, R4, 0x5410, R5 ;  /* 0x0000541004047816 */ /* 0x000fcc0000000005 */
[C---:B------:R-:W-:Y:S07]  /*1a8f0*/  HMMA.16816.F32 R44, R8.reuse, R46, R92 ;  /* 0x0000002e082c723c */ /* 0x040fee000000185c */
[----:B------:R-:W-:Y:S01]  /*1a900*/  LOP3.LUT R93, R228, R2, RZ, 0xc0, !PT ;  /* 0x00000002e45d7212 */ /* 0x000fe200078ec0ff */
[----:B------:R-:W-:Y:S01]  /*1a910*/  HMMA.16816.F32 R56, R8, R14, R56 ;  /* 0x0000000e0838723c */ /* 0x000fe20000001838 */
[----:B------:R-:W2:Y:S01]  /*1a920*/  LDSM.16.MT88.4 R12, [R190+0xbc00] ;  /* 0x00bc0000be0c783b */ /* 0x000ea20000004200 */
[----:B------:R-:W-:-:S02]  /*1a930*/  LOP3.LUT R2, R31, R249, R110, 0x96, !PT ;  /* 0x000000f91f027212 */ /* 0x000fc400078e966e */
[----:B------:R-:W-:-:S03]  /*1a940*/  LOP3.LUT R94, R239, R3, RZ, 0xc0, !PT ;  /* 0x00000003ef5e7212 */ /* 0x000fc600078ec0ff */
[----:B------:R-:W-:Y:S01]  /*1a950*/  IMAD.WIDE.U32 R2, R2, -0x2daee0ad, RZ ;  /* 0xd2511f5302027825 */ /* 0x000fe200078e00ff */
[----:B------:R-:W-:Y:S01]  /*1a960*/  HSET2.LE.AND R4, R4, R242, PT ;  /* 0x000000f204047233 */ /* 0x000fe20003803000 */
[----:B------:R-:W-:-:S03]  /*1a970*/  LOP3.LUT R92, R240, R0, RZ, 0xc0, !PT ;  /* 0x00000000f05c7212 */ /* 0x000fc600078ec0ff */
[----:B------:R-:W-:Y:S02]  /*1a980*/  LOP3.LUT R0, R3, R252, R42, 0x96, !PT ;  /* 0x000000fc03007212 */ /* 0x000fe400078e962a */
[----:B------:R-:W-:Y:S02]  /*1a990*/  LOP3.LUT R3, R2, 0xffff, RZ, 0xc0, !PT ;  /* 0x0000ffff02037812 */ /* 0x000fe400078ec0ff */
[----:B------:R-:W-:Y:S01]  /*1a9a0*/  LOP3.LUT R95, R230, R4, RZ, 0xc0, !PT ;  /* 0x00000004e65f7212 */ /* 0x000fe200078ec0ff */
[----:B------:R-:W-:Y:S01]  /*1a9b0*/  HMMA.16816.F32 R156, R8, R20, R72 ;  /* 0x00000014089c723c */ /* 0x000fe20000001848 */
[----:B------:R-:W-:Y:S02]  /*1a9c0*/  LOP3.LUT R4, R0, 0xffff, RZ, 0xc0, !PT ;  /* 0x0000ffff00047812 */ /* 0x000fe400078ec0ff */
[----:B------:R-:W-:Y:S02]  /*1a9d0*/  SHF.R.U32.HI R6, RZ, 0x8, R3 ;  /* 0x00000008ff067819 */ /* 0x000fe40000011603 */
[----:B------:R-:W-:-:S02]  /*1a9e0*/  SHF.R.U32.HI R5, RZ, 0x10, R0 ;  /* 0x00000010ff057819 */ /* 0x000fc40000011600 */
[----:B------:R-:W-:Y:S01]  /*1a9f0*/  SHF.R.U32.HI R3, RZ, 0x10, R2 ;  /* 0x00000010ff037819 */ /* 0x000fe20000011602 */
[----:B------:R-:W-:Y:S01]  /*1aa00*/  HMMA.16816.F32 R20, R8, R22, R76 ;  /* 0x000000160814723c */ /* 0x000fe2000000184c */
[----:B------:R-:W-:Y:S02]  /*1aa10*/  LOP3.LUT R7, R2, 0xff, RZ, 0xc0, !PT ;  /* 0x000000ff02077812 */ /* 0x000fe400078ec0ff */
[----:B------:R-:W-:-:S05]  /*1aa20*/  LOP3.LUT R5, R5, 0xff, RZ, 0xc0, !PT ;  /* 0x000000ff05057812 */ /* 0x000fca00078ec0ff */
[----:B------:R-:W-:Y:S01]  /*1aa30*/  HMMA.16816.F32 R64, R8, R16, R64 ;  /* 0x000000100840723c */ /* 0x000fe20000001840 */
[----:B------:R-:W-:-:S07]  /*1aa40*/  PRMT R6, R7, 0x5410, R6 ;  /* 0x0000541007067816 */ /* 0x000fce0000000006 */
[C---:B------:R-:W-:Y:S08]  /*1aa50*/  HMMA.16816.F32 R60, R8.reuse, R18, R60 ;  /* 0x00000012083c723c */ /* 0x040ff0000000183c */
[C---:B------:R-:W-:Y:S08]  /*1aa60*/  HMMA.16816.F32 R84, R8.reuse, R24, R68 ;  /* 0x000000180854723c */ /* 0x040ff00000001844 */
[----:B------:R-:W-:Y:S07]  /*1aa70*/  HMMA.16816.F32 R48, R8, R26, R48 ;  /* 0x0000001a0830723c */ /* 0x000fee0000001830 */
[----:B------:R-:W-:-:S02]  /*1aa80*/  LOP3.LUT R9, R0, 0xff, RZ, 0xc0, !PT ;  /* 0x000000ff00097812 */ /* 0x000fc400078ec0ff */
[----:B------:R-:W-:Y:S02]  /*1aa90*/  SHF.R.U32.HI R8, RZ, 0x18, R0 ;  /* 0x00000018ff087819 */ /* 0x000fe40000011600 */
[----:B------:R-:W-:Y:S02]  /*1aaa0*/  SHF.R.U32.HI R0, RZ, 0x8, R4 ;  /* 0x00000008ff007819 */ /* 0x000fe40000011604 */
[----:B------:R-:W-:Y:S02]  /*1aab0*/  SHF.R.U32.HI R10, RZ, 0x18, R2 ;  /* 0x00000018ff0a7819 */ /* 0x000fe40000011602 */
[----:B------:R-:W-:Y:S02]  /*1aac0*/  LOP3.LUT R4, R3, 0xff, RZ, 0xc0, !PT ;  /* 0x000000ff03047812 */ /* 0x000fe400078ec0ff */
[----:B------:R-:W-:Y:S02]  /*1aad0*/  PRMT R0, R9, 0x5410, R0 ;  /* 0x0000541009007816 */ /* 0x000fe40000000000 */
[----:B------:R-:W-:-:S02]  /*1aae0*/  PRMT R2, R5, 0x5410, R8 ;  /* 0x0000541005027816 */ /* 0x000fc40000000008 */
[----:B------:R-:W-:Y:S01]  /*1aaf0*/  PRMT R4, R4, 0x5410, R10 ;  /* 0x0000541004047816 */ /* 0x000fe2000000000a */
[--C-:B------:R-:W-:Y:S02]  /*1ab00*/  HSET2.LE.AND R0, R0, R242.reuse, PT ;  /* 0x000000f200007233 */ /* 0x100fe40003803000 */
[--C-:B------:R-:W-:Y:S02]  /*1ab10*/  HSET2.LE.AND R2, R2, R242.reuse, PT ;  /* 0x000000f202027233 */ /* 0x100fe40003803000 */
[--C-:B------:R-:W-:Y:S02]  /*1ab20*/  HSET2.LE.AND R3, R6, R242.reuse, PT ;  /* 0x000000f206037233 */ /* 0x100fe40003803000 */
[----:B------:R-:W-:Y:S01]  /*1ab30*/  HSET2.LE.AND R4, R4, R242, PT ;  /* 0x000000f204047233 */ /* 0x000fe20003803000 */
[----:B-1----:R-:W-:Y:S07]  /*1ab40*/  HMMA.16816.F32 R76, R92, R82, R96 ;  /* 0x000000525c4c723c */ /* 0x002fee0000001860 */
[----:B------:R-:W-:-:S02]  /*1ab50*/  LOP3.LUT R96, R251, R0, RZ, 0xc0, !PT ;  /* 0x00000000fb607212 */ /* 0x000fc400078ec0ff */
[----:B------:R-:W-:Y:S02]  /*1ab60*/  LOP3.LUT R97, R250, R2, RZ, 0xc0, !PT ;  /* 0x00000002fa617212 */ /* 0x000fe400078ec0ff */
        /* <DEDUP_REMOVED lines=24> */
[----:B------:R-:W-:-:S07]  /*1acf0*/  IADD3 R196, P0, R34, -0x180, RZ ;  /* 0xfffffe8022c47810 */ /* 0x000fce0007f1e0ff */
[----:B------:R-:W-:Y:S07]  /*1ad00*/  HMMA.16816.F32 R92, R92, R14, R104 ;  /* 0x0000000e5c5c723c */ /* 0x000fee0000001868 */
[----:B------:R-:W-:Y:S01]  /*1ad10*/  IMAD.MOV.U32 R107, RZ, RZ, R197 ;  /* 0x000000ffff6b7224 */ /* 0x000fe200078e00c5 */
[----:B------:R-:W-:Y:S02]  /*1ad20*/  IADD3.X R197, R35, -0x1, RZ, P0, !PT ;  /* 0xffffffff23c57810 */ /* 0x000fe400007fe4ff */
.L_x_809:
[----:B-1-3--:R-:W2:Y:S02]  /*1ad30*/  LDL R0, [R1+0x1a0] ;  /* 0x0001a00001007983 */ /* 0x00aea40000100800 */
[----:B--2---:R-:W-:-:S13]  /*1ad40*/  ISETP.GT.AND P0, PT, R107, R0, PT ;  /* 0x000000006b00720c */ /* 0x004fda0003f04270 */
[----:B------:R-:W-:Y:S05]  /*1ad50*/  @!P0 BRA `(.L_x_818) ;  /* 0x000083d000008947 */ /* 0x000fea0003800000 */
[----:B------:R-:W2:Y:S01]  /*1ad60*/  LDL.LU R6, [R1+0x8c] ;  /* 0x00008c0001067983 */ /* 0x000ea20000300800 */
[----:B-----5:R-:W-:Y:S01]  /*1ad70*/  IMAD.MOV.U32 R106, RZ, RZ, R101 ;  /* 0x000000ffff6a7224 */ /* 0x020fe200078e0065 */
[----:B------:R-:W-:Y:S01]  /*1ad80*/  MOV R105, R102 ;  /* 0x0000006600697202 */ /* 0x000fe20000000f00 */
[----:B------:R-:W-:Y:S01]  /*1ad90*/  IMAD.MOV.U32 R3, RZ, RZ, R103 ;  /* 0x000000ffff037224 */ /* 0x000fe200078e0067 */
[----:B------:R-:W-:Y:S01]  /*1ada0*/  MOV R104, R100 ;  /* 0x0000006400687202 */ /* 0x000fe20000000f00 */
[C---:B--2---:R-:W-:Y:S01]  /*1adb0*/  IMAD.SHL.U32 R4, R6.reuse, 0x8, RZ ;  /* 0x0000000806047824 */ /* 0x044fe200078e00ff */
[----:B------:R-:W-:Y:S01]  /*1adc0*/  SHF.R.S32.HI R2, RZ, 0x1f, R6 ;  /* 0x0000001fff027819 */ /* 0x000fe20000011406 */
[C---:B------:R-:W-:Y:S02]  /*1add0*/  IMAD R5, R6.reuse, 0x48, RZ ;  /* 0x0000004806057824 */ /* 0x040fe400078e02ff */
[C-C-:B------:R-:W-:Y:S01]  /*1ade0*/  IMAD R0, R6.reuse, 0x38, R4.reuse ;  /* 0x0000003806007824 */ /* 0x140fe200078e0204 */
[----:B------:R-:W-:Y:S01]  /*1adf0*/  SHF.R.S32.HI R7, RZ, 0x1f, R4 ;  /* 0x0000001fff077819 */ /* 0x000fe20000011404 */
[----:B------:R-:W-:Y:S01]  /*1ae00*/  IMAD.WIDE.U32 R8, R6, 0x70, RZ ;  /* 0x0000007006087825 */ /* 0x000fe200078e00ff */
[----:B------:R-:W-:-:S02]  /*1ae10*/  SHF.R.S32.HI R6, RZ, 0x1f, R5 ;  /* 0x0000001fff067819 */ /* 0x000fc40000011405 */
[----:B------:R-:W-:Y:S01]  /*1ae20*/  SHF.L.U64.HI R7, R4, 0x1, R7 ;  /* 0x0000000104077819 */ /* 0x000fe20000010207 */
[----:B------:R-:W-:Y:S01]  /*1ae30*/  IMAD R2, R2, 0x70, RZ ;  /* 0x0000007002027824 */ /* 0x000fe200078e02ff */
[----:B------:R-:W-:Y:S01]  /*1ae40*/  IADD3 R0, R0, 0x1, RZ ;  /* 0x0000000100007810 */ /* 0x000fe20007ffe0ff */
[----:B------:R-:W-:Y:S01]  /*1ae50*/  STL.64 [R1+0x178], R8 ;  /* 0x0001780801007387 */ /* 0x000fe20000100a00 */
[----:B------:R-:W-:Y:S02]  /*1ae60*/  IMAD.SHL.U32 R10, R4, 0x2, RZ ;  /* 0x00000002040a7824 */ /* 0x000fe400078e00ff */
[----:B------:R-:W-:Y:S01]  /*1ae70*/  SHF.R.S32.HI R4, RZ, 0x1f, R0 ;  /* 0x0000001fff047819 */ /* 0x000fe20000011400 */
[----:B------:R1:W-:Y:S04]  /*1ae80*/  STL [R1+0x198], R7 ;  /* 0x0001980701007387 */ /* 0x0003e80000100800 */
[----:B------:R2:W-:Y:S01]  /*1ae90*/  STL [R1+0x190], R10 ;  /* 0x0001900a01007387 */ /* 0x0005e20000100800 */
[----:B-1----:R-:W-:-:S02]  /*1aea0*/  SHF.L.U64.HI R7, R5, 0x1, R6 ;  /* 0x0000000105077819 */ /* 0x002fc40000010206 */
[----:B------:R-:W-:Y:S01]  /*1aeb0*/  SHF.L.U32 R6, R5, 0x1, RZ ;  /* 0x0000000105067819 */ /* 0x000fe200000006ff */
[----:B------:R-:W-:Y:S01]  /*1aec0*/  IMAD.IADD R5, R9, 0x1, R2 ;  /* 0x0000000109057824 */ /* 0x000fe200078e0202 */
[C---:B------:R-:W-:Y:S01]  /*1aed0*/  SHF.L.U64.HI R2, R0.reuse, 0x1, R4 ;  /* 0x0000000100027819 */ /* 0x040fe20000010204 */
[----:B------:R2:W-:Y:S01]  /*1aee0*/  STL [R1+0x194], R7 ;  /* 0x0001940701007387 */ /* 0x0005e20000100800 */
[----:B------:R-:W-:-:S03]  /*1aef0*/  SHF.L.U32 R0, R0, 0x1, RZ ;  /* 0x0000000100007819 */ /* 0x000fc600000006ff */
[----:B------:R2:W-:Y:S04]  /*1af00*/  STL [R1+0x18c], R6 ;  /* 0x00018c0601007387 */ /* 0x0005e80000100800 */
[----:B------:R2:W-:Y:S04]  /*1af10*/  STL [R1+0x184], R5 ;  /* 0x0001840501007387 */ /* 0x0005e80000100800 */
[----:B------:R2:W-:Y:S04]  /*1af20*/  STL [R1+0x180], R0 ;  /* 0x0001800001007387 */ /* 0x0005e80000100800 */
[----:B------:R2:W-:Y:S02]  /*1af30*/  STL [R1+0x188], R2 ;  /* 0x0001880201007387 */ /* 0x0005e40000100800 */
.L_x_821:
[----:B--2---:R-:W2:Y:S01]  /*1af40*/  LDL R2, [R1] ;  /* 0x0000000001027983 */ /* 0x004ea20000100800 */
[----:B------:R-:W-:Y:S04]  /*1af50*/  DEPBAR.LE SB0, 0x0 ;  /* 0x000080000000791a */ /* 0x000fe80000000000 */
[----:B------:R-:W3:Y:S01]  /*1af60*/  LDL.64 R8, [R1+0x160] ;  /* 0x0001600001087983 */ /* 0x000ee20000100a00 */
[----:B------:R-:W-:Y:S01]  /*1af70*/  WARPSYNC 0xffffffff ;  /* 0xffffffff00007948 */ /* 0x000fe20003800000 */
[----:B------:R-:W-:Y:S01]  /*1af80*/  IADD3 R234, R107, -0x1, RZ ;  /* 0xffffffff6bea7810 */ /* 0x000fe20007ffe0ff */
[----:B------:R-:W-:Y:S02]  /*1af90*/  BSSY B0, `(.L_x_819) ;  /* 0x0000107000007945 */ /* 0x000fe40003800000 */
[----:B------:R-:W4:Y:S05]  /*1afa0*/  LDL R0, [R1+0x34] ;  /* 0x0000340001007983 */ /* 0x000f2a0000100800 */
[----:B-----5:R-:W5:Y:S05]  /*1afb0*/  LDL R6, [R1+0x30] ;  /* 0x0000300001067983 */ /* 0x020f6a0000100800 */
[----:B------:R-:W2:Y:S05]  /*1afc0*/  LDL.64 R10, [R1+0x1b0] ;  /* 0x0001b000010a7983 */ /* 0x000eaa0000100a00 */
[----:B------:R-:W2:Y:S05]  /*1afd0*/  LDL.64 R4, [R1+0x1b8] ;  /* 0x0001b80001047983 */ /* 0x000eaa0000100a00 */
[----:B------:R-:W-:Y:S01]  /*1afe0*/  BAR.SYNC.DEFER_BLOCKING 0x0 ;  /* 0x0000000000007b1d */ /* 0x000fe20000010000 */
[----:B--2---:R-:W-:Y:S01]  /*1aff0*/  IMAD.MOV.U32 R5, RZ, RZ, R11 ;  /* 0x000000ffff057224 */ /* 0x004fe200078e000b */
[-C--:B------:R-:W-:Y:S04]  /*1b000*/  ISETP.GE.AND P5, PT, R2, R198.reuse, PT ;  /* 0x000000c60200720c */ /* 0x080fe80003fa6270 */
[----:B------:R-:W2:Y:S01]  /*1b010*/  LDL R110, [R1+0x1a0] ;  /* 0x0001a000016e7983 */ /* 0x000ea20000100800 */
[----:B---3--:R-:W-:Y:S02]  /*1b020*/  SHF.L.U64.HI R2, R8, 0x6, R9 ;  /* 0x0000000608027819 */ /* 0x008fe40000010209 */
[----:B----4-:R-:W-:Y:S02]  /*1b030*/  ISETP.GE.AND P3, PT, R0, R198, PT ;  /* 0x000000c60000720c */ /* 0x010fe40003f66270 */
[----:B------:R-:W-:Y:S01]  /*1b040*/  SHF.R.S32.HI R0, RZ, 0x1f, R234 ;  /* 0x0000001fff007819 */ /* 0x000fe200000114ea */
[----:B------:R-:W-:Y:S01]  /*1b050*/  IMAD R2, R2, R234, RZ ;  /* 0x000000ea02027224 */ /* 0x000fe200078e02ff */
[----:B-----5:R-:W-:Y:S01]  /*1b060*/  ISETP.GE.AND P4, PT, R6, R198, PT ;  /* 0x000000c60600720c */ /* 0x020fe20003f86270 */
[----:B------:R-:W-:Y:S04]  /*1b070*/  IMAD.SHL.U32 R6, R8, 0x40, RZ ;  /* 0x0000004008067824 */ /* 0x000fe800078e00ff */
[-C--:B------:R-:W-:Y:S01]  /*1b080*/  IMAD.WIDE.U32 R4, R234, R6.reuse, R4 ;  /* 0x00000006ea047225 */ /* 0x080fe200078e0004 */
[----:B------:R-:W-:Y:S03]  /*1b090*/  @P5 STS [R195+0x9000], RZ ;  /* 0x009000ffc3005388 */ /* 0x000fe60000000800 */
[----:B------:R-:W-:Y:S01]  /*1b0a0*/  IMAD R2, R0, R6, R2 ;  /* 0x0000000600027224 */ /* 0x000fe200078e0202 */
[CC--:B------:R-:W-:Y:S01]  /*1b0b0*/  @!P5 LEA R16, P1, R4.reuse, R218.reuse, 0x1 ;  /* 0x000000da0410d211 */ /* 0x0c0fe200078208ff */
[----:B------:R-:W-:Y:S01]  /*1b0c0*/  @P5 STS [R195+0x9004], RZ ;  /* 0x009004ffc3005388 */ /* 0x000fe20000000800 */
[CC--:B------:R-:W-:Y:S01]  /*1b0d0*/  @!P3 LEA R10, P2, R4.reuse, R218.reuse, 0x1 ;  /* 0x000000da040ab211 */ /* 0x0c0fe200078408ff */
[----:B------:R-:W-:Y:S01]  /*1b0e0*/  IMAD.IADD R2, R5, 0x1, R2 ;  /* 0x0000000105027824 */ /* 0x000fe200078e0202 */
[----:B------:R-:W-:Y:S02]  /*1b0f0*/  @!P4 LEA R12, P0, R4, R218, 0x1 ;  /* 0x000000da040cc211 */ /* 0x000fe400078008ff */
[----:B------:R-:W-:Y:S01]  /*1b100*/  @P5 STS.64 [R195+0x9008], RZ ;  /* 0x009008ffc3005388 */ /* 0x000fe20000000a00 */
[----:B------:R-:W-:Y:S02]  /*1b110*/  LEA R0, P6, R8, R4, 0x5 ;  /* 0x0000000408007211 */ /* 0x000fe400078c28ff */
[CCC-:B------:R-:W-:Y:S02]  /*1b120*/  @!P5 LEA.HI.X R17, R4.reuse, R219.reuse, R2.reuse, 0x1, P1 ;  /* 0x000000db0411d211 */ /* 0x1c0fe400008f0c02 */
[CCC-:B------:R-:W-:Y:S02]  /*1b130*/  @!P4 LEA.HI.X R13, R4.reuse, R219.reuse, R2.reuse, 0x1, P0 ;  /* 0x000000db040dc211 */ /* 0x1c0fe400000f0c02 */
[-C--:B------:R-:W-:Y:S01]  /*1b140*/  @!P3 LEA.HI.X R11, R4, R219.reuse, R2, 0x1, P2 ;  /* 0x000000db040bb211 */ /* 0x080fe200010f0c02 */
[----:B------:R-:W-:Y:S01]  /*1b150*/  @!PT LDS RZ, [RZ] ;  /* 0x00000000fffff984 */ /* 0x000fe20000000800 */
[----:B------:R-:W-:Y:S01]  /*1b160*/  @!PT LDS RZ, [RZ] ;  /* 0x00000000fffff984 */ /* 0x000fe20000000800 */
[----:B------:R-:W-:Y:S01]  /*1b170*/  @!PT LDS RZ, [RZ] ;  /* 0x00000000fffff984 */ /* 0x000fe20000000800 */
[----:B------:R1:W-:Y:S01]  /*1b180*/  @!P5 LDGSTS.E.BYPASS.LTC128B.128 [R195+0x9000], [R16.64] ;  /* 0x0900000010c3dfae */ /* 0x0003e2000b901d44 */
[----:B------:R-:W-:Y:S02]  /*1b190*/  LEA.HI.X R5, R8, R2, R9, 0x5, P6 ;  /* 0x0000000208057211 */ /* 0x000fe400030f2c09 */
[CC--:B------:R-:W-:Y:S02]  /*1b1a0*/  @!P5 LEA R14, P6, R0.reuse, R218.reuse, 0x1 ;  /* 0x000000da000ed211 */ /* 0x0c0fe400078c08ff */
[----:B------:R-:W-:Y:S01]  /*1b1b0*/  @P4 STS.128 [R195+0xa000], RZ ;  /* 0x00a000ffc3004388 */ /* 0x000fe20000000c00 */
[CC--:B------:R-:W-:Y:S02]  /*1b1c0*/  @!P4 LEA R8, P1, R0.reuse, R218.reuse, 0x1 ;  /* 0x000000da0008c211 */ /* 0x0c0fe400078208ff */
[CCC-:B------:R-:W-:Y:S02]  /*1b1d0*/  @!P5 LEA.HI.X R15, R0.reuse, R219.reuse, R5.reuse, 0x1, P6 ;  /* 0x000000db000fd211 */ /* 0x1c0fe400030f0c05 */
[----:B------:R-:W-:Y:S01]  /*1b1e0*/  @!PT LDS RZ, [RZ] ;  /* 0x00000000fffff984 */ /* 0x000fe20000000800 */
[----:B------:R-:W-:Y:S01]  /*1b1f0*/  @!PT LDS RZ, [RZ] ;  /* 0x00000000fffff984 */ /* 0x000fe20000000800 */
[----:B------:R-:W-:Y:S01]  /*1b200*/  @!PT LDS RZ, [RZ] ;  /* 0x00000000fffff984 */ /* 0x000fe20000000800 */
[----:B------:R3:W-:Y:S01]  /*1b210*/  @!P4 LDGSTS.E.BYPASS.LTC128B.128 [R195+0xa000], [R12.64+0x40] ;  /* 0x0a0000400cc3cfae */ /* 0x0007e2000b901d44 */
[CCC-:B------:R-:W-:Y:S02]  /*1b220*/  @!P4 LEA.HI.X R9, R0.reuse, R219.reuse, R5.reuse, 0x1, P1 ;  /* 0x000000db0009c211 */ /* 0x1c0fe400008f0c05 */
[C---:B------:R-:W-:Y:S02]  /*1b230*/  @!P3 LEA R6, P0, R0.reuse, R218, 0x1 ;  /* 0x000000da0006b211 */ /* 0x040fe400078008ff */
[----:B------:R-:W-:Y:S02]  /*1b240*/  @P3 STS.128 [R195+0xb000], RZ ;  /* 0x00b000ffc3003388 */ /* 0x000fe40000000c00 */
[----:B------:R-:W-:Y:S03]  /*1b250*/  @!P3 LEA.HI.X R7, R0, R219, R5, 0x1, P0 ;  /* 0x000000db0007b211 */ /* 0x000fe600000f0c05 */
[----:B------:R-:W-:Y:S01]  /*1b260*/  @!PT LDS RZ, [RZ] ;  /* 0x00000000fffff984 */ /* 0x000fe20000000800 */
[----:B------:R-:W-:Y:S01]  /*1b270*/  @!PT LDS RZ, [RZ] ;  /* 0x00000000fffff984 */ /* 0x000fe20000000800 */
[----:B------:R-:W-:Y:S01]  /*1b280*/  @!PT LDS RZ, [RZ] ;  /* 0x00000000fffff984 */ /* 0x000fe20000000800 */
[----:B------:R4:W-:Y:S05]  /*1b290*/  @!P3 LDGSTS.E.BYPASS.LTC128B.128 [R195+0xb000], [R10.64+0x80] ;  /* 0x0b0000800ac3bfae */ /* 0x0009ea000b901d44 */
[----:B------:R-:W-:Y:S05]  /*1b2a0*/  @P5 STS.128 [R195+0x9800], RZ ;  /* 0x009800ffc3005388 */ /* 0x000fea0000000c00 */
[----:B------:R-:W-:Y:S01]  /*1b2b0*/  @!PT LDS RZ, [RZ] ;  /* 0x00000000fffff984 */ /* 0x000fe20000000800 */
[----:B------:R-:W-:Y:S01]  /*1b2c0*/  @!PT LDS RZ, [RZ] ;  /* 0x00000000fffff984 */ /* 0x000fe20000000800 */
[----:B------:R-:W-:Y:S01]  /*1b2d0*/  @!PT LDS RZ, [RZ] ;  /* 0x00000000fffff984 */ /* 0x000fe20000000800 */
[----:B------:R3:W-:Y:S05]  /*1b2e0*/  @!P5 LDGSTS.E.BYPASS.LTC128B.128 [R195+0x9800], [R14.64] ;  /* 0x098000000ec3dfae */ /* 0x0007ea000b901d44 */
[----:B------:R-:W-:Y:S05]  /*1b2f0*/  @P4 STS.128 [R195+0xa800], RZ ;  /* 0x00a800ffc3004388 */ /* 0x000fea0000000c00 */
        /* <DEDUP_REMOVED lines=8> */
[----:B------:R5:W-:Y:S05]  /*1b380*/  @!P3 LDGSTS.E.BYPASS.LTC128B.128 [R195+0xb800], [R6.64+0x80] ;  /* 0x0b80008006c3bfae */ /* 0x000bea000b901d44 */
[----:B------:R-:W-:Y:S05]  /*1b390*/  LDSM.16.M88.4 R64, [R192] ;  /* 0x00000000c040783b */ /* 0x000fea0000000200 */
[----:B-1----:R-:W5:Y:S05]  /*1b3a0*/  LDSM.16.M88.4 R16, [R189+0x6000] ;  /* 0x00600000bd10783b */ /* 0x002f6a0000000200 */
[----:B------:R-:W4:Y:S05]  /*1b3b0*/  LDSM.16.M88.4 R60, [R192+0x1000] ;  /* 0x00100000c03c783b */ /* 0x000f2a0000000200 */
[----:B------:R-:W1:Y:S05]  /*1b3c0*/  LDSM.16.M88.4 R32, [R189+0x6400] ;  /* 0x00640000bd20783b */ /* 0x000e6a0000000200 */
[----:B------:R-:W0:Y:S05]  /*1b3d0*/  LDGDEPBAR ;  /* 0x00000000000079af */ /* 0x000e2a0000000000 */
[----:B------:R-:W1:Y:S05]  /*1b3e0*/  LDSM.16.M88.4 R48, [R189+0x6800] ;  /* 0x00680000bd30783b */ /* 0x000e6a0000000200 */
[----:B------:R-:W1:Y:S05]  /*1b3f0*/  LDSM.16.M88.4 R100, [R189+0x6c00] ;  /* 0x006c0000bd64783b */ /* 0x000e6a0000000200 */
[----:B------:R-:W-:Y:S05]  /*1b400*/  LDSM.16.M88.4 R176, [R193] ;  /* 0x00000000c1b0783b */ /* 0x000fea0000000200 */
[----:B------:R-:W-:Y:S01]  /*1b410*/  LDSM.16.M88.4 R180, [R193+0x1000] ;  /* 0x00100000c1b4783b */ /* 0x000fe20000000200 */
[-C--:B-----5:R-:W-:Y:S08]  /*1b420*/  HMMA.16816.F32 R4, R64, R16.reuse, RZ ;  /* 0x000000104004723c */ /* 0x0a0ff000000018ff */
[C---:B----4-:R-:W-:Y:S08]  /*1b430*/  HMMA.16816.F32 R8, R60.reuse, R16, RZ ;  /* 0x000000103c08723c */ /* 0x050ff000000018ff */
[-C--:B---3--:R-:W-:Y:S08]  /*1b440*/  HMMA.16816.F32 R12, R60, R18.reuse, RZ ;  /* 0x000000123c0c723c */ /* 0x088ff000000018ff */
[C---:B------:R-:W-:Y:S08]  /*1b450*/  HMMA.16816.F32 R16, R64.reuse, R18, RZ ;  /* 0x000000124010723c */ /* 0x040ff000000018ff */
[-C--:B-1----:R-:W-:Y:S08]  /*1b460*/  HMMA.16816.F32 R20, R64, R32.reuse, RZ ;  /* 0x000000204014723c */ /* 0x082ff000000018ff */
        /* <DEDUP_REMOVED lines=12> */
[-C--:B-1----:R-:W-:Y:S08]  /*1b530*/  HMMA.16816.F32 R4, R176, R100.reuse, R4 ;  /* 0x00000064b004723c */ /* 0x082ff00000001804 */
[C---:B------:R-:W-:Y:S04]  /*1b540*/  HMMA.16816.F32 R8, R180.reuse, R100, R8 ;  /* 0x00000064b408723c */ /* 0x040fe80000001808 */
[----:B--2---:R-:W-:Y:S04]  /*1b550*/  ISETP.GT.AND P0, PT, R234, R110, PT ;  /* 0x0000006eea00720c */ /* 0x004fe80003f04270 */
        /* <DEDUP_REMOVED lines=18> */
[----:B------:R-:W-:Y:S05]  /*1b680*/  LDSM.16.M88.4 R100, [R192+0x2000] ;  /* 0x00200000c064783b */ /* 0x000fea0000000200 */
[----:B------:R-:W1:Y:S02]  /*1b690*/  LDSM.16.M88.4 R176, [R189+0x7000] ;  /* 0x00700000bdb0783b */ /* 0x000e640000000200 */
        /* <DEDUP_REMOVED lines=80> */
[----:B------:R-:W1:Y:S01]  /*1bba0*/  LDSM.16.M88.4 R176, [R191+0x8c00] ;  /* 0x008c0000bfb0783b */ /* 0x000e620000000200 */
[----:B------:R-:W-:Y:S04]  /*1bbb0*/  DEPBAR.LE SB0, 0x0 ;  /* 0x000080000000791a */ /* 0x000fe80000000000 */
[----:B------:R-:W-:Y:S02]  /*1bbc0*/  BAR.SYNC.DEFER_BLOCKING 0x0 ;  /* 0x0000000000007b1d */ /* 0x000fe40000010000 */
[-C--:B-1----:R-:W-:Y:S08]  /*1bbd0*/  HMMA.16816.F32 R52, R100, R176.reuse, R52 ;  /* 0x000000b06434723c */ /* 0x082ff00000001834 */
[C---:B------:R-:W-:Y:S08]  /*1bbe0*/  HMMA.16816.F32 R56, R180.reuse, R176, R56 ;  /* 0x000000b0b438723c */ /* 0x040ff00000001838 */
[-C--:B------:R-:W-:Y:S08]  /*1bbf0*/  HMMA.16816.F32 R60, R180, R178.reuse, R60 ;  /* 0x000000b2b43c723c */ /* 0x080ff0000000183c */
[----:B------:R-:W-:Y:S01]  /*1bc00*/  HMMA.16816.F32 R64, R100, R178, R64 ;  /* 0x000000b26440723c */ /* 0x000fe20000001840 */
[----:B------:R-:W-:Y:S07]  /*1bc10*/  @!UPT UIADD3 URZ, URZ, URZ, URZ ;  /* 0x0000003f3f3ff290 */ /* 0x000fee000fffe03f */
[----:B------:R-:W-:-:S11]  /*1bc20*/  @!P0 BRA `(.L_x_820) ;  /* 0x000003d000008947 */ /* 0x000fd60003800000 */
[----:B------:R-:W2:Y:S01]  /*1bc30*/  LDL R185, [R1+0x1d8] ;  /* 0x0001d80001b97983 */ /* 0x000ea20000100800 */
[----:B------:R-:W-:Y:S03]  /*1bc40*/  IADD3 R0, R107, -0x2, RZ ;  /* 0xfffffffe6b007810 */ /* 0x000fe60007ffe0ff */
[----:B------:R-:W3:Y:S01]  /*1bc50*/  LDL.64 R200, [R1+0x1a8] ;  /* 0x0001a80001c87983 */ /* 0x000ee20000100a00 */
[----:B------:R-:W-:Y:S03]  /*1bc60*/  SHF.R.S32.HI R100, RZ, 0x1f, R0 ;  /* 0x0000001fff647819 */ /* 0x000fe60000011400 */
[----:B------:R-:W4:Y:S04]  /*1bc70*/  LDL.64 R186, [R1+0x1c8] ;  /* 0x0001c80001ba7983 */ /* 0x000f280000100a00 */
[----:B------:R-:W5:Y:S04]  /*1bc80*/  LDL R111, [R1+0x1a4] ;  /* 0x0001a400016f7983 */ /* 0x000f680000100800 */
[----:B------:R-:W4:Y:S04]  /*1bc90*/  LDL R110, [R1+0x1c0] ;  /* 0x0001c000016e7983 */ /* 0x000f280000100800 */
[----:B------:R-:W4:Y:S04]  /*1bca0*/  LDL R184, [R1+0x1c4] ;  /* 0x0001c40001b87983 */ /* 0x000f280000100800 */
[----:B------:R1:W-:Y:S04]  /*1bcb0*/  @P5 STS [R195+0x6000], RZ ;  /* 0x006000ffc3005388 */ /* 0x0003e80000000800 */
[----:B------:R1:W-:Y:S04]  /*1bcc0*/  @P5 STS [R195+0x6004], RZ ;  /* 0x006004ffc3005388 */ /* 0x0003e80000000800 */
[----:B------:R1:W-:Y:S01]  /*1bcd0*/  @P5 STS.64 [R195+0x6008], RZ ;  /* 0x006008ffc3005388 */ /* 0x0003e20000000a00 */
[----:B--2---:R-:W-:Y:S02]  /*1bce0*/  IMAD R2, R185, R0, RZ ;  /* 0x00000000b9027224 */ /* 0x004fe400078e02ff */
[----:B---3--:R-:W-:Y:S02]  /*1bcf0*/  IMAD.MOV.U32 R101, RZ, RZ, R201 ;  /* 0x000000ffff657224 */ /* 0x008fe400078e00c9 */
[-C--:B-----5:R-:W-:Y:S02]  /*1bd00*/  IMAD R2, R100, R111.reuse, R2 ;  /* 0x0000006f64027224 */ /* 0x0a0fe400078e0202 */
[----:B----4-:R-:W-:Y:S04]  /*1bd10*/  IMAD.MOV.U32 R100, RZ, RZ, R186 ;  /* 0x000000ffff647224 */ /* 0x010fe800078e00ba */
[----:B------:R-:W-:Y:S04]  /*1bd20*/  IMAD.WIDE.U32 R100, R0, R111, R100 ;  /* 0x0000006f00647225 */ /* 0x000fe800078e0064 */
[----:B------:R-:W-:Y:S01]  /*1bd30*/  IMAD.IADD R0, R101, 0x1, R2 ;  /* 0x0000000165007824 */ /* 0x000fe200078e0202 */
[CC--:B------:R-:W-:Y:S04]  /*1bd40*/  @!P5 LEA R102, P0, R100.reuse, R216.reuse, 0x1 ;  /* 0x000000d86466d211 */ /* 0x0c0fe800078008ff */
[CCC-:B------:R-:W-:Y:S05]  /*1bd50*/  @!P5 LEA.HI.X R103, R100.reuse, R217.reuse, R0.reuse, 0x1, P0 ;  /* 0x000000d96467d211 */ /* 0x1c0fea00000f0c00 */
[----:B------:R-:W-:Y:S01]  /*1bd60*/  @!PT LDS RZ, [RZ] ;  /* 0x00000000fffff984 */ /* 0x000fe20000000800 */
[----:B------:R-:W-:Y:S01]  /*1bd70*/  @!PT LDS RZ, [RZ] ;  /* 0x00000000fffff984 */ /* 0x000fe20000000800 */
[----:B------:R-:W-:Y:S01]  /*1bd80*/  @!PT LDS RZ, [RZ] ;  /* 0x00000000fffff984 */ /* 0x000fe20000000800 */
[----:B------:R2:W-:Y:S04]  /*1bd90*/  @!P5 LDGSTS.E.BYPASS.LTC128B.128 [R195+0x6000], [R102.64] ;  /* 0x0600000066c3dfae */ /* 0x0005e8000b901d44 */
[----:B------:R1:W-:Y:S01]  /*1bda0*/  @P4 STS.128 [R195+0x7000], RZ ;  /* 0x007000ffc3004388 */ /* 0x0003e20000000c00 */
[CC--:B--2---:R-:W-:Y:S04]  /*1bdb0*/  @!P4 LEA R102, P0, R100.reuse, R216.reuse, 0x1 ;  /* 0x000000d86466c211 */ /* 0x0c4fe800078008ff */
[CCC-:B------:R-:W-:Y:S05]  /*1bdc0*/  @!P4 LEA.HI.X R103, R100.reuse, R217.reuse, R0.reuse, 0x1, P0 ;  /* 0x000000d96467c211 */ /* 0x1c0fea00000f0c00 */
[----:B------:R-:W-:Y:S01]  /*1bdd0*/  @!PT LDS RZ, [RZ] ;  /* 0x00000000fffff984 */ /* 0x000fe20000000800 */
[----:B------:R-:W-:Y:S01]  /*1bde0*/  @!PT LDS RZ, [RZ] ;  /* 0x00000000fffff984 */ /* 0x000fe20000000800 */
[----:B------:R-:W-:Y:S01]  /*1bdf0*/  @!PT LDS RZ, [RZ] ;  /* 0x00000000fffff984 */ /* 0x000fe20000000800 */
[----:B------:R2:W-:Y:S04]  /*1be00*/  @!P4 LDGSTS.E.BYPASS.LTC128B.128 [R195+0x7000], [R102.64+0x40] ;  /* 0x0700004066c3cfae */ /* 0x0005e8000b901d44 */
[----:B------:R1:W-:Y:S01]  /*1be10*/  @P3 STS.128 [R195+0x8000], RZ ;  /* 0x008000ffc3003388 */ /* 0x0003e20000000c00 */
[C---:B--2---:R-:W-:Y:S04]  /*1be20*/  @!P3 LEA R102, P0, R100.reuse, R216, 0x1 ;  /* 0x000000d86466b211 */ /* 0x044fe800078008ff */
[-CC-:B------:R-:W-:Y:S02]  /*1be30*/  @!P3 LEA.HI.X R103, R100, R217.reuse, R0.reuse, 0x1, P0 ;  /* 0x000000d96467b211 */ /* 0x180fe400000f0c00 */
[----:B------:R-:W-:Y:S03]  /*1be40*/  IADD3 R100, P1, R110, R100, RZ ;  /* 0x000000646e647210 */ /* 0x000fe60007f3e0ff */
[----:B------:R-:W-:Y:S01]  /*1be50*/  @!PT LDS RZ, [RZ] ;  /* 0x00000000fffff984 */ /* 0x000fe20000000800 */
[----:B------:R-:W-:Y:S01]  /*1be60*/  @!PT LDS RZ, [RZ] ;  /* 0x00000000fffff984 */ /* 0x000fe20000000800 */
[----:B------:R-:W-:Y:S01]  /*1be70*/  @!PT LDS RZ, [RZ] ;  /* 0x00000000fffff984 */ /* 0x000fe20000000800 */
[----:B------:R2:W-:Y:S01]  /*1be80*/  @!P3 LDGSTS.E.BYPASS.LTC128B.128 [R195+0x8000], [R102.64+0x80] ;  /* 0x0800008066c3bfae */ /* 0x0005e2000b901d44 */
[-C--:B------:R-:W-:Y:S01]  /*1be90*/  @!P5 LEA R110, P0, R100, R216.reuse, 0x1 ;  /* 0x000000d8646ed211 */ /* 0x080fe200078008ff */
[----:B------:R-:W-:Y:S02]  /*1bea0*/  IMAD.X R0, R184, 0x1, R0, P1 ;  /* 0x00000001b8007824 */ /* 0x000fe400008e0600 */
[----:B------:R1:W-:Y:S03]  /*1beb0*/  @P5 STS.128 [R195+0x6800], RZ ;  /* 0x006800ffc3005388 */ /* 0x0003e60000000c00 */
        /* <DEDUP_REMOVED lines=14> */
[----:B------:R-:W-:Y:S05]  /*1bfa0*/  @!P3 LEA.HI.X R103, R100, R217, R0, 0x1, P0 ;  /* 0x000000d96467b211 */ /* 0x000fea00000f0c00 */
[----:B------:R-:W-:Y:S01]  /*1bfb0*/  @!PT LDS RZ, [RZ] ;  /* 0x00000000fffff984 */ /* 0x000fe20000000800 */
[----:B------:R-:W-:Y:S01]  /*1bfc0*/  @!PT LDS RZ, [RZ] ;  /* 0x00000000fffff984 */ /* 0x000fe20000000800 */
[----:B------:R-:W-:Y:S01]  /*1bfd0*/  @!PT LDS RZ, [RZ] ;  /* 0x00000000fffff984 */ /* 0x000fe20000000800 */
[----:B------:R1:W-:Y:S04]  /*1bfe0*/  @!P3 LDGSTS.E.BYPASS.LTC128B.128 [R195+0x8800], [R102.64+0x80] ;  /* 0x0880008066c3bfae */ /* 0x0003e8000b901d44 */
[----:B------:R-:W0:Y:S02]  /*1bff0*/  LDGDEPBAR ;  /* 0x00000000000079af */ /* 0x000e240000000000 */
.L_x_820:
[----:B------:R-:W-:Y:S05]  /*1c000*/  BSYNC B0 ;  /* 0x0000000000007941 */ /* 0x000fea0003800000 */
.L_x_819:
[----:B------:R-:W2:Y:S08]  /*1c010*/  S2R R0, SR_TID.X ;  /* 0x0000000000007919 */ /* 0x000eb00000002100 */
[----:B------:R-:W-:Y:S04]  /*1c020*/  STL [R1+0x1f0], R191 ;  /* 0x0001f0bf01007387 */ /* 0x000fe80000100800 */
[----:B------:R-:W-:Y:S01]  /*1c030*/  STL [R1+0x1ec], R189 ;  /* 0x0001ecbd01007387 */ /* 0x000fe20000100800 */
[----:B--2---:R-:W-:Y:S05]  /*1c040*/  IMAD.SHL.U32 R0, R0, 0x2, RZ ;  /* 0x0000000200007824 */ /* 0x004fea00078e00ff */
[----:B------:R-:W-:Y:S05]  /*1c050*/  LOP3.LUT R0, R0, 0x6, RZ, 0xc0, !PT ;  /* 0x0000000600007812 */ /* 0x000fea00078ec0ff */
[----:B------:R-:W-:Y:S05]  /*1c060*/  IMAD R2, R234, 0x40, R0 ;  /* 0x00000040ea027824 */ /* 0x000fea00078e0200 */
[C---:B------:R-:W-:Y:S02]  /*1c070*/  IADD3 R0, R2.reuse, 0x1, RZ ;  /* 0x0000000102007810 */ /* 0x040fe40007ffe0ff */
[-C--:B------:R-:W-:Y:S02]  /*1c080*/  ISETP.GE.AND P3, PT, R2, R205.reuse, PT ;  /* 0x000000cd0200720c */ /* 0x080fe40003f66270 */
[C---:B------:R-:W-:Y:S02]  /*1c090*/  ISETP.GE.AND P0, PT, R0.reuse, R204, PT ;  /* 0x000000cc0000720c */ /* 0x040fe40003f06270 */
[C---:B------:R-:W-:Y:S02]  /*1c0a0*/  ISETP.GE.AND P2, PT, R0.reuse, R205, PT ;  /* 0x000000cd0000720c */ /* 0x040fe40003f46270 */
[C---:B------:R-:W-:Y:S02]  /*1c0b0*/  ISETP.GE.AND P6, PT, R0.reuse, R207, PT ;  /* 0x000000cf0000720c */ /* 0x040fe40003fc6270 */
[C---:B------:R-:W-:Y:S02]  /*1c0c0*/  ISETP.GE.AND P5, PT, R0.reuse, R206, PT ;  /* 0x000000ce0000720c */ /* 0x040fe40003fa6270 */
[C---:B------:R-:W-:Y:S02]  /*1c0d0*/  ISETP.GE.OR P0, PT, R0.reuse, R209, !P0 ;  /* 0x000000d10000720c */ /* 0x040fe40004706670 */
[C---:B------:R-:W-:Y:S02]  /*1c0e0*/  ISETP.GE.OR P2, PT, R0.reuse, R210, !P2 ;  /* 0x000000d20000720c */ /* 0x040fe40005746670 */
[C---:B------:R-:W-:Y:S02]  /*1c0f0*/  ISETP.GE.OR P6, PT, R0.reuse, R212, !P6 ;  /* 0x000000d40000720c */ /* 0x040fe400077c6670 */
[----:B------:R-:W-:Y:S02]  /*1c100*/  ISETP.GE.OR P5, PT, R0, R211, !P5 ;  /* 0x000000d30000720c */ /* 0x000fe40006fa6670 */
[C---:B------:R-:W-:Y:S01]  /*1c110*/  ISETP.GE.OR P3, PT, R2.reuse, R210, !P3 ;  /* 0x000000d20200720c */ /* 0x040fe20005f66670 */
[----:B------:R-:W2:Y:S01]  /*1c120*/  LD.E R0, [R108.64+0xdc] ;  /* 0x0000dc046c007980 */ /* 0x000ea2000c101900 */
[----:B------:R-:W-:Y:S02]  /*1c130*/  IADD3 R100, R2, 0x9, RZ ;  /* 0x0000000902647810 */ /* 0x000fe40007ffe0ff */
[----:B-1----:R-:W-:Y:S02]  /*1c140*/  FSEL R110, R8, -INF , !P3 ;  /* 0xff800000086e7808 */ /* 0x002fe40005800000 */
[----:B------:R-:W-:Y:S02]  /*1c150*/  IADD3 R8, R2, 0x8, RZ ;  /* 0x0000000802087810 */ /* 0x000fe40007ffe0ff */
[-C--:B------:R-:W-:Y:S02]  /*1c160*/  ISETP.GE.AND P3, PT, R100, R205.reuse, PT ;  /* 0x000000cd6400720c */ /* 0x080fe40003f66270 */
[----:B------:R-:W-:Y:S02]  /*1c170*/  FSEL R111, R11, -INF , !P0 ;  /* 0xff8000000b6f7808 */ /* 0x000fe40004000000 */
[----:B------:R-:W-:Y:S02]  /*1c180*/  FSEL R180, R9, -INF , !P2 ;  /* 0xff80000009b47808 */ /* 0x000fe40005000000 */
[----:B------:R-:W-:Y:S02]  /*1c190*/  IADD3 R11, R2, 0x10, RZ ;  /* 0x00000010020b7810 */ /* 0x000fe40007ffe0ff */
[----:B------:R-:W-:Y:S02]  /*1c1a0*/  ISETP.GE.AND P2, PT, R8, R204, PT ;  /* 0x000000cc0800720c */ /* 0x000fe40003f46270 */
[----:B------:R-:W-:Y:S02]  /*1c1b0*/  ISETP.GE.OR P3, PT, R100, R210, !P3 ;  /* 0x000000d26400720c */ /* 0x000fe40005f66670 */
[-C--:B------:R-:W-:Y:S02]  /*1c1c0*/  ISETP.GE.AND P1, PT, R2, R204.reuse, PT ;  /* 0x000000cc0200720c */ /* 0x080fe40003f26270 */
[C---:B------:R-:W-:Y:S02]  /*1c1d0*/  ISETP.GE.AND P4, PT, R8.reuse, R205, PT ;  /* 0x000000cd0800720c */ /* 0x040fe40003f86270 */
[----:B------:R-:W-:Y:S02]  /*1c1e0*/  ISETP.GE.OR P2, PT, R8, R209, !P2 ;  /* 0x000000d10800720c */ /* 0x000fe40005746670 */
[----:B------:R-:W-:Y:S02]  /*1c1f0*/  FSEL R186, R13, -INF , !P3 ;  /* 0xff8000000dba7808 */ /* 0x000fe40005800000 */
[C---:B------:R-:W-:Y:S02]  /*1c200*/  ISETP.GE.AND P3, PT, R11.reuse, R205, PT ;  /* 0x000000cd0b00720c */ /* 0x040fe40003f66270 */
[C---:B------:R-:W-:Y:S02]  /*1c210*/  IADD3 R9, R2.reuse, 0x18, RZ ;  /* 0x0000001802097810 */ /* 0x040fe40007ffe0ff */
[CC--:B------:R-:W-:Y:S02]  /*1c220*/  ISETP.GE.OR P1, PT, R2.reuse, R209.reuse, !P1 ;  /* 0x000000d10200720c */ /* 0x0c0fe40004f26670 */
[----:B------:R-:W-:Y:S02]  /*1c230*/  IADD3 R101, R2, 0x11, RZ ;  /* 0x0000001102657810 */ /* 0x000fe40007ffe0ff */
[C---:B------:R-:W-:Y:S02]  /*1c240*/  ISETP.GE.AND P0, PT, R11.reuse, R204, PT ;  /* 0x000000cc0b00720c */ /* 0x040fe40003f06270 */
[-C--:B------:R-:W-:Y:S02]  /*1c250*/  ISETP.GE.OR P4, PT, R8, R210.reuse, !P4 ;  /* 0x000000d20800720c */ /* 0x080fe40006786670 */
[----:B------:R-:W-:Y:S02]  /*1c260*/  FSEL R176, R14, -INF , !P2 ;  /* 0xff8000000eb07808 */ /* 0x000fe40005000000 */
[----:B------:R-:W-:Y:S02]  /*1c270*/  ISETP.GE.OR P3, PT, R11, R210, !P3 ;  /* 0x000000d20b00720c */ /* 0x000fe40005f66670 */
[----:B------:R-:W-:Y:S02]  /*1c280*/  FSEL R14, R5, -INF , !P6 ;  /* 0xff800000050e7808 */ /* 0x000fe40007000000 */
        /* <DEDUP_REMOVED lines=8> */
[-C--:B------:R-:W-:Y:S02]  /*1c310*/  ISETP.GE.OR P6, PT, R9, R209.reuse, !P6 ;  /* 0x000000d10900720c */ /* 0x080fe400077c6670 */
[----:B------:R-:W-:Y:S02]  /*1c320*/  ISETP.GE.OR P1, PT, R100, R209, !P1 ;  /* 0x000000d16400720c */ /* 0x000fe40004f26670 */
[----:B------:R-:W-:Y:S02]  /*1c330*/  ISETP.GE.OR P0, PT, R101, R210, !P0 ;  /* 0x000000d26500720c */ /* 0x000fe40004706670 */
[C---:B------:R-:W-:Y:S02]  /*1c340*/  ISETP.GE.OR P3, PT, R2.reuse, R211, !P3 ;  /* 0x000000d30200720c */ /* 0x040fe40005f66670 */
[----:B------:R-:W-:Y:S02]  /*1c350*/  IADD3 R10, R2, 0x19, RZ ;  /* 0x00000019020a7810 */ /* 0x000fe40007ffe0ff */
[----:B------:R-:W-:Y:S02]  /*1c360*/  FSEL R30, R30, -INF , !P6 ;  /* 0xff8000001e1e7808 */ /* 0x000fe40007000000 */
[----:B------:R-:W-:Y:S02]  /*1c370*/  ISETP.GE.AND P6, PT, R100, R206, PT ;  /* 0x000000ce6400720c */ /* 0x000fe40003fc6270 */
[----:B------:R-:W-:Y:S02]  /*1c380*/  FSEL R178, R15, -INF , !P1 ;  /* 0xff8000000fb27808 */ /* 0x000fe40004800000 */
[-C--:B------:R-:W-:Y:S02]  /*1c390*/  ISETP.GE.AND P1, PT, R101, R204.reuse, PT ;  /* 0x000000cc6500720c */ /* 0x080fe40003f26270 */
[----:B------:R-:W-:Y:S02]  /*1c3a0*/  FSEL R25, R25, -INF , !P0 ;  /* 0xff80000019197808 */ /* 0x000fe40004000000 */
[----:B------:R-:W-:Y:S02]  /*1c3b0*/  FSEL R13, R6, -INF , !P3 ;  /* 0xff800000060d7808 */ /* 0x000fe40005800000 */
[----:B------:R-:W-:Y:S02]  /*1c3c0*/  ISETP.GE.AND P0, PT, R10, R204, PT ;  /* 0x000000cc0a00720c */ /* 0x000fe40003f06270 */
[----:B------:R-:W-:Y:S02]  /*1c3d0*/  ISETP.GE.AND P3, PT, R9, R205, PT ;  /* 0x000000cd0900720c */ /* 0x000fe40003f66270 */
[----:B------:R-:W-:Y:S02]  /*1c3e0*/  ISETP.GE.OR P6, PT, R100, R211, !P6 ;  /* 0x000000d36400720c */ /* 0x000fe400077c6670 */
[C---:B------:R-:W-:Y:S02]  /*1c3f0*/  IADD3 R5, R2.reuse, 0x20, RZ ;  /* 0x0000002002057810 */ /* 0x040fe40007ffe0ff */
[----:B------:R-:W-:Y:S02]  /*1c400*/  ISETP.GE.AND P2, PT, R2, R207, PT ;  /* 0x000000cf0200720c */ /* 0x000fe40003f46270 */
[-C--:B------:R-:W-:Y:S02]  /*1c410*/  ISETP.GE.OR P1, PT, R101, R209.reuse, !P1 ;  /* 0x000000d16500720c */ /* 0x080fe40004f26670 */
[----:B------:R-:W-:Y:S02]  /*1c420*/  ISETP.GE.OR P0, PT, R10, R209, !P0 ;  /* 0x000000d10a00720c */ /* 0x000fe40004706670 */
[----:B------:R-:W-:Y:S02]  /*1c430*/  ISETP.GE.OR P3, PT, R9, R210, !P3 ;  /* 0x000000d20900720c */ /* 0x000fe40005f66670 */
[----:B------:R-:W-:Y:S02]  /*1c440*/  FSEL R19, R19, -INF , !P6 ;  /* 0xff80000013137808 */ /* 0x000fe40007000000 */
[----:B------:R-:W-:Y:S02]  /*1c450*/  ISETP.GE.AND P6, PT, R5, R204, PT ;  /* 0x000000cc0500720c */ /* 0x000fe40003fc6270 */
[----:B------:R-:W-:Y:S02]  /*1c460*/  FSEL R26, R26, -INF , !P4 ;  /* 0xff8000001a1a7808 */ /* 0x000fe40006000000 */
[CC--:B------:R-:W-:Y:S02]  /*1c470*/  ISETP.GE.AND P4, PT, R8.reuse, R207.reuse, PT ;  /* 0x000000cf0800720c */ /* 0x0c0fe40003f86270 */
[----:B------:R-:W-:Y:S02]  /*1c480*/  FSEL R27, R27, -INF , !P1 ;  /* 0xff8000001b1b7808 */ /* 0x000fe40004800000 */
[----:B------:R-:W-:Y:S02]  /*1c490*/  ISETP.GE.AND P1, PT, R8, R206, PT ;  /* 0x000000ce0800720c */ /* 0x000fe40003f26270 */
[----:B------:R-:W-:Y:S02]  /*1c4a0*/  ISETP.GE.OR P2, PT, R2, R212, !P2 ;  /* 0x000000d40200720c */ /* 0x000fe40005746670 */
[----:B------:R-:W-:Y:S02]  /*1c4b0*/  FSEL R31, R31, -INF , !P0 ;  /* 0xff8000001f1f7808 */ /* 0x000fe40004000000 */
[C---:B------:R-:W-:Y:S02]  /*1c4c0*/  ISETP.GE.AND P0, PT, R11.reuse, R207, PT ;  /* 0x000000cf0b00720c */ /* 0x040fe40003f06270 */
[----:B------:R-:W-:Y:S02]  /*1c4d0*/  FSEL R28, R28, -INF , !P3 ;  /* 0xff8000001c1c7808 */ /* 0x000fe40005800000 */
[----:B------:R-:W-:Y:S02]  /*1c4e0*/  ISETP.GE.AND P3, PT, R11, R206, PT ;  /* 0x000000ce0b00720c */ /* 0x000fe40003f66270 */
[----:B------:R-:W-:Y:S02]  /*1c4f0*/  ISETP.GE.OR P6, PT, R5, R209, !P6 ;  /* 0x000000d10500720c */ /* 0x000fe400077c6670 */
[CC--:B------:R-:W-:Y:S02]  /*1c500*/  ISETP.GE.OR P4, PT, R8.reuse, R212.reuse, !P4 ;  /* 0x000000d40800720c */ /* 0x0c0fe40006786670 */
[----:B------:R-:W-:Y:S02]  /*1c510*/  ISETP.GE.OR P1, PT, R8, R211, !P1 ;  /* 0x000000d30800720c */ /* 0x000fe40004f26670 */
[----:B------:R-:W-:Y:S02]  /*1c520*/  FSEL R12, R4, -INF , !P2 ;  /* 0xff800000040c7808 */ /* 0x000fe40005000000 */
[----:B------:R-:W-:Y:S02]  /*1c530*/  FSEL R15, R7, -INF , !P5 ;  /* 0xff800000070f7808 */ /* 0x000fe40006800000 */
[----:B------:R-:W-:Y:S02]  /*1c540*/  ISETP.GE.AND P5, PT, R100, R207, PT ;  /* 0x000000cf6400720c */ /* 0x000fe40003fa6270 */
[C---:B------:R-:W-:Y:S02]  /*1c550*/  ISETP.GE.OR P0, PT, R11.reuse, R212, !P0 ;  /* 0x000000d40b00720c */ /* 0x040fe40004706670 */
[----:B------:R-:W-:Y:S02]  /*1c560*/  ISETP.GE.OR P3, PT, R11, R211, !P3 ;  /* 0x000000d30b00720c */ /* 0x000fe40005f66670 */
[----:B------:R-:W-:Y:S02]  /*1c570*/  IADD3 R8, R2, 0x21, RZ ;  /* 0x0000002102087810 */ /* 0x000fe40007ffe0ff */
[----:B------:R-:W-:Y:S02]  /*1c580*/  FSEL R42, R42, -INF , !P6 ;  /* 0xff8000002a2a7808 */ /* 0x000fe40007000000 */
[----:B------:R-:W-:Y:S02]  /*1c590*/  ISETP.GE.AND P6, PT, R101, R206, PT ;  /* 0x000000ce6500720c */ /* 0x000fe40003fc6270 */
[C---:B------:R-:W-:Y:S02]  /*1c5a0*/  IADD3 R4, R2.reuse, 0x28, RZ ;  /* 0x0000002802047810 */ /* 0x040fe40007ffe0ff */
[----:B------:R-:W-:Y:S02]  /*1c5b0*/  IADD3 R7, R2, 0x29, RZ ;  /* 0x0000002902077810 */ /* 0x000fe40007ffe0ff */
[-C--:B------:R-:W-:Y:S02]  /*1c5c0*/  ISETP.GE.AND P2, PT, R10, R205.reuse, PT ;  /* 0x000000cd0a00720c */ /* 0x080fe40003f46270 */
[----:B------:R-:W-:Y:S02]  /*1c5d0*/  ISETP.GE.OR P5, PT, R100, R212, !P5 ;  /* 0x000000d46400720c */ /* 0x000fe40006fa6670 */
[----:B------:R-:W-:Y:S02]  /*1c5e0*/  FSEL R16, R16, -INF , !P4 ;  /* 0xff80000010107808 */ /* 0x000fe40006000000 */
[----:B------:R-:W-:Y:S02]  /*1c5f0*/  FSEL R18, R18, -INF , !P1 ;  /* 0xff80000012127808 */ /* 0x000fe40004800000 */
[-C--:B------:R-:W-:Y:S02]  /*1c600*/  ISETP.GE.AND P1, PT, R8, R204.reuse, PT ;  /* 0x000000cc0800720c */ /* 0x080fe40003f26270 */
[----:B------:R-:W-:Y:S02]  /*1c610*/  ISETP.GE.AND P4, PT, R5, R205, PT ;  /* 0x000000cd0500720c */ /* 0x000fe40003f86270 */
[----:B------:R-:W-:Y:S02]  /*1c620*/  ISETP.GE.OR P6, PT, R101, R211, !P6 ;  /* 0x000000d36500720c */ /* 0x000fe400077c6670 */
[----:B------:R-:W-:Y:S02]  /*1c630*/  FSEL R20, R20, -INF , !P0 ;  /* 0xff80000014147808 */ /* 0x000fe40004000000 */
[----:B------:R-:W-:Y:S02]  /*1c640*/  FSEL R22, R22, -INF , !P3 ;  /* 0xff80000016167808 */ /* 0x000fe40005800000 */
[----:B------:R-:W-:Y:S02]  /*1c650*/  ISETP.GE.AND P0, PT, R7, R204, PT ;  /* 0x000000cc0700720c */ /* 0x000fe40003f06270 */
[----:B------:R-:W-:Y:S02]  /*1c660*/  ISETP.GE.AND P3, PT, R4, R205, PT ;  /* 0x000000cd0400720c */ /* 0x000fe40003f66270 */
[-C--:B------:R-:W-:Y:S02]  /*1c670*/  ISETP.GE.OR P2, PT, R10, R210.reuse, !P2 ;  /* 0x000000d20a00720c */ /* 0x080fe40005746670 */
[----:B------:R-:W-:Y:S02]  /*1c680*/  FSEL R17, R17, -INF , !P5 ;  /* 0xff80000011117808 */ /* 0x000fe40006800000 */
[----:B------:R-:W-:Y:S02]  /*1c690*/  ISETP.GE.AND P5, PT, R101, R207, PT ;  /* 0x000000cf6500720c */ /* 0x000fe40003fa6270 */
[-C--:B------:R-:W-:Y:S02]  /*1c6a0*/  ISETP.GE.OR P1, PT, R8, R209.reuse, !P1 ;  /* 0x000000d10800720c */ /* 0x080fe40004f26670 */
[----:B------:R-:W-:Y:S02]  /*1c6b0*/  ISETP.GE.OR P4, PT, R5, R210, !P4 ;  /* 0x000000d20500720c */ /* 0x000fe40006786670 */
[----:B------:R-:W-:Y:S02]  /*1c6c0*/  FSEL R23, R23, -INF , !P6 ;  /* 0xff80000017177808 */ /* 0x000fe40007000000 */
[C---:B------:R-:W-:Y:S02]  /*1c6d0*/  ISETP.GE.AND P6, PT, R4.reuse, R204, PT ;  /* 0x000000cc0400720c */ /* 0x040fe40003fc6270 */
[----:B------:R-:W-:Y:S02]  /*1c6e0*/  ISETP.GE.OR P0, PT, R7, R209, !P0 ;  /* 0x000000d10700720c */ /* 0x000fe40004706670 */
[----:B------:R-:W-:Y:S02]  /*1c6f0*/  ISETP.GE.OR P3, PT, R4, R210, !P3 ;  /* 0x000000d20400720c */ /* 0x000fe40005f66670 */
[----:B------:R-:W-:Y:S02]  /*1c700*/  FSEL R29, R29, -INF , !P2 ;  /* 0xff8000001d1d7808 */ /* 0x000fe40005000000 */
[----:B------:R-:W-:Y:S02]  /*1c710*/  ISETP.GE.AND P2, PT, R8, R205, PT ;  /* 0x000000cd0800720c */ /* 0x000fe40003f46270 */
[----:B------:R-:W-:Y:S02]  /*1c720*/  FSEL R43, R43, -INF , !P1 ;  /* 0xff8000002b2b7808 */ /* 0x000fe40004800000 */
[C---:B------:R-:W-:Y:S02]  /*1c730*/  ISETP.GE.AND P1, PT, R9.reuse, R207, PT ;  /* 0x000000cf0900720c */ /* 0x040fe40003f26270 */
[----:B------:R-:W-:Y:S02]  /*1c740*/  FSEL R40, R40, -INF , !P4 ;  /* 0xff80000028287808 */ /* 0x000fe40006000000 */
[----:B------:R-:W-:Y:S02]  /*1c750*/  ISETP.GE.AND P4, PT, R9, R206, PT ;  /* 0x000000ce0900720c */ /* 0x000fe40003f86270 */
[----:B------:R-:W-:Y:S02]  /*1c760*/  ISETP.GE.OR P5, PT, R101, R212, !P5 ;  /* 0x000000d46500720c */ /* 0x000fe40006fa6670 */
[----:B------:R-:W-:Y:S02]  /*1c770*/  ISETP.GE.OR P6, PT, R4, R209, !P6 ;  /* 0x000000d10400720c */ /* 0x000fe400077c6670 */
[----:B------:R-:W-:Y:S02]  /*1c780*/  FSEL R47, R47, -INF , !P0 ;  /* 0xff8000002f2f7808 */ /* 0x000fe40004000000 */
[C---:B------:R-:W-:Y:S02]  /*1c790*/  ISETP.GE.AND P0, PT, R5.reuse, R207, PT ;  /* 0x000000cf0500720c */ /* 0x040fe40003f06270 */
[----:B------:R-:W-:Y:S02]  /*1c7a0*/  FSEL R44, R44, -INF , !P3 ;  /* 0xff8000002c2c7808 */ /* 0x000fe40005800000 */
[----:B------:R-:W-:Y:S02]  /*1c7b0*/  ISETP.GE.AND P3, PT, R5, R206, PT ;  /* 0x000000ce0500720c */ /* 0x000fe40003f66270 */
[----:B------:R-:W-:Y:S02]  /*1c7c0*/  ISETP.GE.OR P2, PT, R8, R210, !P2 ;  /* 0x000000d20800720c */ /* 0x000fe40005746670 */
[C---:B------:R-:W-:Y:S02]  /*1c7d0*/  ISETP.GE.OR P1, PT, R9.reuse, R212, !P1 ;  /* 0x000000d40900720c */ /* 0x040fe40004f26670 */
[----:B------:R-:W-:Y:S02]  /*1c7e0*/  ISETP.GE.OR P4, PT, R9, R211, !P4 ;  /* 0x000000d30900720c */ /* 0x000fe40006786670 */
[----:B------:R-:W-:Y:S02]  /*1c7f0*/  FSEL R21, R21, -INF , !P5 ;  /* 0xff80000015157808 */ /* 0x000fe40006800000 */
[----:B------:R-:W-:Y:S02]  /*1c800*/  ISETP.GE.AND P5, PT, R10, R207, PT ;  /* 0x000000cf0a00720c */ /* 0x000fe40003fa6270 */
[----:B------:R-:W-:Y:S02]  /*1c810*/  FSEL R46, R46, -INF , !P6 ;  /* 0xff8000002e2e7808 */ /* 0x000fe40007000000 */
[----:B------:R-:W-:Y:S02]  /*1c820*/  ISETP.GE.AND P6, PT, R10, R206, PT ;  /* 0x000000ce0a00720c */ /* 0x000fe40003fc6270 */
[CC--:B------:R-:W-:Y:S02]  /*1c830*/  ISETP.GE.OR P0, PT, R5.reuse, R212.reuse, !P0 ;  /* 0x000000d40500720c */ /* 0x0c0fe40004706670 */
[----:B------:R-:W-:Y:S02]  /*1c840*/  ISETP.GE.OR P3, PT, R5, R211, !P3 ;  /* 0x000000d30500720c */ /* 0x000fe40005f66670 */
[C---:B------:R-:W-:Y:S02]  /*1c850*/  IADD3 R6, R2.reuse, 0x30, RZ ;  /* 0x0000003002067810 */ /* 0x040fe40007ffe0ff */
[----:B------:R-:W-:Y:S02]  /*1c860*/  IADD3 R5, R2, 0x31, RZ ;  /* 0x0000003102057810 */ /* 0x000fe40007ffe0ff */
[----:B------:R-:W-:Y:S02]  /*1c870*/  FSEL R41, R41, -INF , !P2 ;  /* 0xff80000029297808 */ /* 0x000fe40005000000 */
[----:B------:R-:W-:Y:S02]  /*1c880*/  ISETP.GE.AND P2, PT, R7, R205, PT ;  /* 0x000000cd0700720c */ /* 0x000fe40003f46270 */
[C---:B------:R-:W-:Y:S02]  /*1c890*/  ISETP.GE.OR P5, PT, R10.reuse, R212, !P5 ;  /* 0x000000d40a00720c */ /* 0x040fe40006fa6670 */
[----:B------:R-:W-:Y:S02]  /*1c8a0*/  ISETP.GE.OR P6, PT, R10, R211, !P6 ;  /* 0x000000d30a00720c */ /* 0x000fe400077c6670 */
[----:B------:R-:W-:Y:S02]  /*1c8b0*/  FSEL R32, R32, -INF , !P1 ;  /* 0xff80000020207808 */ /* 0x000fe40004800000 */
[----:B------:R-:W-:Y:S02]  /*1c8c0*/  FSEL R34, R34, -INF , !P4 ;  /* 0xff80000022227808 */ /* 0x000fe40006000000 */
[----:B------:R-:W-:Y:S02]  /*1c8d0*/  ISETP.GE.AND P1, PT, R5, R204, PT ;  /* 0x000000cc0500720c */ /* 0x000fe40003f26270 */
[C---:B------:R-:W-:Y:S02]  /*1c8e0*/  ISETP.GE.AND P4, PT, R6.reuse, R205, PT ;  /* 0x000000cd0600720c */ /* 0x040fe40003f86270 */
[----:B------:R-:W-:Y:S02]  /*1c8f0*/  ISETP.GE.OR P2, PT, R7, R210, !P2 ;  /* 0x000000d20700720c */ /* 0x000fe40005746670 */
[----:B------:R-:W-:Y:S02]  /*1c900*/  FSEL R33, R33, -INF , !P5 ;  /* 0xff80000021217808 */ /* 0x000fe40006800000 */
[----:B------:R-:W-:Y:S02]  /*1c910*/  FSEL R35, R35, -INF , !P6 ;  /* 0xff80000023237808 */ /* 0x000fe40007000000 */
[----:B------:R-:W-:Y:S02]  /*1c920*/  ISETP.GE.AND P6, PT, R6, R204, PT ;  /* 0x000000cc0600720c */ /* 0x000fe40003fc6270 */
[----:B------:R-:W-:Y:S02]  /*1c930*/  ISETP.GE.AND P5, PT, R8, R207, PT ;  /* 0x000000cf0800720c */ /* 0x000fe40003fa6270 */
[----:B------:R-:W-:Y:S02]  /*1c940*/  ISETP.GE.OR P1, PT, R5, R209, !P1 ;  /* 0x000000d10500720c */ /* 0x000fe40004f26670 */
[C---:B------:R-:W-:Y:S02]  /*1c950*/  ISETP.GE.OR P4, PT, R6.reuse, R210, !P4 ;  /* 0x000000d20600720c */ /* 0x040fe40006786670 */
[----:B------:R-:W-:Y:S02]  /*1c960*/  FSEL R45, R45, -INF , !P2 ;  /* 0xff8000002d2d7808 */ /* 0x000fe40005000000 */
[----:B------:R-:W-:Y:S02]  /*1c970*/  ISETP.GE.AND P2, PT, R5, R205, PT ;  /* 0x000000cd0500720c */ /* 0x000fe40003f46270 */
[----:B------:R-:W-:Y:S02]  /*1c980*/  ISETP.GE.OR P6, PT, R6, R209, !P6 ;  /* 0x000000d10600720c */ /* 0x000fe400077c6670 */
[----:B------:R-:W-:Y:S02]  /*1c990*/  FSEL R59, R59, -INF , !P1 ;  /* 0xff8000003b3b7808 */ /* 0x000fe40004800000 */
[----:B------:R-:W-:Y:S02]  /*1c9a0*/  ISETP.GE.AND P1, PT, R4, R207, PT ;  /* 0x000000cf0400720c */ /* 0x000fe40003f26270 */
[----:B------:R-:W-:Y:S02]  /*1c9b0*/  FSEL R56, R56, -INF , !P4 ;  /* 0xff80000038387808 */ /* 0x000fe40006000000 */
[----:B------:R-:W-:Y:S02]  /*1c9c0*/  ISETP.GE.AND P4, PT, R4, R206, PT ;  /* 0x000000ce0400720c */ /* 0x000fe40003f86270 */
[----:B------:R-:W-:Y:S02]  /*1c9d0*/  ISETP.GE.OR P5, PT, R8, R212, !P5 ;  /* 0x000000d40800720c */ /* 0x000fe40006fa6670 */
[----:B------:R-:W-:Y:S02]  /*1c9e0*/  FSEL R58, R58, -INF , !P6 ;  /* 0xff8000003a3a7808 */ /* 0x000fe40007000000 */
[----:B------:R-:W-:Y:S02]  /*1c9f0*/  ISETP.GE.AND P6, PT, R8, R206, PT ;  /* 0x000000ce0800720c */ /* 0x000fe40003fc6270 */
[----:B------:R-:W-:Y:S02]  /*1ca00*/  ISETP.GE.OR P2, PT, R5, R210, !P2 ;  /* 0x000000d20500720c */ /* 0x000fe40005746670 */
[CC--:B------:R-:W-:Y:S02]  /*1ca10*/  ISETP.GE.OR P1, PT, R4.reuse, R212.reuse, !P1 ;  /* 0x000000d40400720c */ /* 0x0c0fe40004f26670 */
[----:B------:R-:W-:Y:S02]  /*1ca20*/  ISETP.GE.OR P4, PT, R4, R211, !P4 ;  /* 0x000000d30400720c */ /* 0x000fe40006786670 */
[C---:B------:R-:W-:Y:S02]  /*1ca30*/  IADD3 R4, R2.reuse, 0x38, RZ ;  /* 0x0000003802047810 */ /* 0x040fe40007ffe0ff */
[----:B------:R-:W-:Y:S02]  /*1ca40*/  IADD3 R2, R2, 0x39, RZ ;  /* 0x0000003902027810 */ /* 0x000fe40007ffe0ff */
[----:B------:R-:W-:Y:S02]  /*1ca50*/  FSEL R37, R37, -INF , !P5 ;  /* 0xff80000025257808 */ /* 0x000fe40006800000 */
[----:B------:R-:W-:Y:S02]  /*1ca60*/  ISETP.GE.AND P5, PT, R7, R207, PT ;  /* 0x000000cf0700720c */ /* 0x000fe40003fa6270 */
[----:B------:R-:W-:Y:S02]  /*1ca70*/  ISETP.GE.OR P6, PT, R8, R211, !P6 ;  /* 0x000000d30800720c */ /* 0x000fe400077c6670 */
[----:B------:R-:W-:Y:S02]  /*1ca80*/  FSEL R57, R57, -INF , !P2 ;  /* 0xff80000039397808 */ /* 0x000fe40005000000 */
[-C--:B------:R-:W-:Y:S02]  /*1ca90*/  ISETP.GE.AND P2, PT, R2, R205.reuse, PT ;  /* 0x000000cd0200720c */ /* 0x080fe40003f46270 */
[----:B------:R-:W-:Y:S02]  /*1caa0*/  ISETP.GE.OR P5, PT, R7, R212, !P5 ;  /* 0x000000d40700720c */ /* 0x000fe40006fa6670 */
[----:B------:R-:W-:Y:S02]  /*1cab0*/  FSEL R38, R38, -INF , !P3 ;  /* 0xff80000026267808 */ /* 0x000fe40005800000 */
[----:B------:R-:W-:Y:S02]  /*1cac0*/  FSEL R39, R39, -INF , !P6 ;  /* 0xff80000027277808 */ /* 0x000fe40007000000 */
[C---:B------:R-:W-:Y:S02]  /*1cad0*/  ISETP.GE.AND P6, PT, R4.reuse, R204, PT ;  /* 0x000000cc0400720c */ /* 0x040fe40003fc6270 */
[----:B------:R-:W-:Y:S02]  /*1cae0*/  ISETP.GE.AND P3, PT, R4, R205, PT ;  /* 0x000000cd0400720c */ /* 0x000fe40003f66270 */
[----:B------:R-:W-:Y:S02]  /*1caf0*/  ISETP.GE.OR P2, PT, R2, R210, !P2 ;  /* 0x000000d20200720c */ /* 0x000fe40005746670 */
[----:B------:R-:W-:Y:S02]  /*1cb00*/  FSEL R49, R49, -INF , !P5 ;  /* 0xff80000031317808 */ /* 0x000fe40006800000 */
[----:B------:R-:W-:Y:S02]  /*1cb10*/  ISETP.GE.AND P5, PT, R4, R207, PT ;  /* 0x000000cf0400720c */ /* 0x000fe40003fa6270 */
[----:B------:R-:W-:Y:S02]  /*1cb20*/  FSEL R50, R50, -INF , !P4 ;  /* 0xff80000032327808 */ /* 0x000fe40006000000 */
[----:B------:R-:W-:Y:S02]  /*1cb30*/  ISETP.GE.AND P4, PT, R4, R206, PT ;  /* 0x000000ce0400720c */ /* 0x000fe40003f86270 */
[----:B------:R-:W-:Y:S02]  /*1cb40*/  FSEL R36, R36, -INF , !P0 ;  /* 0xff80000024247808 */ /* 0x000fe40004000000 */
[----:B------:R-:W-:Y:S02]  /*1cb50*/  ISETP.GE.AND P0, PT, R2, R204, PT ;  /* 0x000000cc0200720c */ /* 0x000fe40003f06270 */
[C---:B------:R-:W-:Y:S02]  /*1cb60*/  ISETP.GE.OR P6, PT, R4.reuse, R209, !P6 ;  /* 0x000000d10400720c */ /* 0x040fe400077c6670 */
[----:B------:R-:W-:Y:S02]  /*1cb70*/  ISETP.GE.OR P3, PT, R4, R210, !P3 ;  /* 0x000000d20400720c */ /* 0x000fe40005f66670 */
[----:B------:R-:W-:Y:S02]  /*1cb80*/  FSEL R61, R61, -INF , !P2 ;  /* 0xff8000003d3d7808 */ /* 0x000fe40005000000 */
[C---:B------:R-:W-:Y:S02]  /*1cb90*/  ISETP.GE.AND P2, PT, R5.reuse, R207, PT ;  /* 0x000000cf0500720c */ /* 0x040fe40003f46270 */
[----:B------:R-:W-:Y:S02]  /*1cba0*/  FSEL R48, R48, -INF , !P1 ;  /* 0xff80000030307808 */ /* 0x000fe40004800000 */
[C---:B------:R-:W-:Y:S02]  /*1cbb0*/  ISETP.GE.AND P1, PT, R5.reuse, R206, PT ;  /* 0x000000ce0500720c */ /* 0x040fe40003f26270 */
[C---:B------:R-:W-:Y:S02]  /*1cbc0*/  ISETP.GE.OR P5, PT, R4.reuse, R212, !P5 ;  /* 0x000000d40400720c */ /* 0x040fe40006fa6670 */
[----:B------:R-:W-:Y:S02]  /*1cbd0*/  ISETP.GE.OR P4, PT, R4, R211, !P4 ;  /* 0x000000d30400720c */ /* 0x000fe40006786670 */
[----:B------:R-:W-:Y:S02]  /*1cbe0*/  FMNMX.FTZ R4, R110, R104, !PT ;  /* 0x000000686e047209 */ /* 0x000fe40007810000 */
[----:B------:R-:W-:Y:S02]  /*1cbf0*/  ISETP.GE.OR P0, PT, R2, R209, !P0 ;  /* 0x000000d10200720c */ /* 0x000fe40004706670 */
[C---:B------:R-:W-:Y:S02]  /*1cc00*/  ISETP.GE.OR P2, PT, R5.reuse, R212, !P2 ;  /* 0x000000d40500720c */ /* 0x040fe40005746670 */
[----:B------:R-:W-:Y:S02]  /*1cc10*/  ISETP.GE.OR P1, PT, R5, R211, !P1 ;  /* 0x000000d30500720c */ /* 0x000fe40004f26670 */
[----:B------:R-:W-:Y:S02]  /*1cc20*/  FMNMX.FTZ R4, R180, R4, !PT ;  /* 0x00000004b4047209 */ /* 0x000fe40007810000 */
[----:B------:R-:W-:Y:S02]  /*1cc30*/  FMNMX.FTZ R5, R12, R105, !PT ;  /* 0x000000690c057209 */ /* 0x000fe40007810000 */
[----:B------:R-:W-:Y:S02]  /*1cc40*/  FSEL R63, R63, -INF , !P0 ;  /* 0xff8000003f3f7808 */ /* 0x000fe40004000000 */
[----:B------:R-:W-:Y:S02]  /*1cc50*/  ISETP.GE.AND P0, PT, R6, R207, PT ;  /* 0x000000cf0600720c */ /* 0x000fe40003f06270 */
[----:B------:R-:W-:Y:S02]  /*1cc60*/  FSEL R60, R60, -INF , !P3 ;  /* 0xff8000003c3c7808 */ /* 0x000fe40005800000 */
[----:B------:R-:W-:Y:S02]  /*1cc70*/  ISETP.GE.AND P3, PT, R6, R206, PT ;  /* 0x000000ce0600720c */ /* 0x000fe40003f66270 */
[----:B------:R-:W-:Y:S02]  /*1cc80*/  FMNMX.FTZ R4, R185, R4, !PT ;  /* 0x00000004b9047209 */ /* 0x000fe40007810000 */
        /* <DEDUP_REMOVED lines=32> */
[----:B------:R-:W-:Y:S02]  /*1ce90*/  FSEL R52, R52, -INF , !P0 ;  /* 0xff80000034347808 */ /* 0x000fe40004000000 */
[----:B------:R-:W-:Y:S02]  /*1cea0*/  FMNMX.FTZ R4, R56, R4, !PT ;  /* 0x0000000438047209 */ /* 0x000fe40007810000 */
[----:B------:R-:W-:Y:S02]  /*1ceb0*/  FMNMX.FTZ R5, R38, R5, !PT ;  /* 0x0000000526057209 */ /* 0x000fe40007810000 */
[----:B------:R-:W-:Y:S02]  /*1cec0*/  FMNMX.FTZ R6, R49, R6, !PT ;  /* 0x0000000631067209 */ /* 0x000fe40007810000 */
[----:B------:R-:W-:Y:S02]  /*1ced0*/  FSEL R51, R51, -INF , !P6 ;  /* 0xff80000033337808 */ /* 0x000fe40007000000 */
[----:B------:R-:W-:Y:S02]  /*1cee0*/  ISETP.GE.AND P6, PT, R2, R207, PT ;  /* 0x000000cf0200720c */ /* 0x000fe40003fc6270 */
[----:B------:R-:W-:Y:S02]  /*1cef0*/  FMNMX.FTZ R4, R57, R4, !PT ;  /* 0x0000000439047209 */ /* 0x000fe40007810000 */
        /* <DEDUP_REMOVED lines=9> */
[----:B------:R-:W-:Y:S02]  /*1cf90*/  FSEL R54, R54, -INF , !P3 ;  /* 0xff80000036367808 */ /* 0x000fe40005800000 */
[----:B------:R-:W-:Y:S02]  /*1cfa0*/  FSEL R65, R65, -INF , !P6 ;  /* 0xff80000041417808 */ /* 0x000fe40007000000 */
[----:B------:R-:W-:Y:S02]  /*1cfb0*/  FMNMX.FTZ R4, R51, R4, !PT ;  /* 0x0000000433047209 */ /* 0x000fe40007810000 */
[----:B------:R-:W-:Y:S02]  /*1cfc0*/  FMNMX.FTZ R6, R64, R6, !PT ;  /* 0x0000000640067209 */ /* 0x000fe40007810000 */
[----:B------:R-:W-:Y:S02]  /*1cfd0*/  FMNMX.FTZ R103, R111, R103, !PT ;  /* 0x000000676f677209 */ /* 0x000fe40007810000 */
[----:B------:R-:W-:Y:S02]  /*1cfe0*/  FMNMX.FTZ R5, R54, R4, !PT ;  /* 0x0000000436057209 */ /* 0x000fe40007810000 */
[----:B------:R-:W-:Y:S02]  /*1cff0*/  FMNMX.FTZ R4, R65, R6, !PT ;  /* 0x0000000641047209 */ /* 0x000fe40007810000 */
[----:B------:R-:W-:Y:S02]  /*1d000*/  ISETP.GE.AND P0, PT, R2, R206, PT ;  /* 0x000000ce0200720c */ /* 0x000fe40003f06270 */
[----:B------:R-:W-:Y:S01]  /*1d010*/  FSEL R55, R55, -INF , !P1 ;  /* 0xff80000037377808 */ /* 0x000fe20004800000 */
[----:B------:R-:W1:Y:S01]  /*1d020*/  SHFL.BFLY PT, R7, R4, 0x2, 0x1f ;  /* 0x0c401f0004077f89 */ /* 0x000e6200000e0000 */
[----:B------:R-:W-:Y:S02]  /*1d030*/  FMNMX.FTZ R103, R176, R103, !PT ;  /* 0x00000067b0677209 */ /* 0x000fe40007810000 */
[----:B------:R-:W-:Y:S02]  /*1d040*/  FMNMX.FTZ R100, R61, R100, !PT ;  /* 0x000000643d647209 */ /* 0x000fe40007810000 */
[----:B------:R-:W-:Y:S02]  /*1d050*/  ISETP.GE.OR P0, PT, R2, R211, !P0 ;  /* 0x000000d30200720c */ /* 0x000fe40004706670 */
[----:B------:R-:W-:Y:S01]  /*1d060*/  FSEL R66, R66, -INF , !P4 ;  /* 0xff80000042427808 */ /* 0x000fe20006000000 */
[----:B------:R-:W3:Y:S01]  /*1d070*/  SHFL.BFLY PT, R8, R100, 0x2, 0x1f ;  /* 0x0c401f0064087f89 */ /* 0x000ee200000e0000 */
[----:B------:R-:W-:Y:S02]  /*1d080*/  FMNMX.FTZ R2, R55, R5, !PT ;  /* 0x0000000537027209 */ /* 0x000fe40007810000 */
[----:B------:R-:W-:Y:S02]  /*1d090*/  FMNMX.FTZ R103, R178, R103, !PT ;  /* 0x00000067b2677209 */ /* 0x000fe40007810000 */
[----:B------:R-:W-:Y:S02]  /*1d0a0*/  FSEL R67, R67, -INF , !P0 ;  /* 0xff80000043437808 */ /* 0x000fe40004000000 */
[----:B------:R-:W-:Y:S02]  /*1d0b0*/  FMNMX.FTZ R2, R66, R2, !PT ;  /* 0x0000000242027209 */ /* 0x000fe40007810000 */
[----:B------:R-:W-:Y:S02]  /*1d0c0*/  FMNMX.FTZ R103, R26, R103, !PT ;  /* 0x000000671a677209 */ /* 0x000fe40007810000 */
[----:B------:R-:W-:Y:S02]  /*1d0d0*/  FMNMX.FTZ R2, R67, R2, !PT ;  /* 0x0000000243027209 */ /* 0x000fe40007810000 */
[----:B------:R-:W-:Y:S02]  /*1d0e0*/  FMNMX.FTZ R103, R27, R103, !PT ;  /* 0x000000671b677209 */ /* 0x000fe40007810000 */
[----:B-1----:R-:W-:Y:S01]  /*1d0f0*/  FMNMX.FTZ R4, R4, R7, !PT ;  /* 0x0000000704047209 */ /* 0x002fe20007810000 */
[----:B------:R-:W1:Y:S01]  /*1d100*/  SHFL.BFLY PT, R5, R2, 0x2, 0x1f ;  /* 0x0c401f0002057f89 */ /* 0x000e6200000e0000 */
[----:B------:R-:W-:Y:S04]  /*1d110*/  FMNMX.FTZ R103, R30, R103, !PT ;  /* 0x000000671e677209 */ /* 0x000fe80007810000 */
[----:B------:R-:W-:Y:S02]  /*1d120*/  FMNMX.FTZ R103, R31, R103, !PT ;  /* 0x000000671f677209 */ /* 0x000fe40007810000 */
[----:B---3--:R-:W-:Y:S01]  /*1d130*/  FMNMX.FTZ R100, R100, R8, !PT ;  /* 0x0000000864647209 */ /* 0x008fe20007810000 */
[----:B------:R-:W3:Y:S01]  /*1d140*/  SHFL.BFLY PT, R102, R4, 0x1, 0x1f ;  /* 0x0c201f0004667f89 */ /* 0x000ee200000e0000 */
[----:B------:R-:W-:Y:S04]  /*1d150*/  FMNMX.FTZ R103, R42, R103, !PT ;  /* 0x000000672a677209 */ /* 0x000fe80007810000 */
[----:B------:R-:W-:Y:S03]  /*1d160*/  FMNMX.FTZ R103, R43, R103, !PT ;  /* 0x000000672b677209 */ /* 0x000fe60007810000 */
[----:B------:R-:W4:Y:S01]  /*1d170*/  SHFL.BFLY PT, R8, R100, 0x1, 0x1f ;  /* 0x0c201f0064087f89 */ /* 0x000f2200000e0000 */
[----:B------:R-:W-:Y:S04]  /*1d180*/  FMNMX.FTZ R103, R46, R103, !PT ;  /* 0x000000672e677209 */ /* 0x000fe80007810000 */
[----:B------:R-:W-:Y:S02]  /*1d190*/  FMNMX.FTZ R103, R47, R103, !PT ;  /* 0x000000672f677209 */ /* 0x000fe40007810000 */
[----:B-1----:R-:W-:Y:S02]  /*1d1a0*/  FMNMX.FTZ R2, R2, R5, !PT ;  /* 0x0000000502027209 */ /* 0x002fe40007810000 */
[----:B------:R-:W-:Y:S03]  /*1d1b0*/  FMNMX.FTZ R103, R58, R103, !PT ;  /* 0x000000673a677209 */ /* 0x000fe60007810000 */
[----:B------:R-:W1:Y:S01]  /*1d1c0*/  SHFL.BFLY PT, R101, R2, 0x1, 0x1f ;  /* 0x0c201f0002657f89 */ /* 0x000e6200000e0000 */
[----:B------:R-:W-:Y:S02]  /*1d1d0*/  FMNMX.FTZ R103, R59, R103, !PT ;  /* 0x000000673b677209 */ /* 0x000fe40007810000 */
[----:B---3--:R-:W-:Y:S02]  /*1d1e0*/  FMNMX.FTZ R102, R4, R102, !PT ;  /* 0x0000006604667209 */ /* 0x008fe40007810000 */
[----:B------:R-:W-:Y:S02]  /*1d1f0*/  FMNMX.FTZ R103, R62, R103, !PT ;  /* 0x000000673e677209 */ /* 0x000fe40007810000 */
[----:B------:R-:W-:Y:S02]  /*1d200*/  FSETP.NEU.FTZ.AND P3, PT, R102, -INF , PT ;  /* 0xff8000006600780b */ /* 0x000fe40003f7d000 */
[----:B------:R-:W-:Y:S02]  /*1d210*/  FMNMX.FTZ R103, R63, R103, !PT ;  /* 0x000000673f677209 */ /* 0x000fe40007810000 */
[----:B----4-:R-:W-:Y:S01]  /*1d220*/  FMNMX.FTZ R100, R100, R8, !PT ;  /* 0x0000000864647209 */ /* 0x010fe20007810000 */
[----:B--2---:R-:W-:Y:S02]  /*1d230*/  FMUL.FTZ R8, R0, R102 ;  /* 0x0000006600087220 */ /* 0x004fe40000410000 */
[----:B------:R-:W2:Y:S01]  /*1d240*/  SHFL.BFLY PT, R9, R103, 0x2, 0x1f ;  /* 0x0c401f0067097f89 */ /* 0x000ea200000e0000 */
[----:B------:R-:W-:Y:S01]  /*1d250*/  FSETP.NEU.FTZ.AND P1, PT, R100, -INF , PT ;  /* 0xff8000006400780b */ /* 0x000fe20003f3d000 */
[----:B------:R-:W-:Y:S01]  /*1d260*/  FMUL.FTZ R10, R0, R100 ;  /* 0x00000064000a7220 */ /* 0x000fe20000410000 */
[----:B------:R-:W-:Y:S04]  /*1d270*/  FSEL R8, R8, RZ, P3 ;  /* 0x000000ff08087208 */ /* 0x000fe80001800000 */
[----:B------:R-:W-:Y:S01]  /*1d280*/  FSEL R10, R10, RZ, P1 ;  /* 0x000000ff0a0a7208 */ /* 0x000fe20000800000 */
[-CC-:B------:R-:W-:Y:S01]  /*1d290*/  FFMA.FTZ R191, R65, R0.reuse, -R8.reuse ;  /* 0x0000000041bf7223 */ /* 0x180fe20000010808 */
[----:B-1----:R-:W-:Y:S01]  /*1d2a0*/  FMNMX.FTZ R101, R2, R101, !PT ;  /* 0x0000006502657209 */ /* 0x002fe20007810000 */
[-C--:B------:R-:W-:Y:S02]  /*1d2b0*/  FFMA.FTZ R2, R12, R0.reuse, -R8 ;  /* 0x000000000c027223 */ /* 0x080fe40000010808 */
[----:B------:R-:W3:Y:S01]  /*1d2c0*/  LDL.LU R12, [R1+0x28] ;  /* 0x00002800010c7983 */ /* 0x000ee20000300800 */
[----:B------:R-:W-:Y:S01]  /*1d2d0*/  FSETP.NEU.FTZ.AND P2, PT, R101, -INF , PT ;  /* 0xff8000006500780b */ /* 0x000fe20003f5d000 */
[----:B------:R1:W-:Y:S01]  /*1d2e0*/  MUFU.EX2 R181, R2 ;  /* 0x0000000200b57308 */ /* 0x0003e20000000800 */
[-C--:B------:R-:W-:Y:S02]  /*1d2f0*/  FFMA.FTZ R4, R110, R0.reuse, -R10 ;  /* 0x000000006e047223 */ /* 0x080fe4000001080a */
[-CC-:B------:R-:W-:Y:S02]  /*1d300*/  FFMA.FTZ R221, R32, R0.reuse, -R8.reuse ;  /* 0x0000000020dd7223 */ /* 0x180fe40000010808 */
[-CC-:B------:R-:W-:Y:S02]  /*1d310*/  FFMA.FTZ R225, R33, R0.reuse, -R8.reuse ;  /* 0x0000000021e17223 */ /* 0x180fe40000010808 */
[-CC-:B------:R-:W-:Y:S01]  /*1d320*/  FFMA.FTZ R231, R36, R0.reuse, -R8.reuse ;  /* 0x0000000024e77223 */ /* 0x180fe20000010808 */
[----:B--2---:R-:W-:Y:S01]  /*1d330*/  FMNMX.FTZ R103, R103, R9, !PT ;  /* 0x0000000967677209 */ /* 0x004fe20007810000 */
[----:B------:R-:W-:Y:S01]  /*1d340*/  FMUL.FTZ R9, R0, R101 ;  /* 0x0000006500097220 */ /* 0x000fe20000410000 */
[----:B------:R2:W-:Y:S01]  /*1d350*/  MUFU.EX2 R213, R4 ;  /* 0x0000000400d57308 */ /* 0x0005e20000000800 */
[-CC-:B------:R-:W-:Y:S02]  /*1d360*/  FFMA.FTZ R233, R37, R0.reuse, -R8.reuse ;  /* 0x0000000025e97223 */ /* 0x180fe40000010808 */
[----:B------:R-:W4:Y:S01]  /*1d370*/  SHFL.BFLY PT, R6, R103, 0x1, 0x1f ;  /* 0x0c201f0067067f89 */ /* 0x000f2200000e0000 */
[----:B------:R-:W-:Y:S01]  /*1d380*/  FSEL R9, R9, RZ, P2 ;  /* 0x000000ff09097208 */ /* 0x000fe20001000000 */
[-CC-:B------:R-:W-:Y:S02]  /*1d390*/  FFMA.FTZ R240, R48, R0.reuse, -R8.reuse ;  /* 0x0000000030f07223 */ /* 0x180fe40000010808 */
[-CC-:B------:R-:W-:Y:S02]  /*1d3a0*/  FFMA.FTZ R243, R49, R0.reuse, -R8.reuse ;  /* 0x0000000031f37223 */ /* 0x180fe40000010808 */
[-CC-:B------:R-:W-:Y:S02]  /*1d3b0*/  FFMA.FTZ R227, R38, R0.reuse, -R9.reuse ;  /* 0x0000000026e37223 */ /* 0x180fe40000010809 */
[-CC-:B------:R-:W-:Y:S02]  /*1d3c0*/  FFMA.FTZ R189, R66, R0.reuse, -R9.reuse ;  /* 0x0000000042bd7223 */ /* 0x180fe40000010809 */
[-CC-:B-1----:R-:W-:Y:S02]  /*1d3d0*/  FFMA.FTZ R2, R13, R0.reuse, -R9.reuse ;  /* 0x000000000d027223 */ /* 0x182fe40000010809 */
[----:B------:R-:W3:Y:S01]  /*1d3e0*/  LDL.LU R13, [R1+0x2c] ;  /* 0x00002c00010d7983 */ /* 0x000ee20000300800 */
[-CC-:B------:R-:W-:Y:S01]  /*1d3f0*/  FFMA.FTZ R247, R52, R0.reuse, -R8.reuse ;  /* 0x0000000034f77223 */ /* 0x180fe20000010808 */
[----:B------:R1:W-:Y:S01]  /*1d400*/  MUFU.EX2 R187, R2 ;  /* 0x0000000200bb7308 */ /* 0x0003e20000000800 */
[-CC-:B------:R-:W-:Y:S02]  /*1d410*/  FFMA.FTZ R250, R53, R0.reuse, -R8.reuse ;  /* 0x0000000035fa7223 */ /* 0x180fe40000010808 */
[-CC-:B------:R-:W-:Y:S02]  /*1d420*/  FFMA.FTZ R22, R22, R0.reuse, -R9.reuse ;  /* 0x0000000016167223 */ /* 0x180fe40000010809 */
[-CC-:B------:R-:W-:Y:S02]  /*1d430*/  FFMA.FTZ R220, R34, R0.reuse, -R9.reuse ;  /* 0x0000000022dc7223 */ /* 0x180fe40000010809 */
[-C--:B--2---:R-:W-:Y:S02]  /*1d440*/  FFMA.FTZ R4, R16, R0.reuse, -R8 ;  /* 0x0000000010047223 */ /* 0x084fe40000010808 */
[--C-:B------:R-:W-:Y:S01]  /*1d450*/  FFMA.FTZ R223, R35, R0, -R9.reuse ;  /* 0x0000000023df7223 */ /* 0x100fe20000010809 */
[----:B----4-:R-:W-:Y:S01]  /*1d460*/  FMNMX.FTZ R103, R103, R6, !PT ;  /* 0x0000000667677209 */ /* 0x010fe20007810000 */
[-CC-:B------:R-:W-:Y:S01]  /*1d470*/  FFMA.FTZ R229, R39, R0.reuse, -R9.reuse ;  /* 0x0000000027e57223 */ /* 0x180fe20000010809 */
[----:B------:R2:W-:Y:S01]  /*1d480*/  MUFU.EX2 R203, R4 ;  /* 0x0000000400cb7308 */ /* 0x0005e20000000800 */
[-CC-:B------:R-:W-:Y:S01]  /*1d490*/  FFMA.FTZ R239, R50, R0.reuse, -R9.reuse ;  /* 0x0000000032ef7223 */ /* 0x180fe20000010809 */
[----:B------:R-:W-:Y:S01]  /*1d4a0*/  FSETP.NEU.FTZ.AND P0, PT, R103, -INF , PT ;  /* 0xff8000006700780b */ /* 0x000fe20003f1d000 */
[----:B------:R-:W-:Y:S02]  /*1d4b0*/  FMUL.FTZ R7, R0, R103 ;  /* 0x0000006700077220 */ /* 0x000fe40000410000 */
[-CC-:B------:R-:W-:Y:S02]  /*1d4c0*/  FFMA.FTZ R241, R51, R0.reuse, -R9.reuse ;  /* 0x0000000033f17223 */ /* 0x180fe40000010809 */
[-CC-:B------:R-:W-:Y:S01]  /*1d4d0*/  FFMA.FTZ R245, R54, R0.reuse, -R9.reuse ;  /* 0x0000000036f57223 */ /* 0x180fe20000010809 */
[----:B------:R-:W-:Y:S01]  /*1d4e0*/  FSEL R7, R7, RZ, P0 ;  /* 0x000000ff07077208 */ /* 0x000fe20000000000 */
[-C--:B------:R-:W-:Y:S02]  /*1d4f0*/  FFMA.FTZ R248, R55, R0.reuse, -R9 ;  /* 0x0000000037f87223 */ /* 0x080fe40000010809 */
[-C--:B------:R-:W-:Y:S02]  /*1d500*/  FFMA.FTZ R214, R25, R0.reuse, -R10 ;  /* 0x0000000019d67223 */ /* 0x080fe4000001080a */
[-CC-:B-1----:R-:W-:Y:S02]  /*1d510*/  FFMA.FTZ R2, R111, R0.reuse, -R7.reuse ;  /* 0x000000006f027223 */ /* 0x182fe40000010807 */
[-CC-:B------:R-:W-:Y:S02]  /*1d520*/  FFMA.FTZ R5, R107, R0.reuse, -R7.reuse ;  /* 0x000000006b057223 */ /* 0x180fe40000010807 */
[----:B------:R1:W-:Y:S01]  /*1d530*/  MUFU.EX2 R111, R2 ;  /* 0x00000002006f7308 */ /* 0x0003e20000000800 */
[-CC-:B------:R-:W-:Y:S02]  /*1d540*/  FFMA.FTZ R11, R26, R0.reuse, -R7.reuse ;  /* 0x000000001a0b7223 */ /* 0x180fe40000010807 */
[-CC-:B------:R-:W-:Y:S02]  /*1d550*/  FFMA.FTZ R224, R30, R0.reuse, -R7.reuse ;  /* 0x000000001ee07223 */ /* 0x180fe40000010807 */
[-CC-:B------:R-:W-:Y:S02]  /*1d560*/  FFMA.FTZ R226, R31, R0.reuse, -R7.reuse ;  /* 0x000000001fe27223 */ /* 0x180fe40000010807 */
[-CC-:B--2---:R-:W-:Y:S02]  /*1d570*/  FFMA.FTZ R4, R17, R0.reuse, -R8.reuse ;  /* 0x0000000011047223 */ /* 0x184fe40000010808 */
[-CC-:B------:R-:W-:Y:S01]  /*1d580*/  FFMA.FTZ R232, R42, R0.reuse, -R7.reuse ;  /* 0x000000002ae87223 */ /* 0x180fe20000010807 */
[----:B------:R2:W-:Y:S01]  /*1d590*/  MUFU.EX2 R208, R5 ;  /* 0x0000000500d07308 */ /* 0x0005e20000000800 */
[-CC-:B------:R-:W-:Y:S02]  /*1d5a0*/  FFMA.FTZ R235, R43, R0.reuse, -R7.reuse ;  /* 0x000000002beb7223 */ /* 0x180fe40000010807 */
[-CC-:B------:R-:W-:Y:S02]  /*1d5b0*/  FFMA.FTZ R236, R46, R0.reuse, -R7.reuse ;  /* 0x000000002eec7223 */ /* 0x180fe40000010807 */
[-CC-:B------:R-:W-:Y:S02]  /*1d5c0*/  FFMA.FTZ R238, R47, R0.reuse, -R7.reuse ;  /* 0x000000002fee7223 */ /* 0x180fe40000010807 */
[-CC-:B------:R-:W-:Y:S02]  /*1d5d0*/  FFMA.FTZ R249, R58, R0.reuse, -R7.reuse ;  /* 0x000000003af97223 */ /* 0x180fe40000010807 */
[-CC-:B------:R-:W-:Y:S01]  /*1d5e0*/  FFMA.FTZ R251, R59, R0.reuse, -R7.reuse ;  /* 0x000000003bfb7223 */ /* 0x180fe20000010807 */
[----:B------:R4:W-:Y:S01]  /*1d5f0*/  MUFU.EX2 R199, R4 ;  /* 0x0000000400c77308 */ /* 0x0009e20000000800 */
[-C--:B------:R-:W-:Y:S02]  /*1d600*/  FFMA.FTZ R110, R62, R0.reuse, -R7 ;  /* 0x000000003e6e7223 */ /* 0x080fe40000010807 */
[-C--:B------:R-:W-:Y:S02]  /*1d610*/  FFMA.FTZ R107, R64, R0.reuse, -R8 ;  /* 0x00000000406b7223 */ /* 0x080fe40000010808 */
[-CC-:B-1----:R-:W-:Y:S02]  /*1d620*/  FFMA.FTZ R2, R15, R0.reuse, -R9.reuse ;  /* 0x000000000f027223 */ /* 0x182fe40000010809 */
[-CC-:B------:R-:W-:Y:S02]  /*1d630*/  FFMA.FTZ R215, R28, R0.reuse, -R10.reuse ;  /* 0x000000001cd77223 */ /* 0x180fe4000001080a */
[-CC-:B------:R-:W-:Y:S01]  /*1d640*/  FFMA.FTZ R222, R29, R0.reuse, -R10.reuse ;  /* 0x000000001dde7223 */ /* 0x180fe2000001080a */
[----:B------:R1:W-:Y:S01]  /*1d650*/  MUFU.EX2 R179, R2 ;  /* 0x0000000200b37308 */ /* 0x0003e20000000800 */
[-CC-:B------:R-:W-:Y:S02]  /*1d660*/  FFMA.FTZ R228, R40, R0.reuse, -R10.reuse ;  /* 0x0000000028e47223 */ /* 0x180fe4000001080a */
[-C--:B------:R-:W-:Y:S02]  /*1d670*/  FFMA.FTZ R230, R41, R0.reuse, -R10 ;  /* 0x0000000029e67223 */ /* 0x080fe4000001080a */
[-C--:B--2---:R-:W-:Y:S02]  /*1d680*/  FFMA.FTZ R5, R14, R0.reuse, -R8 ;  /* 0x000000000e057223 */ /* 0x084fe40000010808 */
[-CC-:B------:R-:W-:Y:S02]  /*1d690*/  FFMA.FTZ R237, R44, R0.reuse, -R10.reuse ;  /* 0x000000002ced7223 */ /* 0x180fe4000001080a */
[-CC-:B------:R-:W-:Y:S01]  /*1d6a0*/  FFMA.FTZ R242, R45, R0.reuse, -R10.reuse ;  /* 0x000000002df27223 */ /* 0x180fe2000001080a */
[----:B------:R-:W-:Y:S01]  /*1d6b0*/  MUFU.EX2 R177, R5 ;  /* 0x0000000500b17308 */ /* 0x000fe20000000800 */
[-CC-:B------:R-:W-:Y:S02]  /*1d6c0*/  FFMA.FTZ R244, R56, R0.reuse, -R10.reuse ;  /* 0x0000000038f47223 */ /* 0x180fe4000001080a */
[-CC-:B------:R-:W-:Y:S02]  /*1d6d0*/  FFMA.FTZ R246, R57, R0.reuse, -R10.reuse ;  /* 0x0000000039f67223 */ /* 0x180fe4000001080a */
[-C--:B----4-:R-:W-:Y:S02]  /*1d6e0*/  FFMA.FTZ R4, R19, R0.reuse, -R9 ;  /* 0x0000000013047223 */ /* 0x090fe40000010809 */
[-CC-:B------:R-:W-:Y:S02]  /*1d6f0*/  FFMA.FTZ R19, R60, R0.reuse, -R10.reuse ;  /* 0x000000003c137223 */ /* 0x180fe4000001080a */
[-C--:B------:R-:W-:Y:S01]  /*1d700*/  FFMA.FTZ R38, R61, R0.reuse, -R10 ;  /* 0x000000003d267223 */ /* 0x080fe2000001080a */
[----:B------:R2:W-:Y:S01]  /*1d710*/  MUFU.EX2 R184, R4 ;  /* 0x0000000400b87308 */ /* 0x0005e20000000800 */
[----:B------:R-:W-:Y:S02]  /*1d720*/  IMAD.MOV.U32 R39, RZ, RZ, R110 ;  /* 0x000000ffff277224 */ /* 0x000fe400078e006e */
[-CC-:B-1----:R-:W-:Y:S07]  /*1d730*/  FFMA.FTZ R2, R176, R0.reuse, -R7.reuse ;  /* 0x00000000b0027223 */ /* 0x182fee0000010807 */
[----:B------:R1:W-:Y:S01]  /*1d740*/  MUFU.EX2 R200, R2 ;  /* 0x0000000200c87308 */ /* 0x0003e20000000800 */
[-CC-:B--2---:R-:W-:Y:S09]  /*1d750*/  FFMA.FTZ R4, R185, R0.reuse, -R10.reuse ;  /* 0x00000000b9047223 */ /* 0x184ff2000001080a */
[----:B------:R2:W-:Y:S01]  /*1d760*/  MUFU.EX2 R185, R11 ;  /* 0x0000000b00b97308 */ /* 0x0005e20000000800 */
[-C--:B-1----:R-:W-:Y:S09]  /*1d770*/  FFMA.FTZ R2, R180, R0.reuse, -R10 ;  /* 0x00000000b4027223 */ /* 0x082ff2000001080a */
[----:B------:R1:W-:Y:S10]  /*1d780*/  MUFU.EX2 R201, R4 ;  /* 0x0000000400c97308 */ /* 0x0003f40000000800 */
[----:B------:R4:W-:Y:S01]  /*1d790*/  MUFU.EX2 R183, R2 ;  /* 0x0000000200b77308 */ /* 0x0009e20000000800 */
[-C--:B--2---:R-:W-:Y:S02]  /*1d7a0*/  FFMA.FTZ R11, R20, R0.reuse, -R8 ;  /* 0x00000000140b7223 */ /* 0x084fe40000010808 */
[-C--:B-1----:R-:W-:Y:S07]  /*1d7b0*/  FFMA.FTZ R4, R186, R0.reuse, -R10 ;  /* 0x00000000ba047223 */ /* 0x082fee000001080a */
[----:B------:R-:W-:Y:S01]  /*1d7c0*/  MUFU.EX2 R186, R4 ;  /* 0x0000000400ba7308 */ /* 0x000fe20000000800 */
[-C--:B----4-:R-:W-:Y:S09]  /*1d7d0*/  FFMA.FTZ R2, R178, R0.reuse, -R7 ;  /* 0x00000000b2027223 */ /* 0x090ff20000010807 */
[----:B------:R1:W-:Y:S10]  /*1d7e0*/  MUFU.EX2 R182, R2 ;  /* 0x0000000200b67308 */ /* 0x0003f40000000800 */
[----:B------:R-:W-:Y:S01]  /*1d7f0*/  MUFU.EX2 R178, R11 ;  /* 0x0000000b00b27308 */ /* 0x000fe20000000800 */
[-C--:B-1----:R-:W-:Y:S02]  /*1d800*/  FFMA.FTZ R2, R18, R0.reuse, -R9 ;  /* 0x0000000012027223 */ /* 0x082fe40000010809 */
[-C--:B------:R-:W-:Y:S07]  /*1d810*/  FFMA.FTZ R18, R63, R0.reuse, -R7 ;  /* 0x000000003f127223 */ /* 0x080fee0000010807 */
[----:B------:R1:W-:Y:S02]  /*1d820*/  MUFU.EX2 R202, R2 ;  /* 0x0000000200ca7308 */ /* 0x0003e40000000800 */
[----:B-1----:R-:W-:Y:S05]  /*1d830*/  FSEL R2, R103, RZ, P0 ;  /* 0x000000ff67027208 */ /* 0x002fea0000000000 */
[----:B------:R-:W-:Y:S01]  /*1d840*/  FADD.FTZ R3, -R2, R3 ;  /* 0x0000000302037221 */ /* 0x000fe20000010100 */
[----:B------:R-:W-:Y:S05]  /*1d850*/  FSEL R2, R100, RZ, P1 ;  /* 0x000000ff64027208 */ /* 0x000fea0000800000 */
[----:B------:R-:W-:Y:S01]  /*1d860*/  FADD.FTZ R5, -R2, R104 ;  /* 0x0000006802057221 */ /* 0x000fe20000010100 */
[----:B------:R-:W-:Y:S01]  /*1d870*/  FSEL R2, R102, RZ, P3 ;  /* 0x000000ff66027208 */ /* 0x000fe20001800000 */
[----:B------:R-:W-:Y:S04]  /*1d880*/  FFMA.FTZ R104, R24, R0, -R10 ;  /* 0x0000000018687223 */ /* 0x000fe8000001080a */
[----:B------:R-:W-:Y:S01]  /*1d890*/  FADD.FTZ R6, -R2, R105 ;  /* 0x0000006902067221 */ /* 0x000fe20000010100 */
[----:B------:R-:W-:Y:S03]  /*1d8a0*/  FSEL R2, R101, RZ, P2 ;  /* 0x000000ff65027208 */ /* 0x000fe60001000000 */
[----:B------:R-:W-:Y:S02]  /*1d8b0*/  FMUL.FTZ R6, R0, R6 ;  /* 0x0000000600067220 */ /* 0x000fe40000410000 */
[----:B------:R-:W-:Y:S02]  /*1d8c0*/  FADD.FTZ R4, -R2, R106 ;  /* 0x0000006a02047221 */ /* 0x000fe40000010100 */
[-C--:B------:R-:W-:Y:S02]  /*1d8d0*/  FFMA.FTZ R2, R27, R0.reuse, -R7 ;  /* 0x000000001b027223 */ /* 0x080fe40000010807 */
[-C--:B------:R-:W-:Y:S02]  /*1d8e0*/  FFMA.FTZ R7, R21, R0.reuse, -R8 ;  /* 0x0000000015077223 */ /* 0x080fe40000010808 */
[----:B------:R1:W-:Y:S01]  /*1d8f0*/  MUFU.EX2 R180, R2 ;  /* 0x0000000200b47308 */ /* 0x0003e20000000800 */
[-CC-:B------:R-:W-:Y:S02]  /*1d900*/  FFMA.FTZ R106, R23, R0.reuse, -R9.reuse ;  /* 0x00000000176a7223 */ /* 0x180fe40000010809 */
[----:B------:R-:W-:Y:S02]  /*1d910*/  FFMA.FTZ R23, R67, R0, -R9 ;  /* 0x0000000043177223 */ /* 0x000fe40000010809 */
[C---:B------:R-:W-:Y:S02]  /*1d920*/  FMUL.FTZ R4, R0.reuse, R4 ;  /* 0x0000000400047220 */ /* 0x040fe40000410000 */
[----:B------:R-:W-:Y:S03]  /*1d930*/  IMAD.MOV.U32 R67, RZ, RZ, R39 ;  /* 0x000000ffff437224 */ /* 0x000fe600078e0027 */
[----:B------:R2:W-:Y:S01]  /*1d940*/  MUFU.EX2 R176, R7 ;  /* 0x0000000700b07308 */ /* 0x0005e20000000800 */
[C---:B-1----:R-:W-:Y:S02]  /*1d950*/  FMUL.FTZ R2, R0.reuse, R3 ;  /* 0x0000000300027220 */ /* 0x042fe40000410000 */
[----:B------:R-:W-:Y:S07]  /*1d960*/  FMUL.FTZ R3, R0, R5 ;  /* 0x0000000500037220 */ /* 0x000fee0000410000 */
[----:B------:R-:W1:Y:S01]  /*1d970*/  MUFU.EX2 R0, R6 ;  /* 0x0000000600007308 */ /* 0x000e620000000800 */
[----:B------:R-:W4:Y:S04]  /*1d980*/  LDL.LU R5, [R1+0x15c] ;  /* 0x00015c0001057983 */ /* 0x000f280000300800 */
[----:B--2---:R-:W2:Y:S05]  /*1d990*/  LDL R7, [R1+0x1d4] ;  /* 0x0001d40001077983 */ /* 0x004eaa0000100800 */
[----:B------:R-:W3:Y:S10]  /*1d9a0*/  MUFU.EX2 R2, R2 ;  /* 0x0000000200027308 */ /* 0x000ef40000000800 */
[----:B------:R-:W3:Y:S01]  /*1d9b0*/  MUFU.EX2 R3, R3 ;  /* 0x0000000300037308 */ /* 0x000ee20000000800 */
[C---:B-1----:R-:W-:Y:S02]  /*1d9c0*/  FMUL.FTZ R49, R0.reuse, R153 ;  /* 0x0000009900317220 */ /* 0x042fe40000410000 */
[C---:B------:R-:W-:Y:S02]  /*1d9d0*/  FMUL.FTZ R36, R0.reuse, R156 ;  /* 0x0000009c00247220 */ /* 0x040fe40000410000 */
[C---:B------:R-:W-:Y:S02]  /*1d9e0*/  FMUL.FTZ R53, R0.reuse, R149 ;  /* 0x0000009500357220 */ /* 0x040fe40000410000 */
[C---:B------:R-:W-:Y:S02]  /*1d9f0*/  FMUL.FTZ R16, R0.reuse, R168 ;  /* 0x000000a800107220 */ /* 0x040fe40000410000 */
[----:B------:R-:W-:Y:S02]  /*1da00*/  FMUL.FTZ R17, R0, R169 ;  /* 0x000000a900117220 */ /* 0x000fe40000410000 */
[C---:B---3--:R-:W-:Y:S02]  /*1da10*/  FMUL.FTZ R63, R2.reuse, R115 ;  /* 0x00000073023f7220 */ /* 0x048fe40000410000 */
[----:B------:R-:W3:Y:S01]  /*1da20*/  LDL R115, [R1+0x174] ;  /* 0x0001740001737983 */ /* 0x000ee20000100800 */
[C---:B------:R-:W-:Y:S02]  /*1da30*/  FMUL.FTZ R10, R2.reuse, R142 ;  /* 0x0000008e020a7220 */ /* 0x040fe40000410000 */
[C---:B------:R-:W-:Y:S01]  /*1da40*/  FMUL.FTZ R11, R2.reuse, R143 ;  /* 0x0000008f020b7220 */ /* 0x040fe20000410000 */
[----:B------:R-:W3:Y:S01]  /*1da50*/  LDL.LU R6, [R1+0x170] ;  /* 0x0001700001067983 */ /* 0x000ee20000300800 */
[C---:B------:R-:W-:Y:S02]  /*1da60*/  FMUL.FTZ R14, R2.reuse, R138 ;  /* 0x0000008a020e7220 */ /* 0x040fe40000410000 */
[C---:B------:R-:W-:Y:S01]  /*1da70*/  FMUL.FTZ R15, R2.reuse, R139 ;  /* 0x0000008b020f7220 */ /* 0x040fe20000410000 */
[----:B------:R-:W3:Y:S01]  /*1da80*/  LDL R153, [R1+0x19c] ;  /* 0x00019c0001997983 */ /* 0x000ee20000100800 */
[C---:B------:R-:W-:Y:S02]  /*1da90*/  FMUL.FTZ R26, R2.reuse, R134 ;  /* 0x00000086021a7220 */ /* 0x040fe40000410000 */
[C---:B------:R-:W-:Y:S01]  /*1daa0*/  FMUL.FTZ R27, R2.reuse, R135 ;  /* 0x00000087021b7220 */ /* 0x040fe20000410000 */
[----:B------:R-:W3:Y:S01]  /*1dab0*/  LDL R149, [R1+0x158] ;  /* 0x0001580001957983 */ /* 0x000ee20000100800 */
        /* <DEDUP_REMOVED lines=17> */
[----:B------:R-:W-:Y:S01]  /*1dbd0*/  FFMA.FTZ R105, R2, R13, R208 ;  /* 0x0000000d02697223 */ /* 0x000fe200000100d0 */
[----:B------:R-:W-:Y:S01]  /*1dbe0*/  F2FP.PACK_AB R208, R111, R208 ;  /* 0x000000d06fd0723e */ /* 0x000fe200000000ff */
[----:B------:R-:W1:Y:S01]  /*1dbf0*/  MUFU.EX2 R2, R4 ;  /* 0x0000000400027308 */ /* 0x000e620000000800 */
[C---:B------:R-:W-:Y:S02]  /*1dc00*/  FMUL.FTZ R60, R3.reuse, R112 ;  /* 0x00000070033c7220 */ /* 0x040fe40000410000 */
[C---:B------:R-:W-:Y:S02]  /*1dc10*/  FMUL.FTZ R61, R3.reuse, R113 ;  /* 0x00000071033d7220 */ /* 0x040fe40000410000 */
[----:B------:R-:W3:Y:S01]  /*1dc20*/  LDL.64 R112, [R1+0x168] ;  /* 0x0001680001707983 */ /* 0x000ee20000100a00 */
[----:B------:R-:W-:Y:S02]  /*1dc30*/  IMAD.MOV.U32 R130, RZ, RZ, R18 ;  /* 0x000000ffff827224 */ /* 0x000fe400078e0012 */
[----:B------:R-:W-:Y:S02]  /*1dc40*/  IMAD.MOV.U32 R143, RZ, RZ, R191 ;  /* 0x000000ffff8f7224 */ /* 0x000fe400078e00bf */
[----:B------:R-:W-:Y:S01]  /*1dc50*/  IMAD.MOV.U32 R156, RZ, RZ, R130 ;  /* 0x000000ffff9c7224 */ /* 0x000fe200078e0082 */
[----:B------:R-:W3:Y:S01]  /*1dc60*/  LDL R191, [R1+0x14c] ;  /* 0x00014c0001bf7983 */ /* 0x000ee20000100800 */
[----:B------:R1:W-:Y:S01]  /*1dc70*/  MUFU.EX2 R130, R224 ;  /* 0x000000e000827308 */ /* 0x0003e20000000800 */
[----:B------:R-:W-:Y:S02]  /*1dc80*/  IMAD.MOV.U32 R134, RZ, RZ, R189 ;  /* 0x000000ffff867224 */ /* 0x000fe400078e00bd */
[----:B------:R-:W3:Y:S01]  /*1dc90*/  LDL R189, [R1+0x154] ;  /* 0x0001540001bd7983 */ /* 0x000ee20000100800 */
[C---:B------:R-:W-:Y:S02]  /*1dca0*/  FMUL.FTZ R20, R0.reuse, R164 ;  /* 0x000000a400147220 */ /* 0x040fe40000410000 */
[C---:B------:R-:W-:Y:S02]  /*1dcb0*/  FMUL.FTZ R21, R0.reuse, R165 ;  /* 0x000000a500157220 */ /* 0x040fe40000410000 */
[C---:B------:R-:W-:Y:S02]  /*1dcc0*/  FMUL.FTZ R32, R0.reuse, R160 ;  /* 0x000000a000207220 */ /* 0x040fe40000410000 */
[----:B------:R-:W-:Y:S02]  /*1dcd0*/  FMUL.FTZ R33, R0, R161 ;  /* 0x000000a100217220 */ /* 0x000fe40000410000 */
[----:B-1----:R-:W-:Y:S02]  /*1dce0*/  FMUL.FTZ R50, R2, R154 ;  /* 0x0000009a02327220 */ /* 0x002fe40000410000 */
[----:B------:R-:W3:Y:S01]  /*1dcf0*/  LDL R154, [R1+0x150] ;  /* 0x00015000019a7983 */ /* 0x000ee20000100800 */
[C---:B------:R-:W-:Y:S02]  /*1dd00*/  FMUL.FTZ R4, R0.reuse, R172 ;  /* 0x000000ac00047220 */ /* 0x040fe40000410000 */
[C---:B------:R-:W-:Y:S02]  /*1dd10*/  FMUL.FTZ R37, R0.reuse, R157 ;  /* 0x0000009d00257220 */ /* 0x040fe40000410000 */
[C---:B------:R-:W-:Y:S02]  /*1dd20*/  FMUL.FTZ R48, R0.reuse, R152 ;  /* 0x0000009800307220 */ /* 0x040fe40000410000 */
        /* <DEDUP_REMOVED lines=12> */
[----:B------:R-:W-:Y:S02]  /*1ddf0*/  IMAD.MOV.U32 R142, RZ, RZ, R107 ;  /* 0x000000ffff8e7224 */ /* 0x000fe400078e006b */
[C---:B------:R-:W-:Y:S02]  /*1de00*/  FMUL.FTZ R54, R2.reuse, R150 ;  /* 0x0000009602367220 */ /* 0x040fe40000410000 */
[C---:B------:R-:W-:Y:S02]  /*1de10*/  FMUL.FTZ R55, R2.reuse, R151 ;  /* 0x0000009702377220 */ /* 0x040fe40000410000 */
[C---:B------:R-:W-:Y:S02]  /*1de20*/  FFMA.FTZ R118, R3.reuse, R12, R213 ;  /* 0x0000000c03767223 */ /* 0x040fe400000100d5 */
[C---:B------:R-:W-:Y:S02]  /*1de30*/  FMUL.FTZ R8, R3.reuse, R140 ;  /* 0x0000008c03087220 */ /* 0x040fe40000410000 */
[C---:B------:R-:W-:Y:S01]  /*1de40*/  FMUL.FTZ R9, R3.reuse, R141 ;  /* 0x0000008d03097220 */ /* 0x040fe20000410000 */
[----:B------:R1:W3:Y:S01]  /*1de50*/  LDL.S16 R140, [R1+0xc8] ;  /* 0x0000c800018c7983 */ /* 0x0002e20000100600 */
[C---:B------:R-:W-:Y:S02]  /*1de60*/  FMUL.FTZ R12, R3.reuse, R136 ;  /* 0x00000088030c7220 */ /* 0x040fe40000410000 */
        /* <DEDUP_REMOVED lines=21> */
[----:B------:R-:W-:Y:S01]  /*1dfc0*/  FMUL.FTZ R93, R3, R93 ;  /* 0x0000005d035d7220 */ /* 0x000fe20000410000 */
[----:B------:R-:W-:Y:S01]  /*1dfd0*/  F2FP.PACK_AB R3, R179, R187 ;  /* 0x000000bbb303723e */ /* 0x000fe200000000ff */
[----:B------:R-:W-:Y:S02]  /*1dfe0*/  FMUL.FTZ R18, R2, R170 ;  /* 0x000000aa02127220 */ /* 0x000fe40000410000 */
[----:B------:R-:W-:Y:S02]  /*1dff0*/  IMAD.SHL.U32 R135, R234, 0x2, RZ ;  /* 0x00000002ea877824 */ /* 0x000fe400078e00ff */
[C---:B------:R-:W-:Y:S02]  /*1e000*/  FMUL.FTZ R66, R2.reuse, R146 ;  /* 0x0000009202427220 */ /* 0x040fe40000410000 */
[----:B------:R-:W-:Y:S02]  /*1e010*/  FADD.FTZ R116, R183, R118 ;  /* 0x00000076b7747221 */ /* 0x000fe40000010000 */
[C---:B------:R-:W-:Y:S02]  /*1e020*/  FMUL.FTZ R39, R2.reuse, R159 ;  /* 0x0000009f02277220 */ /* 0x040fe40000410000 */
[C---:B------:R-:W-:Y:S02]  /*1e030*/  FMUL.FTZ R51, R2.reuse, R155 ;  /* 0x0000009b02337220 */ /* 0x040fe40000410000 */
[C---:B------:R-:W-:Y:S02]  /*1e040*/  FMUL.FTZ R70, R2.reuse, R70 ;  /* 0x0000004602467220 */ /* 0x040fe40000410000 */
[C---:B------:R-:W-:Y:S02]  /*1e050*/  FMUL.FTZ R71, R2.reuse, R71 ;  /* 0x0000004702477220 */ /* 0x040fe40000410000 */
[C---:B-1----:R-:W-:Y:S02]  /*1e060*/  FMUL.FTZ R22, R2.reuse, R166 ;  /* 0x000000a602167220 */ /* 0x042fe40000410000 */
[C---:B------:R-:W-:Y:S02]  /*1e070*/  FMUL.FTZ R82, R2.reuse, R82 ;  /* 0x0000005202527220 */ /* 0x040fe40000410000 */
[C---:B------:R-:W-:Y:S02]  /*1e080*/  FMUL.FTZ R83, R2.reuse, R83 ;  /* 0x0000005302537220 */ /* 0x040fe40000410000 */
[C---:B------:R-:W-:Y:S02]  /*1e090*/  FMUL.FTZ R86, R2.reuse, R86 ;  /* 0x0000005602567220 */ /* 0x040fe40000410000 */
[C---:B------:R-:W-:Y:S02]  /*1e0a0*/  FMUL.FTZ R87, R2.reuse, R87 ;  /* 0x0000005702577220 */ /* 0x040fe40000410000 */
[C---:B------:R-:W-:Y:S02]  /*1e0b0*/  FMUL.FTZ R98, R2.reuse, R98 ;  /* 0x0000006202627220 */ /* 0x040fe40000410000 */
[C---:B------:R-:W-:Y:S02]  /*1e0c0*/  FMUL.FTZ R99, R2.reuse, R99 ;  /* 0x0000006302637220 */ /* 0x040fe40000410000 */
[----:B------:R-:W-:Y:S02]  /*1e0d0*/  IMAD.MOV.U32 R138, RZ, RZ, R38 ;  /* 0x000000ffff8a7224 */ /* 0x000fe400078e0026 */
[C---:B------:R-:W-:Y:S02]  /*1e0e0*/  FMUL.FTZ R38, R2.reuse, R158 ;  /* 0x0000009e02267220 */ /* 0x040fe40000410000 */
[----:B------:R-:W-:Y:S02]  /*1e0f0*/  IMAD.MOV.U32 R127, RZ, RZ, R138 ;  /* 0x000000ffff7f7224 */ /* 0x000fe400078e008a */
[----:B------:R-:W-:Y:S02]  /*1e100*/  FADD.FTZ R105, R111, R105 ;  /* 0x000000696f697221 */ /* 0x000fe40000010000 */
[----:B------:R-:W-:Y:S01]  /*1e110*/  MUFU.EX2 R111, R214 ;  /* 0x000000d6006f7308 */ /* 0x000fe20000000800 */
[----:B------:R-:W-:Y:S02]  /*1e120*/  IMAD.MOV.U32 R129, RZ, RZ, R127 ;  /* 0x000000ffff817224 */ /* 0x000fe400078e007f */
[----:B------:R-:W-:Y:S02]  /*1e130*/  IMAD.MOV.U32 R139, RZ, RZ, R23 ;  /* 0x000000ffff8b7224 */ /* 0x000fe400078e0017 */
[----:B------:R-:W-:Y:S02]  /*1e140*/  FMUL.FTZ R23, R2, R167 ;  /* 0x000000a702177220 */ /* 0x000fe40000410000 */
[----:B------:R-:W-:Y:S01]  /*1e150*/  FADD.FTZ R105, R200, R105 ;  /* 0x00000069c8697221 */ /* 0x000fe20000010000 */
[C---:B------:R-:W-:Y:S01]  /*1e160*/  F2FP.PACK_AB R200, R182.reuse, R200 ;  /* 0x000000c8b6c8723e */ /* 0x040fe200000000ff */
[----:B------:R-:W-:Y:S01]  /*1e170*/  IMAD.MOV.U32 R126, RZ, RZ, R139 ;  /* 0x000000ffff7e7224 */ /* 0x000fe200078e008b */
[----:B------:R-:W-:Y:S01]  /*1e180*/  MUFU.EX2 R127, R226 ;  /* 0x000000e2007f7308 */ /* 0x000fe20000000800 */
[----:B------:R-:W-:Y:S02]  /*1e190*/  FADD.FTZ R117, R182, R105 ;  /* 0x00000069b6757221 */ /* 0x000fe40000010000 */
[----:B------:R-:W-:Y:S02]  /*1e1a0*/  IMAD.MOV.U32 R152, RZ, RZ, R143 ;  /* 0x000000ffff987224 */ /* 0x000fe400078e008f */
[----:B------:R-:W-:Y:S02]  /*1e1b0*/  IMAD.MOV.U32 R143, RZ, RZ, R142 ;  /* 0x000000ffff8f7224 */ /* 0x000fe400078e008e */
[----:B------:R-:W-:Y:S02]  /*1e1c0*/  IMAD.MOV.U32 R131, RZ, RZ, R19 ;  /* 0x000000ffff837224 */ /* 0x000fe400078e0013 */
[C---:B------:R-:W-:Y:S02]  /*1e1d0*/  FMUL.FTZ R19, R2.reuse, R171 ;  /* 0x000000ab02137220 */ /* 0x040fe40000410000 */
[----:B------:R-:W-:Y:S02]  /*1e1e0*/  IMAD.MOV.U32 R122, RZ, RZ, R67 ;  /* 0x000000ffff7a7224 */ /* 0x000fe400078e0043 */
[----:B------:R-:W-:Y:S02]  /*1e1f0*/  FMUL.FTZ R67, R2, R147 ;  /* 0x0000009302437220 */ /* 0x000fe40000410000 */
[----:B------:R-:W-:Y:S02]  /*1e200*/  IMAD.MOV.U32 R132, RZ, RZ, R122 ;  /* 0x000000ffff847224 */ /* 0x000fe400078e007a */
[----:B------:R-:W-:Y:S02]  /*1e210*/  IMAD.MOV.U32 R157, RZ, RZ, R134 ;  /* 0x000000ffff9d7224 */ /* 0x000fe400078e0086 */
[----:B------:R-:W-:Y:S02]  /*1e220*/  IMAD.MOV.U32 R168, RZ, RZ, R126 ;  /* 0x000000ffffa87224 */ /* 0x000fe400078e007e */
[----:B------:R-:W1:Y:S01]  /*1e230*/  MUFU.EX2 R126, R225 ;  /* 0x000000e1007e7308 */ /* 0x000e620000000800 */
[----:B------:R-:W-:Y:S04]  /*1e240*/  IMAD.MOV.U32 R160, RZ, RZ, R131 ;  /* 0x000000ffffa07224 */ /* 0x000fe800078e0083 */
[----:B------:R-:W-:Y:S02]  /*1e250*/  IMAD.MOV.U32 R144, RZ, RZ, R160 ;  /* 0x000000ffff907224 */ /* 0x000fe400078e00a0 */
[----:B------:R-:W-:Y:S02]  /*1e260*/  IMAD.MOV.U32 R160, RZ, RZ, R168 ;  /* 0x000000ffffa07224 */ /* 0x000fe400078e00a8 */
[----:B------:R-:W-:Y:S01]  /*1e270*/  IMAD.MOV.U32 R168, RZ, RZ, R129 ;  /* 0x000000ffffa87224 */ /* 0x000fe200078e0081 */
[----:B------:R-:W-:Y:S10]  /*1e280*/  MUFU.EX2 R131, R220 ;  /* 0x000000dc00837308 */ /* 0x000ff40000000800 */
[----:B------:R-:W-:Y:S01]  /*1e290*/  MUFU.EX2 R129, R227 ;  /* 0x000000e300817308 */ /* 0x000fe20000000800 */
[----:B-1----:R-:W-:Y:S01]  /*1e2a0*/  F2FP.PACK_AB R147, R126, R128 ;  /* 0x000000807e93723e */ /* 0x002fe200000000ff */
[C---:B----4-:R-:W-:Y:S02]  /*1e2b0*/  FFMA.FTZ R110, R0.reuse, R5, R181 ;  /* 0x00000005006e7223 */ /* 0x050fe400000100b5 */
[----:B------:R-:W-:Y:S02]  /*1e2c0*/  FMUL.FTZ R5, R0, R173 ;  /* 0x000000ad00057220 */ /* 0x000fe40000410000 */
[----:B------:R-:W-:Y:S02]  /*1e2d0*/  FADD.FTZ R110, R177, R110 ;  /* 0x0000006eb16e7221 */ /* 0x000fe40000010000 */
[----:B--2---:R-:W-:Y:S04]  /*1e2e0*/  IMAD.WIDE.U32 R136, R7, -0x2daee0ad, RZ ;  /* 0xd2511f5307887825 */ /* 0x004fe800078e00ff */
[----:B------:R-:W-:Y:S02]  /*1e2f0*/  FMUL.FTZ R7, R2, R175 ;  /* 0x000000af02077220 */ /* 0x000fe40000410000 */
[----:B------:R-:W2:Y:S01]  /*1e300*/  LDL R175, [R1+0x128] ;  /* 0x0001280001af7983 */ /* 0x000ea20000100800 */
[----:B------:R-:W-:Y:S01]  /*1e310*/  FADD.FTZ R110, R203, R110 ;  /* 0x0000006ecb6e7221 */ /* 0x000fe20000010000 */
[C---:B------:R-:W-:Y:S03]  /*1e320*/  F2FP.PACK_AB R203, R199.reuse, R203 ;  /* 0x000000cbc7cb723e */ /* 0x040fe600000000ff */
[----:B------:R-:W-:Y:S01]  /*1e330*/  FADD.FTZ R121, R199, R110 ;  /* 0x0000006ec7797221 */ /* 0x000fe20000010000 */
[----:B------:R-:W-:Y:S02]  /*1e340*/  F2FP.PACK_AB R199, R127, R130 ;  /* 0x000000827fc7723e */ /* 0x000fe400000000ff */
[----:B------:R-:W-:Y:S01]  /*1e350*/  F2FP.PACK_AB R110, R184, R202 ;  /* 0x000000cab86e723e */ /* 0x000fe200000000ff */
[----:B---3--:R-:W-:Y:S04]  /*1e360*/  IMAD.WIDE.U32 R34, R115, -0x326172a9, RZ ;  /* 0xcd9e8d5773227825 */ /* 0x008fe800078e00ff */
[C---:B------:R-:W-:Y:S02]  /*1e370*/  FFMA.FTZ R107, R2.reuse, R6, R187 ;  /* 0x00000006026b7223 */ /* 0x040fe400000100bb */
[----:B------:R-:W-:Y:S01]  /*1e380*/  FMUL.FTZ R6, R2, R174 ;  /* 0x000000ae02067220 */ /* 0x000fe20000410000 */
[----:B------:R-:W-:Y:S01]  /*1e390*/  LOP3.LUT R0, R153, R35, RZ, 0x3c, !PT ;  /* 0x0000002399007212 */ /* 0x000fe200078e3cff */
[----:B------:R-:W-:Y:S01]  /*1e3a0*/  FADD.FTZ R107, R179, R107 ;  /* 0x0000006bb36b7221 */ /* 0x000fe20000010000 */
[----:B------:R-:W3:Y:S01]  /*1e3b0*/  LDL R174, [R1+0x124] ;  /* 0x0001240001ae7983 */ /* 0x000ee20000100800 */
[----:B------:R-:W-:Y:S02]  /*1e3c0*/  IMAD.MOV.U32 R170, RZ, RZ, R34 ;  /* 0x000000ffffaa7224 */ /* 0x000fe400078e0022 */
[----:B------:R-:W-:Y:S01]  /*1e3d0*/  IMAD.WIDE.U32 R150, R0, -0x2daee0ad, RZ ;  /* 0xd2511f5300967825 */ /* 0x000fe200078e00ff */
[----:B------:R-:W4:Y:S01]  /*1e3e0*/  LDL R179, [R1+0x148] ;  /* 0x0001480001b37983 */ /* 0x000f220000100800 */
[----:B------:R1:W1:Y:S02]  /*1e3f0*/  MUFU.EX2 R0, R106 ;  /* 0x0000006a00007308 */ /* 0x0002640000000800 */
[C---:B------:R-:W-:Y:S02]  /*1e400*/  FMUL.FTZ R34, R2.reuse, R162 ;  /* 0x000000a202227220 */ /* 0x040fe40000410000 */
[----:B------:R-:W2:Y:S01]  /*1e410*/  LDL R162, [R1+0x10c] ;  /* 0x00010c0001a27983 */ /* 0x000ea20000100800 */
[----:B------:R-:W-:Y:S02]  /*1e420*/  IMAD.MOV.U32 R155, RZ, RZ, R153 ;  /* 0x000000ffff9b7224 */ /* 0x000fe400078e0099 */
[----:B------:R-:W-:Y:S02]  /*1e430*/  IMAD.MOV.U32 R171, RZ, RZ, R35 ;  /* 0x000000ffffab7224 */ /* 0x000fe400078e0023 */
[----:B------:R-:W-:Y:S01]  /*1e440*/  FMUL.FTZ R35, R2, R163 ;  /* 0x000000a302237220 */ /* 0x000fe20000410000 */
[----:B------:R-:W-:Y:S01]  /*1e450*/  F2FP.PACK_AB R2, R177, R181 ;  /* 0x000000b5b102723e */ /* 0x000fe200000000ff */
[----:B------:R-:W-:Y:S02]  /*1e460*/  IMAD.MOV.U32 R146, RZ, RZ, R115 ;  /* 0x000000ffff927224 */ /* 0x000fe400078e0073 */
[----:B------:R-:W-:Y:S02]  /*1e470*/  FADD.FTZ R107, R202, R107 ;  /* 0x0000006bca6b7221 */ /* 0x000fe40000010000 */
[----:B------:R-:W-:Y:S02]  /*1e480*/  IMAD.MOV.U32 R153, RZ, RZ, R157 ;  /* 0x000000ffff997224 */ /* 0x000fe400078e009d */
[----:B------:R-:W-:Y:S02]  /*1e490*/  FADD.FTZ R107, R184, R107 ;  /* 0x0000006bb86b7221 */ /* 0x000fe40000010000 */
[----:B------:R-:W-:Y:S02]  /*1e4a0*/  IMAD.MOV.U32 R157, RZ, RZ, R156 ;  /* 0x000000ffff9d7224 */ /* 0x000fe400078e009c */
[----:B------:R-:W-:Y:S02]  /*1e4b0*/  IMAD.MOV.U32 R156, RZ, RZ, R132 ;  /* 0x000000ffff9c7224 */ /* 0x000fe400078e0084 */
[----:B------:R-:W-:Y:S01]  /*1e4c0*/  MUFU.EX2 R132, R231 ;  /* 0x000000e700847308 */ /* 0x000fe20000000800 */
[----:B-1----:R-:W-:Y:S02]  /*1e4d0*/  F2FP.PACK_AB R106, R183, R213 ;  /* 0x000000d5b76a723e */ /* 0x002fe400000000ff */
[----:B------:R-:W-:Y:S01]  /*1e4e0*/  F2FP.PACK_AB R148, R0, R120 ;  /* 0x000000780094723e */ /* 0x000fe200000000ff */
[----:B------:R-:W3:Y:S01]  /*1e4f0*/  LDL R213, [R1+0x24] ;  /* 0x0000240001d57983 */ /* 0x000ee20000100800 */
[C---:B------:R-:W-:Y:S01]  /*1e500*/  LOP3.LUT R114, R113.reuse, R135, RZ, 0x3c, !PT ;  /* 0x0000008771727212 */ /* 0x040fe200078e3cff */
[----:B------:R-:W-:Y:S01]  /*1e510*/  IMAD.MOV.U32 R183, RZ, RZ, R113 ;  /* 0x000000ffffb77224 */ /* 0x000fe200078e0071 */
[----:B------:R-:W-:Y:S01]  /*1e520*/  IADD3 R133, R113, -0x4498517b, RZ ;  /* 0xbb67ae8571857810 */ /* 0x000fe20007ffe0ff */
[----:B------:R-:W-:Y:S01]  /*1e530*/  IMAD.MOV.U32 R182, RZ, RZ, R112 ;  /* 0x000000ffffb67224 */ /* 0x000fe200078e0070 */
[----:B------:R-:W-:Y:S02]  /*1e540*/  LOP3.LUT R114, R114, R137, RZ, 0x3c, !PT ;  /* 0x0000008972727212 */ /* 0x000fe400078e3cff */
[----:B------:R-:W-:Y:S03]  /*1e550*/  LOP3.LUT R138, R151, R133, R136, 0x96, !PT ;  /* 0x00000085978a7212 */ /* 0x000fe600078e9688 */
[----:B------:R-:W-:Y:S04]  /*1e560*/  IMAD.WIDE.U32 R114, R114, -0x326172a9, RZ ;  /* 0xcd9e8d5772727825 */ /* 0x000fe800078e00ff */
[----:B------:R-:W-:Y:S05]  /*1e570*/  IMAD.WIDE.U32 R138, R138, -0x326172a9, RZ ;  /* 0xcd9e8d578a8a7825 */ /* 0x000fea00078e00ff */
[----:B------:R-:W-:Y:S02]  /*1e580*/  LOP3.LUT R112, R139, R149, R114, 0x96, !PT ;  /* 0x000000958b707212 */ /* 0x000fe400078e9672 */
[----:B------:R-:W-:Y:S03]  /*1e590*/  LOP3.LUT R104, R115, R154, R170, 0x96, !PT ;  /* 0x0000009a73687212 */ /* 0x000fe600078e96aa */
[----:B------:R-:W-:Y:S04]  /*1e5a0*/  IMAD.WIDE.U32 R112, R112, -0x2daee0ad, RZ ;  /* 0xd2511f5370707825 */ /* 0x000fe800078e00ff */
[----:B------:R-:W-:Y:S05]  /*1e5b0*/  IMAD.WIDE.U32 R104, R104, -0x2daee0ad, RZ ;  /* 0xd2511f5368687825 */ /* 0x000fea00078e00ff */
[----:B------:R-:W-:Y:S02]  /*1e5c0*/  LOP3.LUT R118, R105, R191, R150, 0x96, !PT ;  /* 0x000000bf69767212 */ /* 0x000fe400078e9696 */
[----:B------:R-:W-:Y:S01]  /*1e5d0*/  LOP3.LUT R113, R113, R189, R104, 0x96, !PT ;  /* 0x000000bd71717212 */ /* 0x000fe200078e9668 */
[----:B------:R-:W-:Y:S01]  /*1e5e0*/  FADD.FTZ R104, R201, R116 ;  /* 0x00000074c9687221 */ /* 0x000fe20000010000 */
[----:B------:R-:W-:Y:S01]  /*1e5f0*/  F2FP.PACK_AB R105, R186, R201 ;  /* 0x000000c9ba69723e */ /* 0x000fe200000000ff */
[----:B------:R-:W-:Y:S04]  /*1e600*/  IMAD.WIDE.U32 R118, R118, -0x326172a9, RZ ;  /* 0xcd9e8d5776767825 */ /* 0x000fe800078e00ff */
[----:B------:R-:W-:Y:S01]  /*1e610*/  FADD.FTZ R125, R186, R104 ;  /* 0x00000068ba7d7221 */ /* 0x000fe20000010000 */
[----:B------:R-:W-:Y:S01]  /*1e620*/  LOP3.LUT R116, R119, R224, R138, 0x96, !PT ;  /* 0x000000e077747212 */ /* 0x000fe200078e968a */
[----:B------:R-:W-:Y:S01]  /*1e630*/  FADD.FTZ R104, R185, R117 ;  /* 0x00000075b9687221 */ /* 0x000fe20000010000 */
[----:B------:R-:W-:Y:S03]  /*1e640*/  F2FP.PACK_AB R185, R180, R185 ;  /* 0x000000b9b4b9723e */ /* 0x000fe600000000ff */
[----:B------:R-:W-:Y:S04]  /*1e650*/  IMAD.WIDE.U32 R116, R116, -0x2daee0ad, RZ ;  /* 0xd2511f5374747825 */ /* 0x000fe800078e00ff */
[----:B------:R-:W-:Y:S01]  /*1e660*/  FADD.FTZ R142, R180, R104 ;  /* 0x00000068b48e7221 */ /* 0x000fe20000010000 */
[----:B----4-:R-:W-:Y:S01]  /*1e670*/  LOP3.LUT R104, R117, R179, R112, 0x96, !PT ;  /* 0x000000b375687212 */ /* 0x010fe200078e9670 */
[----:B------:R-:W-:Y:S04]  /*1e680*/  IMAD.WIDE.U32 R112, R113, -0x326172a9, RZ ;  /* 0xcd9e8d5771707825 */ /* 0x000fe800078e00ff */
[----:B------:R-:W-:Y:S01]  /*1e690*/  IMAD.WIDE.U32 R158, R104, -0x326172a9, RZ ;  /* 0xcd9e8d57689e7825 */ /* 0x000fe200078e00ff */
[----:B--2---:R-:W-:Y:S02]  /*1e6a0*/  LOP3.LUT R118, R113, R175, R118, 0x96, !PT ;  /* 0x000000af71767212 */ /* 0x004fe400078e9676 */
[----:B------:R1:W2:Y:S01]  /*1e6b0*/  MUFU.EX2 R113, R223 ;  /* 0x000000df00717308 */ /* 0x0002a20000000800 */
[----:B------:R-:W-:Y:S01]  /*1e6c0*/  FADD.FTZ R104, R178, R121 ;  /* 0x00000079b2687221 */ /* 0x000fe20000010000 */
[----:B------:R-:W-:Y:S01]  /*1e6d0*/  LOP3.LUT R145, R159, R162, R112, 0x96, !PT ;  /* 0x000000a29f917212 */ /* 0x000fe200078e9670 */
[----:B------:R-:W-:Y:S01]  /*1e6e0*/  IMAD.WIDE.U32 R180, R118, -0x2daee0ad, RZ ;  /* 0xd2511f5376b47825 */ /* 0x000fe200078e00ff */
[----:B------:R-:W-:Y:S03]  /*1e6f0*/  F2FP.PACK_AB R178, R176, R178 ;  /* 0x000000b2b0b2723e */ /* 0x000fe600000000ff */
[----:B------:R-:W-:Y:S01]  /*1e700*/  FADD.FTZ R112, R124, R125 ;  /* 0x0000007d7c707221 */ /* 0x000fe20000010000 */
[----:B---3--:R-:W-:Y:S01]  /*1e710*/  LOP3.LUT R122, R181, R174, R116, 0x96, !PT ;  /* 0x000000aeb57a7212 */ /* 0x008fe200078e9674 */
[----:B------:R-:W-:Y:S01]  /*1e720*/  FADD.FTZ R134, R176, R104 ;  /* 0x00000068b0867221 */ /* 0x000fe20000010000 */
[----:B------:R-:W-:Y:S01]  /*1e730*/  MUFU.EX2 R121, R215 ;  /* 0x000000d700797308 */ /* 0x000fe20000000800 */
[----:B------:R-:W-:Y:S02]  /*1e740*/  FADD.FTZ R104, R120, R107 ;  /* 0x0000006b78687221 */ /* 0x000fe40000010000 */
[----:B------:R-:W-:Y:S04]  /*1e750*/  IMAD.WIDE.U32 R122, R122, -0x326172a9, RZ ;  /* 0xcd9e8d577a7a7825 */ /* 0x000fe800078e00ff */
[----:B------:R-:W-:Y:S01]  /*1e760*/  FADD.FTZ R141, R0, R104 ;  /* 0x00000068008d7221 */ /* 0x000fe20000010000 */
[----:B------:R-:W-:Y:S02]  /*1e770*/  F2FP.PACK_AB R104, R111, R124 ;  /* 0x0000007c6f68723e */ /* 0x000fe400000000ff */
[----:B------:R-:W-:Y:S01]  /*1e780*/  LOP3.LUT R107, R123, R213, R158, 0x96, !PT ;  /* 0x000000d57b6b7212 */ /* 0x000fe200078e969e */
[----:B------:R-:W-:Y:S03]  /*1e790*/  MUFU.EX2 R118, R232 ;  /* 0x000000e800767308 */ /* 0x000fe60000000800 */
[----:B------:R-:W-:Y:S01]  /*1e7a0*/  LOP3.LUT R0, R107, 0xff, RZ, 0xc0, !PT ;  /* 0x000000ff6b007812 */ /* 0x000fe200078ec0ff */
[----:B-1----:R-:W-:Y:S01]  /*1e7b0*/  IMAD.MOV.U32 R223, RZ, RZ, R183 ;  /* 0x000000ffffdf7224 */ /* 0x002fe200078e00b7 */
[----:B--2---:R-:W-:Y:S02]  /*1e7c0*/  F2FP.PACK_AB R159, R113, R131 ;  /* 0x00000083719f723e */ /* 0x004fe400000000ff */
[----:B------:R-:W-:Y:S02]  /*1e7d0*/  ISETP.GE.U32.AND P0, PT, R194, R0, PT ;  /* 0x00000000c200720c */ /* 0x000fe40003f06070 */
[C---:B------:R-:W-:Y:S01]  /*1e7e0*/  PRMT R0, R2.reuse, 0x7632, R0 ;  /* 0x0000763202007816 */ /* 0x040fe20000000000 */
[----:B------:R-:W1:Y:S03]  /*1e7f0*/  MUFU.EX2 R124, R229 ;  /* 0x000000e5007c7308 */ /* 0x000e660000000800 */
[----:B------:R-:W-:Y:S07]  /*1e800*/  PRMT R119, R2, 0x5410, R0 ;  /* 0x0000541002777816 */ /* 0x000fee0000000000 */
[----:B------:R-:W-:Y:S01]  /*1e810*/  @!P0 HADD2 R140, -R2.H0_H0, -RZ.H0_H0 ;  /* 0xa00000ff028c8230 */ /* 0x000fe20000000900 */
[----:B------:R2:W-:Y:S04]  /*1e820*/  MUFU.EX2 R120, R222 ;  /* 0x000000de00787308 */ /* 0x0005e80000000800 */
[----:B------:R-:W-:Y:S01]  /*1e830*/  PRMT R116, R140, 0x7610, R116 ;  /* 0x000076108c747816 */ /* 0x000fe20000000074 */
[----:B------:R3:W-:Y:S03]  /*1e840*/  @!P0 STL.S16 [R1+0xc8], R140 ;  /* 0x0000c88c01008387 */ /* 0x0007e60000100600 */
[----:B------:R-:W-:Y:S02]  /*1e850*/  @!P0 PRMT R2, R116, 0x5410, RZ ;  /* 0x0000541074028816 */ /* 0x000fe400000000ff */
[----:B------:R-:W-:Y:S01]  /*1e860*/  IADD3 R116, R146, 0x4, RZ ;  /* 0x0000000492747810 */ /* 0x000fe20007ffe0ff */
[----:B------:R-:W4:Y:S01]  /*1e870*/  MUFU.EX2 R125, R233 ;  /* 0x000000e9007d7308 */ /* 0x000f220000000800 */
[----:B-1----:R-:W-:Y:S01]  /*1e880*/  F2FP.PACK_AB R186, R124, R129 ;  /* 0x000000817cba723e */ /* 0x002fe200000000ff */
[----:B------:R1:W-:Y:S02]  /*1e890*/  ST.E.U16 [R196.64], R2 ;  /* 0x00000002c4007985 */ /* 0x0003e4000c101504 */
[----:B------:R-:W-:Y:S04]  /*1e8a0*/  IMAD.WIDE.U32 R116, R116, -0x326172a9, RZ ;  /* 0xcd9e8d5774747825 */ /* 0x000fe800078e00ff */
[----:B--2---:R-:W-:Y:S02]  /*1e8b0*/  IMAD.MOV.U32 R222, RZ, RZ, R182 ;  /* 0x000000ffffde7224 */ /* 0x004fe400078e00b6 */
[----:B------:R-:W-:Y:S02]  /*1e8c0*/  IMAD.MOV.U32 R222, RZ, RZ, R170 ;  /* 0x000000ffffde7224 */ /* 0x000fe400078e00aa */
[----:B------:R-:W-:Y:S02]  /*1e8d0*/  IMAD.MOV.U32 R182, RZ, RZ, R154 ;  /* 0x000000ffffb67224 */ /* 0x000fe400078e009a */
[----:B---3--:R-:W-:Y:S02]  /*1e8e0*/  FADD.FTZ R140, R111, R112 ;  /* 0x000000706f8c7221 */ /* 0x008fe40000010000 */
[----:B------:R2:W3:Y:S01]  /*1e8f0*/  LDL.S16 R112, [R1+0xc4] ;  /* 0x0000c40001707983 */ /* 0x0004e20000100600 */
[----:B------:R-:W-:Y:S01]  /*1e900*/  LOP3.LUT R115, R115, R182, R116, 0x96, !PT ;  /* 0x000000b673737212 */ /* 0x000fe200078e9674 */
[----:B------:R-:W2:Y:S01]  /*1e910*/  MUFU.EX2 R111, R235 ;  /* 0x000000eb006f7308 */ /* 0x000ea20000000800 */
[----:B----4-:R-:W-:Y:S01]  /*1e920*/  F2FP.PACK_AB R169, R125, R132 ;  /* 0x000000847da9723e */ /* 0x010fe200000000ff */
[----:B------:R-:W-:Y:S02]  /*1e930*/  IMAD.MOV.U32 R154, RZ, RZ, R144 ;  /* 0x000000ffff9a7224 */ /* 0x000fe400078e0090 */
[----:B------:R-:W-:Y:S02]  /*1e940*/  IMAD.MOV.U32 R144, RZ, RZ, R153 ;  /* 0x000000ffff907224 */ /* 0x000fe400078e0099 */
[----:B------:R-:W-:Y:S01]  /*1e950*/  IMAD.MOV.U32 R153, RZ, RZ, R143 ;  /* 0x000000ffff997224 */ /* 0x000fe200078e008f */
[----:B-1----:R-:W-:Y:S04]  /*1e960*/  LOP3.LUT R2, R107, 0xffff, RZ, 0xc0, !PT ;  /* 0x0000ffff6b027812 */ /* 0x002fe800078ec0ff */
[----:B------:R-:W-:Y:S04]  /*1e970*/  SHF.R.U32.HI R2, RZ, 0x8, R2 ;  /* 0x00000008ff027819 */ /* 0x000fe80000011602 */
[----:B------:R-:W-:Y:S04]  /*1e980*/  LOP3.LUT R2, R2, 0xffff, RZ, 0xc0, !PT ;  /* 0x0000ffff02027812 */ /* 0x000fe800078ec0ff */
[C---:B------:R-:W-:Y:S02]  /*1e990*/  ISETP.GE.U32.AND P0, PT, R194.reuse, R2, PT ;  /* 0x00000002c200720c */ /* 0x040fe40003f06070 */
[--C-:B------:R-:W-:Y:S02]  /*1e9a0*/  SHF.R.U32.HI R2, RZ, 0x18, R107.reuse ;  /* 0x00000018ff027819 */ /* 0x100fe4000001166b */
[----:B--2---:R-:W-:Y:S02]  /*1e9b0*/  F2FP.PACK_AB R201, R111, R118 ;  /* 0x000000766fc9723e */ /* 0x004fe400000000ff */
[----:B------:R-:W-:Y:S02]  /*1e9c0*/  ISETP.GE.U32.AND P1, PT, R194, R2, PT ;  /* 0x00000002c200720c */ /* 0x000fe40003f26070 */
[--C-:B------:R-:W-:Y:S04]  /*1e9d0*/  SHF.R.U32.HI R2, RZ, 0x10, R107.reuse ;  /* 0x00000010ff027819 */ /* 0x100fe8000001166b */
[----:B------:R-:W-:Y:S04]  /*1e9e0*/  LOP3.LUT R2, R2, 0xff, RZ, 0xc0, !PT ;  /* 0x000000ff02027812 */ /* 0x000fe800078ec0ff */
[----:B------:R-:W-:Y:S01]  /*1e9f0*/  ISETP.GE.U32.AND P2, PT, R194, R2, PT ;  /* 0x00000002c200720c */ /* 0x000fe20003f46070 */
[----:B------:R-:W-:Y:S01]  /*1ea00*/  FADD.FTZ R2, R130, R142 ;  /* 0x0000008e82027221 */ /* 0x000fe20000010000 */
[----:B------:R-:W-:Y:S02]  /*1ea10*/  LOP3.LUT R142, R155, R117, RZ, 0x3c, !PT ;  /* 0x000000759b8e7212 */ /* 0x000fe400078e3cff */
[----:B------:R-:W-:Y:S01]  /*1ea20*/  MUFU.EX2 R117, R230 ;  /* 0x000000e600757308 */ /* 0x000fe20000000800 */
[----:B------:R-:W-:Y:S02]  /*1ea30*/  FADD.FTZ R127, R127, R2 ;  /* 0x000000027f7f7221 */ /* 0x000fe40000010000 */
[----:B------:R-:W-:Y:S05]  /*1ea40*/  IMAD.WIDE.U32 R142, R142, -0x2daee0ad, RZ ;  /* 0xd2511f538e8e7825 */ /* 0x000fea00078e00ff */
[----:B------:R-:W-:Y:S01]  /*1ea50*/  LOP3.LUT R130, R143, R133, R136, 0x96, !PT ;  /* 0x000000858f827212 */ /* 0x000fe200078e9688 */
[----:B---3--:R-:W-:Y:S05]  /*1ea60*/  @!P0 HADD2 R112, -R0.H0_H0, -RZ.H0_H0 ;  /* 0xa00000ff00708230 */ /* 0x008fea0000000900 */
[----:B------:R-:W-:Y:S01]  /*1ea70*/  PRMT R107, R112, 0x7610, R107 ;  /* 0x00007610706b7816 */ /* 0x000fe2000000006b */
[----:B------:R1:W-:Y:S03]  /*1ea80*/  @!P0 STL.S16 [R1+0xc4], R112 ;  /* 0x0000c47001008387 */ /* 0x0003e60000100600 */
[----:B------:R-:W-:Y:S01]  /*1ea90*/  @!P0 PRMT R0, R107, 0x5410, RZ ;  /* 0x000054106b008816 */ /* 0x000fe200000000ff */
[----:B------:R2:W3:Y:S01]  /*1eaa0*/  LDL.S16 R183, [R1+0xc0] ;  /* 0x0000c00001b77983 */ /* 0x0004e20000100600 */
[----:B------:R-:W-:Y:S02]  /*1eab0*/  FADD.FTZ R107, R128, R134 ;  /* 0x00000086806b7221 */ /* 0x000fe40000010000 */
[----:B------:R-:W4:Y:S01]  /*1eac0*/  MUFU.EX2 R128, R228 ;  /* 0x000000e400807308 */ /* 0x000f220000000800 */
[----:B------:R2:W2:Y:S01]  /*1ead0*/  LDL.S16 R177, [R1+0xbc] ;  /* 0x0000bc0001b17983 */ /* 0x0004a20000100600 */
[----:B------:R-:W-:Y:S02]  /*1eae0*/  FADD.FTZ R134, R126, R107 ;  /* 0x0000006b7e867221 */ /* 0x000fe40000010000 */
[----:B------:R-:W-:Y:S01]  /*1eaf0*/  FADD.FTZ R126, R121, R140 ;  /* 0x0000008c797e7221 */ /* 0x000fe20000010000 */
[----:B------:R-:W2:Y:S01]  /*1eb00*/  LDL R155, [R1+0x198] ;  /* 0x00019800019b7983 */ /* 0x000ea20000100800 */
[----:B------:R-:W-:Y:S03]  /*1eb10*/  FADD.FTZ R107, R118, R127 ;  /* 0x0000007f766b7221 */ /* 0x000fe60000010000 */
[----:B------:R4:W-:Y:S04]  /*1eb20*/  ST.E.U16 [R196.64+0x2], R0 ;  /* 0x00000200c4007985 */ /* 0x0009e8000c101504 */
[----:B-1----:R-:W2:Y:S01]  /*1eb30*/  LDL R112, [R1+0x190] ;  /* 0x0001900001707983 */ /* 0x002ea20000100800 */
[----:B----4-:R-:W-:Y:S02]  /*1eb40*/  F2FP.PACK_AB R184, R117, R128 ;  /* 0x0000008075b8723e */ /* 0x010fe400000000ff */
[----:B------:R-:W-:Y:S04]  /*1eb50*/  IADD3 R0, R135, 0x1, RZ ;  /* 0x0000000187007810 */ /* 0x000fe80007ffe0ff */
[----:B------:R-:W-:Y:S01]  /*1eb60*/  LOP3.LUT R2, R223, R0, RZ, 0x3c, !PT ;  /* 0x00000000df027212 */ /* 0x000fe200078e3cff */
[----:B------:R-:W-:Y:S01]  /*1eb70*/  IMAD.MOV.U32 R223, RZ, RZ, R171 ;  /* 0x000000ffffdf7224 */ /* 0x000fe200078e00ab */
[----:B------:R-:W-:Y:S02]  /*1eb80*/  PRMT R0, R3, 0x7632, R0 ;  /* 0x0000763203007816 */ /* 0x000fe40000000000 */
[----:B------:R-:W-:Y:S01]  /*1eb90*/  LOP3.LUT R146, R2, R137, RZ, 0x3c, !PT ;  /* 0x0000008902927212 */ /* 0x000fe200078e3cff */
[----:B------:R-:W-:Y:S01]  /*1eba0*/  FADD.FTZ R2, R131, R141 ;  /* 0x0000008d83027221 */ /* 0x000fe20000010000 */
[----:B------:R-:W-:Y:S01]  /*1ebb0*/  PRMT R118, R3, 0x5410, R0 ;  /* 0x0000541003767816 */ /* 0x000fe20000000000 */
[----:B------:R-:W-:Y:S04]  /*1ebc0*/  IMAD.WIDE.U32 R130, R130, -0x326172a9, RZ ;  /* 0xcd9e8d5782827825 */ /* 0x000fe800078e00ff */
[----:B------:R-:W-:Y:S01]  /*1ebd0*/  FADD.FTZ R133, R113, R2 ;  /* 0x0000000271857221 */ /* 0x000fe20000010000 */
[----:B------:R-:W-:Y:S01]  /*1ebe0*/  F2FP.PACK_AB R2, R120, R121 ;  /* 0x000000797802723e */ /* 0x000fe200000000ff */
[----:B------:R-:W-:Y:S02]  /*1ebf0*/  FADD.FTZ R121, R111, R107 ;  /* 0x0000006b6f797221 */ /* 0x000fe40000010000 */
[----:B------:R-:W-:Y:S01]  /*1ec00*/  MUFU.EX2 R107, R236 ;  /* 0x000000ec006b7308 */ /* 0x000fe20000000800 */
[----:B------:R-:W-:Y:S02]  /*1ec10*/  FADD.FTZ R111, R132, R134 ;  /* 0x00000086846f7221 */ /* 0x000fe40000010000 */
[----:B------:R-:W-:Y:S01]  /*1ec20*/  FADD.FTZ R120, R120, R126 ;  /* 0x0000007e78787221 */ /* 0x000fe20000010000 */
[----:B------:R-:W-:Y:S01]  /*1ec30*/  LOP3.LUT R126, R131, R149, R114, 0x96, !PT ;  /* 0x00000095837e7212 */ /* 0x000fe200078e9672 */
[----:B------:R-:W-:Y:S04]  /*1ec40*/  IMAD.WIDE.U32 R114, R115, -0x2daee0ad, RZ ;  /* 0xd2511f5373727825 */ /* 0x000fe800078e00ff */
[----:B------:R-:W-:Y:S01]  /*1ec50*/  IMAD.WIDE.U32 R126, R126, -0x2daee0ad, RZ ;  /* 0xd2511f537e7e7825 */ /* 0x000fe200078e00ff */
[----:B------:R-:W-:Y:S03]  /*1ec60*/  MUFU.EX2 R132, R240 ;  /* 0x000000f000847308 */ /* 0x000fe60000000800 */
[----:B------:R-:W-:Y:S01]  /*1ec70*/  FADD.FTZ R134, R125, R111 ;  /* 0x0000006f7d867221 */ /* 0x000fe20000010000 */
[----:B------:R-:W-:Y:S06]  /*1ec80*/  LOP3.LUT R114, R127, R189, R114, 0x96, !PT ;  /* 0x000000bd7f727212 */ /* 0x000fec00078e9672 */
[----:B------:R-:W1:Y:S02]  /*1ec90*/  MUFU.EX2 R111, R243 ;  /* 0x000000f3006f7308 */ /* 0x000e640000000800 */
[----:B-1----:R-:W-:Y:S01]  /*1eca0*/  F2FP.PACK_AB R163, R111, R132 ;  /* 0x000000846fa3723e */ /* 0x002fe200000000ff */
[----:B---3--:R-:W-:Y:S02]  /*1ecb0*/  @!P2 HADD2 R183, -R3.H0_H0, -RZ.H0_H0 ;  /* 0xa00000ff03b7a230 */ /* 0x008fe40000000900 */
[----:B--2---:R-:W-:Y:S03]  /*1ecc0*/  @!P1 HADD2 R177, -R0.H0_H0, -RZ.H0_H0 ;  /* 0xa00000ff00b19230 */ /* 0x004fe60000000900 */
[----:B------:R-:W-:Y:S01]  /*1ecd0*/  PRMT R137, R183, 0x7610, R137 ;  /* 0x00007610b7897816 */ /* 0x000fe20000000089 */
[----:B------:R1:W-:Y:S01]  /*1ece0*/  @!P2 STL.S16 [R1+0xc0], R183 ;  /* 0x0000c0b70100a387 */ /* 0x0003e20000100600 */
[----:B------:R-:W-:Y:S03]  /*1ecf0*/  PRMT R135, R177, 0x7610, R135 ;  /* 0x00007610b1877816 */ /* 0x000fe60000000087 */
[----:B------:R2:W-:Y:S01]  /*1ed00*/  @!P1 STL.S16 [R1+0xbc], R177 ;  /* 0x0000bcb101009387 */ /* 0x0005e20000100600 */
[----:B------:R-:W-:Y:S02]  /*1ed10*/  @!P2 PRMT R3, R137, 0x5410, RZ ;  /* 0x000054108903a816 */ /* 0x000fe400000000ff */
[----:B------:R-:W-:Y:S01]  /*1ed20*/  @!P1 PRMT R0, R135, 0x5410, RZ ;  /* 0x0000541087009816 */ /* 0x000fe200000000ff */
[----:B------:R3:W4:Y:S04]  /*1ed30*/  LDL.S16 R140, [R1+0x130] ;  /* 0x00013000018c7983 */ /* 0x0007280000100600 */
[----:B------:R-:W3:Y:S01]  /*1ed40*/  LDL.64 R226, [R1+0x178] ;  /* 0x0001780001e27983 */ /* 0x000ee20000100a00 */
[----:B------:R-:W-:Y:S05]  /*1ed50*/  IADD3 R112, P0, R196, R112, RZ ;  /* 0x00000070c4707210 */ /* 0x000fea0007f1e0ff */
[----:B------:R-:W3:Y:S01]  /*1ed60*/  LDL R137, [R1+0x184] ;  /* 0x0001840001897983 */ /* 0x000ee20000100800 */
[----:B------:R-:W-:Y:S02]  /*1ed70*/  IMAD.X R113, R197, 0x1, R155, P0 ;  /* 0x00000001c5717824 */ /* 0x000fe400000e069b */
[----:B------:R-:W-:Y:S02]  /*1ed80*/  IMAD.MOV.U32 R155, RZ, RZ, R153 ;  /* 0x000000ffff9b7224 */ /* 0x000fe400078e0099 */
[----:B------:R-:W-:Y:S01]  /*1ed90*/  IMAD.MOV.U32 R153, RZ, RZ, R157 ;  /* 0x000000ffff997224 */ /* 0x000fe200078e009d */
[----:B------:R2:W-:Y:S01]  /*1eda0*/  ST.E.U16 [R112.64+0x2], R0 ;  /* 0x0000020070007985 */ /* 0x0005e2000c101504 */
[----:B-1----:R-:W-:Y:S03]  /*1edb0*/  IMAD.MOV.U32 R183, RZ, RZ, R144 ;  /* 0x000000ffffb77224 */ /* 0x002fe600078e0090 */
[----:B------:R1:W-:Y:S01]  /*1edc0*/  ST.E.U16 [R112.64], R3 ;  /* 0x0000000370007985 */ /* 0x0003e2000c101504 */
[----:B--2---:R-:W-:Y:S02]  /*1edd0*/  IMAD.MOV.U32 R177, RZ, RZ, R154 ;  /* 0x000000ffffb17224 */ /* 0x004fe400078e009a */
[----:B------:R-:W-:Y:S04]  /*1ede0*/  IMAD.MOV.U32 R154, RZ, RZ, R156 ;  /* 0x000000ffff9a7224 */ /* 0x000fe800078e009c */
[----:B------:R-:W-:Y:S01]  /*1edf0*/  IMAD.MOV.U32 R225, RZ, RZ, R154 ;  /* 0x000000ffffe17224 */ /* 0x000fe200078e009a */
[----:B------:R-:W2:Y:S01]  /*1ee00*/  MUFU.EX2 R0, R238 ;  /* 0x000000ee00007308 */ /* 0x000ea20000000800 */
[----:B-1----:R-:W-:Y:S04]  /*1ee10*/  FADD.FTZ R3, R129, R133 ;  /* 0x0000008581037221 */ /* 0x002fe80000010000 */
[----:B------:R-:W-:Y:S01]  /*1ee20*/  FADD.FTZ R133, R124, R3 ;  /* 0x000000037c857221 */ /* 0x000fe20000010000 */
[----:B------:R-:W-:Y:S01]  /*1ee30*/  LOP3.LUT R124, R115, R191, R142, 0x96, !PT ;  /* 0x000000bf737c7212 */ /* 0x000fe200078e968e */
[----:B------:R-:W-:Y:S02]  /*1ee40*/  FADD.FTZ R3, R128, R120 ;  /* 0x0000007880037221 */ /* 0x000fe40000010000 */
[----:B------:R-:W-:Y:S04]  /*1ee50*/  IMAD.WIDE.U32 R114, R114, -0x326172a9, RZ ;  /* 0xcd9e8d5772727825 */ /* 0x000fe800078e00ff */
[----:B------:R-:W-:Y:S04]  /*1ee60*/  IMAD.WIDE.U32 R124, R124, -0x326172a9, RZ ;  /* 0xcd9e8d577c7c7825 */ /* 0x000fe800078e00ff */
[----:B------:R-:W-:Y:S01]  /*1ee70*/  FADD.FTZ R127, R117, R3 ;  /* 0x00000003757f7221 */ /* 0x000fe20000010000 */
[----:B------:R-:W-:Y:S01]  /*1ee80*/  LOP3.LUT R120, R125, R224, R130, 0x96, !PT ;  /* 0x000000e07d787212 */ /* 0x000fe200078e9682 */
[----:B------:R-:W-:Y:S01]  /*1ee90*/  FADD.FTZ R3, R107, R121 ;  /* 0x000000796b037221 */ /* 0x000fe20000010000 */
[----:B------:R-:W-:Y:S01]  /*1eea0*/  LOP3.LUT R124, R115, R175, R124, 0x96, !PT ;  /* 0x000000af737c7212 */ /* 0x000fe200078e967c */
[----:B------:R-:W1:Y:S01]  /*1eeb0*/  MUFU.EX2 R117, R237 ;  /* 0x000000ed00757308 */ /* 0x000e620000000800 */
[C---:B--2---:R-:W-:Y:S01]  /*1eec0*/  F2FP.PACK_AB R202, R0.reuse, R107 ;  /* 0x0000006b00ca723e */ /* 0x044fe200000000ff */
[----:B------:R-:W-:Y:S02]  /*1eed0*/  FADD.FTZ R125, R0, R3 ;  /* 0x00000003007d7221 */ /* 0x000fe40000010000 */
[----:B------:R-:W-:Y:S04]  /*1eee0*/  IMAD.WIDE.U32 R120, R120, -0x2daee0ad, RZ ;  /* 0xd2511f5378787825 */ /* 0x000fe800078e00ff */
[----:B------:R-:W-:Y:S01]  /*1eef0*/  IMAD.WIDE.U32 R170, R124, -0x2daee0ad, RZ ;  /* 0xd2511f537caa7825 */ /* 0x000fe200078e00ff */
[----:B------:R-:W-:Y:S01]  /*1ef00*/  LOP3.LUT R126, R121, R179, R126, 0x96, !PT ;  /* 0x000000b3797e7212 */ /* 0x000fe200078e967e */
[----:B------:R-:W2:Y:S02]  /*1ef10*/  MUFU.EX2 R3, R239 ;  /* 0x000000ef00037308 */ /* 0x000ea40000000800 */
[----:B------:R-:W-:Y:S01]  /*1ef20*/  FADD.FTZ R107, R132, R134 ;  /* 0x00000086846b7221 */ /* 0x000fe20000010000 */
[----:B------:R-:W-:Y:S01]  /*1ef30*/  LOP3.LUT R128, R171, R174, R120, 0x96, !PT ;  /* 0x000000aeab807212 */ /* 0x000fe200078e9678 */
[----:B------:R-:W-:Y:S04]  /*1ef40*/  IMAD.WIDE.U32 R156, R126, -0x326172a9, RZ ;  /* 0xcd9e8d577e9c7825 */ /* 0x000fe800078e00ff */
[----:B------:R-:W-:Y:S01]  /*1ef50*/  IMAD.WIDE.U32 R128, R128, -0x326172a9, RZ ;  /* 0xcd9e8d5780807825 */ /* 0x000fe200078e00ff */
[----:B------:R-:W-:Y:S01]  /*1ef60*/  LOP3.LUT R144, R157, R162, R114, 0x96, !PT ;  /* 0x000000a29d907212 */ /* 0x000fe200078e9672 */
[----:B------:R-:W2:Y:S02]  /*1ef70*/  MUFU.EX2 R0, R241 ;  /* 0x000000f100007308 */ /* 0x000ea40000000800 */
[----:B------:R-:W-:Y:S01]  /*1ef80*/  FADD.FTZ R134, R111, R107 ;  /* 0x0000006b6f867221 */ /* 0x000fe20000010000 */
[----:B------:R-:W-:Y:S01]  /*1ef90*/  LOP3.LUT R107, R129, R213, R156, 0x96, !PT ;  /* 0x000000d5816b7212 */ /* 0x000fe200078e969c */
[----:B-1----:R-:W-:Y:S06]  /*1efa0*/  FADD.FTZ R120, R117, R127 ;  /* 0x0000007f75787221 */ /* 0x002fec0000010000 */
[----:B------:R-:W1:Y:S01]  /*1efb0*/  MUFU.EX2 R111, R242 ;  /* 0x000000f2006f7308 */ /* 0x000e620000000800 */
[----:B--2---:R-:W-:Y:S09]  /*1efc0*/  FADD.FTZ R114, R3, R133 ;  /* 0x0000008503727221 */ /* 0x004ff20000010000 */
[----:B------:R-:W-:Y:S01]  /*1efd0*/  MUFU.EX2 R127, R247 ;  /* 0x000000f7007f7308 */ /* 0x000fe20000000800 */
[C---:B------:R-:W-:Y:S01]  /*1efe0*/  F2FP.PACK_AB R181, R0.reuse, R3 ;  /* 0x0000000300b5723e */ /* 0x040fe200000000ff */
[----:B------:R-:W-:Y:S01]  /*1eff0*/  FADD.FTZ R135, R0, R114 ;  /* 0x0000007200877221 */ /* 0x000fe20000010000 */
[----:B------:R-:W-:Y:S02]  /*1f000*/  LOP3.LUT R0, R107, 0xff, RZ, 0xc0, !PT ;  /* 0x000000ff6b007812 */ /* 0x000fe400078ec0ff */
[----:B------:R-:W-:Y:S02]  /*1f010*/  PRMT R3, R106, 0x7632, R3 ;  /* 0x000076326a037816 */ /* 0x000fe40000000003 */
[----:B------:R-:W-:Y:S03]  /*1f020*/  ISETP.GE.U32.AND P1, PT, R194, R0, PT ;  /* 0x00000000c200720c */ /* 0x000fe60003f26070 */
[----:B------:R-:W2:Y:S01]  /*1f030*/  MUFU.EX2 R124, R250 ;  /* 0x000000fa007c7308 */ /* 0x000ea20000000800 */
[----:B------:R-:W-:Y:S02]  /*1f040*/  PRMT R126, R106, 0x5410, R3 ;  /* 0x000054106a7e7816 */ /* 0x000fe40000000003 */
[C---:B-1----:R-:W-:Y:S01]  /*1f050*/  F2FP.PACK_AB R0, R111.reuse, R117 ;  /* 0x000000756f00723e */ /* 0x042fe200000000ff */
[----:B------:R-:W-:Y:S06]  /*1f060*/  FADD.FTZ R143, R111, R120 ;  /* 0x000000786f8f7221 */ /* 0x000fec0000010000 */
[----:B------:R-:W-:Y:S10]  /*1f070*/  MUFU.EX2 R117, R249 ;  /* 0x000000f900757308 */ /* 0x000ff40000000800 */
[----:B------:R-:W1:Y:S01]  /*1f080*/  MUFU.EX2 R111, R251 ;  /* 0x000000fb006f7308 */ /* 0x000e620000000800 */
[----:B--2---:R-:W-:Y:S02]  /*1f090*/  F2FP.PACK_AB R167, R124, R127 ;  /* 0x0000007f7ca7723e */ /* 0x004fe400000000ff */
[----:B-1----:R-:W-:Y:S01]  /*1f0a0*/  F2FP.PACK_AB R187, R111, R117 ;  /* 0x000000756fbb723e */ /* 0x002fe200000000ff */
[----:B----4-:R-:W-:Y:S01]  /*1f0b0*/  @!P1 HADD2 R140, -R106.H0_H0, -RZ.H0_H0 ;  /* 0xa00000ff6a8c9230 */ /* 0x010fe20000000900 */
[----:B---3--:R-:W-:Y:S04]  /*1f0c0*/  IADD3 R114, P0, R226, R112, RZ ;  /* 0x00000070e2727210 */ /* 0x008fe80007f1e0ff */
[----:B------:R1:W-:Y:S01]  /*1f0d0*/  @!P1 STL.S16 [R1+0x130], R140 ;  /* 0x0001308c01009387 */ /* 0x0003e20000100600 */
[----:B------:R-:W-:Y:S01]  /*1f0e0*/  PRMT R121, R140, 0x7610, R121 ;  /* 0x000076108c797816 */ /* 0x000fe20000000079 */
[----:B------:R-:W-:Y:S02]  /*1f0f0*/  IMAD.MOV.U32 R226, RZ, RZ, R153 ;  /* 0x000000ffffe27224 */ /* 0x000fe400078e0099 */
[----:B------:R-:W2:Y:S01]  /*1f100*/  LDL R132, [R1+0x18c] ;  /* 0x00018c0001847983 */ /* 0x000ea20000100800 */
[----:B------:R-:W-:Y:S01]  /*1f110*/  @!P1 PRMT R106, R121, 0x5410, RZ ;  /* 0x00005410796a9816 */ /* 0x000fe200000000ff */
[----:B------:R-:W-:Y:S02]  /*1f120*/  IMAD.X R115, R137, 0x1, R113, P0 ;  /* 0x0000000189737824 */ /* 0x000fe400000e0671 */
[----:B------:R3:W4:Y:S04]  /*1f130*/  LDL.S16 R121, [R1+0x100] ;  /* 0x0001000001797983 */ /* 0x0007280000100600 */
[----:B------:R3:W-:Y:S04]  /*1f140*/  ST.E.U16 [R114.64], R106 ;  /* 0x0000006a72007985 */ /* 0x0007e8000c101504 */
[----:B------:R2:W2:Y:S04]  /*1f150*/  LDL.S16 R137, [R1+0x138] ;  /* 0x0001380001897983 */ /* 0x0004a80000100600 */
[----:B------:R-:W2:Y:S04]  /*1f160*/  LDL R120, [R1+0x180] ;  /* 0x0001800001787983 */ /* 0x000ea80000100800 */
[----:B------:R-:W2:Y:S04]  /*1f170*/  LDL R133, [R1+0x194] ;  /* 0x0001940001857983 */ /* 0x000ea80000100800 */
[----:B-1----:R-:W2:Y:S01]  /*1f180*/  LDL R140, [R1+0x188] ;  /* 0x00018800018c7983 */ /* 0x002ea20000100800 */
[----:B---3--:R-:W-:Y:S02]  /*1f190*/  LOP3.LUT R106, R107, 0xffff, RZ, 0xc0, !PT ;  /* 0x0000ffff6b6a7812 */ /* 0x008fe400078ec0ff */
[----:B------:R-:W-:Y:S02]  /*1f1a0*/  LOP3.LUT R114, R122, 0xff, RZ, 0xc0, !PT ;  /* 0x000000ff7a727812 */ /* 0x000fe400078ec0ff */
[----:B------:R-:W-:Y:S02]  /*1f1b0*/  SHF.R.U32.HI R106, RZ, 0x8, R106 ;  /* 0x00000008ff6a7819 */ /* 0x000fe4000001166a */
[----:B------:R-:W-:Y:S02]  /*1f1c0*/  ISETP.GE.U32.AND P6, PT, R194, R114, PT ;  /* 0x00000072c200720c */ /* 0x000fe40003fc6070 */
[----:B------:R-:W-:Y:S02]  /*1f1d0*/  LOP3.LUT R106, R106, 0xffff, RZ, 0xc0, !PT ;  /* 0x0000ffff6a6a7812 */ /* 0x000fe400078ec0ff */
[----:B------:R-:W-:Y:S02]  /*1f1e0*/  SHF.R.U32.HI R114, RZ, 0x18, R122 ;  /* 0x00000018ff727819 */ /* 0x000fe4000001167a */
[C---:B------:R-:W-:Y:S02]  /*1f1f0*/  ISETP.GE.U32.AND P0, PT, R194.reuse, R106, PT ;  /* 0x0000006ac200720c */ /* 0x040fe40003f06070 */
[--C-:B------:R-:W-:Y:S02]  /*1f200*/  SHF.R.U32.HI R106, RZ, 0x10, R107.reuse ;  /* 0x00000010ff6a7819 */ /* 0x100fe4000001166b */
[----:B------:R-:W-:Y:S02]  /*1f210*/  ISETP.GE.U32.AND P3, PT, R194, R114, PT ;  /* 0x00000072c200720c */ /* 0x000fe40003f66070 */
[----:B------:R-:W-:Y:S02]  /*1f220*/  LOP3.LUT R114, R106, 0xff, RZ, 0xc0, !PT ;  /* 0x000000ff6a727812 */ /* 0x000fe400078ec0ff */
[----:B------:R-:W-:Y:S02]  /*1f230*/  LOP3.LUT R106, R122, 0xffff, RZ, 0xc0, !PT ;  /* 0x0000ffff7a6a7812 */ /* 0x000fe400078ec0ff */
[C---:B------:R-:W-:Y:S02]  /*1f240*/  ISETP.GE.U32.AND P2, PT, R194.reuse, R114, PT ;  /* 0x00000072c200720c */ /* 0x040fe40003f46070 */
[----:B------:R-:W-:Y:S02]  /*1f250*/  SHF.R.U32.HI R107, RZ, 0x18, R107 ;  /* 0x00000018ff6b7819 */ /* 0x000fe4000001166b */
[----:B------:R-:W-:Y:S02]  /*1f260*/  SHF.R.U32.HI R106, RZ, 0x8, R106 ;  /* 0x00000008ff6a7819 */ /* 0x000fe4000001166a */
[----:B------:R-:W-:Y:S02]  /*1f270*/  ISETP.GE.U32.AND P1, PT, R194, R107, PT ;  /* 0x0000006bc200720c */ /* 0x000fe40003f26070 */
[----:B------:R-:W-:Y:S02]  /*1f280*/  LOP3.LUT R107, R106, 0xffff, RZ, 0xc0, !PT ;  /* 0x0000ffff6a6b7812 */ /* 0x000fe400078ec0ff */
[----:B------:R-:W-:Y:S02]  /*1f290*/  PRMT R106, R208, 0x7610, R106 ;  /* 0x00007610d06a7816 */ /* 0x000fe4000000006a */
[----:B------:R-:W-:Y:S04]  /*1f2a0*/  SHF.R.U32.HI R115, RZ, 0x10, R122 ;  /* 0x00000010ff737819 */ /* 0x000fe8000001167a */
[----:B------:R-:W-:Y:S04]  /*1f2b0*/  LOP3.LUT R115, R115, 0xff, RZ, 0xc0, !PT ;  /* 0x000000ff73737812 */ /* 0x000fe800078ec0ff */
[----:B------:R-:W-:Y:S01]  /*1f2c0*/  ISETP.GE.U32.AND P4, PT, R194, R115, PT ;  /* 0x00000073c200720c */ /* 0x000fe20003f86070 */
[----:B----4-:R-:W-:Y:S05]  /*1f2d0*/  @!P0 HADD2 R121, -R3.H0_H0, -RZ.H0_H0 ;  /* 0xa00000ff03798230 */ /* 0x010fea0000000900 */
[----:B------:R-:W-:Y:S01]  /*1f2e0*/  PRMT R114, R121, 0x7610, R114 ;  /* 0x0000761079727816 */ /* 0x000fe20000000072 */
[----:B------:R1:W-:Y:S01]  /*1f2f0*/  @!P0 STL.S16 [R1+0x100], R121 ;  /* 0x0001007901008387 */ /* 0x0003e20000100600 */
[----:B--2---:R-:W-:Y:S02]  /*1f300*/  @!P2 HADD2 R137, -R106.H0_H0, -RZ.H0_H0 ;  /* 0xa00000ff6a89a230 */ /* 0x004fe40000000900 */
[----:B------:R-:W-:Y:S02]  /*1f310*/  @!P0 PRMT R3, R114, 0x5410, RZ ;  /* 0x0000541072038816 */ /* 0x000fe400000000ff */
[C---:B------:R-:W-:Y:S02]  /*1f320*/  IADD3 R114, P0, R196.reuse, R132, RZ ;  /* 0x00000084c4727210 */ /* 0x040fe40007f1e0ff */
[----:B------:R-:W-:Y:S01]  /*1f330*/  IADD3 R120, P5, R196, R120, RZ ;  /* 0x00000078c4787210 */ /* 0x000fe20007fbe0ff */
[----:B------:R2:W3:Y:S01]  /*1f340*/  LDL.S16 R132, [R1+0x12c] ;  /* 0x00012c0001847983 */ /* 0x0004e20000100600 */
[----:B------:R-:W-:Y:S01]  /*1f350*/  PRMT R136, R137, 0x7610, R136 ;  /* 0x0000761089887816 */ /* 0x000fe20000000088 */
[C---:B------:R-:W-:Y:S02]  /*1f360*/  IMAD.X R115, R197.reuse, 0x1, R133, P0 ;  /* 0x00000001c5737824 */ /* 0x040fe400000e0685 */
[----:B------:R4:W-:Y:S01]  /*1f370*/  @!P2 STL.S16 [R1+0x138], R137 ;  /* 0x000138890100a387 */ /* 0x0009e20000100600 */
[----:B------:R-:W-:Y:S03]  /*1f380*/  MUFU.EX2 R133, R245 ;  /* 0x000000f500857308 */ /* 0x000fe60000000800 */
[----:B------:R2:W2:Y:S04]  /*1f390*/  LDL.S16 R154, [R1+0x134] ;  /* 0x00013400019a7983 */ /* 0x0004a80000100600 */
[----:B------:R2:W2:Y:S01]  /*1f3a0*/  LDL.S16 R153, [R1+0x144] ;  /* 0x0001440001997983 */ /* 0x0004a20000100600 */
[----:B-1----:R-:W-:Y:S01]  /*1f3b0*/  IMAD.X R121, R197, 0x1, R140, P5 ;  /* 0x00000001c5797824 */ /* 0x002fe200028e068c */
[----:B------:R-:W-:Y:S01]  /*1f3c0*/  ISETP.GE.U32.AND P5, PT, R194, R107, PT ;  /* 0x0000006bc200720c */ /* 0x000fe20003fa6070 */
[----:B------:R-:W-:Y:S03]  /*1f3d0*/  IMAD.WIDE.U32 R140, R146, -0x326172a9, RZ ;  /* 0xcd9e8d57928c7825 */ /* 0x000fe600078e00ff */
[----:B------:R1:W-:Y:S01]  /*1f3e0*/  ST.E.U16 [R120.64], R3 ;  /* 0x0000000378007985 */ /* 0x0003e2000c101504 */
[----:B------:R-:W-:Y:S01]  /*1f3f0*/  FADD.FTZ R107, R117, R125 ;  /* 0x0000007d756b7221 */ /* 0x000fe20000010000 */
[CC--:B------:R-:W-:Y:S02]  /*1f400*/  LOP3.LUT R146, R141.reuse, R182.reuse, R222, 0x96, !PT ;  /* 0x000000b68d927212 */ /* 0x0c0fe400078e96de */
[----:B------:R-:W-:Y:S01]  /*1f410*/  LOP3.LUT R157, R141, R182, R116, 0x96, !PT ;  /* 0x000000b68d9d7212 */ /* 0x000fe200078e9674 */
[----:B------:R-:W-:Y:S02]  /*1f420*/  IMAD.MOV.U32 R182, RZ, RZ, R155 ;  /* 0x000000ffffb67224 */ /* 0x000fe400078e009b */
[----:B----4-:R-:W-:Y:S01]  /*1f430*/  FADD.FTZ R137, R111, R107 ;  /* 0x0000006b6f897221 */ /* 0x010fe20000010000 */
[--C-:B------:R-:W-:Y:S01]  /*1f440*/  SHF.R.U32.HI R111, RZ, 0x18, R128.reuse ;  /* 0x00000018ff6f7819 */ /* 0x100fe20000011680 */
[----:B------:R-:W4:Y:S03]  /*1f450*/  MUFU.EX2 R107, R248 ;  /* 0x000000f8006b7308 */ /* 0x000f260000000800 */
[----:B------:R-:W-:Y:S02]  /*1f460*/  ISETP.GE.U32.AND P0, PT, R194, R111, PT ;  /* 0x0000006fc200720c */ /* 0x000fe40003f06070 */
[----:B------:R-:W-:Y:S02]  /*1f470*/  PRMT R111, R203, 0x7632, R111 ;  /* 0x00007632cb6f7816 */ /* 0x000fe4000000006f */
[----:B-1----:R-:W-:Y:S04]  /*1f480*/  PRMT R3, R208, 0x7632, R3 ;  /* 0x00007632d0037816 */ /* 0x002fe80000000003 */
[----:B------:R-:W-:Y:S02]  /*1f490*/  PRMT R125, R106, 0x5410, R3 ;  /* 0x000054106a7d7816 */ /* 0x000fe40000000003 */
[----:B------:R-:W-:Y:S02]  /*1f4a0*/  @!P2 PRMT R106, R136, 0x5410, RZ ;  /* 0x00005410886aa816 */ /* 0x000fe400000000ff */
[----:B----4-:R-:W-:Y:S01]  /*1f4b0*/  F2FP.PACK_AB R165, R107, R133 ;  /* 0x000000856ba5723e */ /* 0x010fe200000000ff */
[----:B------:R-:W1:Y:S02]  /*1f4c0*/  MUFU.EX2 R136, R244 ;  /* 0x000000f400887308 */ /* 0x000e640000000800 */
[----:B------:R4:W-:Y:S02]  /*1f4d0*/  ST.E.U16 [R114.64], R106 ;  /* 0x0000006a72007985 */ /* 0x0009e4000c101504 */
[----:B----4-:R-:W-:Y:S04]  /*1f4e0*/  LOP3.LUT R106, R128, 0xff, RZ, 0xc0, !PT ;  /* 0x000000ff806a7812 */ /* 0x010fe800078ec0ff */
[----:B------:R-:W-:Y:S02]  /*1f4f0*/  ISETP.GE.U32.AND P2, PT, R194, R106, PT ;  /* 0x0000006ac200720c */ /* 0x000fe40003f46070 */
[----:B------:R-:W-:Y:S04]  /*1f500*/  SHF.R.U32.HI R106, RZ, 0x10, R128 ;  /* 0x00000010ff6a7819 */ /* 0x000fe80000011680 */
[----:B------:R-:W-:Y:S01]  /*1f510*/  LOP3.LUT R116, R106, 0xff, RZ, 0xc0, !PT ;  /* 0x000000ff6a747812 */ /* 0x000fe200078ec0ff */
[----:B------:R-:W-:Y:S02]  /*1f520*/  FADD.FTZ R106, R127, R134 ;  /* 0x000000867f6a7221 */ /* 0x000fe40000010000 */
[----:B------:R-:W-:Y:S02]  /*1f530*/  MUFU.EX2 R127, R225 ;  /* 0x000000e1007f7308 */ /* 0x000fe40000000800 */
[--C-:B------:R-:W-:Y:S01]  /*1f540*/  FADD.FTZ R155, R124, R106.reuse ;  /* 0x0000006a7c9b7221 */ /* 0x100fe20000010000 */
[----:B------:R-:W-:Y:S01]  /*1f550*/  PRMT R106, R203, 0x7610, R106 ;  /* 0x00007610cb6a7816 */ /* 0x000fe2000000006a */
[----:B---3--:R-:W-:Y:S05]  /*1f560*/  @!P1 HADD2 R132, -R3.H0_H0, -RZ.H0_H0 ;  /* 0xa00000ff03849230 */ /* 0x008fea0000000900 */
[----:B------:R-:W-:Y:S01]  /*1f570*/  PRMT R117, R132, 0x7610, R117 ;  /* 0x0000761084757816 */ /* 0x000fe20000000075 */
[----:B------:R3:W-:Y:S01]  /*1f580*/  @!P1 STL.S16 [R1+0x12c], R132 ;  /* 0x00012c8401009387 */ /* 0x0007e20000100600 */
[----:B--2---:R-:W-:Y:S02]  /*1f590*/  @!P6 HADD2 R154, -R106.H0_H0, -RZ.H0_H0 ;  /* 0xa00000ff6a9ae230 */ /* 0x004fe40000000900 */
[----:B------:R-:W-:Y:S01]  /*1f5a0*/  @!P1 PRMT R3, R117, 0x5410, RZ ;  /* 0x0000541075039816 */ /* 0x000fe200000000ff */
[----:B------:R2:W4:Y:S01]  /*1f5b0*/  LDL.S16 R223, [R1+0x140] ;  /* 0x0001400001df7983 */ /* 0x0005220000100600 */
[----:B------:R-:W-:Y:S01]  /*1f5c0*/  ISETP.GE.U32.AND P1, PT, R194, R116, PT ;  /* 0x00000074c200720c */ /* 0x000fe20003f26070 */
[----:B------:R-:W-:Y:S01]  /*1f5d0*/  FADD.FTZ R117, R133, R135 ;  /* 0x0000008785757221 */ /* 0x000fe20000010000 */
[----:B------:R-:W-:Y:S01]  /*1f5e0*/  PRMT R124, R154, 0x7610, R124 ;  /* 0x000076109a7c7816 */ /* 0x000fe2000000007c */
[----:B------:R2:W2:Y:S01]  /*1f5f0*/  LDL.S16 R222, [R1+0x13c] ;  /* 0x00013c0001de7983 */ /* 0x0004a20000100600 */
[----:B------:R-:W-:Y:S01]  /*1f600*/  LOP3.LUT R116, R128, 0xffff, RZ, 0xc0, !PT ;  /* 0x0000ffff80747812 */ /* 0x000fe200078ec0ff */
[----:B------:R-:W-:Y:S01]  /*1f610*/  @!P5 HADD2 R153, -R111.H0_H0, -RZ.H0_H0 ;  /* 0xa00000ff6f99d230 */ /* 0x000fe20000000900 */
[----:B------:R-:W-:Y:S01]  /*1f620*/  IMAD.WIDE.U32 R134, R145, -0x2daee0ad, RZ ;  /* 0xd2511f5391867825 */ /* 0x000fe200078e00ff */
[----:B------:R1:W-:Y:S01]  /*1f630*/  @!P6 STL.S16 [R1+0x134], R154 ;  /* 0x0001349a0100e387 */ /* 0x0003e20000100600 */
[----:B------:R-:W-:Y:S02]  /*1f640*/  SHF.R.U32.HI R116, RZ, 0x8, R116 ;  /* 0x00000008ff747819 */ /* 0x000fe40000011674 */
[----:B------:R-:W-:Y:S01]  /*1f650*/  PRMT R221, R153, 0x7610, R221 ;  /* 0x0000761099dd7816 */ /* 0x000fe200000000dd */
[----:B------:R2:W2:Y:S01]  /*1f660*/  LDL.S16 R133, [R1+0x120] ;  /* 0x0001200001857983 */ /* 0x0004a20000100600 */
[----:B------:R-:W-:Y:S03]  /*1f670*/  LOP3.LUT R116, R116, 0xffff, RZ, 0xc0, !PT ;  /* 0x0000ffff74747812 */ /* 0x000fe600078ec0ff */
[----:B------:R1:W-:Y:S04]  /*1f680*/  ST.E.U16 [R114.64+0x2], R3 ;  /* 0x0000020372007985 */ /* 0x0003e8000c101504 */
[----:B------:R1:W-:Y:S01]  /*1f690*/  @!P5 STL.S16 [R1+0x144], R153 ;  /* 0x000144990100d387 */ /* 0x0003e20000100600 */
[----:B---3--:R-:W3:Y:S01]  /*1f6a0*/  MUFU.EX2 R132, R246 ;  /* 0x000000f600847308 */ /* 0x008ee20000000800 */
[----:B-1----:R-:W-:Y:S01]  /*1f6b0*/  FADD.FTZ R154, R107, R117 ;  /* 0x000000756b9a7221 */ /* 0x002fe20000010000 */
[----:B------:R-:W-:Y:S01]  /*1f6c0*/  PRMT R117, R106, 0x5410, R111 ;  /* 0x000054106a757816 */ /* 0x000fe2000000006f */
[----:B------:R-:W-:Y:S01]  /*1f6d0*/  FADD.FTZ R107, R136, R143 ;  /* 0x0000008f886b7221 */ /* 0x000fe20000010000 */
[----:B------:R-:W-:Y:S02]  /*1f6e0*/  @!P6 PRMT R106, R124, 0x5410, RZ ;  /* 0x000054107c6ae816 */ /* 0x000fe400000000ff */
[----:B------:R-:W-:Y:S02]  /*1f6f0*/  ISETP.GE.U32.AND P6, PT, R194, R116, PT ;  /* 0x00000074c200720c */ /* 0x000fe40003fc6070 */
[----:B------:R-:W-:Y:S01]  /*1f700*/  @!P5 PRMT R111, R221, 0x5410, RZ ;  /* 0x00005410dd6fd816 */ /* 0x000fe200000000ff */
[----:B------:R1:W-:Y:S01]  /*1f710*/  ST.E.U16 [R196.64+0x10], R106 ;  /* 0x0000106ac4007985 */ /* 0x0003e2000c101504 */
[----:B------:R-:W-:Y:S01]  /*1f720*/  LOP3.LUT R124, R135, R252, R180, 0x96, !PT ;  /* 0x000000fc877c7212 */ /* 0x000fe200078e96b4 */
[----:B------:R-:W1:Y:S01]  /*1f730*/  MUFU.EX2 R116, R226 ;  /* 0x000000e200747308 */ /* 0x000e620000000800 */
[----:B---3--:R-:W-:Y:S01]  /*1f740*/  F2FP.PACK_AB R166, R132, R136 ;  /* 0x0000008884a6723e */ /* 0x008fe200000000ff */
[----:B------:R3:W3:Y:S01]  /*1f750*/  LDL.S16 R221, [R1+0x11c] ;  /* 0x00011c0001dd7983 */ /* 0x0006e20000100600 */
[----:B------:R-:W-:Y:S01]  /*1f760*/  LOP3.LUT R3, R124, 0xff, RZ, 0xc0, !PT ;  /* 0x000000ff7c037812 */ /* 0x000fe200078ec0ff */
[--C-:B------:R-:W-:Y:S01]  /*1f770*/  FADD.FTZ R153, R132, R107.reuse ;  /* 0x0000006b84997221 */ /* 0x100fe20000010000 */
[----:B------:R-:W-:Y:S01]  /*1f780*/  PRMT R107, R110, 0x7632, R107 ;  /* 0x000076326e6b7816 */ /* 0x000fe2000000006b */
[----:B------:R2:W-:Y:S01]  /*1f790*/  ST.E.U16 [R196.64+0x12], R111 ;  /* 0x0000126fc4007985 */ /* 0x0005e2000c101504 */
[----:B------:R-:W-:Y:S02]  /*1f7a0*/  ISETP.GE.U32.AND P5, PT, R194, R3, PT ;  /* 0x00000003c200720c */ /* 0x000fe40003fa6070 */
[----:B------:R-:W-:Y:S04]  /*1f7b0*/  LOP3.LUT R3, R124, 0xffff, RZ, 0xc0, !PT ;  /* 0x0000ffff7c037812 */ /* 0x000fe800078ec0ff */
[----:B------:R-:W-:Y:S04]  /*1f7c0*/  SHF.R.U32.HI R3, RZ, 0x8, R3 ;  /* 0x00000008ff037819 */ /* 0x000fe80000011603 */
[----:B------:R-:W-:Y:S02]  /*1f7d0*/  LOP3.LUT R3, R3, 0xffff, RZ, 0xc0, !PT ;  /* 0x0000ffff03037812 */ /* 0x000fe400078ec0ff */
[C---:B-1----:R-:W-:Y:S01]  /*1f7e0*/  F2FP.PACK_AB R173, R116.reuse, R127 ;  /* 0x0000007f74ad723e */ /* 0x042fe200000000ff */
[----:B------:R-:W-:Y:S04]  /*1f7f0*/  FADD.FTZ R106, R127, R137 ;  /* 0x000000897f6a7221 */ /* 0x000fe80000010000 */
[----:B------:R-:W-:Y:S01]  /*1f800*/  FADD.FTZ R106, R116, R106 ;  /* 0x0000006a746a7221 */ /* 0x000fe20000010000 */
[----:B------:R-:W-:Y:S01]  /*1f810*/  PRMT R116, R110, 0x5410, R107 ;  /* 0x000054106e747816 */ /* 0x000fe2000000006b */
[----:B----4-:R-:W-:Y:S02]  /*1f820*/  @!P4 HADD2 R223, -R110.H0_H0, -RZ.H0_H0 ;  /* 0xa00000ff6edfc230 */ /* 0x010fe40000000900 */
[----:B--2---:R-:W-:Y:S03]  /*1f830*/  @!P3 HADD2 R222, -R107.H0_H0, -RZ.H0_H0 ;  /* 0xa00000ff6bdeb230 */ /* 0x004fe60000000900 */
[----:B------:R-:W-:Y:S01]  /*1f840*/  PRMT R215, R223, 0x7610, R215 ;  /* 0x00007610dfd77816 */ /* 0x000fe200000000d7 */
[----:B------:R1:W-:Y:S03]  /*1f850*/  @!P4 STL.S16 [R1+0x140], R223 ;  /* 0x000140df0100c387 */ /* 0x0003e60000100600 */
[----:B------:R-:W-:Y:S01]  /*1f860*/  @!P4 PRMT R110, R215, 0x5410, RZ ;  /* 0x00005410d76ec816 */ /* 0x000fe200000000ff */
[----:B------:R-:W-:Y:S01]  /*1f870*/  @!P3 STL.S16 [R1+0x13c], R222 ;  /* 0x00013cde0100b387 */ /* 0x000fe20000100600 */
[----:B------:R-:W-:Y:S01]  /*1f880*/  PRMT R132, R222, 0x7610, R132 ;  /* 0x00007610de847816 */ /* 0x000fe20000000084 */
[----:B------:R-:W-:Y:S01]  /*1f890*/  @!P2 HADD2 R133, -R105.H0_H0, -RZ.H0_H0 ;  /* 0xa00000ff6985a230 */ /* 0x000fe20000000900 */
[----:B------:R-:W-:Y:S01]  /*1f8a0*/  ISETP.GE.U32.AND P4, PT, R194, R3, PT ;  /* 0x00000003c200720c */ /* 0x000fe20003f86070 */
[----:B------:R2:W-:Y:S01]  /*1f8b0*/  STL [R1+0x2c], R106 ;  /* 0x00002c6a01007387 */ /* 0x0005e20000100800 */
[----:B------:R-:W-:Y:S02]  /*1f8c0*/  @!P3 PRMT R107, R132, 0x5410, RZ ;  /* 0x00005410846bb816 */ /* 0x000fe400000000ff */
[----:B------:R-:W-:Y:S01]  /*1f8d0*/  PRMT R3, R105, 0x7632, R3 ;  /* 0x0000763269037816 */ /* 0x000fe20000000003 */
[----:B------:R4:W4:Y:S01]  /*1f8e0*/  LDL.S16 R215, [R1+0x114] ;  /* 0x0001140001d77983 */ /* 0x0009220000100600 */
[----:B------:R-:W-:Y:S02]  /*1f8f0*/  PRMT R127, R133, 0x7610, R127 ;  /* 0x00007610857f7816 */ /* 0x000fe4000000007f */
[----:B------:R-:W-:Y:S01]  /*1f900*/  PRMT R111, R105, 0x5410, R3 ;  /* 0x00005410696f7816 */ /* 0x000fe20000000003 */
[----:B------:R3:W-:Y:S01]  /*1f910*/  ST.E.U16 [R112.64+0x12], R107 ;  /* 0x0000126b70007985 */ /* 0x0007e2000c101504 */
[----:B------:R-:W-:Y:S03]  /*1f920*/  @!P2 PRMT R105, R127, 0x5410, RZ ;  /* 0x000054107f69a816 */ /* 0x000fe600000000ff */
[----:B------:R-:W-:Y:S04]  /*1f930*/  ST.E.U16 [R112.64+0x10], R110 ;  /* 0x0000106e70007985 */ /* 0x000fe8000c101504 */
[----:B------:R3:W-:Y:S04]  /*1f940*/  ST.E.U16 [R120.64+0xe], R105 ;  /* 0x00000e6978007985 */ /* 0x0007e8000c101504 */
[----:B-1----:R1:W4:Y:S04]  /*1f950*/  LDL.S16 R223, [R1+0x118] ;  /* 0x0001180001df7983 */ /* 0x0023280000100600 */
[----:B------:R1:W-:Y:S01]  /*1f960*/  @!P2 STL.S16 [R1+0x120], R133 ;  /* 0x000120850100a387 */ /* 0x0003e20000100600 */
[--C-:B--2---:R-:W-:Y:S02]  /*1f970*/  SHF.R.U32.HI R106, RZ, 0x18, R124.reuse ;  /* 0x00000018ff6a7819 */ /* 0x104fe4000001167c */
[----:B------:R-:W-:Y:S01]  /*1f980*/  SHF.R.U32.HI R124, RZ, 0x10, R124 ;  /* 0x00000010ff7c7819 */ /* 0x000fe2000001167c */
[----:B------:R2:W2:Y:S01]  /*1f990*/  LDL.S16 R137, [R1+0x110] ;  /* 0x0001100001897983 */ /* 0x0004a20000100600 */
[----:B------:R-:W-:Y:S02]  /*1f9a0*/  ISETP.GE.U32.AND P3, PT, R194, R106, PT ;  /* 0x0000006ac200720c */ /* 0x000fe40003f66070 */
[----:B------:R-:W-:Y:S01]  /*1f9b0*/  LOP3.LUT R124, R124, 0xff, RZ, 0xc0, !PT ;  /* 0x000000ff7c7c7812 */ /* 0x000fe200078ec0ff */
[----:B---3--:R-:W-:Y:S01]  /*1f9c0*/  @!P6 HADD2 R221, -R3.H0_H0, -RZ.H0_H0 ;  /* 0xa00000ff03dde230 */ /* 0x008fe20000000900 */
[C---:B------:R-:W-:Y:S02]  /*1f9d0*/  PRMT R106, R200.reuse, 0x7632, R106 ;  /* 0x00007632c86a7816 */ /* 0x040fe4000000006a */
[----:B------:R-:W-:Y:S02]  /*1f9e0*/  PRMT R107, R200, 0x7610, R107 ;  /* 0x00007610c86b7816 */ /* 0x000fe4000000006b */
[----:B------:R-:W-:Y:S01]  /*1f9f0*/  ISETP.GE.U32.AND P2, PT, R194, R124, PT ;  /* 0x0000007cc200720c */ /* 0x000fe20003f46070 */
[----:B------:R3:W-:Y:S01]  /*1fa00*/  @!P6 STL.S16 [R1+0x11c], R221 ;  /* 0x00011cdd0100e387 */ /* 0x0007e20000100600 */
[----:B------:R-:W-:Y:S03]  /*1fa10*/  PRMT R124, R221, 0x7610, R124 ;  /* 0x00007610dd7c7816 */ /* 0x000fe6000000007c */
[----:B------:R2:W2:Y:S01]  /*1fa20*/  LDL.S16 R222, [R1+0x108] ;  /* 0x0001080001de7983 */ /* 0x0004a20000100600 */
[----:B------:R-:W-:Y:S02]  /*1fa30*/  @!P6 PRMT R3, R124, 0x5410, RZ ;  /* 0x000054107c03e816 */ /* 0x000fe400000000ff */
[----:B------:R-:W-:Y:S02]  /*1fa40*/  PRMT R124, R107, 0x5410, R106 ;  /* 0x000054106b7c7816 */ /* 0x000fe4000000006a */
[----:B------:R-:W-:Y:S01]  /*1fa50*/  PRMT R105, R178, 0x7610, R105 ;  /* 0x00007610b2697816 */ /* 0x000fe20000000069 */
[----:B------:R3:W-:Y:S01]  /*1fa60*/  ST.E.U16 [R120.64+0x10], R3 ;  /* 0x0000100378007985 */ /* 0x0007e2000c101504 */
[----:B-1----:R-:W-:Y:S05]  /*1fa70*/  IMAD.WIDE.U32 R132, R144, -0x2daee0ad, RZ ;  /* 0xd2511f5390847825 */ /* 0x002fea00078e00ff */
[----:B------:R-:W-:Y:S04]  /*1fa80*/  LOP3.LUT R127, R133, R252, R170, 0x96, !PT ;  /* 0x000000fc857f7212 */ /* 0x000fe800078e96aa */
[C---:B------:R-:W-:Y:S04]  /*1fa90*/  LOP3.LUT R110, R127.reuse, 0xff, RZ, 0xc0, !PT ;  /* 0x000000ff7f6e7812 */ /* 0x040fe800078ec0ff */
[----:B------:R-:W-:Y:S01]  /*1faa0*/  ISETP.GE.U32.AND P6, PT, R194, R110, PT ;  /* 0x0000006ec200720c */ /* 0x000fe20003fc6070 */
[----:B---3--:R1:W3:Y:S01]  /*1fab0*/  LDL.S16 R221, [R1+0x104] ;  /* 0x0001040001dd7983 */ /* 0x0082e20000100600 */
[----:B------:R-:W-:Y:S04]  /*1fac0*/  LOP3.LUT R110, R127, 0xffff, RZ, 0xc0, !PT ;  /* 0x0000ffff7f6e7812 */ /* 0x000fe800078ec0ff */
[----:B------:R-:W-:Y:S04]  /*1fad0*/  SHF.R.U32.HI R110, RZ, 0x8, R110 ;  /* 0x00000008ff6e7819 */ /* 0x000fe8000001166e */
[----:B------:R-:W-:Y:S02]  /*1fae0*/  LOP3.LUT R110, R110, 0xffff, RZ, 0xc0, !PT ;  /* 0x0000ffff6e6e7812 */ /* 0x000fe400078ec0ff */
[--C-:B------:R-:W-:Y:S02]  /*1faf0*/  SHF.R.U32.HI R3, RZ, 0x18, R127.reuse ;  /* 0x00000018ff037819 */ /* 0x100fe4000001167f */
[----:B------:R-:W-:Y:S04]  /*1fb00*/  SHF.R.U32.HI R127, RZ, 0x10, R127 ;  /* 0x00000010ff7f7819 */ /* 0x000fe8000001167f */
[----:B------:R-:W-:Y:S01]  /*1fb10*/  LOP3.LUT R127, R127, 0xff, RZ, 0xc0, !PT ;  /* 0x000000ff7f7f7812 */ /* 0x000fe200078ec0ff */
[----:B----4-:R-:W-:Y:S05]  /*1fb20*/  @!P0 HADD2 R215, -R106.H0_H0, -RZ.H0_H0 ;  /* 0xa00000ff6ad78230 */ /* 0x010fea0000000900 */
[----:B------:R-:W-:Y:S04]  /*1fb30*/  PRMT R143, R215, 0x7610, R143 ;  /* 0x00007610d78f7816 */ /* 0x000fe8000000008f */
[----:B------:R-:W-:Y:S05]  /*1fb40*/  @!P0 PRMT R106, R143, 0x5410, RZ ;  /* 0x000054108f6a8816 */ /* 0x000fea00000000ff */
[----:B------:R4:W-:Y:S01]  /*1fb50*/  ST.E.U16 [R114.64+0x12], R106 ;  /* 0x0000126a72007985 */ /* 0x0009e2000c101504 */
[----:B------:R-:W-:Y:S05]  /*1fb60*/  @!P1 HADD2 R223, -R107.H0_H0, -RZ.H0_H0 ;  /* 0xa00000ff6bdf9230 */ /* 0x000fea0000000900 */
[----:B------:R-:W-:Y:S01]  /*1fb70*/  PRMT R208, R223, 0x7610, R208 ;  /* 0x00007610dfd07816 */ /* 0x000fe200000000d0 */
[----:B------:R-:W-:Y:S01]  /*1fb80*/  @!P1 STL.S16 [R1+0x118], R223 ;  /* 0x000118df01009387 */ /* 0x000fe20000100600 */
[----:B--2---:R-:W-:Y:S02]  /*1fb90*/  @!P5 HADD2 R137, -R105.H0_H0, -RZ.H0_H0 ;  /* 0xa00000ff6989d230 */ /* 0x004fe40000000900 */
[----:B------:R-:W-:Y:S01]  /*1fba0*/  @!P1 PRMT R107, R208, 0x5410, RZ ;  /* 0x00005410d06b9816 */ /* 0x000fe200000000ff */
[----:B------:R2:W-:Y:S01]  /*1fbb0*/  @!P0 STL.S16 [R1+0x114], R215 ;  /* 0x000114d701008387 */ /* 0x0005e20000100600 */
[----:B------:R-:W-:Y:S02]  /*1fbc0*/  ISETP.GE.U32.AND P0, PT, R194, R3, PT ;  /* 0x00000003c200720c */ /* 0x000fe40003f06070 */
[----:B------:R-:W-:Y:S01]  /*1fbd0*/  PRMT R3, R178, 0x7632, R3 ;  /* 0x00007632b2037816 */ /* 0x000fe20000000003 */
[----:B------:R1:W-:Y:S01]  /*1fbe0*/  ST.E.U16 [R114.64+0x10], R107 ;  /* 0x0000106b72007985 */ /* 0x0003e2000c101504 */
[----:B------:R-:W-:Y:S02]  /*1fbf0*/  ISETP.GE.U32.AND P1, PT, R194, R110, PT ;  /* 0x0000006ec200720c */ /* 0x000fe40003f26070 */
[----:B------:R-:W-:Y:S01]  /*1fc00*/  PRMT R110, R137, 0x7610, R110 ;  /* 0x00007610896e7816 */ /* 0x000fe2000000006e */
[----:B------:R-:W-:Y:S01]  /*1fc10*/  @!P4 HADD2 R222, -R3.H0_H0, -RZ.H0_H0 ;  /* 0xa00000ff03dec230 */ /* 0x000fe20000000900 */
[----:B----4-:R-:W-:Y:S04]  /*1fc20*/  PRMT R106, R148, 0x7610, R106 ;  /* 0x00007610946a7816 */ /* 0x010fe8000000006a */
[----:B------:R-:W-:Y:S01]  /*1fc30*/  PRMT R136, R222, 0x7610, R136 ;  /* 0x00007610de887816 */ /* 0x000fe20000000088 */
[----:B--2---:R2:W4:Y:S04]  /*1fc40*/  LDL.S16 R215, [R1+0xfc] ;  /* 0x0000fc0001d77983 */ /* 0x0045280000100600 */
[----:B------:R2:W-:Y:S01]  /*1fc50*/  @!P5 STL.S16 [R1+0x110], R137 ;  /* 0x000110890100d387 */ /* 0x0005e20000100600 */
[----:B-1----:R-:W-:Y:S03]  /*1fc60*/  LOP3.LUT R107, R134, 0xff, RZ, 0xc0, !PT ;  /* 0x000000ff866b7812 */ /* 0x002fe600078ec0ff */
[----:B------:R1:W4:Y:S01]  /*1fc70*/  LDL.S16 R208, [R1+0xf8] ;  /* 0x0000f80001d07983 */ /* 0x0003220000100600 */
[----:B---3--:R-:W-:Y:S03]  /*1fc80*/  @!P2 HADD2 R221, -R106.H0_H0, -RZ.H0_H0 ;  /* 0xa00000ff6adda230 */ /* 0x008fe60000000900 */
[----:B------:R1:W3:Y:S02]  /*1fc90*/  LDL.S16 R143, [R1+0xf4] ;  /* 0x0000f400018f7983 */ /* 0x0002e40000100600 */
[----:B------:R-:W-:Y:S02]  /*1fca0*/  PRMT R144, R221, 0x7610, R144 ;  /* 0x00007610dd907816 */ /* 0x000fe40000000090 */
[----:B------:R-:W-:Y:S04]  /*1fcb0*/  @!P4 STL.S16 [R1+0x108], R222 ;  /* 0x000108de0100c387 */ /* 0x000fe80000100600 */
[----:B------:R-:W-:Y:S01]  /*1fcc0*/  @!P2 STL.S16 [R1+0x104], R221 ;  /* 0x000104dd0100a387 */ /* 0x000fe20000100600 */
[----:B--2---:R-:W-:Y:S02]  /*1fcd0*/  PRMT R137, R105, 0x5410, R3 ;  /* 0x0000541069897816 */ /* 0x004fe40000000003 */
[----:B------:R-:W-:Y:S02]  /*1fce0*/  @!P5 PRMT R105, R110, 0x5410, RZ ;  /* 0x000054106e69d816 */ /* 0x000fe400000000ff */
[----:B------:R-:W-:Y:S02]  /*1fcf0*/  ISETP.GE.U32.AND P5, PT, R194, R107, PT ;  /* 0x0000006bc200720c */ /* 0x000fe40003fa6070 */
[--C-:B------:R-:W-:Y:S01]  /*1fd00*/  SHF.R.U32.HI R107, RZ, 0x10, R134.reuse ;  /* 0x00000010ff6b7819 */ /* 0x100fe20000011686 */
[----:B------:R2:W-:Y:S01]  /*1fd10*/  ST.E.U16 [R196.64+0x20], R105 ;  /* 0x00002069c4007985 */ /* 0x0005e2000c101504 */
[----:B------:R-:W-:Y:S02]  /*1fd20*/  @!P4 PRMT R3, R136, 0x5410, RZ ;  /* 0x000054108803c816 */ /* 0x000fe400000000ff */
[----:B------:R-:W-:Y:S02]  /*1fd30*/  LOP3.LUT R110, R107, 0xff, RZ, 0xc0, !PT ;  /* 0x000000ff6b6e7812 */ /* 0x000fe400078ec0ff */
[----:B------:R-:W-:Y:S01]  /*1fd40*/  PRMT R107, R148, 0x7632, R107 ;  /* 0x00007632946b7816 */ /* 0x000fe2000000006b */
[----:B------:R1:W-:Y:S01]  /*1fd50*/  ST.E.U16 [R196.64+0x22], R3 ;  /* 0x00002203c4007985 */ /* 0x0003e2000c101504 */
[----:B------:R-:W-:Y:S02]  /*1fd60*/  ISETP.GE.U32.AND P4, PT, R194, R110, PT ;  /* 0x0000006ec200720c */ /* 0x000fe40003f86070 */
[----:B------:R-:W-:Y:S02]  /*1fd70*/  PRMT R136, R106, 0x5410, R107 ;  /* 0x000054106a887816 */ /* 0x000fe4000000006b */
[----:B------:R-:W-:Y:S02]  /*1fd80*/  @!P2 PRMT R106, R144, 0x5410, RZ ;  /* 0x00005410906aa816 */ /* 0x000fe400000000ff */
[----:B------:R-:W-:Y:S01]  /*1fd90*/  ISETP.GE.U32.AND P2, PT, R194, R127, PT ;  /* 0x0000007fc200720c */ /* 0x000fe20003f46070 */
[----:B------:R3:W3:Y:S01]  /*1fda0*/  LDL.S16 R144, [R1+0xf0] ;  /* 0x0000f00001907983 */ /* 0x0006e20000100600 */
[----:B------:R-:W-:Y:S03]  /*1fdb0*/  SHF.R.U32.HI R110, RZ, 0x18, R134 ;  /* 0x00000018ff6e7819 */ /* 0x000fe60000011686 */
[----:B------:R1:W-:Y:S01]  /*1fdc0*/  ST.E.U16 [R112.64+0x20], R106 ;  /* 0x0000206a70007985 */ /* 0x0003e2000c101504 */
[----:B--2---:R-:W-:Y:S04]  /*1fdd0*/  LOP3.LUT R105, R134, 0xffff, RZ, 0xc0, !PT ;  /* 0x0000ffff86697812 */ /* 0x004fe800078ec0ff */
[----:B------:R-:W-:Y:S02]  /*1fde0*/  SHF.R.U32.HI R105, RZ, 0x8, R105 ;  /* 0x00000008ff697819 */ /* 0x000fe40000011669 */
[----:B-1----:R-:W-:Y:S02]  /*1fdf0*/  PRMT R3, R104, 0x7632, R3 ;  /* 0x0000763268037816 */ /* 0x002fe40000000003 */
[----:B------:R-:W-:Y:S02]  /*1fe00*/  LOP3.LUT R105, R105, 0xffff, RZ, 0xc0, !PT ;  /* 0x0000ffff69697812 */ /* 0x000fe400078ec0ff */
[----:B------:R-:W-:Y:S01]  /*1fe10*/  PRMT R106, R185, 0x7610, R106 ;  /* 0x00007610b96a7816 */ /* 0x000fe2000000006a */
[----:B----4-:R-:W-:Y:S05]  /*1fe20*/  @!P3 HADD2 R215, -R107.H0_H0, -RZ.H0_H0 ;  /* 0xa00000ff6bd7b230 */ /* 0x010fea0000000900 */
[----:B------:R-:W-:Y:S01]  /*1fe30*/  PRMT R145, R215, 0x7610, R145 ;  /* 0x00007610d7917816 */ /* 0x000fe20000000091 */
[----:B------:R-:W-:Y:S01]  /*1fe40*/  @!P3 STL.S16 [R1+0xfc], R215 ;  /* 0x0000fcd70100b387 */ /* 0x000fe20000100600 */
[----:B------:R-:W-:Y:S02]  /*1fe50*/  @!P6 HADD2 R208, -R104.H0_H0, -RZ.H0_H0 ;  /* 0xa00000ff68d0e230 */ /* 0x000fe40000000900 */
[----:B------:R-:W-:Y:S01]  /*1fe60*/  @!P3 PRMT R107, R145, 0x5410, RZ ;  /* 0x00005410916bb816 */ /* 0x000fe200000000ff */
[----:B------:R1:W2:Y:S01]  /*1fe70*/  LDL.S16 R148, [R1+0xe8] ;  /* 0x0000e80001947983 */ /* 0x0002a20000100600 */
[----:B------:R-:W-:Y:S01]  /*1fe80*/  ISETP.GE.U32.AND P3, PT, R194, R110, PT ;  /* 0x0000006ec200720c */ /* 0x000fe20003f66070 */
[----:B---3--:R-:W-:Y:S01]  /*1fe90*/  @!P1 HADD2 R143, -R3.H0_H0, -RZ.H0_H0 ;  /* 0xa00000ff038f9230 */ /* 0x008fe20000000900 */
[----:B------:R-:W-:Y:S01]  /*1fea0*/  PRMT R178, R208, 0x7610, R178 ;  /* 0x00007610d0b27816 */ /* 0x000fe200000000b2 */
[----:B------:R1:W3:Y:S01]  /*1feb0*/  LDL.S16 R145, [R1+0xec] ;  /* 0x0000ec0001917983 */ /* 0x0002e20000100600 */
[----:B------:R-:W-:Y:S02]  /*1fec0*/  LOP3.LUT R110, R132, 0xff, RZ, 0xc0, !PT ;  /* 0x000000ff846e7812 */ /* 0x000fe400078ec0ff */
[----:B------:R-:W-:Y:S01]  /*1fed0*/  PRMT R176, R143, 0x7610, R176 ;  /* 0x000076108fb07816 */ /* 0x000fe200000000b0 */
[----:B------:R-:W-:Y:S04]  /*1fee0*/  @!P6 STL.S16 [R1+0xf8], R208 ;  /* 0x0000f8d00100e387 */ /* 0x000fe80000100600 */
[----:B------:R4:W-:Y:S04]  /*1fef0*/  @!P1 STL.S16 [R1+0xf4], R143 ;  /* 0x0000f48f01009387 */ /* 0x0009e80000100600 */
[----:B------:R1:W-:Y:S01]  /*1ff00*/  ST.E.U16 [R112.64+0x22], R107 ;  /* 0x0000226b70007985 */ /* 0x0003e2000c101504 */
[----:B----4-:R-:W-:Y:S02]  /*1ff10*/  PRMT R143, R104, 0x5410, R3 ;  /* 0x00005410688f7816 */ /* 0x010fe40000000003 */
[----:B------:R-:W-:Y:S01]  /*1ff20*/  @!P6 PRMT R104, R178, 0x5410, RZ ;  /* 0x00005410b268e816 */ /* 0x000fe200000000ff */
[----:B------:R-:W-:Y:S01]  /*1ff30*/  @!P2 HADD2 R144, -R106.H0_H0, -RZ.H0_H0 ;  /* 0xa00000ff6a90a230 */ /* 0x000fe20000000900 */
[----:B------:R-:W-:Y:S02]  /*1ff40*/  ISETP.GE.U32.AND P6, PT, R194, R105, PT ;  /* 0x00000069c200720c */ /* 0x000fe40003fc6070 */
[----:B------:R-:W-:Y:S01]  /*1ff50*/  LOP3.LUT R105, R132, 0xffff, RZ, 0xc0, !PT ;  /* 0x0000ffff84697812 */ /* 0x000fe200078ec0ff */
[----:B------:R4:W-:Y:S01]  /*1ff60*/  ST.E.U16 [R120.64+0x1e], R104 ;  /* 0x00001e6878007985 */ /* 0x0009e2000c101504 */
[----:B------:R-:W-:Y:S02]  /*1ff70*/  @!P1 PRMT R3, R176, 0x5410, RZ ;  /* 0x00005410b0039816 */ /* 0x000fe400000000ff */
[----:B------:R-:W-:Y:S01]  /*1ff80*/  ISETP.GE.U32.AND P1, PT, R194, R110, PT ;  /* 0x0000006ec200720c */ /* 0x000fe20003f26070 */
[----:B------:R4:W-:Y:S01]  /*1ff90*/  @!P2 STL.S16 [R1+0xf0], R144 ;  /* 0x0000f0900100a387 */ /* 0x0009e20000100600 */
[--C-:B------:R-:W-:Y:S02]  /*1ffa0*/  SHF.R.U32.HI R110, RZ, 0x8, R105.reuse ;  /* 0x00000008ff6e7819 */ /* 0x100fe40000011669 */
[----:B------:R-:W-:Y:S01]  /*1ffb0*/  PRMT R105, R185, 0x7632, R105 ;  /* 0x00007632b9697816 */ /* 0x000fe20000000069 */
[----:B------:R4:W-:Y:S01]  /*1ffc0*/  ST.E.U16 [R120.64+0x20], R3 ;  /* 0x0000200378007985 */ /* 0x0009e2000c101504 */
[----:B-1----:R-:W-:Y:S02]  /*1ffd0*/  PRMT R107, R147, 0x7610, R107 ;  /* 0x00007610936b7816 */ /* 0x002fe4000000006b */
[----:B------:R-:W-:Y:S02]  /*1ffe0*/  PRMT R161, R144, 0x7610, R161 ;  /* 0x0000761090a17816 */ /* 0x000fe400000000a1 */
[----:B------:R-:W-:Y:S02]  /*1fff0*/  LOP3.LUT R110, R110, 0xffff, RZ, 0xc0, !PT ;  /* 0x0000ffff6e6e7812 */ /* 0x000fe400078ec0ff */
[----:B----4-:R-:W-:Y:S02]  /*20000*/  SHF.R.U32.HI R104, RZ, 0x10, R132 ;  /* 0x00000010ff687819 */ /* 0x010fe40000011684 */
[----:B------:R-:W-:Y:S02]  /*20010*/  PRMT R144, R106, 0x5410, R105 ;  /* 0x000054106a907816 */ /* 0x000fe40000000069 */
[----:B------:R-:W-:Y:S02]  /*20020*/  @!P2 PRMT R106, R161, 0x5410, RZ ;  /* 0x00005410a16aa816 */ /* 0x000fe400000000ff */
[----:B------:R-:W-:Y:S02]  /*20030*/  ISETP.GE.U32.AND P2, PT, R194, R110, PT ;  /* 0x0000006ec200720c */ /* 0x000fe40003f46070 */
[----:B------:R-:W-:Y:S01]  /*20040*/  LOP3.LUT R110, R104, 0xff, RZ, 0xc0, !PT ;  /* 0x000000ff686e7812 */ /* 0x000fe200078ec0ff */
[----:B------:R-:W-:Y:S01]  /*20050*/  ST.E.U16 [R114.64+0x20], R106 ;  /* 0x0000206a72007985 */ /* 0x000fe2000c101504 */
[----:B------:R-:W-:Y:S01]  /*20060*/  PRMT R104, R147, 0x7632, R104 ;  /* 0x0000763293687816 */ /* 0x000fe20000000068 */
[----:B------:R-:W-:Y:S01]  /*20070*/  IMAD.WIDE.U32 R146, R146, -0x2daee0ad, RZ ;  /* 0xd2511f5392927825 */ /* 0x000fe200078e00ff */
[----:B------:R-:W-:Y:S04]  /*20080*/  MUFU.EX2 R3, R168 ;  /* 0x000000a800037308 */ /* 0x000fe80000000800 */
[----:B------:R-:W-:Y:S05]  /*20090*/  LOP3.LUT R150, R147, R191, R150, 0x96, !PT ;  /* 0x000000bf93967212 */ /* 0x000fea00078e9696 */
[----:B------:R-:W-:Y:S01]  /*200a0*/  IMAD.WIDE.U32 R150, R150, -0x326172a9, RZ ;  /* 0xcd9e8d5796967825 */ /* 0x000fe200078e00ff */
[----:B--2---:R-:W-:Y:S02]  /*200b0*/  @!P0 HADD2 R148, -R105.H0_H0, -RZ.H0_H0 ;  /* 0xa00000ff69948230 */ /* 0x004fe40000000900 */
[----:B---3--:R-:W-:Y:S03]  /*200c0*/  @!P5 HADD2 R145, -R107.H0_H0, -RZ.H0_H0 ;  /* 0xa00000ff6b91d230 */ /* 0x008fe60000000900 */
[----:B------:R-:W-:Y:S01]  /*200d0*/  PRMT R141, R148, 0x7610, R141 ;  /* 0x00007610948d7816 */ /* 0x000fe2000000008d */
[----:B------:R1:W-:Y:S01]  /*200e0*/  @!P0 STL.S16 [R1+0xe8], R148 ;  /* 0x0000e89401008387 */ /* 0x0003e20000100600 */
[----:B------:R-:W-:Y:S03]  /*200f0*/  PRMT R127, R145, 0x7610, R127 ;  /* 0x00007610917f7816 */ /* 0x000fe6000000007f */
[----:B------:R2:W-:Y:S01]  /*20100*/  @!P5 STL.S16 [R1+0xec], R145 ;  /* 0x0000ec910100d387 */ /* 0x0005e20000100600 */
[----:B------:R-:W-:Y:S02]  /*20110*/  @!P0 PRMT R105, R141, 0x5410, RZ ;  /* 0x000054108d698816 */ /* 0x000fe400000000ff */
[----:B------:R-:W-:Y:S01]  /*20120*/  PRMT R141, R107, 0x5410, R104 ;  /* 0x000054106b8d7816 */ /* 0x000fe20000000068 */
[----:B------:R3:W4:Y:S01]  /*20130*/  LDL.S16 R161, [R1+0xe4] ;  /* 0x0000e40001a17983 */ /* 0x0007220000100600 */
[----:B------:R-:W-:Y:S02]  /*20140*/  @!P5 PRMT R107, R127, 0x5410, RZ ;  /* 0x000054107f6bd816 */ /* 0x000fe400000000ff */
[C---:B------:R-:W-:Y:S01]  /*20150*/  ISETP.GE.U32.AND P0, PT, R194.reuse, R110, PT ;  /* 0x0000006ec200720c */ /* 0x040fe20003f06070 */
[----:B------:R3:W3:Y:S01]  /*20160*/  LDL.S16 R208, [R1+0xe0] ;  /* 0x0000e00001d07983 */ /* 0x0006e20000100600 */
[----:B------:R-:W-:Y:S01]  /*20170*/  SHF.R.U32.HI R110, RZ, 0x18, R132 ;  /* 0x00000018ff6e7819 */ /* 0x000fe20000011684 */
[----:B------:R2:W-:Y:S02]  /*20180*/  MUFU.EX2 R127, R152 ;  /* 0x00000098007f7308 */ /* 0x0005e40000000800 */
[----:B------:R3:W3:Y:S01]  /*20190*/  LDL.S16 R178, [R1+0xdc] ;  /* 0x0000dc0001b27983 */ /* 0x0006e20000100600 */
[----:B------:R-:W-:Y:S03]  /*201a0*/  ISETP.GE.U32.AND P5, PT, R194, R110, PT ;  /* 0x0000006ec200720c */ /* 0x000fe60003fa6070 */
[----:B------:R-:W-:Y:S04]  /*201b0*/  ST.E.U16 [R114.64+0x22], R105 ;  /* 0x0000226972007985 */ /* 0x000fe8000c101504 */
[----:B------:R2:W-:Y:S01]  /*201c0*/  ST.E.U16 [R196.64+0x30], R107 ;  /* 0x0000306bc4007985 */ /* 0x0005e2000c101504 */
[-CC-:B-1----:R-:W-:Y:S01]  /*201d0*/  LOP3.LUT R148, R139, R149.reuse, R140.reuse, 0x96, !PT ;  /* 0x000000958b947212 */ /* 0x182fe200078e968c */
[----:B------:R-:W-:Y:S10]  /*201e0*/  MUFU.EX2 R110, R160 ;  /* 0x000000a0006e7308 */ /* 0x000ff40000000800 */
[----:B--2---:R-:W1:Y:S01]  /*201f0*/  MUFU.EX2 R145, R182 ;  /* 0x000000b600917308 */ /* 0x004e620000000800 */
[----:B------:R-:W-:Y:S01]  /*20200*/  LOP3.LUT R152, R131, R149, R140, 0x96, !PT ;  /* 0x0000009583987212 */ /* 0x000fe200078e968c */
[----:B------:R-:W-:Y:S05]  /*20210*/  IMAD.WIDE.U32 R148, R148, -0x2daee0ad, RZ ;  /* 0xd2511f5394947825 */ /* 0x000fea00078e00ff */
[----:B------:R-:W-:Y:S02]  /*20220*/  LOP3.LUT R139, R149, R189, R146, 0x96, !PT ;  /* 0x000000bd958b7212 */ /* 0x000fe400078e9692 */
[----:B------:R-:W-:Y:S01]  /*20230*/  LOP3.LUT R146, R151, R224, R138, 0x96, !PT ;  /* 0x000000e097927212 */ /* 0x000fe200078e968a */
[----:B------:R-:W2:Y:S02]  /*20240*/  MUFU.EX2 R131, R177 ;  /* 0x000000b100837308 */ /* 0x000ea40000000800 */
[----:B------:R-:W-:Y:S01]  /*20250*/  IMAD.WIDE.U32 R138, R139, -0x326172a9, RZ ;  /* 0xcd9e8d578b8a7825 */ /* 0x000fe200078e00ff */
[----:B------:R-:W-:Y:S03]  /*20260*/  PRMT R107, R186, 0x7610, R107 ;  /* 0x00007610ba6b7816 */ /* 0x000fe6000000006b */
[----:B------:R-:W-:Y:S01]  /*20270*/  IMAD.WIDE.U32 R146, R146, -0x2daee0ad, RZ ;  /* 0xd2511f5392927825 */ /* 0x000fe200078e00ff */
[----:B------:R-:W-:Y:S03]  /*20280*/  LOP3.LUT R150, R139, R175, R150, 0x96, !PT ;  /* 0x000000af8b967212 */ /* 0x000fe600078e9696 */
[----:B------:R-:W2:Y:S01]  /*20290*/  MUFU.EX2 R140, R183 ;  /* 0x000000b7008c7308 */ /* 0x000ea20000000800 */
[----:B------:R-:W-:Y:S02]  /*202a0*/  LOP3.LUT R148, R147, R179, R148, 0x96, !PT ;  /* 0x000000b393947212 */ /* 0x000fe400078e9694 */
[----:B-1----:R-:W-:Y:S02]  /*202b0*/  F2FP.PACK_AB R172, R127, R145 ;  /* 0x000000917fac723e */ /* 0x002fe400000000ff */
[----:B--2---:R-:W-:Y:S01]  /*202c0*/  F2FP.PACK_AB R171, R3, R131 ;  /* 0x0000008303ab723e */ /* 0x004fe200000000ff */
[----:B------:R-:W-:Y:S05]  /*202d0*/  IMAD.WIDE.U32 R176, R148, -0x326172a9, RZ ;  /* 0xcd9e8d5794b07825 */ /* 0x000fea00078e00ff */
[----:B------:R-:W-:Y:S01]  /*202e0*/  LOP3.LUT R168, R177, R162, R138, 0x96, !PT ;  /* 0x000000a2b1a87212 */ /* 0x000fe200078e968a */
[----:B------:R-:W-:Y:S01]  /*202f0*/  FADD.FTZ R138, R145, R155 ;  /* 0x0000009b918a7221 */ /* 0x000fe20000010000 */
[----:B------:R-:W-:Y:S03]  /*20300*/  F2FP.PACK_AB R164, R110, R140 ;  /* 0x0000008c6ea4723e */ /* 0x000fe600000000ff */
[----:B------:R-:W-:Y:S02]  /*20310*/  FADD.FTZ R138, R127, R138 ;  /* 0x0000008a7f8a7221 */ /* 0x000fe40000010000 */
[----:B------:R-:W-:Y:S02]  /*20320*/  FADD.FTZ R139, R140, R154 ;  /* 0x0000009a8c8b7221 */ /* 0x000fe40000010000 */
[----:B------:R-:W-:Y:S04]  /*20330*/  IMAD.WIDE.U32 R182, R150, -0x2daee0ad, RZ ;  /* 0xd2511f5396b67825 */ /* 0x000fe800078e00ff */
[----:B------:R-:W-:Y:S01]  /*20340*/  FADD.FTZ R147, R110, R139 ;  /* 0x0000008b6e937221 */ /* 0x000fe20000010000 */
[----:B------:R-:W-:Y:S02]  /*20350*/  PRMT R110, R159, 0x7632, R110 ;  /* 0x000076329f6e7816 */ /* 0x000fe4000000006e */
[--C-:B------:R-:W-:Y:S01]  /*20360*/  LOP3.LUT R160, R183, R174, R146.reuse, 0x96, !PT ;  /* 0x000000aeb7a07212 */ /* 0x100fe200078e9692 */
[----:B----4-:R-:W-:Y:S05]  /*20370*/  @!P6 HADD2 R161, -R104.H0_H0, -RZ.H0_H0 ;  /* 0xa00000ff68a1e230 */ /* 0x010fea0000000900 */
[----:B------:R-:W-:Y:S01]  /*20380*/  PRMT R146, R161, 0x7610, R146 ;  /* 0x00007610a1927816 */ /* 0x000fe20000000092 */
[----:B------:R1:W-:Y:S01]  /*20390*/  @!P6 STL.S16 [R1+0xe4], R161 ;  /* 0x0000e4a10100e387 */ /* 0x0003e20000100600 */
[----:B---3--:R-:W-:Y:S02]  /*203a0*/  @!P3 HADD2 R178, -R110.H0_H0, -RZ.H0_H0 ;  /* 0xa00000ff6eb2b230 */ /* 0x008fe40000000900 */
[----:B------:R-:W-:Y:S01]  /*203b0*/  @!P6 PRMT R104, R146, 0x5410, RZ ;  /* 0x000054109268e816 */ /* 0x000fe200000000ff */
[----:B------:R2:W-:Y:S04]  /*203c0*/  STL [R1+0x15c], R138 ;  /* 0x00015c8a01007387 */ /* 0x0005e80000100800 */
[----:B------:R3:W-:Y:S04]  /*203d0*/  STL [R1+0x170], R147 ;  /* 0x0001709301007387 */ /* 0x0007e80000100800 */
[----:B------:R4:W-:Y:S01]  /*203e0*/  ST.E.U16 [R196.64+0x32], R104 ;  /* 0x00003268c4007985 */ /* 0x0009e2000c101504 */
[----:B-1----:R-:W-:Y:S04]  /*203f0*/  IMAD.WIDE.U32 R160, R160, -0x326172a9, RZ ;  /* 0xcd9e8d57a0a07825 */ /* 0x002fe800078e00ff */
[----:B--2---:R-:W-:Y:S01]  /*20400*/  FADD.FTZ R138, R131, R153 ;  /* 0x00000099838a7221 */ /* 0x004fe20000010000 */
[----:B------:R-:W-:Y:S03]  /*20410*/  LOP3.LUT R127, R161, R213, R176, 0x96, !PT ;  /* 0x000000d5a17f7212 */ /* 0x000fe600078e96b0 */
[--C-:B------:R-:W-:Y:S01]  /*20420*/  FADD.FTZ R140, R3, R138.reuse ;  /* 0x0000008a038c7221 */ /* 0x100fe20000010000 */
[----:B------:R-:W-:Y:S01]  /*20430*/  PRMT R3, R159, 0x7610, R3 ;  /* 0x000076109f037816 */ /* 0x000fe20000000003 */
[----:B---3--:R-:W-:Y:S01]  /*20440*/  IMAD.WIDE.U32 R146, R157, -0x2daee0ad, RZ ;  /* 0xd2511f539d927825 */ /* 0x008fe200078e00ff */
[C---:B------:R-:W-:Y:S02]  /*20450*/  LOP3.LUT R131, R127.reuse, 0xff, RZ, 0xc0, !PT ;  /* 0x000000ff7f837812 */ /* 0x040fe400078ec0ff */
[----:B------:R-:W-:Y:S01]  /*20460*/  PRMT R138, R178, 0x7610, R138 ;  /* 0x00007610b28a7816 */ /* 0x000fe2000000008a */
[----:B------:R1:W-:Y:S01]  /*20470*/  STL [R1+0x28], R140 ;  /* 0x0000288c01007387 */ /* 0x0003e20000100800 */
[----:B------:R-:W-:Y:S01]  /*20480*/  ISETP.GE.U32.AND P6, PT, R194, R131, PT ;  /* 0x00000083c200720c */ /* 0x000fe20003fc6070 */
[----:B------:R-:W-:Y:S01]  /*20490*/  @!P4 HADD2 R208, -R3.H0_H0, -RZ.H0_H0 ;  /* 0xa00000ff03d0c230 */ /* 0x000fe20000000900 */
[----:B------:R-:W-:Y:S01]  /*204a0*/  LOP3.LUT R131, R127, 0xffff, RZ, 0xc0, !PT ;  /* 0x0000ffff7f837812 */ /* 0x000fe200078ec0ff */
[----:B------:R2:W3:Y:S01]  /*204b0*/  LDL.S16 R155, [R1+0xd8] ;  /* 0x0000d800019b7983 */ /* 0x0004e20000100600 */
[----:B------:R-:W-:Y:S02]  /*204c0*/  LOP3.LUT R148, R147, R191, R142, 0x96, !PT ;  /* 0x000000bf93947212 */ /* 0x000fe400078e968e */
[----:B------:R-:W-:Y:S01]  /*204d0*/  PRMT R139, R208, 0x7610, R139 ;  /* 0x00007610d08b7816 */ /* 0x000fe2000000008b */
[----:B------:R2:W-:Y:S01]  /*204e0*/  @!P4 STL.S16 [R1+0xe0], R208 ;  /* 0x0000e0d00100c387 */ /* 0x0005e20000100600 */
[----:B------:R-:W-:Y:S01]  /*204f0*/  SHF.R.U32.HI R131, RZ, 0x8, R131 ;  /* 0x00000008ff837819 */ /* 0x000fe20000011683 */
[----:B------:R-:W-:Y:S01]  /*20500*/  IMAD.WIDE.U32 R148, R148, -0x326172a9, RZ ;  /* 0xcd9e8d5794947825 */ /* 0x000fe200078e00ff */
[--C-:B------:R-:W-:Y:S01]  /*20510*/  SHF.R.U32.HI R106, RZ, 0x18, R127.reuse ;  /* 0x00000018ff6a7819 */ /* 0x100fe2000001167f */
[----:B------:R2:W-:Y:S01]  /*20520*/  @!P3 STL.S16 [R1+0xdc], R178 ;  /* 0x0000dcb20100b387 */ /* 0x0005e20000100600 */
[----:B------:R-:W-:Y:S02]  /*20530*/  LOP3.LUT R131, R131, 0xffff, RZ, 0xc0, !PT ;  /* 0x0000ffff83837812 */ /* 0x000fe400078ec0ff */
[----:B----4-:R-:W-:Y:S01]  /*20540*/  PRMT R104, R199, 0x7610, R104 ;  /* 0x00007610c7687816 */ /* 0x010fe20000000068 */
[----:B------:R4:W4:Y:S01]  /*20550*/  LDL.S16 R215, [R1+0xd4] ;  /* 0x0000d40001d77983 */ /* 0x0009220000100600 */
[----:B------:R-:W-:Y:S03]  /*20560*/  SHF.R.U32.HI R105, RZ, 0x10, R127 ;  /* 0x00000010ff697819 */ /* 0x000fe6000001167f */
[----:B------:R2:W5:Y:S01]  /*20570*/  LDL.LU R191, [R1+0x1f0] ;  /* 0x0001f00001bf7983 */ /* 0x0005620000300800 */
[----:B------:R-:W-:Y:S02]  /*20580*/  LOP3.LUT R105, R105, 0xff, RZ, 0xc0, !PT ;  /* 0x000000ff69697812 */ /* 0x000fe400078ec0ff */
[----:B-1----:R-:W-:Y:S02]  /*20590*/  PRMT R140, R3, 0x5410, R110 ;  /* 0x00005410038c7816 */ /* 0x002fe4000000006e */
[----:B------:R-:W-:Y:S02]  /*205a0*/  @!P4 PRMT R3, R139, 0x5410, RZ ;  /* 0x000054108b03c816 */ /* 0x000fe400000000ff */
[----:B------:R-:W-:Y:S01]  /*205b0*/  @!P3 PRMT R110, R138, 0x5410, RZ ;  /* 0x000054108a6eb816 */ /* 0x000fe200000000ff */
[----:B------:R-:W-:Y:S01]  /*205c0*/  IMAD.WIDE.U32 R138, R152, -0x2daee0ad, RZ ;  /* 0xd2511f53988a7825 */ /* 0x000fe200078e00ff */
[C---:B------:R-:W-:Y:S01]  /*205d0*/  ISETP.GE.U32.AND P4, PT, R194.reuse, R131, PT ;  /* 0x00000083c200720c */ /* 0x040fe20003f86070 */
[----:B------:R1:W-:Y:S01]  /*205e0*/  ST.E.U16 [R112.64+0x30], R3 ;  /* 0x0000300370007985 */ /* 0x0003e2000c101504 */
[----:B------:R-:W-:Y:S02]  /*205f0*/  ISETP.GE.U32.AND P3, PT, R194, R106, PT ;  /* 0x0000006ac200720c */ /* 0x000fe40003f66070 */
[----:B------:R-:W-:Y:S01]  /*20600*/  LOP3.LUT R131, R139, R189, R146, 0x96, !PT ;  /* 0x000000bd8b837212 */ /* 0x000fe200078e9692 */
[----:B------:R1:W-:Y:S01]  /*20610*/  ST.E.U16 [R112.64+0x32], R110 ;  /* 0x0000326e70007985 */ /* 0x0003e2000c101504 */
[----:B------:R-:W-:Y:S02]  /*20620*/  LOP3.LUT R146, R149, R224, R130, 0x96, !PT ;  /* 0x000000e095927212 */ /* 0x000fe400078e9682 */
[C---:B------:R-:W-:Y:S01]  /*20630*/  PRMT R106, R2.reuse, 0x7632, R106 ;  /* 0x00007632026a7816 */ /* 0x040fe2000000006a */
[----:B------:R1:W5:Y:S01]  /*20640*/  LDL.LU R189, [R1+0x1ec] ;  /* 0x0001ec0001bd7983 */ /* 0x0003620000300800 */
[----:B------:R-:W-:Y:S02]  /*20650*/  IMAD.WIDE.U32 R130, R131, -0x326172a9, RZ ;  /* 0xcd9e8d5783827825 */ /* 0x000fe400078e00ff */
[----:B------:R-:W-:Y:S01]  /*20660*/  PRMT R142, R2, 0x5410, R106 ;  /* 0x00005410028e7816 */ /* 0x000fe2000000006a */
[----:B------:R3:W4:Y:S01]  /*20670*/  LDL.S16 R221, [R1+0xd0] ;  /* 0x0000d00001dd7983 */ /* 0x0007220000100600 */
[----:B------:R-:W-:Y:S01]  /*20680*/  IMAD.WIDE.U32 R146, R146, -0x2daee0ad, RZ ;  /* 0xd2511f5392927825 */ /* 0x000fe200078e00ff */
[----:B------:R-:W-:Y:S02]  /*20690*/  LOP3.LUT R148, R131, R175, R148, 0x96, !PT ;  /* 0x000000af83947212 */ /* 0x000fe400078e9694 */
[----:B--2---:R2:W2:Y:S02]  /*206a0*/  LDL.S16 R208, [R1+0xcc] ;  /* 0x0000cc0001d07983 */ /* 0x0044a40000100600 */
[----:B------:R-:W-:Y:S01]  /*206b0*/  LOP3.LUT R138, R147, R179, R138, 0x96, !PT ;  /* 0x000000b3938a7212 */ /* 0x000fe200078e968a */
[----:B------:R-:W-:Y:S05]  /*206c0*/  IMAD.WIDE.U32 R178, R148, -0x2daee0ad, RZ ;  /* 0xd2511f5394b27825 */ /* 0x000fea00078e00ff */
[----:B------:R-:W-:Y:S01]  /*206d0*/  LOP3.LUT R154, R179, R174, R146, 0x96, !PT ;  /* 0x000000aeb39a7212 */ /* 0x000fe200078e9692 */
[----:B------:R-:W-:Y:S01]  /*206e0*/  IMAD.WIDE.U32 R174, R138, -0x326172a9, RZ ;  /* 0xcd9e8d578aae7825 */ /* 0x000fe200078e00ff */
[----:B-1----:R-:W-:Y:S04]  /*206f0*/  PRMT R3, R199, 0x7632, R3 ;  /* 0x00007632c7037816 */ /* 0x002fe80000000003 */
[----:B------:R-:W-:Y:S02]  /*20700*/  LOP3.LUT R162, R175, R162, R130, 0x96, !PT ;  /* 0x000000a2afa27212 */ /* 0x000fe400078e9682 */
[----:B------:R-:W-:Y:S01]  /*20710*/  PRMT R110, R104, 0x5410, R3 ;  /* 0x00005410686e7816 */ /* 0x000fe20000000003 */
[----:B---3--:R-:W-:Y:S05]  /*20720*/  @!P1 HADD2 R155, -R2.H0_H0, -RZ.H0_H0 ;  /* 0xa00000ff029b9230 */ /* 0x008fea0000000900 */
[----:B------:R-:W-:Y:S01]  /*20730*/  PRMT R148, R155, 0x7610, R148 ;  /* 0x000076109b947816 */ /* 0x000fe20000000094 */
[----:B------:R1:W-:Y:S03]  /*20740*/  @!P1 STL.S16 [R1+0xd8], R155 ;  /* 0x0000d89b01009387 */ /* 0x0003e60000100600 */
[----:B------:R-:W-:Y:S02]  /*20750*/  @!P1 PRMT R2, R148, 0x5410, RZ ;  /* 0x0000541094029816 */ /* 0x000fe400000000ff */
[----:B------:R3:W3:Y:S01]  /*20760*/  LDL.S16 R148, [R1+0xb8] ;  /* 0x0000b80001947983 */ /* 0x0006e20000100600 */
[----:B----4-:R-:W-:Y:S01]  /*20770*/  @!P2 HADD2 R215, -R106.H0_H0, -RZ.H0_H0 ;  /* 0xa00000ff6ad7a230 */ /* 0x010fe20000000900 */
[----:B------:R-:W-:Y:S02]  /*20780*/  ISETP.GE.U32.AND P1, PT, R194, R105, PT ;  /* 0x00000069c200720c */ /* 0x000fe40003f26070 */
[----:B------:R4:W-:Y:S02]  /*20790*/  ST.E.U16 [R120.64+0x2e], R2 ;  /* 0x00002e0278007985 */ /* 0x0009e4000c101504 */
[----:B------:R-:W-:Y:S02]  /*207a0*/  PRMT R151, R215, 0x7610, R151 ;  /* 0x00007610d7977816 */ /* 0x000fe40000000097 */
[----:B------:R2:W-:Y:S02]  /*207b0*/  @!P2 STL.S16 [R1+0xd4], R215 ;  /* 0x0000d4d70100a387 */ /* 0x0005e40000100600 */
[----:B------:R-:W-:Y:S02]  /*207c0*/  @!P2 PRMT R106, R151, 0x5410, RZ ;  /* 0x00005410976aa816 */ /* 0x000fe400000000ff */
[----:B------:R3:W3:Y:S04]  /*207d0*/  LDL.S16 R151, [R1+0xb0] ;  /* 0x0000b00001977983 */ /* 0x0006e80000100600 */
[----:B------:R2:W-:Y:S01]  /*207e0*/  ST.E.U16 [R120.64+0x30], R106 ;  /* 0x0000306a78007985 */ /* 0x0005e2000c101504 */
[----:B-1----:R-:W-:Y:S05]  /*207f0*/  IMAD.WIDE.U32 R154, R154, -0x326172a9, RZ ;  /* 0xcd9e8d579a9a7825 */ /* 0x002fea00078e00ff */
[----:B------:R-:W-:Y:S01]  /*20800*/  LOP3.LUT R127, R155, R213, R174, 0x96, !PT ;  /* 0x000000d59b7f7212 */ /* 0x000fe200078e96ae */
[----:B------:R-:W-:Y:S03]  /*20810*/  @!P0 HADD2 R221, -R104.H0_H0, -RZ.H0_H0 ;  /* 0xa00000ff68dd8230 */ /* 0x000fe60000000900 */
[----:B------:R-:W-:Y:S02]  /*20820*/  LOP3.LUT R105, R127, 0xff, RZ, 0xc0, !PT ;  /* 0x000000ff7f697812 */ /* 0x000fe400078ec0ff */
[----:B----4-:R-:W-:Y:S01]  /*20830*/  PRMT R2, R169, 0x7610, R2 ;  /* 0x00007610a9027816 */ /* 0x010fe20000000002 */
[----:B--2---:R1:W2:Y:S01]  /*20840*/  LDL.S16 R215, [R1+0xb4] ;  /* 0x0000b40001d77983 */ /* 0x0042a20000100600 */
[----:B------:R-:W-:Y:S01]  /*20850*/  @!P5 HADD2 R208, -R3.H0_H0, -RZ.H0_H0 ;  /* 0xa00000ff03d0d230 */ /* 0x000fe20000000900 */
[----:B------:R-:W-:Y:S02]  /*20860*/  PRMT R203, R221, 0x7610, R203 ;  /* 0x00007610ddcb7816 */ /* 0x000fe400000000cb */
[----:B------:R-:W-:Y:S01]  /*20870*/  @!P0 STL.S16 [R1+0xd0], R221 ;  /* 0x0000d0dd01008387 */ /* 0x000fe20000100600 */
[----:B------:R-:W-:Y:S02]  /*20880*/  ISETP.GE.U32.AND P2, PT, R194, R105, PT ;  /* 0x00000069c200720c */ /* 0x000fe40003f46070 */
[----:B------:R-:W-:Y:S01]  /*20890*/  @!P0 PRMT R104, R203, 0x5410, RZ ;  /* 0x00005410cb688816 */ /* 0x000fe200000000ff */
[----:B------:R4:W-:Y:S01]  /*208a0*/  @!P5 STL.S16 [R1+0xcc], R208 ;  /* 0x0000ccd00100d387 */ /* 0x0009e20000100600 */
[----:B------:R-:W-:Y:S02]  /*208b0*/  PRMT R152, R208, 0x7610, R152 ;  /* 0x00007610d0987816 */ /* 0x000fe40000000098 */
[----:B------:R-:W-:Y:S01]  /*208c0*/  LOP3.LUT R105, R127, 0xffff, RZ, 0xc0, !PT ;  /* 0x0000ffff7f697812 */ /* 0x000fe200078ec0ff */
[----:B------:R1:W2:Y:S01]  /*208d0*/  LDL.S16 R203, [R1+0xac] ;  /* 0x0000ac0001cb7983 */ /* 0x0002a20000100600 */
[----:B------:R-:W-:Y:S02]  /*208e0*/  @!P5 PRMT R3, R152, 0x5410, RZ ;  /* 0x000054109803d816 */ /* 0x000fe400000000ff */
[----:B------:R-:W-:Y:S01]  /*208f0*/  SHF.R.U32.HI R105, RZ, 0x8, R105 ;  /* 0x00000008ff697819 */ /* 0x000fe20000011669 */
[----:B------:R1:W2:Y:S01]  /*20900*/  LDL.S16 R152, [R1+0xa4] ;  /* 0x0000a40001987983 */ /* 0x0002a20000100600 */
[----:B------:R-:W-:Y:S02]  /*20910*/  PRMT R106, R186, 0x7632, R106 ;  /* 0x00007632ba6a7816 */ /* 0x000fe4000000006a */
[----:B------:R-:W-:Y:S01]  /*20920*/  LOP3.LUT R105, R105, 0xffff, RZ, 0xc0, !PT ;  /* 0x0000ffff69697812 */ /* 0x000fe200078ec0ff */
[----:B------:R1:W-:Y:S03]  /*20930*/  ST.E.U16 [R114.64+0x30], R104 ;  /* 0x0000306872007985 */ /* 0x0003e6000c101504 */
[C---:B------:R-:W-:Y:S01]  /*20940*/  ISETP.GE.U32.AND P0, PT, R194.reuse, R105, PT ;  /* 0x00000069c200720c */ /* 0x040fe20003f06070 */
[----:B------:R1:W-:Y:S01]  /*20950*/  ST.E.U16 [R114.64+0x32], R3 ;  /* 0x0000320372007985 */ /* 0x0003e2000c101504 */
[--C-:B------:R-:W-:Y:S02]  /*20960*/  SHF.R.U32.HI R105, RZ, 0x18, R127.reuse ;  /* 0x00000018ff697819 */ /* 0x100fe4000001167f */
[----:B------:R-:W-:Y:S02]  /*20970*/  SHF.R.U32.HI R127, RZ, 0x10, R127 ;  /* 0x00000010ff7f7819 */ /* 0x000fe4000001167f */
[----:B------:R-:W-:Y:S02]  /*20980*/  ISETP.GE.U32.AND P5, PT, R194, R105, PT ;  /* 0x00000069c200720c */ /* 0x000fe40003fa6070 */
[----:B------:R-:W-:Y:S01]  /*20990*/  PRMT R105, R169, 0x7632, R105 ;  /* 0x00007632a9697816 */ /* 0x000fe20000000069 */
[----:B----4-:R4:W4:Y:S01]  /*209a0*/  LDL.S16 R208, [R1+0xa8] ;  /* 0x0000a80001d07983 */ /* 0x0109220000100600 */
[----:B------:R-:W-:Y:S02]  /*209b0*/  LOP3.LUT R127, R127, 0xff, RZ, 0xc0, !PT ;  /* 0x000000ff7f7f7812 */ /* 0x000fe400078ec0ff */
[----:B-1----:R-:W-:Y:S02]  /*209c0*/  LOP3.LUT R104, R160, 0xff, RZ, 0xc0, !PT ;  /* 0x000000ffa0687812 */ /* 0x002fe400078ec0ff */
[----:B------:R-:W-:Y:S01]  /*209d0*/  PRMT R3, R184, 0x7610, R3 ;  /* 0x00007610b8037816 */ /* 0x000fe20000000003 */
[----:B---3--:R-:W-:Y:S05]  /*209e0*/  @!P6 HADD2 R148, -R2.H0_H0, -RZ.H0_H0 ;  /* 0xa00000ff0294e230 */ /* 0x008fea0000000900 */
[----:B------:R1:W-:Y:S01]  /*209f0*/  @!P6 STL.S16 [R1+0xb8], R148 ;  /* 0x0000b8940100e387 */ /* 0x0003e20000100600 */
[----:B------:R-:W-:Y:S01]  /*20a00*/  PRMT R220, R148, 0x7610, R220 ;  /* 0x0000761094dc7816 */ /* 0x000fe200000000dc */
[----:B------:R-:W-:Y:S05]  /*20a10*/  @!P1 HADD2 R151, -R107.H0_H0, -RZ.H0_H0 ;  /* 0xa00000ff6b979230 */ /* 0x000fea0000000900 */
[----:B------:R-:W-:Y:S02]  /*20a20*/  PRMT R214, R151, 0x7610, R214 ;  /* 0x0000761097d67816 */ /* 0x000fe400000000d6 */
[----:B-1----:R-:W-:Y:S02]  /*20a30*/  PRMT R148, R2, 0x5410, R105 ;  /* 0x0000541002947816 */ /* 0x002fe40000000069 */
[----:B------:R-:W-:Y:S01]  /*20a40*/  @!P6 PRMT R2, R220, 0x5410, RZ ;  /* 0x00005410dc02e816 */ /* 0x000fe200000000ff */
[----:B--2---:R-:W-:Y:S01]  /*20a50*/  @!P4 HADD2 R215, -R105.H0_H0, -RZ.H0_H0 ;  /* 0xa00000ff69d7c230 */ /* 0x004fe20000000900 */
[----:B------:R-:W-:Y:S02]  /*20a60*/  ISETP.GE.U32.AND P6, PT, R194, R104, PT ;  /* 0x00000068c200720c */ /* 0x000fe40003fc6070 */
[----:B------:R-:W-:Y:S01]  /*20a70*/  SHF.R.U32.HI R104, RZ, 0x10, R160 ;  /* 0x00000010ff687819 */ /* 0x000fe200000116a0 */
[----:B------:R1:W-:Y:S01]  /*20a80*/  ST.E.U16 [R196.64+0x40], R2 ;  /* 0x00004002c4007985 */ /* 0x0003e2000c101504 */
[----:B------:R-:W-:Y:S02]  /*20a90*/  PRMT R147, R215, 0x7610, R147 ;  /* 0x00007610d7937816 */ /* 0x000fe40000000093 */
[----:B------:R-:W-:Y:S01]  /*20aa0*/  LOP3.LUT R104, R104, 0xff, RZ, 0xc0, !PT ;  /* 0x000000ff68687812 */ /* 0x000fe200078ec0ff */
[----:B------:R-:W-:Y:S01]  /*20ab0*/  @!P4 STL.S16 [R1+0xb4], R215 ;  /* 0x0000b4d70100c387 */ /* 0x000fe20000100600 */
[----:B------:R-:W-:Y:S02]  /*20ac0*/  @!P4 PRMT R105, R147, 0x5410, RZ ;  /* 0x000054109369c816 */ /* 0x000fe400000000ff */
[----:B------:R-:W-:Y:S01]  /*20ad0*/  PRMT R147, R107, 0x5410, R106 ;  /* 0x000054106b937816 */ /* 0x000fe2000000006a */
[----:B------:R2:W-:Y:S01]  /*20ae0*/  @!P1 STL.S16 [R1+0xb0], R151 ;  /* 0x0000b09701009387 */ /* 0x0005e20000100600 */
[----:B------:R-:W-:Y:S01]  /*20af0*/  @!P3 HADD2 R203, -R106.H0_H0, -RZ.H0_H0 ;  /* 0xa00000ff6acbb230 */ /* 0x000fe20000000900 */
[----:B------:R-:W-:Y:S02]  /*20b00*/  @!P1 PRMT R107, R214, 0x5410, RZ ;  /* 0x00005410d66b9816 */ /* 0x000fe400000000ff */
[----:B------:R3:W-:Y:S01]  /*20b10*/  ST.E.U16 [R196.64+0x42], R105 ;  /* 0x00004269c4007985 */ /* 0x0007e2000c101504 */
[C---:B------:R-:W-:Y:S02]  /*20b20*/  ISETP.GE.U32.AND P1, PT, R194.reuse, R127, PT ;  /* 0x0000007fc200720c */ /* 0x040fe40003f26070 */
[----:B------:R-:W-:Y:S01]  /*20b30*/  PRMT R159, R203, 0x7610, R159 ;  /* 0x00007610cb9f7816 */ /* 0x000fe2000000009f */
[----:B------:R3:W-:Y:S01]  /*20b40*/  ST.E.U16 [R112.64+0x40], R107 ;  /* 0x0000406b70007985 */ /* 0x0007e2000c101504 */
[----:B------:R-:W-:Y:S02]  /*20b50*/  ISETP.GE.U32.AND P4, PT, R194, R104, PT ;  /* 0x00000068c200720c */ /* 0x000fe40003f86070 */
[----:B------:R-:W-:Y:S02]  /*20b60*/  @!P3 PRMT R106, R159, 0x5410, RZ ;  /* 0x000054109f6ab816 */ /* 0x000fe400000000ff */
[----:B------:R-:W-:Y:S02]  /*20b70*/  LOP3.LUT R104, R160, 0xffff, RZ, 0xc0, !PT ;  /* 0x0000ffffa0687812 */ /* 0x000fe400078ec0ff */
[----:B------:R-:W-:Y:S01]  /*20b80*/  SHF.R.U32.HI R127, RZ, 0x18, R160 ;  /* 0x00000018ff7f7819 */ /* 0x000fe200000116a0 */
[----:B------:R3:W-:Y:S01]  /*20b90*/  ST.E.U16 [R112.64+0x42], R106 ;  /* 0x0000426a70007985 */ /* 0x0007e2000c101504 */
[----:B------:R-:W-:Y:S02]  /*20ba0*/  SHF.R.U32.HI R104, RZ, 0x8, R104 ;  /* 0x00000008ff687819 */ /* 0x000fe40000011668 */
[----:B-1----:R-:W-:Y:S01]  /*20bb0*/  PRMT R2, R184, 0x7632, R2 ;  /* 0x00007632b8027816 */ /* 0x002fe20000000002 */
[----:B----4-:R-:W-:Y:S01]  /*20bc0*/  @!P2 HADD2 R208, -R3.H0_H0, -RZ.H0_H0 ;  /* 0xa00000ff03d0a230 */ /* 0x010fe20000000900 */
[----:B------:R-:W-:Y:S03]  /*20bd0*/  LOP3.LUT R104, R104, 0xffff, RZ, 0xc0, !PT ;  /* 0x0000ffff68687812 */ /* 0x000fe600078ec0ff */
[----:B------:R-:W-:Y:S01]  /*20be0*/  @!P0 HADD2 R152, -R2.H0_H0, -RZ.H0_H0 ;  /* 0xa00000ff02988230 */ /* 0x000fe20000000900 */
[----:B--2---:R1:W2:Y:S01]  /*20bf0*/  LDL.S16 R151, [R1+0xa0] ;  /* 0x0000a00001977983 */ /* 0x0042a20000100600 */
[----:B------:R-:W-:Y:S03]  /*20c00*/  PRMT R169, R208, 0x7610, R169 ;  /* 0x00007610d0a97816 */ /* 0x000fe600000000a9 */
[----:B------:R4:W-:Y:S01]  /*20c10*/  @!P3 STL.S16 [R1+0xac], R203 ;  /* 0x0000accb0100b387 */ /* 0x0009e20000100600 */
[----:B------:R-:W-:Y:S02]  /*20c20*/  PRMT R200, R152, 0x7610, R200 ;  /* 0x0000761098c87816 */ /* 0x000fe400000000c8 */
[----:B---3--:R-:W-:Y:S01]  /*20c30*/  PRMT R105, R201, 0x7610, R105 ;  /* 0x00007610c9697816 */ /* 0x008fe20000000069 */
[----:B------:R1:W3:Y:S01]  /*20c40*/  LDL.S16 R159, [R1+0x9c] ;  /* 0x00009c00019f7983 */ /* 0x0002e20000100600 */
[----:B------:R-:W-:Y:S02]  /*20c50*/  ISETP.GE.U32.AND P3, PT, R194, R127, PT ;  /* 0x0000007fc200720c */ /* 0x000fe40003f66070 */
[----:B------:R-:W-:Y:S02]  /*20c60*/  LOP3.LUT R127, R154, 0xff, RZ, 0xc0, !PT ;  /* 0x000000ff9a7f7812 */ /* 0x000fe400078ec0ff */
[----:B------:R-:W-:Y:S02]  /*20c70*/  SHF.R.U32.HI R107, RZ, 0x10, R154 ;  /* 0x00000010ff6b7819 */ /* 0x000fe4000001169a */
[----:B------:R-:W-:Y:S01]  /*20c80*/  PRMT R106, R163, 0x7610, R106 ;  /* 0x00007610a36a7816 */ /* 0x000fe2000000006a */
[----:B----4-:R1:W4:Y:S04]  /*20c90*/  LDL.S16 R203, [R1+0x98] ;  /* 0x0000980001cb7983 */ /* 0x0103280000100600 */
[----:B------:R-:W-:Y:S04]  /*20ca0*/  @!P2 STL.S16 [R1+0xa8], R208 ;  /* 0x0000a8d00100a387 */ /* 0x000fe80000100600 */
[----:B------:R1:W-:Y:S02]  /*20cb0*/  @!P0 STL.S16 [R1+0xa4], R152 ;  /* 0x0000a49801008387 */ /* 0x0003e40000100600 */
[----:B-1----:R-:W-:Y:S02]  /*20cc0*/  PRMT R152, R3, 0x5410, R2 ;  /* 0x0000541003987816 */ /* 0x002fe40000000002 */
[----:B------:R-:W-:Y:S02]  /*20cd0*/  @!P2 PRMT R3, R169, 0x5410, RZ ;  /* 0x00005410a903a816 */ /* 0x000fe400000000ff */
[----:B------:R1:W4:Y:S01]  /*20ce0*/  LDL.S16 R169, [R1+0x94] ;  /* 0x0000940001a97983 */ /* 0x0003220000100600 */
[----:B------:R-:W-:Y:S02]  /*20cf0*/  ISETP.GE.U32.AND P2, PT, R194, R104, PT ;  /* 0x00000068c200720c */ /* 0x000fe40003f46070 */
[----:B------:R-:W-:Y:S01]  /*20d00*/  LOP3.LUT R104, R154, 0xffff, RZ, 0xc0, !PT ;  /* 0x0000ffff9a687812 */ /* 0x000fe200078ec0ff */
[----:B------:R1:W-:Y:S01]  /*20d10*/  ST.E.U16 [R120.64+0x3e], R3 ;  /* 0x00003e0378007985 */ /* 0x0003e2000c101504 */
[----:B------:R-:W-:Y:S02]  /*20d20*/  @!P0 PRMT R2, R200, 0x5410, RZ ;  /* 0x00005410c8028816 */ /* 0x000fe400000000ff */
[C---:B------:R-:W-:Y:S02]  /*20d30*/  ISETP.GE.U32.AND P0, PT, R194.reuse, R127, PT ;  /* 0x0000007fc200720c */ /* 0x040fe40003f06070 */
[--C-:B------:R-:W-:Y:S01]  /*20d40*/  SHF.R.U32.HI R127, RZ, 0x8, R104.reuse ;  /* 0x00000008ff7f7819 */ /* 0x100fe20000011668 */
[----:B------:R1:W-:Y:S01]  /*20d50*/  ST.E.U16 [R120.64+0x40], R2 ;  /* 0x0000400278007985 */ /* 0x0003e2000c101504 */
[----:B------:R-:W-:Y:S02]  /*20d60*/  PRMT R104, R201, 0x7632, R104 ;  /* 0x00007632c9687816 */ /* 0x000fe40000000068 */
[----:B------:R-:W-:Y:S02]  /*20d70*/  LOP3.LUT R127, R127, 0xffff, RZ, 0xc0, !PT ;  /* 0x0000ffff7f7f7812 */ /* 0x000fe400078ec0ff */
[C---:B-1----:R-:W-:Y:S02]  /*20d80*/  PRMT R3, R181.reuse, 0x7610, R3 ;  /* 0x00007610b5037816 */ /* 0x042fe40000000003 */
[----:B------:R-:W-:Y:S01]  /*20d90*/  PRMT R2, R181, 0x7632, R2 ;  /* 0x00007632b5027816 */ /* 0x000fe20000000002 */
[----:B--2---:R-:W-:Y:S05]  /*20da0*/  @!P1 HADD2 R151, -R105.H0_H0, -RZ.H0_H0 ;  /* 0xa00000ff69979230 */ /* 0x004fea0000000900 */
[----:B------:R1:W-:Y:S01]  /*20db0*/  @!P1 STL.S16 [R1+0xa0], R151 ;  /* 0x0000a09701009387 */ /* 0x0003e20000100600 */
[----:B------:R-:W-:Y:S01]  /*20dc0*/  PRMT R145, R151, 0x7610, R145 ;  /* 0x0000761097917816 */ /* 0x000fe20000000091 */
[----:B---3--:R-:W-:Y:S02]  /*20dd0*/  @!P6 HADD2 R159, -R106.H0_H0, -RZ.H0_H0 ;  /* 0xa00000ff6a9fe230 */ /* 0x008fe40000000900 */
[----:B------:R2:W3:Y:S03]  /*20de0*/  LDL.S16 R200, [R1+0x90] ;  /* 0x0000900001c87983 */ /* 0x0004e60000100600 */
[----:B------:R-:W-:Y:S01]  /*20df0*/  PRMT R186, R159, 0x7610, R186 ;  /* 0x000076109fba7816 */ /* 0x000fe200000000ba */
[----:B----4-:R-:W-:Y:S01]  /*20e00*/  @!P5 HADD2 R203, -R104.H0_H0, -RZ.H0_H0 ;  /* 0xa00000ff68cbd230 */ /* 0x010fe20000000900 */
[----:B-1----:R-:W-:Y:S02]  /*20e10*/  PRMT R151, R105, 0x5410, R104 ;  /* 0x0000541069977816 */ /* 0x002fe40000000068 */
[----:B------:R-:W-:Y:S02]  /*20e20*/  @!P1 PRMT R105, R145, 0x5410, RZ ;  /* 0x0000541091699816 */ /* 0x000fe400000000ff */
[----:B------:R2:W4:Y:S01]  /*20e30*/  LDL.S16 R145, [R1+0x8c] ;  /* 0x00008c0001917983 */ /* 0x0005220000100600 */
[----:B------:R-:W-:Y:S02]  /*20e40*/  ISETP.GE.U32.AND P1, PT, R194, R127, PT ;  /* 0x0000007fc200720c */ /* 0x000fe40003f26070 */
[----:B------:R-:W-:Y:S01]  /*20e50*/  PRMT R146, R203, 0x7610, R146 ;  /* 0x00007610cb927816 */ /* 0x000fe20000000092 */
[----:B------:R-:W-:Y:S01]  /*20e60*/  @!P5 STL.S16 [R1+0x98], R203 ;  /* 0x000098cb0100d387 */ /* 0x000fe20000100600 */
[----:B------:R-:W-:Y:S02]  /*20e70*/  LOP3.LUT R127, R107, 0xff, RZ, 0xc0, !PT ;  /* 0x000000ff6b7f7812 */ /* 0x000fe400078ec0ff */
[----:B------:R-:W-:Y:S01]  /*20e80*/  PRMT R107, R163, 0x7632, R107 ;  /* 0x00007632a36b7816 */ /* 0x000fe2000000006b */
[----:B------:R1:W-:Y:S01]  /*20e90*/  @!P6 STL.S16 [R1+0x9c], R159 ;  /* 0x00009c9f0100e387 */ /* 0x0003e20000100600 */
[----:B------:R-:W-:Y:S01]  /*20ea0*/  @!P5 PRMT R104, R146, 0x5410, RZ ;  /* 0x000054109268d816 */ /* 0x000fe200000000ff */
[----:B------:R-:W-:Y:S01]  /*20eb0*/  IMAD.WIDE.U32 R162, R162, -0x2daee0ad, RZ ;  /* 0xd2511f53a2a27825 */ /* 0x000fe200078e00ff */
[----:B------:R-:W-:Y:S01]  /*20ec0*/  PRMT R146, R106, 0x5410, R107 ;  /* 0x000054106a927816 */ /* 0x000fe2000000006b */
[----:B------:R-:W-:Y:S01]  /*20ed0*/  ST.E.U16 [R114.64+0x40], R105 ;  /* 0x0000406972007985 */ /* 0x000fe2000c101504 */
[----:B------:R-:W-:Y:S02]  /*20ee0*/  @!P6 PRMT R106, R186, 0x5410, RZ ;  /* 0x00005410ba6ae816 */ /* 0x000fe400000000ff */
[C---:B------:R-:W-:Y:S01]  /*20ef0*/  ISETP.GE.U32.AND P5, PT, R194.reuse, R127, PT ;  /* 0x0000007fc200720c */ /* 0x040fe20003fa6070 */
[----:B------:R2:W2:Y:S01]  /*20f00*/  LDL.S16 R186, [R1+0x80] ;  /* 0x0000800001ba7983 */ /* 0x0004a20000100600 */
[----:B------:R-:W-:Y:S03]  /*20f10*/  SHF.R.U32.HI R127, RZ, 0x18, R154 ;  /* 0x00000018ff7f7819 */ /* 0x000fe6000001169a */
[----:B------:R-:W-:Y:S01]  /*20f20*/  ST.E.U16 [R114.64+0x42], R104 ;  /* 0x0000426872007985 */ /* 0x000fe2000c101504 */
[----:B------:R-:W-:Y:S03]  /*20f30*/  ISETP.GE.U32.AND P6, PT, R194, R127, PT ;  /* 0x0000007fc200720c */ /* 0x000fe60003fc6070 */
[----:B------:R1:W-:Y:S01]  /*20f40*/  ST.E.U16 [R196.64+0x50], R106 ;  /* 0x0000506ac4007985 */ /* 0x0003e2000c101504 */
[----:B------:R-:W-:Y:S03]  /*20f50*/  @!P2 HADD2 R169, -R107.H0_H0, -RZ.H0_H0 ;  /* 0xa00000ff6ba9a230 */ /* 0x000fe60000000900 */
[----:B-1----:R1:W2:Y:S02]  /*20f60*/  LDL.S16 R159, [R1+0x84] ;  /* 0x00008400019f7983 */ /* 0x0022a40000100600 */
[----:B------:R-:W-:Y:S02]  /*20f70*/  PRMT R150, R169, 0x7610, R150 ;  /* 0x00007610a9967816 */ /* 0x000fe40000000096 */
[----:B------:R1:W-:Y:S02]  /*20f80*/  @!P2 STL.S16 [R1+0x94], R169 ;  /* 0x000094a90100a387 */ /* 0x0003e40000100600 */
[----:B------:R-:W-:Y:S02]  /*20f90*/  @!P2 PRMT R107, R150, 0x5410, RZ ;  /* 0x00005410966ba816 */ /* 0x000fe400000000ff */
[----:B------:R2:W2:Y:S04]  /*20fa0*/  LDL.S16 R150, [R1+0x78] ;  /* 0x0000780001967983 */ /* 0x0004a80000100600 */
[----:B------:R-:W-:Y:S01]  /*20fb0*/  ST.E.U16 [R196.64+0x52], R107 ;  /* 0x0000526bc4007985 */ /* 0x000fe2000c101504 */
[----:B------:R-:W-:Y:S01]  /*20fc0*/  PRMT R106, R164, 0x7632, R106 ;  /* 0x00007632a46a7816 */ /* 0x000fe2000000006a */
[----:B-1----:R-:W-:Y:S05]  /*20fd0*/  IMAD.WIDE.U32 R168, R168, -0x2daee0ad, RZ ;  /* 0xd2511f53a8a87825 */ /* 0x002fea00078e00ff */
[----:B------:R-:W-:Y:S04]  /*20fe0*/  LOP3.LUT R127, R169, R252, R182, 0x96, !PT ;  /* 0x000000fca97f7212 */ /* 0x000fe800078e96b6 */
[C---:B------:R-:W-:Y:S04]  /*20ff0*/  LOP3.LUT R104, R127.reuse, 0xff, RZ, 0xc0, !PT ;  /* 0x000000ff7f687812 */ /* 0x040fe800078ec0ff */
[----:B------:R-:W-:Y:S02]  /*21000*/  ISETP.GE.U32.AND P2, PT, R194, R104, PT ;  /* 0x00000068c200720c */ /* 0x000fe40003f46070 */
[----:B------:R-:W-:Y:S04]  /*21010*/  LOP3.LUT R104, R127, 0xffff, RZ, 0xc0, !PT ;  /* 0x0000ffff7f687812 */ /* 0x000fe800078ec0ff */
[----:B------:R-:W-:Y:S04]  /*21020*/  SHF.R.U32.HI R104, RZ, 0x8, R104 ;  /* 0x00000008ff687819 */ /* 0x000fe80000011668 */
[----:B------:R-:W-:Y:S01]  /*21030*/  LOP3.LUT R104, R104, 0xffff, RZ, 0xc0, !PT ;  /* 0x0000ffff68687812 */ /* 0x000fe200078ec0ff */
[----:B---3--:R-:W-:Y:S05]  /*21040*/  @!P4 HADD2 R200, -R3.H0_H0, -RZ.H0_H0 ;  /* 0xa00000ff03c8c230 */ /* 0x008fea0000000900 */
[----:B------:R-:W-:Y:S01]  /*21050*/  @!P4 STL.S16 [R1+0x90], R200 ;  /* 0x000090c80100c387 */ /* 0x000fe20000100600 */
[----:B------:R-:W-:Y:S01]  /*21060*/  PRMT R105, R200, 0x7610, R105 ;  /* 0x00007610c8697816 */ /* 0x000fe20000000069 */
[----:B----4-:R-:W-:Y:S05]  /*21070*/  @!P3 HADD2 R145, -R2.H0_H0, -RZ.H0_H0 ;  /* 0xa00000ff0291b230 */ /* 0x010fea0000000900 */
[----:B------:R1:W-:Y:S01]  /*21080*/  @!P3 STL.S16 [R1+0x8c], R145 ;  /* 0x00008c910100b387 */ /* 0x0003e20000100600 */
[----:B------:R-:W-:Y:S02]  /*21090*/  PRMT R149, R145, 0x7610, R149 ;  /* 0x0000761091957816 */ /* 0x000fe40000000095 */
[----:B-1----:R-:W-:Y:S02]  /*210a0*/  PRMT R145, R3, 0x5410, R2 ;  /* 0x0000541003917816 */ /* 0x002fe40000000002 */
[----:B------:R-:W-:Y:S01]  /*210b0*/  @!P4 PRMT R3, R105, 0x5410, RZ ;  /* 0x000054106903c816 */ /* 0x000fe200000000ff */
[----:B--2---:R-:W-:Y:S01]  /*210c0*/  @!P0 HADD2 R159, -R0.H0_H0, -RZ.H0_H0 ;  /* 0xa00000ff009f8230 */ /* 0x004fe20000000900 */
[----:B------:R-:W-:Y:S02]  /*210d0*/  ISETP.GE.U32.AND P4, PT, R194, R104, PT ;  /* 0x00000068c200720c */ /* 0x000fe40003f86070 */
[----:B------:R-:W-:Y:S01]  /*210e0*/  @!P3 PRMT R2, R149, 0x5410, RZ ;  /* 0x000054109502b816 */ /* 0x000fe200000000ff */
[----:B------:R1:W-:Y:S01]  /*210f0*/  ST.E.U16 [R112.64+0x50], R3 ;  /* 0x0000500370007985 */ /* 0x0003e2000c101504 */
[----:B------:R-:W-:Y:S02]  /*21100*/  PRMT R199, R159, 0x7610, R199 ;  /* 0x000076109fc77816 */ /* 0x000fe400000000c7 */
[C---:B------:R-:W-:Y:S01]  /*21110*/  PRMT R104, R0.reuse, 0x7632, R104 ;  /* 0x0000763200687816 */ /* 0x040fe20000000068 */
[----:B------:R2:W-:Y:S01]  /*21120*/  @!P0 STL.S16 [R1+0x84], R159 ;  /* 0x0000849f01008387 */ /* 0x0005e20000100600 */
[--C-:B------:R-:W-:Y:S02]  /*21130*/  SHF.R.U32.HI R105, RZ, 0x18, R127.reuse ;  /* 0x00000018ff697819 */ /* 0x100fe4000001167f */
[----:B------:R-:W-:Y:S01]  /*21140*/  PRMT R149, R0, 0x5410, R104 ;  /* 0x0000541000957816 */ /* 0x000fe20000000068 */
[----:B------:R3:W4:Y:S01]  /*21150*/  LDL.S16 R200, [R1+0x74] ;  /* 0x0000740001c87983 */ /* 0x0007220000100600 */
[----:B------:R-:W-:Y:S01]  /*21160*/  @!P0 PRMT R0, R199, 0x5410, RZ ;  /* 0x00005410c7008816 */ /* 0x000fe200000000ff */
[----:B------:R-:W-:Y:S01]  /*21170*/  @!P1 HADD2 R186, -R104.H0_H0, -RZ.H0_H0 ;  /* 0xa00000ff68ba9230 */ /* 0x000fe20000000900 */
[C---:B------:R-:W-:Y:S01]  /*21180*/  ISETP.GE.U32.AND P3, PT, R194.reuse, R105, PT ;  /* 0x00000069c200720c */ /* 0x040fe20003f66070 */
[----:B------:R3:W-:Y:S01]  /*21190*/  ST.E.U16 [R112.64+0x52], R2 ;  /* 0x0000520270007985 */ /* 0x0007e2000c101504 */
[----:B------:R-:W-:Y:S02]  /*211a0*/  LOP3.LUT R105, R163, R252, R178, 0x96, !PT ;  /* 0x000000fca3697212 */ /* 0x000fe400078e96b2 */
[----:B------:R-:W-:Y:S01]  /*211b0*/  SHF.R.U32.HI R127, RZ, 0x10, R127 ;  /* 0x00000010ff7f7819 */ /* 0x000fe2000001167f */
[----:B------:R3:W-:Y:S03]  /*211c0*/  ST.E.U16 [R120.64+0x4e], R0 ;  /* 0x00004e0078007985 */ /* 0x0007e6000c101504 */
[----:B------:R-:W-:Y:S01]  /*211d0*/  LOP3.LUT R127, R127, 0xff, RZ, 0xc0, !PT ;  /* 0x000000ff7f7f7812 */ /* 0x000fe200078ec0ff */
[----:B------:R3:W4:Y:S03]  /*211e0*/  LDL.S16 R199, [R1+0x70] ;  /* 0x0000700001c77983 */ /* 0x0007260000100600 */
[----:B------:R-:W-:Y:S02]  /*211f0*/  ISETP.GE.U32.AND P0, PT, R194, R127, PT ;  /* 0x0000007fc200720c */ /* 0x000fe40003f06070 */
[----:B-1----:R-:W-:Y:S01]  /*21200*/  PRMT R3, R186, 0x7610, R3 ;  /* 0x00007610ba037816 */ /* 0x002fe20000000003 */
[----:B--2---:R1:W2:Y:S03]  /*21210*/  LDL.S16 R159, [R1+0x7c] ;  /* 0x00007c00019f7983 */ /* 0x0042a60000100600 */
[----:B------:R-:W-:Y:S01]  /*21220*/  @!P1 PRMT R104, R3, 0x5410, RZ ;  /* 0x0000541003689816 */ /* 0x000fe200000000ff */
[----:B------:R1:W-:Y:S01]  /*21230*/  @!P1 STL.S16 [R1+0x80], R186 ;  /* 0x000080ba01009387 */ /* 0x0003e20000100600 */
[C---:B------:R-:W-:Y:S03]  /*21240*/  LOP3.LUT R3, R105.reuse, 0xffff, RZ, 0xc0, !PT ;  /* 0x0000ffff69037812 */ /* 0x040fe600078ec0ff */
[----:B------:R1:W-:Y:S01]  /*21250*/  ST.E.U16 [R120.64+0x50], R104 ;  /* 0x0000506878007985 */ /* 0x0003e2000c101504 */
[----:B------:R-:W-:Y:S02]  /*21260*/  SHF.R.U32.HI R3, RZ, 0x8, R3 ;  /* 0x00000008ff037819 */ /* 0x000fe40000011603 */
[----:B---3--:R-:W-:Y:S02]  /*21270*/  LOP3.LUT R2, R105, 0xff, RZ, 0xc0, !PT ;  /* 0x000000ff69027812 */ /* 0x008fe400078ec0ff */
[----:B------:R-:W-:Y:S02]  /*21280*/  LOP3.LUT R3, R3, 0xffff, RZ, 0xc0, !PT ;  /* 0x0000ffff03037812 */ /* 0x000fe400078ec0ff */
[----:B------:R-:W-:Y:S02]  /*21290*/  PRMT R0, R202, 0x7610, R0 ;  /* 0x00007610ca007816 */ /* 0x000fe40000000000 */
[----:B------:R-:W-:Y:S02]  /*212a0*/  ISETP.GE.U32.AND P1, PT, R194, R2, PT ;  /* 0x00000002c200720c */ /* 0x000fe40003f26070 */
[----:B------:R-:W-:Y:S01]  /*212b0*/  PRMT R2, R202, 0x7632, R2 ;  /* 0x00007632ca027816 */ /* 0x000fe20000000002 */
[----:B------:R-:W-:Y:S05]  /*212c0*/  @!P5 HADD2 R150, -R0.H0_H0, -RZ.H0_H0 ;  /* 0xa00000ff0096d230 */ /* 0x000fea0000000900 */
[----:B------:R-:W-:Y:S01]  /*212d0*/  PRMT R184, R150, 0x7610, R184 ;  /* 0x0000761096b87816 */ /* 0x000fe200000000b8 */
[----:B-1----:R1:W3:Y:S04]  /*212e0*/  LDL.S16 R186, [R1+0x6c] ;  /* 0x00006c0001ba7983 */ /* 0x0022e80000100600 */
[----:B------:R1:W-:Y:S01]  /*212f0*/  @!P5 STL.S16 [R1+0x78], R150 ;  /* 0x000078960100d387 */ /* 0x0003e20000100600 */
[--C-:B------:R-:W-:Y:S02]  /*21300*/  SHF.R.U32.HI R104, RZ, 0x18, R105.reuse ;  /* 0x00000018ff687819 */ /* 0x100fe40000011669 */
[----:B------:R-:W-:Y:S04]  /*21310*/  SHF.R.U32.HI R105, RZ, 0x10, R105 ;  /* 0x00000010ff697819 */ /* 0x000fe80000011669 */
[----:B------:R-:W-:Y:S02]  /*21320*/  LOP3.LUT R105, R105, 0xff, RZ, 0xc0, !PT ;  /* 0x000000ff69697812 */ /* 0x000fe400078ec0ff */
[----:B-1----:R-:W-:Y:S02]  /*21330*/  PRMT R150, R0, 0x5410, R2 ;  /* 0x0000541000967816 */ /* 0x002fe40000000002 */
[----:B------:R-:W-:Y:S02]  /*21340*/  @!P5 PRMT R0, R184, 0x5410, RZ ;  /* 0x00005410b800d816 */ /* 0x000fe400000000ff */
[----:B------:R1:W3:Y:S01]  /*21350*/  LDL.S16 R184, [R1+0x68] ;  /* 0x0000680001b87983 */ /* 0x0002e20000100600 */
[----:B------:R-:W-:Y:S02]  /*21360*/  ISETP.GE.U32.AND P5, PT, R194, R3, PT ;  /* 0x00000003c200720c */ /* 0x000fe40003fa6070 */
[C---:B------:R-:W-:Y:S01]  /*21370*/  PRMT R3, R167.reuse, 0x7632, R3 ;  /* 0x00007632a7037816 */ /* 0x040fe20000000003 */
[----:B------:R1:W-:Y:S02]  /*21380*/  ST.E.U16 [R114.64+0x50], R0 ;  /* 0x0000500072007985 */ /* 0x0003e4000c101504 */
[----:B-1----:R-:W-:Y:S01]  /*21390*/  PRMT R0, R167, 0x7610, R0 ;  /* 0x00007610a7007816 */ /* 0x002fe20000000000 */
[----:B----4-:R-:W-:Y:S05]  /*213a0*/  @!P6 HADD2 R200, -R2.H0_H0, -RZ.H0_H0 ;  /* 0xa00000ff02c8e230 */ /* 0x010fea0000000900 */
[----:B------:R-:W-:Y:S01]  /*213b0*/  @!P6 STL.S16 [R1+0x74], R200 ;  /* 0x000074c80100e387 */ /* 0x000fe20000100600 */
[----:B------:R-:W-:Y:S04]  /*213c0*/  PRMT R153, R200, 0x7610, R153 ;  /* 0x00007610c8997816 */ /* 0x000fe80000000099 */
[----:B------:R-:W-:Y:S01]  /*213d0*/  @!P6 PRMT R2, R153, 0x5410, RZ ;  /* 0x000054109902e816 */ /* 0x000fe200000000ff */
[----:B------:R-:W-:Y:S01]  /*213e0*/  @!P4 HADD2 R199, -R3.H0_H0, -RZ.H0_H0 ;  /* 0xa00000ff03c7c230 */ /* 0x000fe20000000900 */
[----:B------:R-:W-:Y:S03]  /*213f0*/  ISETP.GE.U32.AND P6, PT, R194, R104, PT ;  /* 0x00000068c200720c */ /* 0x000fe60003fc6070 */
[----:B------:R1:W-:Y:S01]  /*21400*/  ST.E.U16 [R114.64+0x52], R2 ;  /* 0x0000520272007985 */ /* 0x0003e2000c101504 */
[----:B------:R-:W-:Y:S02]  /*21410*/  LOP3.LUT R104, R168, 0xff, RZ, 0xc0, !PT ;  /* 0x000000ffa8687812 */ /* 0x000fe400078ec0ff */
[----:B------:R-:W-:Y:S01]  /*21420*/  PRMT R107, R199, 0x7610, R107 ;  /* 0x00007610c76b7816 */ /* 0x000fe2000000006b */
[----:B--2---:R-:W-:Y:S05]  /*21430*/  @!P2 HADD2 R159, -R0.H0_H0, -RZ.H0_H0 ;  /* 0xa00000ff009fa230 */ /* 0x004fea0000000900 */
[----:B------:R2:W-:Y:S01]  /*21440*/  @!P2 STL.S16 [R1+0x7c], R159 ;  /* 0x00007c9f0100a387 */ /* 0x0005e20000100600 */
[----:B------:R-:W-:Y:S03]  /*21450*/  PRMT R127, R159, 0x7610, R127 ;  /* 0x000076109f7f7816 */ /* 0x000fe6000000007f */
[----:B------:R4:W4:Y:S04]  /*21460*/  LDL.S16 R167, [R1+0x64] ;  /* 0x0000640001a77983 */ /* 0x0009280000100600 */
[----:B------:R3:W4:Y:S04]  /*21470*/  LDL.S16 R153, [R1+0x60] ;  /* 0x0000600001997983 */ /* 0x0007280000100600 */
[----:B------:R-:W-:Y:S01]  /*21480*/  @!P4 STL.S16 [R1+0x70], R199 ;  /* 0x000070c70100c387 */ /* 0x000fe20000100600 */
[----:B-1----:R-:W-:Y:S04]  /*21490*/  SHF.R.U32.HI R2, RZ, 0x10, R168 ;  /* 0x00000010ff027819 */ /* 0x002fe800000116a8 */
[----:B------:R-:W-:Y:S02]  /*214a0*/  LOP3.LUT R2, R2, 0xff, RZ, 0xc0, !PT ;  /* 0x000000ff02027812 */ /* 0x000fe400078ec0ff */
[----:B--2---:R-:W-:Y:S02]  /*214b0*/  PRMT R159, R0, 0x5410, R3 ;  /* 0x00005410009f7816 */ /* 0x004fe40000000003 */
[----:B------:R-:W-:Y:S02]  /*214c0*/  @!P2 PRMT R0, R127, 0x5410, RZ ;  /* 0x000054107f00a816 */ /* 0x000fe400000000ff */
[C---:B------:R-:W-:Y:S02]  /*214d0*/  ISETP.GE.U32.AND P2, PT, R194.reuse, R104, PT ;  /* 0x00000068c200720c */ /* 0x040fe40003f46070 */
[----:B------:R-:W-:Y:S01]  /*214e0*/  PRMT R104, R165, 0x7632, R104 ;  /* 0x00007632a5687816 */ /* 0x000fe20000000068 */
[----:B------:R1:W-:Y:S01]  /*214f0*/  ST.E.U16 [R196.64+0x60], R0 ;  /* 0x00006000c4007985 */ /* 0x0003e2000c101504 */
[----:B------:R-:W-:Y:S02]  /*21500*/  @!P4 PRMT R3, R107, 0x5410, RZ ;  /* 0x000054106b03c816 */ /* 0x000fe400000000ff */
[----:B------:R-:W-:Y:S02]  /*21510*/  LOP3.LUT R127, R123, R213, R158, 0x96, !PT ;  /* 0x000000d57b7f7212 */ /* 0x000fe400078e969e */
[----:B------:R-:W-:Y:S01]  /*21520*/  ISETP.GE.U32.AND P4, PT, R194, R2, PT ;  /* 0x00000002c200720c */ /* 0x000fe20003f86070 */
[----:B------:R2:W-:Y:S01]  /*21530*/  ST.E.U16 [R196.64+0x62], R3 ;  /* 0x00006203c4007985 */ /* 0x0005e2000c101504 */
[----:B------:R-:W-:Y:S01]  /*21540*/  PRMT R2, R166, 0x7610, R2 ;  /* 0x00007610a6027816 */ /* 0x000fe20000000002 */
[----:B---3--:R-:W-:Y:S01]  /*21550*/  @!P3 HADD2 R184, -R104.H0_H0, -RZ.H0_H0 ;  /* 0xa00000ff68b8b230 */ /* 0x008fe20000000900 */
[----:B-1----:R-:W-:Y:S04]  /*21560*/  PRMT R0, R165, 0x7610, R0 ;  /* 0x00007610a5007816 */ /* 0x002fe80000000000 */
[----:B------:R-:W-:Y:S01]  /*21570*/  PRMT R165, R184, 0x7610, R165 ;  /* 0x00007610b8a57816 */ /* 0x000fe200000000a5 */
[----:B------:R-:W-:Y:S01]  /*21580*/  @!P0 HADD2 R186, -R0.H0_H0, -RZ.H0_H0 ;  /* 0xa00000ff00ba8230 */ /* 0x000fe20000000900 */
[----:B------:R-:W-:Y:S02]  /*21590*/  PRMT R158, R0, 0x5410, R104 ;  /* 0x00005410009e7816 */ /* 0x000fe40000000068 */
[----:B------:R-:W-:Y:S02]  /*215a0*/  @!P3 PRMT R104, R165, 0x5410, RZ ;  /* 0x00005410a568b816 */ /* 0x000fe400000000ff */
[----:B------:R-:W-:Y:S01]  /*215b0*/  @!P0 STL.S16 [R1+0x6c], R186 ;  /* 0x00006cba01008387 */ /* 0x000fe20000100600 */
[----:B------:R-:W-:Y:S02]  /*215c0*/  PRMT R185, R186, 0x7610, R185 ;  /* 0x00007610bab97816 */ /* 0x000fe400000000b9 */
[----:B--2---:R-:W-:Y:S01]  /*215d0*/  LOP3.LUT R3, R168, 0xffff, RZ, 0xc0, !PT ;  /* 0x0000ffffa8037812 */ /* 0x004fe200078ec0ff */
[----:B------:R1:W2:Y:S01]  /*215e0*/  LDL.S16 R107, [R1+0x5c] ;  /* 0x00005c00016b7983 */ /* 0x0002a20000100600 */
[----:B------:R-:W-:Y:S02]  /*215f0*/  @!P0 PRMT R0, R185, 0x5410, RZ ;  /* 0x00005410b9008816 */ /* 0x000fe400000000ff */
[C---:B------:R-:W-:Y:S01]  /*21600*/  ISETP.GE.U32.AND P0, PT, R194.reuse, R105, PT ;  /* 0x00000069c200720c */ /* 0x040fe20003f06070 */
[----:B------:R3:W-:Y:S01]  /*21610*/  @!P3 STL.S16 [R1+0x68], R184 ;  /* 0x000068b80100b387 */ /* 0x0007e20000100600 */
[----:B------:R-:W-:Y:S02]  /*21620*/  SHF.R.U32.HI R3, RZ, 0x8, R3 ;  /* 0x00000008ff037819 */ /* 0x000fe40000011603 */
[----:B------:R-:W-:Y:S01]  /*21630*/  SHF.R.U32.HI R105, RZ, 0x18, R168 ;  /* 0x00000018ff697819 */ /* 0x000fe200000116a8 */
[----:B------:R1:W-:Y:S01]  /*21640*/  ST.E.U16 [R112.64+0x60], R0 ;  /* 0x0000600070007985 */ /* 0x0003e2000c101504 */
[----:B------:R-:W-:Y:S02]  /*21650*/  LOP3.LUT R3, R3, 0xffff, RZ, 0xc0, !PT ;  /* 0x0000ffff03037812 */ /* 0x000fe400078ec0ff */
[----:B------:R-:W-:Y:S01]  /*21660*/  ISETP.GE.U32.AND P3, PT, R194, R105, PT ;  /* 0x00000069c200720c */ /* 0x000fe20003f66070 */
[----:B------:R1:W-:Y:S04]  /*21670*/  ST.E.U16 [R112.64+0x62], R104 ;  /* 0x0000626870007985 */ /* 0x0003e8000c101504 */
[----:B---3--:R2:W2:Y:S01]  /*21680*/  LDL.S16 R184, [R1+0x58] ;  /* 0x0000580001b87983 */ /* 0x0084a20000100600 */
[----:B-1----:R-:W-:Y:S04]  /*21690*/  PRMT R0, R166, 0x7632, R0 ;  /* 0x00007632a6007816 */ /* 0x002fe80000000000 */
[----:B------:R-:W-:Y:S02]  /*216a0*/  PRMT R166, R2, 0x5410, R0 ;  /* 0x0000541002a67816 */ /* 0x000fe40000000000 */
[----:B------:R-:W-:Y:S01]  /*216b0*/  LOP3.LUT R104, R162, 0xff, RZ, 0xc0, !PT ;  /* 0x000000ffa2687812 */ /* 0x000fe200078ec0ff */
[----:B----4-:R-:W-:Y:S02]  /*216c0*/  @!P1 HADD2 R167, -R2.H0_H0, -RZ.H0_H0 ;  /* 0xa00000ff02a79230 */ /* 0x010fe40000000900 */
[----:B------:R-:W-:Y:S03]  /*216d0*/  @!P5 HADD2 R153, -R0.H0_H0, -RZ.H0_H0 ;  /* 0xa00000ff0099d230 */ /* 0x000fe60000000900 */
[----:B------:R1:W-:Y:S01]  /*216e0*/  @!P1 STL.S16 [R1+0x64], R167 ;  /* 0x000064a701009387 */ /* 0x0003e20000100600 */
[----:B------:R-:W-:Y:S03]  /*216f0*/  PRMT R130, R167, 0x7610, R130 ;  /* 0x00007610a7827816 */ /* 0x000fe60000000082 */
[----:B------:R4:W-:Y:S01]  /*21700*/  @!P5 STL.S16 [R1+0x60], R153 ;  /* 0x000060990100d387 */ /* 0x0009e20000100600 */
[----:B------:R-:W-:Y:S02]  /*21710*/  @!P1 PRMT R2, R130, 0x5410, RZ ;  /* 0x0000541082029816 */ /* 0x000fe400000000ff */
[----:B------:R-:W-:Y:S01]  /*21720*/  ISETP.GE.U32.AND P1, PT, R194, R3, PT ;  /* 0x00000003c200720c */ /* 0x000fe20003f26070 */
[----:B------:R2:W3:Y:S01]  /*21730*/  LDL.S16 R201, [R1+0x54] ;  /* 0x0000540001c97983 */ /* 0x0004e20000100600 */
[----:B------:R-:W-:Y:S02]  /*21740*/  PRMT R3, R187, 0x7610, R3 ;  /* 0x00007610bb037816 */ /* 0x000fe40000000003 */
[----:B------:R-:W-:Y:S01]  /*21750*/  PRMT R105, R153, 0x7610, R105 ;  /* 0x0000761099697816 */ /* 0x000fe20000000069 */
[----:B------:R2:W3:Y:S01]  /*21760*/  LDL.S16 R200, [R1+0x50] ;  /* 0x0000500001c87983 */ /* 0x0004e20000100600 */
[----:B------:R-:W-:Y:S02]  /*21770*/  LOP3.LUT R130, R122, 0xffff, RZ, 0xc0, !PT ;  /* 0x0000ffff7a827812 */ /* 0x000fe400078ec0ff */
[----:B------:R-:W-:Y:S01]  /*21780*/  @!P5 PRMT R0, R105, 0x5410, RZ ;  /* 0x000054106900d816 */ /* 0x000fe200000000ff */
[----:B------:R2:W3:Y:S01]  /*21790*/  LDL.S16 R199, [R1+0x4c] ;  /* 0x00004c0001c77983 */ /* 0x0004e20000100600 */
[----:B------:R-:W-:Y:S02]  /*217a0*/  ISETP.GE.U32.AND P5, PT, R194, R104, PT ;  /* 0x00000068c200720c */ /* 0x000fe40003fa6070 */
[----:B------:R-:W-:Y:S01]  /*217b0*/  PRMT R104, R187, 0x7632, R104 ;  /* 0x00007632bb687816 */ /* 0x000fe20000000068 */
[----:B------:R2:W3:Y:S01]  /*217c0*/  LDL.S16 R186, [R1+0x48] ;  /* 0x0000480001ba7983 */ /* 0x0004e20000100600 */
[----:B------:R-:W-:Y:S02]  /*217d0*/  LOP3.LUT R105, R162, 0xffff, RZ, 0xc0, !PT ;  /* 0x0000ffffa2697812 */ /* 0x000fe400078ec0ff */
[----:B------:R-:W-:Y:S01]  /*217e0*/  PRMT R165, R3, 0x5410, R104 ;  /* 0x0000541003a57816 */ /* 0x000fe20000000068 */
[----:B------:R2:W-:Y:S01]  /*217f0*/  ST.E.U16 [R120.64+0x5e], R2 ;  /* 0x00005e0278007985 */ /* 0x0005e2000c101504 */
[----:B------:R-:W-:Y:S02]  /*21800*/  SHF.R.U32.HI R105, RZ, 0x8, R105 ;  /* 0x00000008ff697819 */ /* 0x000fe40000011669 */
[----:B-1----:R-:W-:Y:S01]  /*21810*/  LOP3.LUT R167, R122, 0xff, RZ, 0xc0, !PT ;  /* 0x000000ff7aa77812 */ /* 0x002fe200078ec0ff */
[----:B------:R1:W-:Y:S01]  /*21820*/  ST.E.U16 [R120.64+0x60], R0 ;  /* 0x0000600078007985 */ /* 0x0003e2000c101504 */
[----:B------:R-:W-:Y:S02]  /*21830*/  LOP3.LUT R105, R105, 0xffff, RZ, 0xc0, !PT ;  /* 0x0000ffff69697812 */ /* 0x000fe400078ec0ff */
[--C-:B----4-:R-:W-:Y:S02]  /*21840*/  SHF.R.U32.HI R153, RZ, 0x10, R122.reuse ;  /* 0x00000010ff997819 */ /* 0x110fe4000001167a */
[----:B------:R-:W-:Y:S02]  /*21850*/  SHF.R.U32.HI R122, RZ, 0x18, R122 ;  /* 0x00000018ff7a7819 */ /* 0x000fe4000001167a */
[----:B--2---:R-:W-:Y:S02]  /*21860*/  SHF.R.U32.HI R2, RZ, 0x10, R162 ;  /* 0x00000010ff027819 */ /* 0x004fe400000116a2 */
[----:B-1----:R-:W-:Y:S01]  /*21870*/  PRMT R0, R172, 0x7610, R0 ;  /* 0x00007610ac007816 */ /* 0x002fe20000000000 */
[----:B------:R-:W-:Y:S05]  /*21880*/  @!P0 HADD2 R107, -R3.H0_H0, -RZ.H0_H0 ;  /* 0xa00000ff036b8230 */ /* 0x000fea0000000900 */
[----:B------:R-:W-:Y:S01]  /*21890*/  PRMT R131, R107, 0x7610, R131 ;  /* 0x000076106b837816 */ /* 0x000fe20000000083 */
[----:B------:R1:W-:Y:S03]  /*218a0*/  @!P0 STL.S16 [R1+0x5c], R107 ;  /* 0x00005c6b01008387 */ /* 0x0003e60000100600 */
[----:B------:R-:W-:Y:S02]  /*218b0*/  @!P0 PRMT R3, R131, 0x5410, RZ ;  /* 0x0000541083038816 */ /* 0x000fe400000000ff */
[----:B------:R2:W4:Y:S01]  /*218c0*/  LDL.S16 R131, [R1+0x44] ;  /* 0x0000440001837983 */ /* 0x0005220000100600 */
[----:B------:R-:W-:Y:S02]  /*218d0*/  ISETP.GE.U32.AND P0, PT, R194, R105, PT ;  /* 0x00000069c200720c */ /* 0x000fe40003f06070 */
[----:B------:R-:W-:Y:S01]  /*218e0*/  PRMT R105, R172, 0x7632, R105 ;  /* 0x00007632ac697816 */ /* 0x000fe20000000069 */
[----:B------:R2:W-:Y:S01]  /*218f0*/  ST.E.U16 [R114.64+0x60], R3 ;  /* 0x0000600372007985 */ /* 0x0005e2000c101504 */
[----:B------:R-:W-:Y:S01]  /*21900*/  @!P6 HADD2 R184, -R104.H0_H0, -RZ.H0_H0 ;  /* 0xa00000ff68b8e230 */ /* 0x000fe20000000900 */
[----:B-1----:R-:W-:Y:S04]  /*21910*/  LOP3.LUT R107, R129, R213, R156, 0x96, !PT ;  /* 0x000000d5816b7212 */ /* 0x002fe800078e969c */
[----:B------:R1:W-:Y:S01]  /*21920*/  @!P6 STL.S16 [R1+0x58], R184 ;  /* 0x000058b80100e387 */ /* 0x0003e20000100600 */
[----:B------:R-:W-:Y:S03]  /*21930*/  PRMT R157, R184, 0x7610, R157 ;  /* 0x00007610b89d7816 */ /* 0x000fe6000000009d */
[----:B------:R3:W4:Y:S01]  /*21940*/  LDL.S16 R185, [R1+0x40] ;  /* 0x0000400001b97983 */ /* 0x0007220000100600 */
[----:B------:R-:W-:Y:S02]  /*21950*/  @!P6 PRMT R104, R157, 0x5410, RZ ;  /* 0x000054109d68e816 */ /* 0x000fe400000000ff */
[----:B------:R-:W-:Y:S02]  /*21960*/  PRMT R157, R0, 0x5410, R105 ;  /* 0x00005410009d7816 */ /* 0x000fe40000000069 */
[----:B--2---:R-:W-:Y:S01]  /*21970*/  LOP3.LUT R3, R2, 0xff, RZ, 0xc0, !PT ;  /* 0x000000ff02037812 */ /* 0x004fe200078ec0ff */
[----:B------:R2:W-:Y:S01]  /*21980*/  ST.E.U16 [R114.64+0x62], R104 ;  /* 0x0000626872007985 */ /* 0x0005e2000c101504 */
[----:B------:R-:W-:Y:S02]  /*21990*/  PRMT R2, R164, 0x7610, R2 ;  /* 0x00007610a4027816 */ /* 0x000fe40000000002 */
[----:B------:R-:W-:Y:S01]  /*219a0*/  ISETP.GE.U32.AND P6, PT, R194, R3, PT ;  /* 0x00000003c200720c */ /* 0x000fe20003fc6070 */
[----:B------:R2:W4:Y:S01]  /*219b0*/  LDL.S16 R164, [R1+0x38] ;  /* 0x0000380001a47983 */ /* 0x0005220000100600 */
[----:B------:R-:W-:Y:S03]  /*219c0*/  SHF.R.U32.HI R3, RZ, 0x18, R162 ;  /* 0x00000018ff037819 */ /* 0x000fe600000116a2 */
[----:B-1----:R1:W4:Y:S01]  /*219d0*/  LDL.S16 R184, [R1+0x3c] ;  /* 0x00003c0001b87983 */ /* 0x0023220000100600 */
[----:B--2---:R-:W-:Y:S01]  /*219e0*/  PRMT R104, R171, 0x7610, R104 ;  /* 0x00007610ab687816 */ /* 0x004fe20000000068 */
[----:B---3--:R-:W-:Y:S02]  /*219f0*/  @!P2 HADD2 R201, -R0.H0_H0, -RZ.H0_H0 ;  /* 0xa00000ff00c9a230 */ /* 0x008fe40000000900 */
[----:B------:R-:W-:Y:S03]  /*21a00*/  @!P1 HADD2 R200, -R105.H0_H0, -RZ.H0_H0 ;  /* 0xa00000ff69c89230 */ /* 0x000fe60000000900 */
[----:B------:R-:W-:Y:S01]  /*21a10*/  PRMT R156, R201, 0x7610, R156 ;  /* 0x00007610c99c7816 */ /* 0x000fe2000000009c */
[----:B------:R-:W-:Y:S01]  /*21a20*/  @!P2 STL.S16 [R1+0x54], R201 ;  /* 0x000054c90100a387 */ /* 0x000fe20000100600 */
[----:B------:R-:W-:Y:S01]  /*21a30*/  @!P4 HADD2 R199, -R2.H0_H0, -RZ.H0_H0 ;  /* 0xa00000ff02c7c230 */ /* 0x000fe20000000900 */
[----:B------:R-:W-:Y:S02]  /*21a40*/  PRMT R139, R200, 0x7610, R139 ;  /* 0x00007610c88b7816 */ /* 0x000fe4000000008b */
[----:B------:R-:W-:Y:S01]  /*21a50*/  @!P1 STL.S16 [R1+0x50], R200 ;  /* 0x000050c801009387 */ /* 0x000fe20000100600 */
[----:B------:R-:W-:Y:S01]  /*21a60*/  @!P2 PRMT R0, R156, 0x5410, RZ ;  /* 0x000054109c00a816 */ /* 0x000fe200000000ff */
[----:B------:R-:W-:Y:S01]  /*21a70*/  @!P3 HADD2 R186, -R106.H0_H0, -RZ.H0_H0 ;  /* 0xa00000ff6abab230 */ /* 0x000fe20000000900 */
[----:B------:R-:W-:Y:S01]  /*21a80*/  @!P1 PRMT R105, R139, 0x5410, RZ ;  /* 0x000054108b699816 */ /* 0x000fe200000000ff */
[----:B------:R-:W-:Y:S01]  /*21a90*/  @!P4 STL.S16 [R1+0x4c], R199 ;  /* 0x00004cc70100c387 */ /* 0x000fe20000100600 */
[----:B------:R-:W-:Y:S02]  /*21aa0*/  PRMT R138, R199, 0x7610, R138 ;  /* 0x00007610c78a7816 */ /* 0x000fe4000000008a */
[----:B------:R-:W-:Y:S01]  /*21ab0*/  PRMT R156, R2, 0x5410, R106 ;  /* 0x00005410029c7816 */ /* 0x000fe2000000006a */
[----:B------:R2:W-:Y:S01]  /*21ac0*/  ST.E.U16 [R196.64+0x70], R0 ;  /* 0x00007000c4007985 */ /* 0x0005e2000c101504 */
[----:B------:R-:W-:Y:S02]  /*21ad0*/  @!P4 PRMT R2, R138, 0x5410, RZ ;  /* 0x000054108a02c816 */ /* 0x000fe400000000ff */
[----:B------:R-:W-:Y:S01]  /*21ae0*/  ISETP.GE.U32.AND P2, PT, R194, R3, PT ;  /* 0x00000003c200720c */ /* 0x000fe20003f46070 */
[----:B------:R-:W-:Y:S01]  /*21af0*/  ST.E.U16 [R196.64+0x72], R105 ;  /* 0x00007269c4007985 */ /* 0x000fe2000c101504 */
[----:B------:R-:W-:Y:S02]  /*21b00*/  PRMT R3, R171, 0x7632, R3 ;  /* 0x00007632ab037816 */ /* 0x000fe40000000003 */
[----:B------:R-:W-:Y:S01]  /*21b10*/  PRMT R123, R186, 0x7610, R123 ;  /* 0x00007610ba7b7816 */ /* 0x000fe2000000007b */
[----:B------:R3:W-:Y:S01]  /*21b20*/  ST.E.U16 [R112.64+0x70], R2 ;  /* 0x0000700270007985 */ /* 0x0007e2000c101504 */
[----:B------:R-:W-:Y:S02]  /*21b30*/  SHF.R.U32.HI R138, RZ, 0x18, R128 ;  /* 0x00000018ff8a7819 */ /* 0x000fe40000011680 */
[----:B------:R-:W-:Y:S01]  /*21b40*/  @!P3 PRMT R106, R123, 0x5410, RZ ;  /* 0x000054107b6ab816 */ /* 0x000fe200000000ff */
[----:B------:R-:W-:Y:S01]  /*21b50*/  @!P3 STL.S16 [R1+0x48], R186 ;  /* 0x000048ba0100b387 */ /* 0x000fe20000100600 */
[C---:B------:R-:W-:Y:S02]  /*21b60*/  LOP3.LUT R123, R128.reuse, 0xffff, RZ, 0xc0, !PT ;  /* 0x0000ffff807b7812 */ /* 0x040fe400078ec0ff */
[----:B------:R-:W-:Y:S01]  /*21b70*/  LOP3.LUT R139, R128, 0xff, RZ, 0xc0, !PT ;  /* 0x000000ff808b7812 */ /* 0x000fe200078ec0ff */
[----:B------:R-:W-:Y:S01]  /*21b80*/  ST.E.U16 [R112.64+0x72], R106 ;  /* 0x0000726a70007985 */ /* 0x000fe2000c101504 */
[----:B------:R-:W-:Y:S02]  /*21b90*/  SHF.R.U32.HI R171, RZ, 0x10, R132 ;  /* 0x00000010ffab7819 */ /* 0x000fe40000011684 */
[C---:B--2---:R-:W-:Y:S02]  /*21ba0*/  PRMT R0, R173.reuse, 0x7632, R0 ;  /* 0x00007632ad007816 */ /* 0x044fe40000000000 */
[----:B---3--:R-:W-:Y:S02]  /*21bb0*/  PRMT R2, R173, 0x7610, R2 ;  /* 0x00007610ad027816 */ /* 0x008fe40000000002 */
[----:B------:R-:W-:Y:S01]  /*21bc0*/  PRMT R173, R194, 0x7054, R194 ;  /* 0x00007054c2ad7816 */ /* 0x000fe200000000c2 */
[----:B----4-:R-:W-:Y:S05]  /*21bd0*/  @!P5 HADD2 R131, -R104.H0_H0, -RZ.H0_H0 ;  /* 0xa00000ff6883d230 */ /* 0x010fea0000000900 */
[----:B------:R2:W-:Y:S01]  /*21be0*/  @!P5 STL.S16 [R1+0x44], R131 ;  /* 0x000044830100d387 */ /* 0x0005e20000100600 */
[----:B------:R-:W-:Y:S01]  /*21bf0*/  PRMT R172, R131, 0x7610, R172 ;  /* 0x0000761083ac7816 */ /* 0x000fe200000000ac */
[----:B------:R-:W-:Y:S01]  /*21c00*/  @!P0 HADD2 R185, -R3.H0_H0, -RZ.H0_H0 ;  /* 0xa00000ff03b98230 */ /* 0x000fe20000000900 */
[----:B--2---:R-:W-:Y:S04]  /*21c10*/  SHF.R.U32.HI R131, RZ, 0x10, R128 ;  /* 0x00000010ff837819 */ /* 0x004fe80000011680 */
[----:B------:R-:W-:Y:S01]  /*21c20*/  @!P0 STL.S16 [R1+0x40], R185 ;  /* 0x000040b901008387 */ /* 0x000fe20000100600 */
[----:B------:R-:W-:Y:S01]  /*21c30*/  PRMT R112, R185, 0x7610, R112 ;  /* 0x00007610b9707816 */ /* 0x000fe20000000070 */
[----:B------:R-:W-:Y:S05]  /*21c40*/  @!P2 HADD2 R164, -R0.H0_H0, -RZ.H0_H0 ;  /* 0xa00000ff00a4a230 */ /* 0x000fea0000000900 */
[----:B------:R-:W-:Y:S01]  /*21c50*/  PRMT R105, R164, 0x7610, R105 ;  /* 0x00007610a4697816 */ /* 0x000fe20000000069 */
[----:B------:R-:W-:Y:S05]  /*21c60*/  @!P6 HADD2 R184, -R2.H0_H0, -RZ.H0_H0 ;  /* 0xa00000ff02b8e230 */ /* 0x000fea0000000900 */
[----:B------:R-:W-:Y:S01]  /*21c70*/  @!P6 STL.S16 [R1+0x3c], R184 ;  /* 0x00003cb80100e387 */ /* 0x000fe20000100600 */
[----:B------:R-:W-:Y:S03]  /*21c80*/  PRMT R106, R184, 0x7610, R106 ;  /* 0x00007610b86a7816 */ /* 0x000fe6000000006a */
[----:B------:R2:W-:Y:S02]  /*21c90*/  @!P2 STL.S16 [R1+0x38], R164 ;  /* 0x000038a40100a387 */ /* 0x0005e40000100600 */
[----:B--2---:R-:W-:Y:S02]  /*21ca0*/  PRMT R164, R104, 0x5410, R3 ;  /* 0x0000541068a47816 */ /* 0x004fe40000000003 */
[----:B------:R-:W-:Y:S02]  /*21cb0*/  @!P0 PRMT R3, R112, 0x5410, RZ ;  /* 0x0000541070038816 */ /* 0x000fe400000000ff */
[----:B------:R-:W-:Y:S02]  /*21cc0*/  @!P5 PRMT R104, R172, 0x5410, RZ ;  /* 0x00005410ac68d816 */ /* 0x000fe400000000ff */
[----:B------:R-:W-:Y:S01]  /*21cd0*/  SHF.R.U32.HI R172, RZ, 0x18, R132 ;  /* 0x00000018ffac7819 */ /* 0x000fe20000011684 */
[----:B------:R2:W-:Y:S01]  /*21ce0*/  ST.E.U16 [R120.64+0x70], R3 ;  /* 0x0000700378007985 */ /* 0x0005e2000c101504 */
[----:B------:R-:W-:Y:S03]  /*21cf0*/  IADD3 R196, P0, R196, -0x80, RZ ;  /* 0xffffff80c4c47810 */ /* 0x000fe60007f1e0ff */
[----:B------:R3:W-:Y:S01]  /*21d00*/  ST.E.U16 [R120.64+0x6e], R104 ;  /* 0x00006e6878007985 */ /* 0x0007e2000c101504 */
[----:B------:R-:W-:Y:S02]  /*21d10*/  IADD3.X R197, R197, -0x1, RZ, P0, !PT ;  /* 0xffffffffc5c57810 */ /* 0x000fe400007fe4ff */
[----:B--2---:R-:W-:Y:S02]  /*21d20*/  PRMT R3, R2, 0x5410, R0 ;  /* 0x0000541002037816 */ /* 0x004fe40000000000 */
[----:B------:R-:W-:Y:S02]  /*21d30*/  @!P2 PRMT R0, R105, 0x5410, RZ ;  /* 0x000054106900a816 */ /* 0x000fe400000000ff */
[----:B------:R-:W-:Y:S02]  /*21d40*/  @!P6 PRMT R2, R106, 0x5410, RZ ;  /* 0x000054106a02e816 */ /* 0x000fe400000000ff */
[--C-:B---3--:R-:W-:Y:S01]  /*21d50*/  SHF.R.U32.HI R104, RZ, 0x10, R127.reuse ;  /* 0x00000010ff687819 */ /* 0x108fe2000001167f */
[----:B------:R2:W-:Y:S01]  /*21d60*/  ST.E.U16 [R114.64+0x72], R0 ;  /* 0x0000720072007985 */ /* 0x0005e2000c101504 */
[----:B------:R-:W-:Y:S02]  /*21d70*/  LOP3.LUT R106, R127, 0xff, RZ, 0xc0, !PT ;  /* 0x000000ff7f6a7812 */ /* 0x000fe400078ec0ff */
[----:B------:R-:W-:Y:S01]  /*21d80*/  LOP3.LUT R105, R153, 0xff, RZ, 0xc0, !PT ;  /* 0x000000ff99697812 */ /* 0x000fe200078ec0ff */
[----:B------:R3:W-:Y:S03]  /*21d90*/  ST.E.U16 [R114.64+0x70], R2 ;  /* 0x0000700272007985 */ /* 0x0007e6000c101504 */
[----:B------:R-:W-:Y:S01]  /*21da0*/  PRMT R122, R105, 0x5410, R122 ;  /* 0x00005410697a7816 */ /* 0x000fe2000000007a */
[----:B------:R-:W4:Y:S01]  /*21db0*/  LDSM.16.MT88.4 R112, [R188+0x9000] ;  /* 0x00900000bc70783b */ /* 0x000f220000004200 */
[----:B------:R-:W-:Y:S07]  /*21dc0*/  LOP3.LUT R105, R107, 0xff, RZ, 0xc0, !PT ;  /* 0x000000ff6b697812 */ /* 0x000fee00078ec0ff */
[----:B------:R-:W-:Y:S01]  /*21dd0*/  LDSM.16.MT88.4 R184, [R190+0xbc00] ;  /* 0x00bc0000beb8783b */ /* 0x000fe20000004200 */
[----:B--2---:R-:W-:Y:S02]  /*21de0*/  LOP3.LUT R0, R127, 0xffff, RZ, 0xc0, !PT ;  /* 0x0000ffff7f007812 */ /* 0x004fe400078ec0ff */
[----:B------:R-:W-:Y:S02]  /*21df0*/  SHF.R.U32.HI R127, RZ, 0x18, R127 ;  /* 0x00000018ff7f7819 */ /* 0x000fe4000001167f */
[----:B---3--:R-:W-:Y:S02]  /*21e00*/  SHF.R.U32.HI R2, RZ, 0x8, R130 ;  /* 0x00000008ff027819 */ /* 0x008fe40000011682 */
[----:B------:R-:W-:Y:S02]  /*21e10*/  SHF.R.U32.HI R0, RZ, 0x8, R0 ;  /* 0x00000008ff007819 */ /* 0x000fe40000011600 */
[----:B------:R-:W-:Y:S02]  /*21e20*/  PRMT R129, R167, 0x5410, R2 ;  /* 0x00005410a7817816 */ /* 0x000fe40000000002 */
[----:B------:R-:W-:Y:S02]  /*21e30*/  PRMT R120, R106, 0x5410, R0 ;  /* 0x000054106a787816 */ /* 0x000fe40000000000 */
[----:B------:R-:W-:Y:S02]  /*21e40*/  LOP3.LUT R2, R104, 0xff, RZ, 0xc0, !PT ;  /* 0x000000ff68027812 */ /* 0x000fe400078ec0ff */
[----:B------:R-:W-:Y:S02]  /*21e50*/  LOP3.LUT R0, R107, 0xffff, RZ, 0xc0, !PT ;  /* 0x0000ffff6b007812 */ /* 0x000fe400078ec0ff */
[----:B------:R-:W-:Y:S02]  /*21e60*/  PRMT R127, R2, 0x5410, R127 ;  /* 0x00005410027f7816 */ /* 0x000fe4000000007f */
[----:B------:R-:W-:Y:S02]  /*21e70*/  LOP3.LUT R104, R131, 0xff, RZ, 0xc0, !PT ;  /* 0x000000ff83687812 */ /* 0x000fe400078ec0ff */
[----:B------:R-:W-:Y:S02]  /*21e80*/  SHF.R.U32.HI R2, RZ, 0x8, R0 ;  /* 0x00000008ff027819 */ /* 0x000fe40000011600 */
[----:B------:R-:W-:Y:S02]  /*21e90*/  SHF.R.U32.HI R0, RZ, 0x10, R107 ;  /* 0x00000010ff007819 */ /* 0x000fe4000001166b */
[----:B------:R-:W-:Y:S02]  /*21ea0*/  SHF.R.U32.HI R106, RZ, 0x8, R123 ;  /* 0x00000008ff6a7819 */ /* 0x000fe4000001167b */
[----:B------:R-:W-:Y:S01]  /*21eb0*/  PRMT R123, R104, 0x5410, R138 ;  /* 0x00005410687b7816 */ /* 0x000fe2000000008a */
[--C-:B------:R-:W-:Y:S01]  /*21ec0*/  HSET2.LE.AND R104, R120, R173.reuse, PT ;  /* 0x000000ad78687233 */ /* 0x100fe20003803000 */
[----:B------:R-:W-:Y:S01]  /*21ed0*/  PRMT R121, R105, 0x5410, R2 ;  /* 0x0000541069797816 */ /* 0x000fe20000000002 */
[--C-:B------:R-:W-:Y:S01]  /*21ee0*/  HSET2.LE.AND R105, R127, R173.reuse, PT ;  /* 0x000000ad7f697233 */ /* 0x100fe20003803000 */
[----:B------:R-:W-:Y:S01]  /*21ef0*/  SHF.R.U32.HI R2, RZ, 0x18, R107 ;  /* 0x00000018ff027819 */ /* 0x000fe2000001166b */
[--C-:B------:R-:W-:Y:S01]  /*21f00*/  HSET2.LE.AND R107, R122, R173.reuse, PT ;  /* 0x000000ad7a6b7233 */ /* 0x100fe20003803000 */
[----:B------:R-:W-:Y:S02]  /*21f10*/  LOP3.LUT R0, R0, 0xff, RZ, 0xc0, !PT ;  /* 0x000000ff00007812 */ /* 0x000fe400078ec0ff */
[----:B------:R-:W-:Y:S01]  /*21f20*/  PRMT R128, R139, 0x5410, R106 ;  /* 0x000054108b807816 */ /* 0x000fe2000000006a */
[--C-:B------:R-:W-:Y:S01]  /*21f30*/  HSET2.LE.AND R106, R129, R173.reuse, PT ;  /* 0x000000ad816a7233 */ /* 0x100fe20003803000 */
[----:B------:R-:W-:Y:S01]  /*21f40*/  LOP3.LUT R104, R119, R104, RZ, 0xc0, !PT ;  /* 0x0000006877687212 */ /* 0x000fe200078ec0ff */
[--C-:B------:R-:W-:Y:S01]  /*21f50*/  HSET2.LE.AND R119, R123, R173.reuse, PT ;  /* 0x000000ad7b777233 */ /* 0x100fe20003803000 */
[----:B------:R-:W-:Y:S01]  /*21f60*/  LOP3.LUT R107, R116, R107, RZ, 0xc0, !PT ;  /* 0x0000006b746b7212 */ /* 0x000fe200078ec0ff */
[--C-:B------:R-:W-:Y:S01]  /*21f70*/  HSET2.LE.AND R116, R121, R173.reuse, PT ;  /* 0x000000ad79747233 */ /* 0x100fe20003803000 */
[----:B------:R-:W-:Y:S01]  /*21f80*/  PRMT R0, R0, 0x5410, R2 ;  /* 0x0000541000007816 */ /* 0x000fe20000000002 */
[----:B------:R-:W2:Y:S01]  /*21f90*/  LDSM.16.MT88.4 R120, [R190+0x9000] ;  /* 0x00900000be78783b */ /* 0x000ea20000004200 */
[----:B------:R-:W-:Y:S01]  /*21fa0*/  LOP3.LUT R105, R118, R105, RZ, 0xc0, !PT ;  /* 0x0000006976697212 */ /* 0x000fe200078ec0ff */
[--C-:B------:R-:W-:Y:S01]  /*21fb0*/  HSET2.LE.AND R118, R128, R173.reuse, PT ;  /* 0x000000ad80767233 */ /* 0x100fe20003803000 */
[----:B------:R-:W-:Y:S01]  /*21fc0*/  LOP3.LUT R106, R117, R106, RZ, 0xc0, !PT ;  /* 0x0000006a756a7212 */ /* 0x000fe200078ec0ff */
[--C-:B------:R-:W-:Y:S01]  /*21fd0*/  HSET2.LE.AND R117, R0, R173.reuse, PT ;  /* 0x000000ad00757233 */ /* 0x100fe20003803000 */
[----:B------:R-:W-:Y:S02]  /*21fe0*/  LOP3.LUT R116, R126, R116, RZ, 0xc0, !PT ;  /* 0x000000747e747212 */ /* 0x000fe400078ec0ff */
[----:B------:R-:W-:Y:S01]  /*21ff0*/  LOP3.LUT R118, R111, R118, RZ, 0xc0, !PT ;  /* 0x000000766f767212 */ /* 0x000fe200078ec0ff */
[----:B------:R-:W-:Y:S01]  /*22000*/  LDSM.16.MT88.4 R128, [R190+0xa000] ;  /* 0x00a00000be80783b */ /* 0x000fe20000004200 */
[----:B------:R-:W-:Y:S01]  /*22010*/  LOP3.LUT R117, R125, R117, RZ, 0xc0, !PT ;  /* 0x000000757d757212 */ /* 0x000fe200078ec0ff */
[-C--:B----4-:R-:W-:Y:S01]  /*22020*/  HMMA.16816.F32 R4, R104, R112.reuse, R4 ;  /* 0x000000706804723c */ /* 0x090fe20000001804 */
[----:B------:R-:W-:Y:S02]  /*22030*/  LOP3.LUT R119, R124, R119, RZ, 0xc0, !PT ;  /* 0x000000777c777212 */ /* 0x000fe400078ec0ff */
[C---:B------:R-:W-:Y:S02]  /*22040*/  LOP3.LUT R111, R134.reuse, 0xffff, RZ, 0xc0, !PT ;  /* 0x0000ffff866f7812 */ /* 0x040fe400078ec0ff */
[-C--:B------:R-:W-:Y:S01]  /*22050*/  LOP3.LUT R0, R135, R252.reuse, R180, 0x96, !PT ;  /* 0x000000fc87007212 */ /* 0x080fe200078e96b4 */
[----:B------:R-:W3:Y:S01]  /*22060*/  LDSM.16.MT88.4 R124, [R188+0xa000] ;  /* 0x00a00000bc7c783b */ /* 0x000ee20000004200 */
[----:B------:R-:W-:Y:S01]  /*22070*/  LOP3.LUT R2, R133, R252, R170, 0x96, !PT ;  /* 0x000000fc85027212 */ /* 0x000fe200078e96aa */
[C---:B------:R-:W-:Y:S01]  /*22080*/  HMMA.16816.F32 R8, R116.reuse, R112, R8 ;  /* 0x000000707408723c */ /* 0x040fe20000001808 */
[----:B------:R-:W-:Y:S07]  /*22090*/  SHF.R.U32.HI R111, RZ, 0x8, R111 ;  /* 0x00000008ff6f7819 */ /* 0x000fee000001166f */
        /* <DEDUP_REMOVED lines=10> */
[----:B------:R-:W-:Y:S01]  /*22140*/  LOP3.LUT R124, R134, 0xff, RZ, 0xc0, !PT ;  /* 0x000000ff867c7812 */ /* 0x000fe200078ec0ff */
[-C--:B------:R-:W-:Y:S04]  /*22150*/  HMMA.16816.F32 R44, R116, R126.reuse, R44 ;  /* 0x0000007e742c723c */ /* 0x080fe8000000182c */
[----:B------:R-:W-:Y:S02]  /*22160*/  PRMT R167, R124, 0x5410, R111 ;  /* 0x000054107ca77816 */ /* 0x000fe4000000006f */
[C---:B------:R-:W-:Y:S02]  /*22170*/  LOP3.LUT R111, R0.reuse, 0xffff, RZ, 0xc0, !PT ;  /* 0x0000ffff006f7812 */ /* 0x040fe400078ec0ff */
[C---:B------:R-:W-:Y:S01]  /*22180*/  HMMA.16816.F32 R48, R104.reuse, R126, R48 ;  /* 0x0000007e6830723c */ /* 0x040fe20000001830 */
[----:B------:R-:W3:Y:S03]  /*22190*/  LDSM.16.MT88.4 R124, [R188+0x9400] ;  /* 0x00940000bc7c783b */ /* 0x000ee60000004200 */
[----:B------:R-:W-:Y:S04]  /*221a0*/  SHF.R.U32.HI R111, RZ, 0x8, R111 ;  /* 0x00000008ff6f7819 */ /* 0x000fe8000001166f */
[-C--:B------:R-:W-:Y:S08]  /*221b0*/  HMMA.16816.F32 R52, R104, R128.reuse, R52 ;  /* 0x000000806834723c */ /* 0x080ff00000001834 */
[C---:B------:R-:W-:Y:S07]  /*221c0*/  HMMA.16816.F32 R56, R116.reuse, R128, R56 ;  /* 0x000000807438723c */ /* 0x040fee0000001838 */
[----:B------:R-:W-:Y:S01]  /*221d0*/  LOP3.LUT R128, R0, 0xff, RZ, 0xc0, !PT ;  /* 0x000000ff00807812 */ /* 0x000fe200078ec0ff */
[-C--:B------:R-:W-:Y:S01]  /*221e0*/  HMMA.16816.F32 R60, R116, R130.reuse, R60 ;  /* 0x00000082743c723c */ /* 0x080fe2000000183c */
[C---:B------:R-:W-:Y:S07]  /*221f0*/  LOP3.LUT R129, R132.reuse, 0xff, RZ, 0xc0, !PT ;  /* 0x000000ff84817812 */ /* 0x040fee00078ec0ff */
[C---:B------:R-:W-:Y:S08]  /*22200*/  HMMA.16816.F32 R64, R104.reuse, R130, R64 ;  /* 0x000000826840723c */ /* 0x040ff00000001840 */
[-C--:B----4-:R-:W-:Y:S08]  /*22210*/  HMMA.16816.F32 R68, R104, R112.reuse, R68 ;  /* 0x000000706844723c */ /* 0x090ff00000001844 */
[C---:B------:R-:W-:Y:S07]  /*22220*/  HMMA.16816.F32 R72, R116.reuse, R112, R72 ;  /* 0x000000707448723c */ /* 0x040fee0000001848 */
[----:B------:R-:W-:Y:S01]  /*22230*/  LOP3.LUT R112, R132, 0xffff, RZ, 0xc0, !PT ;  /* 0x0000ffff84707812 */ /* 0x000fe200078ec0ff */
[-C--:B------:R-:W-:Y:S01]  /*22240*/  HMMA.16816.F32 R76, R116, R114.reuse, R76 ;  /* 0x00000072744c723c */ /* 0x080fe2000000184c */
[--C-:B------:R-:W-:Y:S03]  /*22250*/  SHF.R.U32.HI R113, RZ, 0x10, R134.reuse ;  /* 0x00000010ff717819 */ /* 0x100fe60000011686 */
[----:B------:R-:W-:Y:S02]  /*22260*/  SHF.R.U32.HI R134, RZ, 0x18, R134 ;  /* 0x00000018ff867819 */ /* 0x000fe40000011686 */
[----:B------:R-:W-:Y:S02]  /*22270*/  LOP3.LUT R113, R113, 0xff, RZ, 0xc0, !PT ;  /* 0x000000ff71717812 */ /* 0x000fe400078ec0ff */
[C---:B------:R-:W-:Y:S04]  /*22280*/  HMMA.16816.F32 R80, R104.reuse, R114, R80 ;  /* 0x000000726850723c */ /* 0x040fe80000001850 */
[----:B------:R-:W-:Y:S02]  /*22290*/  PRMT R153, R113, 0x5410, R134 ;  /* 0x0000541071997816 */ /* 0x000fe40000000086 */
[----:B------:R-:W-:Y:S01]  /*222a0*/  LDSM.16.MT88.4 R132, [R188+0xa400] ;  /* 0x00a40000bc84783b */ /* 0x000fe20000004200 */
[----:B------:R-:W-:Y:S01]  /*222b0*/  SHF.R.U32.HI R115, RZ, 0x8, R112 ;  /* 0x00000008ff737819 */ /* 0x000fe20000011670 */
[-C--:B--2---:R-:W-:Y:S01]  /*222c0*/  HMMA.16816.F32 R84, R104, R120.reuse, R84 ;  /* 0x000000786854723c */ /* 0x084fe20000001854 */
[--C-:B------:R-:W-:Y:S03]  /*222d0*/  SHF.R.U32.HI R112, RZ, 0x10, R0.reuse ;  /* 0x00000010ff707819 */ /* 0x100fe60000011600 */
[----:B------:R-:W-:Y:S01]  /*222e0*/  PRMT R170, R129, 0x5410, R115 ;  /* 0x0000541081aa7816 */ /* 0x000fe20000000073 */
[--C-:B------:R-:W-:Y:S01]  /*222f0*/  HSET2.LE.AND R115, R153, R173.reuse, PT ;  /* 0x000000ad99737233 */ /* 0x100fe20003803000 */
[----:B------:R-:W-:Y:S02]  /*22300*/  SHF.R.U32.HI R114, RZ, 0x18, R0 ;  /* 0x00000018ff727819 */ /* 0x000fe40000011600 */
[C---:B------:R-:W-:Y:S01]  /*22310*/  HMMA.16816.F32 R88, R116.reuse, R120, R88 ;  /* 0x000000787458723c */ /* 0x040fe20000001858 */
[----:B------:R-:W-:Y:S03]  /*22320*/  LOP3.LUT R0, R112, 0xff, RZ, 0xc0, !PT ;  /* 0x000000ff70007812 */ /* 0x000fe600078ec0ff */
[----:B------:R-:W-:Y:S02]  /*22330*/  PRMT R112, R128, 0x5410, R111 ;  /* 0x0000541080707816 */ /* 0x000fe4000000006f */
[----:B------:R-:W2:Y:S01]  /*22340*/  LDSM.16.MT88.4 R128, [R190+0x9400] ;  /* 0x00940000be80783b */ /* 0x000ea20000004200 */
[----:B------:R-:W-:Y:S01]  /*22350*/  LOP3.LUT R115, R140, R115, RZ, 0xc0, !PT ;  /* 0x000000738c737212 */ /* 0x000fe200078ec0ff */
[-C--:B------:R-:W-:Y:S01]  /*22360*/  HMMA.16816.F32 R92, R116, R122.reuse, R92 ;  /* 0x0000007a745c723c */ /* 0x080fe2000000185c */
[----:B------:R-:W-:Y:S03]  /*22370*/  SHF.R.U32.HI R111, RZ, 0x10, R2 ;  /* 0x00000010ff6f7819 */ /* 0x000fe60000011602 */
[----:B------:R-:W-:Y:S01]  /*22380*/  PRMT R113, R0, 0x5410, R114 ;  /* 0x0000541000717816 */ /* 0x000fe20000000072 */
[--C-:B------:R-:W-:Y:S01]  /*22390*/  HSET2.LE.AND R112, R112, R173.reuse, PT ;  /* 0x000000ad70707233 */ /* 0x100fe20003803000 */
[C---:B------:R-:W-:Y:S01]  /*223a0*/  LOP3.LUT R0, R2.reuse, 0xffff, RZ, 0xc0, !PT ;  /* 0x0000ffff02007812 */ /* 0x040fe200078ec0ff */
[----:B------:R-:W-:Y:S01]  /*223b0*/  LDSM.16.MT88.4 R116, [R188+0xb400] ;  /* 0x00b40000bc74783b */ /* 0x000fe20000004200 */
[----:B------:R-:W-:Y:S01]  /*223c0*/  HMMA.16816.F32 R96, R104, R122, R96 ;  /* 0x0000007a6860723c */ /* 0x000fe20000001860 */
[----:B------:R-:W-:Y:S03]  /*223d0*/  LOP3.LUT R114, R2, 0xff, RZ, 0xc0, !PT ;  /* 0x000000ff02727812 */ /* 0x000fe600078ec0ff */
[----:B------:R-:W-:Y:S01]  /*223e0*/  SHF.R.U32.HI R2, RZ, 0x18, R2 ;  /* 0x00000018ff027819 */ /* 0x000fe20000011602 */
[--C-:B------:R-:W-:Y:S01]  /*223f0*/  HSET2.LE.AND R113, R113, R173.reuse, PT ;  /* 0x000000ad71717233 */ /* 0x100fe20003803000 */
[----:B------:R-:W-:Y:S01]  /*22400*/  LOP3.LUT R111, R111, 0xff, RZ, 0xc0, !PT ;  /* 0x000000ff6f6f7812 */ /* 0x000fe200078ec0ff */
[--C-:B------:R-:W-:Y:S01]  /*22410*/  HSET2.LE.AND R106, R170, R173.reuse, PT ;  /* 0x000000adaa6a7233 */ /* 0x100fe20003803000 */
[----:B------:R-:W-:Y:S01]  /*22420*/  SHF.R.U32.HI R0, RZ, 0x8, R0 ;  /* 0x00000008ff007819 */ /* 0x000fe20000011600 */
[----:B------:R-:W-:Y:S03]  /*22430*/  LDSM.16.MT88.4 R120, [R190+0xb400] ;  /* 0x00b40000be78783b */ /* 0x000fe60000004200 */
[----:B------:R-:W-:Y:S02]  /*22440*/  PRMT R111, R111, 0x5410, R2 ;  /* 0x000054106f6f7816 */ /* 0x000fe40000000002 */
[----:B------:R-:W-:Y:S02]  /*22450*/  LOP3.LUT R2, R171, 0xff, RZ, 0xc0, !PT ;  /* 0x000000ffab027812 */ /* 0x000fe400078ec0ff */
[----:B------:R-:W-:Y:S01]  /*22460*/  PRMT R0, R114, 0x5410, R0 ;  /* 0x0000541072007816 */ /* 0x000fe20000000000 */
[--C-:B------:R-:W-:Y:S01]  /*22470*/  HSET2.LE.AND R114, R167, R173.reuse, PT ;  /* 0x000000ada7727233 */ /* 0x100fe20003803000 */
[----:B------:R-:W-:Y:S01]  /*22480*/  PRMT R107, R2, 0x5410, R172 ;  /* 0x00005410026b7816 */ /* 0x000fe200000000ac */
[--C-:B------:R-:W-:Y:S01]  /*22490*/  HSET2.LE.AND R105, R111, R173.reuse, PT ;  /* 0x000000ad6f697233 */ /* 0x100fe20003803000 */
[----:B------:R-:W-:Y:S01]  /*224a0*/  LOP3.LUT R112, R137, R112, RZ, 0xc0, !PT ;  /* 0x0000007089707212 */ /* 0x000fe200078ec0ff */
[--C-:B------:R-:W-:Y:S01]  /*224b0*/  HSET2.LE.AND R0, R0, R173.reuse, PT ;  /* 0x000000ad00007233 */ /* 0x100fe20003803000 */
[----:B------:R-:W-:Y:S01]  /*224c0*/  LOP3.LUT R113, R136, R113, RZ, 0xc0, !PT ;  /* 0x0000007188717212 */ /* 0x000fe200078ec0ff */
[--C-:B------:R-:W-:Y:S01]  /*224d0*/  HSET2.LE.AND R107, R107, R173.reuse, PT ;  /* 0x000000ad6b6b7233 */ /* 0x100fe20003803000 */
[----:B------:R-:W-:Y:S01]  /*224e0*/  LOP3.LUT R114, R141, R114, RZ, 0xc0, !PT ;  /* 0x000000728d727212 */ /* 0x000fe200078ec0ff */
[----:B------:R-:W4:Y:S01]  /*224f0*/  LDSM.16.MT88.4 R136, [R190+0xa400] ;  /* 0x00a40000be88783b */ /* 0x000f220000004200 */
[----:B------:R-:W-:Y:S02]  /*22500*/  LOP3.LUT R105, R144, R105, RZ, 0xc0, !PT ;  /* 0x0000006990697212 */ /* 0x000fe400078ec0ff */
[----:B------:R-:W-:Y:S02]  /*22510*/  LOP3.LUT R2, R155, R213, R174, 0x96, !PT ;  /* 0x000000d59b027212 */ /* 0x000fe400078e96ae */
[----:B------:R-:W-:Y:S01]  /*22520*/  LOP3.LUT R104, R143, R0, RZ, 0xc0, !PT ;  /* 0x000000008f687212 */ /* 0x000fe200078ec0ff */
[-C--:B---3--:R-:W-:Y:S01]  /*22530*/  HMMA.16816.F32 R4, R112, R124.reuse, R4 ;  /* 0x0000007c7004723c */ /* 0x088fe20000001804 */
[----:B------:R-:W-:Y:S02]  /*22540*/  LOP3.LUT R106, R142, R106, RZ, 0xc0, !PT ;  /* 0x0000006a8e6a7212 */ /* 0x000fe400078ec0ff */
[----:B------:R-:W-:Y:S02]  /*22550*/  LOP3.LUT R107, R110, R107, RZ, 0xc0, !PT ;  /* 0x0000006b6e6b7212 */ /* 0x000fe400078ec0ff */
[----:B------:R-:W-:Y:S02]  /*22560*/  LOP3.LUT R0, R161, R213, R176, 0x96, !PT ;  /* 0x000000d5a1007212 */ /* 0x000fe400078e96b0 */
[----:B------:R-:W3:Y:S01]  /*22570*/  LDL R213, [R1+0x1a0] ;  /* 0x0001a00001d57983 */ /* 0x000ee20000100800 */
[----:B------:R-:W-:Y:S02]  /*22580*/  SHF.R.U32.HI R111, RZ, 0x10, R160 ;  /* 0x00000010ff6f7819 */ /* 0x000fe400000116a0 */
[C---:B------:R-:W-:Y:S02]  /*22590*/  HMMA.16816.F32 R8, R104.reuse, R124, R8 ;  /* 0x0000007c6808723c */ /* 0x040fe40000001808 */
[----:B------:R-:W-:Y:S02]  /*225a0*/  LOP3.LUT R111, R111, 0xff, RZ, 0xc0, !PT ;  /* 0x000000ff6f6f7812 */ /* 0x000fe400078ec0ff */
[C---:B------:R-:W-:Y:S03]  /*225b0*/  LOP3.LUT R110, R0.reuse, 0xffff, RZ, 0xc0, !PT ;  /* 0x0000ffff006e7812 */ /* 0x040fe600078ec0ff */
[----:B------:R-:W-:Y:S01]  /*225c0*/  LOP3.LUT R124, R0, 0xff, RZ, 0xc0, !PT ;  /* 0x000000ff007c7812 */ /* 0x000fe200078ec0ff */
[-C--:B------:R-:W-:Y:S01]  /*225d0*/  HMMA.16816.F32 R12, R104, R126.reuse, R12 ;  /* 0x0000007e680c723c */ /* 0x080fe2000000180c */
[----:B------:R-:W-:Y:S03]  /*225e0*/  SHF.R.U32.HI R125, RZ, 0x10, R0 ;  /* 0x00000010ff7d7819 */ /* 0x000fe60000011600 */
[----:B------:R-:W-:Y:S04]  /*225f0*/  SHF.R.U32.HI R110, RZ, 0x8, R110 ;  /* 0x00000008ff6e7819 */ /* 0x000fe8000001166e */
[C---:B------:R-:W-:Y:S07]  /*22600*/  HMMA.16816.F32 R16, R112.reuse, R126, R16 ;  /* 0x0000007e7010723c */ /* 0x040fee0000001810 */
[----:B------:R-:W-:Y:S01]  /*22610*/  LOP3.LUT R126, R154, 0xffff, RZ, 0xc0, !PT ;  /* 0x0000ffff9a7e7812 */ /* 0x000fe200078ec0ff */
[-C--:B--2---:R-:W-:Y:S01]  /*22620*/  HMMA.16816.F32 R20, R112, R128.reuse, R20 ;  /* 0x000000807014723c */ /* 0x084fe20000001814 */
[--C-:B------:R-:W-:Y:S07]  /*22630*/  SHF.R.U32.HI R127, RZ, 0x10, R154.reuse ;  /* 0x00000010ff7f7819 */ /* 0x100fee000001169a */
[C---:B------:R-:W-:Y:S07]  /*22640*/  HMMA.16816.F32 R24, R104.reuse, R128, R24 ;  /* 0x000000806818723c */ /* 0x040fee0000001818 */
[----:B------:R-:W-:Y:S01]  /*22650*/  LOP3.LUT R128, R2, 0xff, RZ, 0xc0, !PT ;  /* 0x000000ff02807812 */ /* 0x000fe200078ec0ff */
[-C--:B------:R-:W-:Y:S01]  /*22660*/  HMMA.16816.F32 R28, R104, R130.reuse, R28 ;  /* 0x00000082681c723c */ /* 0x080fe2000000181c */
[----:B------:R-:W-:Y:S03]  /*22670*/  LOP3.LUT R129, R154, 0xff, RZ, 0xc0, !PT ;  /* 0x000000ff9a817812 */ /* 0x000fe600078ec0ff */
[----:B------:R-:W-:Y:S04]  /*22680*/  SHF.R.U32.HI R154, RZ, 0x18, R154 ;  /* 0x00000018ff9a7819 */ /* 0x000fe8000001169a */
[C---:B------:R-:W-:Y:S08]  /*22690*/  HMMA.16816.F32 R32, R112.reuse, R130, R32 ;  /* 0x000000827020723c */ /* 0x040ff00000001820 */
[-C--:B------:R-:W-:Y:S08]  /*226a0*/  HMMA.16816.F32 R36, R112, R132.reuse, R36 ;  /* 0x000000847024723c */ /* 0x080ff00000001824 */
[C---:B------:R-:W-:Y:S08]  /*226b0*/  HMMA.16816.F32 R40, R104.reuse, R132, R40 ;  /* 0x000000846828723c */ /* 0x040ff00000001828 */
[-C--:B------:R-:W-:Y:S08]  /*226c0*/  HMMA.16816.F32 R44, R104, R134.reuse, R44 ;  /* 0x00000086682c723c */ /* 0x080ff0000000182c */
[C---:B------:R-:W-:Y:S01]  /*226d0*/  HMMA.16816.F32 R48, R112.reuse, R134, R48 ;  /* 0x000000867030723c */ /* 0x040fe20000001830 */
[----:B------:R-:W-:Y:S07]  /*226e0*/  LDSM.16.MT88.4 R132, [R190+0xa800] ;  /* 0x00a80000be84783b */ /* 0x000fee0000004200 */
[-C--:B----4-:R-:W-:Y:S08]  /*226f0*/  HMMA.16816.F32 R52, R112, R136.reuse, R52 ;  /* 0x000000887034723c */ /* 0x090ff00000001834 */
[C---:B------:R-:W-:Y:S07]  /*22700*/  HMMA.16816.F32 R56, R104.reuse, R136, R56 ;  /* 0x000000886838723c */ /* 0x040fee0000001838 */
[----:B------:R-:W-:Y:S01]  /*22710*/  PRMT R136, R124, 0x5410, R110 ;  /* 0x000054107c887816 */ /* 0x000fe2000000006e */
[-C--:B------:R-:W-:Y:S01]  /*22720*/  HMMA.16816.F32 R60, R104, R138.reuse, R60 ;  /* 0x0000008a683c723c */ /* 0x080fe2000000183c */
[----:B------:R-:W-:Y:S07]  /*22730*/  LOP3.LUT R110, R125, 0xff, RZ, 0xc0, !PT ;  /* 0x000000ff7d6e7812 */ /* 0x000fee00078ec0ff */
[C---:B------:R-:W-:Y:S08]  /*22740*/  HMMA.16816.F32 R64, R112.reuse, R138, R64 ;  /* 0x0000008a7040723c */ /* 0x040ff00000001840 */
[-C--:B------:R-:W-:Y:S08]  /*22750*/  HMMA.16816.F32 R68, R112, R116.reuse, R68 ;  /* 0x000000747044723c */ /* 0x080ff00000001844 */
[C---:B------:R-:W-:Y:S07]  /*22760*/  HMMA.16816.F32 R72, R104.reuse, R116, R72 ;  /* 0x000000746848723c */ /* 0x040fee0000001848 */
[C---:B------:R-:W-:Y:S01]  /*22770*/  LOP3.LUT R116, R160.reuse, 0xffff, RZ, 0xc0, !PT ;  /* 0x0000ffffa0747812 */ /* 0x040fe200078ec0ff */
[-C--:B------:R-:W-:Y:S01]  /*22780*/  HMMA.16816.F32 R76, R104, R118.reuse, R76 ;  /* 0x00000076684c723c */ /* 0x080fe2000000184c */
[----:B------:R-:W-:Y:S03]  /*22790*/  LOP3.LUT R117, R160, 0xff, RZ, 0xc0, !PT ;  /* 0x000000ffa0757812 */ /* 0x000fe600078ec0ff */
[----:B------:R-:W-:Y:S02]  /*227a0*/  SHF.R.U32.HI R116, RZ, 0x8, R116 ;  /* 0x00000008ff747819 */ /* 0x000fe40000011674 */
[----:B------:R-:W-:Y:S02]  /*227b0*/  SHF.R.U32.HI R160, RZ, 0x18, R160 ;  /* 0x00000018ffa07819 */ /* 0x000fe400000116a0 */
[C---:B------:R-:W-:Y:S01]  /*227c0*/  HMMA.16816.F32 R80, R112.reuse, R118, R80 ;  /* 0x000000767050723c */ /* 0x040fe20000001850 */
[----:B------:R-:W-:Y:S02]  /*227d0*/  PRMT R140, R117, 0x5410, R116 ;  /* 0x00005410758c7816 */ /* 0x000fe40000000074 */
[----:B------:R-:W2:Y:S01]  /*227e0*/  LDSM.16.MT88.4 R116, [R188+0x9800] ;  /* 0x00980000bc74783b */ /* 0x000ea20000004200 */
[----:B------:R-:W-:Y:S02]  /*227f0*/  PRMT R160, R111, 0x5410, R160 ;  /* 0x000054106fa07816 */ /* 0x000fe400000000a0 */
[----:B------:R-:W-:Y:S02]  /*22800*/  SHF.R.U32.HI R111, RZ, 0x18, R0 ;  /* 0x00000018ff6f7819 */ /* 0x000fe40000011600 */
[-C--:B------:R-:W-:Y:S01]  /*22810*/  HMMA.16816.F32 R84, R112, R120.reuse, R84 ;  /* 0x000000787054723c */ /* 0x080fe20000001854 */
[----:B------:R-:W-:Y:S03]  /*22820*/  LOP3.LUT R0, R2, 0xffff, RZ, 0xc0, !PT ;  /* 0x0000ffff02007812 */ /* 0x000fe600078ec0ff */
[----:B------:R-:W-:Y:S02]  /*22830*/  PRMT R110, R110, 0x5410, R111 ;  /* 0x000054106e6e7816 */ /* 0x000fe4000000006f */
[----:B------:R-:W-:Y:S02]  /*22840*/  SHF.R.U32.HI R0, RZ, 0x8, R0 ;  /* 0x00000008ff007819 */ /* 0x000fe40000011600 */
[C---:B------:R-:W-:Y:S04]  /*22850*/  HMMA.16816.F32 R88, R104.reuse, R120, R88 ;  /* 0x000000786858723c */ /* 0x040fe80000001858 */
[----:B------:R-:W-:Y:S02]  /*22860*/  PRMT R111, R128, 0x5410, R0 ;  /* 0x00005410806f7816 */ /* 0x000fe40000000000 */
[----:B------:R-:W-:Y:S02]  /*22870*/  SHF.R.U32.HI R0, RZ, 0x10, R2 ;  /* 0x00000010ff007819 */ /* 0x000fe40000011602 */
[-C--:B------:R-:W-:Y:S01]  /*22880*/  HMMA.16816.F32 R92, R104, R122.reuse, R92 ;  /* 0x0000007a685c723c */ /* 0x080fe2000000185c */
[----:B------:R-:W-:Y:S03]  /*22890*/  SHF.R.U32.HI R121, RZ, 0x8, R126 ;  /* 0x00000008ff797819 */ /* 0x000fe6000001167e */
[----:B------:R-:W-:Y:S02]  /*228a0*/  LOP3.LUT R120, R127, 0xff, RZ, 0xc0, !PT ;  /* 0x000000ff7f787812 */ /* 0x000fe400078ec0ff */
[----:B------:R-:W-:Y:S01]  /*228b0*/  SHF.R.U32.HI R2, RZ, 0x18, R2 ;  /* 0x00000018ff027819 */ /* 0x000fe20000011602 */
[--C-:B------:R-:W-:Y:S01]  /*228c0*/  HSET2.LE.AND R104, R136, R173.reuse, PT ;  /* 0x000000ad88687233 */ /* 0x100fe20003803000 */
[----:B------:R-:W-:Y:S01]  /*228d0*/  HMMA.16816.F32 R96, R112, R122, R96 ;  /* 0x0000007a7060723c */ /* 0x000fe20000001860 */
[----:B------:R-:W-:Y:S01]  /*228e0*/  LOP3.LUT R0, R0, 0xff, RZ, 0xc0, !PT ;  /* 0x000000ff00007812 */ /* 0x000fe200078ec0ff */
[----:B------:R-:W4:Y:S02]  /*228f0*/  LDSM.16.MT88.4 R124, [R190+0x9800] ;  /* 0x00980000be7c783b */ /* 0x000f240000004200 */
[--C-:B------:R-:W-:Y:S01]  /*22900*/  HSET2.LE.AND R107, R160, R173.reuse, PT ;  /* 0x000000ada06b7233 */ /* 0x100fe20003803000 */
[----:B------:R-:W-:Y:S01]  /*22910*/  PRMT R121, R129, 0x5410, R121 ;  /* 0x0000541081797816 */ /* 0x000fe20000000079 */
[--C-:B------:R-:W-:Y:S01]  /*22920*/  HSET2.LE.AND R105, R110, R173.reuse, PT ;  /* 0x000000ad6e697233 */ /* 0x100fe20003803000 */
[----:B------:R-:W-:Y:S01]  /*22930*/  PRMT R120, R120, 0x5410, R154 ;  /* 0x0000541078787816 */ /* 0x000fe2000000009a */
[--C-:B------:R-:W-:Y:S01]  /*22940*/  HSET2.LE.AND R106, R140, R173.reuse, PT ;  /* 0x000000ad8c6a7233 */ /* 0x100fe20003803000 */
[----:B------:R-:W-:Y:S01]  /*22950*/  PRMT R0, R0, 0x5410, R2 ;  /* 0x0000541000007816 */ /* 0x000fe20000000002 */
[----:B------:R-:W1:Y:S02]  /*22960*/  LDSM.16.MT88.4 R128, [R188+0xa800] ;  /* 0x00a80000bc80783b */ /* 0x000e640000004200 */
[----:B------:R-:W-:Y:S01]  /*22970*/  LOP3.LUT R105, R147, R105, RZ, 0xc0, !PT ;  /* 0x0000006993697212 */ /* 0x000fe200078ec0ff */
[--C-:B------:R-:W-:Y:S01]  /*22980*/  HSET2.LE.AND R114, R121, R173.reuse, PT ;  /* 0x000000ad79727233 */ /* 0x100fe20003803000 */
[----:B------:R-:W-:Y:S01]  /*22990*/  LOP3.LUT R106, R146, R106, RZ, 0xc0, !PT ;  /* 0x0000006a926a7212 */ /* 0x000fe200078ec0ff */
[--C-:B------:R-:W-:Y:S01]  /*229a0*/  HSET2.LE.AND R115, R120, R173.reuse, PT ;  /* 0x000000ad78737233 */ /* 0x100fe20003803000 */
[----:B------:R-:W-:Y:S01]  /*229b0*/  LOP3.LUT R107, R145, R107, RZ, 0xc0, !PT ;  /* 0x0000006b916b7212 */ /* 0x000fe200078ec0ff */
[--C-:B------:R-:W-:Y:S01]  /*229c0*/  HSET2.LE.AND R112, R111, R173.reuse, PT ;  /* 0x000000ad6f707233 */ /* 0x100fe20003803000 */
[----:B------:R-:W-:Y:S01]  /*229d0*/  LOP3.LUT R104, R148, R104, RZ, 0xc0, !PT ;  /* 0x0000006894687212 */ /* 0x000fe200078ec0ff */
[--C-:B------:R-:W-:Y:S01]  /*229e0*/  HSET2.LE.AND R113, R0, R173.reuse, PT ;  /* 0x000000ad00717233 */ /* 0x100fe20003803000 */
[----:B------:R-:W1:Y:S01]  /*229f0*/  LDSM.16.MT88.4 R136, [R188+0xb800] ;  /* 0x00b80000bc88783b */ /* 0x000e620000004200 */
[----:B------:R-:W-:Y:S02]  /*22a00*/  LOP3.LUT R110, R168, 0xffff, RZ, 0xc0, !PT ;  /* 0x0000ffffa86e7812 */ /* 0x000fe400078ec0ff */
[----:B------:R-:W-:Y:S02]  /*22a10*/  LOP3.LUT R112, R152, R112, RZ, 0xc0, !PT ;  /* 0x0000007098707212 */ /* 0x000fe400078ec0ff */
[-C--:B--2---:R-:W-:Y:S01]  /*22a20*/  HMMA.16816.F32 R4, R104, R116.reuse, R4 ;  /* 0x000000746804723c */ /* 0x084fe20000001804 */
[----:B------:R-:W-:Y:S02]  /*22a30*/  LOP3.LUT R113, R151, R113, RZ, 0xc0, !PT ;  /* 0x0000007197717212 */ /* 0x000fe400078ec0ff */
[----:B------:R-:W-:Y:S01]  /*22a40*/  LOP3.LUT R114, R149, R114, RZ, 0xc0, !PT ;  /* 0x0000007295727212 */ /* 0x000fe200078ec0ff */
[----:B------:R-:W2:Y:S01]  /*22a50*/  LDSM.16.MT88.4 R120, [R190+0xb800] ;  /* 0x00b80000be78783b */ /* 0x000ea20000004200 */
[----:B------:R-:W-:Y:S02]  /*22a60*/  LOP3.LUT R115, R150, R115, RZ, 0xc0, !PT ;  /* 0x0000007396737212 */ /* 0x000fe400078ec0ff */
[-C--:B------:R-:W-:Y:S02]  /*22a70*/  LOP3.LUT R2, R169, R252.reuse, R182, 0x96, !PT ;  /* 0x000000fca9027212 */ /* 0x080fe400078e96b6 */
[----:B------:R-:W-:Y:S03]  /*22a80*/  LOP3.LUT R0, R163, R252, R178, 0x96, !PT ;  /* 0x000000fca3007212 */ /* 0x000fe600078e96b2 */
[C---:B------:R-:W-:Y:S01]  /*22a90*/  HMMA.16816.F32 R8, R112.reuse, R116, R8 ;  /* 0x000000747008723c */ /* 0x040fe20000001808 */
[----:B------:R-:W-:Y:S01]  /*22aa0*/  LDSM.16.MT88.4 R152, [R188+0xac00] ;  /* 0x00ac0000bc98783b */ /* 0x000fe20000004200 */
[----:B------:R-:W-:Y:S04]  /*22ab0*/  SHF.R.U32.HI R111, RZ, 0x10, R168 ;  /* 0x00000010ff6f7819 */ /* 0x000fe800000116a8 */
[----:B------:R-:W-:Y:S02]  /*22ac0*/  LOP3.LUT R111, R111, 0xff, RZ, 0xc0, !PT ;  /* 0x000000ff6f6f7812 */ /* 0x000fe400078ec0ff */
[-C--:B------:R-:W-:Y:S01]  /*22ad0*/  HMMA.16816.F32 R12, R112, R118.reuse, R12 ;  /* 0x00000076700c723c */ /* 0x080fe2000000180c */
[----:B------:R-:W-:Y:S03]  /*22ae0*/  LDSM.16.MT88.4 R144, [R190+0xac00] ;  /* 0x00ac0000be90783b */ /* 0x000fe60000004200 */
[C---:B------:R-:W-:Y:S02]  /*22af0*/  LOP3.LUT R116, R162.reuse, 0xffff, RZ, 0xc0, !PT ;  /* 0x0000ffffa2747812 */ /* 0x040fe400078ec0ff */
[----:B------:R-:W-:Y:S02]  /*22b00*/  SHF.R.U32.HI R117, RZ, 0x8, R110 ;  /* 0x00000008ff757819 */ /* 0x000fe4000001166e */
[C---:B------:R-:W-:Y:S01]  /*22b10*/  HMMA.16816.F32 R16, R104.reuse, R118, R16 ;  /* 0x000000766810723c */ /* 0x040fe20000001810 */
[----:B------:R-:W-:Y:S03]  /*22b20*/  LDSM.16.MT88.4 R180, [R188+0xbc00] ;  /* 0x00bc0000bcb4783b */ /* 0x000fe60000004200 */
[----:B------:R-:W-:Y:S02]  /*22b30*/  SHF.R.U32.HI R110, RZ, 0x8, R116 ;  /* 0x00000008ff6e7819 */ /* 0x000fe40000011674 */
[----:B------:R-:W-:Y:S02]  /*22b40*/  SHF.R.U32.HI R116, RZ, 0x10, R0 ;  /* 0x00000010ff747819 */ /* 0x000fe40000011600 */
[-C--:B----4-:R-:W-:Y:S01]  /*22b50*/  HMMA.16816.F32 R20, R104, R124.reuse, R20 ;  /* 0x0000007c6814723c */ /* 0x090fe20000001814 */
[----:B------:R-:W-:Y:S03]  /*22b60*/  LOP3.LUT R118, R162, 0xff, RZ, 0xc0, !PT ;  /* 0x000000ffa2767812 */ /* 0x000fe600078ec0ff */
[----:B------:R-:W-:Y:S02]  /*22b70*/  LOP3.LUT R119, R168, 0xff, RZ, 0xc0, !PT ;  /* 0x000000ffa8777812 */ /* 0x000fe400078ec0ff */
[----:B------:R-:W-:Y:S02]  /*22b80*/  SHF.R.U32.HI R168, RZ, 0x18, R168 ;  /* 0x00000018ffa87819 */ /* 0x000fe400000116a8 */
[C---:B------:R-:W-:Y:S01]  /*22b90*/  HMMA.16816.F32 R24, R112.reuse, R124, R24 ;  /* 0x0000007c7018723c */ /* 0x040fe20000001818 */
[----:B------:R-:W-:Y:S03]  /*22ba0*/  PRMT R178, R119, 0x5410, R117 ;  /* 0x0000541077b27816 */ /* 0x000fe60000000075 */
[----:B------:R-:W-:Y:S02]  /*22bb0*/  PRMT R179, R111, 0x5410, R168 ;  /* 0x000054106fb37816 */ /* 0x000fe400000000a8 */
[----:B------:R-:W4:Y:S01]  /*22bc0*/  LDSM.16.MT88.4 R168, [R188+0x9c00] ;  /* 0x009c0000bca8783b */ /* 0x000f220000004200 */
[----:B------:R-:W-:Y:S01]  /*22bd0*/  SHF.R.U32.HI R125, RZ, 0x10, R162 ;  /* 0x00000010ff7d7819 */ /* 0x000fe200000116a2 */
[-C--:B------:R-:W-:Y:S01]  /*22be0*/  HMMA.16816.F32 R28, R112, R126.reuse, R28 ;  /* 0x0000007e701c723c */ /* 0x080fe2000000181c */
[----:B------:R-:W-:Y:S03]  /*22bf0*/  PRMT R124, R118, 0x5410, R110 ;  /* 0x00005410767c7816 */ /* 0x000fe6000000006e */
[--C-:B------:R-:W-:Y:S01]  /*22c00*/  HSET2.LE.AND R178, R178, R173.reuse, PT ;  /* 0x000000adb2b27233 */ /* 0x100fe20003803000 */
[C---:B------:R-:W-:Y:S01]  /*22c10*/  LOP3.LUT R110, R2.reuse, 0xffff, RZ, 0xc0, !PT ;  /* 0x0000ffff026e7812 */ /* 0x040fe200078ec0ff */
[--C-:B------:R-:W-:Y:S01]  /*22c20*/  HSET2.LE.AND R179, R179, R173.reuse, PT ;  /* 0x000000adb3b37233 */ /* 0x100fe20003803000 */
[--C-:B------:R-:W-:Y:S01]  /*22c30*/  SHF.R.U32.HI R111, RZ, 0x10, R2.reuse ;  /* 0x00000010ff6f7819 */ /* 0x100fe20000011602 */
[C---:B------:R-:W-:Y:S01]  /*22c40*/  HMMA.16816.F32 R32, R104.reuse, R126, R32 ;  /* 0x0000007e6820723c */ /* 0x040fe20000001820 */
[----:B------:R-:W-:Y:S03]  /*22c50*/  LOP3.LUT R118, R2, 0xff, RZ, 0xc0, !PT ;  /* 0x000000ff02767812 */ /* 0x000fe600078ec0ff */
[----:B------:R-:W-:Y:S02]  /*22c60*/  SHF.R.U32.HI R117, RZ, 0x18, R2 ;  /* 0x00000018ff757819 */ /* 0x000fe40000011602 */
[----:B------:R-:W-:Y:S02]  /*22c70*/  SHF.R.U32.HI R110, RZ, 0x8, R110 ;  /* 0x00000008ff6e7819 */ /* 0x000fe4000001166e */
[-C--:B-1----:R-:W-:Y:S01]  /*22c80*/  HMMA.16816.F32 R36, R104, R128.reuse, R36 ;  /* 0x000000806824723c */ /* 0x082fe20000001824 */
[----:B------:R-:W-:Y:S02]  /*22c90*/  SHF.R.U32.HI R126, RZ, 0x18, R162 ;  /* 0x00000018ff7e7819 */ /* 0x000fe400000116a2 */
[----:B------:R-:W1:Y:S01]  /*22ca0*/  LDSM.16.MT88.4 R160, [R190+0x9c00] ;  /* 0x009c0000bea0783b */ /* 0x000e620000004200 */
[----:B------:R-:W-:Y:S02]  /*22cb0*/  LOP3.LUT R111, R111, 0xff, RZ, 0xc0, !PT ;  /* 0x000000ff6f6f7812 */ /* 0x000fe400078ec0ff */
[----:B------:R-:W-:Y:S02]  /*22cc0*/  LOP3.LUT R2, R0, 0xffff, RZ, 0xc0, !PT ;  /* 0x0000ffff00027812 */ /* 0x000fe400078ec0ff */
[C---:B------:R-:W-:Y:S01]  /*22cd0*/  HMMA.16816.F32 R40, R112.reuse, R128, R40 ;  /* 0x000000807028723c */ /* 0x040fe20000001828 */
[----:B------:R-:W-:Y:S03]  /*22ce0*/  SHF.R.U32.HI R119, RZ, 0x18, R0 ;  /* 0x00000018ff777819 */ /* 0x000fe60000011600 */
[----:B------:R-:W-:Y:S02]  /*22cf0*/  PRMT R110, R118, 0x5410, R110 ;  /* 0x00005410766e7816 */ /* 0x000fe4000000006e */
[----:B------:R-:W-:Y:S02]  /*22d00*/  PRMT R111, R111, 0x5410, R117 ;  /* 0x000054106f6f7816 */ /* 0x000fe40000000075 */
[-C--:B------:R-:W-:Y:S01]  /*22d10*/  HMMA.16816.F32 R44, R112, R130.reuse, R44 ;  /* 0x00000082702c723c */ /* 0x080fe2000000182c */
[----:B------:R-:W-:Y:S03]  /*22d20*/  SHF.R.U32.HI R2, RZ, 0x8, R2 ;  /* 0x00000008ff027819 */ /* 0x000fe60000011602 */
[--C-:B------:R-:W-:Y:S01]  /*22d30*/  HSET2.LE.AND R176, R110, R173.reuse, PT ;  /* 0x000000ad6eb07233 */ /* 0x100fe20003803000 */
[----:B------:R-:W-:Y:S01]  /*22d40*/  LOP3.LUT R178, R157, R178, RZ, 0xc0, !PT ;  /* 0x000000b29db27212 */ /* 0x000fe200078ec0ff */
[--C-:B------:R-:W-:Y:S01]  /*22d50*/  HSET2.LE.AND R177, R111, R173.reuse, PT ;  /* 0x000000ad6fb17233 */ /* 0x100fe20003803000 */
[----:B------:R-:W-:Y:S01]  /*22d60*/  LOP3.LUT R179, R156, R179, RZ, 0xc0, !PT ;  /* 0x000000b39cb37212 */ /* 0x000fe200078ec0ff */
[C---:B------:R-:W-:Y:S01]  /*22d70*/  HMMA.16816.F32 R48, R104.reuse, R130, R48 ;  /* 0x000000826830723c */ /* 0x040fe20000001830 */
[----:B------:R-:W-:Y:S03]  /*22d80*/  LOP3.LUT R176, R159, R176, RZ, 0xc0, !PT ;  /* 0x000000b09fb07212 */ /* 0x000fe600078ec0ff */
[----:B------:R-:W-:Y:S02]  /*22d90*/  LOP3.LUT R177, R158, R177, RZ, 0xc0, !PT ;  /* 0x000000b19eb17212 */ /* 0x000fe400078ec0ff */
[----:B---3--:R-:W-:Y:S02]  /*22da0*/  ISETP.GT.AND P1, PT, R234, R213, PT ;  /* 0x000000d5ea00720c */ /* 0x008fe40003f24270 */
        /* <DEDUP_REMOVED lines=10> */
[----:B------:R-:W-:Y:S01]  /*22e50*/  LOP3.LUT R120, R0, 0xff, RZ, 0xc0, !PT ;  /* 0x000000ff00787812 */ /* 0x000fe200078ec0ff */
[-C--:B------:R-:W-:Y:S01]  /*22e60*/  HMMA.16816.F32 R92, R112, R122.reuse, R92 ;  /* 0x0000007a705c723c */ /* 0x080fe2000000185c */
[----:B------:R-:W-:Y:S03]  /*22e70*/  LOP3.LUT R0, R116, 0xff, RZ, 0xc0, !PT ;  /* 0x000000ff74007812 */ /* 0x000fe600078ec0ff */
[----:B------:R-:W-:Y:S02]  /*22e80*/  PRMT R2, R120, 0x5410, R2 ;  /* 0x0000541078027816 */ /* 0x000fe40000000002 */
[----:B------:R-:W-:Y:S02]  /*22e90*/  PRMT R119, R0, 0x5410, R119 ;  /* 0x0000541000777816 */ /* 0x000fe40000000077 */
[----:B------:R-:W-:Y:S01]  /*22ea0*/  HMMA.16816.F32 R96, R104, R122, R96 ;  /* 0x0000007a6860723c */ /* 0x000fe20000001860 */
[----:B------:R-:W-:Y:S06]  /*22eb0*/  LOP3.LUT R0, R125, 0xff, RZ, 0xc0, !PT ;  /* 0x000000ff7d007812 */ /* 0x000fec00078ec0ff */
[----:B------:R-:W-:Y:S01]  /*22ec0*/  PRMT R107, R0, 0x5410, R126 ;  /* 0x00005410006b7816 */ /* 0x000fe2000000007e */
[--C-:B------:R-:W-:Y:S04]  /*22ed0*/  HSET2.LE.AND R104, R2, R173.reuse, PT ;  /* 0x000000ad02687233 */ /* 0x100fe80003803000 */
[--C-:B------:R-:W-:Y:S01]  /*22ee0*/  HSET2.LE.AND R105, R119, R173.reuse, PT ;  /* 0x000000ad77697233 */ /* 0x100fe20003803000 */
[----:B------:R-:W-:Y:S01]  /*22ef0*/  LOP3.LUT R104, R166, R104, RZ, 0xc0, !PT ;  /* 0x00000068a6687212 */ /* 0x000fe200078ec0ff */
[--C-:B------:R-:W-:Y:S02]  /*22f00*/  HSET2.LE.AND R106, R124, R173.reuse, PT ;  /* 0x000000ad7c6a7233 */ /* 0x100fe40003803000 */
[----:B------:R-:W-:Y:S01]  /*22f10*/  HSET2.LE.AND R107, R107, R173, PT ;  /* 0x000000ad6b6b7233 */ /* 0x000fe20003803000 */
[----:B------:R-:W-:Y:S01]  /*22f20*/  LOP3.LUT R105, R165, R105, RZ, 0xc0, !PT ;  /* 0x00000069a5697212 */ /* 0x000fe200078ec0ff */
[-C--:B----4-:R-:W-:Y:S01]  /*22f30*/  HMMA.16816.F32 R172, R176, R168.reuse, R4 ;  /* 0x000000a8b0ac723c */ /* 0x090fe20000001804 */
[----:B------:R-:W-:Y:S02]  /*22f40*/  LOP3.LUT R106, R164, R106, RZ, 0xc0, !PT ;  /* 0x0000006aa46a7212 */ /* 0x000fe400078ec0ff */
[----:B------:R-:W-:Y:S01]  /*22f50*/  LOP3.LUT R107, R3, R107, RZ, 0xc0, !PT ;  /* 0x0000006b036b7212 */ /* 0x000fe200078ec0ff */
[----:B------:R-:W-:Y:S06]  /*22f60*/  IMAD.MOV.U32 R3, RZ, RZ, R103 ;  /* 0x000000ffff037224 */ /* 0x000fec00078e0067 */
        /* <DEDUP_REMOVED lines=21> */
[-C--:B------:R-:W-:Y:S07]  /*230c0*/  HMMA.16816.F32 R92, R104, R186.reuse, R92 ;  /* 0x000000ba685c723c */ /* 0x080fee000000185c */
[----:B------:R-:W-:Y:S01]  /*230d0*/  IMAD.MOV.U32 R107, RZ, RZ, R234 ;  /* 0x000000ffff6b7224 */ /* 0x000fe200078e00ea */
[----:B------:R-:W-:Y:S01]  /*230e0*/  HMMA.16816.F32 R96, R176, R186, R96 ;  /* 0x000000bab060723c */ /* 0x000fe20000001860 */
[----:B------:R-:W-:Y:S03]  /*230f0*/  IMAD.MOV.U32 R106, RZ, RZ, R101 ;  /* 0x000000ffff6a7224 */ /* 0x000fe600078e0065 */
[----:B------:R-:W-:Y:S02]  /*23100*/  IMAD.MOV.U32 R105, RZ, RZ, R102 ;  /* 0x000000ffff697224 */ /* 0x000fe400078e0066 */
[----:B------:R-:W-:Y:S01]  /*23110*/  IMAD.MOV.U32 R104, RZ, RZ, R100 ;  /* 0x000000ffff687224 */ /* 0x000fe200078e0064 */
[----:B------:R-:W-:-:S05]  /*23120*/  @P1 BRA `(.L_x_821) ;  /* 0xffff7e1000001947 */ /* 0x000fca000383ffff */
.L_x_818:
[----:B-----5:R1:W5:Y:S04]  /*23130*/  LD.E R53, [R108.64+0xd8] ;  /* 0x0000d8046c357980 */ /* 0x020368000c101900 */
[----:B------:R1:W5:Y:S01]  /*23140*/  LD.E R4, [R108.64+0x17c] ;  /* 0x00017c046c047980 */ /* 0x000362000c101900 */
[----:B------:R-:W-:-:S02]  /*23150*/  MOV R8, 0x1f ;  /* 0x0000001f00087802 */ /* 0x000fc40000000f00 */
[----:B------:R-:W-:Y:S01]  /*23160*/  MOV R7, 0xffffffff ;  /* 0xffffffff00077802 */ /* 0x000fe20000000f00 */
[----:B------:R-:W-:Y:S05]  /*23170*/  BRA.DIV ~URZ, `(.L_x_822) ;  /* 0x00001fb27f007947 */ /* 0x000fea000b800000 */
[----:B------:R-:W2:Y:S04]  /*23180*/  LDL R0, [R1+0x15c] ;  /* 0x00015c0001007983 */ /* 0x000ea80000100800 */
[----:B--2---:R2:W3:Y:S02]  /*23190*/  SHFL.BFLY PT, R5, R0, 0x2, 0x1f ;  /* 0x0c401f0000057f89 */ /* 0x0044e400000e0000 */
.L_x_837:
[----:B--2---:R-:W2:Y:S02]  /*231a0*/  LDL.LU R0, [R1+0x15c] ;  /* 0x00015c0001007983 */ /* 0x004ea40000300800 */
[----:B--23--:R-:W-:Y:S01]  /*231b0*/  FADD.FTZ R5, R5, R0 ;  /* 0x0000000005057221 */ /* 0x00cfe20000010000 */
[----:B------:R-:W-:Y:S05]  /*231c0*/  BRA.DIV ~URZ, `(.L_x_823) ;  /* 0x00001fc27f007947 */ /* 0x000fea000b800000 */
[----:B------:R-:W2:Y:S04]  /*231d0*/  LDL.LU R7, [R1+0x170] ;  /* 0x0001700001077983 */ /* 0x000ea80000300800 */
[----:B------:R-:W3:Y:S04]  /*231e0*/  LDL.LU R3, [R1+0x28] ;  /* 0x0000280001037983 */ /* 0x000ee80000300800 */
[----:B------:R-:W4:Y:S04]  /*231f0*/  LDL.LU R10, [R1+0x2c] ;  /* 0x00002c00010a7983 */ /* 0x000f280000300800 */
[----:B------:R-:W1:Y:S02]  /*23200*/  SHFL.BFLY PT, R8, R5, 0x1, 0x1f ;  /* 0x0c201f0005087f89 */ /* 0x000e6400000e0000 */
[----:B-1----:R-:W-:-:S02]  /*23210*/  FADD.FTZ R57, R5, R8 ;  /* 0x0000000805397221 */ /* 0x002fc40000010000 */
[----:B--2---:R-:W1:Y:S04]  /*23220*/  SHFL.BFLY PT, R2, R7, 0x2, 0x1f ;  /* 0x0c401f0007027f89 */ /* 0x004e6800000e0000 */
[----:B---3--:R-:W2:Y:S04]  /*23230*/  SHFL.BFLY PT, R0, R3, 0x2, 0x1f ;  /* 0x0c401f0003007f89 */ /* 0x008ea800000e0000 */
[----:B----4-:R-:W3:Y:S01]  /*23240*/  SHFL.BFLY PT, R6, R10, 0x2, 0x1f ;  /* 0x0c401f000a067f89 */ /* 0x010ee200000e0000 */
[----:B-1----:R-:W-:Y:S02]  /*23250*/  FADD.FTZ R2, R2, R7 ;  /* 0x0000000702027221 */ /* 0x002fe40000010000 */
[----:B--2---:R-:W-:-:S03]  /*23260*/  FADD.FTZ R0, R0, R3 ;  /* 0x0000000300007221 */ /* 0x004fc60000010000 */
[----:B------:R-:W1:Y:S01]  /*23270*/  SHFL.BFLY PT, R7, R2, 0x1, 0x1f ;  /* 0x0c201f0002077f89 */ /* 0x000e6200000e0000 */
[----:B---3--:R-:W-:-:S03]  /*23280*/  FADD.FTZ R6, R6, R10 ;  /* 0x0000000a06067221 */ /* 0x008fc60000010000 */
[----:B------:R-:W2:Y:S04]  /*23290*/  SHFL.BFLY PT, R3, R0, 0x1, 0x1f ;  /* 0x0c201f0000037f89 */ /* 0x000ea800000e0000 */
[----:B------:R3:W4:Y:S01]  /*232a0*/  SHFL.BFLY PT, R9, R6, 0x1, 0x1f ;  /* 0x0c201f0006097f89 */ /* 0x00072200000e0000 */
[----:B-1----:R-:W-:Y:S02]  /*232b0*/  FADD.FTZ R56, R2, R7 ;  /* 0x0000000702387221 */ /* 0x002fe40000010000 */
[----:B--2---:R-:W-:Y:S02]  /*232c0*/  FADD.FTZ R55, R0, R3 ;  /* 0x0000000300377221 */ /* 0x004fe40000010000 */
.L_x_838:
[----:B------:R-:W2:Y:S01]  /*232d0*/  LDL R58, [R1+0x1d0] ;  /* 0x0001d000013a7983 */ /* 0x000ea20000100800 */
[----:B------:R-:W-:Y:S01]  /*232e0*/  FSETP.NE.FTZ.AND P5, PT, R57, RZ, PT ;  /* 0x000000ff3900720b */ /* 0x000fe20003fb5000 */
[----:B----4-:R-:W-:Y:S01]  /*232f0*/  FADD.FTZ R54, R9, R6 ;  /* 0x0000000609367221 */ /* 0x010fe20000010000 */
[----:B------:R-:W-:-:S02]  /*23300*/  FSETP.NE.FTZ.AND P4, PT, R56, RZ, PT ;  /* 0x000000ff3800720b */ /* 0x000fc40003f95000 */
[----:B------:R-:W-:Y:S02]  /*23310*/  MOV R0, 0x3f800000 ;  /* 0x3f80000000007802 */ /* 0x000fe40000000f00 */
[----:B------:R-:W-:Y:S02]  /*23320*/  MOV R3, 0x3f800000 ;  /* 0x3f80000000037802 */ /* 0x000fe40000000f00 */
[----:B------:R-:W-:Y:S02]  /*23330*/  FSETP.NE.FTZ.AND P2, PT, R54, RZ, PT ;  /* 0x000000ff3600720b */ /* 0x000fe40003f55000 */
[----:B------:R-:W-:Y:S02]  /*23340*/  FSETP.NE.FTZ.AND P3, PT, R55, RZ, PT ;  /* 0x000000ff3700720b */ /* 0x000fe40003f75000 */
[----:B------:R-:W-:Y:S01]  /*23350*/  MOV R2, 0x3f800000 ;  /* 0x3f80000000027802 */ /* 0x000fe20000000f00 */
[----:B------:R-:W1:Y:S08]  /*23360*/  @P5 MUFU.RCP R0, R57 ;  /* 0x0000003900005308 */ /* 0x000e700000001000 */
[----:B------:R-:W4:Y:S01]  /*23370*/  @P4 MUFU.RCP R3, R56 ;  /* 0x0000003800034308 */ /* 0x000f220000001000 */
[----:B-1---5:R-:W-:-:S07]  /*23380*/  FMUL.FTZ R0, R4, R0 ;  /* 0x0000000004007220 */ /* 0x022fce0000410000 */
[----:B------:R-:W1:Y:S01]  /*23390*/  @P3 MUFU.RCP R2, R55 ;  /* 0x0000003700023308 */ /* 0x000e620000001000 */
[C---:B------:R-:W-:Y:S02]  /*233a0*/  FMUL.FTZ R172, R0.reuse, R172 ;  /* 0x000000ac00ac7220 */ /* 0x040fe40000410000 */
[----:B------:R-:W-:Y:S02]  /*233b0*/  FMUL.FTZ R18, R0, R173 ;  /* 0x000000ad00127220 */ /* 0x000fe40000410000 */
[----:B----4-:R-:W-:Y:S02]  /*233c0*/  FMUL.FTZ R3, R4, R3 ;  /* 0x0000000304037220 */ /* 0x010fe40000410000 */
[----:B------:R-:W-:Y:S01]  /*233d0*/  FMUL.FTZ R168, R0, R168 ;  /* 0x000000a800a87220 */ /* 0x000fe20000410000 */
[----:B------:R-:W-:Y:S01]  /*233e0*/  F2FP.PACK_AB R18, R18, R172 ;  /* 0x000000ac1212723e */ /* 0x000fe200000000ff */
        /* <DEDUP_REMOVED lines=30> */
[----:B------:R-:W-:Y:S01]  /*235d0*/  MOV R0, 0x3f800000 ;  /* 0x3f80000000007802 */ /* 0x000fe20000000f00 */
[C---:B------:R-:W-:Y:S01]  /*235e0*/  FMUL.FTZ R28, R3.reuse, R83 ;  /* 0x00000053031c7220 */ /* 0x040fe20000410000 */
[----:B------:R-:W-:Y:S01]  /*235f0*/  F2FP.PACK_AB R26, R26, R84 ;  /* 0x000000541a1a723e */ /* 0x000fe200000000ff */
[----:B------:R-:W4:Y:S01]  /*23600*/  S2R R83, SR_TID.X ;  /* 0x0000000000537919 */ /* 0x000f220000002100 */
[----:B-1----:R-:W-:Y:S01]  /*23610*/  FMUL.FTZ R2, R4, R2 ;  /* 0x0000000204027220 */ /* 0x002fe20000410000 */
[----:B------:R-:W-:Y:S01]  /*23620*/  F2FP.PACK_AB R20, R20, R96 ;  /* 0x000000601414723e */ /* 0x000fe200000000ff */
[----:B------:R-:W1:Y:S01]  /*23630*/  @P2 MUFU.RCP R0, R54 ;  /* 0x0000003600002308 */ /* 0x000e620000001000 */
[----:B------:R-:W-:Y:S02]  /*23640*/  FMUL.FTZ R174, R3, R174 ;  /* 0x000000ae03ae7220 */ /* 0x000fe40000410000 */
[----:B------:R-:W-:-:S02]  /*23650*/  FMUL.FTZ R140, R2, R140 ;  /* 0x0000008c028c7220 */ /* 0x000fc40000410000 */
        /* <DEDUP_REMOVED lines=10> */
[----:B------:R-:W-:Y:S02]  /*23700*/  FMUL.FTZ R45, R2, R129 ;  /* 0x00000081022d7220 */ /* 0x000fe40000410000 */
[C---:B------:R-:W-:Y:S02]  /*23710*/  FMUL.FTZ R142, R0.reuse, R142 ;  /* 0x0000008e008e7220 */ /* 0x040fe40000410000 */
[C---:B------:R-:W-:Y:S01]  /*23720*/  FMUL.FTZ R143, R0.reuse, R143 ;  /* 0x0000008f008f7220 */ /* 0x040fe20000410000 */
[----:B------:R-:W-:Y:S01]  /*23730*/  F2FP.PACK_AB R45, R45, R128 ;  /* 0x000000802d2d723e */ /* 0x000fe200000000ff */
[C---:B------:R-:W-:Y:S02]  /*23740*/  FMUL.FTZ R138, R0.reuse, R138 ;  /* 0x0000008a008a7220 */ /* 0x040fe40000410000 */
[----:B------:R-:W-:-:S02]  /*23750*/  FMUL.FTZ R16, R0, R139 ;  /* 0x0000008b00107220 */ /* 0x000fc40000410000 */
[C---:B------:R-:W-:Y:S02]  /*23760*/  FMUL.FTZ R134, R0.reuse, R134 ;  /* 0x0000008600867220 */ /* 0x040fe40000410000 */
        /* <DEDUP_REMOVED lines=28> */
[----:B----4-:R-:W-:Y:S01]  /*23930*/  SHF.R.S32.HI R0, RZ, 0x1f, R83 ;  /* 0x0000001fff007819 */ /* 0x010fe20000011453 */
[C---:B------:R-:W-:Y:S02]  /*23940*/  FMUL.FTZ R124, R2.reuse, R124 ;  /* 0x0000007c027c7220 */ /* 0x040fe40000410000 */
[----:B------:R-:W-:Y:S01]  /*23950*/  FMUL.FTZ R42, R2, R125 ;  /* 0x0000007d022a7220 */ /* 0x000fe20000410000 */
[-C--:B------:R-:W-:Y:S01]  /*23960*/  LEA.HI R52, R0, R83.reuse, RZ, 0x2 ;  /* 0x0000005300347211 */ /* 0x080fe200078f10ff */
[----:B------:R-:W-:Y:S01]  /*23970*/  FMUL.FTZ R120, R2, R120 ;  /* 0x0000007802787220 */ /* 0x000fe20000410000 */
[----:B------:R-:W-:Y:S01]  /*23980*/  LEA.HI R80, R0, R83, RZ, 0x5 ;  /* 0x0000005300507211 */ /* 0x000fe200078f28ff */
[C---:B------:R-:W-:Y:S01]  /*23990*/  FMUL.FTZ R39, R2.reuse, R121 ;  /* 0x0000007902277220 */ /* 0x040fe20000410000 */
[----:B------:R-:W-:Y:S01]  /*239a0*/  SHF.R.S32.HI R81, RZ, 0x2, R52 ;  /* 0x00000002ff517819 */ /* 0x000fe20000011434 */
[----:B------:R-:W-:Y:S01]  /*239b0*/  FMUL.FTZ R116, R2, R116 ;  /* 0x0000007402747220 */ /* 0x000fe20000410000 */
[----:B------:R-:W-:Y:S01]  /*239c0*/  LOP3.LUT R5, R52, 0xfffffffc, RZ, 0xc0, !PT ;  /* 0xfffffffc34057812 */ /* 0x000fe200078ec0ff */
[C---:B------:R-:W-:Y:S01]  /*239d0*/  FMUL.FTZ R36, R2.reuse, R117 ;  /* 0x0000007502247220 */ /* 0x040fe20000410000 */
[----:B---3--:R-:W-:Y:S01]  /*239e0*/  SHF.R.S32.HI R6, RZ, 0x5, R80 ;  /* 0x00000005ff067819 */ /* 0x008fe20000011450 */
[C---:B------:R-:W-:Y:S01]  /*239f0*/  FMUL.FTZ R112, R2.reuse, R112 ;  /* 0x0000007002707220 */ /* 0x040fe20000410000 */
[----:B------:R-:W-:Y:S01]  /*23a00*/  IADD3 R5, -R5, R83, RZ ;  /* 0x0000005305057210 */ /* 0x000fe20007ffe1ff */
[----:B------:R-:W-:Y:S01]  /*23a10*/  FMUL.FTZ R33, R2, R113 ;  /* 0x0000007102217220 */ /* 0x000fe20000410000 */
[----:B------:R-:W-:Y:S01]  /*23a20*/  F2FP.PACK_AB R42, R42, R124 ;  /* 0x0000007c2a2a723e */ /* 0x000fe200000000ff */
[----:B------:R-:W-:Y:S01]  /*23a30*/  FMUL.FTZ R72, R2, R72 ;  /* 0x0000004802487220 */ /* 0x000fe20000410000 */
[----:B------:R-:W-:Y:S01]  /*23a40*/  LEA R5, R6, R5, 0x8 ;  /* 0x0000000506057211 */ /* 0x000fe200078e40ff */
[C---:B------:R-:W-:Y:S01]  /*23a50*/  FMUL.FTZ R30, R2.reuse, R73 ;  /* 0x00000049021e7220 */ /* 0x040fe20000410000 */
[----:B------:R-:W-:Y:S01]  /*23a60*/  F2FP.PACK_AB R6, R143, R142 ;  /* 0x0000008e8f06723e */ /* 0x000fe200000000ff */
[C---:B------:R-:W-:Y:S01]  /*23a70*/  FMUL.FTZ R76, R2.reuse, R76 ;  /* 0x0000004c024c7220 */ /* 0x040fe20000410000 */
[----:B------:R-:W-:Y:S01]  /*23a80*/  F2FP.PACK_AB R39, R39, R120 ;  /* 0x000000782727723e */ /* 0x000fe200000000ff */
[----:B------:R-:W-:Y:S01]  /*23a90*/  FMUL.FTZ R27, R2, R77 ;  /* 0x0000004d021b7220 */ /* 0x000fe20000410000 */
        /* <DEDUP_REMOVED lines=8> */
[----:B------:R-:W-:Y:S01]  /*23b20*/  SHF.R.S32.HI R2, RZ, 0x1f, R81 ;  /* 0x0000001fff027819 */ /* 0x000fe20000011451 */
[----:B------:R-:W-:Y:S01]  /*23b30*/  FMUL.FTZ R175, R3, R175 ;  /* 0x000000af03af7220 */ /* 0x000fe20000410000 */
[----:B------:R-:W-:Y:S01]  /*23b40*/  F2FP.PACK_AB R21, R21, R88 ;  /* 0x000000581515723e */ /* 0x000fe200000000ff */
[C---:B------:R-:W-:Y:S01]  /*23b50*/  FMUL.FTZ R170, R3.reuse, R170 ;  /* 0x000000aa03aa7220 */ /* 0x040fe20000410000 */
[----:B------:R-:W-:Y:S01]  /*23b60*/  LEA.HI R2, R2, R81, RZ, 0x3 ;  /* 0x0000005102027211 */ /* 0x000fe200078f18ff */
[----:B------:R-:W-:Y:S01]  /*23b70*/  FMUL.FTZ R22, R3, R171 ;  /* 0x000000ab03167220 */ /* 0x000fe20000410000 */
[----:B------:R-:W-:Y:S01]  /*23b80*/  F2FP.PACK_AB R4, R175, R174 ;  /* 0x000000aeaf04723e */ /* 0x000fe200000000ff */
[C---:B------:R-:W-:Y:S01]  /*23b90*/  FMUL.FTZ R166, R3.reuse, R166 ;  /* 0x000000a603a67220 */ /* 0x040fe20000410000 */
[----:B------:R-:W-:Y:S01]  /*23ba0*/  LOP3.LUT R2, R2, 0xfffffff8, RZ, 0xc0, !PT ;  /* 0xfffffff802027812 */ /* 0x000fe200078ec0ff */
[C---:B------:R-:W-:Y:S01]  /*23bb0*/  FMUL.FTZ R49, R3.reuse, R167 ;  /* 0x000000a703317220 */ /* 0x040fe20000410000 */
[----:B------:R-:W-:Y:S01]  /*23bc0*/  F2FP.PACK_AB R22, R22, R170 ;  /* 0x000000aa1616723e */ /* 0x000fe200000000ff */
[----:B------:R-:W-:Y:S01]  /*23bd0*/  FMUL.FTZ R162, R3, R162 ;  /* 0x000000a203a27220 */ /* 0x000fe20000410000 */
[----:B------:R-:W-:Y:S01]  /*23be0*/  IADD3 R2, R81, -R2, RZ ;  /* 0x8000000251027210 */ /* 0x000fe20007ffe0ff */
[----:B------:R-:W-:Y:S01]  /*23bf0*/  FMUL.FTZ R46, R3, R163 ;  /* 0x000000a3032e7220 */ /* 0x000fe20000410000 */
[----:B------:R-:W-:Y:S01]  /*23c00*/  F2FP.PACK_AB R49, R49, R166 ;  /* 0x000000a63131723e */ /* 0x000fe200000000ff */
[C---:B------:R-:W-:Y:S01]  /*23c10*/  FMUL.FTZ R158, R3.reuse, R158 ;  /* 0x0000009e039e7220 */ /* 0x040fe20000410000 */
[----:B------:R-:W-:Y:S01]  /*23c20*/  LEA.HI R0, R2, R2, RZ, 0x1 ;  /* 0x0000000202007211 */ /* 0x000fe200078f08ff */
        /* <DEDUP_REMOVED lines=19> */
[----:B------:R-:W-:Y:S01]  /*23d60*/  F2FP.PACK_AB R28, R28, R82 ;  /* 0x000000521c1c723e */ /* 0x000fe200000000ff */
[C---:B------:R-:W-:Y:S02]  /*23d70*/  FMUL.FTZ R98, R3.reuse, R98 ;  /* 0x0000006203627220 */ /* 0x040fe40000410000 */
[----:B------:R-:W-:Y:S01]  /*23d80*/  FMUL.FTZ R19, R3, R99 ;  /* 0x0000006303137220 */ /* 0x000fe20000410000 */
[----:B------:R-:W-:Y:S02]  /*23d90*/  SHF.R.S32.HI R3, RZ, 0x1, R0 ;  /* 0x00000001ff037819 */ /* 0x000fe40000011400 */
[----:B------:R-:W-:Y:S02]  /*23da0*/  LOP3.LUT R0, R0, 0x3fffffe, RZ, 0xc0, !PT ;  /* 0x03fffffe00007812 */ /* 0x000fe400078ec0ff */
[----:B------:R-:W-:-:S02]  /*23db0*/  SHF.L.U32 R7, R3, 0x6, RZ ;  /* 0x0000000603077819 */ /* 0x000fc400000006ff */
[----:B------:R-:W-:Y:S02]  /*23dc0*/  IADD3 R0, R2, -R0, RZ ;  /* 0x8000000002007210 */ /* 0x000fe40007ffe0ff */
[----:B------:R-:W-:Y:S02]  /*23dd0*/  LOP3.LUT R2, R7, 0xc0, RZ, 0xc0, !PT ;  /* 0x000000c007027812 */ /* 0x000fe400078ec0ff */
[----:B------:R-:W-:Y:S02]  /*23de0*/  LEA R0, R0, R5, 0x4 ;  /* 0x0000000500007211 */ /* 0x000fe400078e20ff */
[----:B------:R-:W-:Y:S02]  /*23df0*/  LOP3.LUT R5, R3, 0x1, RZ, 0xc0, !PT ;  /* 0x0000000103057812 */ /* 0x000fe400078ec0ff */
[----:B------:R-:W-:Y:S02]  /*23e00*/  LEA.HI R2, R2, R2, RZ, 0x1d ;  /* 0x0000000202027211 */ /* 0x000fe400078fe8ff */
[----:B------:R-:W-:-:S02]  /*23e10*/  ISETP.NE.U32.AND P1, PT, R5, 0x1, PT ;  /* 0x000000010500780c */ /* 0x000fc40003f25070 */
[----:B------:R-:W-:Y:S02]  /*23e20*/  LEA R0, R0, R2, 0x1 ;  /* 0x0000000200007211 */ /* 0x000fe400078e08ff */
[----:B------:R-:W-:Y:S02]  /*23e30*/  LOP3.LUT P0, RZ, R3, 0x2, RZ, 0xc0, !PT ;  /* 0x0000000203ff7812 */ /* 0x000fe4000780c0ff */
[----:B------:R-:W-:Y:S02]  /*23e40*/  SHF.L.U32 R0, R0, 0x1, RZ ;  /* 0x0000000100007819 */ /* 0x000fe400000006ff */
[----:B------:R-:W-:Y:S02]  /*23e50*/  MOV R3, 0x20 ;  /* 0x0000002000037802 */ /* 0x000fe40000000f00 */
[----:B------:R-:W-:Y:S01]  /*23e60*/  IADD3 R2, R0, -0x10, RZ ;  /* 0xfffffff000027810 */ /* 0x000fe20007ffe0ff */
[----:B------:R1:W-:Y:S01]  /*23e70*/  STS [R0+0x200], R4 ;  /* 0x0002000400007388 */ /* 0x0003e20000000800 */
[----:B------:R-:W-:-:S02]  /*23e80*/  SEL R3, R3, 0xffffffe0, !P0 ;  /* 0xffffffe003037807 */ /* 0x000fc40004000000 */
[C---:B------:R-:W-:Y:S01]  /*23e90*/  @P1 IADD3 R2, R0.reuse, 0x10, RZ ;  /* 0x0000001000021810 */ /* 0x040fe20007ffe0ff */
[----:B------:R-:W-:Y:S01]  /*23ea0*/  STS [R0], R18 ;  /* 0x0000001200007388 */ /* 0x000fe20000000800 */
[----:B------:R-:W-:Y:S02]  /*23eb0*/  F2FP.PACK_AB R25, R25, R86 ;  /* 0x000000561919723e */ /* 0x000fe400000000ff */
[----:B------:R-:W-:Y:S01]  /*23ec0*/  F2FP.PACK_AB R19, R19, R98 ;  /* 0x000000621313723e */ /* 0x000fe200000000ff */
[----:B------:R-:W-:Y:S01]  /*23ed0*/  STS [R2], R23 ;  /* 0x0000001702007388 */ /* 0x000fe20000000800 */
[----:B------:R-:W-:Y:S02]  /*23ee0*/  F2FP.PACK_AB R7, R91, R90 ;  /* 0x0000005a5b07723e */ /* 0x000fe400000000ff */
[----:B------:R-:W-:Y:S01]  /*23ef0*/  F2FP.PACK_AB R5, R95, R94 ;  /* 0x0000005e5f05723e */ /* 0x000fe200000000ff */
[----:B------:R-:W-:Y:S04]  /*23f00*/  STS [R2+0x200], R22 ;  /* 0x0002001602007388 */ /* 0x000fe80000000800 */
[----:B------:R-:W-:Y:S04]  /*23f10*/  STS [R0+0x1000], R24 ;  /* 0x0010001800007388 */ /* 0x000fe80000000800 */
[----:B------:R-:W-:Y:S04]  /*23f20*/  STS [R0+0x1200], R6 ;  /* 0x0012000600007388 */ /* 0x000fe80000000800 */
[----:B------:R-:W-:Y:S01]  /*23f30*/  STS [R2+0x1000], R51 ;  /* 0x0010003302007388 */ /* 0x000fe20000000800 */
[----:B-1----:R-:W-:-:S02]  /*23f40*/  IADD3 R4, R0, R3, RZ ;  /* 0x0000000300047210 */ /* 0x002fc40007ffe0ff */
[----:B------:R-:W-:Y:S01]  /*23f50*/  IADD3 R3, R3, R2, RZ ;  /* 0x0000000203037210 */ /* 0x000fe20007ffe0ff */
[----:B------:R-:W-:Y:S04]  /*23f60*/  STS [R2+0x1200], R16 ;  /* 0x0012001002007388 */ /* 0x000fe80000000800 */
[----:B------:R-:W-:Y:S04]  /*23f70*/  STS [R4], R50 ;  /* 0x0000003204007388 */ /* 0x000fe80000000800 */
[----:B------:R-:W-:Y:S04]  /*23f80*/  STS [R4+0x200], R49 ;  /* 0x0002003104007388 */ /* 0x000fe80000000800 */
[----:B------:R-:W-:Y:S01]  /*23f90*/  STS [R3], R47 ;  /* 0x0000002f03007388 */ /* 0x000fe20000000800 */
[----:B--2---:R-:W-:-:S03]  /*23fa0*/  ISETP.NE.AND P0, PT, R58, -0x1, PT ;  /* 0xffffffff3a00780c */ /* 0x004fc60003f05270 */
        /* <DEDUP_REMOVED lines=35> */
[----:B------:R3:W-:Y:S04]  /*241e0*/  STS [R3+0x5000], R17 ;  /* 0x0050001103007388 */ /* 0x0007e80000000800 */
[----:B------:R3:W-:Y:S04]  /*241f0*/  STS [R3+0x5200], R5 ;  /* 0x0052000503007388 */ /* 0x0007e80000000800 */
[----:B-1----:R-:W4:Y:S04]  /*24200*/  LD.E.U16 R0, [R108.64+0x1c8] ;  /* 0x0001c8046c007980 */ /* 0x002f28000c101500 */
[----:B--2---:R1:W5:Y:S04]  /*24210*/  LD.E.64 R18, [R108.64+0x90] ;  /* 0x000090046c127980 */ /* 0x004368000c101b00 */
[----:B---3--:R-:W2:Y:S04]  /*24220*/  @P0 LD.E.64 R6, [R108.64+0x88] ;  /* 0x000088046c060980 */ /* 0x008ea8000c101b00 */
[----:B------:R1:W5:Y:S04]  /*24230*/  LD.E.64 R16, [R108.64+0x70] ;  /* 0x000070046c107980 */ /* 0x000368000c101b00 */
[----:B------:R-:W3:Y:S01]  /*24240*/  @!P0 LD.E.64 R2, [R108.64+0x80] ;  /* 0x000080046c028980 */ /* 0x000ee2000c101b00 */
[----:B------:R-:W1:Y:S03]  /*24250*/  @P5 MUFU.LG2 R11, R57 ;  /* 0x00000039000b5308 */ /* 0x000e660000000c00 */
[----:B------:R-:W2:Y:S01]  /*24260*/  S2R R104, SR_CTAID.Y ;  /* 0x0000000000687919 */ /* 0x000ea20000002600 */
[----:B------:R-:W-:-:S04]  /*24270*/  MOV R24, 0x7f800000 ;  /* 0x7f80000000187802 */ /* 0x000fc80000000f00 */
[----:B------:R-:W2:Y:S01]  /*24280*/  @P4 MUFU.LG2 R10, R56 ;  /* 0x00000038000a4308 */ /* 0x000ea20000000c00 */
[----:B-1----:R-:W-:Y:S02]  /*24290*/  @P5 FMUL.FTZ R11, R11, 0.69314718246459960938 ;  /* 0x3f3172180b0b5820 */ /* 0x002fe40000410000 */
[-C--:B--2---:R-:W-:Y:S02]  /*242a0*/  @P0 IMAD R8, R7, R58.reuse, RZ ;  /* 0x0000003a07080224 */ /* 0x084fe400078e02ff */
[----:B------:R-:W-:Y:S02]  /*242b0*/  @P0 IMAD.WIDE.U32 R4, R6, R58, RZ ;  /* 0x0000003a06040225 */ /* 0x000fe400078e00ff */
[----:B------:R1:W5:Y:S02]  /*242c0*/  @!P0 LD.E.64 R6, [R108.64+0x88] ;  /* 0x000088046c068980 */ /* 0x000364000c101b00 */
[----:B------:R-:W-:Y:S01]  /*242d0*/  @P5 FFMA.FTZ R24, R53, R102, R11 ;  /* 0x0000006635185223 */ /* 0x000fe2000001000b */
[C---:B----4-:R-:W-:Y:S01]  /*242e0*/  PRMT R11, R0.reuse, 0x7770, RZ ;  /* 0x00007770000b7816 */ /* 0x050fe200000000ff */
[----:B------:R-:W2:Y:S01]  /*242f0*/  @P2 MUFU.LG2 R13, R54 ;  /* 0x00000036000d2308 */ /* 0x000ea20000000c00 */
[----:B------:R-:W-:-:S02]  /*24300*/  PRMT R0, R0, 0x7771, RZ ;  /* 0x0000777100007816 */ /* 0x000fc400000000ff */
[----:B------:R-:W-:-:S05]  /*24310*/  ISETP.NE.AND P1, PT, R11, RZ, PT ;  /* 0x000000ff0b00720c */ /* 0x000fca0003f25270 */
[----:B------:R-:W4:Y:S01]  /*24320*/  @P3 MUFU.LG2 R9, R55 ;  /* 0x0000003700093308 */ /* 0x000f220000000c00 */
[----:B------:R-:W-:Y:S01]  /*24330*/  ISETP.NE.OR P5, PT, R0, RZ, !P1 ;  /* 0x000000ff0000720c */ /* 0x000fe20004fa5670 */
[----:B------:R-:W-:Y:S01]  /*24340*/  @P4 FMUL.FTZ R10, R10, 0.69314718246459960938 ;  /* 0x3f3172180a0a4820 */ /* 0x000fe20000410000 */
[----:B------:R-:W-:Y:S01]  /*24350*/  @!P0 SHF.R.S32.HI R12, RZ, 0x1f, R104 ;  /* 0x0000001fff0c8819 */ /* 0x000fe20000011468 */
[----:B---3--:R-:W-:Y:S01]  /*24360*/  @!P0 IMAD R3, R3, R104, RZ ;  /* 0x0000006803038224 */ /* 0x008fe200078e02ff */
[----:B------:R-:W-:Y:S01]  /*24370*/  MOV R25, 0x7f800000 ;  /* 0x7f80000000197802 */ /* 0x000fe20000000f00 */
[----:B------:R-:W-:Y:S01]  /*24380*/  @P4 FFMA.FTZ R25, R53, R101, R10 ;  /* 0x0000006535194223 */ /* 0x000fe2000001000a */
[----:B------:R-:W-:Y:S01]  /*24390*/  @P0 MOV R22, R4 ;  /* 0x0000000400160202 */ /* 0x000fe20000000f00 */
[----:B------:R-:W-:Y:S02]  /*243a0*/  @!P0 IMAD R10, R2, R12, R3 ;  /* 0x0000000c020a8224 */ /* 0x000fe400078e0203 */
[----:B--2---:R-:W-:-:S02]  /*243b0*/  @P2 FMUL.FTZ R4, R13, 0.69314718246459960938 ;  /* 0x3f3172180d042820 */ /* 0x004fc40000410000 */
[----:B------:R-:W-:Y:S01]  /*243c0*/  @!P0 IMAD.WIDE.U32 R2, R2, R104, RZ ;  /* 0x0000006802028225 */ /* 0x000fe200078e00ff */
[----:B------:R-:W-:Y:S01]  /*243d0*/  BSSY B1, `(.L_x_824) ;  /* 0x0000017000017945 */ /* 0x000fe20003800000 */
[----:B------:R-:W-:Y:S02]  /*243e0*/  MOV R21, 0x7f800000 ;  /* 0x7f80000000157802 */ /* 0x000fe40000000f00 */
[----:B----4-:R-:W-:Y:S01]  /*243f0*/  @P3 FMUL.FTZ R9, R9, 0.69314718246459960938 ;  /* 0x3f31721809093820 */ /* 0x010fe20000410000 */
[----:B------:R-:W-:Y:S01]  /*24400*/  @P0 IADD3 R23, R5, R8, RZ ;  /* 0x0000000805170210 */ /* 0x000fe20007ffe0ff */
[C---:B------:R-:W-:Y:S01]  /*24410*/  @P2 FFMA.FTZ R21, R53.reuse, R103, R4 ;  /* 0x0000006735152223 */ /* 0x040fe20000010004 */
[----:B------:R-:W-:Y:S01]  /*24420*/  MOV R20, 0x7f800000 ;  /* 0x7f80000000147802 */ /* 0x000fe20000000f00 */
[----:B------:R-:W-:Y:S01]  /*24430*/  @P3 FFMA.FTZ R20, R53, R100, R9 ;  /* 0x0000006435143223 */ /* 0x000fe20000010009 */
[----:B------:R-:W-:Y:S01]  /*24440*/  PLOP3.LUT P4, PT, PT, PT, PT, 0x8, 0x0 ;  /* 0x000000000000781c */ /* 0x000fe20003f8e170 */
[----:B------:R-:W-:Y:S01]  /*24450*/  CS2R R4, SRZ ;  /* 0x0000000000047805 */ /* 0x000fe2000001ff00 */
[----:B------:R-:W-:-:S02]  /*24460*/  @!P0 IADD3 R23, R3, R10, RZ ;  /* 0x0000000a03178210 */ /* 0x000fc40007ffe0ff */
[----:B------:R-:W-:Y:S01]  /*24470*/  @!P0 MOV R22, R2 ;  /* 0x0000000200168202 */ /* 0x000fe20000000f00 */
[----:B------:R-:W-:Y:S05]  /*24480*/  @P5 BRA `(.L_x_825) ;  /* 0x000000b000005947 */ /* 0x000fea0003800000 */
[----:B-1----:R-:W-:Y:S01]  /*24490*/  ISETP.NE.AND P0, PT, R58, -0x1, PT ;  /* 0xffffffff3a00780c */ /* 0x002fe20003f05270 */
[----:B------:R-:W-:-:S12]  /*244a0*/  BSSY B0, `(.L_x_826) ;  /* 0x0000005000007945 */ /* 0x000fd80003800000 */
[----:B------:R-:W-:Y:S05]  /*244b0*/  @P0 BRA `(.L_x_827) ;  /* 0x0000003000000947 */ /* 0x000fea0003800000 */
[----:B------:R-:W2:Y:S02]  /*244c0*/  LD.E R0, [R108.64+0xb4] ;  /* 0x0000b4046c007980 */ /* 0x000ea4000c101900 */
[----:B--2---:R-:W-:-:S05]  /*244d0*/  IMAD R58, R0, R104, RZ ;  /* 0x00000068003a7224 */ /* 0x004fca00078e02ff */
[----:B------:R1:W-:Y:S02]  /*244e0*/  STL [R1+0x1d0], R58 ;  /* 0x0001d03a01007387 */ /* 0x0003e40000100800 */
.L_x_827:
[----:B------:R-:W-:Y:S05]  /*244f0*/  BSYNC B0 ;  /* 0x0000000000007941 */ /* 0x000fea0003800000 */
.L_x_826:
[----:B------:R-:W-:Y:S01]  /*24500*/  PLOP3.LUT P4, PT, PT, PT, PT, 0x80, 0x0 ;  /* 0x000000000000781c */ /* 0x000fe20003f8f070 */
[--C-:B------:R-:W-:Y:S01]  /*24510*/  IMAD.MOV.U32 R4, RZ, RZ, R58.reuse ;  /* 0x000000ffff047224 */ /* 0x100fe200078e003a */
[----:B------:R-:W-:Y:S02]  /*24520*/  SHF.R.S32.HI R5, RZ, 0x1f, R58 ;  /* 0x0000001fff057819 */ /* 0x000fe4000001143a */
[----:B------:R-:W-:-:S04]  /*24530*/  PRMT R0, RZ, 0x7610, R0 ;  /* 0x00007610ff007816 */ /* 0x000fc80000000000 */
.L_x_825:
[----:B-1----:R-:W-:Y:S05]  /*24540*/  BSYNC B1 ;  /* 0x0000000000017941 */ /* 0x002fea0003800000 */
.L_x_824:
[----:B------:R-:W-:Y:S01]  /*24550*/  LOP3.LUT P0, RZ, R0, 0xff, RZ, 0xc0, !PT ;  /* 0x000000ff00ff7812 */ /* 0x000fe2000780c0ff */
[----:B------:R1:W5:-:S12]  /*24560*/  LD.E.64 R2, [R108.64+0xa0] ;  /* 0x0000a0046c027980 */ /* 0x000358000c101b00 */
[----:B------:R-:W2:Y:S01]  /*24570*/  @P0 LD.E.64 R8, [R108.64+0xb0] ;  /* 0x0000b0046c080980 */ /* 0x000ea2000c101b00 */
[----:B------:R-:W-:Y:S01]  /*24580*/  @P0 MOV R10, 0x1 ;  /* 0x00000001000a0802 */ /* 0x000fe20000000f00 */
[----:B--2---:R-:W-:Y:S01]  /*24590*/  @P0 IMAD R0, R9, R8, RZ ;  /* 0x0000000809000224 */ /* 0x004fe200078e02ff */
[----:B------:R-:W-:Y:S05]  /*245a0*/  @P0 BRA `(.L_x_828) ;  /* 0x0000005000000947 */ /* 0x000fea0003800000 */
[----:B-1----:R-:W2:Y:S04]  /*245b0*/  @P1 LD.E R0, [R108.64+0xd4] ;  /* 0x0000d4046c001980 */ /* 0x002ea8000c101900 */
[----:B------:R-:W2:Y:S04]  /*245c0*/  LD.E R10, [R108.64+0x60] ;  /* 0x000060046c0a7980 */ /* 0x000ea8000c101900 */
[----:B------:R-:W2:Y:S01]  /*245d0*/  @!P1 LD.E R0, [R108.64+0xb4] ;  /* 0x0000b4046c009980 */ /* 0x000ea2000c101900 */
[----:B------:R-:W-:Y:S01]  /*245e0*/  MOV R8, 0x1 ;  /* 0x0000000100087802 */ /* 0x000fe20000000f00 */
[----:B--2---:R-:W-:-:S02]  /*245f0*/  IMAD R10, R0, R10, RZ ;  /* 0x0000000a000a7224 */ /* 0x004fc400078e02ff */
.L_x_828:
[----:B-1----:R-:W-:Y:S01]  /*24600*/  WARPSYNC 0xffffffff ;  /* 0xffffffff00007948 */ /* 0x002fe20003800000 */
[----:B------:R-:W-:Y:S01]  /*24610*/  BAR.SYNC.DEFER_BLOCKING 0x0 ;  /* 0x0000000000007b1d */ /* 0x000fe20000010000 */
[----:B------:R-:W-:Y:S01]  /*24620*/  LOP3.LUT R11, R80, 0xffffffe0, RZ, 0xc0, !PT ;  /* 0xffffffe0500b7812 */ /* 0x000fe200078ec0ff */
[----:B------:R-:W-:-:S04]  /*24630*/  IMAD R9, R104, R10, RZ ;  /* 0x0000000a68097224 */ /* 0x000fc800078e02ff */
[----:B------:R-:W1:Y:S01]  /*24640*/  S2R R27, SR_CTAID.X ;  /* 0x00000000001b7919 */ /* 0x000e620000002500 */
[----:B------:R-:W-:Y:S01]  /*24650*/  IMAD.IADD R11, R83, 0x1, -R11 ;  /* 0x00000001530b7824 */ /* 0x000fe200078e0a0b */
[----:B------:R-:W-:Y:S01]  /*24660*/  SEL R9, R9, RZ, !P4 ;  /* 0x000000ff09097207 */ /* 0x000fe20006000000 */
[----:B------:R-:W-:Y:S01]  /*24670*/  BSSY B0, `(.L_x_829) ;  /* 0x0000045000007945 */ /* 0x000fe20003800000 */
[----:B------:R-:W2:Y:S02]  /*24680*/  S2R R26, SR_CTAID.Z ;  /* 0x00000000001a7919 */ /* 0x000ea40000002700 */
[----:B------:R-:W-:Y:S02]  /*24690*/  LOP3.LUT P2, RZ, R11, 0x3, RZ, 0xc0, !PT ;  /* 0x000000030bff7812 */ /* 0x000fe4000784c0ff */
[----:B------:R3:W4:Y:S04]  /*246a0*/  LDS.128 R36, [R195] ;  /* 0x00000000c3247984 */ /* 0x0007280000000c00 */
[----:B------:R3:W3:Y:S01]  /*246b0*/  LDS.128 R48, [R195+0x800] ;  /* 0x00080000c3307984 */ /* 0x0006e20000000c00 */
[----:B-1----:R-:W-:-:S03]  /*246c0*/  IMAD R10, R27, R8, RZ ;  /* 0x000000081b0a7224 */ /* 0x002fc600078e02ff */
[----:B------:R1:W1:Y:S01]  /*246d0*/  LDS.128 R64, [R195+0x1000] ;  /* 0x00100000c3407984 */ /* 0x0002620000000c00 */
[----:B--2---:R-:W-:-:S03]  /*246e0*/  IMAD R9, R26, R0, R9 ;  /* 0x000000001a097224 */ /* 0x004fc600078e0209 */
[----:B------:R2:W1:Y:S01]  /*246f0*/  LDS.128 R76, [R195+0x1800] ;  /* 0x00180000c34c7984 */ /* 0x0004620000000c00 */
[----:B------:R-:W-:-:S03]  /*24700*/  IMAD.SHL.U32 R0, R10, 0x80, RZ ;  /* 0x000000800a007824 */ /* 0x000fc600078e00ff */
[----:B------:R2:W1:Y:S02]  /*24710*/  LDS.128 R32, [R195+0x2000] ;  /* 0x00200000c3207984 */ /* 0x0004640000000c00 */
[--C-:B------:R-:W-:Y:S02]  /*24720*/  IADD3 R13, P1, P0, R0, R4, R9.reuse ;  /* 0x00000004000d7210 */ /* 0x100fe4000783e009 */
[----:B------:R2:W1:Y:S01]  /*24730*/  LDS.128 R44, [R195+0x2800] ;  /* 0x00280000c32c7984 */ /* 0x0004620000000c00 */
[----:B------:R-:W-:Y:S02]  /*24740*/  SHF.R.S32.HI R4, RZ, 0x1f, R0 ;  /* 0x0000001fff047819 */ /* 0x000fe40000011400 */
[----:B------:R-:W-:Y:S01]  /*24750*/  SHF.R.S32.HI R0, RZ, 0x1f, R9 ;  /* 0x0000001fff007819 */ /* 0x000fe20000011409 */
[----:B------:R2:W1:Y:S03]  /*24760*/  LDS.128 R60, [R195+0x3000] ;  /* 0x00300000c33c7984 */ /* 0x0004660000000c00 */
[----:B------:R-:W-:Y:S01]  /*24770*/  IADD3.X R4, R4, R5, R0, P1, P0 ;  /* 0x0000000504047210 */ /* 0x000fe20000fe0400 */
        /* <DEDUP_REMOVED lines=21> */
[C---:B------:R-:W-:Y:S02]  /*248d0*/  IADD3 R9, R0.reuse, 0x8, RZ ;  /* 0x0000000800097810 */ /* 0x040fe40007ffe0ff */
[C---:B------:R-:W-:Y:S02]  /*248e0*/  IADD3 R5, R0.reuse, 0x40, RZ ;  /* 0x0000004000057810 */ /* 0x040fe40007ffe0ff */
[C---:B------:R-:W-:Y:S02]  /*248f0*/  IADD3 R11, R0.reuse, 0x48, RZ ;  /* 0x00000048000b7810 */ /* 0x040fe40007ffe0ff */
[-C--:B---3--:R-:W-:Y:S02]  /*24900*/  ISETP.GE.AND P6, PT, R0, R12.reuse, PT ;  /* 0x0000000c0000720c */ /* 0x088fe40003fc6270 */
[-C--:B------:R-:W-:Y:S02]  /*24910*/  ISETP.GE.AND P5, PT, R9, R12.reuse, PT ;  /* 0x0000000c0900720c */ /* 0x080fe40003fa6270 */
[----:B------:R-:W-:-:S02]  /*24920*/  ISETP.GE.AND P4, PT, R5, R12, PT ;  /* 0x0000000c0500720c */ /* 0x000fc40003f86270 */
[----:B------:R-:W-:-:S07]  /*24930*/  ISETP.GE.AND P3, PT, R11, R12, PT ;  /* 0x0000000c0b00720c */ /* 0x000fce0003f66270 */
[-C--:B------:R-:W-:Y:S02]  /*24940*/  @!P6 IMAD R0, R0, R8.reuse, RZ ;  /* 0x000000080000e224 */ /* 0x080fe400078e02ff */
[-C--:B------:R-:W-:Y:S02]  /*24950*/  @!P5 IMAD R9, R9, R8.reuse, RZ ;  /* 0x000000080909d224 */ /* 0x080fe400078e02ff */
[-C--:B------:R-:W-:Y:S01]  /*24960*/  @!P4 IMAD R14, R5, R8.reuse, RZ ;  /* 0x00000008050ec224 */ /* 0x080fe200078e02ff */
[----:B------:R-:W-:Y:S01]  /*24970*/  @!P6 IADD3 R12, P0, R0, R13, RZ ;  /* 0x0000000d000ce210 */ /* 0x000fe20007f1e0ff */
[----:B------:R-:W-:-:S03]  /*24980*/  @!P3 IMAD R5, R11, R8, RZ ;  /* 0x000000080b05b224 */ /* 0x000fc600078e02ff */
[----:B------:R-:W-:Y:S02]  /*24990*/  @!P6 LEA.HI.X.SX32 R15, R0, R4, 0x1, P0 ;  /* 0x00000004000fe211 */ /* 0x000fe400000f0eff */
[C---:B-----5:R-:W-:Y:S02]  /*249a0*/  @!P6 LEA R10, P0, R12.reuse, R2, 0x2 ;  /* 0x000000020c0ae211 */ /* 0x060fe400078010ff */
[----:B------:R-:W-:Y:S02]  /*249b0*/  @!P5 IADD3 R0, P2, R9, R13, RZ ;  /* 0x0000000d0900d210 */ /* 0x000fe40007f5e0ff */
[----:B------:R-:W-:Y:S02]  /*249c0*/  @!P6 LEA.HI.X R11, R12, R3, R15, 0x2, P0 ;  /* 0x000000030c0be211 */ /* 0x000fe400000f140f */
[-C--:B------:R-:W-:Y:S02]  /*249d0*/  @!P4 IADD3 R12, P1, R14, R13.reuse, RZ ;  /* 0x0000000d0e0cc210 */ /* 0x080fe40007f3e0ff */
[----:B------:R-:W-:Y:S01]  /*249e0*/  @!P3 IADD3 R13, P0, R5, R13, RZ ;  /* 0x0000000d050db210 */ /* 0x000fe20007f1e0ff */
[----:B------:R3:W-:Y:S01]  /*249f0*/  @!P6 ST.E [R10.64], R24 ;  /* 0x000000180a00e985 */ /* 0x0007e2000c101904 */
[----:B------:R-:W-:-:S02]  /*24a00*/  @!P5 LEA.HI.X.SX32 R9, R9, R4, 0x1, P2 ;  /* 0x000000040909d211 */ /* 0x000fc400010f0eff */
[----:B------:R-:W-:Y:S02]  /*24a10*/  @!P4 LEA.HI.X.SX32 R15, R14, R4, 0x1, P1 ;  /* 0x000000040e0fc211 */ /* 0x000fe400008f0eff */
[----:B------:R-:W-:Y:S02]  /*24a20*/  @!P5 LEA R8, P2, R0, R2, 0x2 ;  /* 0x000000020008d211 */ /* 0x000fe400078410ff */
[----:B------:R-:W-:Y:S02]  /*24a30*/  @!P3 LEA.HI.X.SX32 R14, R5, R4, 0x1, P0 ;  /* 0x00000004050eb211 */ /* 0x000fe400000f0eff */
[-C--:B------:R-:W-:Y:S02]  /*24a40*/  @!P4 LEA R4, P1, R12, R2.reuse, 0x2 ;  /* 0x000000020c04c211 */ /* 0x080fe400078210ff */
[----:B------:R-:W-:Y:S02]  /*24a50*/  @!P3 LEA R2, P0, R13, R2, 0x2 ;  /* 0x000000020d02b211 */ /* 0x000fe400078010ff */
[----:B------:R-:W-:-:S02]  /*24a60*/  @!P5 LEA.HI.X R9, R0, R3, R9, 0x2, P2 ;  /* 0x000000030009d211 */ /* 0x000fc400010f1409 */
[-C--:B------:R-:W-:Y:S02]  /*24a70*/  @!P4 LEA.HI.X R5, R12, R3.reuse, R15, 0x2, P1 ;  /* 0x000000030c05c211 */ /* 0x080fe400008f140f */
[----:B------:R-:W-:Y:S01]  /*24a80*/  @!P3 LEA.HI.X R3, R13, R3, R14, 0x2, P0 ;  /* 0x000000030d03b211 */ /* 0x000fe200000f140e */
[----:B------:R3:W-:Y:S04]  /*24a90*/  @!P5 ST.E [R8.64], R25 ;  /* 0x000000190800d985 */ /* 0x0007e8000c101904 */
[----:B------:R3:W-:Y:S04]  /*24aa0*/  @!P4 ST.E [R4.64], R20 ;  /* 0x000000140400c985 */ /* 0x0007e8000c101904 */
[----:B------:R3:W-:Y:S02]  /*24ab0*/  @!P3 ST.E [R2.64], R21 ;  /* 0x000000150200b985 */ /* 0x0007e4000c101904 */
.L_x_830:
[----:B---34-:R-:W-:Y:S05]  /*24ac0*/  BSYNC B0 ;  /* 0x0000000000007941 */ /* 0x018fea0003800000 */
.L_x_829:
[----:B------:R-:W3:Y:S04]  /*24ad0*/  LDL.LU R4, [R1+0x1dc] ;  /* 0x0001dc0001047983 */ /* 0x000ee80000300800 */
[----:B------:R-:W4:Y:S04]  /*24ae0*/  LDL R21, [R1] ;  /* 0x0000000001157983 */ /* 0x000f280000100800 */
[----:B------:R2:W5:Y:S04]  /*24af0*/  LDL.64 R24, [R1+0x1e0] ;  /* 0x0001e00001187983 */ /* 0x0005680000100a00 */
[----:B------:R2:W5:Y:S04]  /*24b00*/  LDL R20, [R1+0x30] ;  /* 0x0000300001147983 */ /* 0x0005680000100800 */
[----:B------:R2:W5:Y:S04]  /*24b10*/  LDL R15, [R1+0x34] ;  /* 0x00003400010f7983 */ /* 0x0005680000100800 */
[----:B------:R2:W5:Y:S01]  /*24b20*/  LD.E R0, [R108.64+0xc0] ;  /* 0x0000c0046c007980 */ /* 0x000562000c101900 */
[----:B------:R-:W-:Y:S01]  /*24b30*/  SHF.R.S32.HI R5, RZ, 0x1f, R26 ;  /* 0x0000001fff057819 */ /* 0x000fe2000001141a */
[----:B------:R-:W-:Y:S01]  /*24b40*/  BSSY B0, `(.L_x_831) ;  /* 0x0000018000007945 */ /* 0x000fe20003800000 */
[----:B---3--:R-:W-:Y:S01]  /*24b50*/  IMAD R14, R27, -0x80, R4 ;  /* 0xffffff801b0e7824 */ /* 0x008fe200078e0204 */
[----:B----45:R-:W-:-:S02]  /*24b60*/  IADD3 R2, P0, R21, R22, RZ ;  /* 0x0000001615027210 */ /* 0x030fc40007f1e0ff */
[----:B------:R-:W-:-:S04]  /*24b70*/  SHF.R.S32.HI R3, RZ, 0x1f, R21 ;  /* 0x0000001fff037819 */ /* 0x000fc80000011415 */
[----:B------:R-:W-:Y:S02]  /*24b80*/  IADD3.X R3, R3, R23, RZ, P0, !PT ;  /* 0x0000001703037210 */ /* 0x000fe400007fe4ff */
[----:B------:R-:W-:Y:S01]  /*24b90*/  ISETP.GE.AND P0, PT, R81, R14, PT ;  /* 0x0000000e5100720c */ /* 0x000fe20003f06270 */
[-C--:B------:R-:W-:Y:S02]  /*24ba0*/  IMAD R4, R19, R26.reuse, RZ ;  /* 0x0000001a13047224 */ /* 0x080fe400078e02ff */
[----:B------:R-:W-:-:S04]  /*24bb0*/  IMAD.WIDE.U32 R10, R18, R26, R2 ;  /* 0x0000001a120a7225 */ /* 0x000fc800078e0002 */
[----:B------:R-:W-:-:S05]  /*24bc0*/  IMAD R4, R18, R5, R4 ;  /* 0x0000000512047224 */ /* 0x000fca00078e0204 */
[----:B------:R-:W-:Y:S01]  /*24bd0*/  IADD3 R5, R11, R4, RZ ;  /* 0x000000040b057210 */ /* 0x000fe20007ffe0ff */
        /* <DEDUP_REMOVED lines=11> */
[----:B------:R2:W-:Y:S04]  /*24c90*/  @!P3 ST.E.128 [R2.64], R36 ;  /* 0x000000240200b985 */ /* 0x0005e8000c101d04 */
[----:B-1----:R2:W-:Y:S04]  /*24ca0*/  @!P2 ST.E.128 [R2.64+0x40], R32 ;  /* 0x000040200200a985 */ /* 0x0025e8000c101d04 */
[----:B------:R2:W-:Y:S02]  /*24cb0*/  @!P1 ST.E.128 [R2.64+0x80], R28 ;  /* 0x0000801c02009985 */ /* 0x0005e4000c101d04 */
.L_x_832:
[----:B--2---:R-:W-:Y:S05]  /*24cc0*/  BSYNC B0 ;  /* 0x0000000000007941 */ /* 0x004fea0003800000 */
.L_x_831:
[----:B------:R-:W-:Y:S01]  /*24cd0*/  LEA.HI.SX32 R2, R52, 0x20, 0x1e ;  /* 0x0000002034027811 */ /* 0x000fe200078ff2ff */
[----:B------:R-:W-:Y:S03]  /*24ce0*/  BSSY B0, `(.L_x_833) ;  /* 0x0000013000007945 */ /* 0x000fe60003800000 */
[----:B------:R-:W-:-:S13]  /*24cf0*/  ISETP.GE.AND P0, PT, R2, R14, PT ;  /* 0x0000000e0200720c */ /* 0x000fda0003f06270 */
[----:B------:R-:W-:Y:S05]  /*24d00*/  @P0 BRA `(.L_x_834) ;  /* 0x0000010000000947 */ /* 0x000fea0003800000 */
[----:B------:R-:W-:Y:S02]  /*24d10*/  IADD3 R12, P0, R24, 0x20, RZ ;  /* 0x00000020180c7810 */ /* 0x000fe40007f1e0ff */
[----:B------:R-:W-:Y:S02]  /*24d20*/  MOV R3, R5 ;  /* 0x0000000500037202 */ /* 0x000fe40000000f00 */
[-C--:B------:R-:W-:Y:S01]  /*24d30*/  ISETP.GE.AND P2, PT, R21, R0.reuse, PT ;  /* 0x000000001500720c */ /* 0x080fe20003f46270 */
[----:B------:R-:W-:Y:S01]  /*24d40*/  IMAD.X R2, RZ, RZ, R25, P0 ;  /* 0x000000ffff027224 */ /* 0x000fe200000e0619 */
[-C--:B------:R-:W-:Y:S02]  /*24d50*/  ISETP.GE.AND P1, PT, R20, R0.reuse, PT ;  /* 0x000000001400720c */ /* 0x080fe40003f26270 */
[----:B------:R-:W-:Y:S01]  /*24d60*/  ISETP.GE.AND P0, PT, R15, R0, PT ;  /* 0x000000000f00720c */ /* 0x000fe20003f06270 */
[----:B------:R-:W-:Y:S02]  /*24d70*/  IMAD R13, R2, R6, RZ ;  /* 0x00000006020d7224 */ /* 0x000fe400078e02ff */
[----:B------:R-:W-:-:S04]  /*24d80*/  IMAD.MOV.U32 R2, RZ, RZ, R10 ;  /* 0x000000ffff027224 */ /* 0x000fc800078e000a */
[----:B------:R-:W-:-:S04]  /*24d90*/  IMAD.WIDE.U32 R8, R6, R12, R2 ;  /* 0x0000000c06087225 */ /* 0x000fc800078e0002 */
[----:B------:R-:W-:Y:S01]  /*24da0*/  IMAD R3, R7, R12, R13 ;  /* 0x0000000c07037224 */ /* 0x000fe200078e020d */
[----:B------:R-:W-:-:S03]  /*24db0*/  LEA R2, P3, R8, R16, 0x1 ;  /* 0x0000001008027211 */ /* 0x000fc600078608ff */
[----:B------:R-:W-:-:S05]  /*24dc0*/  IMAD.IADD R3, R9, 0x1, R3 ;  /* 0x0000000109037824 */ /* 0x000fca00078e0203 */
[----:B------:R-:W-:-:S05]  /*24dd0*/  LEA.HI.X R3, R8, R17, R3, 0x1, P3 ;  /* 0x0000001108037211 */ /* 0x000fca00018f0c03 */
[----:B------:R2:W-:Y:S04]  /*24de0*/  @!P2 ST.E.128 [R2.64], R48 ;  /* 0x000000300200a985 */ /* 0x0005e8000c101d04 */
[----:B-1----:R2:W-:Y:S04]  /*24df0*/  @!P1 ST.E.128 [R2.64+0x40], R44 ;  /* 0x0000402c02009985 */ /* 0x0025e8000c101d04 */
[----:B------:R2:W-:Y:S02]  /*24e00*/  @!P0 ST.E.128 [R2.64+0x80], R40 ;  /* 0x0000802802008985 */ /* 0x0005e4000c101d04 */
.L_x_834:
[----:B------:R-:W-:Y:S05]  /*24e10*/  BSYNC B0 ;  /* 0x0000000000007941 */ /* 0x000fea0003800000 */
.L_x_833:
[----:B--2---:R-:W-:Y:S01]  /*24e20*/  LEA.HI.SX32 R2, R52, 0x40, 0x1e ;  /* 0x0000004034027811 */ /* 0x004fe200078ff2ff */
        /* <DEDUP_REMOVED lines=16> */
[----:B-1----:R1:W-:Y:S04]  /*24f30*/  @!P2 ST.E.128 [R2.64], R64 ;  /* 0x000000400200a985 */ /* 0x0023e8000c101d04 */
[----:B------:R1:W-:Y:S04]  /*24f40*/  @!P1 ST.E.128 [R2.64+0x40], R60 ;  /* 0x0000403c02009985 */ /* 0x0003e8000c101d04 */
[----:B------:R1:W-:Y:S02]  /*24f50*/  @!P0 ST.E.128 [R2.64+0x80], R56 ;  /* 0x0000803802008985 */ /* 0x0003e4000c101d04 */
.L_x_836:
[----:B------:R-:W-:Y:S05]  /*24f60*/  BSYNC B0 ;  /* 0x0000000000007941 */ /* 0x000fea0003800000 */
.L_x_835:
[----:B-1----:R-:W-:Y:S01]  /*24f70*/  LEA.HI.SX32 R2, R52, 0x60, 0x1e ;  /* 0x0000006034027811 */ /* 0x002fe200078ff2ff */
[----:B------:R-:W-:Y:S01]  /*24f80*/  IMAD.MOV.U32 R3, RZ, RZ, 0x0 ;  /* 0x00000000ff037424 */ /* 0x000fe200078e00ff */
[----:B------:R-:W-:-:S02]  /*24f90*/  MOV R12, 0x70 ;  /* 0x00000070000c7802 */ /* 0x000fc40000000f00 */
[----:B------:R-:W-:-:S03]  /*24fa0*/  ISETP.GE.AND P0, PT, R2, R14, PT ;  /* 0x0000000e0200720c */ /* 0x000fc60003f06270 */
[----:B------:R-:W-:-:S10]  /*24fb0*/  IMAD.MOV.U32 R2, RZ, RZ, R12 ;  /* 0x000000ffff027224 */ /* 0x000fd400078e000c */
[----:B------:R-:W-:Y:S05]  /*24fc0*/  @P0 RET.REL.NODEC R2 `(_ZN5flash16flash_fwd_kernelI23Flash_fwd_kernel_traitsILi96ELi128ELi64ELi4ELb0ELb0EN7cutlass6half_tE19Flash_kernel_traitsILi96ELi128ELi64ELi4ES3_EELb1ELb0ELb1ELb0ELb0ELb0ELb0ELb1EEEvNS_16Flash_fwd_paramsE) ;  /* 0xfffdb03002000950 */ /* 0x000fea0003c3ffff */
[----:B------:R-:W-:Y:S02]  /*24fd0*/  IADD3 R8, P0, R24, 0x60, RZ ;  /* 0x0000006018087810 */ /* 0x000fe40007f1e0ff */
[----:B------:R-:W-:Y:S02]  /*24fe0*/  MOV R3, R5 ;  /* 0x0000000500037202 */ /* 0x000fe40000000f00 */
[-C--:B------:R-:W-:Y:S01]  /*24ff0*/  ISETP.GE.AND P1, PT, R21, R0.reuse, PT ;  /* 0x000000001500720c */ /* 0x080fe20003f26270 */
[----:B------:R-:W-:Y:S01]  /*25000*/  IMAD.X R2, RZ, RZ, R25, P0 ;  /* 0x000000ffff027224 */ /* 0x000fe200000e0619 */
[----:B------:R-:W-:-:S03]  /*25010*/  ISETP.GE.AND P0, PT, R20, R0, PT ;  /* 0x000000001400720c */ /* 0x000fc60003f06270 */
[----:B------:R-:W-:Y:S02]  /*25020*/  IMAD R9, R2, R6, RZ ;  /* 0x0000000602097224 */ /* 0x000fe400078e02ff */
[----:B------:R-:W-:-:S04]  /*25030*/  IMAD.MOV.U32 R2, RZ, RZ, R10 ;  /* 0x000000ffff027224 */ /* 0x000fc800078e000a */
[----:B------:R-:W-:-:S04]  /*25040*/  IMAD.WIDE.U32 R4, R6, R8, R2 ;  /* 0x0000000806047225 */ /* 0x000fc800078e0002 */
[----:B------:R-:W-:Y:S01]  /*25050*/  IMAD R3, R7, R8, R9 ;  /* 0x0000000807037224 */ /* 0x000fe200078e0209 */
[----:B------:R-:W-:-:S03]  /*25060*/  LEA R2, P2, R4, R16, 0x1 ;  /* 0x0000001004027211 */ /* 0x000fc600078408ff */
[----:B------:R-:W-:Y:S02]  /*25070*/  IMAD.IADD R3, R5, 0x1, R3 ;  /* 0x0000000105037824 */ /* 0x000fe400078e0203 */
[----:B------:R-:W-:-:S03]  /*25080*/  IMAD.MOV.U32 R5, RZ, RZ, 0x0 ;  /* 0x00000000ff057424 */ /* 0x000fc600078e00ff */
[----:B------:R-:W-:Y:S02]  /*25090*/  LEA.HI.X R3, R4, R17, R3, 0x1, P2 ;  /* 0x0000001104037211 */ /* 0x000fe400010f0c03 */
[----:B------:R-:W-:-:S03]  /*250a0*/  MOV R4, R12 ;  /* 0x0000000c00047202 */ /* 0x000fc60000000f00 */
[----:B------:R1:W-:Y:S01]  /*250b0*/  @!P0 ST.E.128 [R2.64+0x40], R72 ;  /* 0x0000404802008985 */ /* 0x0003e2000c101d04 */
[----:B------:R-:W-:-:S03]  /*250c0*/  ISETP.GE.AND P0, PT, R15, R0, PT ;  /* 0x000000000f00720c */ /* 0x000fc60003f06270 */
[----:B------:R1:W-:Y:S10]  /*250d0*/  @!P1 ST.E.128 [R2.64], R76 ;  /* 0x0000004c02009985 */ /* 0x0003f4000c101d04 */
[----:B------:R-:W-:Y:S05]  /*250e0*/  @P0 RET.REL.NODEC R4 `(_ZN5flash16flash_fwd_kernelI23Flash_fwd_kernel_traitsILi96ELi128ELi64ELi4ELb0ELb0EN7cutlass6half_tE19Flash_kernel_traitsILi96ELi128ELi64ELi4ES3_EELb1ELb0ELb1ELb0ELb0ELb0ELb0ELb1EEEvNS_16Flash_fwd_paramsE) ;  /* 0xfffdaf1004000950 */ /* 0x000fea0003c3ffff */
[----:B------:R2:W-:Y:S02]  /*250f0*/  ST.E.128 [R2.64+0x80], R68 ;  /* 0x0000804402007985 */ /* 0x0005e4000c101d04 */
[----:B-12---:R-:W-:-:S02]  /*25100*/  MOV R2, R12 ;  /* 0x0000000c00027202 */ /* 0x006fc40000000f00 */
[----:B------:R-:W-:-:S04]  /*25110*/  MOV R3, 0x0 ;  /* 0x0000000000037802 */ /* 0x000fc80000000f00 */
[----:B------:R-:W-:Y:S05]  /*25120*/  RET.REL.NODEC R2 `(_ZN5flash16flash_fwd_kernelI23Flash_fwd_kernel_traitsILi96ELi128ELi64ELi4ELb0ELb0EN7cutlass6half_tE19Flash_kernel_traitsILi96ELi128ELi64ELi4ES3_EELb1ELb0ELb1ELb0ELb0ELb0ELb0ELb1EEEvNS_16Flash_fwd_paramsE) ;  /* 0xfffdaed002007950 */ /* 0x000fea0003c3ffff */
.L_x_822:
[----:B------:R2:W5:Y:S01]  /*25130*/  LDL R0, [R1+0x15c] ;  /* 0x00015c0001007983 */ /* 0x0005620000100800 */
[----:B------:R-:W-:Y:S02]  /*25140*/  MOV R3, 0x2 ;  /* 0x0000000200037802 */ /* 0x000fe40000000f00 */
[----:B------:R-:W-:Y:S02]  /*25150*/  MOV R2, 0x25170 ;  /* 0x0002517000027802 */ /* 0x000fe40000000f00 */
[----:B-12--5:R-:W-:Y:S05]  /*25160*/  CALL.REL.NOINC `($__internal_0_$__cuda_sm70_shflsync_bfly_p) ;  /* 0x0000027000007944 */ /* 0x026fea0003c00000 */
[----:B------:R-:W-:Y:S01]  /*25170*/  MOV R5, R9 ;  /* 0x0000000900057202 */ /* 0x000fe20000000f00 */
[----:B------:R-:W-:Y:S05]  /*25180*/  BRA `(.L_x_837) ;  /* 0xffffe01000007947 */ /* 0x000fea000383ffff */
.L_x_823:
[----:B------:R-:W-:Y:S01]  /*25190*/  IMAD.MOV.U32 R0, RZ, RZ, R5 ;  /* 0x000000ffff007224 */ /* 0x000fe200078e0005 */
[----:B------:R-:W-:Y:S02]  /*251a0*/  MOV R3, 0x1 ;  /* 0x0000000100037802 */ /* 0x000fe40000000f00 */
[----:B------:R-:W-:Y:S02]  /*251b0*/  MOV R2, 0x251d0 ;  /* 0x000251d000027802 */ /* 0x000fe40000000f00 */
[----:B-1---5:R-:W-:Y:S05]  /*251c0*/  CALL.REL.NOINC `($__internal_0_$__cuda_sm70_shflsync_bfly_p) ;  /* 0x0000021000007944 */ /* 0x022fea0003c00000 */
[----:B------:R1:W5:Y:S01]  /*251d0*/  LDL R0, [R1+0x170] ;  /* 0x0001700001007983 */ /* 0x0003620000100800 */
[----:B------:R-:W-:Y:S01]  /*251e0*/  FADD.FTZ R57, R5, R9 ;  /* 0x0000000905397221 */ /* 0x000fe20000010000 */
[----:B------:R-:W-:Y:S02]  /*251f0*/  MOV R3, 0x2 ;  /* 0x0000000200037802 */ /* 0x000fe40000000f00 */
[----:B------:R-:W-:-:S02]  /*25200*/  MOV R2, 0x25220 ;  /* 0x0002522000027802 */ /* 0x000fc40000000f00 */
[----:B-1---5:R-:W-:Y:S05]  /*25210*/  CALL.REL.NOINC `($__internal_0_$__cuda_sm70_shflsync_bfly_p) ;  /* 0x000001c000007944 */ /* 0x022fea0003c00000 */
[----:B------:R-:W2:Y:S01]  /*25220*/  LDL.LU R0, [R1+0x170] ;  /* 0x0001700001007983 */ /* 0x000ea20000300800 */
[----:B------:R-:W-:-:S02]  /*25230*/  MOV R3, 0x1 ;  /* 0x0000000100037802 */ /* 0x000fc40000000f00 */
[----:B------:R-:W-:Y:S01]  /*25240*/  MOV R2, 0x25270 ;  /* 0x0002527000027802 */ /* 0x000fe20000000f00 */
[----:B--2---:R-:W-:Y:S02]  /*25250*/  FADD.FTZ R0, R0, R9 ;  /* 0x0000000900007221 */ /* 0x004fe40000010000 */
[----:B------:R-:W-:Y:S05]  /*25260*/  CALL.REL.NOINC `($__internal_0_$__cuda_sm70_shflsync_bfly_p) ;  /* 0x0000017000007944 */ /* 0x000fea0003c00000 */
[----:B------:R-:W-:Y:S02]  /*25270*/  FADD.FTZ R56, R0, R9 ;  /* 0x0000000900387221 */ /* 0x000fe40000010000 */
[----:B------:R1:W5:Y:S01]  /*25280*/  LDL R0, [R1+0x28] ;  /* 0x0000280001007983 */ /* 0x0003620000100800 */
[----:B------:R-:W-:Y:S02]  /*25290*/  MOV R3, 0x2 ;  /* 0x0000000200037802 */ /* 0x000fe40000000f00 */
[----:B------:R-:W-:Y:S02]  /*252a0*/  MOV R2, 0x252c0 ;  /* 0x000252c000027802 */ /* 0x000fe40000000f00 */
[----:B-1---5:R-:W-:Y:S05]  /*252b0*/  CALL.REL.NOINC `($__internal_0_$__cuda_sm70_shflsync_bfly_p) ;  /* 0x0000012000007944 */ /* 0x022fea0003c00000 */
[----:B------:R-:W2:Y:S01]  /*252c0*/  LDL.LU R0, [R1+0x28] ;  /* 0x0000280001007983 */ /* 0x000ea20000300800 */
[----:B------:R-:W-:Y:S02]  /*252d0*/  MOV R3, 0x1 ;  /* 0x0000000100037802 */ /* 0x000fe40000000f00 */
[----:B------:R-:W-:Y:S01]  /*252e0*/  MOV R2, 0x25320 ;  /* 0x0002532000027802 */ /* 0x000fe20000000f00 */
[----:B--2---:R-:W-:-:S05]  /*252f0*/  FADD.FTZ R55, R0, R9 ;  /* 0x0000000900377221 */ /* 0x004fca0000010000 */
[----:B------:R-:W-:Y:S02]  /*25300*/  MOV R0, R55 ;  /* 0x0000003700007202 */ /* 0x000fe40000000f00 */
[----:B------:R-:W-:Y:S05]  /*25310*/  CALL.REL.NOINC `($__internal_0_$__cuda_sm70_shflsync_bfly_p) ;  /* 0x000000c000007944 */ /* 0x000fea0003c00000 */
[----:B------:R1:W5:Y:S01]  /*25320*/  LDL R0, [R1+0x2c] ;  /* 0x00002c0001007983 */ /* 0x0003620000100800 */
[----:B------:R-:W-:Y:S01]  /*25330*/  FADD.FTZ R55, R55, R9 ;  /* 0x0000000937377221 */ /* 0x000fe20000010000 */
        /* <DEDUP_REMOVED lines=9> */
[----:B------:R-:W-:Y:S05]  /*253d0*/  BRA `(.L_x_838) ;  /* 0xffffdef000007947 */ /* 0x000fea000383ffff */
        .weak           $__internal_0_$__cuda_sm70_shflsync_bfly_p
        .type           $__internal_0_$__cuda_sm70_shflsync_bfly_p,@function
        .size           $__internal_0_$__cuda_sm70_shflsync_bfly_p,(.L_x_1022 - $__internal_0_$__cuda_sm70_shflsync_bfly_p)
$__internal_0_$__cuda_sm70_shflsync_bfly_p:
[----:B------:R-:W-:Y:S04]  /*253e0*/  WARPSYNC R7 ;  /* 0x0000000700007348 */ /* 0x000fe80003800000 */
[----:B------:R1:W2:Y:S02]  /*253f0*/  SHFL.BFLY PT, R9, R0, R3, R8 ;  /* 0x0c00000300097389 */ /* 0x0002a400000e0008 */
[----:B-1----:R-:W-:-:S04]  /*25400*/  MOV R3, 0x0 ;  /* 0x0000000000037802 */ /* 0x002fc80000000f00 */
[----:B--2---:R-:W-:Y:S05]  /*25410*/  RET.REL.NODEC R2 `(_ZN5flash16flash_fwd_kernelI23Flash_fwd_kernel_traitsILi96ELi128ELi64ELi4ELb0ELb0EN7cutlass6half_tE19Flash_kernel_traitsILi96ELi128ELi64ELi4ES3_EELb1ELb0ELb1ELb0ELb0ELb0ELb0ELb1EEEvNS_16Flash_fwd_paramsE) ;  /* 0xfffdabe002007950 */ /* 0x004fea0003c3ffff */
.L_x_839:
        /* <DEDUP_REMOVED lines=14> */
.L_x_1022:


//--------------------- .text._ZN5flash16flash_fwd_kernelI23Flash_fwd_kernel_traitsILi96ELi128ELi64ELi4ELb0ELb0EN7cutlass6half_tE19Flash_kernel_traitsILi96ELi128ELi64ELi4ES3_EELb0ELb0ELb1ELb0ELb0ELb0ELb1ELb0EEEvNS_16Flash_fwd_paramsE --------------------------
	.section	.text._ZN5flash16flash_fwd_kernelI23Flash_fwd_kernel_traitsILi96ELi128ELi64ELi4ELb0ELb0EN7cutlass6half_tE19Flash_kernel_traitsILi96ELi128ELi64ELi4ES3_EELb0ELb0ELb1ELb0ELb0ELb0ELb1ELb0EEEvNS_16Flash_fwd_paramsE,"ax",@progbits
	.sectioninfo	@"SHI_REGISTERS=255"
	.align	128
        .global         _ZN5flash16flash_fwd_kernelI23Flash_fwd_kernel_traitsILi96ELi128ELi64ELi4ELb0ELb0EN7cutlass6half_tE19Flash_kernel_traitsILi96ELi128ELi64ELi4ES3_EELb0ELb0ELb1ELb0ELb0ELb0ELb1ELb0EEEvNS_16Flash_fwd_paramsE
        .type           _ZN5flash16flash_fwd_kernelI23Flash_fwd_kernel_traitsILi96ELi128ELi64ELi4ELb0ELb0EN7cutlass6half_tE19Flash_kernel_traitsILi96ELi128ELi64ELi4ES3_EELb0ELb0ELb1ELb0ELb0ELb0ELb1ELb0EEEvNS_16Flash_fwd_paramsE,@function
        .size           _ZN5flash16flash_fwd_kernelI23Flash_fwd_kernel_traitsILi96ELi128ELi64ELi4ELb0ELb0EN7cutlass6half_tE19Flash_kernel_traitsILi96ELi128ELi64ELi4ES3_EELb0ELb0ELb1ELb0ELb0ELb0ELb1ELb0EEEvNS_16Flash_fwd_paramsE,(.L_x_1047 - _ZN5flash16flash_fwd_kernelI23Flash_fwd_kernel_traitsILi96ELi128ELi64ELi4ELb0ELb0EN7cutlass6half_tE19Flash_kernel_traitsILi96ELi128ELi64ELi4ES3_EELb0ELb0ELb1ELb0ELb0ELb0ELb1ELb0EEEvNS_16Flash_fwd_paramsE)
        .other          _ZN5flash16flash_fwd_kernelI23Flash_fwd_kernel_traitsILi96ELi128ELi64ELi4ELb0ELb0EN7cutlass6half_tE19Flash_kernel_traitsILi96ELi128ELi64ELi4ES3_EELb0ELb0ELb1ELb0ELb0ELb0ELb1ELb0EEEvNS_16Flash_fwd_paramsE,@"STO_CUDA_ENTRY STV_DEFAULT"
_ZN5flash16flash_fwd_kernelI23Flash_fwd_kernel_traitsILi96ELi128ELi64ELi4ELb0ELb0EN7cutlass6half_tE19Flash_kernel_traitsILi96ELi128ELi64ELi4ES3_EELb0ELb0ELb1ELb0ELb0ELb0ELb1ELb0EEEvNS_16Flash_fwd_paramsE:
.text._ZN5flash16flash_fwd_kernelI23Flash_fwd_kernel_traitsILi96ELi128ELi64ELi4ELb0ELb0EN7cutlass6half_tE19Flash_kernel_traitsILi96ELi128ELi64ELi4ES3_EELb0ELb0ELb1ELb0ELb0ELb0ELb1ELb0EEEvNS_16Flash_fwd_paramsE:
        /* <DEDUP_REMOVED lines=36> */
.L_x_840:
[----:B----4-:R-:W-:Y:S02]  /*0240*/  MOV R0, c[0x0][0x218] ;  /* 0x0000860000007a02 */ /* 0x010fe40000000f00 */
.L_x_841:
        /* <DEDUP_REMOVED lines=29> */
[----:B------:R1:W-:Y:S01]  /*0420*/  STL [R1], R160 ;  /* 0x000000a001007387 */ /* 0x0003e20000100800 */
        /* <DEDUP_REMOVED lines=72> */
.L_x_844:
[----:B------:R-:W-:Y:S05]  /*08b0*/  BSYNC B0 ;  /* 0x0000000000007941 */ /* 0x000fea0003800000 */
.L_x_843:
        /* <DEDUP_REMOVED lines=20> */
.L_x_846:
[----:B------:R-:W-:Y:S05]  /*0a00*/  BSYNC B0 ;  /* 0x0000000000007941 */ /* 0x000fea0003800000 */
.L_x_845:
        /* <DEDUP_REMOVED lines=20> */
.L_x_848:
[----:B------:R-:W-:Y:S05]  /*0b50*/  BSYNC B0 ;  /* 0x0000000000007941 */ /* 0x000fea0003800000 */
.L_x_847:
        /* <DEDUP_REMOVED lines=20> */
.L_x_850:
[----:B------:R-:W-:Y:S05]  /*0ca0*/  BSYNC B0 ;  /* 0x0000000000007941 */ /* 0x000fea0003800000 */
.L_x_849:
        /* <DEDUP_REMOVED lines=35> */
.L_x_842:
        /* <DEDUP_REMOVED lines=27> */
.L_x_851:
        /* <DEDUP_REMOVED lines=42> */
.L_x_852:
        /* <DEDUP_REMOVED lines=109> */
.L_x_854:
[----:B------:R-:W-:Y:S05]  /*1a00*/  BSYNC B0 ;  /* 0x0000000000007941 */ /* 0x000fea0003800000 */
.L_x_853:
        /* <DEDUP_REMOVED lines=37> */
.L_x_856:
[----:B------:R-:W-:Y:S05]  /*1c60*/  BSYNC B0 ;  /* 0x0000000000007941 */ /* 0x000fea0003800000 */
.L_x_855:
        /* <DEDUP_REMOVED lines=37> */
.L_x_858:
[----:B------:R-:W-:Y:S05]  /*1ec0*/  BSYNC B0 ;  /* 0x0000000000007941 */ /* 0x000fea0003800000 */
.L_x_857:
        /* <DEDUP_REMOVED lines=40> */
.L_x_860:
[----:B------:R-:W-:Y:S05]  /*2150*/  BSYNC B0 ;  /* 0x0000000000007941 */ /* 0x000fea0003800000 */
.L_x_859:
        /* <DEDUP_REMOVED lines=42> */
.L_x_862:
[----:B------:R-:W-:Y:S05]  /*2400*/  BSYNC B0 ;  /* 0x0000000000007941 */ /* 0x000fea0003800000 */
.L_x_861:
        /* <DEDUP_REMOVED lines=37> */
.L_x_864:
[----:B------:R-:W-:Y:S05]  /*2660*/  BSYNC B0 ;  /* 0x0000000000007941 */ /* 0x000fea0003800000 */
.L_x_863:
        /* <DEDUP_REMOVED lines=90> */
.L_x_866:
[----:B------:R-:W-:Y:S05]  /*2c10*/  BSYNC B0 ;  /* 0x0000000000007941 */ /* 0x000fea0003800000 */
.L_x_865:
        /* <DEDUP_REMOVED lines=39> */
.L_x_868:
[----:B------:R-:W-:Y:S05]  /*2e90*/  BSYNC B0 ;  /* 0x0000000000007941 */ /* 0x000fea0003800000 */
.L_x_867:
[----:B------:R-:W-:Y:S01]  /*2ea0*/  IMAD.SHL.U32 R224, R3, 0x2, RZ ;  /* 0x0000000203e07824 */ /* 0x000fe200078e00ff */
[----:B------:R-:W-:Y:S01]  /*2eb0*/  IADD3 R3, R78, 0x40, RZ ;  /* 0x000000404e037810 */ /* 0x000fe20007ffe0ff */
[----:B------:R-:W-:Y:S01]  /*2ec0*/  IMAD.SHL.U32 R221, R0, 0x2, RZ ;  /* 0x0000000200dd7824 */ /* 0x000fe200078e00ff */
[----:B------:R-:W0:Y:S01]  /*2ed0*/  LDGDEPBAR ;  /* 0x00000000000079af */ /* 0x000e220000000000 */
[----:B------:R-:W-:Y:S02]  /*2ee0*/  IMAD R225, R2, 0x2, R224 ;  /* 0x0000000202e17824 */ /* 0x000fe400078e02e0 */
[----:B------:R-:W-:Y:S01]  /*2ef0*/  IMAD R223, R4, 0x2, R221 ;  /* 0x0000000204df7824 */ /* 0x000fe200078e02dd */
[----:B---3--:R-:W-:Y:S01]  /*2f00*/  LDSM.16.M88.4 R16, [R224] ;  /* 0x00000000e010783b */ /* 0x008fe20000000200 */
[C---:B------:R-:W-:Y:S01]  /*2f10*/  IADD3 R4, R78.reuse, 0x8, RZ ;  /* 0x000000084e047810 */ /* 0x040fe20007ffe0ff */
[C---:B------:R-:W-:Y:S02]  /*2f20*/  IMAD.IADD R6, R78.reuse, 0x1, R120 ;  /* 0x000000014e067824 */ /* 0x040fe400078e0278 */
[----:B-1----:R-:W1:Y:S01]  /*2f30*/  LDSM.16.M88.4 R8, [R221+0x6000] ;  /* 0x00600000dd08783b */ /* 0x002e620000000200 */
[----:B------:R-:W-:-:S02]  /*2f40*/  IMAD.IADD R7, R78, 0x1, R79 ;  /* 0x000000014e077824 */ /* 0x000fc400078e024f */
[----:B------:R-:W-:Y:S01]  /*2f50*/  IMNMX R234, R6, R77, PT ;  /* 0x0000004d06ea7217 */ /* 0x000fe20003800200 */
[----:B------:R-:W3:Y:S02]  /*2f60*/  LDSM.16.M88.4 R12, [R224+0x1000] ;  /* 0x00100000e00c783b */ /* 0x000ee40000000200 */
[----:B------:R-:W-:Y:S02]  /*2f70*/  IMNMX R230, RZ, R7, !PT ;  /* 0x00000007ffe67217 */ /* 0x000fe40007800200 */
[----:B------:R-:W5:Y:S04]  /*2f80*/  LDSM.16.M88.4 R20, [R221+0x6400] ;  /* 0x00640000dd14783b */ /* 0x000f680000000200 */
[----:B--2---:R-:W2:Y:S04]  /*2f90*/  LDSM.16.M88.4 R40, [R221+0x6800] ;  /* 0x00680000dd28783b */ /* 0x004ea80000000200 */
[----:B------:R-:W4:Y:S04]  /*2fa0*/  LDSM.16.M88.4 R24, [R221+0x6c00] ;  /* 0x006c0000dd18783b */ /* 0x000f280000000200 */
[----:B------:R-:W-:Y:S04]  /*2fb0*/  LDSM.16.M88.4 R28, [R225] ;  /* 0x00000000e11c783b */ /* 0x000fe80000000200 */
[----:B------:R-:W2:Y:S04]  /*2fc0*/  LDSM.16.M88.4 R36, [R223+0x6000] ;  /* 0x00600000df24783b */ /* 0x000ea80000000200 */
[----:B------:R-:W-:Y:S04]  /*2fd0*/  LDSM.16.M88.4 R48, [R223+0x6800] ;  /* 0x00680000df30783b */ /* 0x000fe80000000200 */
[----:B------:R-:W-:Y:S04]  /*2fe0*/  LDSM.16.M88.4 R44, [R223+0x6400] ;  /* 0x00640000df2c783b */ /* 0x000fe80000000200 */
[----:B------:R-:W-:Y:S01]  /*2ff0*/  LDSM.16.M88.4 R56, [R223+0x6c00] ;  /* 0x006c0000df38783b */ /* 0x000fe20000000200 */
[-C--:B-1----:R-:W-:Y:S03]  /*3000*/  HMMA.16816.F32 R64, R16, R8.reuse, RZ ;  /* 0x000000081040723c */ /* 0x082fe600000018ff */
[----:B------:R-:W-:Y:S04]  /*3010*/  LDSM.16.M88.4 R68, [R221+0x7000] ;  /* 0x00700000dd44783b */ /* 0x000fe80000000200 */
[----:B------:R-:W-:Y:S01]  /*3020*/  LDSM.16.M88.4 R32, [R224+0x2000] ;  /* 0x00200000e020783b */ /* 0x000fe20000000200 */
[C---:B---3--:R-:W-:Y:S08]  /*3030*/  HMMA.16816.F32 R80, R12.reuse, R8, RZ ;  /* 0x000000080c50723c */ /* 0x048ff000000018ff */
[-C--:B------:R-:W-:Y:S08]  /*3040*/  HMMA.16816.F32 R116, R12, R10.reuse, RZ ;  /* 0x0000000a0c74723c */ /* 0x080ff000000018ff */
[----:B------:R-:W-:Y:S01]  /*3050*/  HMMA.16816.F32 R112, R16, R10, RZ ;  /* 0x0000000a1070723c */ /* 0x000fe200000018ff */
[----:B------:R-:W1:Y:S07]  /*3060*/  LDSM.16.M88.4 R8, [R225+0x1000] ;  /* 0x00100000e108783b */ /* 0x000e6e0000000200 */
[C---:B-----5:R-:W-:Y:S08]  /*3070*/  HMMA.16816.F32 R60, R12.reuse, R20, RZ ;  /* 0x000000140c3c723c */ /* 0x060ff000000018ff */
[C---:B--2---:R-:W-:Y:S08]  /*3080*/  HMMA.16816.F32 R52, R12.reuse, R40, RZ ;  /* 0x000000280c34723c */ /* 0x044ff000000018ff */
[C---:B----4-:R-:W-:Y:S08]  /*3090*/  HMMA.16816.F32 R92, R12.reuse, R24, RZ ;  /* 0x000000180c5c723c */ /* 0x050ff000000018ff */
[C---:B------:R-:W-:Y:S08]  /*30a0*/  HMMA.16816.F32 R108, R12.reuse, R22, RZ ;  /* 0x000000160c6c723c */ /* 0x040ff000000018ff */
[C---:B------:R-:W-:Y:S08]  /*30b0*/  HMMA.16816.F32 R104, R12.reuse, R42, RZ ;  /* 0x0000002a0c68723c */ /* 0x040ff000000018ff */
[----:B------:R-:W-:Y:S08]  /*30c0*/  HMMA.16816.F32 R88, R12, R26, RZ ;  /* 0x0000001a0c58723c */ /* 0x000ff000000018ff */
[C---:B------:R-:W-:Y:S08]  /*30d0*/  HMMA.16816.F32 R72, R16.reuse, R40, RZ ;  /* 0x000000281048723c */ /* 0x040ff000000018ff */
[C---:B------:R-:W-:Y:S08]  /*30e0*/  HMMA.16816.F32 R100, R16.reuse, R42, RZ ;  /* 0x0000002a1064723c */ /* 0x040ff000000018ff */
[C---:B------:R-:W-:Y:S08]  /*30f0*/  HMMA.16816.F32 R40, R16.reuse, R24, RZ ;  /* 0x000000181028723c */ /* 0x040ff000000018ff */
[----:B------:R-:W-:Y:S01]  /*3100*/  HMMA.16816.F32 R124, R16, R26, RZ ;  /* 0x0000001a107c723c */ /* 0x000fe200000018ff */
[----:B------:R-:W2:Y:S07]  /*3110*/  LDSM.16.M88.4 R24, [R224+0x3000] ;  /* 0x00300000e018783b */ /* 0x000eae0000000200 */
[----:B------:R-:W-:Y:S01]  /*3120*/  HMMA.16816.F32 R12, R28, R36, R64 ;  /* 0x000000241c0c723c */ /* 0x000fe20000001840 */
[----:B------:R-:W-:Y:S07]  /*3130*/  LDSM.16.M88.4 R64, [R223+0x7000] ;  /* 0x00700000df40783b */ /* 0x000fee0000000200 */
[C---:B------:R-:W-:Y:S08]  /*3140*/  HMMA.16816.F32 R84, R16.reuse, R20, RZ ;  /* 0x000000141054723c */ /* 0x040ff000000018ff */
[----:B------:R-:W-:Y:S01]  /*3150*/  HMMA.16816.F32 R96, R16, R22, RZ ;  /* 0x000000161060723c */ /* 0x000fe200000018ff */
[----:B------:R-:W3:Y:S07]  /*3160*/  LDSM.16.M88.4 R20, [R225+0x2000] ;  /* 0x00200000e114783b */ /* 0x000eee0000000200 */
[C---:B-1----:R-:W-:Y:S08]  /*3170*/  HMMA.16816.F32 R16, R8.reuse, R36, R80 ;  /* 0x000000240810723c */ /* 0x042ff00000001850 */
[C---:B------:R-:W-:Y:S08]  /*3180*/  HMMA.16816.F32 R128, R8.reuse, R50, R104 ;  /* 0x000000320880723c */ /* 0x040ff00000001868 */
[C---:B------:R-:W-:Y:S01]  /*3190*/  HMMA.16816.F32 R144, R8.reuse, R44, R60 ;  /* 0x0000002c0890723c */ /* 0x040fe2000000183c */
[----:B------:R-:W-:Y:S07]  /*31a0*/  LDSM.16.M88.4 R60, [R221+0x7c00] ;  /* 0x007c0000dd3c783b */ /* 0x000fee0000000200 */
[C---:B------:R-:W-:Y:S01]  /*31b0*/  HMMA.16816.F32 R152, R8.reuse, R48, R52 ;  /* 0x000000300898723c */ /* 0x040fe20000001834 */
[----:B------:R-:W-:Y:S07]  /*31c0*/  LDSM.16.M88.4 R52, [R221+0x8000] ;  /* 0x00800000dd34783b */ /* 0x000fee0000000200 */
[C---:B------:R-:W-:Y:S08]  /*31d0*/  HMMA.16816.F32 R148, R8.reuse, R56, R92 ;  /* 0x000000380894723c */ /* 0x040ff0000000185c */
[C---:B------:R-:W-:Y:S08]  /*31e0*/  HMMA.16816.F32 R116, R8.reuse, R38, R116 ;  /* 0x000000260874723c */ /* 0x040ff00000001874 */
[C---:B------:R-:W-:Y:S08]  /*31f0*/  HMMA.16816.F32 R140, R8.reuse, R46, R108 ;  /* 0x0000002e088c723c */ /* 0x040ff0000000186c */
[----:B------:R-:W-:Y:S01]  /*3200*/  HMMA.16816.F32 R104, R8, R58, R88 ;  /* 0x0000003a0868723c */ /* 0x000fe20000001858 */
[----:B------:R-:W1:Y:S07]  /*3210*/  LDSM.16.M88.4 R8, [R225+0x3000] ;  /* 0x00300000e108783b */ /* 0x000e6e0000000200 */
[----:B------:R-:W-:Y:S08]  /*3220*/  HMMA.16816.F32 R12, R32, R68, R12 ;  /* 0x00000044200c723c */ /* 0x000ff0000000180c */
[C---:B------:R-:W-:Y:S01]  /*3230*/  HMMA.16816.F32 R108, R28.reuse, R56, R40 ;  /* 0x000000381c6c723c */ /* 0x040fe20000001828 */
[----:B------:R-:W4:Y:S07]  /*3240*/  LDSM.16.M88.4 R40, [R224+0x4000] ;  /* 0x00400000e028783b */ /* 0x000f2e0000000200 */
[----:B------:R-:W-:Y:S08]  /*3250*/  HMMA.16816.F32 R136, R28, R48, R72 ;  /* 0x000000301c88723c */ /* 0x000ff00000001848 */
[----:B--2---:R-:W-:Y:S01]  /*3260*/  HMMA.16816.F32 R72, R24, R68, R16 ;  /* 0x000000441848723c */ /* 0x004fe20000001810 */
[----:B------:R-:W-:Y:S07]  /*3270*/  LDSM.16.M88.4 R16, [R225+0x4000] ;  /* 0x00400000e110783b */ /* 0x000fee0000000200 */
[C---:B------:R-:W-:Y:S01]  /*3280*/  HMMA.16816.F32 R80, R28.reuse, R38, R112 ;  /* 0x000000261c50723c */ /* 0x040fe20000001870 */
[----:B------:R-:W-:Y:S07]  /*3290*/  LDSM.16.M88.4 R36, [R224+0x5000] ;  /* 0x00500000e024783b */ /* 0x000fee0000000200 */
[C---:B------:R-:W-:Y:S08]  /*32a0*/  HMMA.16816.F32 R132, R28.reuse, R44, R84 ;  /* 0x0000002c1c84723c */ /* 0x040ff00000001854 */
[C---:B------:R-:W-:Y:S01]  /*32b0*/  HMMA.16816.F32 R96, R28.reuse, R46, R96 ;  /* 0x0000002e1c60723c */ /* 0x040fe20000001860 */
[----:B------:R-:W-:Y:S07]  /*32c0*/  LDSM.16.M88.4 R44, [R221+0x7800] ;  /* 0x00780000dd2c783b */ /* 0x000fee0000000200 */
[----:B------:R-:W-:Y:S01]  /*32d0*/  HMMA.16816.F32 R100, R28, R50, R100 ;  /* 0x000000321c64723c */ /* 0x000fe20000001864 */
[----:B------:R-:W2:Y:S07]  /*32e0*/  LDSM.16.M88.4 R48, [R221+0x7400] ;  /* 0x00740000dd30783b */ /* 0x000eae0000000200 */
[----:B---3--:R-:W-:Y:S08]  /*32f0*/  HMMA.16816.F32 R12, R20, R64, R12 ;  /* 0x00000040140c723c */ /* 0x008ff0000000180c */
[----:B------:R-:W-:Y:S01]  /*3300*/  HMMA.16816.F32 R112, R28, R58, R124 ;  /* 0x0000003a1c70723c */ /* 0x000fe2000000187c */
[----:B------:R-:W3:Y:S04]  /*3310*/  LDSM.16.M88.4 R28, [R223+0x8000] ;  /* 0x00800000df1c783b */ /* 0x000ee80000000200 */
[----:B------:R-:W-:Y:S03]  /*3320*/  LDSM.16.M88.4 R56, [R223+0x7400] ;  /* 0x00740000df38783b */ /* 0x000fe60000000200 */
[----:B-1----:R-:W-:Y:S08]  /*3330*/  HMMA.16816.F32 R72, R8, R64, R72 ;  /* 0x000000400848723c */ /* 0x002ff00000001848 */
[-C--:B------:R-:W-:Y:S08]  /*3340*/  HMMA.16816.F32 R80, R32, R70.reuse, R80 ;  /* 0x000000462050723c */ /* 0x080ff00000001850 */
[----:B------:R-:W-:Y:S08]  /*3350*/  HMMA.16816.F32 R88, R24, R70, R116 ;  /* 0x000000461858723c */ /* 0x000ff00000001874 */
[----:B----4-:R-:W-:Y:S01]  /*3360*/  HMMA.16816.F32 R68, R40, R52, R12 ;  /* 0x000000342844723c */ /* 0x010fe2000000180c */
[----:B------:R-:W1:Y:S07]  /*3370*/  LDSM.16.M88.4 R12, [R225+0x5000] ;  /* 0x00500000e10c783b */ /* 0x000e6e0000000200 */
[C---:B--2---:R-:W-:Y:S08]  /*3380*/  HMMA.16816.F32 R92, R24.reuse, R48, R144 ;  /* 0x00000030185c723c */ /* 0x044ff00000001890 */
[C---:B------:R-:W-:Y:S08]  /*3390*/  HMMA.16816.F32 R152, R24.reuse, R44, R152 ;  /* 0x0000002c1898723c */ /* 0x040ff00000001898 */
[C---:B------:R-:W-:Y:S08]  /*33a0*/  HMMA.16816.F32 R148, R24.reuse, R60, R148 ;  /* 0x0000003c1894723c */ /* 0x040ff00000001894 */
[C---:B------:R-:W-:Y:S08]  /*33b0*/  HMMA.16816.F32 R140, R24.reuse, R50, R140 ;  /* 0x00000032188c723c */ /* 0x040ff0000000188c */
[C---:B------:R-:W-:Y:S08]  /*33c0*/  HMMA.16816.F32 R128, R24.reuse, R46, R128 ;  /* 0x0000002e1880723c */ /* 0x040ff00000001880 */
[----:B------:R-:W-:Y:S08]  /*33d0*/  HMMA.16816.F32 R116, R24, R62, R104 ;  /* 0x0000003e1874723c */ /* 0x000ff00000001868 */
[----:B------:R-:W-:Y:S08]  /*33e0*/  HMMA.16816.F32 R24, R36, R52, R72 ;  /* 0x000000342418723c */ /* 0x000ff00000001848 */
[----:B------:R-:W-:Y:S08]  /*33f0*/  HMMA.16816.F32 R72, R20, R66, R80 ;  /* 0x000000421448723c */ /* 0x000ff00000001850 */
[----:B---3--:R-:W-:Y:S08]  /*3400*/  HMMA.16816.F32 R84, R16, R28, R68 ;  /* 0x0000001c1054723c */ /* 0x008ff00000001844 */
[C---:B------:R-:W-:Y:S08]  /*3410*/  HMMA.16816.F32 R68, R32.reuse, R48, R132 ;  /* 0x000000302044723c */ /* 0x040ff00000001884 */
[----:B------:R-:W-:Y:S08]  /*3420*/  HMMA.16816.F32 R96, R32, R50, R96 ;  /* 0x000000322060723c */ /* 0x000ff00000001860 */
[----:B------:R-:W-:Y:S01]  /*3430*/  HMMA.16816.F32 R48, R8, R66, R88 ;  /* 0x000000420830723c */ /* 0x000fe20000001858 */
[----:B------:R-:W-:-:S04]  /*3440*/  FMUL.FTZ R0, R84, c[0x0][0x2ec] ;  /* 0x0000bb0054007a20 */ /* 0x000fc80000410000 */
[----:B------:R2:W-:Y:S03]  /*3450*/  MUFU.TANH R132, R0 ;  /* 0x0000000000847308 */ /* 0x0005e60000002400 */
[C---:B------:R-:W-:Y:S08]  /*3460*/  HMMA.16816.F32 R104, R32.reuse, R44, R136 ;  /* 0x0000002c2068723c */ /* 0x040ff00000001888 */
[----:B------:R-:W-:Y:S01]  /*3470*/  HMMA.16816.F32 R100, R32, R46, R100 ;  /* 0x0000002e2064723c */ /* 0x000fe20000001864 */
[----:B------:R-:W3:Y:S01]  /*3480*/  LDSM.16.M88.4 R44, [R221+0x8400] ;  /* 0x00840000dd2c783b */ /* 0x000ee20000000200 */
[----:B--2---:R-:W-:-:S06]  /*3490*/  FMUL.FTZ R0, R85, c[0x0][0x2ec] ;  /* 0x0000bb0055007a20 */ /* 0x004fcc0000410000 */
[----:B-1----:R-:W-:Y:S01]  /*34a0*/  HMMA.16816.F32 R80, R12, R28, R24 ;  /* 0x0000001c0c50723c */ /* 0x002fe20000001818 */
[----:B------:R1:W-:Y:S07]  /*34b0*/  MUFU.TANH R127, R0 ;  /* 0x00000000007f7308 */ /* 0x0003ee0000002400 */
[----:B------:R-:W-:Y:S08]  /*34c0*/  HMMA.16816.F32 R24, R40, R54, R72 ;  /* 0x000000362818723c */ /* 0x000ff00000001848 */
[----:B------:R-:W-:Y:S01]  /*34d0*/  HMMA.16816.F32 R64, R20, R56, R68 ;  /* 0x000000381440723c */ /* 0x000fe20000001844 */
[----:B-1----:R-:W-:-:S04]  /*34e0*/  FMUL.FTZ R0, R86, c[0x0][0x2ec] ;  /* 0x0000bb0056007a20 */ /* 0x002fc80000410000 */
[----:B------:R1:W2:Y:S03]  /*34f0*/  MUFU.TANH R126, R0 ;  /* 0x00000000007e7308 */ /* 0x0002a60000002400 */
[----:B------:R-:W-:Y:S01]  /*3500*/  HMMA.16816.F32 R68, R36, R54, R48 ;  /* 0x000000362444723c */ /* 0x000fe20000001830 */
[----:B------:R-:W4:Y:S07]  /*3510*/  LDSM.16.M88.4 R48, [R223+0x8400] ;  /* 0x00840000df30783b */ /* 0x000f2e0000000200 */
[----:B------:R-:W-:Y:S01]  /*3520*/  HMMA.16816.F32 R72, R8, R56, R92 ;  /* 0x000000380848723c */ /* 0x000fe2000000185c */
[----:B-1----:R-:W-:-:S07]  /*3530*/  FMUL.FTZ R0, R87, c[0x0][0x2ec] ;  /* 0x0000bb0057007a20 */ /* 0x002fce0000410000 */
[----:B------:R-:W-:Y:S01]  /*3540*/  HMMA.16816.F32 R84, R16, R30, R24 ;  /* 0x0000001e1054723c */ /* 0x000fe20000001818 */
[----:B------:R1:W-:Y:S01]  /*3550*/  MUFU.TANH R125, R0 ;  /* 0x00000000007d7308 */ /* 0x0003e20000002400 */
[----:B------:R-:W5:Y:S06]  /*3560*/  LDSM.16.M88.4 R24, [R223+0x7800] ;  /* 0x00780000df18783b */ /* 0x000f6c0000000200 */
[----:B---3--:R-:W-:Y:S08]  /*3570*/  HMMA.16816.F32 R64, R40, R44, R64 ;  /* 0x0000002c2840723c */ /* 0x008ff00000001840 */
[----:B------:R-:W-:Y:S01]  /*3580*/  HMMA.16816.F32 R88, R32, R62, R112 ;  /* 0x0000003e2058723c */ /* 0x000fe20000001870 */
[----:B-1----:R-:W-:-:S04]  /*3590*/  FMUL.FTZ R0, R80, c[0x0][0x2ec] ;  /* 0x0000bb0050007a20 */ /* 0x002fc80000410000 */
[----:B------:R1:W3:Y:S03]  /*35a0*/  MUFU.TANH R124, R0 ;  /* 0x00000000007c7308 */ /* 0x0002e60000002400 */
[----:B------:R-:W-:Y:S08]  /*35b0*/  HMMA.16816.F32 R108, R32, R60, R108 ;  /* 0x0000003c206c723c */ /* 0x000ff0000000186c */
[----:B------:R-:W-:Y:S01]  /*35c0*/  HMMA.16816.F32 R32, R12, R30, R68 ;  /* 0x0000001e0c20723c */ /* 0x000fe20000001844 */
[----:B------:R-:W2:Y:S01]  /*35d0*/  LDSM.16.M88.4 R28, [R223+0x7c00] ;  /* 0x007c0000df1c783b */ /* 0x000ea20000000200 */
[----:B-1----:R-:W-:-:S06]  /*35e0*/  FMUL.FTZ R0, R81, c[0x0][0x2ec] ;  /* 0x0000bb0051007a20 */ /* 0x002fcc0000410000 */
[----:B------:R-:W-:Y:S01]  /*35f0*/  HMMA.16816.F32 R52, R36, R44, R72 ;  /* 0x0000002c2434723c */ /* 0x000fe20000001848 */
[----:B------:R1:W1:Y:S07]  /*3600*/  MUFU.TANH R123, R0 ;  /* 0x00000000007b7308 */ /* 0x00026e0000002400 */
[-C--:B------:R-:W-:Y:S08]  /*3610*/  HMMA.16816.F32 R68, R8, R58.reuse, R140 ;  /* 0x0000003a0844723c */ /* 0x080ff0000000188c */
[----:B------:R-:W-:Y:S01]  /*3620*/  HMMA.16816.F32 R56, R20, R58, R96 ;  /* 0x0000003a1438723c */ /* 0x000fe20000001860 */
[----:B-1----:R-:W-:-:S04]  /*3630*/  FMUL.FTZ R0, R82, c[0x0][0x2ec] ;  /* 0x0000bb0052007a20 */ /* 0x002fc80000410000 */
[----:B------:R1:W-:Y:S03]  /*3640*/  MUFU.TANH R114, R0 ;  /* 0x0000000000727308 */ /* 0x0003e60000002400 */
[-C--:B----4-:R-:W-:Y:S08]  /*3650*/  HMMA.16816.F32 R64, R16, R48.reuse, R64 ;  /* 0x000000301040723c */ /* 0x090ff00000001840 */
[----:B------:R-:W-:Y:S01]  /*3660*/  HMMA.16816.F32 R60, R12, R48, R52 ;  /* 0x000000300c3c723c */ /* 0x000fe20000001834 */
[----:B-1----:R-:W-:-:S07]  /*3670*/  FMUL.FTZ R0, R83, c[0x0][0x2ec] ;  /* 0x0000bb0053007a20 */ /* 0x002fce0000410000 */
[----:B------:R-:W-:Y:S01]  /*3680*/  HMMA.16816.F32 R52, R40, R46, R56 ;  /* 0x0000002e2834723c */ /* 0x000fe20000001838 */
[----:B------:R1:W4:Y:S01]  /*3690*/  MUFU.TANH R115, R0 ;  /* 0x0000000000737308 */ /* 0x0003220000002400 */
[----:B------:R-:W-:Y:S06]  /*36a0*/  LDSM.16.M88.4 R56, [R223+0x8800] ;  /* 0x00880000df38783b */ /* 0x000fec0000000200 */
[C---:B-----5:R-:W-:Y:S08]  /*36b0*/  HMMA.16816.F32 R72, R8.reuse, R24, R152 ;  /* 0x000000180848723c */ /* 0x060ff00000001898 */
[----:B------:R-:W-:Y:S01]  /*36c0*/  HMMA.16816.F32 R80, R8, R26, R128 ;  /* 0x0000001a0850723c */ /* 0x000fe20000001880 */
[----:B-1----:R-:W-:-:S04]  /*36d0*/  FMUL.FTZ R0, R84, c[0x0][0x2ec] ;  /* 0x0000bb0054007a20 */ /* 0x002fc80000410000 */
[----:B------:R1:W5:Y:S03]  /*36e0*/  MUFU.TANH R113, R0 ;  /* 0x0000000000717308 */ /* 0x0003660000002400 */
[----:B--2---:R-:W-:Y:S08]  /*36f0*/  HMMA.16816.F32 R92, R8, R30, R116 ;  /* 0x0000001e085c723c */ /* 0x004ff00000001874 */
        /* <DEDUP_REMOVED lines=8> */
[----:B------:R-:W-:Y:S01]  /*3780*/  HMMA.16816.F32 R48, R12, R50, R44 ;  /* 0x000000320c30723c */ /* 0x000fe2000000182c */
[----:B-1----:R-:W-:-:S07]  /*3790*/  FMUL.FTZ R0, R87, c[0x0][0x2ec] ;  /* 0x0000bb0057007a20 */ /* 0x002fce0000410000 */
[----:B------:R-:W-:Y:S01]  /*37a0*/  HMMA.16816.F32 R84, R8, R28, R148 ;  /* 0x0000001c0854723c */ /* 0x000fe20000001894 */
[----:B------:R-:W1:Y:S01]  /*37b0*/  LDSM.16.M88.4 R8, [R221+0x8800] ;  /* 0x00880000dd08783b */ /* 0x000e620000000200 */
[----:B------:R2:W-:Y:S11]  /*37c0*/  MUFU.TANH R121, R0 ;  /* 0x0000000000797308 */ /* 0x0005f60000002400 */
[----:B------:R-:W-:Y:S03]  /*37d0*/  @!UPT UIADD3 URZ, URZ, URZ, URZ ;  /* 0x0000003f3f3ff290 */ /* 0x000fe6000fffe03f */
[----:B------:R-:W-:Y:S02]  /*37e0*/  FMUL.FTZ R6, R51, c[0x0][0x2ec] ;  /* 0x0000bb0033067a20 */ /* 0x000fe40000410000 */
[----:B--2---:R-:W-:-:S04]  /*37f0*/  FMUL.FTZ R0, R32, c[0x0][0x2ec] ;  /* 0x0000bb0020007a20 */ /* 0x004fc80000410000 */
[----:B------:R2:W1:Y:S02]  /*3800*/  MUFU.TANH R97, R0 ;  /* 0x0000000000617308 */ /* 0x0004640000002400 */
[----:B--2---:R-:W-:Y:S01]  /*3810*/  FMUL.FTZ R0, R33, c[0x0][0x2ec] ;  /* 0x0000bb0021007a20 */ /* 0x004fe20000410000 */
[----:B-1----:R-:W-:Y:S05]  /*3820*/  HMMA.16816.F32 R44, R36, R8, R72 ;  /* 0x00000008242c723c */ /* 0x002fea0000001848 */
[----:B------:R1:W-:Y:S02]  /*3830*/  MUFU.TANH R112, R0 ;  /* 0x0000000000707308 */ /* 0x0003e40000002400 */
[----:B-1----:R-:W-:-:S06]  /*3840*/  FMUL.FTZ R0, R34, c[0x0][0x2ec] ;  /* 0x0000bb0022007a20 */ /* 0x002fcc0000410000 */
[----:B------:R1:W-:Y:S02]  /*3850*/  MUFU.TANH R96, R0 ;  /* 0x0000000000607308 */ /* 0x0003e40000002400 */
[----:B-1----:R-:W-:Y:S02]  /*3860*/  FMUL.FTZ R0, R35, c[0x0][0x2ec] ;  /* 0x0000bb0023007a20 */ /* 0x002fe40000410000 */
[----:B------:R-:W-:Y:S04]  /*3870*/  HMMA.16816.F32 R32, R20, R24, R104 ;  /* 0x000000181420723c */ /* 0x000fe80000001868 */
[----:B------:R1:W2:Y:S03]  /*3880*/  MUFU.TANH R98, R0 ;  /* 0x0000000000627308 */ /* 0x0002a60000002400 */
[----:B------:R-:W-:-:S02]  /*3890*/  IMAD.IADD R24, R4, 0x1, R79 ;  /* 0x0000000104187824 */ /* 0x000fc400078e024f */
[----:B------:R-:W-:-:S03]  /*38a0*/  IMAD.IADD R4, R4, 0x1, R120 ;  /* 0x0000000104047824 */ /* 0x000fc600078e0278 */
[----:B------:R-:W-:Y:S02]  /*38b0*/  IMNMX R229, RZ, R24, !PT ;  /* 0x00000018ffe57217 */ /* 0x000fe40007800200 */
[----:B------:R-:W-:Y:S01]  /*38c0*/  IMNMX R233, R4, R77, PT ;  /* 0x0000004d04e97217 */ /* 0x000fe20003800200 */
[----:B------:R-:W-:Y:S02]  /*38d0*/  FMUL.FTZ R4, R50, c[0x0][0x2ec] ;  /* 0x0000bb0032047a20 */ /* 0x000fe40000410000 */
[----:B-1----:R-:W-:Y:S02]  /*38e0*/  FMUL.FTZ R0, R64, c[0x0][0x2ec] ;  /* 0x0000bb0040007a20 */ /* 0x002fe40000410000 */
[----:B------:R-:W-:Y:S08]  /*38f0*/  MUFU.TANH R107, R4 ;  /* 0x00000004006b7308 */ /* 0x000ff00000002400 */
[----:B------:R1:W1:Y:S02]  /*3900*/  MUFU.TANH R149, R0 ;  /* 0x0000000000957308 */ /* 0x0002640000002400 */
[----:B-1----:R-:W-:-:S06]  /*3910*/  FMUL.FTZ R0, R65, c[0x0][0x2ec] ;  /* 0x0000bb0041007a20 */ /* 0x002fcc0000410000 */
[----:B------:R1:W-:Y:S02]  /*3920*/  MUFU.TANH R148, R0 ;  /* 0x0000000000947308 */ /* 0x0003e40000002400 */
[----:B-1----:R-:W-:-:S06]  /*3930*/  FMUL.FTZ R0, R66, c[0x0][0x2ec] ;  /* 0x0000bb0042007a20 */ /* 0x002fcc0000410000 */
[----:B------:R1:W1:Y:S02]  /*3940*/  MUFU.TANH R153, R0 ;  /* 0x0000000000997308 */ /* 0x0002640000002400 */
[----:B-1----:R-:W-:Y:S02]  /*3950*/  FMUL.FTZ R0, R67, c[0x0][0x2ec] ;  /* 0x0000bb0043007a20 */ /* 0x002fe40000410000 */
[----:B------:R-:W-:Y:S04]  /*3960*/  HMMA.16816.F32 R64, R20, R26, R100 ;  /* 0x0000001a1440723c */ /* 0x000fe80000001864 */
[----:B------:R1:W-:Y:S04]  /*3970*/  MUFU.TANH R166, R0 ;  /* 0x0000000000a67308 */ /* 0x0003e80000002400 */
[----:B------:R-:W-:Y:S07]  /*3980*/  HMMA.16816.F32 R20, R40, R8, R32 ;  /* 0x000000082814723c */ /* 0x000fee0000001820 */
[----:B------:R-:W-:-:S02]  /*3990*/  FMUL.FTZ R8, R55, c[0x0][0x2ec] ;  /* 0x0000bb0037087a20 */ /* 0x000fc40000410000 */
[C---:B------:R-:W-:Y:S02]  /*39a0*/  IMAD.IADD R9, R3.reuse, 0x1, R79 ;  /* 0x0000000103097824 */ /* 0x040fe400078e024f */
[----:B-1----:R-:W-:Y:S01]  /*39b0*/  FMUL.FTZ R0, R60, c[0x0][0x2ec] ;  /* 0x0000bb003c007a20 */ /* 0x002fe20000410000 */
[----:B------:R-:W-:Y:S01]  /*39c0*/  MUFU.TANH R139, R8 ;  /* 0x00000008008b7308 */ /* 0x000fe20000002400 */
[----:B------:R-:W-:Y:S01]  /*39d0*/  IMAD.IADD R3, R3, 0x1, R120 ;  /* 0x0000000103037824 */ /* 0x000fe200078e0278 */
[----:B------:R-:W-:Y:S02]  /*39e0*/  IMNMX R228, RZ, R9, !PT ;  /* 0x00000009ffe47217 */ /* 0x000fe40007800200 */
[----:B------:R-:W-:Y:S02]  /*39f0*/  HMMA.16816.F32 R32, R40, R10, R64 ;  /* 0x0000000a2820723c */ /* 0x000fe40000001840 */
[----:B------:R-:W-:Y:S01]  /*3a00*/  IMNMX R232, R3, R77, PT ;  /* 0x0000004d03e87217 */ /* 0x000fe20003800200 */
[----:B------:R-:W-:Y:S01]  /*3a10*/  FMUL.FTZ R3, R49, c[0x0][0x2ec] ;  /* 0x0000bb0031037a20 */ /* 0x000fe20000410000 */
[----:B------:R1:W1:Y:S04]  /*3a20*/  MUFU.TANH R106, R0 ;  /* 0x00000000006a7308 */ /* 0x0002680000002400 */
[----:B------:R-:W-:Y:S07]  /*3a30*/  HMMA.16816.F32 R28, R16, R56, R20 ;  /* 0x00000038101c723c */ /* 0x000fee0000001814 */
[----:B------:R-:W-:-:S04]  /*3a40*/  FMUL.FTZ R20, R48, c[0x0][0x2ec] ;  /* 0x0000bb0030147a20 */ /* 0x000fc80000410000 */
[----:B------:R2:W-:Y:S01]  /*3a50*/  MUFU.TANH R100, R20 ;  /* 0x0000001400647308 */ /* 0x0005e20000002400 */
[----:B-1----:R-:W-:-:S07]  /*3a60*/  FMUL.FTZ R0, R61, c[0x0][0x2ec] ;  /* 0x0000bb003d007a20 */ /* 0x002fce0000410000 */
[----:B------:R1:W-:Y:S05]  /*3a70*/  MUFU.TANH R101, R0 ;  /* 0x0000000000657308 */ /* 0x0003ea0000002400 */
[----:B------:R-:W-:Y:S02]  /*3a80*/  FMUL.FTZ R4, R28, c[0x0][0x2ec] ;  /* 0x0000bb001c047a20 */ /* 0x000fe40000410000 */
[----:B------:R-:W-:Y:S01]  /*3a90*/  FMUL.FTZ R24, R29, c[0x0][0x2ec] ;  /* 0x0000bb001d187a20 */ /* 0x000fe20000410000 */
[----:B--2---:R-:W-:Y:S01]  /*3aa0*/  HMMA.16816.F32 R20, R12, R56, R44 ;  /* 0x000000380c14723c */ /* 0x004fe2000000182c */
[----:B------:R-:W-:Y:S01]  /*3ab0*/  MUFU.TANH R75, R4 ;  /* 0x00000004004b7308 */ /* 0x000fe20000002400 */
[----:B------:R-:W-:-:S02]  /*3ac0*/  FMUL.FTZ R7, R30, c[0x0][0x2ec] ;  /* 0x0000bb001e077a20 */ /* 0x000fc40000410000 */
[----:B-1----:R-:W-:-:S05]  /*3ad0*/  FMUL.FTZ R0, R62, c[0x0][0x2ec] ;  /* 0x0000bb003e007a20 */ /* 0x002fca0000410000 */
[----:B------:R-:W-:Y:S08]  /*3ae0*/  MUFU.TANH R74, R7 ;  /* 0x00000007004a7308 */ /* 0x000ff00000002400 */
[----:B------:R1:W2:Y:S02]  /*3af0*/  MUFU.TANH R137, R0 ;  /* 0x0000000000897308 */ /* 0x0002a40000002400 */
[----:B-1----:R-:W-:-:S06]  /*3b00*/  FMUL.FTZ R0, R63, c[0x0][0x2ec] ;  /* 0x0000bb003f007a20 */ /* 0x002fcc0000410000 */
[----:B------:R1:W1:Y:S02]  /*3b10*/  MUFU.TANH R136, R0 ;  /* 0x0000000000887308 */ /* 0x0002640000002400 */
[----:B-1----:R-:W-:-:S06]  /*3b20*/  FMUL.FTZ R0, R52, c[0x0][0x2ec] ;  /* 0x0000bb0034007a20 */ /* 0x002fcc0000410000 */
[----:B------:R1:W1:Y:S02]  /*3b30*/  MUFU.TANH R152, R0 ;  /* 0x0000000000987308 */ /* 0x0002640000002400 */
[----:B-1----:R-:W-:-:S06]  /*3b40*/  FMUL.FTZ R0, R53, c[0x0][0x2ec] ;  /* 0x0000bb0035007a20 */ /* 0x002fcc0000410000 */
[----:B------:R1:W-:Y:S02]  /*3b50*/  MUFU.TANH R138, R0 ;  /* 0x00000000008a7308 */ /* 0x0003e40000002400 */
[----:B-1----:R-:W-:Y:S02]  /*3b60*/  FMUL.FTZ R0, R54, c[0x0][0x2ec] ;  /* 0x0000bb0036007a20 */ /* 0x002fe40000410000 */
[----:B------:R-:W-:Y:S04]  /*3b70*/  HMMA.16816.F32 R52, R36, R10, R80 ;  /* 0x0000000a2434723c */ /* 0x000fe80000001850 */
[----:B------:R1:W1:Y:S02]  /*3b80*/  MUFU.TANH R167, R0 ;  /* 0x0000000000a77308 */ /* 0x0002640000002400 */
[----:B-1----:R-:W-:-:S05]  /*3b90*/  IADD3 R0, R78, 0x48, RZ ;  /* 0x000000484e007810 */ /* 0x002fca0007ffe0ff */
[C---:B------:R-:W-:Y:S02]  /*3ba0*/  IMAD.IADD R8, R0.reuse, 0x1, R79 ;  /* 0x0000000100087824 */ /* 0x040fe400078e024f */
[----:B------:R-:W-:Y:S01]  /*3bb0*/  IMAD.IADD R0, R0, 0x1, R120 ;  /* 0x0000000100007824 */ /* 0x000fe200078e0278 */
[----:B------:R1:W-:Y:S02]  /*3bc0*/  MUFU.TANH R79, R3 ;  /* 0x00000003004f7308 */ /* 0x0003e40000002400 */
[----:B------:R-:W-:Y:S02]  /*3bd0*/  IMNMX R227, RZ, R8, !PT ;  /* 0x00000008ffe37217 */ /* 0x000fe40007800200 */
[----:B------:R-:W2:Y:S01]  /*3be0*/  LDSM.16.M88.4 R8, [R221+0x8c00] ;  /* 0x008c0000dd08783b */ /* 0x000ea20000000200 */
[----:B------:R-:W-:Y:S01]  /*3bf0*/  IMNMX R231, R0, R77, PT ;  /* 0x0000004d00e77217 */ /* 0x000fe20003800200 */
[----:B------:R-:W-:Y:S02]  /*3c00*/  IMAD R0, R76, 0x40, R164 ;  /* 0x000000404c007824 */ /* 0x000fe400078e02a4 */
[----:B------:R3:W2:Y:S03]  /*3c10*/  MUFU.TANH R76, R6 ;  /* 0x00000006004c7308 */ /* 0x0006a60000002400 */
[----:B------:R-:W-:-:S02]  /*3c20*/  ISETP.GE.AND P2, PT, R0, R233, PT ;  /* 0x000000e90000720c */ /* 0x000fc40003f46270 */
[C---:B------:R-:W-:Y:S02]  /*3c30*/  ISETP.GE.AND P1, PT, R0.reuse, R232, PT ;  /* 0x000000e80000720c */ /* 0x040fe40003f26270 */
[C---:B------:R-:W-:Y:S01]  /*3c40*/  ISETP.LT.OR P2, PT, R0.reuse, R229, P2 ;  /* 0x000000e50000720c */ /* 0x040fe20001741670 */
[----:B------:R4:W-:Y:S01]  /*3c50*/  MUFU.TANH R77, R24 ;  /* 0x00000018004d7308 */ /* 0x0009e20000002400 */
[----:B-1----:R-:W-:Y:S02]  /*3c60*/  IADD3 R3, R0, 0x1, RZ ;  /* 0x0000000100037810 */ /* 0x002fe40007ffe0ff */
[----:B------:R-:W-:Y:S02]  /*3c70*/  FSEL R66, R126, -INF , !P2 ;  /* 0xff8000007e427808 */ /* 0x000fe40005000000 */
[C---:B------:R-:W-:Y:S02]  /*3c80*/  ISETP.GE.AND P5, PT, R3.reuse, R234, PT ;  /* 0x000000ea0300720c */ /* 0x040fe40003fa6270 */
[----:B------:R-:W-:Y:S01]  /*3c90*/  ISETP.GE.AND P3, PT, R3, R233, PT ;  /* 0x000000e90300720c */ /* 0x000fe20003f66270 */
[----:B---3--:R-:W-:Y:S01]  /*3ca0*/  FMUL.FTZ R6, R31, c[0x0][0x2ec] ;  /* 0x0000bb001f067a20 */ /* 0x008fe20000410000 */
[C---:B------:R-:W-:Y:S01]  /*3cb0*/  ISETP.GE.AND P6, PT, R3.reuse, R232, PT ;  /* 0x000000e80300720c */ /* 0x040fe20003fc6270 */
[----:B------:R-:W-:Y:S01]  /*3cc0*/  HMMA.16816.F32 R28, R16, R58, R32 ;  /* 0x0000003a101c723c */ /* 0x000fe20000001820 */
[C---:B------:R-:W-:Y:S01]  /*3cd0*/  ISETP.GE.AND P0, PT, R3.reuse, R231, PT ;  /* 0x000000e70300720c */ /* 0x040fe20003f06270 */
[----:B------:R1:W-:Y:S01]  /*3ce0*/  MUFU.TANH R78, R6 ;  /* 0x00000006004e7308 */ /* 0x0003e20000002400 */
[----:B------:R-:W-:-:S02]  /*3cf0*/  ISETP.LT.OR P5, PT, R3, R230, P5 ;  /* 0x000000e60300720c */ /* 0x000fc40002fa1670 */
[C---:B------:R-:W-:Y:S02]  /*3d00*/  ISETP.LT.OR P3, PT, R3.reuse, R229, P3 ;  /* 0x000000e50300720c */ /* 0x040fe40001f61670 */
[CC--:B------:R-:W-:Y:S01]  /*3d10*/  ISETP.LT.OR P6, PT, R3.reuse, R228.reuse, P6 ;  /* 0x000000e40300720c */ /* 0x0c0fe200037c1670 */
[----:B----4-:R-:W-:Y:S01]  /*3d20*/  HMMA.16816.F32 R24, R12, R58, R52 ;  /* 0x0000003a0c18723c */ /* 0x010fe20000001834 */
[----:B------:R-:W-:Y:S02]  /*3d30*/  ISETP.LT.OR P0, PT, R3, R227, P0 ;  /* 0x000000e30300720c */ /* 0x000fe40000701670 */
[C---:B------:R-:W-:Y:S02]  /*3d40*/  IADD3 R3, R0.reuse, 0x8, RZ ;  /* 0x0000000800037810 */ /* 0x040fe40007ffe0ff */
[----:B------:R-:W-:Y:S02]  /*3d50*/  ISETP.LT.OR P1, PT, R0, R228, P1 ;  /* 0x000000e40000720c */ /* 0x000fe40000f21670 */
[----:B------:R-:W-:-:S02]  /*3d60*/  ISETP.GE.AND P2, PT, R3, R234, PT ;  /* 0x000000ea0300720c */ /* 0x000fc40003f46270 */
[----:B------:R-:W-:Y:S01]  /*3d70*/  IADD3 R4, R0, 0x9, RZ ;  /* 0x0000000900047810 */ /* 0x000fe20007ffe0ff */
[----:B-1----:R-:W-:Y:S01]  /*3d80*/  FMUL.FTZ R6, R20, c[0x0][0x2ec] ;  /* 0x0000bb0014067a20 */ /* 0x002fe20000410000 */
[----:B------:R-:W-:Y:S01]  /*3d90*/  ISETP.LT.OR P2, PT, R3, R230, P2 ;  /* 0x000000e60300720c */ /* 0x000fe20001741670 */
[-C--:B--2---:R-:W-:Y:S01]  /*3da0*/  HMMA.16816.F32 R32, R40, R8.reuse, R68 ;  /* 0x000000082820723c */ /* 0x084fe20000001844 */
[----:B------:R-:W-:Y:S01]  /*3db0*/  ISETP.GE.AND P4, PT, R0, R234, PT ;  /* 0x000000ea0000720c */ /* 0x000fe20003f86270 */
[----:B------:R1:W2:Y:S01]  /*3dc0*/  MUFU.TANH R73, R6 ;  /* 0x0000000600497308 */ /* 0x0002a20000002400 */
[----:B------:R-:W-:Y:S02]  /*3dd0*/  FSEL R51, R124, -INF , !P1 ;  /* 0xff8000007c337808 */ /* 0x000fe40004800000 */
[----:B------:R-:W-:Y:S02]  /*3de0*/  FSEL R50, R123, -INF , !P6 ;  /* 0xff8000007b327808 */ /* 0x000fe40007000000 */
[----:B------:R-:W-:Y:S01]  /*3df0*/  FSEL R56, R115, -INF , !P0 ;  /* 0xff80000073387808 */ /* 0x000fe20004000000 */
[----:B------:R-:W-:Y:S01]  /*3e00*/  HMMA.16816.F32 R44, R36, R8, R84 ;  /* 0x00000008242c723c */ /* 0x000fe20000001854 */
[----:B-----5:R-:W-:-:S02]  /*3e10*/  FSEL R64, R113, -INF , !P2 ;  /* 0xff80000071407808 */ /* 0x020fc40005000000 */
[C---:B------:R-:W-:Y:S01]  /*3e20*/  ISETP.GE.AND P1, PT, R4.reuse, R234, PT ;  /* 0x000000ea0400720c */ /* 0x040fe20003f26270 */
[----:B------:R-:W-:Y:S01]  /*3e30*/  FMUL.FTZ R7, R25, c[0x0][0x2ec] ;  /* 0x0000bb0019077a20 */ /* 0x000fe20000410000 */
[C---:B------:R-:W-:Y:S02]  /*3e40*/  ISETP.GE.AND P6, PT, R4.reuse, R233, PT ;  /* 0x000000e90400720c */ /* 0x040fe40003fc6270 */
[C---:B------:R-:W-:Y:S01]  /*3e50*/  ISETP.GE.AND P0, PT, R4.reuse, R232, PT ;  /* 0x000000e80400720c */ /* 0x040fe20003f06270 */
[----:B------:R-:W-:Y:S01]  /*3e60*/  FMUL.FTZ R8, R27, c[0x0][0x2ec] ;  /* 0x0000bb001b087a20 */ /* 0x000fe20000410000 */
[----:B------:R-:W-:Y:S01]  /*3e70*/  ISETP.GE.AND P2, PT, R4, R231, PT ;  /* 0x000000e70400720c */ /* 0x000fe20003f46270 */
[----:B-1----:R-:W-:Y:S01]  /*3e80*/  FMUL.FTZ R6, R21, c[0x0][0x2ec] ;  /* 0x0000bb0015067a20 */ /* 0x002fe20000410000 */
[-C--:B------:R-:W-:Y:S01]  /*3e90*/  ISETP.LT.OR P4, PT, R0, R230.reuse, P4 ;  /* 0x000000e60000720c */ /* 0x080fe20002781670 */
[----:B------:R-:W-:Y:S01]  /*3ea0*/  HMMA.16816.F32 R40, R40, R10, R88 ;  /* 0x0000000a2828723c */ /* 0x000fe20000001858 */
[C---:B------:R-:W-:Y:S01]  /*3eb0*/  ISETP.LT.OR P1, PT, R4.reuse, R230, P1 ;  /* 0x000000e60400720c */ /* 0x040fe20000f21670 */
[----:B------:R1:W-:Y:S01]  /*3ec0*/  MUFU.TANH R70, R6 ;  /* 0x0000000600467308 */ /* 0x0003e20000002400 */
[----:B------:R-:W-:-:S02]  /*3ed0*/  ISETP.LT.OR P6, PT, R4, R229, P6 ;  /* 0x000000e50400720c */ /* 0x000fc400037c1670 */
[C---:B------:R-:W-:Y:S02]  /*3ee0*/  ISETP.LT.OR P0, PT, R4.reuse, R228, P0 ;  /* 0x000000e40400720c */ /* 0x040fe40000701670 */
[----:B------:R-:W-:Y:S01]  /*3ef0*/  ISETP.LT.OR P2, PT, R4, R227, P2 ;  /* 0x000000e30400720c */ /* 0x000fe20001741670 */
[----:B------:R-:W-:Y:S01]  /*3f00*/  FMUL.FTZ R4, R23, c[0x0][0x2ec] ;  /* 0x0000bb0017047a20 */ /* 0x000fe20000410000 */
[----:B------:R-:W-:Y:S01]  /*3f10*/  FSEL R61, R132, -INF , !P4 ;  /* 0xff800000843d7808 */ /* 0x000fe20006000000 */
[----:B------:R-:W-:Y:S01]  /*3f20*/  HMMA.16816.F32 R36, R36, R10, R92 ;  /* 0x0000000a2424723c */ /* 0x000fe2000000185c */
[C---:B------:R-:W-:Y:S01]  /*3f30*/  ISETP.GE.AND P4, PT, R0.reuse, R231, PT ;  /* 0x000000e70000720c */ /* 0x040fe20003f86270 */
[----:B------:R-:W-:Y:S01]  /*3f40*/  MUFU.TANH R69, R4 ;  /* 0x0000000400457308 */ /* 0x000fe20000002400 */
[----:B------:R-:W-:Y:S02]  /*3f50*/  FSEL R62, R127, -INF , !P5 ;  /* 0xff8000007f3e7808 */ /* 0x000fe40006800000 */
[----:B------:R-:W-:-:S02]  /*3f60*/  ISETP.LT.OR P4, PT, R0, R227, P4 ;  /* 0x000000e30000720c */ /* 0x000fc40002781670 */
[----:B------:R-:W-:Y:S01]  /*3f70*/  FSEL R72, R125, -INF , !P3 ;  /* 0xff8000007d487808 */ /* 0x000fe20005800000 */
[----:B-1----:R-:W-:Y:S01]  /*3f80*/  FMUL.FTZ R6, R22, c[0x0][0x2ec] ;  /* 0x0000bb0016067a20 */ /* 0x002fe20000410000 */
[----:B------:R-:W-:Y:S01]  /*3f90*/  FSEL R60, R114, -INF , !P4 ;  /* 0xff800000723c7808 */ /* 0x000fe20006000000 */
[----:B------:R-:W1:Y:S01]  /*3fa0*/  LDSM.16.M88.4 R20, [R223+0x8c00] ;  /* 0x008c0000df14783b */ /* 0x000e620000000200 */
[C---:B------:R-:W-:Y:S01]  /*3fb0*/  ISETP.GE.AND P4, PT, R3.reuse, R233, PT ;  /* 0x000000e90300720c */ /* 0x040fe20003f86270 */
[----:B------:R3:W4:Y:S01]  /*3fc0*/  MUFU.TANH R65, R6 ;  /* 0x0000000600417308 */ /* 0x0007220000002400 */
[----:B------:R-:W-:Y:S01]  /*3fd0*/  ISETP.GE.AND P5, PT, R3, R232, PT ;  /* 0x000000e80300720c */ /* 0x000fe20003fa6270 */
[----:B------:R-:W-:-:S04]  /*3fe0*/  DEPBAR.LE SB0, 0x0 ;  /* 0x000080000000791a */ /* 0x000fc80000000000 */
[C---:B------:R-:W-:Y:S02]  /*3ff0*/  ISETP.GE.AND P3, PT, R3.reuse, R231, PT ;  /* 0x000000e70300720c */ /* 0x040fe40003f66270 */
[C---:B------:R-:W-:Y:S02]  /*4000*/  ISETP.LT.OR P4, PT, R3.reuse, R229, P4 ;  /* 0x000000e50300720c */ /* 0x040fe40002781670 */
[C---:B------:R-:W-:Y:S02]  /*4010*/  ISETP.LT.OR P5, PT, R3.reuse, R228, P5 ;  /* 0x000000e40300720c */ /* 0x040fe40002fa1670 */
[----:B------:R-:W-:Y:S02]  /*4020*/  ISETP.LT.OR P3, PT, R3, R227, P3 ;  /* 0x000000e30300720c */ /* 0x000fe40001f61670 */
[----:B------:R-:W-:Y:S02]  /*4030*/  IADD3 R3, R0, 0x10, RZ ;  /* 0x0000001000037810 */ /* 0x000fe40007ffe0ff */
[----:B------:R-:W-:Y:S01]  /*4040*/  FSEL R67, R99, -INF , !P4 ;  /* 0xff80000063437808 */ /* 0x000fe20006000000 */
[----:B---3--:R-:W-:Y:S01]  /*4050*/  FMUL.FTZ R6, R29, c[0x0][0x2ec] ;  /* 0x0000bb001d067a20 */ /* 0x008fe20000410000 */
[----:B------:R-:W-:Y:S01]  /*4060*/  FSEL R49, R97, -INF , !P5 ;  /* 0xff80000061317808 */ /* 0x000fe20006800000 */
[----:B------:R1:W-:Y:S01]  /*4070*/  MUFU.TANH R29, R8 ;  /* 0x00000008001d7308 */ /* 0x0003e20000002400 */
[----:B------:R-:W-:-:S02]  /*4080*/  ISETP.GE.AND P4, PT, R3, R234, PT ;  /* 0x000000ea0300720c */ /* 0x000fc40003f86270 */
[C---:B------:R-:W-:Y:S02]  /*4090*/  ISETP.GE.AND P5, PT, R3.reuse, R233, PT ;  /* 0x000000e90300720c */ /* 0x040fe40003fa6270 */
[C---:B------:R-:W-:Y:S02]  /*40a0*/  ISETP.LT.OR P4, PT, R3.reuse, R230, P4 ;  /* 0x000000e60300720c */ /* 0x040fe40002781670 */
[----:B------:R-:W-:Y:S01]  /*40b0*/  ISETP.LT.OR P5, PT, R3, R229, P5 ;  /* 0x000000e50300720c */ /* 0x000fe20002fa1670 */
[----:B------:R3:W-:Y:S01]  /*40c0*/  MUFU.TANH R68, R6 ;  /* 0x0000000600447308 */ /* 0x0007e20000002400 */
[----:B------:R-:W-:Y:S02]  /*40d0*/  IADD3 R4, R0, 0x11, RZ ;  /* 0x0000001100047810 */ /* 0x000fe40007ffe0ff */
[----:B------:R-:W-:Y:S02]  /*40e0*/  FSEL R58, R121, -INF , !P6 ;  /* 0xff800000793a7808 */ /* 0x000fe40007000000 */
[----:B------:R-:W-:-:S02]  /*40f0*/  FSEL R52, R98, -INF , !P2 ;  /* 0xff80000062347808 */ /* 0x000fc40005000000 */
[----:B------:R-:W-:Y:S02]  /*4100*/  FSEL R149, R149, -INF , !P4 ;  /* 0xff80000095957808 */ /* 0x000fe40006000000 */
[----:B------:R-:W-:Y:S02]  /*4110*/  FSEL R153, R153, -INF , !P5 ;  /* 0xff80000099997808 */ /* 0x000fe40006800000 */
[C---:B------:R-:W-:Y:S01]  /*4120*/  ISETP.GE.AND P6, PT, R4.reuse, R234, PT ;  /* 0x000000ea0400720c */ /* 0x040fe20003fc6270 */
[----:B-1----:R-:W-:Y:S01]  /*4130*/  HMMA.16816.F32 R8, R12, R20, R44 ;  /* 0x000000140c08723c */ /* 0x002fe2000000182c */
[C---:B------:R-:W-:Y:S02]  /*4140*/  ISETP.GE.AND P2, PT, R4.reuse, R233, PT ;  /* 0x000000e90400720c */ /* 0x040fe40003f46270 */
[----:B------:R-:W-:Y:S01]  /*4150*/  ISETP.GE.AND P4, PT, R4, R232, PT ;  /* 0x000000e80400720c */ /* 0x000fe20003f86270 */
[----:B---3--:R-:W-:Y:S01]  /*4160*/  FMUL.FTZ R6, R30, c[0x0][0x2ec] ;  /* 0x0000bb001e067a20 */ /* 0x008fe20000410000 */
[----:B------:R-:W-:-:S02]  /*4170*/  ISETP.GE.AND P5, PT, R4, R231, PT ;  /* 0x000000e70400720c */ /* 0x000fc40003fa6270 */
[C---:B------:R-:W-:Y:S01]  /*4180*/  ISETP.LT.OR P6, PT, R4.reuse, R230, P6 ;  /* 0x000000e60400720c */ /* 0x040fe200037c1670 */
[----:B------:R1:W-:Y:S01]  /*4190*/  MUFU.TANH R54, R6 ;  /* 0x0000000600367308 */ /* 0x0003e20000002400 */
[C---:B------:R-:W-:Y:S01]  /*41a0*/  ISETP.LT.OR P2, PT, R4.reuse, R229, P2 ;  /* 0x000000e50400720c */ /* 0x040fe20001741670 */
[----:B------:R-:W-:Y:S01]  /*41b0*/  HMMA.16816.F32 R12, R12, R22, R36 ;  /* 0x000000160c0c723c */ /* 0x000fe20000001824 */
[C---:B------:R-:W-:Y:S02]  /*41c0*/  ISETP.LT.OR P4, PT, R4.reuse, R228, P4 ;  /* 0x000000e40400720c */ /* 0x040fe40002781670 */
[----:B------:R-:W-:Y:S01]  /*41d0*/  ISETP.LT.OR P5, PT, R4, R227, P5 ;  /* 0x000000e30400720c */ /* 0x000fe20002fa1670 */
[----:B------:R-:W-:Y:S01]  /*41e0*/  FMUL.FTZ R4, R31, c[0x0][0x2ec] ;  /* 0x0000bb001f047a20 */ /* 0x000fe20000410000 */
[----:B------:R-:W-:Y:S01]  /*41f0*/  FSEL R57, R96, -INF , !P3 ;  /* 0xff80000060397808 */ /* 0x000fe20005800000 */
[----:B------:R-:W-:Y:S01]  /*4200*/  MUFU.TANH R31, R7 ;  /* 0x00000007001f7308 */ /* 0x000fe20000002400 */
[----:B------:R-:W-:-:S02]  /*4210*/  FSEL R63, R122, -INF , !P1 ;  /* 0xff8000007a3f7808 */ /* 0x000fc40004800000 */
[C---:B------:R-:W-:Y:S02]  /*4220*/  ISETP.GE.AND P3, PT, R3.reuse, R232, PT ;  /* 0x000000e80300720c */ /* 0x040fe40003f66270 */
[C---:B------:R-:W-:Y:S02]  /*4230*/  ISETP.GE.AND P1, PT, R3.reuse, R231, PT ;  /* 0x000000e70300720c */ /* 0x040fe40003f26270 */
[C---:B------:R-:W-:Y:S01]  /*4240*/  ISETP.LT.OR P3, PT, R3.reuse, R228, P3 ;  /* 0x000000e40300720c */ /* 0x040fe20001f61670 */
[----:B------:R3:W-:Y:S01]  /*4250*/  MUFU.TANH R59, R4 ;  /* 0x00000004003b7308 */ /* 0x0007e20000002400 */
[----:B-1----:R-:W-:Y:S01]  /*4260*/  FMUL.FTZ R6, R26, c[0x0][0x2ec] ;  /* 0x0000bb001a067a20 */ /* 0x002fe20000410000 */
[----:B------:R-:W-:Y:S01]  /*4270*/  ISETP.LT.OR P1, PT, R3, R227, P1 ;  /* 0x000000e30300720c */ /* 0x000fe20000f21670 */
[----:B------:R-:W-:Y:S01]  /*4280*/  FMUL.FTZ R3, R28, c[0x0][0x2ec] ;  /* 0x0000bb001c037a20 */ /* 0x000fe20000410000 */
[----:B------:R-:W-:Y:S02]  /*4290*/  FSEL R48, R112, -INF , !P0 ;  /* 0xff80000070307808 */ /* 0x000fe40004000000 */
[----:B------:R-:W-:-:S02]  /*42a0*/  FSEL R106, R106, -INF , !P3 ;  /* 0xff8000006a6a7808 */ /* 0x000fc40005800000 */
[----:B------:R1:W5:Y:S01]  /*42b0*/  MUFU.TANH R55, R3 ;  /* 0x0000000300377308 */ /* 0x0003620000002400 */
[----:B------:R-:W-:Y:S01]  /*42c0*/  FSEL R137, R137, -INF , !P1 ;  /* 0xff80000089897808 */ /* 0x000fe20004800000 */
[----:B------:R-:W-:Y:S01]  /*42d0*/  FMUL.FTZ R12, R12, c[0x0][0x2ec] ;  /* 0x0000bb000c0c7a20 */ /* 0x000fe20000410000 */
[----:B------:R-:W-:Y:S01]  /*42e0*/  FSEL R148, R148, -INF , !P6 ;  /* 0xff80000094947808 */ /* 0x000fe20007000000 */
[----:B------:R-:W-:Y:S01]  /*42f0*/  FMUL.FTZ R13, R13, c[0x0][0x2ec] ;  /* 0x0000bb000d0d7a20 */ /* 0x000fe20000410000 */
[----:B------:R-:W-:Y:S02]  /*4300*/  FSEL R166, R166, -INF , !P2 ;  /* 0xff800000a6a67808 */ /* 0x000fe40005000000 */
[----:B------:R-:W-:Y:S01]  /*4310*/  FSEL R136, R136, -INF , !P5 ;  /* 0xff80000088887808 */ /* 0x000fe20006800000 */
[----:B---3--:R-:W-:Y:S01]  /*4320*/  FMUL.FTZ R4, R24, c[0x0][0x2ec] ;  /* 0x0000bb0018047a20 */ /* 0x008fe20000410000 */
[----:B------:R-:W-:Y:S01]  /*4330*/  FSEL R101, R101, -INF , !P4 ;  /* 0xff80000065657808 */ /* 0x000fe20006000000 */
[----:B------:R-:W-:Y:S01]  /*4340*/  HMMA.16816.F32 R24, R16, R20, R32 ;  /* 0x000000141018723c */ /* 0x000fe20000001820 */
[----:B------:R-:W-:Y:S01]  /*4350*/  MUFU.TANH R30, R6 ;  /* 0x00000006001e7308 */ /* 0x000fe20000002400 */
[----:B-1----:R-:W-:-:S06]  /*4360*/  IADD3 R3, R0, 0x18, RZ ;  /* 0x0000001800037810 */ /* 0x002fcc0007ffe0ff */
[----:B------:R-:W-:Y:S01]  /*4370*/  HMMA.16816.F32 R16, R16, R22, R40 ;  /* 0x000000161010723c */ /* 0x000fe20000001828 */
[----:B------:R1:W3:Y:S01]  /*4380*/  MUFU.TANH R53, R4 ;  /* 0x0000000400357308 */ /* 0x0002e20000002400 */
[C---:B------:R-:W-:Y:S02]  /*4390*/  ISETP.GE.AND P0, PT, R3.reuse, R234, PT ;  /* 0x000000ea0300720c */ /* 0x040fe40003f06270 */
[C---:B------:R-:W-:Y:S02]  /*43a0*/  ISETP.GE.AND P3, PT, R3.reuse, R233, PT ;  /* 0x000000e90300720c */ /* 0x040fe40003f66270 */
[C---:B------:R-:W-:Y:S02]  /*43b0*/  ISETP.LT.OR P0, PT, R3.reuse, R230, P0 ;  /* 0x000000e60300720c */ /* 0x040fe40000701670 */
[C---:B------:R-:W-:Y:S01]  /*43c0*/  ISETP.LT.OR P3, PT, R3.reuse, R229, P3 ;  /* 0x000000e50300720c */ /* 0x040fe20001f61670 */
[----:B------:R-:W-:Y:S01]  /*43d0*/  MUFU.TANH R12, R12 ;  /* 0x0000000c000c7308 */ /* 0x000fe20000002400 */
[----:B------:R-:W-:-:S02]  /*43e0*/  ISETP.GE.AND P1, PT, R3, R232, PT ;  /* 0x000000e80300720c */ /* 0x000fc40003f26270 */
[----:B------:R-:W-:Y:S02]  /*43f0*/  ISETP.GE.AND P6, PT, R3, R231, PT ;  /* 0x000000e70300720c */ /* 0x000fe40003fc6270 */
[----:B------:R-:W-:Y:S02]  /*4400*/  FSEL R152, R152, -INF , !P0 ;  /* 0xff80000098987808 */ /* 0x000fe40004000000 */
[----:B------:R-:W-:Y:S01]  /*4410*/  FSEL R167, R167, -INF , !P3 ;  /* 0xff800000a7a77808 */ /* 0x000fe20005800000 */
[----:B------:R-:W-:Y:S01]  /*4420*/  FMUL.FTZ R7, R26, c[0x0][0x2ec] ;  /* 0x0000bb001a077a20 */ /* 0x000fe20000410000 */
[----:B-1----:R-:W-:Y:S01]  /*4430*/  IADD3 R4, R0, 0x19, RZ ;  /* 0x0000001900047810 */ /* 0x002fe20007ffe0ff */
[----:B------:R-:W-:Y:S01]  /*4440*/  FMUL.FTZ R6, R27, c[0x0][0x2ec] ;  /* 0x0000bb001b067a20 */ /* 0x000fe20000410000 */
[----:B------:R-:W-:Y:S01]  /*4450*/  ISETP.LT.OR P1, PT, R3, R228, P1 ;  /* 0x000000e40300720c */ /* 0x000fe20000f21670 */
[----:B------:R1:W-:Y:S01]  /*4460*/  MUFU.TANH R20, R7 ;  /* 0x0000000700147308 */ /* 0x0003e20000002400 */
[----:B------:R-:W-:-:S02]  /*4470*/  ISETP.GE.AND P2, PT, R4, R234, PT ;  /* 0x000000ea0400720c */ /* 0x000fc40003f46270 */
[----:B------:R-:W-:Y:S01]  /*4480*/  ISETP.LT.OR P6, PT, R3, R227, P6 ;  /* 0x000000e30300720c */ /* 0x000fe200037c1670 */
[----:B------:R-:W-:Y:S01]  /*4490*/  FMUL.FTZ R18, R18, c[0x0][0x2ec] ;  /* 0x0000bb0012127a20 */ /* 0x000fe20000410000 */
[----:B------:R-:W-:Y:S01]  /*44a0*/  ISETP.GE.AND P5, PT, R4, R233, PT ;  /* 0x000000e90400720c */ /* 0x000fe20003fa6270 */
[----:B------:R-:W-:Y:S01]  /*44b0*/  FMUL.FTZ R16, R16, c[0x0][0x2ec] ;  /* 0x0000bb0010107a20 */ /* 0x000fe20000410000 */
[C---:B------:R-:W-:Y:S01]  /*44c0*/  ISETP.GE.AND P0, PT, R4.reuse, R232, PT ;  /* 0x000000e80400720c */ /* 0x040fe20003f06270 */
[----:B------:R-:W-:Y:S01]  /*44d0*/  FMUL.FTZ R17, R17, c[0x0][0x2ec] ;  /* 0x0000bb0011117a20 */ /* 0x000fe20000410000 */
[C---:B------:R-:W-:Y:S01]  /*44e0*/  ISETP.GE.AND P3, PT, R4.reuse, R231, PT ;  /* 0x000000e70400720c */ /* 0x040fe20003f66270 */
[----:B------:R-:W-:Y:S01]  /*44f0*/  MUFU.TANH R18, R18 ;  /* 0x0000001200127308 */ /* 0x000fe20000002400 */
[----:B------:R-:W-:Y:S01]  /*4500*/  ISETP.LT.OR P2, PT, R4, R230, P2 ;  /* 0x000000e60400720c */ /* 0x000fe20001741670 */
[----:B------:R-:W-:Y:S01]  /*4510*/  FMUL.FTZ R19, R19, c[0x0][0x2ec] ;  /* 0x0000bb0013137a20 */ /* 0x000fe20000410000 */
[----:B------:R-:W-:-:S02]  /*4520*/  IADD3 R3, R0, 0x20, RZ ;  /* 0x0000002000037810 */ /* 0x000fc40007ffe0ff */
[----:B------:R-:W-:Y:S01]  /*4530*/  ISETP.LT.OR P5, PT, R4, R229, P5 ;  /* 0x000000e50400720c */ /* 0x000fe20002fa1670 */
[----:B-1----:R-:W-:Y:S01]  /*4540*/  FMUL.FTZ R7, R10, c[0x0][0x2ec] ;  /* 0x0000bb000a077a20 */ /* 0x002fe20000410000 */
[C---:B------:R-:W-:Y:S01]  /*4550*/  ISETP.LT.OR P0, PT, R4.reuse, R228, P0 ;  /* 0x000000e40400720c */ /* 0x040fe20000701670 */
[----:B------:R-:W-:Y:S01]  /*4560*/  MUFU.TANH R16, R16 ;  /* 0x0000001000107308 */ /* 0x000fe20000002400 */
[----:B------:R-:W-:Y:S01]  /*4570*/  ISETP.LT.OR P3, PT, R4, R227, P3 ;  /* 0x000000e30400720c */ /* 0x000fe20001f61670 */
[----:B------:R-:W-:Y:S01]  /*4580*/  FMUL.FTZ R4, R24, c[0x0][0x2ec] ;  /* 0x0000bb0018047a20 */ /* 0x000fe20000410000 */
[----:B------:R-:W-:Y:S02]  /*4590*/  FSEL R100, R100, -INF , !P1 ;  /* 0xff80000064647808 */ /* 0x000fe40004800000 */
[----:B------:R-:W-:Y:S02]  /*45a0*/  FSEL R107, R107, -INF , !P6 ;  /* 0xff8000006b6b7808 */ /* 0x000fe40007000000 */
[----:B------:R-:W-:Y:S01]  /*45b0*/  FSEL R138, R138, -INF , !P2 ;  /* 0xff8000008a8a7808 */ /* 0x000fe20005000000 */
[----:B------:R1:W1:Y:S01]  /*45c0*/  MUFU.TANH R28, R4 ;  /* 0x00000004001c7308 */ /* 0x0002620000002400 */
[----:B------:R-:W-:-:S02]  /*45d0*/  ISETP.GE.AND P4, PT, R3, R234, PT ;  /* 0x000000ea0300720c */ /* 0x000fc40003f86270 */
[C---:B------:R-:W-:Y:S02]  /*45e0*/  ISETP.GE.AND P1, PT, R3.reuse, R233, PT ;  /* 0x000000e90300720c */ /* 0x040fe40003f26270 */
[C---:B------:R-:W-:Y:S02]  /*45f0*/  ISETP.GE.AND P6, PT, R3.reuse, R232, PT ;  /* 0x000000e80300720c */ /* 0x040fe40003fc6270 */
[C---:B------:R-:W-:Y:S01]  /*4600*/  ISETP.GE.AND P2, PT, R3.reuse, R231, PT ;  /* 0x000000e70300720c */ /* 0x040fe20003f46270 */
[----:B------:R-:W-:Y:S01]  /*4610*/  MUFU.TANH R7, R7 ;  /* 0x0000000700077308 */ /* 0x000fe20000002400 */
[C---:B------:R-:W-:Y:S02]  /*4620*/  ISETP.LT.OR P4, PT, R3.reuse, R230, P4 ;  /* 0x000000e60300720c */ /* 0x040fe40002781670 */
[C---:B------:R-:W-:Y:S02]  /*4630*/  ISETP.LT.OR P1, PT, R3.reuse, R229, P1 ;  /* 0x000000e50300720c */ /* 0x040fe40000f21670 */
[----:B------:R-:W-:-:S02]  /*4640*/  ISETP.LT.OR P6, PT, R3, R228, P6 ;  /* 0x000000e40300720c */ /* 0x000fc400037c1670 */
[----:B------:R-:W-:Y:S01]  /*4650*/  ISETP.LT.OR P2, PT, R3, R227, P2 ;  /* 0x000000e30300720c */ /* 0x000fe20001741670 */
[----:B------:R-:W-:Y:S01]  /*4660*/  FMUL.FTZ R3, R25, c[0x0][0x2ec] ;  /* 0x0000bb0019037a20 */ /* 0x000fe20000410000 */
[----:B-1----:R-:W-:Y:S01]  /*4670*/  IADD3 R4, R0, 0x21, RZ ;  /* 0x0000002100047810 */ /* 0x002fe20007ffe0ff */
[----:B------:R1:W-:Y:S01]  /*4680*/  MUFU.TANH R24, R6 ;  /* 0x0000000600187308 */ /* 0x0003e20000002400 */
[----:B------:R-:W-:Y:S02]  /*4690*/  FSEL R139, R139, -INF , !P5 ;  /* 0xff8000008b8b7808 */ /* 0x000fe40006800000 */
[----:B------:R-:W-:Y:S02]  /*46a0*/  FSEL R45, R76, -INF , !P3 ;  /* 0xff8000004c2d7808 */ /* 0x000fe40005800000 */
[----:B------:R-:W-:Y:S02]  /*46b0*/  FSEL R180, R75, -INF , !P4 ;  /* 0xff8000004bb47808 */ /* 0x000fe40006000000 */
[----:B------:R-:W-:Y:S01]  /*46c0*/  FSEL R186, R74, -INF , !P1 ;  /* 0xff8000004aba7808 */ /* 0x000fe20004800000 */
[----:B------:R2:W-:Y:S01]  /*46d0*/  MUFU.TANH R21, R3 ;  /* 0x0000000300157308 */ /* 0x0005e20000002400 */
[----:B------:R-:W-:-:S02]  /*46e0*/  ISETP.GE.AND P5, PT, R4, R234, PT ;  /* 0x000000ea0400720c */ /* 0x000fc40003fa6270 */
[C---:B------:R-:W-:Y:S02]  /*46f0*/  ISETP.GE.AND P3, PT, R4.reuse, R233, PT ;  /* 0x000000e90400720c */ /* 0x040fe40003f66270 */
[C---:B------:R-:W-:Y:S02]  /*4700*/  ISETP.GE.AND P4, PT, R4.reuse, R232, PT ;  /* 0x000000e80400720c */ /* 0x040fe40003f86270 */
[C---:B------:R-:W-:Y:S01]  /*4710*/  ISETP.GE.AND P1, PT, R4.reuse, R231, PT ;  /* 0x000000e70400720c */ /* 0x040fe20003f26270 */
[----:B-1----:R-:W-:Y:S01]  /*4720*/  FMUL.FTZ R6, R9, c[0x0][0x2ec] ;  /* 0x0000bb0009067a20 */ /* 0x002fe20000410000 */
[----:B------:R-:W-:Y:S01]  /*4730*/  FSEL R44, R79, -INF , !P0 ;  /* 0xff8000004f2c7808 */ /* 0x000fe20004000000 */
[----:B------:R-:W-:Y:S01]  /*4740*/  MUFU.TANH R17, R17 ;  /* 0x0000001100117308 */ /* 0x000fe20000002400 */
[C---:B------:R-:W-:Y:S02]  /*4750*/  ISETP.LT.OR P5, PT, R4.reuse, R230, P5 ;  /* 0x000000e60400720c */ /* 0x040fe40002fa1670 */
[----:B------:R-:W-:-:S02]  /*4760*/  ISETP.LT.OR P3, PT, R4, R229, P3 ;  /* 0x000000e50400720c */ /* 0x000fc40001f61670 */
[----:B------:R-:W-:Y:S02]  /*4770*/  ISETP.LT.OR P4, PT, R4, R228, P4 ;  /* 0x000000e40400720c */ /* 0x000fe40002781670 */
[----:B--2---:R-:W-:Y:S01]  /*4780*/  IADD3 R3, R0, 0x28, RZ ;  /* 0x0000002800037810 */ /* 0x004fe20007ffe0ff */
[----:B------:R1:W-:Y:S01]  /*4790*/  MUFU.TANH R9, R6 ;  /* 0x0000000600097308 */ /* 0x0003e20000002400 */
[----:B------:R-:W-:Y:S01]  /*47a0*/  ISETP.LT.OR P1, PT, R4, R227, P1 ;  /* 0x000000e30400720c */ /* 0x000fe20000f21670 */
[----:B------:R-:W-:Y:S01]  /*47b0*/  FMUL.FTZ R4, R8, c[0x0][0x2ec] ;  /* 0x0000bb0008047a20 */ /* 0x000fe20000410000 */
[----:B------:R-:W-:Y:S02]  /*47c0*/  FSEL R169, R73, -INF , !P6 ;  /* 0xff80000049a97808 */ /* 0x000fe40007000000 */
[C---:B------:R-:W-:Y:S02]  /*47d0*/  ISETP.GE.AND P0, PT, R3.reuse, R234, PT ;  /* 0x000000ea0300720c */ /* 0x040fe40003f06270 */
[C---:B------:R-:W-:Y:S01]  /*47e0*/  ISETP.GE.AND P6, PT, R3.reuse, R233, PT ;  /* 0x000000e90300720c */ /* 0x040fe20003fc6270 */
[----:B------:R2:W2:Y:S01]  /*47f0*/  MUFU.TANH R8, R4 ;  /* 0x0000000400087308 */ /* 0x0004a20000002400 */
[----:B------:R-:W-:-:S02]  /*4800*/  ISETP.LT.OR P0, PT, R3, R230, P0 ;  /* 0x000000e60300720c */ /* 0x000fc40000701670 */
[----:B------:R-:W-:Y:S02]  /*4810*/  ISETP.LT.OR P6, PT, R3, R229, P6 ;  /* 0x000000e50300720c */ /* 0x000fe400037c1670 */
[----:B----4-:R-:W-:Y:S02]  /*4820*/  FSEL R175, R65, -INF , !P2 ;  /* 0xff80000041af7808 */ /* 0x010fe40005000000 */
[----:B------:R-:W-:Y:S01]  /*4830*/  FSEL R179, R77, -INF , !P5 ;  /* 0xff8000004db37808 */ /* 0x000fe20006800000 */
[----:B-1----:R-:W-:Y:S01]  /*4840*/  FMUL.FTZ R6, R11, c[0x0][0x2ec] ;  /* 0x0000bb000b067a20 */ /* 0x002fe20000410000 */
[----:B------:R-:W-:Y:S01]  /*4850*/  FSEL R182, R78, -INF , !P3 ;  /* 0xff8000004eb67808 */ /* 0x000fe20005800000 */
[----:B------:R-:W-:Y:S01]  /*4860*/  MUFU.TANH R19, R19 ;  /* 0x0000001300137308 */ /* 0x000fe20000002400 */
[----:B------:R-:W-:Y:S02]  /*4870*/  FSEL R174, R69, -INF , !P1 ;  /* 0xff80000045ae7808 */ /* 0x000fe40004800000 */
[----:B-----5:R-:W-:-:S02]  /*4880*/  FSEL R177, R55, -INF , !P0 ;  /* 0xff80000037b17808 */ /* 0x020fc40004000000 */
[----:B------:R-:W-:Y:S02]  /*4890*/  FSEL R181, R54, -INF , !P6 ;  /* 0xff80000036b57808 */ /* 0x000fe40007000000 */
[----:B--2---:R-:W-:Y:S01]  /*48a0*/  IADD3 R4, R0, 0x29, RZ ;  /* 0x0000002900047810 */ /* 0x004fe20007ffe0ff */
[----:B------:R-:W1:Y:S01]  /*48b0*/  MUFU.TANH R6, R6 ;  /* 0x0000000600067308 */ /* 0x000e620000002400 */
[C---:B------:R-:W-:Y:S02]  /*48c0*/  ISETP.GE.AND P2, PT, R3.reuse, R232, PT ;  /* 0x000000e80300720c */ /* 0x040fe40003f46270 */
[----:B------:R-:W-:Y:S02]  /*48d0*/  ISETP.GE.AND P5, PT, R3, R231, PT ;  /* 0x000000e70300720c */ /* 0x000fe40003fa6270 */
[C---:B------:R-:W-:Y:S02]  /*48e0*/  ISETP.GE.AND P3, PT, R4.reuse, R234, PT ;  /* 0x000000ea0400720c */ /* 0x040fe40003f66270 */
[C---:B------:R-:W-:Y:S01]  /*48f0*/  ISETP.GE.AND P1, PT, R4.reuse, R233, PT ;  /* 0x000000e90400720c */ /* 0x040fe20003f26270 */
[----:B------:R-:W-:Y:S01]  /*4900*/  MUFU.TANH R13, R13 ;  /* 0x0000000d000d7308 */ /* 0x000fe20000002400 */
[----:B------:R-:W-:Y:S01]  /*4910*/  BAR.SYNC.DEFER_BLOCKING 0x0 ;  /* 0x0000000000007b1d */ /* 0x000fe20000010000 */
[----:B------:R-:W-:-:S02]  /*4920*/  ISETP.GE.AND P0, PT, R4, R232, PT ;  /* 0x000000e80400720c */ /* 0x000fc40003f06270 */
[C---:B------:R-:W-:Y:S02]  /*4930*/  ISETP.GE.AND P6, PT, R4.reuse, R231, PT ;  /* 0x000000e70400720c */ /* 0x040fe40003fc6270 */
        /* <DEDUP_REMOVED lines=9> */
[----:B---3--:R-:W-:Y:S02]  /*49d0*/  FSEL R165, R53, -INF , !P2 ;  /* 0xff80000035a57808 */ /* 0x008fe40005000000 */
        /* <DEDUP_REMOVED lines=20> */
[----:B------:R-:W-:Y:S02]  /*4b20*/  FSEL R192, R21, -INF , !P1 ;  /* 0xff80000015c07808 */ /* 0x000fe40004800000 */
[----:B------:R-:W-:Y:S02]  /*4b30*/  ISETP.GE.AND P0, PT, R3, R234, PT ;  /* 0x000000ea0300720c */ /* 0x000fe40003f06270 */
[C---:B------:R-:W-:Y:S02]  /*4b40*/  ISETP.GE.AND P6, PT, R4.reuse, R233, PT ;  /* 0x000000e90400720c */ /* 0x040fe40003fc6270 */
[C---:B------:R-:W-:Y:S02]  /*4b50*/  ISETP.GE.AND P4, PT, R4.reuse, R232, PT ;  /* 0x000000e80400720c */ /* 0x040fe40003f86270 */
[----:B------:R-:W-:-:S02]  /*4b60*/  ISETP.GE.AND P2, PT, R4, R231, PT ;  /* 0x000000e70400720c */ /* 0x000fc40003f46270 */
[C---:B------:R-:W-:Y:S02]  /*4b70*/  ISETP.GE.AND P5, PT, R3.reuse, R233, PT ;  /* 0x000000e90300720c */ /* 0x040fe40003fa6270 */
[C---:B------:R-:W-:Y:S02]  /*4b80*/  ISETP.GE.AND P3, PT, R3.reuse, R232, PT ;  /* 0x000000e80300720c */ /* 0x040fe40003f66270 */
[C---:B------:R-:W-:Y:S02]  /*4b90*/  ISETP.GE.AND P1, PT, R3.reuse, R231, PT ;  /* 0x000000e70300720c */ /* 0x040fe40003f26270 */
[C---:B------:R-:W-:Y:S02]  /*4ba0*/  ISETP.LT.OR P6, PT, R4.reuse, R229, P6 ;  /* 0x000000e50400720c */ /* 0x040fe400037c1670 */
[C---:B------:R-:W-:Y:S02]  /*4bb0*/  ISETP.LT.OR P4, PT, R4.reuse, R228, P4 ;  /* 0x000000e40400720c */ /* 0x040fe40002781670 */
[----:B------:R-:W-:Y:S01]  /*4bc0*/  ISETP.LT.OR P2, PT, R4, R227, P2 ;  /* 0x000000e30400720c */ /* 0x000fe20001741670 */
[----:B------:R-:W-:Y:S01]  /*4bd0*/  FMUL.FTZ R4, R14, c[0x0][0x2ec] ;  /* 0x0000bb000e047a20 */ /* 0x000fe20000410000 */
[----:B------:R-:W-:-:S02]  /*4be0*/  ISETP.LT.OR P0, PT, R3, R230, P0 ;  /* 0x000000e60300720c */ /* 0x000fc40000701670 */
[C---:B------:R-:W-:Y:S02]  /*4bf0*/  ISETP.LT.OR P5, PT, R3.reuse, R229, P5 ;  /* 0x000000e50300720c */ /* 0x040fe40002fa1670 */
[C---:B------:R-:W-:Y:S01]  /*4c00*/  ISETP.LT.OR P3, PT, R3.reuse, R228, P3 ;  /* 0x000000e40300720c */ /* 0x040fe20001f61670 */
[----:B------:R-:W2:Y:S01]  /*4c10*/  MUFU.TANH R4, R4 ;  /* 0x0000000400047308 */ /* 0x000ea20000002400 */
[----:B------:R-:W-:Y:S01]  /*4c20*/  ISETP.LT.OR P1, PT, R3, R227, P1 ;  /* 0x000000e30300720c */ /* 0x000fe20000f21670 */
[----:B------:R-:W-:Y:S01]  /*4c30*/  FMUL.FTZ R3, R15, c[0x0][0x2ec] ;  /* 0x0000bb000f037a20 */ /* 0x000fe20000410000 */
[----:B------:R-:W-:Y:S02]  /*4c40*/  FSEL R196, R18, -INF , !P5 ;  /* 0xff80000012c47808 */ /* 0x000fe40006800000 */
[----:B------:R-:W-:Y:S02]  /*4c50*/  ISETP.GT.AND P5, PT, R236, R161, PT ;  /* 0x000000a1ec00720c */ /* 0x000fe40003fa4270 */
[----:B------:R-:W-:Y:S01]  /*4c60*/  IADD3 R0, R0, 0x39, RZ ;  /* 0x0000003900007810 */ /* 0x000fe20007ffe0ff */
[----:B------:R-:W3:Y:S01]  /*4c70*/  MUFU.TANH R3, R3 ;  /* 0x0000000300037308 */ /* 0x000ee20000002400 */
[----:B------:R-:W-:-:S02]  /*4c80*/  FSEL R197, R24, -INF , !P6 ;  /* 0xff80000018c57808 */ /* 0x000fc40007000000 */
[----:B------:R-:W-:Y:S02]  /*4c90*/  FSEL R185, R9, -INF , !P4 ;  /* 0xff80000009b97808 */ /* 0x000fe40006000000 */
[----:B-1----:R-:W-:Y:S02]  /*4ca0*/  FSEL R189, R6, -INF , !P2 ;  /* 0xff80000006bd7808 */ /* 0x002fe40005000000 */
        /* <DEDUP_REMOVED lines=9> */
[----:B------:R-:W-:-:S02]  /*4d40*/  FSEL R183, R12, -INF , !P3 ;  /* 0xff8000000cb77808 */ /* 0x000fc40005800000 */
[----:B--2---:R-:W-:Y:S02]  /*4d50*/  FSEL R188, R4, -INF , !P1 ;  /* 0xff80000004bc7808 */ /* 0x004fe40004800000 */
[----:B------:R-:W-:Y:S02]  /*4d60*/  FSEL R194, R17, -INF , !P6 ;  /* 0xff80000011c27808 */ /* 0x000fe40007000000 */
[----:B------:R-:W-:Y:S02]  /*4d70*/  FSEL R198, R19, -INF , !P4 ;  /* 0xff80000013c67808 */ /* 0x000fe40006000000 */
[----:B------:R-:W-:Y:S02]  /*4d80*/  FSEL R184, R13, -INF , !P2 ;  /* 0xff8000000db87808 */ /* 0x000fe40005000000 */
[----:B---3--:R-:W-:Y:S01]  /*4d90*/  FSEL R190, R3, -INF , !P0 ;  /* 0xff80000003be7808 */ /* 0x008fe20004000000 */
        /* <DEDUP_REMOVED lines=58> */
.L_x_871:
[----:B------:R-:W-:Y:S05]  /*5140*/  BSYNC B0 ;  /* 0x0000000000007941 */ /* 0x000fea0003800000 */
.L_x_870:
[----:B------:R-:W0:Y:S02]  /*5150*/  LDGDEPBAR ;  /* 0x00000000000079af */ /* 0x000e240000000000 */
.L_x_869:
        /* <DEDUP_REMOVED lines=105> */
[----:B-----5:R-:W-:-:S03]  /*57f0*/  FFMA.FTZ R5, R52, c[0x0][0x23c], -R0 ;  /* 0x00008f0034057a23 */ /* 0x020fc60000010800 */
[----:B------:R-:W-:Y:S01]  /*5800*/  MUFU.EX2 R37, R7 ;  /* 0x0000000700257308 */ /* 0x000fe20000000800 */
[----:B------:R-:W-:Y:S01]  /*5810*/  FMUL.FTZ R8, R105, c[0x0][0x23c] ;  /* 0x00008f0069087a20 */ /* 0x000fe20000410000 */
[----:B---3--:R-:W-:Y:S01]  /*5820*/  F2FP.PACK_AB R6, R13, R36 ;  /* 0x000000240d06723e */ /* 0x008fe200000000ff */
[----:B------:R-:W-:-:S05]  /*5830*/  FMUL.FTZ R2, R104, c[0x0][0x23c] ;  /* 0x00008f0068027a20 */ /* 0x000fca0000410000 */
[----:B------:R1:W2:Y:S01]  /*5840*/  MUFU.EX2 R252, R5 ;  /* 0x0000000500fc7308 */ /* 0x0002a20000000800 */
[----:B------:R-:W-:Y:S02]  /*5850*/  FSEL R2, R2, RZ, P0 ;  /* 0x000000ff02027208 */ /* 0x000fe40000000000 */
[----:B------:R-:W-:-:S03]  /*5860*/  FSETP.NEU.FTZ.AND P0, PT, R105, -INF , PT ;  /* 0xff8000006900780b */ /* 0x000fc60003f1d000 */
[--C-:B------:R-:W-:Y:S01]  /*5870*/  FFMA.FTZ R9, R64, c[0x0][0x23c], -R2.reuse ;  /* 0x00008f0040097a23 */ /* 0x100fe20000010802 */
[----:B------:R-:W-:Y:S01]  /*5880*/  FSEL R12, R8, RZ, P0 ;  /* 0x000000ff080c7208 */ /* 0x000fe20000000000 */
[--C-:B------:R-:W-:Y:S02]  /*5890*/  FFMA.FTZ R8, R63, c[0x0][0x23c], -R2.reuse ;  /* 0x00008f003f087a23 */ /* 0x100fe40000010802 */
[----:B------:R-:W-:Y:S01]  /*58a0*/  MUFU.EX2 R248, R9 ;  /* 0x0000000900f87308 */ /* 0x000fe20000000800 */
[----:B-1----:R-:W-:Y:S01]  /*58b0*/  FFMA.FTZ R5, R61, c[0x0][0x23c], -R2 ;  /* 0x00008f003d057a23 */ /* 0x002fe20000010802 */
[----:B--2---:R-:W-:-:S06]  /*58c0*/  F2FP.PACK_AB R7, R252, R250 ;  /* 0x000000fafc07723e */ /* 0x004fcc00000000ff */
[----:B------:R1:W-:Y:S08]  /*58d0*/  MUFU.EX2 R247, R5 ;  /* 0x0000000500f77308 */ /* 0x0003f00000000800 */
[----:B------:R2:W3:Y:S01]  /*58e0*/  MUFU.EX2 R249, R8 ;  /* 0x0000000800f97308 */ /* 0x0004e20000000800 */
[----:B-1----:R-:W-:-:S07]  /*58f0*/  FFMA.FTZ R5, R62, c[0x0][0x23c], -R2 ;  /* 0x00008f003e057a23 */ /* 0x002fce0000010802 */
[----:B------:R1:W-:Y:S01]  /*5900*/  MUFU.EX2 R242, R5 ;  /* 0x0000000500f27308 */ /* 0x0003e20000000800 */
[----:B--2---:R-:W-:Y:S01]  /*5910*/  FFMA.FTZ R8, R66, c[0x0][0x23c], -R12 ;  /* 0x00008f0042087a23 */ /* 0x004fe2000001080c */
[----:B---3--:R-:W-:-:S06]  /*5920*/  F2FP.PACK_AB R10, R249, R248 ;  /* 0x000000f8f90a723e */ /* 0x008fcc00000000ff */
[----:B------:R2:W-:Y:S01]  /*5930*/  MUFU.EX2 R239, R8 ;  /* 0x0000000800ef7308 */ /* 0x0005e20000000800 */
[----:B-1----:R-:W-:-:S07]  /*5940*/  F2FP.PACK_AB R5, R251, R37 ;  /* 0x00000025fb05723e */ /* 0x002fce00000000ff */
[----:B------:R-:W-:Y:S01]  /*5950*/  HMMA.16816.F32 R120, R4, R24, RZ ;  /* 0x000000180478723c */ /* 0x000fe200000018ff */
[----:B--2---:R-:W-:-:S04]  /*5960*/  FFMA.FTZ R8, R72, c[0x0][0x23c], -R12 ;  /* 0x00008f0048087a23 */ /* 0x004fc8000001080c */
        /* <DEDUP_REMOVED lines=31> */
[----:B------:R-:W-:Y:S07]  /*5b60*/  LDSM.16.MT88.4 R16, [R222+0x9400] ;  /* 0x00940000de10783b */ /* 0x000fee0000004200 */
[----:B------:R-:W-:Y:S01]  /*5b70*/  HMMA.16816.F32 R56, R8, R20, RZ ;  /* 0x000000140838723c */ /* 0x000fe200000018ff */
[----:B-1----:R-:W-:-:S07]  /*5b80*/  FFMA.FTZ R4, R100, c[0x0][0x23c], -R3 ;  /* 0x00008f0064047a23 */ /* 0x002fce0000010803 */
[----:B------:R-:W-:Y:S01]  /*5b90*/  HMMA.16816.F32 R124, R8, R22, RZ ;  /* 0x00000016087c723c */ /* 0x000fe200000018ff */
[----:B------:R-:W1:Y:S01]  /*5ba0*/  LDSM.16.MT88.4 R20, [R220+0x9400] ;  /* 0x00940000dc14783b */ /* 0x000e620000004200 */
[----:B------:R-:W-:Y:S01]  /*5bb0*/  MOV R100, R13 ;  /* 0x0000000d00647202 */ /* 0x000fe20000000f00 */
[----:B------:R2:W-:Y:S01]  /*5bc0*/  MUFU.EX2 R244, R4 ;  /* 0x0000000400f47308 */ /* 0x0005e20000000800 */
[----:B------:R-:W-:-:S04]  /*5bd0*/  FFMA.FTZ R13, R173, c[0x0][0x23c], -R0 ;  /* 0x00008f00ad0d7a23 */ /* 0x000fc80000010800 */
[C---:B------:R-:W-:Y:S03]  /*5be0*/  HMMA.16816.F32 R52, R8.reuse, R28, RZ ;  /* 0x0000001c0834723c */ /* 0x040fe600000018ff */
[----:B------:R3:W-:Y:S05]  /*5bf0*/  MUFU.EX2 R202, R13 ;  /* 0x0000000d00ca7308 */ /* 0x0007ea0000000800 */
[----:B------:R-:W-:Y:S01]  /*5c00*/  HMMA.16816.F32 R140, R8, R30, RZ ;  /* 0x0000001e088c723c */ /* 0x000fe200000018ff */
[----:B------:R-:W4:Y:S01]  /*5c10*/  LDSM.16.MT88.4 R28, [R222+0xa400] ;  /* 0x00a40000de1c783b */ /* 0x000f220000004200 */
[----:B--2---:R-:W-:-:S04]  /*5c20*/  FFMA.FTZ R4, R44, c[0x0][0x23c], -R3 ;  /* 0x00008f002c047a23 */ /* 0x004fc80000010803 */
[----:B------:R2:W5:Y:S02]  /*5c30*/  MUFU.EX2 R243, R4 ;  /* 0x0000000400f37308 */ /* 0x0005640000000800 */
[----:B------:R-:W-:Y:S01]  /*5c40*/  HMMA.16816.F32 R48, R8, R32, RZ ;  /* 0x000000200830723c */ /* 0x000fe200000018ff */
[----:B---3--:R-:W-:-:S05]  /*5c50*/  FFMA.FTZ R13, R172, c[0x0][0x23c], -R0 ;  /* 0x00008f00ac0d7a23 */ /* 0x008fca0000010800 */
[----:B------:R3:W-:Y:S02]  /*5c60*/  MUFU.EX2 R203, R13 ;  /* 0x0000000d00cb7308 */ /* 0x0007e40000000800 */
[----:B------:R-:W-:Y:S01]  /*5c70*/  HMMA.16816.F32 R144, R8, R34, RZ ;  /* 0x000000220890723c */ /* 0x000fe200000018ff */
[----:B------:R-:W1:Y:S01]  /*5c80*/  LDSM.16.MT88.4 R32, [R220+0xb400] ;  /* 0x00b40000dc20783b */ /* 0x000e620000004200 */
[----:B--2---:R-:W-:Y:S01]  /*5c90*/  FFMA.FTZ R4, R137, c[0x0][0x23c], -R0 ;  /* 0x00008f0089047a23 */ /* 0x004fe20000010800 */
[----:B-----5:R-:W-:-:S03]  /*5ca0*/  F2FP.PACK_AB R6, R243, R244 ;  /* 0x000000f4f306723e */ /* 0x020fc600000000ff */
[----:B------:R2:W-:Y:S01]  /*5cb0*/  MUFU.EX2 R218, R4 ;  /* 0x0000000400da7308 */ /* 0x0005e20000000800 */
[----:B---3--:R-:W-:-:S07]  /*5cc0*/  FFMA.FTZ R13, R180, c[0x0][0x23c], -R2 ;  /* 0x00008f00b40d7a23 */ /* 0x008fce0000010802 */
[----:B------:R3:W-:Y:S01]  /*5cd0*/  MUFU.EX2 R201, R13 ;  /* 0x0000000d00c97308 */ /* 0x0007e20000000800 */
[----:B--2---:R-:W-:-:S07]  /*5ce0*/  FFMA.FTZ R4, R136, c[0x0][0x23c], -R0 ;  /* 0x00008f0088047a23 */ /* 0x004fce0000010800 */
[----:B------:R2:W5:Y:S01]  /*5cf0*/  MUFU.EX2 R237, R4 ;  /* 0x0000000400ed7308 */ /* 0x0005620000000800 */
[----:B---3--:R-:W-:-:S07]  /*5d00*/  FFMA.FTZ R13, R179, c[0x0][0x23c], -R2 ;  /* 0x00008f00b30d7a23 */ /* 0x008fce0000010802 */
[----:B------:R3:W-:Y:S01]  /*5d10*/  MUFU.EX2 R200, R13 ;  /* 0x0000000d00c87308 */ /* 0x0007e20000000800 */
[----:B--2---:R-:W-:Y:S01]  /*5d20*/  FFMA.FTZ R4, R107, c[0x0][0x23c], -R0 ;  /* 0x00008f006b047a23 */ /* 0x004fe20000010800 */
[----:B-----5:R-:W-:-:S06]  /*5d30*/  F2FP.PACK_AB R5, R237, R218 ;  /* 0x000000daed05723e */ /* 0x020fcc00000000ff */
[----:B------:R2:W-:Y:S01]  /*5d40*/  MUFU.EX2 R235, R4 ;  /* 0x0000000400eb7308 */ /* 0x0005e20000000800 */
[----:B---3--:R-:W-:-:S07]  /*5d50*/  FFMA.FTZ R13, R177, c[0x0][0x23c], -R2 ;  /* 0x00008f00b10d7a23 */ /* 0x008fce0000010802 */
[----:B------:R3:W-:Y:S01]  /*5d60*/  MUFU.EX2 R180, R13 ;  /* 0x0000000d00b47308 */ /* 0x0007e20000000800 */
[----:B--2---:R-:W-:Y:S02]  /*5d70*/  FFMA.FTZ R4, R45, c[0x0][0x23c], -R0 ;  /* 0x00008f002d047a23 */ /* 0x004fe40000010800 */
[----:B------:R-:W-:Y:S05]  /*5d80*/  HMMA.16816.F32 R44, R8, R40, RZ ;  /* 0x00000028082c723c */ /* 0x000fea00000018ff */
[----:B------:R2:W5:Y:S01]  /*5d90*/  MUFU.EX2 R219, R4 ;  /* 0x0000000400db7308 */ /* 0x0005620000000800 */
[----:B---3--:R-:W-:-:S07]  /*5da0*/  FFMA.FTZ R13, R176, c[0x0][0x23c], -R2 ;  /* 0x00008f00b00d7a23 */ /* 0x008fce0000010802 */
[----:B------:R3:W-:Y:S01]  /*5db0*/  MUFU.EX2 R179, R13 ;  /* 0x0000000d00b37308 */ /* 0x0007e20000000800 */
[----:B--2---:R-:W-:Y:S01]  /*5dc0*/  FFMA.FTZ R4, R149, c[0x0][0x23c], -R2 ;  /* 0x00008f0095047a23 */ /* 0x004fe20000010802 */
[----:B-----5:R-:W-:-:S06]  /*5dd0*/  F2FP.PACK_AB R7, R219, R235 ;  /* 0x000000ebdb07723e */ /* 0x020fcc00000000ff */
[----:B------:R2:W-:Y:S01]  /*5de0*/  MUFU.EX2 R217, R4 ;  /* 0x0000000400d97308 */ /* 0x0005e20000000800 */
[----:B---3--:R-:W-:Y:S01]  /*5df0*/  FFMA.FTZ R13, R186, c[0x0][0x23c], -R12 ;  /* 0x00008f00ba0d7a23 */ /* 0x008fe2000001080c */
[----:B------:R-:W-:-:S06]  /*5e00*/  MOV R186, R100 ;  /* 0x0000006400ba7202 */ /* 0x000fcc0000000f00 */
[----:B------:R3:W-:Y:S01]  /*5e10*/  MUFU.EX2 R177, R13 ;  /* 0x0000000d00b17308 */ /* 0x0007e20000000800 */
[----:B--2---:R-:W-:Y:S02]  /*5e20*/  FFMA.FTZ R4, R148, c[0x0][0x23c], -R2 ;  /* 0x00008f0094047a23 */ /* 0x004fe40000010802 */
[----:B------:R-:W-:Y:S05]  /*5e30*/  HMMA.16816.F32 R148, R8, R42, RZ ;  /* 0x0000002a0894723c */ /* 0x000fea00000018ff */
[----:B------:R2:W5:Y:S01]  /*5e40*/  MUFU.EX2 R216, R4 ;  /* 0x0000000400d87308 */ /* 0x0005620000000800 */
[----:B---3--:R-:W-:Y:S01]  /*5e50*/  FFMA.FTZ R13, R182, c[0x0][0x23c], -R12 ;  /* 0x00008f00b60d7a23 */ /* 0x008fe2000001080c */
[----:B------:R-:W-:Y:S01]  /*5e60*/  MOV R182, R101 ;  /* 0x0000006500b67202 */ /* 0x000fe20000000f00 */
[----:B------:R-:W-:-:S05]  /*5e70*/  FFMA.FTZ R8, R152, c[0x0][0x23c], -R2 ;  /* 0x00008f0098087a23 */ /* 0x000fca0000010802 */
[----:B------:R3:W-:Y:S08]  /*5e80*/  MUFU.EX2 R176, R13 ;  /* 0x0000000d00b07308 */ /* 0x0007f00000000800 */
[----:B------:R4:W-:Y:S01]  /*5e90*/  MUFU.EX2 R215, R8 ;  /* 0x0000000800d77308 */ /* 0x0009e20000000800 */
[----:B--2---:R-:W-:-:S07]  /*5ea0*/  F2FP.PACK_AB R4, R245, R240 ;  /* 0x000000f0f504723e */ /* 0x004fce00000000ff */
[----:B-1----:R-:W-:Y:S01]  /*5eb0*/  HMMA.16816.F32 R160, R4, R20, R120 ;  /* 0x0000001404a0723c */ /* 0x002fe20000001878 */
[----:B---3--:R-:W-:Y:S01]  /*5ec0*/  FFMA.FTZ R13, R181, c[0x0][0x23c], -R12 ;  /* 0x00008f00b50d7a23 */ /* 0x008fe2000001080c */
[----:B------:R-:W-:-:S03]  /*5ed0*/  MOV R181, R106 ;  /* 0x0000006a00b57202 */ /* 0x000fc60000000f00 */
[----:B------:R1:W-:Y:S01]  /*5ee0*/  MUFU.EX2 R107, R13 ;  /* 0x0000000d006b7308 */ /* 0x0003e20000000800 */
[----:B----4-:R-:W-:Y:S02]  /*5ef0*/  FFMA.FTZ R8, R138, c[0x0][0x23c], -R2 ;  /* 0x00008f008a087a23 */ /* 0x010fe40000010802 */
[C---:B------:R-:W-:Y:S05]  /*5f00*/  HMMA.16816.F32 R120, R4.reuse, R22, R88 ;  /* 0x000000160478723c */ /* 0x040fea0000001858 */
[----:B------:R2:W-:Y:S03]  /*5f10*/  MUFU.EX2 R214, R8 ;  /* 0x0000000800d67308 */ /* 0x0005e60000000800 */
[----:B------:R-:W-:Y:S01]  /*5f20*/  HMMA.16816.F32 R156, R4, R16, R116 ;  /* 0x00000010049c723c */ /* 0x000fe20000001874 */
[----:B-1----:R-:W-:Y:S01]  /*5f30*/  FFMA.FTZ R13, R178, c[0x0][0x23c], -R12 ;  /* 0x00008f00b20d7a23 */ /* 0x002fe2000001080c */
[----:B------:R-:W-:-:S06]  /*5f40*/  MOV R178, R15 ;  /* 0x0000000f00b27202 */ /* 0x000fcc0000000f00 */
[----:B------:R-:W-:Y:S01]  /*5f50*/  HMMA.16816.F32 R88, R4, R30, R76 ;  /* 0x0000001e0458723c */ /* 0x000fe2000000184c */
[----:B------:R-:W-:Y:S01]  /*5f60*/  MUFU.EX2 R106, R13 ;  /* 0x0000000d006a7308 */ /* 0x000fe20000000800 */
[----:B--2---:R-:W-:-:S06]  /*5f70*/  FFMA.FTZ R8, R153, c[0x0][0x23c], -R12 ;  /* 0x00008f0099087a23 */ /* 0x004fcc000001080c */
        /* <DEDUP_REMOVED lines=8> */
[----:B-1----:R-:W-:-:S07]  /*6000*/  FFMA.FTZ R8, R167, c[0x0][0x23c], -R12 ;  /* 0x00008f00a7087a23 */ /* 0x002fce000001080c */
[----:B------:R-:W-:Y:S01]  /*6010*/  HMMA.16816.F32 R80, R4, R38, R64 ;  /* 0x000000260450723c */ /* 0x000fe20000001840 */
[----:B------:R1:W-:Y:S02]  /*6020*/  MUFU.EX2 R211, R8 ;  /* 0x0000000800d37308 */ /* 0x0003e40000000800 */
[----:B-1----:R-:W-:-:S05]  /*6030*/  FFMA.FTZ R8, R139, c[0x0][0x23c], -R12 ;  /* 0x00008f008b087a23 */ /* 0x002fca000001080c */
[C---:B------:R-:W-:Y:S01]  /*6040*/  HMMA.16816.F32 R136, R4.reuse, R18, R84 ;  /* 0x000000120488723c */ /* 0x040fe20000001854 */
[----:B------:R1:W3:Y:S07]  /*6050*/  MUFU.EX2 R210, R8 ;  /* 0x0000000800d27308 */ /* 0x0002ee0000000800 */
[----:B------:R-:W-:Y:S07]  /*6060*/  HMMA.16816.F32 R84, R4, R34, R72 ;  /* 0x000000220454723c */ /* 0x000fee0000001848 */
[----:B-----5:R-:W-:-:S02]  /*6070*/  F2FP.PACK_AB R4, R216, R217 ;  /* 0x000000d9d804723e */ /* 0x020fc400000000ff */
[----:B--2---:R-:W-:Y:S01]  /*6080*/  F2FP.PACK_AB R5, R213, R212 ;  /* 0x000000d4d505723e */ /* 0x004fe200000000ff */
[--C-:B-1----:R-:W-:Y:S01]  /*6090*/  FFMA.FTZ R8, R169, c[0x0][0x23c], -R3.reuse ;  /* 0x00008f00a9087a23 */ /* 0x102fe20000010803 */
[----:B------:R-:W-:Y:S02]  /*60a0*/  F2FP.PACK_AB R6, R214, R215 ;  /* 0x000000d7d606723e */ /* 0x000fe400000000ff */
[----:B---3--:R-:W-:Y:S01]  /*60b0*/  F2FP.PACK_AB R7, R210, R211 ;  /* 0x000000d3d207723e */ /* 0x008fe200000000ff */
[----:B------:R1:W-:Y:S06]  /*60c0*/  MUFU.EX2 R209, R8 ;  /* 0x0000000800d17308 */ /* 0x0003ec0000000800 */
        /* <DEDUP_REMOVED lines=9> */
[C---:B------:R-:W-:Y:S01]  /*6160*/  HMMA.16816.F32 R48, R4.reuse, R18, R128 ;  /* 0x000000120430723c */ /* 0x040fe20000001880 */
[----:B------:R-:W3:Y:S07]  /*6170*/  LDSM.16.MT88.4 R16, [R220+0x9800] ;  /* 0x00980000dc10783b */ /* 0x000eee0000004200 */
[----:B------:R-:W-:Y:S01]  /*6180*/  HMMA.16816.F32 R168, R4, R36, R44 ;  /* 0x0000002404a8723c */ /* 0x000fe2000000182c */
[----:B-1----:R-:W-:-:S04]  /*6190*/  FFMA.FTZ R8, R164, c[0x0][0x23c], -R3 ;  /* 0x00008f00a4087a23 */ /* 0x002fc80000010803 */
[----:B------:R1:W4:Y:S03]  /*61a0*/  MUFU.EX2 R206, R8 ;  /* 0x0000000800ce7308 */ /* 0x0003260000000800 */
        /* <DEDUP_REMOVED lines=10> */
[----:B------:R-:W-:Y:S04]  /*6250*/  LDSM.16.MT88.4 R24, [R222+0xa800] ;  /* 0x00a80000de18783b */ /* 0x000fe80000004200 */
[----:B------:R-:W-:Y:S03]  /*6260*/  LDSM.16.MT88.4 R124, [R220+0x9c00] ;  /* 0x009c0000dc7c783b */ /* 0x000fe60000004200 */
        /* <DEDUP_REMOVED lines=234> */
[----:B------:R-:W-:Y:S04]  /*7110*/  LDSM.16.M88.4 R32, [R221+0x6000] ;  /* 0x00600000dd20783b */ /* 0x000fe80000000200 */
[----:B--2---:R-:W2:Y:S04]  /*7120*/  LDSM.16.M88.4 R8, [R224+0x1000] ;  /* 0x00100000e008783b */ /* 0x004ea80000000200 */
[----:B------:R-:W5:Y:S04]  /*7130*/  LDSM.16.M88.4 R28, [R221+0x6400] ;  /* 0x00640000dd1c783b */ /* 0x000f680000000200 */
[----:B------:R-:W4:Y:S04]  /*7140*/  LDSM.16.M88.4 R24, [R221+0x6800] ;  /* 0x00680000dd18783b */ /* 0x000f280000000200 */
[----:B------:R-:W4:Y:S04]  /*7150*/  LDSM.16.M88.4 R20, [R221+0x6c00] ;  /* 0x006c0000dd14783b */ /* 0x000f280000000200 */
[----:B-1----:R-:W1:Y:S04]  /*7160*/  LDSM.16.M88.4 R12, [R224] ;  /* 0x00000000e00c783b */ /* 0x002e680000000200 */
[----:B---3--:R-:W-:Y:S04]  /*7170*/  LDSM.16.M88.4 R4, [R225+0x1000] ;  /* 0x00100000e104783b */ /* 0x008fe80000000200 */
[----:B------:R-:W3:Y:S04]  /*7180*/  LDSM.16.M88.4 R52, [R223+0x6400] ;  /* 0x00640000df34783b */ /* 0x000ee80000000200 */
[----:B------:R-:W1:Y:S04]  /*7190*/  LDSM.16.M88.4 R44, [R223+0x6c00] ;  /* 0x006c0000df2c783b */ /* 0x000e680000000200 */
[----:B------:R-:W1:Y:S04]  /*71a0*/  LDSM.16.M88.4 R16, [R225] ;  /* 0x00000000e110783b */ /* 0x000e680000000200 */
[----:B------:R-:W1:Y:S01]  /*71b0*/  LDSM.16.M88.4 R40, [R223+0x6000] ;  /* 0x00600000df28783b */ /* 0x000e620000000200 */
[----:B--2---:R-:W-:Y:S03]  /*71c0*/  HMMA.16816.F32 R176, R8, R32, RZ ;  /* 0x0000002008b0723c */ /* 0x004fe600000018ff */
[----:B------:R-:W2:Y:S01]  /*71d0*/  LDSM.16.M88.4 R48, [R223+0x6800] ;  /* 0x00680000df30783b */ /* 0x000ea20000000200 */
[----:B------:R-:W-:-:S03]  /*71e0*/  IMAD.MOV.U32 R252, RZ, RZ, R186 ;  /* 0x000000fffffc7224 */ /* 0x000fc600078e00ba */
[----:B------:R-:W0:Y:S01]  /*71f0*/  LDGDEPBAR ;  /* 0x00000000000079af */ /* 0x000e220000000000 */
[C---:B-----5:R-:W-:Y:S08]  /*7200*/  HMMA.16816.F32 R64, R8.reuse, R28, RZ ;  /* 0x0000001c0840723c */ /* 0x060ff000000018ff */
[C---:B----4-:R-:W-:Y:S08]  /*7210*/  HMMA.16816.F32 R56, R8.reuse, R24, RZ ;  /* 0x000000180838723c */ /* 0x050ff000000018ff */
[C---:B------:R-:W-:Y:S08]  /*7220*/  HMMA.16816.F32 R36, R8.reuse, R20, RZ ;  /* 0x000000140824723c */ /* 0x040ff000000018ff */
[C---:B------:R-:W-:Y:S08]  /*7230*/  HMMA.16816.F32 R108, R8.reuse, R34, RZ ;  /* 0x00000022086c723c */ /* 0x040ff000000018ff */
[C---:B------:R-:W-:Y:S08]  /*7240*/  HMMA.16816.F32 R60, R8.reuse, R30, RZ ;  /* 0x0000001e083c723c */ /* 0x040ff000000018ff */
[C---:B------:R-:W-:Y:S08]  /*7250*/  HMMA.16816.F32 R180, R8.reuse, R26, RZ ;  /* 0x0000001a08b4723c */ /* 0x040ff000000018ff */
[----:B------:R-:W-:Y:S08]  /*7260*/  HMMA.16816.F32 R8, R8, R22, RZ ;  /* 0x000000160808723c */ /* 0x000ff000000018ff */
[C---:B-1----:R-:W-:Y:S08]  /*7270*/  HMMA.16816.F32 R188, R12.reuse, R20, RZ ;  /* 0x000000140cbc723c */ /* 0x042ff000000018ff */
[C---:B------:R-:W-:Y:S08]  /*7280*/  HMMA.16816.F32 R196, R12.reuse, R24, RZ ;  /* 0x000000180cc4723c */ /* 0x040ff000000018ff */
[----:B------:R-:W-:Y:S08]  /*7290*/  HMMA.16816.F32 R236, R12, R26, RZ ;  /* 0x0000001a0cec723c */ /* 0x000ff000000018ff */
[----:B---3--:R-:W-:Y:S08]  /*72a0*/  HMMA.16816.F32 R24, R4, R54, R60 ;  /* 0x000000360418723c */ /* 0x008ff0000000183c */
[----:B------:R-:W-:Y:S08]  /*72b0*/  HMMA.16816.F32 R184, R12, R32, RZ ;  /* 0x000000200cb8723c */ /* 0x000ff000000018ff */
[----:B------:R-:W-:Y:S08]  /*72c0*/  HMMA.16816.F32 R60, R4, R46, R8 ;  /* 0x0000002e043c723c */ /* 0x000ff00000001808 */
[----:B------:R-:W-:Y:S08]  /*72d0*/  HMMA.16816.F32 R8, R16, R44, R188 ;  /* 0x0000002c1008723c */ /* 0x000ff000000018bc */
[C---:B------:R-:W-:Y:S08]  /*72e0*/  HMMA.16816.F32 R216, R12.reuse, R22, RZ ;  /* 0x000000160cd8723c */ /* 0x040ff000000018ff */
[----:B------:R-:W-:Y:S01]  /*72f0*/  HMMA.16816.F32 R244, R12, R34, RZ ;  /* 0x000000220cf4723c */ /* 0x000fe200000018ff */
[----:B------:R-:W-:Y:S07]  /*7300*/  LDSM.16.M88.4 R32, [R221+0x7400] ;  /* 0x00740000dd20783b */ /* 0x000fee0000000200 */
[C---:B------:R-:W-:Y:S08]  /*7310*/  HMMA.16816.F32 R212, R4.reuse, R40, R176 ;  /* 0x0000002804d4723c */ /* 0x040ff000000018b0 */
[C---:B------:R-:W-:Y:S08]  /*7320*/  HMMA.16816.F32 R208, R4.reuse, R52, R64 ;  /* 0x0000003404d0723c */ /* 0x040ff00000001840 */
[C---:B--2---:R-:W-:Y:S08]  /*7330*/  HMMA.16816.F32 R200, R4.reuse, R48, R56 ;  /* 0x0000003004c8723c */ /* 0x044ff00000001838 */
[C---:B------:R-:W-:Y:S01]  /*7340*/  HMMA.16816.F32 R192, R4.reuse, R44, R36 ;  /* 0x0000002c04c0723c */ /* 0x040fe20000001824 */
[----:B------:R-:W-:Y:S07]  /*7350*/  LDSM.16.M88.4 R36, [R221+0x7000] ;  /* 0x00700000dd24783b */ /* 0x000fee0000000200 */
[----:B------:R-:W-:Y:S01]  /*7360*/  HMMA.16816.F32 R108, R4, R42, R108 ;  /* 0x0000002a046c723c */ /* 0x000fe2000000186c */
[----:B------:R-:W-:-:S07]  /*7370*/  IMAD.MOV.U32 R45, RZ, RZ, R9 ;  /* 0x000000ffff2d7224 */ /* 0x000fce00078e0009 */
[----:B------:R-:W-:Y:S01]  /*7380*/  HMMA.16816.F32 R20, R4, R50, R180 ;  /* 0x000000320414723c */ /* 0x000fe200000018b4 */
[----:B------:R-:W1:Y:S01]  /*7390*/  LDSM.16.M88.4 R4, [R224+0x3000] ;  /* 0x00300000e004783b */ /* 0x000e620000000200 */
[----:B------:R-:W-:-:S06]  /*73a0*/  IMAD.MOV.U32 R44, RZ, RZ, R10 ;  /* 0x000000ffff2c7224 */ /* 0x000fcc00078e000a */
[C---:B------:R-:W-:Y:S08]  /*73b0*/  HMMA.16816.F32 R204, R12.reuse, R28, RZ ;  /* 0x0000001c0ccc723c */ /* 0x040ff000000018ff */
[----:B------:R-:W-:Y:S01]  /*73c0*/  HMMA.16816.F32 R240, R12, R30, RZ ;  /* 0x0000001e0cf0723c */ /* 0x000fe200000018ff */
[----:B------:R-:W2:Y:S04]  /*73d0*/  LDSM.16.M88.4 R28, [R221+0x7800] ;  /* 0x00780000dd1c783b */ /* 0x000ea80000000200 */
[----:B------:R-:W3:Y:S03]  /*73e0*/  LDSM.16.M88.4 R12, [R221+0x7c00] ;  /* 0x007c0000dd0c783b */ /* 0x000ee60000000200 */
[C---:B------:R-:W-:Y:S07]  /*73f0*/  HMMA.16816.F32 R248, R16.reuse, R40, R184 ;  /* 0x0000002810f8723c */ /* 0x040fee00000018b8 */
[----:B------:R-:W-:Y:S01]  /*7400*/  IMAD.MOV.U32 R41, RZ, RZ, R11 ;  /* 0x000000ffff297224 */ /* 0x000fe200078e000b */
[----:B------:R-:W-:Y:S07]  /*7410*/  HMMA.16816.F32 R196, R16, R48, R196 ;  /* 0x0000003010c4723c */ /* 0x000fee00000018c4 */
[----:B------:R-:W-:-:S02]  /*7420*/  IMAD.MOV.U32 R48, RZ, RZ, R8 ;  /* 0x000000ffff307224 */ /* 0x000fc400078e0008 */
[----:B------:R-:W4:Y:S01]  /*7430*/  LDSM.16.M88.4 R8, [R224+0x2000] ;  /* 0x00200000e008783b */ /* 0x000f220000000200 */
[C---:B------:R-:W-:Y:S07]  /*7440*/  HMMA.16816.F32 R56, R16.reuse, R42, R244 ;  /* 0x0000002a1038723c */ /* 0x040fee00000018f4 */
[----:B------:R-:W-:Y:S01]  /*7450*/  IMAD.MOV.U32 R247, RZ, RZ, R41 ;  /* 0x000000fffff77224 */ /* 0x000fe200078e0029 */
[----:B------:R-:W-:Y:S06]  /*7460*/  HMMA.16816.F32 R204, R16, R52, R204 ;  /* 0x0000003410cc723c */ /* 0x000fec00000018cc */
[----:B------:R-:W-:-:S02]  /*7470*/  IMAD.MOV.U32 R40, RZ, RZ, R196 ;  /* 0x000000ffff287224 */ /* 0x000fc400078e00c4 */
[C---:B------:R-:W-:Y:S07]  /*7480*/  HMMA.16816.F32 R64, R16.reuse, R54, R240 ;  /* 0x000000361040723c */ /* 0x040fee00000018f0 */
[----:B------:R-:W-:Y:S01]  /*7490*/  IMAD.MOV.U32 R240, RZ, RZ, R40 ;  /* 0x000000fffff07224 */ /* 0x000fe200078e0028 */
[C---:B------:R-:W-:Y:S01]  /*74a0*/  HMMA.16816.F32 R176, R16.reuse, R50, R236 ;  /* 0x0000003210b0723c */ /* 0x040fe200000018ec */
[----:B------:R-:W-:Y:S07]  /*74b0*/  LDSM.16.M88.4 R40, [R223+0x7000] ;  /* 0x00700000df28783b */ /* 0x000fee0000000200 */
[----:B------:R-:W-:Y:S01]  /*74c0*/  HMMA.16816.F32 R16, R16, R46, R216 ;  /* 0x0000002e1010723c */ /* 0x000fe200000018d8 */
[----:B------:R-:W-:-:S07]  /*74d0*/  IMAD.MOV.U32 R244, RZ, RZ, R48 ;  /* 0x000000fffff47224 */ /* 0x000fce00078e0030 */
[C---:B-1----:R-:W-:Y:S01]  /*74e0*/  HMMA.16816.F32 R188, R4.reuse, R34, R24 ;  /* 0x0000002204bc723c */ /* 0x042fe20000001818 */
[----:B------:R-:W1:Y:S01]  /*74f0*/  LDSM.16.M88.4 R24, [R225+0x2000] ;  /* 0x00200000e118783b */ /* 0x000e620000000200 */
[----:B------:R-:W-:Y:S02]  /*7500*/  IMAD.MOV.U32 R245, RZ, RZ, R45 ;  /* 0x000000fffff57224 */ /* 0x000fe400078e002d */
[----:B------:R-:W-:Y:S01]  /*7510*/  IMAD.MOV.U32 R246, RZ, RZ, R44 ;  /* 0x000000fffff67224 */ /* 0x000fe200078e002c */
[----:B------:R-:W-:Y:S03]  /*7520*/  LDSM.16.M88.4 R48, [R223+0x7800] ;  /* 0x00780000df30783b */ /* 0x000fe60000000200 */
[C---:B------:R-:W-:Y:S01]  /*7530*/  HMMA.16816.F32 R52, R4.reuse, R36, R212 ;  /* 0x000000240434723c */ /* 0x040fe200000018d4 */
[----:B------:R-:W-:Y:S07]  /*7540*/  LDSM.16.M88.4 R44, [R223+0x7c00] ;  /* 0x007c0000df2c783b */ /* 0x000fee0000000200 */
[----:B------:R-:W-:Y:S01]  /*7550*/  HMMA.16816.F32 R184, R4, R32, R208 ;  /* 0x0000002004b8723c */ /* 0x000fe200000018d0 */
[----:B------:R-:W-:-:S07]  /*7560*/  IMAD.MOV.U32 R3, RZ, RZ, R197 ;  /* 0x000000ffff037224 */ /* 0x000fce00078e00c5 */
[----:B--2---:R-:W-:Y:S01]  /*7570*/  HMMA.16816.F32 R200, R4, R28, R200 ;  /* 0x0000001c04c8723c */ /* 0x004fe200000018c8 */
[----:B------:R-:W-:-:S07]  /*7580*/  IMAD.MOV.U32 R2, RZ, RZ, R198 ;  /* 0x000000ffff027224 */ /* 0x000fce00078e00c6 */
[----:B---3--:R-:W-:Y:S01]  /*7590*/  HMMA.16816.F32 R192, R4, R12, R192 ;  /* 0x0000000c04c0723c */ /* 0x008fe200000018c0 */
[----:B------:R-:W-:-:S07]  /*75a0*/  IMAD.MOV.U32 R0, RZ, RZ, R199 ;  /* 0x000000ffff007224 */ /* 0x000fce00078e00c7 */
[C---:B------:R-:W-:Y:S08]  /*75b0*/  HMMA.16816.F32 R108, R4.reuse, R38, R108 ;  /* 0x00000026046c723c */ /* 0x040ff0000000186c */
[C---:B------:R-:W-:Y:S01]  /*75c0*/  HMMA.16816.F32 R180, R4.reuse, R30, R20 ;  /* 0x0000001e04b4723c */ /* 0x040fe20000001814 */
[----:B------:R-:W2:Y:S07]  /*75d0*/  LDSM.16.M88.4 R20, [R225+0x3000] ;  /* 0x00300000e114783b */ /* 0x000eae0000000200 */
[----:B------:R-:W-:Y:S08]  /*75e0*/  HMMA.16816.F32 R60, R4, R14, R60 ;  /* 0x0000000e043c723c */ /* 0x000ff0000000183c */
[C---:B----4-:R-:W-:Y:S08]  /*75f0*/  HMMA.16816.F32 R4, R8.reuse, R36, R248 ;  /* 0x000000240804723c */ /* 0x050ff000000018f8 */
[----:B------:R-:W-:Y:S01]  /*7600*/  HMMA.16816.F32 R56, R8, R38, R56 ;  /* 0x000000260838723c */ /* 0x000fe20000001838 */
[----:B------:R-:W3:Y:S01]  /*7610*/  LDSM.16.M88.4 R36, [R223+0x7400] ;  /* 0x00740000df24783b */ /* 0x000ee20000000200 */
[----:B------:R-:W-:-:S02]  /*7620*/  IMAD.MOV.U32 R241, RZ, RZ, R3 ;  /* 0x000000fffff17224 */ /* 0x000fc400078e0003 */
[----:B------:R-:W-:Y:S02]  /*7630*/  IMAD.MOV.U32 R242, RZ, RZ, R2 ;  /* 0x000000fffff27224 */ /* 0x000fe400078e0002 */
[----:B------:R-:W-:Y:S02]  /*7640*/  IMAD.MOV.U32 R243, RZ, RZ, R0 ;  /* 0x000000fffff37224 */ /* 0x000fe400078e0000 */
[C---:B------:R-:W-:Y:S08]  /*7650*/  HMMA.16816.F32 R196, R8.reuse, R32, R204 ;  /* 0x0000002008c4723c */ /* 0x040ff000000018cc */
[C---:B------:R-:W-:Y:S08]  /*7660*/  HMMA.16816.F32 R204, R8.reuse, R28, R240 ;  /* 0x0000001c08cc723c */ /* 0x040ff000000018f0 */
[C---:B------:R-:W-:Y:S01]  /*7670*/  HMMA.16816.F32 R216, R8.reuse, R30, R176 ;  /* 0x0000001e08d8723c */ /* 0x040fe200000018b0 */
[----:B------:R-:W-:Y:S07]  /*7680*/  LDSM.16.M88.4 R28, [R221+0x8000] ;  /* 0x00800000dd1c783b */ /* 0x000fee0000000200 */
[----:B------:R-:W-:Y:S01]  /*7690*/  HMMA.16816.F32 R208, R8, R14, R16 ;  /* 0x0000000e08d0723c */ /* 0x000fe20000001810 */
[----:B------:R-:W4:Y:S07]  /*76a0*/  LDSM.16.M88.4 R16, [R224+0x4000] ;  /* 0x00400000e010783b */ /* 0x000f2e0000000200 */
[----:B-1----:R-:W-:Y:S08]  /*76b0*/  HMMA.16816.F32 R4, R24, R40, R4 ;  /* 0x000000281804723c */ /* 0x002ff00000001804 */
[C---:B------:R-:W-:Y:S01]  /*76c0*/  HMMA.16816.F32 R212, R8.reuse, R12, R244 ;  /* 0x0000000c08d4723c */ /* 0x040fe200000018f4 */
[----:B------:R-:W1:Y:S07]  /*76d0*/  LDSM.16.M88.4 R12, [R224+0x5000] ;  /* 0x00500000e00c783b */ /* 0x000e6e0000000200 */
[----:B------:R-:W-:Y:S01]  /*76e0*/  HMMA.16816.F32 R64, R8, R34, R64 ;  /* 0x000000220840723c */ /* 0x000fe20000001840 */
[----:B------:R-:W-:Y:S04]  /*76f0*/  LDSM.16.M88.4 R8, [R225+0x4000] ;  /* 0x00400000e108783b */ /* 0x000fe80000000200 */
[----:B------:R-:W-:Y:S03]  /*7700*/  LDSM.16.M88.4 R32, [R221+0x8400] ;  /* 0x00840000dd20783b */ /* 0x000fe60000000200 */
[C---:B--2---:R-:W-:Y:S08]  /*7710*/  HMMA.16816.F32 R52, R20.reuse, R40, R52 ;  /* 0x000000281434723c */ /* 0x044ff00000001834 */
[C---:B------:R-:W-:Y:S08]  /*7720*/  HMMA.16816.F32 R108, R20.reuse, R42, R108 ;  /* 0x0000002a146c723c */ /* 0x040ff0000000186c */
[C---:B---3--:R-:W-:Y:S08]  /*7730*/  HMMA.16816.F32 R184, R20.reuse, R36, R184 ;  /* 0x0000002414b8723c */ /* 0x048ff000000018b8 */
[C---:B------:R-:W-:Y:S08]  /*7740*/  HMMA.16816.F32 R188, R20.reuse, R38, R188 ;  /* 0x0000002614bc723c */ /* 0x040ff000000018bc */
[C---:B------:R-:W-:Y:S08]  /*7750*/  HMMA.16816.F32 R200, R20.reuse, R48, R200 ;  /* 0x0000003014c8723c */ /* 0x040ff000000018c8 */
[C---:B------:R-:W-:Y:S08]  /*7760*/  HMMA.16816.F32 R180, R20.reuse, R50, R180 ;  /* 0x0000003214b4723c */ /* 0x040ff000000018b4 */
[C---:B------:R-:W-:Y:S08]  /*7770*/  HMMA.16816.F32 R192, R20.reuse, R44, R192 ;  /* 0x0000002c14c0723c */ /* 0x040ff000000018c0 */
[----:B------:R-:W-:Y:S01]  /*7780*/  HMMA.16816.F32 R236, R20, R46, R60 ;  /* 0x0000002e14ec723c */ /* 0x000fe2000000183c */
[----:B------:R-:W2:Y:S07]  /*7790*/  LDSM.16.M88.4 R20, [R223+0x8000] ;  /* 0x00800000df14783b */ /* 0x000eae0000000200 */
[----:B------:R-:W-:Y:S08]  /*77a0*/  HMMA.16816.F32 R56, R24, R42, R56 ;  /* 0x0000002a1838723c */ /* 0x000ff00000001838 */
[-C--:B----4-:R-:W-:Y:S01]  /*77b0*/  HMMA.16816.F32 R40, R16, R28.reuse, R4 ;  /* 0x0000001c1028723c */ /* 0x090fe20000001804 */
[----:B------:R-:W3:Y:S07]  /*77c0*/  LDSM.16.M88.4 R4, [R225+0x5000] ;  /* 0x00500000e104783b */ /* 0x000eee0000000200 */
[----:B-1----:R-:W-:Y:S11]  /*77d0*/  HMMA.16816.F32 R52, R12, R28, R52 ;  /* 0x0000001c0c34723c */ /* 0x002ff60000001834 */
[----:B------:R-:W-:Y:S05]  /*77e0*/  @!UPT UIADD3 URZ, URZ, URZ, URZ ;  /* 0x0000003f3f3ff290 */ /* 0x000fea000fffe03f */
[----:B--2---:R-:W-:Y:S08]  /*77f0*/  HMMA.16816.F32 R60, R8, R20, R40 ;  /* 0x00000014083c723c */ /* 0x004ff00000001828 */
[C---:B------:R-:W-:Y:S08]  /*7800*/  HMMA.16816.F32 R40, R24.reuse, R36, R196 ;  /* 0x000000241828723c */ /* 0x040ff000000018c4 */
[----:B------:R-:W-:Y:S08]  /*7810*/  HMMA.16816.F32 R176, R24, R38, R64 ;  /* 0x0000002618b0723c */ /* 0x000ff00000001840 */
[----:B------:R-:W-:Y:S01]  /*7820*/  HMMA.16816.F32 R36, R16, R30, R56 ;  /* 0x0000001e1024723c */ /* 0x000fe20000001838 */
[----:B------:R-:W-:-:S07]  /*7830*/  FMUL.FTZ R0, R60, c[0x0][0x2ec] ;  /* 0x0000bb003c007a20 */ /* 0x000fce0000410000 */
[----:B---3--:R-:W-:Y:S01]  /*7840*/  HMMA.16816.F32 R64, R4, R20, R52 ;  /* 0x000000140440723c */ /* 0x008fe20000001834 */
[----:B------:R1:W2:Y:S07]  /*7850*/  MUFU.TANH R106, R0 ;  /* 0x00000000006a7308 */ /* 0x0002ae0000002400 */
[----:B------:R-:W-:Y:S01]  /*7860*/  HMMA.16816.F32 R108, R12, R30, R108 ;  /* 0x0000001e0c6c723c */ /* 0x000fe2000000186c */
[----:B------:R-:W3:Y:S01]  /*7870*/  LDSM.16.M88.4 R28, [R223+0x8400] ;  /* 0x00840000df1c783b */ /* 0x000ee20000000200 */
[----:B-1----:R-:W-:-:S04]  /*7880*/  FMUL.FTZ R0, R61, c[0x0][0x2ec] ;  /* 0x0000bb003d007a20 */ /* 0x002fc80000410000 */
[----:B------:R1:W-:Y:S02]  /*7890*/  MUFU.TANH R246, R0 ;  /* 0x0000000000f67308 */ /* 0x0003e40000002400 */
[----:B------:R-:W-:Y:S08]  /*78a0*/  HMMA.16816.F32 R56, R12, R32, R184 ;  /* 0x000000200c38723c */ /* 0x000ff000000018b8 */
[----:B------:R-:W-:Y:S01]  /*78b0*/  HMMA.16816.F32 R36, R8, R22, R36 ;  /* 0x000000160824723c */ /* 0x000fe20000001824 */
[----:B-1----:R-:W-:-:S04]  /*78c0*/  FMUL.FTZ R0, R62, c[0x0][0x2ec] ;  /* 0x0000bb003e007a20 */ /* 0x002fc80000410000 */
[----:B------:R1:W4:Y:S02]  /*78d0*/  MUFU.TANH R185, R0 ;  /* 0x0000000000b97308 */ /* 0x0003240000002400 */
[----:B-1----:R-:W-:-:S06]  /*78e0*/  FMUL.FTZ R0, R63, c[0x0][0x2ec] ;  /* 0x0000bb003f007a20 */ /* 0x002fcc0000410000 */
[----:B------:R1:W-:Y:S01]  /*78f0*/  MUFU.TANH R242, R0 ;  /* 0x0000000000f27308 */ /* 0x0003e20000002400 */
[----:B------:R-:W-:Y:S01]  /*7900*/  HMMA.16816.F32 R52, R16, R32, R40 ;  /* 0x000000201034723c */ /* 0x000fe20000001828 */
[----:B-1----:R-:W-:-:S06]  /*7910*/  FMUL.FTZ R0, R64, c[0x0][0x2ec] ;  /* 0x0000bb0040007a20 */ /* 0x002fcc0000410000 */
[----:B------:R1:W5:Y:S01]  /*7920*/  MUFU.TANH R101, R0 ;  /* 0x0000000000657308 */ /* 0x0003620000002400 */
[----:B------:R-:W-:Y:S01]  /*7930*/  HMMA.16816.F32 R40, R4, R22, R108 ;  /* 0x000000160428723c */ /* 0x000fe2000000186c */
[----:B-1----:R-:W-:-:S06]  /*7940*/  FMUL.FTZ R0, R65, c[0x0][0x2ec] ;  /* 0x0000bb0041007a20 */ /* 0x002fcc0000410000 */
[----:B------:R1:W-:Y:S02]  /*7950*/  MUFU.TANH R184, R0 ;  /* 0x0000000000b87308 */ /* 0x0003e40000002400 */
[----:B-1----:R-:W-:-:S06]  /*7960*/  FMUL.FTZ R0, R66, c[0x0][0x2ec] ;  /* 0x0000bb0042007a20 */ /* 0x002fcc0000410000 */
[----:B------:R1:W1:Y:S02]  /*7970*/  MUFU.TANH R100, R0 ;  /* 0x0000000000647308 */ /* 0x0002640000002400 */
[----:B-1----:R-:W-:-:S06]  /*7980*/  FMUL.FTZ R0, R67, c[0x0][0x2ec] ;  /* 0x0000bb0043007a20 */ /* 0x002fcc0000410000 */
[----:B------:R1:W1:Y:S01]  /*7990*/  MUFU.TANH R109, R0 ;  /* 0x00000000006d7308 */ /* 0x0002620000002400 */
[----:B------:R-:W-:Y:S02]  /*79a0*/  IMAD.MOV.U32 R2, RZ, RZ, R235 ;  /* 0x000000ffff027224 */ /* 0x000fe400078e00eb */
[----:B-1----:R-:W-:-:S05]  /*79b0*/  FMUL.FTZ R0, R36, c[0x0][0x2ec] ;  /* 0x0000bb0024007a20 */ /* 0x002fca0000410000 */
[----:B------:R1:W1:Y:S01]  /*79c0*/  MUFU.TANH R241, R0 ;  /* 0x0000000000f17308 */ /* 0x0002620000002400 */
[----:B---3--:R-:W-:Y:S01]  /*79d0*/  HMMA.16816.F32 R20, R8, R28, R52 ;  /* 0x0000001c0814723c */ /* 0x008fe20000001834 */
[----:B-1----:R-:W-:-:S06]  /*79e0*/  FMUL.FTZ R0, R37, c[0x0][0x2ec] ;  /* 0x0000bb0025007a20 */ /* 0x002fcc0000410000 */
[----:B------:R1:W-:Y:S02]  /*79f0*/  MUFU.TANH R247, R0 ;  /* 0x0000000000f77308 */ /* 0x0003e40000002400 */
[----:B-1----:R-:W-:-:S06]  /*7a00*/  FMUL.FTZ R0, R38, c[0x0][0x2ec] ;  /* 0x0000bb0026007a20 */ /* 0x002fcc0000410000 */
[----:B------:R1:W3:Y:S02]  /*7a10*/  MUFU.TANH R235, R0 ;  /* 0x0000000000eb7308 */ /* 0x0002e40000002400 */
[----:B-1----:R-:W-:-:S06]  /*7a20*/  FMUL.FTZ R0, R39, c[0x0][0x2ec] ;  /* 0x0000bb0027007a20 */ /* 0x002fcc0000410000 */
[----:B------:R1:W-:Y:S02]  /*7a30*/  MUFU.TANH R245, R0 ;  /* 0x0000000000f57308 */ /* 0x0003e40000002400 */
[----:B-1----:R-:W-:-:S06]  /*7a40*/  FMUL.FTZ R0, R40, c[0x0][0x2ec] ;  /* 0x0000bb0028007a20 */ /* 0x002fcc0000410000 */
[----:B------:R1:W1:Y:S01]  /*7a50*/  MUFU.TANH R107, R0 ;  /* 0x00000000006b7308 */ /* 0x0002620000002400 */
[----:B------:R-:W-:Y:S01]  /*7a60*/  HMMA.16816.F32 R36, R12, R34, R188 ;  /* 0x000000220c24723c */ /* 0x000fe200000018bc */
[----:B-1----:R-:W-:-:S06]  /*7a70*/  FMUL.FTZ R0, R41, c[0x0][0x2ec] ;  /* 0x0000bb0029007a20 */ /* 0x002fcc0000410000 */
[----:B------:R1:W-:Y:S01]  /*7a80*/  MUFU.TANH R244, R0 ;  /* 0x0000000000f47308 */ /* 0x0003e20000002400 */
[----:B------:R-:W-:Y:S01]  /*7a90*/  HMMA.16816.F32 R52, R4, R28, R56 ;  /* 0x0000001c0434723c */ /* 0x000fe20000001838 */
[----:B-1----:R-:W-:-:S06]  /*7aa0*/  FMUL.FTZ R0, R42, c[0x0][0x2ec] ;  /* 0x0000bb002a007a20 */ /* 0x002fcc0000410000 */
[----:B------:R1:W1:Y:S02]  /*7ab0*/  MUFU.TANH R199, R0 ;  /* 0x0000000000c77308 */ /* 0x0002640000002400 */
[----:B-1----:R-:W-:Y:S02]  /*7ac0*/  FMUL.FTZ R0, R43, c[0x0][0x2ec] ;  /* 0x0000bb002b007a20 */ /* 0x002fe40000410000 */
[----:B------:R-:W-:Y:S01]  /*7ad0*/  HMMA.16816.F32 R40, R16, R34, R176 ;  /* 0x000000221028723c */ /* 0x000fe200000018b0 */
[----:B------:R-:W1:Y:S03]  /*7ae0*/  LDSM.16.M88.4 R32, [R221+0x8800] ;  /* 0x00880000dd20783b */ /* 0x000e660000000200 */
[----:B------:R2:W1:Y:S04]  /*7af0*/  MUFU.TANH R240, R0 ;  /* 0x0000000000f07308 */ /* 0x0004680000002400 */
[----:B------:R-:W-:Y:S01]  /*7b00*/  HMMA.16816.F32 R56, R24, R48, R204 ;  /* 0x000000301838723c */ /* 0x000fe200000018cc */
[----:B--2---:R-:W-:-:S04]  /*7b10*/  FMUL.FTZ R0, R20, c[0x0][0x2ec] ;  /* 0x0000bb0014007a20 */ /* 0x004fc80000410000 */
[----:B------:R2:W-:Y:S11]  /*7b20*/  MUFU.TANH R243, R0 ;  /* 0x0000000000f37308 */ /* 0x0005f60000002400 */
[----:B------:R-:W-:Y:S01]  /*7b30*/  HMMA.16816.F32 R40, R8, R30, R40 ;  /* 0x0000001e0828723c */ /* 0x000fe20000001828 */
[----:B--2---:R-:W-:-:S04]  /*7b40*/  FMUL.FTZ R0, R21, c[0x0][0x2ec] ;  /* 0x0000bb0015007a20 */ /* 0x004fc80000410000 */
[----:B------:R2:W-:Y:S02]  /*7b50*/  MUFU.TANH R205, R0 ;  /* 0x0000000000cd7308 */ /* 0x0005e40000002400 */
[----:B--2---:R-:W-:-:S06]  /*7b60*/  FMUL.FTZ R0, R22, c[0x0][0x2ec] ;  /* 0x0000bb0016007a20 */ /* 0x004fcc0000410000 */
[----:B------:R2:W1:Y:S01]  /*7b70*/  MUFU.TANH R197, R0 ;  /* 0x0000000000c57308 */ /* 0x0004620000002400 */
[----:B------:R-:W1:Y:S01]  /*7b80*/  S2R R3, SR_TID.X ;  /* 0x0000000000037919 */ /* 0x000e620000002100 */
[----:B--2---:R-:W-:-:S03]  /*7b90*/  FMUL.FTZ R0, R23, c[0x0][0x2ec] ;  /* 0x0000bb0017007a20 */ /* 0x004fc60000410000 */
[----:B------:R-:W2:Y:S03]  /*7ba0*/  LDSM.16.M88.4 R20, [R223+0x8800] ;  /* 0x00880000df14783b */ /* 0x000ea60000000200 */
[----:B------:R1:W-:Y:S01]  /*7bb0*/  MUFU.TANH R204, R0 ;  /* 0x0000000000cc7308 */ /* 0x0003e20000002400 */
[----:B------:R-:W-:Y:S01]  /*7bc0*/  HMMA.16816.F32 R48, R24, R50, R216 ;  /* 0x000000321830723c */ /* 0x000fe200000018d8 */
[----:B-1----:R-:W-:-:S06]  /*7bd0*/  FMUL.FTZ R0, R52, c[0x0][0x2ec] ;  /* 0x0000bb0034007a20 */ /* 0x002fcc0000410000 */
[----:B------:R1:W1:Y:S01]  /*7be0*/  MUFU.TANH R178, R0 ;  /* 0x0000000000b27308 */ /* 0x0002620000002400 */
[C---:B------:R-:W-:Y:S08]  /*7bf0*/  HMMA.16816.F32 R60, R24.reuse, R44, R212 ;  /* 0x0000002c183c723c */ /* 0x040ff000000018d4 */
[----:B------:R-:W-:Y:S01]  /*7c00*/  HMMA.16816.F32 R64, R24, R46, R208 ;  /* 0x0000002e1840723c */ /* 0x000fe200000018d0 */
[----:B-1----:R-:W-:-:S04]  /*7c10*/  FMUL.FTZ R0, R53, c[0x0][0x2ec] ;  /* 0x0000bb0035007a20 */ /* 0x002fc80000410000 */
[----:B------:R1:W-:Y:S03]  /*7c20*/  MUFU.TANH R198, R0 ;  /* 0x0000000000c67308 */ /* 0x0003e60000002400 */
[----:B------:R-:W-:Y:S01]  /*7c30*/  HMMA.16816.F32 R24, R16, R32, R56 ;  /* 0x000000201018723c */ /* 0x000fe20000001838 */
[----:B-1----:R-:W-:-:S04]  /*7c40*/  FMUL.FTZ R0, R54, c[0x0][0x2ec] ;  /* 0x0000bb0036007a20 */ /* 0x002fc80000410000 */
[----:B------:R1:W1:Y:S03]  /*7c50*/  MUFU.TANH R190, R0 ;  /* 0x0000000000be7308 */ /* 0x0002660000002400 */
[----:B------:R-:W-:Y:S01]  /*7c60*/  HMMA.16816.F32 R28, R4, R30, R36 ;  /* 0x0000001e041c723c */ /* 0x000fe20000001824 */
[----:B-1----:R-:W-:-:S04]  /*7c70*/  FMUL.FTZ R0, R55, c[0x0][0x2ec] ;  /* 0x0000bb0037007a20 */ /* 0x002fc80000410000 */
[----:B------:R1:W1:Y:S01]  /*7c80*/  MUFU.TANH R191, R0 ;  /* 0x0000000000bf7308 */ /* 0x0002620000002400 */
[----:B------:R-:W-:Y:S02]  /*7c90*/  IMAD.SHL.U32 R3, R3, 0x2, RZ ;  /* 0x0000000203037824 */ /* 0x000fe400078e00ff */
[----:B-1----:R-:W-:-:S05]  /*7ca0*/  FMUL.FTZ R0, R40, c[0x0][0x2ec] ;  /* 0x0000bb0028007a20 */ /* 0x002fca0000410000 */
[----:B------:R1:W1:Y:S01]  /*7cb0*/  MUFU.TANH R189, R0 ;  /* 0x0000000000bd7308 */ /* 0x0002620000002400 */
[----:B------:R-:W-:Y:S01]  /*7cc0*/  HMMA.16816.F32 R36, R12, R32, R200 ;  /* 0x000000200c24723c */ /* 0x000fe200000018c8 */
[----:B------:R-:W-:Y:S01]  /*7cd0*/  LOP3.LUT R3, R3, 0x6, RZ, 0xc0, !PT ;  /* 0x0000000603037812 */ /* 0x000fe200078ec0ff */
[----:B-1----:R-:W-:-:S05]  /*7ce0*/  FMUL.FTZ R0, R41, c[0x0][0x2ec] ;  /* 0x0000bb0029007a20 */ /* 0x002fca0000410000 */
[----:B------:R1:W-:Y:S01]  /*7cf0*/  MUFU.TANH R196, R0 ;  /* 0x0000000000c47308 */ /* 0x0003e20000002400 */
[----:B------:R-:W-:Y:S01]  /*7d00*/  HMMA.16816.F32 R52, R12, R34, R180 ;  /* 0x000000220c34723c */ /* 0x000fe200000018b4 */
[----:B------:R-:W-:Y:S01]  /*7d10*/  IADD3 R208, R2, -0x2, RZ ;  /* 0xfffffffe02d07810 */ /* 0x000fe20007ffe0ff */
[----:B-1----:R-:W-:-:S05]  /*7d20*/  FMUL.FTZ R0, R42, c[0x0][0x2ec] ;  /* 0x0000bb002a007a20 */ /* 0x002fca0000410000 */
[----:B------:R1:W1:Y:S01]  /*7d30*/  MUFU.TANH R206, R0 ;  /* 0x0000000000ce7308 */ /* 0x0002620000002400 */
[----:B------:R-:W-:Y:S02]  /*7d40*/  FMUL.FTZ R2, R28, c[0x0][0x2ec] ;  /* 0x0000bb001c027a20 */ /* 0x000fe40000410000 */
[----:B-1----:R-:W-:Y:S02]  /*7d50*/  FMUL.FTZ R0, R43, c[0x0][0x2ec] ;  /* 0x0000bb002b007a20 */ /* 0x002fe40000410000 */
[----:B------:R-:W-:Y:S03]  /*7d60*/  HMMA.16816.F32 R40, R16, R34, R48 ;  /* 0x000000221028723c */ /* 0x000fe60000001830 */
[----:B------:R1:W-:Y:S05]  /*7d70*/  MUFU.TANH R202, R0 ;  /* 0x0000000000ca7308 */ /* 0x0003ea0000002400 */
[----:B--2---:R-:W-:Y:S01]  /*7d80*/  HMMA.16816.F32 R32, R8, R20, R24 ;  /* 0x000000140820723c */ /* 0x004fe20000001818 */
[----:B------:R-:W2:Y:S02]  /*7d90*/  LDSM.16.M88.4 R24, [R221+0x8c00] ;  /* 0x008c0000dd18783b */ /* 0x000ea40000000200 */
[----:B------:R3:W2:Y:S01]  /*7da0*/  MUFU.TANH R183, R2 ;  /* 0x0000000200b77308 */ /* 0x0006a20000002400 */
[----:B-1----:R-:W-:-:S05]  /*7db0*/  IMAD R0, R208, 0x40, R3 ;  /* 0x00000040d0007824 */ /* 0x002fca00078e0203 */
[C---:B------:R-:W-:Y:S02]  /*7dc0*/  ISETP.GE.AND P1, PT, R0.reuse, R234, PT ;  /* 0x000000ea0000720c */ /* 0x040fe40003f26270 */
[C---:B------:R-:W-:Y:S01]  /*7dd0*/  ISETP.GE.AND P6, PT, R0.reuse, R233, PT ;  /* 0x000000e90000720c */ /* 0x040fe20003fc6270 */
[----:B---3--:R-:W-:Y:S01]  /*7de0*/  FMUL.FTZ R2, R29, c[0x0][0x2ec] ;  /* 0x0000bb001d027a20 */ /* 0x008fe20000410000 */
[C---:B------:R-:W-:Y:S02]  /*7df0*/  ISETP.GE.AND P5, PT, R0.reuse, R232, PT ;  /* 0x000000e80000720c */ /* 0x040fe40003fa6270 */
[C---:B------:R-:W-:Y:S01]  /*7e00*/  ISETP.GE.AND P0, PT, R0.reuse, R231, PT ;  /* 0x000000e70000720c */ /* 0x040fe20003f06270 */
[----:B------:R1:W-:Y:S01]  /*7e10*/  MUFU.TANH R187, R2 ;  /* 0x0000000200bb7308 */ /* 0x0003e20000002400 */
[C---:B------:R-:W-:Y:S02]  /*7e20*/  ISETP.LT.OR P1, PT, R0.reuse, R230, P1 ;  /* 0x000000e60000720c */ /* 0x040fe40000f21670 */
[----:B------:R-:W-:-:S02]  /*7e30*/  ISETP.LT.OR P6, PT, R0, R229, P6 ;  /* 0x000000e50000720c */ /* 0x000fc400037c1670 */
[C---:B------:R-:W-:Y:S02]  /*7e40*/  ISETP.LT.OR P5, PT, R0.reuse, R228, P5 ;  /* 0x000000e40000720c */ /* 0x040fe40002fa1670 */
[----:B------:R-:W-:Y:S02]  /*7e50*/  ISETP.LT.OR P0, PT, R0, R227, P0 ;  /* 0x000000e30000720c */ /* 0x000fe40000701670 */
[----:B------:R-:W-:Y:S02]  /*7e60*/  FSEL R106, R106, -INF , !P1 ;  /* 0xff8000006a6a7808 */ /* 0x000fe40004800000 */
[----:B----4-:R-:W-:Y:S02]  /*7e70*/  FSEL R110, R185, -INF , !P6 ;  /* 0xff800000b96e7808 */ /* 0x010fe40007000000 */
[----:B-----5:R-:W-:Y:S02]  /*7e80*/  FSEL R49, R101, -INF , !P5 ;  /* 0xff80000065317808 */ /* 0x020fe40006800000 */
[----:B-1----:R-:W-:-:S02]  /*7e90*/  IADD3 R2, R0, 0x1, RZ ;  /* 0x0000000100027810 */ /* 0x002fc40007ffe0ff */
[----:B------:R-:W-:Y:S02]  /*7ea0*/  FSEL R58, R100, -INF , !P0 ;  /* 0xff800000643a7808 */ /* 0x000fe40004000000 */
[C---:B------:R-:W-:Y:S02]  /*7eb0*/  ISETP.GE.AND P1, PT, R2.reuse, R234, PT ;  /* 0x000000ea0200720c */ /* 0x040fe40003f26270 */
[C---:B------:R-:W-:Y:S02]  /*7ec0*/  ISETP.GE.AND P6, PT, R2.reuse, R233, PT ;  /* 0x000000e90200720c */ /* 0x040fe40003fc6270 */
[C---:B------:R-:W-:Y:S02]  /*7ed0*/  ISETP.GE.AND P5, PT, R2.reuse, R232, PT ;  /* 0x000000e80200720c */ /* 0x040fe40003fa6270 */
[C---:B------:R-:W-:Y:S01]  /*7ee0*/  ISETP.GE.AND P0, PT, R2.reuse, R231, PT ;  /* 0x000000e70200720c */ /* 0x040fe20003f06270 */
[----:B------:R-:W-:Y:S01]  /*7ef0*/  FMUL.FTZ R31, R31, c[0x0][0x2ec] ;  /* 0x0000bb001f1f7a20 */ /* 0x000fe20000410000 */
[----:B------:R-:W-:-:S02]  /*7f00*/  ISETP.LT.OR P1, PT, R2, R230, P1 ;  /* 0x000000e60200720c */ /* 0x000fc40000f21670 */
[C---:B------:R-:W-:Y:S02]  /*7f10*/  ISETP.LT.OR P6, PT, R2.reuse, R229, P6 ;  /* 0x000000e50200720c */ /* 0x040fe400037c1670 */
[C---:B------:R-:W-:Y:S02]  /*7f20*/  ISETP.LT.OR P5, PT, R2.reuse, R228, P5 ;  /* 0x000000e40200720c */ /* 0x040fe40002fa1670 */
[----:B------:R-:W-:Y:S01]  /*7f30*/  ISETP.LT.OR P0, PT, R2, R227, P0 ;  /* 0x000000e30200720c */ /* 0x000fe20000701670 */
[----:B------:R-:W-:Y:S01]  /*7f40*/  FMUL.FTZ R3, R30, c[0x0][0x2ec] ;  /* 0x0000bb001e037a20 */ /* 0x000fe20000410000 */
[----:B------:R-:W-:Y:S01]  /*7f50*/  IADD3 R2, R0, 0x8, RZ ;  /* 0x0000000800027810 */ /* 0x000fe20007ffe0ff */
[----:B------:R1:W-:Y:S01]  /*7f60*/  MUFU.TANH R186, R31 ;  /* 0x0000001f00ba7308 */ /* 0x0003e20000002400 */
[----:B------:R-:W-:Y:S02]  /*7f70*/  FSEL R108, R246, -INF , !P1 ;  /* 0xff800000f66c7808 */ /* 0x000fe40004800000 */
[----:B------:R-:W-:-:S02]  /*7f80*/  FSEL R111, R242, -INF , !P6 ;  /* 0xff800000f26f7808 */ /* 0x000fc40007000000 */
[----:B------:R-:W-:Y:S02]  /*7f90*/  FSEL R56, R184, -INF , !P5 ;  /* 0xff800000b8387808 */ /* 0x000fe40006800000 */
[----:B------:R-:W-:Y:S01]  /*7fa0*/  FSEL R59, R109, -INF , !P0 ;  /* 0xff8000006d3b7808 */ /* 0x000fe20004000000 */
[----:B------:R3:W4:Y:S01]  /*7fb0*/  MUFU.TANH R179, R3 ;  /* 0x0000000300b37308 */ /* 0x0007220000002400 */
[C---:B------:R-:W-:Y:S02]  /*7fc0*/  ISETP.GE.AND P1, PT, R2.reuse, R234, PT ;  /* 0x000000ea0200720c */ /* 0x040fe40003f26270 */
[C---:B------:R-:W-:Y:S02]  /*7fd0*/  ISETP.GE.AND P6, PT, R2.reuse, R233, PT ;  /* 0x000000e90200720c */ /* 0x040fe40003fc6270 */
[C---:B------:R-:W-:Y:S01]  /*7fe0*/  ISETP.GE.AND P5, PT, R2.reuse, R232, PT ;  /* 0x000000e80200720c */ /* 0x040fe20003fa6270 */
[----:B-1----:R-:W-:Y:S01]  /*7ff0*/  HMMA.16816.F32 R28, R4, R20, R36 ;  /* 0x00000014041c723c */ /* 0x002fe20000001824 */
[----:B------:R-:W-:-:S02]  /*8000*/  ISETP.GE.AND P0, PT, R2, R231, PT ;  /* 0x000000e70200720c */ /* 0x000fc40003f06270 */
[C---:B------:R-:W-:Y:S02]  /*8010*/  ISETP.LT.OR P1, PT, R2.reuse, R230, P1 ;  /* 0x000000e60200720c */ /* 0x040fe40000f21670 */
[----:B------:R-:W-:Y:S01]  /*8020*/  ISETP.LT.OR P6, PT, R2, R229, P6 ;  /* 0x000000e50200720c */ /* 0x000fe200037c1670 */
[----:B---3--:R-:W-:Y:S01]  /*8030*/  FMUL.FTZ R3, R32, c[0x0][0x2ec] ;  /* 0x0000bb0020037a20 */ /* 0x008fe20000410000 */
[C---:B------:R-:W-:Y:S02]  /*8040*/  ISETP.LT.OR P5, PT, R2.reuse, R228, P5 ;  /* 0x000000e40200720c */ /* 0x040fe40002fa1670 */
[----:B------:R-:W-:Y:S01]  /*8050*/  ISETP.LT.OR P0, PT, R2, R227, P0 ;  /* 0x000000e30200720c */ /* 0x000fe20000701670 */
[----:B------:R1:W3:Y:S01]  /*8060*/  MUFU.TANH R185, R3 ;  /* 0x0000000300b97308 */ /* 0x0002e20000002400 */
[----:B------:R-:W-:Y:S02]  /*8070*/  IADD3 R2, R0, 0x9, RZ ;  /* 0x0000000900027810 */ /* 0x000fe40007ffe0ff */
[----:B------:R-:W-:-:S02]  /*8080*/  FSEL R109, R241, -INF , !P1 ;  /* 0xff800000f16d7808 */ /* 0x000fc40004800000 */
[----:B------:R-:W-:Y:S02]  /*8090*/  FSEL R177, R235, -INF , !P6 ;  /* 0xff800000ebb17808 */ /* 0x000fe40007000000 */
[----:B------:R-:W-:Y:S02]  /*80a0*/  FSEL R51, R107, -INF , !P5 ;  /* 0xff8000006b337808 */ /* 0x000fe40006800000 */
[----:B------:R-:W-:Y:S01]  /*80b0*/  FSEL R57, R199, -INF , !P0 ;  /* 0xff800000c7397808 */ /* 0x000fe20004000000 */
[----:B------:R-:W-:Y:S01]  /*80c0*/  HMMA.16816.F32 R36, R8, R22, R40 ;  /* 0x000000160824723c */ /* 0x000fe20000001828 */
[C---:B------:R-:W-:Y:S02]  /*80d0*/  ISETP.GE.AND P1, PT, R2.reuse, R234, PT ;  /* 0x000000ea0200720c */ /* 0x040fe40003f26270 */
[C---:B------:R-:W-:Y:S01]  /*80e0*/  ISETP.GE.AND P6, PT, R2.reuse, R233, PT ;  /* 0x000000e90200720c */ /* 0x040fe20003fc6270 */
[----:B-1----:R-:W-:Y:S01]  /*80f0*/  FMUL.FTZ R3, R33, c[0x0][0x2ec] ;  /* 0x0000bb0021037a20 */ /* 0x002fe20000410000 */
[----:B------:R-:W-:-:S02]  /*8100*/  ISETP.GE.AND P5, PT, R2, R232, PT ;  /* 0x000000e80200720c */ /* 0x000fc40003fa6270 */
[C---:B------:R-:W-:Y:S01]  /*8110*/  ISETP.GE.AND P0, PT, R2.reuse, R231, PT ;  /* 0x000000e70200720c */ /* 0x040fe20003f06270 */
[----:B------:R1:W-:Y:S01]  /*8120*/  MUFU.TANH R188, R3 ;  /* 0x0000000300bc7308 */ /* 0x0003e20000002400 */
[----:B--2---:R-:W-:Y:S01]  /*8130*/  HMMA.16816.F32 R44, R12, R24, R192 ;  /* 0x000000180c2c723c */ /* 0x004fe200000018c0 */
[C---:B------:R-:W-:Y:S02]  /*8140*/  ISETP.LT.OR P1, PT, R2.reuse, R230, P1 ;  /* 0x000000e60200720c */ /* 0x040fe40000f21670 */
[C---:B------:R-:W-:Y:S02]  /*8150*/  ISETP.LT.OR P6, PT, R2.reuse, R229, P6 ;  /* 0x000000e50200720c */ /* 0x040fe400037c1670 */
[----:B------:R-:W-:-:S03]  /*8160*/  ISETP.LT.OR P5, PT, R2, R228, P5 ;  /* 0x000000e40200720c */ /* 0x000fc60002fa1670 */
[----:B------:R-:W-:Y:S01]  /*8170*/  HMMA.16816.F32 R40, R12, R26, R236 ;  /* 0x0000001a0c28723c */ /* 0x000fe200000018ec */
[----:B------:R-:W2:Y:S01]  /*8180*/  LDSM.16.M88.4 R12, [R223+0x8c00] ;  /* 0x008c0000df0c783b */ /* 0x000ea20000000200 */
[----:B------:R-:W-:Y:S01]  /*8190*/  ISETP.LT.OR P0, PT, R2, R227, P0 ;  /* 0x000000e30200720c */ /* 0x000fe20000701670 */
[----:B------:R-:W-:Y:S01]  /*81a0*/  FMUL.FTZ R30, R30, c[0x0][0x2ec] ;  /* 0x0000bb001e1e7a20 */ /* 0x000fe20000410000 */
[----:B------:R-:W-:Y:S01]  /*81b0*/  IADD3 R2, R0, 0x10, RZ ;  /* 0x0000001000027810 */ /* 0x000fe20007ffe0ff */
[----:B------:R-:W-:Y:S02]  /*81c0*/  FMUL.FTZ R31, R31, c[0x0][0x2ec] ;  /* 0x0000bb001f1f7a20 */ /* 0x000fe40000410000 */
[----:B-1----:R-:W-:Y:S01]  /*81d0*/  FMUL.FTZ R3, R34, c[0x0][0x2ec] ;  /* 0x0000bb0022037a20 */ /* 0x002fe20000410000 */
[----:B------:R-:W-:Y:S01]  /*81e0*/  FSEL R107, R247, -INF , !P1 ;  /* 0xff800000f76b7808 */ /* 0x000fe20004800000 */
[----:B------:R-:W-:Y:S01]  /*81f0*/  FMUL.FTZ R36, R36, c[0x0][0x2ec] ;  /* 0x0000bb0024247a20 */ /* 0x000fe20000410000 */
[----:B------:R-:W-:Y:S01]  /*8200*/  FSEL R176, R245, -INF , !P6 ;  /* 0xff800000f5b07808 */ /* 0x000fe20007000000 */
[----:B------:R1:W5:Y:S01]  /*8210*/  MUFU.TANH R182, R3 ;  /* 0x0000000300b67308 */ /* 0x0003620000002400 */
[----:B------:R-:W-:Y:S01]  /*8220*/  FSEL R48, R244, -INF , !P5 ;  /* 0xff800000f4307808 */ /* 0x000fe20006800000 */
[----:B------:R-:W-:Y:S01]  /*8230*/  FMUL.FTZ R38, R38, c[0x0][0x2ec] ;  /* 0x0000bb0026267a20 */ /* 0x000fe20000410000 */
[----:B------:R-:W-:Y:S01]  /*8240*/  FSEL R50, R240, -INF , !P0 ;  /* 0xff800000f0327808 */ /* 0x000fe20004000000 */
[----:B------:R-:W-:Y:S01]  /*8250*/  FMUL.FTZ R37, R37, c[0x0][0x2ec] ;  /* 0x0000bb0025257a20 */ /* 0x000fe20000410000 */
[C---:B------:R-:W-:Y:S01]  /*8260*/  ISETP.GE.AND P1, PT, R2.reuse, R234, PT ;  /* 0x000000ea0200720c */ /* 0x040fe20003f26270 */
[----:B------:R-:W-:Y:S01]  /*8270*/  FMUL.FTZ R39, R39, c[0x0][0x2ec] ;  /* 0x0000bb0027277a20 */ /* 0x000fe20000410000 */
[C---:B------:R-:W-:Y:S01]  /*8280*/  ISETP.GE.AND P6, PT, R2.reuse, R233, PT ;  /* 0x000000e90200720c */ /* 0x040fe20003fc6270 */
[----:B------:R-:W-:Y:S01]  /*8290*/  IMAD.MOV.U32 R246, RZ, RZ, R252 ;  /* 0x000000fffff67224 */ /* 0x000fe200078e00fc */
[----:B------:R-:W-:Y:S01]  /*82a0*/  ISETP.GE.AND P5, PT, R2, R232, PT ;  /* 0x000000e80200720c */ /* 0x000fe20003fa6270 */
[----:B------:R-:W-:-:S04]  /*82b0*/  DEPBAR.LE SB0, 0x0 ;  /* 0x000080000000791a */ /* 0x000fc80000000000 */
[C---:B------:R-:W-:Y:S01]  /*82c0*/  ISETP.GE.AND P0, PT, R2.reuse, R231, PT ;  /* 0x000000e70200720c */ /* 0x040fe20003f06270 */
[----:B-1----:R-:W-:Y:S01]  /*82d0*/  FMUL.FTZ R3, R35, c[0x0][0x2ec] ;  /* 0x0000bb0023037a20 */ /* 0x002fe20000410000 */
[C---:B------:R-:W-:Y:S02]  /*82e0*/  ISETP.LT.OR P1, PT, R2.reuse, R230, P1 ;  /* 0x000000e60200720c */ /* 0x040fe40000f21670 */
[C---:B------:R-:W-:Y:S01]  /*82f0*/  ISETP.LT.OR P6, PT, R2.reuse, R229, P6 ;  /* 0x000000e50200720c */ /* 0x040fe200037c1670 */
[----:B------:R1:W-:Y:S01]  /*8300*/  MUFU.TANH R184, R3 ;  /* 0x0000000300b87308 */ /* 0x0003e20000002400 */
[C---:B------:R-:W-:Y:S02]  /*8310*/  ISETP.LT.OR P5, PT, R2.reuse, R228, P5 ;  /* 0x000000e40200720c */ /* 0x040fe40002fa1670 */
[----:B------:R-:W-:Y:S02]  /*8320*/  ISETP.LT.OR P0, PT, R2, R227, P0 ;  /* 0x000000e30200720c */ /* 0x000fe40000701670 */
[----:B------:R-:W-:Y:S01]  /*8330*/  IADD3 R2, R0, 0x11, RZ ;  /* 0x0000001100027810 */ /* 0x000fe20007ffe0ff */
[----:B------:R-:W-:Y:S01]  /*8340*/  HMMA.16816.F32 R32, R4, R22, R52 ;  /* 0x000000160420723c */ /* 0x000fe20000001834 */
[----:B------:R-:W-:-:S02]  /*8350*/  FSEL R210, R197, -INF , !P6 ;  /* 0xff800000c5d27808 */ /* 0x000fc40007000000 */
[----:B------:R-:W-:Y:S02]  /*8360*/  FSEL R178, R178, -INF , !P5 ;  /* 0xff800000b2b27808 */ /* 0x000fe40006800000 */
[----:B------:R-:W-:Y:S01]  /*8370*/  FSEL R193, R190, -INF , !P0 ;  /* 0xff800000bec17808 */ /* 0x000fe20004000000 */
[----:B-1----:R-:W-:Y:S01]  /*8380*/  FMUL.FTZ R3, R28, c[0x0][0x2ec] ;  /* 0x0000bb001c037a20 */ /* 0x002fe20000410000 */
[----:B------:R-:W-:Y:S01]  /*8390*/  FSEL R53, R243, -INF , !P1 ;  /* 0xff800000f3357808 */ /* 0x000fe20004800000 */
[----:B------:R-:W-:Y:S01]  /*83a0*/  HMMA.16816.F32 R20, R16, R24, R60 ;  /* 0x000000181014723c */ /* 0x000fe2000000183c */
[C---:B------:R-:W-:Y:S01]  /*83b0*/  ISETP.GE.AND P1, PT, R2.reuse, R234, PT ;  /* 0x000000ea0200720c */ /* 0x040fe20003f26270 */
[----:B------:R1:W1:Y:S01]  /*83c0*/  MUFU.TANH R181, R3 ;  /* 0x0000000300b57308 */ /* 0x0002620000002400 */
[C---:B------:R-:W-:Y:S02]  /*83d0*/  ISETP.GE.AND P6, PT, R2.reuse, R233, PT ;  /* 0x000000e90200720c */ /* 0x040fe40003fc6270 */
[----:B------:R-:W-:-:S02]  /*83e0*/  ISETP.GE.AND P5, PT, R2, R232, PT ;  /* 0x000000e80200720c */ /* 0x000fc40003fa6270 */
[C---:B------:R-:W-:Y:S02]  /*83f0*/  ISETP.GE.AND P0, PT, R2.reuse, R231, PT ;  /* 0x000000e70200720c */ /* 0x040fe40003f06270 */
[C---:B------:R-:W-:Y:S02]  /*8400*/  ISETP.LT.OR P1, PT, R2.reuse, R230, P1 ;  /* 0x000000e60200720c */ /* 0x040fe40000f21670 */
[C---:B------:R-:W-:Y:S02]  /*8410*/  ISETP.LT.OR P6, PT, R2.reuse, R229, P6 ;  /* 0x000000e50200720c */ /* 0x040fe400037c1670 */
[C---:B------:R-:W-:Y:S01]  /*8420*/  ISETP.LT.OR P5, PT, R2.reuse, R228, P5 ;  /* 0x000000e40200720c */ /* 0x040fe20002fa1670 */
[----:B-1----:R-:W-:Y:S01]  /*8430*/  FMUL.FTZ R3, R29, c[0x0][0x2ec] ;  /* 0x0000bb001d037a20 */ /* 0x002fe20000410000 */
[----:B------:R-:W-:-:S03]  /*8440*/  ISETP.LT.OR P0, PT, R2, R227, P0 ;  /* 0x000000e30200720c */ /* 0x000fc60000701670 */
[----:B------:R1:W-:Y:S01]  /*8450*/  MUFU.TANH R180, R3 ;  /* 0x0000000300b47308 */ /* 0x0003e20000002400 */
[----:B------:R-:W-:Y:S02]  /*8460*/  FSEL R195, R205, -INF , !P1 ;  /* 0xff800000cdc37808 */ /* 0x000fe40004800000 */
[----:B------:R-:W-:Y:S02]  /*8470*/  FSEL R204, R204, -INF , !P6 ;  /* 0xff800000cccc7808 */ /* 0x000fe40007000000 */
[----:B------:R-:W-:Y:S02]  /*8480*/  FSEL R55, R198, -INF , !P5 ;  /* 0xff800000c6377808 */ /* 0x000fe40006800000 */
[----:B------:R-:W-:Y:S02]  /*8490*/  FSEL R192, R191, -INF , !P0 ;  /* 0xff800000bfc07808 */ /* 0x000fe40004000000 */
[----:B-1----:R-:W-:-:S04]  /*84a0*/  IADD3 R3, R0, 0x18, RZ ;  /* 0x0000001800037810 */ /* 0x002fc80007ffe0ff */
        /* <DEDUP_REMOVED lines=10> */
[----:B------:R-:W-:Y:S02]  /*8550*/  FSEL R206, R206, -INF , !P6 ;  /* 0xff800000cece7808 */ /* 0x000fe40007000000 */
[----:B------:R-:W-:-:S02]  /*8560*/  FSEL R54, R183, -INF , !P5 ;  /* 0xff800000b7367808 */ /* 0x000fc40006800000 */
[----:B----4-:R-:W-:Y:S01]  /*8570*/  FSEL R194, R179, -INF , !P0 ;  /* 0xff800000b3c27808 */ /* 0x010fe20004000000 */
[----:B------:R-:W1:Y:S01]  /*8580*/  MUFU.TANH R100, R30 ;  /* 0x0000001e00647308 */ /* 0x000e620000002400 */
        /* <DEDUP_REMOVED lines=8> */
[----:B------:R-:W-:Y:S01]  /*8610*/  ISETP.LT.OR P0, PT, R2, R227, P0 ;  /* 0x000000e30200720c */ /* 0x000fe20000701670 */
[----:B------:R2:W4:Y:S01]  /*8620*/  MUFU.TANH R101, R31 ;  /* 0x0000001f00657308 */ /* 0x0005220000002400 */
[----:B------:R-:W-:Y:S02]  /*8630*/  IADD3 R2, R0, 0x20, RZ ;  /* 0x0000002000027810 */ /* 0x000fe40007ffe0ff */
[----:B------:R-:W-:Y:S02]  /*8640*/  FSEL R200, R196, -INF , !P1 ;  /* 0xff800000c4c87808 */ /* 0x000fe40004800000 */
[----:B------:R-:W-:-:S02]  /*8650*/  FSEL R202, R202, -INF , !P6 ;  /* 0xff800000caca7808 */ /* 0x000fc40007000000 */
[----:B------:R-:W-:Y:S02]  /*8660*/  FSEL R52, R187, -INF , !P5 ;  /* 0xff800000bb347808 */ /* 0x000fe40006800000 */
[----:B------:R-:W-:Y:S02]  /*8670*/  FSEL R179, R186, -INF , !P0 ;  /* 0xff800000bab37808 */ /* 0x000fe40004000000 */
[C---:B------:R-:W-:Y:S02]  /*8680*/  ISETP.GE.AND P1, PT, R2.reuse, R234, PT ;  /* 0x000000ea0200720c */ /* 0x040fe40003f26270 */
[C---:B------:R-:W-:Y:S01]  /*8690*/  ISETP.GE.AND P6, PT, R2.reuse, R233, PT ;  /* 0x000000e90200720c */ /* 0x040fe20003fc6270 */
[-C--:B--2---:R-:W-:Y:S01]  /*86a0*/  HMMA.16816.F32 R28, R8, R12.reuse, R20 ;  /* 0x0000000c081c723c */ /* 0x084fe20000001814 */
[C---:B------:R-:W-:Y:S02]  /*86b0*/  ISETP.GE.AND P5, PT, R2.reuse, R232, PT ;  /* 0x000000e80200720c */ /* 0x040fe40003fa6270 */
[----:B------:R-:W-:Y:S01]  /*86c0*/  ISETP.GE.AND P0, PT, R2, R231, PT ;  /* 0x000000e70200720c */ /* 0x000fe20003f06270 */
[----:B------:R-:W-:Y:S01]  /*86d0*/  FMUL.FTZ R32, R32, c[0x0][0x2ec] ;  /* 0x0000bb0020207a20 */ /* 0x000fe20000410000 */
[----:B------:R-:W-:Y:S01]  /*86e0*/  ISETP.LT.OR P1, PT, R2, R230, P1 ;  /* 0x000000e60200720c */ /* 0x000fe20000f21670 */
[----:B------:R-:W-:Y:S01]  /*86f0*/  FMUL.FTZ R34, R34, c[0x0][0x2ec] ;  /* 0x0000bb0022227a20 */ /* 0x000fe20000410000 */
[C---:B------:R-:W-:Y:S01]  /*8700*/  ISETP.LT.OR P6, PT, R2.reuse, R229, P6 ;  /* 0x000000e50200720c */ /* 0x040fe200037c1670 */
[----:B------:R-:W-:Y:S01]  /*8710*/  HMMA.16816.F32 R20, R4, R12, R44 ;  /* 0x0000000c0414723c */ /* 0x000fe2000000182c */
[----:B------:R-:W-:-:S02]  /*8720*/  ISETP.LT.OR P5, PT, R2, R228, P5 ;  /* 0x000000e40200720c */ /* 0x000fc40002fa1670 */
[----:B------:R-:W-:Y:S02]  /*8730*/  ISETP.LT.OR P0, PT, R2, R227, P0 ;  /* 0x000000e30200720c */ /* 0x000fe40000701670 */
[----:B------:R-:W-:Y:S02]  /*8740*/  IADD3 R2, R0, 0x21, RZ ;  /* 0x0000002100027810 */ /* 0x000fe40007ffe0ff */
[----:B---3--:R-:W-:Y:S02]  /*8750*/  FSEL R218, R185, -INF , !P1 ;  /* 0xff800000b9da7808 */ /* 0x008fe40004800000 */
[----:B-----5:R-:W-:Y:S02]  /*8760*/  FSEL R244, R182, -INF , !P6 ;  /* 0xff800000b6f47808 */ /* 0x020fe40007000000 */
[----:B------:R-:W-:Y:S02]  /*8770*/  FSEL R211, R181, -INF , !P5 ;  /* 0xff800000b5d37808 */ /* 0x000fe40006800000 */
[----:B-1----:R-:W-:Y:S01]  /*8780*/  FSEL R214, R100, -INF , !P0 ;  /* 0xff80000064d67808 */ /* 0x002fe20004000000 */
[----:B------:R-:W1:Y:S01]  /*8790*/  MUFU.TANH R36, R36 ;  /* 0x0000002400247308 */ /* 0x000e620000002400 */
[----:B------:R-:W-:-:S02]  /*87a0*/  ISETP.GE.AND P1, PT, R2, R234, PT ;  /* 0x000000ea0200720c */ /* 0x000fc40003f26270 */
[C---:B------:R-:W-:Y:S02]  /*87b0*/  ISETP.GE.AND P6, PT, R2.reuse, R233, PT ;  /* 0x000000e90200720c */ /* 0x040fe40003fc6270 */
[C---:B------:R-:W-:Y:S02]  /*87c0*/  ISETP.GE.AND P5, PT, R2.reuse, R232, PT ;  /* 0x000000e80200720c */ /* 0x040fe40003fa6270 */
[C---:B------:R-:W-:Y:S01]  /*87d0*/  ISETP.GE.AND P0, PT, R2.reuse, R231, PT ;  /* 0x000000e70200720c */ /* 0x040fe20003f06270 */
[----:B------:R-:W2:Y:S01]  /*87e0*/  MUFU.TANH R38, R38 ;  /* 0x0000002600267308 */ /* 0x000ea20000002400 */
[C---:B------:R-:W-:Y:S02]  /*87f0*/  ISETP.LT.OR P1, PT, R2.reuse, R230, P1 ;  /* 0x000000e60200720c */ /* 0x040fe40000f21670 */
[C---:B------:R-:W-:Y:S02]  /*8800*/  ISETP.LT.OR P6, PT, R2.reuse, R229, P6 ;  /* 0x000000e50200720c */ /* 0x040fe400037c1670 */
[----:B------:R-:W-:-:S03]  /*8810*/  ISETP.LT.OR P5, PT, R2, R228, P5 ;  /* 0x000000e40200720c */ /* 0x000fc60002fa1670 */
[----:B------:R-:W3:Y:S01]  /*8820*/  MUFU.TANH R32, R32 ;  /* 0x0000002000207308 */ /* 0x000ee20000002400 */
[----:B------:R-:W-:Y:S02]  /*8830*/  ISETP.LT.OR P0, PT, R2, R227, P0 ;  /* 0x000000e30200720c */ /* 0x000fe40000701670 */
[----:B------:R-:W-:-:S05]  /*8840*/  IADD3 R2, R0, 0x28, RZ ;  /* 0x0000002800027810 */ /* 0x000fca0007ffe0ff */
[----:B------:R-:W5:Y:S01]  /*8850*/  MUFU.TANH R34, R34 ;  /* 0x0000002200227308 */ /* 0x000f620000002400 */
[----:B------:R-:W-:Y:S01]  /*8860*/  FSEL R217, R188, -INF , !P1 ;  /* 0xff800000bcd97808 */ /* 0x000fe20004800000 */
[----:B------:R-:W-:Y:S01]  /*8870*/  HMMA.16816.F32 R8, R8, R14, R16 ;  /* 0x0000000e0808723c */ /* 0x000fe20000001810 */
[----:B------:R-:W-:Y:S02]  /*8880*/  FSEL R236, R184, -INF , !P6 ;  /* 0xff800000b8ec7808 */ /* 0x000fe40007000000 */
[----:B------:R-:W-:Y:S02]  /*8890*/  FSEL R207, R180, -INF , !P5 ;  /* 0xff800000b4cf7808 */ /* 0x000fe40006800000 */
[----:B----4-:R-:W-:Y:S01]  /*88a0*/  FSEL R213, R101, -INF , !P0 ;  /* 0xff80000065d57808 */ /* 0x010fe20004000000 */
[----:B------:R-:W4:Y:S01]  /*88b0*/  MUFU.TANH R37, R37 ;  /* 0x0000002500257308 */ /* 0x000f220000002400 */
[C---:B------:R-:W-:Y:S01]  /*88c0*/  ISETP.GE.AND P1, PT, R2.reuse, R234, PT ;  /* 0x000000ea0200720c */ /* 0x040fe20003f26270 */
[----:B------:R-:W-:Y:S01]  /*88d0*/  FMUL.FTZ R33, R33, c[0x0][0x2ec] ;  /* 0x0000bb0021217a20 */ /* 0x000fe20000410000 */
[C---:B------:R-:W-:Y:S01]  /*88e0*/  ISETP.GE.AND P6, PT, R2.reuse, R233, PT ;  /* 0x000000e90200720c */ /* 0x040fe20003fc6270 */
[----:B------:R-:W-:Y:S01]  /*88f0*/  FMUL.FTZ R35, R35, c[0x0][0x2ec] ;  /* 0x0000bb0023237a20 */ /* 0x000fe20000410000 */
[----:B------:R-:W-:-:S02]  /*8900*/  ISETP.GE.AND P5, PT, R2, R232, PT ;  /* 0x000000e80200720c */ /* 0x000fc40003fa6270 */
[----:B------:R-:W-:Y:S01]  /*8910*/  ISETP.GE.AND P0, PT, R2, R231, PT ;  /* 0x000000e70200720c */ /* 0x000fe20003f06270 */
[----:B------:R-:W-:Y:S01]  /*8920*/  FMUL.FTZ R28, R28, c[0x0][0x2ec] ;  /* 0x0000bb001c1c7a20 */ /* 0x000fe20000410000 */
[C---:B------:R-:W-:Y:S02]  /*8930*/  ISETP.LT.OR P1, PT, R2.reuse, R230, P1 ;  /* 0x000000e60200720c */ /* 0x040fe40000f21670 */
[C---:B------:R-:W-:Y:S02]  /*8940*/  ISETP.LT.OR P6, PT, R2.reuse, R229, P6 ;  /* 0x000000e50200720c */ /* 0x040fe400037c1670 */
[C---:B------:R-:W-:Y:S02]  /*8950*/  ISETP.LT.OR P5, PT, R2.reuse, R228, P5 ;  /* 0x000000e40200720c */ /* 0x040fe40002fa1670 */
[----:B------:R-:W-:Y:S02]  /*8960*/  ISETP.LT.OR P0, PT, R2, R227, P0 ;  /* 0x000000e30200720c */ /* 0x000fe40000701670 */
[----:B------:R-:W-:Y:S01]  /*8970*/  IADD3 R2, R0, 0x29, RZ ;  /* 0x0000002900027810 */ /* 0x000fe20007ffe0ff */
[----:B------:R-:W4:Y:S01]  /*8980*/  MUFU.TANH R39, R39 ;  /* 0x0000002700277308 */ /* 0x000f220000002400 */
[----:B-1----:R-:W-:Y:S01]  /*8990*/  FSEL R216, R36, -INF , !P1 ;  /* 0xff80000024d87808 */ /* 0x002fe20004800000 */
[----:B------:R-:W-:Y:S01]  /*89a0*/  HMMA.16816.F32 R4, R4, R14, R40 ;  /* 0x0000000e0404723c */ /* 0x000fe20000001828 */
[----:B--2---:R-:W-:-:S02]  /*89b0*/  FSEL R235, R38, -INF , !P6 ;  /* 0xff80000026eb7808 */ /* 0x004fc40007000000 */
[----:B---3--:R-:W-:Y:S02]  /*89c0*/  FSEL R205, R32, -INF , !P5 ;  /* 0xff80000020cd7808 */ /* 0x008fe40006800000 */
[----:B-----5:R-:W-:Y:S01]  /*89d0*/  FSEL R212, R34, -INF , !P0 ;  /* 0xff80000022d47808 */ /* 0x020fe20004000000 */
[----:B------:R-:W1:Y:S01]  /*89e0*/  MUFU.TANH R33, R33 ;  /* 0x0000002100217308 */ /* 0x000e620000002400 */
[----:B------:R-:W-:Y:S01]  /*89f0*/  ISETP.GE.AND P1, PT, R2, R234, PT ;  /* 0x000000ea0200720c */ /* 0x000fe20003f26270 */
[----:B------:R-:W-:Y:S01]  /*8a00*/  FMUL.FTZ R30, R30, c[0x0][0x2ec] ;  /* 0x0000bb001e1e7a20 */ /* 0x000fe20000410000 */
[----:B------:R-:W-:Y:S01]  /*8a10*/  ISETP.GE.AND P6, PT, R2, R233, PT ;  /* 0x000000e90200720c */ /* 0x000fe20003fc6270 */
[----:B------:R-:W-:Y:S01]  /*8a20*/  FMUL.FTZ R20, R20, c[0x0][0x2ec] ;  /* 0x0000bb0014147a20 */ /* 0x000fe20000410000 */
[----:B------:R-:W-:-:S03]  /*8a30*/  ISETP.GE.AND P5, PT, R2, R232, PT ;  /* 0x000000e80200720c */ /* 0x000fc60003fa6270 */
[----:B------:R-:W2:Y:S01]  /*8a40*/  MUFU.TANH R35, R35 ;  /* 0x0000002300237308 */ /* 0x000ea20000002400 */
[----:B------:R-:W-:Y:S01]  /*8a50*/  ISETP.GE.AND P0, PT, R2, R231, PT ;  /* 0x000000e70200720c */ /* 0x000fe20003f06270 */
[----:B------:R-:W-:Y:S01]  /*8a60*/  FMUL.FTZ R22, R22, c[0x0][0x2ec] ;  /* 0x0000bb0016167a20 */ /* 0x000fe20000410000 */
[C---:B------:R-:W-:Y:S01]  /*8a70*/  ISETP.LT.OR P1, PT, R2.reuse, R230, P1 ;  /* 0x000000e60200720c */ /* 0x040fe20000f21670 */
[----:B------:R-:W-:Y:S01]  /*8a80*/  FMUL.FTZ R29, R29, c[0x0][0x2ec] ;  /* 0x0000bb001d1d7a20 */ /* 0x000fe20000410000 */
[----:B------:R-:W-:-:S03]  /*8a90*/  ISETP.LT.OR P6, PT, R2, R229, P6 ;  /* 0x000000e50200720c */ /* 0x000fc600037c1670 */
[----:B------:R-:W3:Y:S01]  /*8aa0*/  MUFU.TANH R28, R28 ;  /* 0x0000001c001c7308 */ /* 0x000ee20000002400 */
[C---:B------:R-:W-:Y:S02]  /*8ab0*/  ISETP.LT.OR P5, PT, R2.reuse, R228, P5 ;  /* 0x000000e40200720c */ /* 0x040fe40002fa1670 */
[----:B------:R-:W-:Y:S02]  /*8ac0*/  ISETP.LT.OR P0, PT, R2, R227, P0 ;  /* 0x000000e30200720c */ /* 0x000fe40000701670 */
[----:B------:R-:W-:Y:S02]  /*8ad0*/  IADD3 R2, R0, 0x30, RZ ;  /* 0x0000003000027810 */ /* 0x000fe40007ffe0ff */
[----:B----4-:R-:W-:Y:S01]  /*8ae0*/  FSEL R215, R37, -INF , !P1 ;  /* 0xff80000025d77808 */ /* 0x010fe20004800000 */
[----:B------:R-:W4:Y:S01]  /*8af0*/  MUFU.TANH R30, R30 ;  /* 0x0000001e001e7308 */ /* 0x000f220000002400 */
[----:B------:R-:W-:Y:S01]  /*8b00*/  ISETP.GE.AND P1, PT, R2, R234, PT ;  /* 0x000000ea0200720c */ /* 0x000fe20003f26270 */
[----:B------:R-:W-:-:S02]  /*8b10*/  FMUL.FTZ R31, R31, c[0x0][0x2ec] ;  /* 0x0000bb001f1f7a20 */ /* 0x000fc40000410000 */
[----:B------:R-:W-:-:S04]  /*8b20*/  FMUL.FTZ R21, R21, c[0x0][0x2ec] ;  /* 0x0000bb0015157a20 */ /* 0x000fc80000410000 */
[----:B------:R-:W5:Y:S01]  /*8b30*/  MUFU.TANH R20, R20 ;  /* 0x0000001400147308 */ /* 0x000f620000002400 */
[----:B------:R-:W-:Y:S01]  /*8b40*/  FMUL.FTZ R12, R23, c[0x0][0x2ec] ;  /* 0x0000bb00170c7a20 */ /* 0x000fe20000410000 */
[----:B------:R-:W-:-:S06]  /*8b50*/  ISETP.LT.OR P1, PT, R2, R230, P1 ;  /* 0x000000e60200720c */ /* 0x000fcc0000f21670 */
[----:B------:R-:W3:Y:S01]  /*8b60*/  MUFU.TANH R22, R22 ;  /* 0x0000001600167308 */ /* 0x000ee20000002400 */
[----:B------:R-:W-:Y:S01]  /*8b70*/  FSEL R219, R39, -INF , !P6 ;  /* 0xff80000027db7808 */ /* 0x000fe20007000000 */
[----:B------:R-:W-:Y:S01]  /*8b80*/  FMUL.FTZ R8, R8, c[0x0][0x2ec] ;  /* 0x0000bb0008087a20 */ /* 0x000fe20000410000 */
[----:B-1----:R-:W-:-:S05]  /*8b90*/  FSEL R203, R33, -INF , !P5 ;  /* 0xff80000021cb7808 */ /* 0x002fca0006800000 */
[----:B------:R-:W1:Y:S01]  /*8ba0*/  MUFU.TANH R29, R29 ;  /* 0x0000001d001d7308 */ /* 0x000e620000002400 */
[----:B--2---:R-:W-:Y:S02]  /*8bb0*/  FSEL R209, R35, -INF , !P0 ;  /* 0xff80000023d17808 */ /* 0x004fe40004000000 */
[----:B------:R-:W-:Y:S02]  /*8bc0*/  IADD3 R3, R0, 0x31, RZ ;  /* 0x0000003100037810 */ /* 0x000fe40007ffe0ff */
[C---:B------:R-:W-:Y:S02]  /*8bd0*/  ISETP.GE.AND P6, PT, R2.reuse, R233, PT ;  /* 0x000000e90200720c */ /* 0x040fe40003fc6270 */
[C---:B------:R-:W-:Y:S01]  /*8be0*/  ISETP.GE.AND P5, PT, R2.reuse, R232, PT ;  /* 0x000000e80200720c */ /* 0x040fe20003fa6270 */
[----:B------:R-:W2:Y:S01]  /*8bf0*/  MUFU.TANH R31, R31 ;  /* 0x0000001f001f7308 */ /* 0x000ea20000002400 */
[----:B------:R-:W-:Y:S02]  /*8c00*/  ISETP.GE.AND P0, PT, R2, R231, PT ;  /* 0x000000e70200720c */ /* 0x000fe40003f06270 */
[----:B---3--:R-:W-:-:S02]  /*8c10*/  FSEL R252, R28, -INF , !P1 ;  /* 0xff8000001cfc7808 */ /* 0x008fc40004800000 */
[----:B------:R-:W-:-:S03]  /*8c20*/  ISETP.GE.AND P1, PT, R3, R234, PT ;  /* 0x000000ea0300720c */ /* 0x000fc60003f26270 */
[----:B------:R-:W3:Y:S01]  /*8c30*/  MUFU.TANH R21, R21 ;  /* 0x0000001500157308 */ /* 0x000ee20000002400 */
[C---:B------:R-:W-:Y:S02]  /*8c40*/  ISETP.LT.OR P6, PT, R2.reuse, R229, P6 ;  /* 0x000000e50200720c */ /* 0x040fe400037c1670 */
[C---:B------:R-:W-:Y:S02]  /*8c50*/  ISETP.LT.OR P5, PT, R2.reuse, R228, P5 ;  /* 0x000000e40200720c */ /* 0x040fe40002fa1670 */
[----:B------:R-:W-:-:S03]  /*8c60*/  ISETP.LT.OR P0, PT, R2, R227, P0 ;  /* 0x000000e30200720c */ /* 0x000fc60000701670 */
[----:B------:R-:W1:Y:S01]  /*8c70*/  MUFU.TANH R12, R12 ;  /* 0x0000000c000c7308 */ /* 0x000e620000002400 */
[----:B------:R-:W-:Y:S01]  /*8c80*/  ISETP.LT.OR P1, PT, R3, R230, P1 ;  /* 0x000000e60300720c */ /* 0x000fe20000f21670 */
[----:B------:R-:W-:Y:S01]  /*8c90*/  FMUL.FTZ R9, R9, c[0x0][0x2ec] ;  /* 0x0000bb0009097a20 */ /* 0x000fe20000410000 */
[----:B------:R-:W-:-:S05]  /*8ca0*/  IADD3 R2, R0, 0x38, RZ ;  /* 0x0000003800027810 */ /* 0x000fca0007ffe0ff */
[----:B------:R-:W2:Y:S01]  /*8cb0*/  MUFU.TANH R14, R8 ;  /* 0x00000008000e7308 */ /* 0x000ea20000002400 */
[----:B----4-:R-:W-:Y:S01]  /*8cc0*/  FSEL R47, R30, -INF , !P6 ;  /* 0xff8000001e2f7808 */ /* 0x010fe20007000000 */
[----:B------:R-:W-:Y:S01]  /*8cd0*/  FMUL.FTZ R4, R4, c[0x0][0x2ec] ;  /* 0x0000bb0004047a20 */ /* 0x000fe20000410000 */
[----:B-----5:R-:W-:Y:S02]  /*8ce0*/  FSEL R245, R20, -INF , !P5 ;  /* 0xff80000014f57808 */ /* 0x020fe40006800000 */
[----:B------:R-:W-:Y:S02]  /*8cf0*/  FSEL R249, R22, -INF , !P0 ;  /* 0xff80000016f97808 */ /* 0x000fe40004000000 */
[C---:B------:R-:W-:Y:S02]  /*8d00*/  ISETP.GE.AND P6, PT, R3.reuse, R233, PT ;  /* 0x000000e90300720c */ /* 0x040fe40003fc6270 */
[C---:B------:R-:W-:Y:S02]  /*8d10*/  ISETP.GE.AND P5, PT, R3.reuse, R232, PT ;  /* 0x000000e80300720c */ /* 0x040fe40003fa6270 */
[----:B------:R-:W-:-:S02]  /*8d20*/  ISETP.GE.AND P0, PT, R3, R231, PT ;  /* 0x000000e70300720c */ /* 0x000fc40003f06270 */
[----:B-1----:R-:W-:Y:S01]  /*8d30*/  FSEL R250, R29, -INF , !P1 ;  /* 0xff8000001dfa7808 */ /* 0x002fe20004800000 */
[----:B------:R1:W4:Y:S01]  /*8d40*/  MUFU.TANH R13, R9 ;  /* 0x00000009000d7308 */ /* 0x0003220000002400 */
[C---:B------:R-:W-:Y:S02]  /*8d50*/  ISETP.GE.AND P1, PT, R2.reuse, R234, PT ;  /* 0x000000ea0200720c */ /* 0x040fe40003f26270 */
[C---:B------:R-:W-:Y:S02]  /*8d60*/  ISETP.LT.OR P6, PT, R3.reuse, R229, P6 ;  /* 0x000000e50300720c */ /* 0x040fe400037c1670 */
[C---:B------:R-:W-:Y:S02]  /*8d70*/  ISETP.LT.OR P5, PT, R3.reuse, R228, P5 ;  /* 0x000000e40300720c */ /* 0x040fe40002fa1670 */
[----:B------:R-:W-:Y:S01]  /*8d80*/  ISETP.LT.OR P0, PT, R3, R227, P0 ;  /* 0x000000e30300720c */ /* 0x000fe20000701670 */
[----:B------:R5:W-:Y:S01]  /*8d90*/  MUFU.TANH R8, R4 ;  /* 0x0000000400087308 */ /* 0x000be20000002400 */
[----:B------:R-:W-:-:S02]  /*8da0*/  ISETP.LT.OR P1, PT, R2, R230, P1 ;  /* 0x000000e60200720c */ /* 0x000fc40000f21670 */
[----:B--2---:R-:W-:Y:S02]  /*8db0*/  FSEL R45, R31, -INF , !P6 ;  /* 0xff8000001f2d7808 */ /* 0x004fe40007000000 */
[----:B---3--:R-:W-:Y:S01]  /*8dc0*/  FSEL R243, R21, -INF , !P5 ;  /* 0xff80000015f37808 */ /* 0x008fe20006800000 */
[----:B-1----:R-:W-:Y:S01]  /*8dd0*/  FMUL.FTZ R9, R10, c[0x0][0x2ec] ;  /* 0x0000bb000a097a20 */ /* 0x002fe20000410000 */
[----:B------:R-:W-:Y:S02]  /*8de0*/  FSEL R248, R12, -INF , !P0 ;  /* 0xff8000000cf87808 */ /* 0x000fe40004000000 */
[----:B------:R-:W-:Y:S01]  /*8df0*/  IADD3 R0, R0, 0x39, RZ ;  /* 0x0000003900007810 */ /* 0x000fe20007ffe0ff */
[----:B-----5:R-:W-:Y:S01]  /*8e00*/  FMUL.FTZ R4, R6, c[0x0][0x2ec] ;  /* 0x0000bb0006047a20 */ /* 0x020fe20000410000 */
[C---:B------:R-:W-:Y:S02]  /*8e10*/  ISETP.GE.AND P6, PT, R2.reuse, R233, PT ;  /* 0x000000e90200720c */ /* 0x040fe40003fc6270 */
[----:B------:R-:W-:-:S02]  /*8e20*/  ISETP.GE.AND P5, PT, R2, R232, PT ;  /* 0x000000e80200720c */ /* 0x000fc40003fa6270 */
[----:B------:R-:W-:Y:S01]  /*8e30*/  ISETP.GE.AND P0, PT, R2, R231, PT ;  /* 0x000000e70200720c */ /* 0x000fe20003f06270 */
[----:B------:R-:W1:Y:S01]  /*8e40*/  MUFU.TANH R9, R9 ;  /* 0x0000000900097308 */ /* 0x000e620000002400 */
[----:B------:R-:W-:Y:S01]  /*8e50*/  FSEL R46, R14, -INF , !P1 ;  /* 0xff8000000e2e7808 */ /* 0x000fe20004800000 */
[----:B------:R-:W-:Y:S01]  /*8e60*/  BAR.SYNC.DEFER_BLOCKING 0x0 ;  /* 0x0000000000007b1d */ /* 0x000fe20000010000 */
[----:B------:R-:W-:Y:S01]  /*8e70*/  ISETP.GE.AND P1, PT, R0, R234, PT ;  /* 0x000000ea0000720c */ /* 0x000fe20003f26270 */
[----:B------:R-:W-:Y:S01]  /*8e80*/  FMUL.FTZ R11, R11, c[0x0][0x2ec] ;  /* 0x0000bb000b0b7a20 */ /* 0x000fe20000410000 */
[----:B------:R-:W-:-:S03]  /*8e90*/  ISETP.LT.OR P6, PT, R2, R229, P6 ;  /* 0x000000e50200720c */ /* 0x000fc600037c1670 */
[----:B------:R-:W2:Y:S01]  /*8ea0*/  MUFU.TANH R4, R4 ;  /* 0x0000000400047308 */ /* 0x000ea20000002400 */
[C---:B------:R-:W-:Y:S01]  /*8eb0*/  ISETP.LT.OR P5, PT, R2.reuse, R228, P5 ;  /* 0x000000e40200720c */ /* 0x040fe20002fa1670 */
[----:B------:R-:W-:Y:S01]  /*8ec0*/  FMUL.FTZ R3, R5, c[0x0][0x2ec] ;  /* 0x0000bb0005037a20 */ /* 0x000fe20000410000 */
[----:B------:R-:W-:Y:S01]  /*8ed0*/  ISETP.LT.OR P0, PT, R2, R227, P0 ;  /* 0x000000e30200720c */ /* 0x000fe20000701670 */
[----:B------:R-:W-:Y:S01]  /*8ee0*/  FMUL.FTZ R2, R7, c[0x0][0x2ec] ;  /* 0x0000bb0007027a20 */ /* 0x000fe20000410000 */
[----:B------:R-:W-:-:S03]  /*8ef0*/  ISETP.LT.OR P1, PT, R0, R230, P1 ;  /* 0x000000e60000720c */ /* 0x000fc60000f21670 */
[----:B------:R-:W3:Y:S01]  /*8f00*/  MUFU.TANH R11, R11 ;  /* 0x0000000b000b7308 */ /* 0x000ee20000002400 */
[----:B----4-:R-:W-:Y:S02]  /*8f10*/  FSEL R251, R13, -INF , !P1 ;  /* 0xff8000000dfb7808 */ /* 0x010fe40004800000 */
[----:B------:R-:W-:-:S05]  /*8f20*/  ISETP.GT.AND P1, PT, R208, R246, PT ;  /* 0x000000f6d000720c */ /* 0x000fca0003f24270 */
[----:B------:R-:W4:Y:S01]  /*8f30*/  MUFU.TANH R3, R3 ;  /* 0x0000000300037308 */ /* 0x000f220000002400 */
[----:B-1----:R-:W-:-:S07]  /*8f40*/  FSEL R44, R9, -INF , !P6 ;  /* 0xff800000092c7808 */ /* 0x002fce0007000000 */
[----:B------:R-:W1:Y:S01]  /*8f50*/  MUFU.TANH R2, R2 ;  /* 0x0000000200027308 */ /* 0x000e620000002400 */
[----:B------:R-:W-:Y:S02]  /*8f60*/  FSEL R242, R8, -INF , !P5 ;  /* 0xff80000008f27808 */ /* 0x000fe40006800000 */
[----:B--2---:R-:W-:Y:S02]  /*8f70*/  FSEL R247, R4, -INF , !P0 ;  /* 0xff80000004f77808 */ /* 0x004fe40004000000 */
[C---:B------:R-:W-:Y:S02]  /*8f80*/  ISETP.GE.AND P6, PT, R0.reuse, R233, PT ;  /* 0x000000e90000720c */ /* 0x040fe40003fc6270 */
[C---:B------:R-:W-:Y:S02]  /*8f90*/  ISETP.GE.AND P5, PT, R0.reuse, R232, PT ;  /* 0x000000e80000720c */ /* 0x040fe40003fa6270 */
[C---:B------:R-:W-:Y:S02]  /*8fa0*/  ISETP.GE.AND P0, PT, R0.reuse, R231, PT ;  /* 0x000000e70000720c */ /* 0x040fe40003f06270 */
[----:B------:R-:W-:-:S02]  /*8fb0*/  ISETP.LT.OR P6, PT, R0, R229, P6 ;  /* 0x000000e50000720c */ /* 0x000fc400037c1670 */
[C---:B------:R-:W-:Y:S02]  /*8fc0*/  ISETP.LT.OR P5, PT, R0.reuse, R228, P5 ;  /* 0x000000e40000720c */ /* 0x040fe40002fa1670 */
[----:B------:R-:W-:Y:S02]  /*8fd0*/  ISETP.LT.OR P0, PT, R0, R227, P0 ;  /* 0x000000e30000720c */ /* 0x000fe40000701670 */
[----:B---3--:R-:W-:Y:S02]  /*8fe0*/  FSEL R37, R11, -INF , !P6 ;  /* 0xff8000000b257808 */ /* 0x008fe40007000000 */
[----:B----4-:R-:W-:Y:S02]  /*8ff0*/  FSEL R241, R3, -INF , !P5 ;  /* 0xff80000003f17808 */ /* 0x010fe40006800000 */
[----:B-1----:R-:W-:Y:S01]  /*9000*/  FSEL R246, R2, -INF , !P0 ;  /* 0xff80000002f67808 */ /* 0x002fe20004000000 */
[----:B------:R-:W-:Y:S05]  /*9010*/  @!P1 BRA `(.L_x_873) ;  /* 0x000003d000009947 */ /* 0x000fea0003800000 */
[----:B------:R-:W2:Y:S04]  /*9020*/  LDL R199, [R1] ;  /* 0x0000000001c77983 */ /* 0x000ea80000100800 */
[----:B------:R-:W3:Y:S04]  /*9030*/  LDL.64 R62, [R1+0x38] ;  /* 0x00003800013e7983 */ /* 0x000ee80000100a00 */
[----:B------:R-:W4:Y:S04]  /*9040*/  LDL.64 R238, [R1+0x30] ;  /* 0x0000300001ee7983 */ /* 0x000f280000100a00 */
[----:B------:R1:W-:Y:S04]  /*9050*/  @P4 STS [R226+0x6000], RZ ;  /* 0x006000ffe2004388 */ /* 0x0003e80000000800 */
[----:B------:R1:W-:Y:S04]  /*9060*/  @P4 STS [R226+0x6004], RZ ;  /* 0x006004ffe2004388 */ /* 0x0003e80000000800 */
[----:B------:R1:W-:Y:S01]  /*9070*/  @P4 STS.64 [R226+0x6008], RZ ;  /* 0x006008ffe2004388 */ /* 0x0003e20000000a00 */
[----:B------:R-:W-:Y:S01]  /*9080*/  BSSY B0, `(.L_x_874) ;  /* 0x0000035000007945 */ /* 0x000fe20003800000 */
[----:B--2---:R-:W-:-:S04]  /*9090*/  IADD3 R0, R199, -0x3, RZ ;  /* 0xfffffffdc7007810 */ /* 0x004fc80007ffe0ff */
[----:B------:R-:W-:Y:S01]  /*90a0*/  SHF.R.S32.HI R4, RZ, 0x1f, R0 ;  /* 0x0000001fff047819 */ /* 0x000fe20000011400 */
[----:B------:R-:W-:-:S04]  /*90b0*/  IMAD.WIDE.U32 R2, R0, c[0x0][0x198], RZ ;  /* 0x0000660000027a25 */ /* 0x000fc800078e00ff */
[----:B------:R-:W-:-:S04]  /*90c0*/  IMAD R4, R4, c[0x0][0x198], RZ ;  /* 0x0000660004047a24 */ /* 0x000fc800078e02ff */
[----:B------:R-:W-:Y:S01]  /*90d0*/  IMAD R4, R0, c[0x0][0x19c], R4 ;  /* 0x0000670000047a24 */ /* 0x000fe200078e0204 */
[----:B---3--:R-:W-:-:S03]  /*90e0*/  LEA R0, P5, R2, R62, 0x6 ;  /* 0x0000003e02007211 */ /* 0x008fc600078a30ff */
[----:B------:R-:W-:Y:S01]  /*90f0*/  IMAD.IADD R3, R3, 0x1, R4 ;  /* 0x0000000103037824 */ /* 0x000fe200078e0204 */
[----:B------:R-:W-:-:S04]  /*9100*/  @!P4 LEA R12, P0, R0, c[0x0][0x168], 0x1 ;  /* 0x00005a00000cca11 */ /* 0x000fc800078008ff */
[----:B----4-:R-:W-:Y:S02]  /*9110*/  LEA.HI.X R3, R2, R239, R3, 0x6, P5 ;  /* 0x000000ef02037211 */ /* 0x010fe400028f3403 */
        /* <DEDUP_REMOVED lines=9> */
[----:B------:R-:W-:Y:S02]  /*91b0*/  @!P2 LEA.HI.X R7, R0, c[0x0][0x16c], R3, 0x1, P0 ;  /* 0x00005b000007aa11 */ /* 0x000fe400000f0c03 */
[C---:B------:R-:W-:Y:S02]  /*91c0*/  @!P4 LEA R10, P5, R2.reuse, c[0x0][0x168], 0x1 ;  /* 0x00005a00020aca11 */ /* 0x040fe400078a08ff */
[----:B------:R-:W-:Y:S02]  /*91d0*/  IADD3.X R3, R3, UR6, RZ, P6, !PT ;  /* 0x0000000603037c10 */ /* 0x000fe4000b7fe4ff */
[C---:B------:R-:W-:Y:S01]  /*91e0*/  @!P3 LEA R4, P0, R2.reuse, c[0x0][0x168], 0x1 ;  /* 0x00005a000204ba11 */ /* 0x040fe200078008ff */
        /* <DEDUP_REMOVED lines=30> */
.L_x_875:
[----:B------:R-:W-:Y:S05]  /*93d0*/  BSYNC B0 ;  /* 0x0000000000007941 */ /* 0x000fea0003800000 */
.L_x_874:
[----:B------:R-:W0:Y:S02]  /*93e0*/  LDGDEPBAR ;  /* 0x00000000000079af */ /* 0x000e240000000000 */
.L_x_873:
[----:B-1----:R-:W2:Y:S04]  /*93f0*/  LDL.LU R9, [R1+0xc] ;  /* 0x00000c0001097983 */ /* 0x002ea80000300800 */
[----:B------:R-:W3:Y:S04]  /*9400*/  LDL.LU R10, [R1+0x10] ;  /* 0x00001000010a7983 */ /* 0x000ee80000300800 */
[----:B------:R-:W4:Y:S04]  /*9410*/  LDL.LU R11, [R1+0x8] ;  /* 0x00000800010b7983 */ /* 0x000f280000300800 */
[----:B------:R-:W4:Y:S01]  /*9420*/  LDL.LU R12, [R1+0x4] ;  /* 0x00000400010c7983 */ /* 0x000f220000300800 */
        /* <DEDUP_REMOVED lines=11> */
[----:B------:R-:W-:Y:S01]  /*94e0*/  STL [R1+0x60], R221 ;  /* 0x000060dd01007387 */ /* 0x000fe20000100800 */
        /* <DEDUP_REMOVED lines=51> */
[----:B------:R-:W-:-:S02]  /*9820*/  FMNMX.FTZ R239, R0, R6, !PT ;  /* 0x0000000600ef7209 */ /* 0x000fc40007810000 */
[----:B------:R-:W-:Y:S01]  /*9830*/  FMNMX.FTZ R4, R215, R4, !PT ;  /* 0x00000004d7047209 */ /* 0x000fe20007810000 */
[----:B------:R-:W1:Y:S01]  /*9840*/  SHFL.BFLY PT, R6, R3, 0x1, 0x1f ;  /* 0x0c201f0003067f89 */ /* 0x000e6200000e0000 */
[----:B------:R-:W-:Y:S02]  /*9850*/  FMNMX.FTZ R0, R236, R2, !PT ;  /* 0x00000002ec007209 */ /* 0x000fe40007810000 */
[----:B------:R-:W-:Y:S02]  /*9860*/  FMNMX.FTZ R2, R252, R4, !PT ;  /* 0x00000004fc027209 */ /* 0x000fe40007810000 */
[----:B------:R-:W-:Y:S02]  /*9870*/  FMNMX.FTZ R0, R235, R0, !PT ;  /* 0x00000000eb007209 */ /* 0x000fe40007810000 */
[----:B------:R-:W-:Y:S01]  /*9880*/  FMNMX.FTZ R4, R250, R2, !PT ;  /* 0x00000002fa047209 */ /* 0x000fe20007810000 */
[C---:B------:R-:W-:Y:S01]  /*9890*/  FMUL.FTZ R2, R239.reuse, c[0x0][0x23c] ;  /* 0x00008f00ef027a20 */ /* 0x040fe20000410000 */
[----:B------:R-:W-:-:S02]  /*98a0*/  FSETP.NEU.FTZ.AND P5, PT, R239, -INF , PT ;  /* 0xff800000ef00780b */ /* 0x000fc40003fbd000 */
[----:B------:R-:W-:Y:S02]  /*98b0*/  FMNMX.FTZ R4, R46, R4, !PT ;  /* 0x000000042e047209 */ /* 0x000fe40007810000 */
[----:B------:R-:W-:Y:S02]  /*98c0*/  FMNMX.FTZ R0, R219, R0, !PT ;  /* 0x00000000db007209 */ /* 0x000fe40007810000 */
[----:B------:R-:W-:Y:S02]  /*98d0*/  FSEL R2, R2, RZ, P5 ;  /* 0x000000ff02027208 */ /* 0x000fe40002800000 */
[----:B------:R-:W-:Y:S02]  /*98e0*/  FMNMX.FTZ R4, R251, R4, !PT ;  /* 0x00000004fb047209 */ /* 0x000fe40007810000 */
[----:B------:R-:W-:Y:S01]  /*98f0*/  FMNMX.FTZ R5, R47, R0, !PT ;  /* 0x000000002f057209 */ /* 0x000fe20007810000 */
[--C-:B------:R-:W-:Y:S02]  /*9900*/  FFMA.FTZ R0, R49, c[0x0][0x23c], -R2.reuse ;  /* 0x00008f0031007a23 */ /* 0x100fe40000010802 */
[----:B------:R-:W1:Y:S01]  /*9910*/  SHFL.BFLY PT, R7, R4, 0x2, 0x1f ;  /* 0x0c401f0004077f89 */ /* 0x000e6200000e0000 */
[----:B------:R-:W-:Y:S01]  /*9920*/  FMNMX.FTZ R5, R45, R5, !PT ;  /* 0x000000052d057209 */ /* 0x000fe20007810000 */
[----:B------:R1:W-:Y:S02]  /*9930*/  MUFU.EX2 R13, R0 ;  /* 0x00000000000d7308 */ /* 0x0003e40000000800 */
[----:B-1----:R-:W-:Y:S01]  /*9940*/  FMNMX.FTZ R238, R3, R6, !PT ;  /* 0x0000000603ee7209 */ /* 0x002fe20007810000 */
[----:B------:R-:W-:Y:S01]  /*9950*/  FFMA.FTZ R3, R51, c[0x0][0x23c], -R2 ;  /* 0x00008f0033037a23 */ /* 0x000fe20000010802 */
[----:B------:R-:W-:-:S02]  /*9960*/  FMNMX.FTZ R5, R44, R5, !PT ;  /* 0x000000052c057209 */ /* 0x000fc40007810000 */
[----:B------:R-:W-:Y:S02]  /*9970*/  FSETP.NEU.FTZ.AND P0, PT, R238, -INF , PT ;  /* 0xff800000ee00780b */ /* 0x000fe40003f1d000 */
[----:B------:R-:W-:Y:S01]  /*9980*/  FMNMX.FTZ R5, R37, R5, !PT ;  /* 0x0000000525057209 */ /* 0x000fe20007810000 */
[----:B------:R1:W1:Y:S04]  /*9990*/  MUFU.EX2 R15, R3 ;  /* 0x00000003000f7308 */ /* 0x0002680000000800 */
[----:B------:R-:W-:Y:S01]  /*99a0*/  SHFL.BFLY PT, R6, R5, 0x2, 0x1f ;  /* 0x0c401f0005067f89 */ /* 0x000fe200000e0000 */
[----:B------:R-:W-:-:S04]  /*99b0*/  FFMA.FTZ R0, R56, c[0x0][0x23c], -R2 ;  /* 0x00008f0038007a23 */ /* 0x000fc80000010802 */
[----:B------:R1:W-:Y:S01]  /*99c0*/  MUFU.EX2 R36, R0 ;  /* 0x0000000000247308 */ /* 0x0003e20000000800 */
[----:B------:R-:W-:Y:S01]  /*99d0*/  FMNMX.FTZ R4, R4, R7, !PT ;  /* 0x0000000704047209 */ /* 0x000fe20007810000 */
[----:B-1----:R-:W-:-:S04]  /*99e0*/  FFMA.FTZ R3, R48, c[0x0][0x23c], -R2 ;  /* 0x00008f0030037a23 */ /* 0x002fc80000010802 */
[----:B------:R-:W1:Y:S02]  /*99f0*/  SHFL.BFLY PT, R8, R4, 0x1, 0x1f ;  /* 0x0c201f0004087f89 */ /* 0x000e6400000e0000 */
[----:B------:R1:W-:Y:S01]  /*9a00*/  MUFU.EX2 R56, R3 ;  /* 0x0000000300387308 */ /* 0x0003e20000000800 */
[----:B------:R-:W-:-:S05]  /*9a10*/  FMUL.FTZ R0, R238, c[0x0][0x23c] ;  /* 0x00008f00ee007a20 */ /* 0x000fca0000410000 */
[----:B------:R-:W-:-:S05]  /*9a20*/  FSEL R0, R0, RZ, P0 ;  /* 0x000000ff00007208 */ /* 0x000fca0000000000 */
[----:B-1----:R-:W-:-:S04]  /*9a30*/  FFMA.FTZ R3, R58, c[0x0][0x23c], -R0 ;  /* 0x00008f003a037a23 */ /* 0x002fc80000010800 */
[----:B------:R1:W-:Y:S01]  /*9a40*/  MUFU.EX2 R14, R3 ;  /* 0x00000003000e7308 */ /* 0x0003e20000000800 */
[----:B------:R-:W-:Y:S01]  /*9a50*/  FMNMX.FTZ R237, R4, R8, !PT ;  /* 0x0000000804ed7209 */ /* 0x000fe20007810000 */
[----:B-1----:R-:W-:Y:S01]  /*9a60*/  FFMA.FTZ R3, R59, c[0x0][0x23c], -R0 ;  /* 0x00008f003b037a23 */ /* 0x002fe20000010800 */
[----:B------:R-:W-:-:S05]  /*9a70*/  MOV R59, R15 ;  /* 0x0000000f003b7202 */ /* 0x000fca0000000f00 */
[----:B------:R1:W1:Y:S02]  /*9a80*/  MUFU.EX2 R7, R3 ;  /* 0x0000000300077308 */ /* 0x0002640000000800 */
[----:B-1----:R-:W-:Y:S01]  /*9a90*/  FMNMX.FTZ R3, R5, R6, !PT ;  /* 0x0000000605037209 */ /* 0x002fe20007810000 */
[----:B------:R-:W-:Y:S01]  /*9aa0*/  FFMA.FTZ R5, R57, c[0x0][0x23c], -R0 ;  /* 0x00008f0039057a23 */ /* 0x000fe20000010800 */
[----:B------:R-:W-:Y:S02]  /*9ab0*/  MOV R57, R7 ;  /* 0x0000000700397202 */ /* 0x000fe40000000f00 */
[----:B------:R-:W-:Y:S02]  /*9ac0*/  FSEL R6, R239, RZ, P5 ;  /* 0x000000ffef067208 */ /* 0x000fe40002800000 */
[----:B------:R1:W-:Y:S01]  /*9ad0*/  MUFU.EX2 R58, R5 ;  /* 0x00000005003a7308 */ /* 0x0003e20000000800 */
[----:B------:R-:W1:Y:S02]  /*9ae0*/  SHFL.BFLY PT, R7, R3, 0x1, 0x1f ;  /* 0x0c201f0003077f89 */ /* 0x000e6400000e0000 */
[----:B------:R-:W-:Y:S01]  /*9af0*/  FADD.FTZ R6, R103, -R6 ;  /* 0x8000000667067221 */ /* 0x000fe20000010000 */
[----:B------:R-:W-:-:S03]  /*9b00*/  MOV R103, R13 ;  /* 0x0000000d00677202 */ /* 0x000fc60000000f00 */
[----:B------:R-:W-:-:S04]  /*9b10*/  FMUL.FTZ R6, R6, c[0x0][0x23c] ;  /* 0x00008f0006067a20 */ /* 0x000fc80000410000 */
[----:B------:R1:W1:Y:S02]  /*9b20*/  MUFU.EX2 R101, R6 ;  /* 0x0000000600657308 */ /* 0x0002640000000800 */
[----:B-1----:R-:W-:Y:S01]  /*9b30*/  FFMA.FTZ R5, R50, c[0x0][0x23c], -R0 ;  /* 0x00008f0032057a23 */ /* 0x002fe20000010800 */
[----:B------:R-:W-:-:S05]  /*9b40*/  MOV R50, R14 ;  /* 0x0000000e00327202 */ /* 0x000fca0000000f00 */
[----:B------:R1:W1:Y:S01]  /*9b50*/  MUFU.EX2 R49, R5 ;  /* 0x0000000500317308 */ /* 0x0002620000000800 */
[----:B------:R-:W-:Y:S02]  /*9b60*/  FMNMX.FTZ R240, R3, R7, !PT ;  /* 0x0000000703f07209 */ /* 0x000fe40007810000 */
[----:B------:R-:W-:Y:S01]  /*9b70*/  F2FP.PACK_AB R6, R56, R59 ;  /* 0x0000003b3806723e */ /* 0x000fe200000000ff */
[-C--:B------:R-:W-:Y:S02]  /*9b80*/  FMUL.FTZ R116, R116, R101.reuse ;  /* 0x0000006574747220 */ /* 0x080fe40000410000 */
[-C--:B------:R-:W-:Y:S02]  /*9b90*/  FMUL.FTZ R117, R117, R101.reuse ;  /* 0x0000006575757220 */ /* 0x080fe40000410000 */
        /* <DEDUP_REMOVED lines=11> */
[----:B------:R-:W-:Y:S01]  /*9c50*/  FMUL.FTZ R4, R237, c[0x0][0x23c] ;  /* 0x00008f00ed047a20 */ /* 0x000fe20000410000 */
[----:B--2---:R-:W-:Y:S01]  /*9c60*/  MOV R38, R9 ;  /* 0x0000000900267202 */ /* 0x004fe20000000f00 */
[----:B------:R-:W-:Y:S01]  /*9c70*/  FADD.FTZ R28, R104, -R5 ;  /* 0x80000005681c7221 */ /* 0x000fe20000010000 */
[----:B------:R-:W-:Y:S01]  /*9c80*/  F2FP.PACK_AB R5, R57, R50 ;  /* 0x000000323905723e */ /* 0x000fe200000000ff */
[----:B------:R-:W1:Y:S01]  /*9c90*/  MUFU.EX2 R100, R100 ;  /* 0x0000006400647308 */ /* 0x000e620000000800 */
[----:B------:R-:W-:Y:S01]  /*9ca0*/  FSEL R8, R4, RZ, P0 ;  /* 0x000000ff04087208 */ /* 0x000fe20000000000 */
[----:B------:R-:W-:Y:S01]  /*9cb0*/  FMUL.FTZ R28, R28, c[0x0][0x23c] ;  /* 0x00008f001c1c7a20 */ /* 0x000fe20000410000 */
[----:B------:R-:W-:Y:S01]  /*9cc0*/  FSETP.NEU.FTZ.AND P0, PT, R240, -INF , PT ;  /* 0xff800000f000780b */ /* 0x000fe20003f1d000 */
[----:B------:R-:W-:Y:S01]  /*9cd0*/  FMUL.FTZ R93, R93, R101 ;  /* 0x000000655d5d7220 */ /* 0x000fe20000410000 */
[----:B---3--:R-:W-:Y:S01]  /*9ce0*/  MOV R31, R10 ;  /* 0x0000000a001f7202 */ /* 0x008fe20000000f00 */
[--C-:B------:R-:W-:Y:S01]  /*9cf0*/  FFMA.FTZ R3, R106, c[0x0][0x23c], -R8.reuse ;  /* 0x00008f006a037a23 */ /* 0x100fe20000010808 */
[----:B------:R-:W-:Y:S01]  /*9d00*/  FSEL R10, R240, RZ, P0 ;  /* 0x000000fff00a7208 */ /* 0x000fe20000000000 */
[----:B------:R-:W-:Y:S01]  /*9d10*/  FFMA.FTZ R9, R108, c[0x0][0x23c], -R8 ;  /* 0x00008f006c097a23 */ /* 0x000fe20000010808 */
[----:B----4-:R-:W-:Y:S01]  /*9d20*/  MOV R29, R12 ;  /* 0x0000000c001d7202 */ /* 0x010fe20000000f00 */
[----:B------:R2:W-:Y:S01]  /*9d30*/  MUFU.EX2 R61, R3 ;  /* 0x00000003003d7308 */ /* 0x0005e20000000800 */
[----:B------:R-:W3:Y:S01]  /*9d40*/  LDSM.16.MT88.4 R12, [R222+0xb000] ;  /* 0x00b00000de0c783b */ /* 0x000ee20000004200 */
[----:B------:R-:W-:Y:S01]  /*9d50*/  MOV R30, R11 ;  /* 0x0000000b001e7202 */ /* 0x000fe20000000f00 */
[----:B------:R-:W-:Y:S01]  /*9d60*/  FADD.FTZ R11, R105, -R10 ;  /* 0x8000000a690b7221 */ /* 0x000fe20000010000 */
[----:B------:R-:W-:Y:S01]  /*9d70*/  F2FP.PACK_AB R4, R36, R103 ;  /* 0x000000672404723e */ /* 0x000fe200000000ff */
[----:B------:R-:W-:Y:S01]  /*9d80*/  FMUL.FTZ R120, R120, R101 ;  /* 0x0000006578787220 */ /* 0x000fe20000410000 */
[----:B------:R-:W-:Y:S01]  /*9d90*/  MOV R102, R38 ;  /* 0x0000002600667202 */ /* 0x000fe20000000f00 */
[-C--:B-1----:R-:W-:Y:S01]  /*9da0*/  FMUL.FTZ R118, R118, R100.reuse ;  /* 0x0000006476767220 */ /* 0x082fe20000410000 */
[----:B------:R1:W4:Y:S01]  /*9db0*/  MUFU.EX2 R60, R9 ;  /* 0x00000009003c7308 */ /* 0x0003220000000800 */
[----:B------:R-:W-:-:S02]  /*9dc0*/  FMUL.FTZ R119, R119, R100 ;  /* 0x0000006477777220 */ /* 0x000fc40000410000 */
[-C--:B------:R-:W-:Y:S02]  /*9dd0*/  FMUL.FTZ R166, R166, R100.reuse ;  /* 0x00000064a6a67220 */ /* 0x080fe40000410000 */
[-C--:B------:R-:W-:Y:S02]  /*9de0*/  FMUL.FTZ R167, R167, R100.reuse ;  /* 0x00000064a7a77220 */ /* 0x080fe40000410000 */
[-C--:B------:R-:W-:Y:S01]  /*9df0*/  FMUL.FTZ R74, R74, R100.reuse ;  /* 0x000000644a4a7220 */ /* 0x080fe20000410000 */
[C---:B------:R-:W-:Y:S01]  /*9e00*/  HMMA.16816.F32 R196, R4.reuse, R16, R116 ;  /* 0x0000001004c4723c */ /* 0x040fe20000001874 */
[----:B--2---:R-:W-:Y:S02]  /*9e10*/  FMUL.FTZ R3, R240, c[0x0][0x23c] ;  /* 0x00008f00f0037a20 */ /* 0x004fe40000410000 */
[-C--:B------:R-:W-:Y:S02]  /*9e20*/  FMUL.FTZ R75, R75, R100.reuse ;  /* 0x000000644b4b7220 */ /* 0x080fe40000410000 */
[-C--:B------:R-:W-:Y:S01]  /*9e30*/  FMUL.FTZ R94, R94, R100.reuse ;  /* 0x000000645e5e7220 */ /* 0x080fe20000410000 */
[----:B------:R-:W-:Y:S01]  /*9e40*/  FSEL R3, R3, RZ, P0 ;  /* 0x000000ff03037208 */ /* 0x000fe20000000000 */
[----:B------:R-:W-:Y:S01]  /*9e50*/  FMUL.FTZ R95, R95, R100 ;  /* 0x000000645f5f7220 */ /* 0x000fe20000410000 */
[----:B------:R-:W-:Y:S01]  /*9e60*/  HMMA.16816.F32 R116, R4, R40, R164 ;  /* 0x000000280474723c */ /* 0x000fe200000018a4 */
[----:B-1----:R-:W-:-:S02]  /*9e70*/  FFMA.FTZ R9, R109, c[0x0][0x23c], -R8 ;  /* 0x00008f006d097a23 */ /* 0x002fc40000010808 */
[----:B------:R-:W-:Y:S01]  /*9e80*/  FFMA.FTZ R10, R177, c[0x0][0x23c], -R3 ;  /* 0x00008f00b10a7a23 */ /* 0x000fe20000010803 */
[----:B----4-:R-:W-:Y:S01]  /*9e90*/  MOV R177, R60 ;  /* 0x0000003c00b17202 */ /* 0x010fe20000000f00 */
[----:B------:R1:W-:Y:S01]  /*9ea0*/  MUFU.EX2 R39, R9 ;  /* 0x0000000900277308 */ /* 0x0003e20000000800 */
[----:B------:R-:W-:Y:S01]  /*9eb0*/  FMUL.FTZ R121, R121, R101 ;  /* 0x0000006579797220 */ /* 0x000fe20000410000 */
[----:B------:R-:W-:Y:S01]  /*9ec0*/  MOV R166, R61 ;  /* 0x0000003d00a67202 */ /* 0x000fe20000000f00 */
[----:B------:R-:W-:Y:S01]  /*9ed0*/  FMUL.FTZ R122, R122, R100 ;  /* 0x000000647a7a7220 */ /* 0x000fe20000410000 */
[----:B------:R-:W-:Y:S01]  /*9ee0*/  MOV R164, R30 ;  /* 0x0000001e00a47202 */ /* 0x000fe20000000f00 */
[----:B------:R-:W-:Y:S01]  /*9ef0*/  FMUL.FTZ R123, R123, R100 ;  /* 0x000000647b7b7220 */ /* 0x000fe20000410000 */
[----:B------:R-:W-:Y:S01]  /*9f00*/  MOV R165, R29 ;  /* 0x0000001d00a57202 */ /* 0x000fe20000000f00 */
[-C--:B------:R-:W-:Y:S01]  /*9f10*/  FMUL.FTZ R148, R148, R101.reuse ;  /* 0x0000006594947220 */ /* 0x080fe20000410000 */
[----:B------:R2:W-:Y:S01]  /*9f20*/  MUFU.EX2 R60, R10 ;  /* 0x0000000a003c7308 */ /* 0x0005e20000000800 */
[----:B------:R-:W-:-:S02]  /*9f30*/  FMUL.FTZ R149, R149, R101 ;  /* 0x0000006595957220 */ /* 0x000fc40000410000 */
[-C--:B------:R-:W-:Y:S01]  /*9f40*/  FMUL.FTZ R150, R150, R100.reuse ;  /* 0x0000006496967220 */ /* 0x080fe20000410000 */
[C---:B------:R-:W-:Y:S01]  /*9f50*/  HMMA.16816.F32 R188, R4.reuse, R18, R120 ;  /* 0x0000001204bc723c */ /* 0x040fe20000001878 */
[-C--:B------:R-:W-:Y:S02]  /*9f60*/  FMUL.FTZ R151, R151, R100.reuse ;  /* 0x0000006497977220 */ /* 0x080fe40000410000 */
[-C--:B------:R-:W-:Y:S02]  /*9f70*/  FMUL.FTZ R132, R132, R101.reuse ;  /* 0x0000006584847220 */ /* 0x080fe40000410000 */
[----:B-1----:R-:W-:Y:S02]  /*9f80*/  FFMA.FTZ R9, R107, c[0x0][0x23c], -R8 ;  /* 0x00008f006b097a23 */ /* 0x002fe40000010808 */
[----:B------:R-:W-:Y:S01]  /*9f90*/  FMUL.FTZ R133, R133, R101 ;  /* 0x0000006585857220 */ /* 0x000fe20000410000 */
[----:B------:R-:W-:Y:S01]  /*9fa0*/  HMMA.16816.F32 R180, R4, R24, R148 ;  /* 0x0000001804b4723c */ /* 0x000fe20000001894 */
[----:B------:R1:W-:Y:S01]  /*9fb0*/  MUFU.EX2 R51, R9 ;  /* 0x0000000900337308 */ /* 0x0003e20000000800 */
[----:B------:R-:W-:-:S02]  /*9fc0*/  FMUL.FTZ R134, R134, R100 ;  /* 0x0000006486867220 */ /* 0x000fc40000410000 */
[----:B--2---:R-:W-:Y:S02]  /*9fd0*/  FMUL.FTZ R10, R11, c[0x0][0x23c] ;  /* 0x00008f000b0a7a20 */ /* 0x004fe40000410000 */
[-C--:B------:R-:W-:Y:S02]  /*9fe0*/  FMUL.FTZ R135, R135, R100.reuse ;  /* 0x0000006487877220 */ /* 0x080fe40000410000 */
[-C--:B------:R-:W-:Y:S01]  /*9ff0*/  FMUL.FTZ R136, R136, R101.reuse ;  /* 0x0000006588887220 */ /* 0x080fe20000410000 */
[----:B------:R-:W-:Y:S01]  /*a000*/  MUFU.EX2 R11, R28 ;  /* 0x0000001c000b7308 */ /* 0x000fe20000000800 */
[----:B------:R-:W-:Y:S02]  /*a010*/  FMUL.FTZ R137, R137, R101 ;  /* 0x0000006589897220 */ /* 0x000fe40000410000 */
[-C--:B------:R-:W-:Y:S01]  /*a020*/  FMUL.FTZ R138, R138, R100.reuse ;  /* 0x000000648a8a7220 */ /* 0x080fe20000410000 */
[----:B------:R-:W-:Y:S01]  /*a030*/  HMMA.16816.F32 R132, R4, R20, R132 ;  /* 0x000000140484723c */ /* 0x000fe20000001884 */
[----:B------:R-:W-:-:S02]  /*a040*/  FMUL.FTZ R139, R139, R100 ;  /* 0x000000648b8b7220 */ /* 0x000fc40000410000 */
[-C--:B------:R-:W-:Y:S01]  /*a050*/  FMUL.FTZ R152, R152, R101.reuse ;  /* 0x0000006598987220 */ /* 0x080fe20000410000 */
[----:B------:R-:W-:Y:S01]  /*a060*/  MUFU.EX2 R10, R10 ;  /* 0x0000000a000a7308 */ /* 0x000fe20000000800 */
[----:B-1----:R-:W-:Y:S02]  /*a070*/  FFMA.FTZ R9, R110, c[0x0][0x23c], -R3 ;  /* 0x00008f006e097a23 */ /* 0x002fe40000010803 */
[-C--:B------:R-:W-:Y:S01]  /*a080*/  FMUL.FTZ R153, R153, R101.reuse ;  /* 0x0000006599997220 */ /* 0x080fe20000410000 */
[----:B------:R-:W-:Y:S01]  /*a090*/  HMMA.16816.F32 R184, R4, R22, R136 ;  /* 0x0000001604b8723c */ /* 0x000fe20000001888 */
[-C--:B------:R-:W-:Y:S02]  /*a0a0*/  FMUL.FTZ R154, R154, R100.reuse ;  /* 0x000000649a9a7220 */ /* 0x080fe40000410000 */
[----:B------:R-:W-:Y:S01]  /*a0b0*/  FMUL.FTZ R155, R155, R100 ;  /* 0x000000649b9b7220 */ /* 0x000fe20000410000 */
[----:B------:R-:W1:Y:S01]  /*a0c0*/  MUFU.EX2 R48, R9 ;  /* 0x0000000900307308 */ /* 0x000e620000000800 */
[----:B------:R-:W-:-:S02]  /*a0d0*/  FMUL.FTZ R168, R168, R101 ;  /* 0x00000065a8a87220 */ /* 0x000fc40000410000 */
[----:B------:R-:W-:Y:S01]  /*a0e0*/  FMUL.FTZ R169, R169, R101 ;  /* 0x00000065a9a97220 */ /* 0x000fe20000410000 */
[----:B------:R-:W-:Y:S01]  /*a0f0*/  MOV R139, R37 ;  /* 0x00000025008b7202 */ /* 0x000fe20000000f00 */
[-C--:B------:R-:W-:Y:S01]  /*a100*/  FMUL.FTZ R170, R170, R100.reuse ;  /* 0x00000064aaaa7220 */ /* 0x080fe20000410000 */
[C---:B------:R-:W-:Y:S01]  /*a110*/  HMMA.16816.F32 R120, R4.reuse, R26, R152 ;  /* 0x0000001a0478723c */ /* 0x040fe20000001898 */
[----:B------:R-:W-:Y:S01]  /*a120*/  FMUL.FTZ R171, R171, R100 ;  /* 0x00000064abab7220 */ /* 0x000fe20000410000 */
[----:B------:R-:W-:Y:S01]  /*a130*/  MOV R138, R36 ;  /* 0x00000024008a7202 */ /* 0x000fe20000000f00 */
[-C--:B------:R-:W-:Y:S02]  /*a140*/  FMUL.FTZ R76, R76, R101.reuse ;  /* 0x000000654c4c7220 */ /* 0x080fe40000410000 */
[----:B------:R-:W-:Y:S02]  /*a150*/  FMUL.FTZ R77, R77, R101 ;  /* 0x000000654d4d7220 */ /* 0x000fe40000410000 */
[-C--:B------:R-:W-:Y:S01]  /*a160*/  FMUL.FTZ R78, R78, R100.reuse ;  /* 0x000000644e4e7220 */ /* 0x080fe20000410000 */
[C---:B------:R-:W-:Y:S01]  /*a170*/  HMMA.16816.F32 R168, R4.reuse, R42, R168 ;  /* 0x0000002a04a8723c */ /* 0x040fe200000018a8 */
[----:B------:R-:W-:Y:S01]  /*a180*/  FMUL.FTZ R79, R79, R100 ;  /* 0x000000644f4f7220 */ /* 0x000fe20000410000 */
[----:B-1----:R-:W-:Y:S01]  /*a190*/  MOV R167, R48 ;  /* 0x0000003000a77202 */ /* 0x002fe20000000f00 */
[----:B------:R-:W-:Y:S01]  /*a1a0*/  FFMA.FTZ R9, R111, c[0x0][0x23c], -R3 ;  /* 0x00008f006f097a23 */ /* 0x000fe20000010803 */
[----:B------:R-:W-:Y:S01]  /*a1b0*/  MOV R154, R103 ;  /* 0x00000067009a7202 */ /* 0x000fe20000000f00 */
[-C--:B------:R-:W-:Y:S01]  /*a1c0*/  FMUL.FTZ R88, R88, R101.reuse ;  /* 0x0000006558587220 */ /* 0x080fe20000410000 */
[----:B------:R-:W-:Y:S01]  /*a1d0*/  MOV R153, R102 ;  /* 0x0000006600997202 */ /* 0x000fe20000000f00 */
[----:B------:R1:W2:Y:S01]  /*a1e0*/  MUFU.EX2 R221, R9 ;  /* 0x0000000900dd7308 */ /* 0x0002a20000000800 */
[----:B------:R-:W-:Y:S01]  /*a1f0*/  FMUL.FTZ R89, R89, R101 ;  /* 0x0000006559597220 */ /* 0x000fe20000410000 */
        /* <DEDUP_REMOVED lines=8> */
[----:B---3--:R-:W-:Y:S01]  /*a280*/  HMMA.16816.F32 R72, R4, R14, R92 ;  /* 0x0000000e0448723c */ /* 0x008fe2000000185c */
[----:B------:R-:W-:-:S02]  /*a290*/  FMUL.FTZ R146, R146, R10 ;  /* 0x0000000a92927220 */ /* 0x000fc40000410000 */
[----:B------:R-:W-:Y:S02]  /*a2a0*/  FMUL.FTZ R147, R147, R10 ;  /* 0x0000000a93937220 */ /* 0x000fe40000410000 */
[----:B------:R-:W-:Y:S02]  /*a2b0*/  FMUL.FTZ R160, R160, R11 ;  /* 0x0000000ba0a07220 */ /* 0x000fe40000410000 */
[----:B-1----:R-:W-:Y:S01]  /*a2c0*/  FFMA.FTZ R9, R176, c[0x0][0x23c], -R3 ;  /* 0x00008f00b0097a23 */ /* 0x002fe20000010803 */
[----:B------:R-:W-:Y:S01]  /*a2d0*/  MOV R92, R60 ;  /* 0x0000003c005c7202 */ /* 0x000fe20000000f00 */
[C---:B------:R-:W-:Y:S01]  /*a2e0*/  HMMA.16816.F32 R104, R4.reuse, R34, R76 ;  /* 0x000000220468723c */ /* 0x040fe2000000184c */
[----:B------:R-:W-:Y:S01]  /*a2f0*/  MOV R93, R39 ;  /* 0x00000027005d7202 */ /* 0x000fe20000000f00 */
[----:B------:R1:W3:Y:S01]  /*a300*/  MUFU.EX2 R48, R9 ;  /* 0x0000000900307308 */ /* 0x0002e20000000800 */
[----:B------:R-:W-:Y:S01]  /*a310*/  FMUL.FTZ R161, R161, R11 ;  /* 0x0000000ba1a17220 */ /* 0x000fe20000410000 */
[----:B------:R-:W-:Y:S01]  /*a320*/  MOV R176, R31 ;  /* 0x0000001f00b07202 */ /* 0x000fe20000000f00 */
[----:B------:R-:W-:Y:S01]  /*a330*/  FMUL.FTZ R162, R162, R10 ;  /* 0x0000000aa2a27220 */ /* 0x000fe20000410000 */
[----:B------:R-:W-:Y:S01]  /*a340*/  MOV R95, R138 ;  /* 0x0000008a005f7202 */ /* 0x000fe20000000f00 */
[----:B------:R-:W-:Y:S01]  /*a350*/  FMUL.FTZ R163, R163, R10 ;  /* 0x0000000aa3a37220 */ /* 0x000fe20000410000 */
[----:B------:R-:W-:Y:S01]  /*a360*/  HMMA.16816.F32 R148, R4, R12, R88 ;  /* 0x0000000c0494723c */ /* 0x000fe20000001858 */
[----:B------:R-:W-:-:S02]  /*a370*/  FMUL.FTZ R140, R140, R11 ;  /* 0x0000000b8c8c7220 */ /* 0x000fc40000410000 */
[----:B------:R-:W-:Y:S02]  /*a380*/  FMUL.FTZ R141, R141, R11 ;  /* 0x0000000b8d8d7220 */ /* 0x000fe40000410000 */
[----:B------:R-:W-:Y:S02]  /*a390*/  FMUL.FTZ R142, R142, R10 ;  /* 0x0000000a8e8e7220 */ /* 0x000fe40000410000 */
[----:B------:R-:W-:Y:S01]  /*a3a0*/  F2FP.PACK_AB R4, R177, R166 ;  /* 0x000000a6b104723e */ /* 0x000fe200000000ff */
[----:B------:R-:W-:Y:S01]  /*a3b0*/  FMUL.FTZ R143, R143, R10 ;  /* 0x0000000a8f8f7220 */ /* 0x000fe20000410000 */
[----:B--2---:R-:W-:Y:S01]  /*a3c0*/  F2FP.PACK_AB R5, R221, R167 ;  /* 0x000000a7dd05723e */ /* 0x004fe200000000ff */
[----:B-1----:R-:W-:Y:S01]  /*a3d0*/  FFMA.FTZ R9, R53, c[0x0][0x23c], -R8 ;  /* 0x00008f0035097a23 */ /* 0x002fe20000010808 */
[----:B------:R-:W-:Y:S01]  /*a3e0*/  F2FP.PACK_AB R6, R51, R93 ;  /* 0x0000005d3306723e */ /* 0x000fe200000000ff */
[-C--:B------:R-:W-:Y:S01]  /*a3f0*/  FMUL.FTZ R128, R128, R11.reuse ;  /* 0x0000000b80807220 */ /* 0x080fe20000410000 */
[----:B---3--:R-:W-:Y:S01]  /*a400*/  F2FP.PACK_AB R7, R48, R92 ;  /* 0x0000005c3007723e */ /* 0x008fe200000000ff */
[----:B------:R-:W1:Y:S01]  /*a410*/  MUFU.EX2 R28, R9 ;  /* 0x00000009001c7308 */ /* 0x000e620000000800 */
[----:B------:R-:W-:-:S02]  /*a420*/  FMUL.FTZ R129, R129, R11 ;  /* 0x0000000b81817220 */ /* 0x000fc40000410000 */
[-C--:B------:R-:W-:Y:S02]  /*a430*/  FMUL.FTZ R130, R130, R10.reuse ;  /* 0x0000000a82827220 */ /* 0x080fe40000410000 */
[-C--:B------:R-:W-:Y:S01]  /*a440*/  FMUL.FTZ R131, R131, R10.reuse ;  /* 0x0000000a83837220 */ /* 0x080fe20000410000 */
[C---:B------:R-:W-:Y:S01]  /*a450*/  HMMA.16816.F32 R60, R4.reuse, R24, R144 ;  /* 0x00000018043c723c */ /* 0x040fe20000001890 */
[-C--:B------:R-:W-:Y:S02]  /*a460*/  FMUL.FTZ R112, R112, R11.reuse ;  /* 0x0000000b70707220 */ /* 0x080fe40000410000 */
[-C--:B------:R-:W-:Y:S02]  /*a470*/  FMUL.FTZ R113, R113, R11.reuse ;  /* 0x0000000b71717220 */ /* 0x080fe40000410000 */
[-C--:B------:R-:W-:Y:S02]  /*a480*/  FMUL.FTZ R114, R114, R10.reuse ;  /* 0x0000000a72727220 */ /* 0x080fe40000410000 */
[----:B------:R-:W-:Y:S01]  /*a490*/  FMUL.FTZ R115, R115, R10 ;  /* 0x0000000a73737220 */ /* 0x000fe20000410000 */
[----:B------:R-:W-:Y:S01]  /*a4a0*/  HMMA.16816.F32 R64, R4, R22, R140 ;  /* 0x000000160440723c */ /* 0x000fe2000000188c */
[-C--:B------:R-:W-:Y:S01]  /*a4b0*/  FMUL.FTZ R124, R124, R11.reuse ;  /* 0x0000000b7c7c7220 */ /* 0x080fe20000410000 */
[----:B-1----:R-:W-:Y:S01]  /*a4c0*/  MOV R144, R28 ;  /* 0x0000001c00907202 */ /* 0x002fe20000000f00 */
[----:B------:R-:W-:Y:S01]  /*a4d0*/  FFMA.FTZ R9, R178, c[0x0][0x23c], -R2 ;  /* 0x00008f00b2097a23 */ /* 0x000fe20000010802 */
[----:B------:R-:W1:Y:S01]  /*a4e0*/  LDSM.16.MT88.4 R28, [R220+0x9400] ;  /* 0x00940000dc1c783b */ /* 0x000e620000004200 */
[----:B------:R-:W-:-:S02]  /*a4f0*/  FMUL.FTZ R125, R125, R11 ;  /* 0x0000000b7d7d7220 */ /* 0x000fc40000410000 */
[----:B------:R-:W2:Y:S01]  /*a500*/  MUFU.EX2 R94, R9 ;  /* 0x00000009005e7308 */ /* 0x000ea20000000800 */
[-C--:B------:R-:W-:Y:S01]  /*a510*/  FMUL.FTZ R126, R126, R10.reuse ;  /* 0x0000000a7e7e7220 */ /* 0x080fe20000410000 */
[C---:B------:R-:W-:Y:S01]  /*a520*/  HMMA.16816.F32 R36, R4.reuse, R20, R128 ;  /* 0x000000140424723c */ /* 0x040fe20000001880 */
[-C--:B------:R-:W-:Y:S01]  /*a530*/  FMUL.FTZ R127, R127, R10.reuse ;  /* 0x0000000a7f7f7220 */ /* 0x080fe20000410000 */
[----:B------:R-:W3:Y:S01]  /*a540*/  LDSM.16.MT88.4 R20, [R220+0xa400] ;  /* 0x00a40000dc14783b */ /* 0x000ee20000004200 */
[-C--:B------:R-:W-:Y:S02]  /*a550*/  FMUL.FTZ R156, R156, R11.reuse ;  /* 0x0000000b9c9c7220 */ /* 0x080fe40000410000 */
[----:B------:R-:W-:Y:S02]  /*a560*/  FMUL.FTZ R157, R157, R11 ;  /* 0x0000000b9d9d7220 */ /* 0x000fe40000410000 */
[-C--:B------:R-:W-:Y:S01]  /*a570*/  FMUL.FTZ R158, R158, R10.reuse ;  /* 0x0000000a9e9e7220 */ /* 0x080fe20000410000 */
[----:B------:R-:W-:Y:S01]  /*a580*/  HMMA.16816.F32 R88, R4, R16, R112 ;  /* 0x000000100458723c */ /* 0x000fe20000001870 */
[----:B------:R-:W-:Y:S01]  /*a590*/  FMUL.FTZ R159, R159, R10 ;  /* 0x0000000a9f9f7220 */ /* 0x000fe20000410000 */
[----:B------:R-:W-:Y:S01]  /*a5a0*/  MOV R131, R47 ;  /* 0x0000002f00837202 */ /* 0x000fe20000000f00 */
[----:B------:R-:W-:-:S02]  /*a5b0*/  FMUL.FTZ R172, R172, R11 ;  /* 0x0000000bacac7220 */ /* 0x000fc40000410000 */
[----:B------:R-:W-:Y:S01]  /*a5c0*/  FMUL.FTZ R173, R173, R11 ;  /* 0x0000000badad7220 */ /* 0x000fe20000410000 */
[----:B--2---:R-:W-:Y:S01]  /*a5d0*/  MOV R145, R94 ;  /* 0x0000005e00917202 */ /* 0x004fe20000000f00 */
[--C-:B------:R-:W-:Y:S01]  /*a5e0*/  FFMA.FTZ R9, R55, c[0x0][0x23c], -R2.reuse ;  /* 0x00008f0037097a23 */ /* 0x100fe20000010802 */
[C---:B------:R-:W-:Y:S01]  /*a5f0*/  HMMA.16816.F32 R76, R4.reuse, R18, R124 ;  /* 0x00000012044c723c */ /* 0x040fe2000000187c */
[----:B------:R-:W-:Y:S01]  /*a600*/  MOV R94, R57 ;  /* 0x00000039005e7202 */ /* 0x000fe20000000f00 */
[-C--:B------:R-:W-:Y:S01]  /*a610*/  FMUL.FTZ R174, R174, R10.reuse ;  /* 0x0000000aaeae7220 */ /* 0x080fe20000410000 */
[----:B------:R2:W4:Y:S01]  /*a620*/  MUFU.EX2 R147, R9 ;  /* 0x0000000900937308 */ /* 0x0005220000000800 */
[----:B------:R-:W-:Y:S01]  /*a630*/  MOV R115, R59 ;  /* 0x0000003b00737202 */ /* 0x000fe20000000f00 */
[----:B------:R-:W-:Y:S01]  /*a640*/  FMUL.FTZ R175, R175, R10 ;  /* 0x0000000aafaf7220 */ /* 0x000fe20000410000 */
[----:B------:R-:W-:Y:S01]  /*a650*/  MOV R114, R58 ;  /* 0x0000003a00727202 */ /* 0x000fe20000000f00 */
[-C--:B------:R-:W-:Y:S01]  /*a660*/  FMUL.FTZ R68, R68, R11.reuse ;  /* 0x0000000b44447220 */ /* 0x080fe20000410000 */
[----:B------:R-:W-:Y:S01]  /*a670*/  MOV R127, R56 ;  /* 0x00000038007f7202 */ /* 0x000fe20000000f00 */
[----:B------:R-:W-:Y:S01]  /*a680*/  FMUL.FTZ R69, R69, R11 ;  /* 0x0000000b45457220 */ /* 0x000fe20000410000 */
[C---:B------:R-:W-:Y:S01]  /*a690*/  HMMA.16816.F32 R56, R4.reuse, R26, R156 ;  /* 0x0000001a0438723c */ /* 0x040fe2000000189c */
[----:B------:R-:W1:Y:S01]  /*a6a0*/  LDSM.16.MT88.4 R24, [R222+0x9400] ;  /* 0x00940000de18783b */ /* 0x000e620000004200 */
[-C--:B------:R-:W-:Y:S01]  /*a6b0*/  FMUL.FTZ R70, R70, R10.reuse ;  /* 0x0000000a46467220 */ /* 0x080fe20000410000 */
[----:B------:R-:W-:Y:S01]  /*a6c0*/  MOV R113, R51 ;  /* 0x0000003300717202 */ /* 0x000fe20000000f00 */
[----:B------:R-:W-:Y:S01]  /*a6d0*/  FMUL.FTZ R71, R71, R10 ;  /* 0x0000000a47477220 */ /* 0x000fe20000410000 */
[----:B------:R-:W-:Y:S01]  /*a6e0*/  MOV R112, R48 ;  /* 0x0000003000707202 */ /* 0x000fe20000000f00 */
[----:B------:R-:W-:Y:S01]  /*a6f0*/  FMUL.FTZ R80, R80, R11 ;  /* 0x0000000b50507220 */ /* 0x000fe20000410000 */
[----:B------:R-:W-:Y:S01]  /*a700*/  MOV R126, R49 ;  /* 0x00000031007e7202 */ /* 0x000fe20000000f00 */
[----:B------:R-:W-:Y:S01]  /*a710*/  FMUL.FTZ R81, R81, R11 ;  /* 0x0000000b51517220 */ /* 0x000fe20000410000 */
[----:B------:R-:W-:Y:S01]  /*a720*/  MOV R125, R44 ;  /* 0x0000002c007d7202 */ /* 0x000fe20000000f00 */
[--C-:B--2---:R-:W-:Y:S01]  /*a730*/  FFMA.FTZ R9, R54, c[0x0][0x23c], -R2.reuse ;  /* 0x00008f0036097a23 */ /* 0x104fe20000010802 */
[----:B------:R-:W-:Y:S01]  /*a740*/  MOV R124, R45 ;  /* 0x0000002d007c7202 */ /* 0x000fe20000000f00 */
[-C--:B------:R-:W-:Y:S01]  /*a750*/  FMUL.FTZ R82, R82, R10.reuse ;  /* 0x0000000a52527220 */ /* 0x080fe20000410000 */
[C---:B------:R-:W-:Y:S01]  /*a760*/  HMMA.16816.F32 R48, R4.reuse, R32, R68 ;  /* 0x000000200430723c */ /* 0x040fe20000001844 */
[----:B------:R2:W-:Y:S01]  /*a770*/  MUFU.EX2 R103, R9 ;  /* 0x0000000900677308 */ /* 0x0005e20000000800 */
[----:B------:R-:W-:Y:S01]  /*a780*/  FMUL.FTZ R83, R83, R10 ;  /* 0x0000000a53537220 */ /* 0x000fe20000410000 */
[----:B------:R-:W1:Y:S01]  /*a790*/  LDSM.16.MT88.4 R16, [R222+0xa400] ;  /* 0x00a40000de10783b */ /* 0x000e620000004200 */
[----:B------:R-:W-:Y:S01]  /*a7a0*/  FMUL.FTZ R84, R84, R11 ;  /* 0x0000000b54547220 */ /* 0x000fe20000410000 */
[----:B------:R-:W-:Y:S01]  /*a7b0*/  MOV R178, R131 ;  /* 0x0000008300b27202 */ /* 0x000fe20000000f00 */
[-C--:B------:R-:W-:Y:S01]  /*a7c0*/  FMUL.FTZ R85, R85, R11.reuse ;  /* 0x0000000b55557220 */ /* 0x080fe20000410000 */
[----:B------:R-:W-:Y:S01]  /*a7d0*/  MOV R143, R124 ;  /* 0x0000007c008f7202 */ /* 0x000fe20000000f00 */
[-C--:B------:R-:W-:Y:S01]  /*a7e0*/  FMUL.FTZ R86, R86, R10.reuse ;  /* 0x0000000a56567220 */ /* 0x080fe20000410000 */
[C---:B------:R-:W-:Y:S01]  /*a7f0*/  HMMA.16816.F32 R80, R4.reuse, R34, R80 ;  /* 0x000000220450723c */ /* 0x040fe20000001850 */
[----:B------:R-:W-:Y:S01]  /*a800*/  FMUL.FTZ R87, R87, R10 ;  /* 0x0000000a57577220 */ /* 0x000fe20000410000 */
[----:B------:R-:W-:Y:S01]  /*a810*/  LDSM.16.MT88.4 R32, [R222+0xb400] ;  /* 0x00b40000de20783b */ /* 0x000fe20000004200 */
[----:B------:R-:W-:Y:S01]  /*a820*/  FMUL.FTZ R96, R96, R11 ;  /* 0x0000000b60607220 */ /* 0x000fe20000410000 */
[----:B------:R-:W-:Y:S01]  /*a830*/  MOV R142, R125 ;  /* 0x0000007d008e7202 */ /* 0x000fe20000000f00 */
[----:B------:R-:W-:Y:S01]  /*a840*/  FMUL.FTZ R97, R97, R11 ;  /* 0x0000000b61617220 */ /* 0x000fe20000410000 */
[----:B------:R-:W-:Y:S01]  /*a850*/  MOV R159, R126 ;  /* 0x0000007e009f7202 */ /* 0x000fe20000000f00 */
[-C--:B------:R-:W-:Y:S01]  /*a860*/  FMUL.FTZ R98, R98, R10.reuse ;  /* 0x0000000a62627220 */ /* 0x080fe20000410000 */
[----:B------:R-:W-:Y:S01]  /*a870*/  HMMA.16816.F32 R44, R4, R12, R84 ;  /* 0x0000000c042c723c */ /* 0x000fe20000001854 */
[----:B--2---:R-:W-:Y:S01]  /*a880*/  FFMA.FTZ R9, R52, c[0x0][0x23c], -R2 ;  /* 0x00008f0034097a23 */ /* 0x004fe20000010802 */
[----:B------:R-:W-:Y:S01]  /*a890*/  MOV R158, R127 ;  /* 0x0000007f009e7202 */ /* 0x000fe20000000f00 */
[----:B------:R-:W-:Y:S01]  /*a8a0*/  FMUL.FTZ R99, R99, R10 ;  /* 0x0000000a63637220 */ /* 0x000fe20000410000 */
[----:B------:R-:W-:-:S02]  /*a8b0*/  MOV R157, R112 ;  /* 0x00000070009d7202 */ /* 0x000fc40000000f00 */
[----:B------:R-:W-:Y:S02]  /*a8c0*/  MOV R156, R113 ;  /* 0x00000071009c7202 */ /* 0x000fe40000000f00 */
[C---:B------:R-:W-:Y:S01]  /*a8d0*/  HMMA.16816.F32 R52, R4.reuse, R40, R160 ;  /* 0x000000280434723c */ /* 0x040fe200000018a0 */
[----:B------:R2:W1:Y:S06]  /*a8e0*/  MUFU.EX2 R160, R9 ;  /* 0x0000000900a07308 */ /* 0x00046c0000000800 */
[----:B------:R-:W-:Y:S01]  /*a8f0*/  MOV R163, R114 ;  /* 0x0000007200a37202 */ /* 0x000fe20000000f00 */
[----:B------:R-:W-:Y:S01]  /*a900*/  HMMA.16816.F32 R40, R4, R42, R172 ;  /* 0x0000002a0428723c */ /* 0x000fe200000018ac */
[----:B------:R-:W-:-:S06]  /*a910*/  MOV R162, R115 ;  /* 0x0000007300a27202 */ /* 0x000fcc0000000f00 */
[----:B------:R-:W-:Y:S01]  /*a920*/  MOV R175, R92 ;  /* 0x0000005c00af7202 */ /* 0x000fe20000000f00 */
[----:B------:R-:W-:Y:S01]  /*a930*/  HMMA.16816.F32 R96, R4, R14, R96 ;  /* 0x0000000e0460723c */ /* 0x000fe20000001860 */
[----:B--2---:R-:W-:Y:S01]  /*a940*/  FFMA.FTZ R9, R193, c[0x0][0x23c], -R0 ;  /* 0x00008f00c1097a23 */ /* 0x004fe20000010800 */
[----:B------:R-:W2:Y:S01]  /*a950*/  LDSM.16.MT88.4 R12, [R220+0xb400] ;  /* 0x00b40000dc0c783b */ /* 0x000ea20000004200 */
[----:B------:R-:W-:Y:S02]  /*a960*/  MOV R174, R93 ;  /* 0x0000005d00ae7202 */ /* 0x000fe40000000f00 */
[----:B------:R3:W-:Y:S01]  /*a970*/  MUFU.EX2 R146, R9 ;  /* 0x0000000900927308 */ /* 0x0007e20000000800 */
[----:B------:R-:W-:Y:S02]  /*a980*/  MOV R173, R94 ;  /* 0x0000005e00ad7202 */ /* 0x000fe40000000f00 */
[----:B----4-:R-:W-:Y:S02]  /*a990*/  F2FP.PACK_AB R4, R147, R145 ;  /* 0x000000919304723e */ /* 0x010fe400000000ff */
[----:B-1----:R-:W-:-:S02]  /*a9a0*/  F2FP.PACK_AB R6, R160, R103 ;  /* 0x00000067a006723e */ /* 0x002fc400000000ff */
[----:B------:R-:W-:Y:S01]  /*a9b0*/  MOV R172, R95 ;  /* 0x0000005f00ac7202 */ /* 0x000fe20000000f00 */
[----:B---3--:R-:W-:-:S04]  /*a9c0*/  FFMA.FTZ R9, R192, c[0x0][0x23c], -R0 ;  /* 0x00008f00c0097a23 */ /* 0x008fc80000010800 */
[----:B------:R1:W3:Y:S02]  /*a9d0*/  MUFU.EX2 R140, R9 ;  /* 0x00000009008c7308 */ /* 0x0002e40000000800 */
[----:B-1----:R-:W-:Y:S01]  /*a9e0*/  FFMA.FTZ R9, R194, c[0x0][0x23c], -R0 ;  /* 0x00008f00c2097a23 */ /* 0x002fe20000010800 */
[----:B---3--:R-:W-:-:S05]  /*a9f0*/  F2FP.PACK_AB R5, R140, R146 ;  /* 0x000000928c05723e */ /* 0x008fca00000000ff */
[----:B------:R1:W-:Y:S02]  /*aa00*/  MUFU.EX2 R141, R9 ;  /* 0x00000009008d7308 */ /* 0x0003e40000000800 */
[----:B-1----:R-:W-:-:S06]  /*aa10*/  FFMA.FTZ R9, R179, c[0x0][0x23c], -R0 ;  /* 0x00008f00b3097a23 */ /* 0x002fcc0000010800 */
[----:B------:R1:W3:Y:S02]  /*aa20*/  MUFU.EX2 R161, R9 ;  /* 0x0000000900a17308 */ /* 0x0002e40000000800 */
[----:B-1----:R-:W-:Y:S01]  /*aa30*/  FFMA.FTZ R9, R195, c[0x0][0x23c], -R8 ;  /* 0x00008f00c3097a23 */ /* 0x002fe20000010808 */
[----:B---3--:R-:W-:-:S05]  /*aa40*/  F2FP.PACK_AB R7, R161, R141 ;  /* 0x0000008da107723e */ /* 0x008fca00000000ff */
[----:B------:R1:W3:Y:S02]  /*aa50*/  MUFU.EX2 R128, R9 ;  /* 0x0000000900807308 */ /* 0x0002e40000000800 */
[C---:B------:R-:W-:Y:S08]  /*aa60*/  HMMA.16816.F32 R136, R4.reuse, R30, R188 ;  /* 0x0000001e0488723c */ /* 0x040ff000000018bc */
[----:B------:R-:W-:Y:S01]  /*aa70*/  HMMA.16816.F32 R124, R4, R20, R180 ;  /* 0x00000014047c723c */ /* 0x000fe200000018b4 */
[----:B-1----:R-:W-:-:S04]  /*aa80*/  FFMA.FTZ R9, R201, c[0x0][0x23c], -R8 ;  /* 0x00008f00c9097a23 */ /* 0x002fc80000010808 */
[----:B------:R1:W-:Y:S03]  /*aa90*/  MUFU.EX2 R201, R9 ;  /* 0x0000000900c97308 */ /* 0x0003e60000000800 */
[C---:B------:R-:W-:Y:S07]  /*aaa0*/  HMMA.16816.F32 R84, R4.reuse, R28, R196 ;  /* 0x0000001c0454723c */ /* 0x040fee00000018c4 */
[----:B------:R-:W-:Y:S01]  /*aab0*/  MOV R196, R103 ;  /* 0x0000006700c47202 */ /* 0x000fe20000000f00 */
[----:B------:R-:W-:Y:S01]  /*aac0*/  HMMA.16816.F32 R132, R4, R24, R132 ;  /* 0x000000180484723c */ /* 0x000fe20000001884 */
[----:B------:R-:W-:-:S02]  /*aad0*/  MOV R198, R153 ;  /* 0x0000009900c67202 */ /* 0x000fc40000000f00 */
[----:B------:R-:W-:Y:S02]  /*aae0*/  MOV R199, R154 ;  /* 0x0000009a00c77202 */ /* 0x000fe40000000f00 */
[----:B------:R-:W-:Y:S01]  /*aaf0*/  MOV R197, R141 ;  /* 0x0000008d00c57202 */ /* 0x000fe20000000f00 */
[----:B-1----:R-:W-:Y:S02]  /*ab00*/  FFMA.FTZ R9, R200, c[0x0][0x23c], -R8 ;  /* 0x00008f00c8097a23 */ /* 0x002fe40000010808 */
[----:B------:R-:W-:Y:S01]  /*ab10*/  HMMA.16816.F32 R120, R4, R22, R120 ;  /* 0x000000160478723c */ /* 0x000fe20000001878 */
[----:B------:R-:W-:Y:S01]  /*ab20*/  MOV R200, R140 ;  /* 0x0000008c00c87202 */ /* 0x000fe20000000f00 */
[----:B------:R1:W-:Y:S01]  /*ab30*/  MUFU.EX2 R195, R9 ;  /* 0x0000000900c37308 */ /* 0x0003e20000000800 */
[----:B------:R-:W-:Y:S02]  /*ab40*/  MOV R140, R143 ;  /* 0x0000008f008c7202 */ /* 0x000fe40000000f00 */
[----:B------:R-:W-:-:S03]  /*ab50*/  MOV R143, R176 ;  /* 0x000000b0008f7202 */ /* 0x000fc60000000f00 */
[C---:B------:R-:W-:Y:S08]  /*ab60*/  HMMA.16816.F32 R116, R4.reuse, R16, R116 ;  /* 0x000000100474723c */ /* 0x040ff00000001874 */
[----:B------:R-:W-:Y:S01]  /*ab70*/  HMMA.16816.F32 R112, R4, R18, R168 ;  /* 0x000000120470723c */ /* 0x000fe200000018a8 */
[----:B-1----:R-:W-:Y:S01]  /*ab80*/  FFMA.FTZ R9, R210, c[0x0][0x23c], -R3 ;  /* 0x00008f00d2097a23 */ /* 0x002fe20000010803 */
[----:B------:R-:W-:-:S03]  /*ab90*/  MOV R210, R147 ;  /* 0x0000009300d27202 */ /* 0x000fc60000000f00 */
[----:B------:R1:W-:Y:S03]  /*aba0*/  MUFU.EX2 R194, R9 ;  /* 0x0000000900c27308 */ /* 0x0003e60000000800 */
[C---:B--2---:R-:W-:Y:S08]  /*abb0*/  HMMA.16816.F32 R108, R4.reuse, R12, R108 ;  /* 0x0000000c046c723c */ /* 0x044ff0000000186c */
[----:B------:R-:W-:Y:S01]  /*abc0*/  HMMA.16816.F32 R104, R4, R14, R104 ;  /* 0x0000000e0468723c */ /* 0x000fe20000001868 */
[----:B-1----:R-:W-:Y:S01]  /*abd0*/  FFMA.FTZ R9, R204, c[0x0][0x23c], -R3 ;  /* 0x00008f00cc097a23 */ /* 0x002fe20000010803 */
[----:B---3--:R-:W-:-:S06]  /*abe0*/  MOV R204, R128 ;  /* 0x0000008000cc7202 */ /* 0x008fcc0000000f00 */
[C---:B------:R-:W-:Y:S01]  /*abf0*/  HMMA.16816.F32 R92, R4.reuse, R32, R148 ;  /* 0x00000020045c723c */ /* 0x040fe20000001894 */
[----:B------:R1:W2:Y:S07]  /*ac00*/  MUFU.EX2 R193, R9 ;  /* 0x0000000900c17308 */ /* 0x0002ae0000000800 */
[C---:B------:R-:W-:Y:S08]  /*ac10*/  HMMA.16816.F32 R128, R4.reuse, R26, R184 ;  /* 0x0000001a0480723c */ /* 0x040ff000000018b8 */
[----:B------:R-:W-:Y:S01]  /*ac20*/  HMMA.16816.F32 R72, R4, R34, R72 ;  /* 0x000000220448723c */ /* 0x000fe20000001848 */
[----:B-1----:R-:W-:Y:S01]  /*ac30*/  FFMA.FTZ R9, R206, c[0x0][0x23c], -R3 ;  /* 0x00008f00ce097a23 */ /* 0x002fe20000010803 */
[----:B------:R-:W-:-:S03]  /*ac40*/  MOV R206, R146 ;  /* 0x0000009200ce7202 */ /* 0x000fc60000000f00 */
[----:B------:R1:W-:Y:S02]  /*ac50*/  MUFU.EX2 R192, R9 ;  /* 0x0000000900c07308 */ /* 0x0003e40000000800 */
[----:B------:R-:W-:Y:S02]  /*ac60*/  F2FP.PACK_AB R4, R204, R144 ;  /* 0x00000090cc04723e */ /* 0x000fe400000000ff */
        /* <DEDUP_REMOVED lines=13> */
[----:B------:R-:W-:-:S02]  /*ad40*/  MOV R207, R159 ;  /* 0x0000009f00cf7202 */ /* 0x000fc40000000f00 */
[----:B------:R-:W-:Y:S01]  /*ad50*/  MOV R159, R142 ;  /* 0x0000008e009f7202 */ /* 0x000fe20000000f00 */
[----:B------:R1:W3:Y:S03]  /*ad60*/  MUFU.EX2 R189, R9 ;  /* 0x0000000900bd7308 */ /* 0x0002e60000000800 */
[----:B------:R-:W-:Y:S01]  /*ad70*/  HMMA.16816.F32 R76, R4, R30, R76 ;  /* 0x0000001e044c723c */ /* 0x000fe2000000184c */
[----:B------:R-:W4:Y:S01]  /*ad80*/  LDSM.16.MT88.4 R28, [R222+0x9800] ;  /* 0x00980000de1c783b */ /* 0x000f220000004200 */
[----:B------:R-:W-:-:S06]  /*ad90*/  MOV R142, R178 ;  /* 0x000000b2008e7202 */ /* 0x000fcc0000000f00 */
[----:B------:R-:W-:Y:S01]  /*ada0*/  HMMA.16816.F32 R64, R4, R26, R64 ;  /* 0x0000001a0440723c */ /* 0x000fe20000001840 */
[----:B------:R-:W-:Y:S01]  /*adb0*/  LDSM.16.MT88.4 R24, [R220+0xa800] ;  /* 0x00a80000dc18783b */ /* 0x000fe20000004200 */
[----:B-1----:R-:W-:-:S06]  /*adc0*/  FFMA.FTZ R9, R205, c[0x0][0x23c], -R2 ;  /* 0x00008f00cd097a23 */ /* 0x002fcc0000010802 */
[C---:B------:R-:W-:Y:S01]  /*add0*/  HMMA.16816.F32 R48, R4.reuse, R12, R48 ;  /* 0x0000000c0430723c */ /* 0x040fe20000001830 */
[----:B------:R-:W-:Y:S01]  /*ade0*/  MOV R205, R158 ;  /* 0x0000009e00cd7202 */ /* 0x000fe20000000f00 */
[----:B------:R1:W-:Y:S06]  /*adf0*/  MUFU.EX2 R188, R9 ;  /* 0x0000000900bc7308 */ /* 0x0003ec0000000800 */
[C---:B------:R-:W-:Y:S01]  /*ae00*/  HMMA.16816.F32 R80, R4.reuse, R14, R80 ;  /* 0x0000000e0450723c */ /* 0x040fe20000001850 */
[----:B------:R-:W2:Y:S07]  /*ae10*/  LDSM.16.MT88.4 R12, [R220+0xb800] ;  /* 0x00b80000dc0c783b */ /* 0x000eae0000004200 */
        /* <DEDUP_REMOVED lines=11> */
[----:B------:R2:W-:Y:S05]  /*aed0*/  MUFU.EX2 R186, R9 ;  /* 0x0000000900ba7308 */ /* 0x0005ea0000000800 */
[C---:B------:R-:W-:Y:S08]  /*aee0*/  HMMA.16816.F32 R44, R4.reuse, R32, R44 ;  /* 0x00000020042c723c */ /* 0x040ff0000000182c */
[----:B------:R-:W-:Y:S01]  /*aef0*/  HMMA.16816.F32 R32, R4, R34, R96 ;  /* 0x000000220420723c */ /* 0x000fe20000001860 */
[----:B--2---:R-:W-:Y:S01]  /*af00*/  FFMA.FTZ R9, R213, c[0x0][0x23c], -R0 ;  /* 0x00008f00d5097a23 */ /* 0x004fe20000010800 */
[----:B------:R-:W-:-:S02]  /*af10*/  MOV R213, R163 ;  /* 0x000000a300d57202 */ /* 0x000fc40000000f00 */
[----:B------:R-:W-:Y:S01]  /*af20*/  MOV R163, R177 ;  /* 0x000000b100a37202 */ /* 0x000fe20000000f00 */
[----:B------:R2:W2:Y:S02]  /*af30*/  MUFU.EX2 R185, R9 ;  /* 0x0000000900b97308 */ /* 0x0004a40000000800 */
[----:B---3--:R-:W-:Y:S02]  /*af40*/  F2FP.PACK_AB R4, R189, R190 ;  /* 0x000000bebd04723e */ /* 0x008fe400000000ff */
[----:B------:R-:W-:Y:S01]  /*af50*/  F2FP.PACK_AB R6, R187, R188 ;  /* 0x000000bcbb06723e */ /* 0x000fe200000000ff */
[--C-:B--2---:R-:W-:Y:S01]  /*af60*/  FFMA.FTZ R9, R212, c[0x0][0x23c], -R0.reuse ;  /* 0x00008f00d4097a23 */ /* 0x104fe20000010800 */
[----:B------:R-:W-:Y:S02]  /*af70*/  F2FP.PACK_AB R5, R185, R186 ;  /* 0x000000bab905723e */ /* 0x000fe400000000ff */
[----:B------:R-:W-:Y:S01]  /*af80*/  MOV R212, R162 ;  /* 0x000000a200d47202 */ /* 0x000fe20000000f00 */
[----:B------:R2:W-:Y:S01]  /*af90*/  MUFU.EX2 R184, R9 ;  /* 0x0000000900b87308 */ /* 0x0005e20000000800 */
[----:B------:R-:W-:Y:S01]  /*afa0*/  MOV R162, R155 ;  /* 0x0000009b00a27202 */ /* 0x000fe20000000f00 */
[----:B--2---:R-:W-:Y:S01]  /*afb0*/  FFMA.FTZ R9, R209, c[0x0][0x23c], -R0 ;  /* 0x00008f00d1097a23 */ /* 0x004fe20000010800 */
[----:B------:R-:W-:-:S05]  /*afc0*/  MOV R209, R175 ;  /* 0x000000af00d17202 */ /* 0x000fca0000000f00 */
[----:B------:R2:W3:Y:S02]  /*afd0*/  MUFU.EX2 R183, R9 ;  /* 0x0000000900b77308 */ /* 0x0004e40000000800 */
[----:B--2---:R-:W-:Y:S01]  /*afe0*/  FFMA.FTZ R9, R218, c[0x0][0x23c], -R8 ;  /* 0x00008f00da097a23 */ /* 0x004fe20000010808 */
[----:B---3--:R-:W-:Y:S02]  /*aff0*/  F2FP.PACK_AB R7, R183, R184 ;  /* 0x000000b8b707723e */ /* 0x008fe400000000ff */
[----:B------:R-:W-:-:S03]  /*b000*/  MOV R218, R174 ;  /* 0x000000ae00da7202 */ /* 0x000fc60000000f00 */
[----:B------:R2:W-:Y:S02]  /*b010*/  MUFU.EX2 R182, R9 ;  /* 0x0000000900b67308 */ /* 0x0005e40000000800 */
[C---:B------:R-:W-:Y:S08]  /*b020*/  HMMA.16816.F32 R144, R4.reuse, R38, R136 ;  /* 0x000000260490723c */ /* 0x040ff00000001888 */
[----:B----4-:R-:W-:Y:S01]  /*b030*/  HMMA.16816.F32 R136, R4, R30, R128 ;  /* 0x0000001e0488723c */ /* 0x010fe20000001880 */
[----:B--2---:R-:W-:Y:S01]  /*b040*/  FFMA.FTZ R9, R217, c[0x0][0x23c], -R8 ;  /* 0x00008f00d9097a23 */ /* 0x004fe20000010808 */
[----:B------:R-:W-:-:S03]  /*b050*/  MOV R217, R173 ;  /* 0x000000ad00d97202 */ /* 0x000fc60000000f00 */
[----:B------:R2:W3:Y:S03]  /*b060*/  MUFU.EX2 R180, R9 ;  /* 0x0000000900b47308 */ /* 0x0004e60000000800 */
[C---:B------:R-:W-:Y:S08]  /*b070*/  HMMA.16816.F32 R128, R4.reuse, R12, R108 ;  /* 0x0000000c0480723c */ /* 0x040ff0000000186c */
[----:B------:R-:W-:Y:S01]  /*b080*/  HMMA.16816.F32 R96, R4, R36, R84 ;  /* 0x000000240460723c */ /* 0x000fe20000001854 */
[----:B--2---:R-:W-:-:S07]  /*b090*/  FFMA.FTZ R9, R216, c[0x0][0x23c], -R8 ;  /* 0x00008f00d8097a23 */ /* 0x004fce0000010808 */
[C---:B------:R-:W-:Y:S01]  /*b0a0*/  HMMA.16816.F32 R108, R4.reuse, R14, R104 ;  /* 0x0000000e046c723c */ /* 0x040fe20000001868 */
[----:B------:R-:W-:Y:S01]  /*b0b0*/  MOV R216, R172 ;  /* 0x000000ac00d87202 */ /* 0x000fe20000000f00 */
[----:B------:R2:W-:Y:S01]  /*b0c0*/  MUFU.EX2 R181, R9 ;  /* 0x0000000900b57308 */ /* 0x0005e20000000800 */
[----:B------:R-:W-:Y:S05]  /*b0d0*/  LDSM.16.MT88.4 R172, [R222+0xac00] ;  /* 0x00ac0000deac783b */ /* 0x000fea0000004200 */
[C---:B------:R-:W-:Y:S08]  /*b0e0*/  HMMA.16816.F32 R132, R4.reuse, R28, R132 ;  /* 0x0000001c0484723c */ /* 0x040ff00000001884 */
[----:B------:R-:W-:Y:S01]  /*b0f0*/  HMMA.16816.F32 R148, R4, R24, R124 ;  /* 0x000000180494723c */ /* 0x000fe2000000187c */
[----:B------:R-:W4:Y:S01]  /*b100*/  LDSM.16.MT88.4 R124, [R220+0x9c00] ;  /* 0x009c0000dc7c783b */ /* 0x000f220000004200 */
[----:B--2---:R-:W-:Y:S01]  /*b110*/  FFMA.FTZ R9, R215, c[0x0][0x23c], -R8 ;  /* 0x00008f00d7097a23 */ /* 0x004fe20000010808 */
[----:B------:R-:W-:-:S03]  /*b120*/  MOV R215, R152 ;  /* 0x0000009800d77202 */ /* 0x000fc60000000f00 */
[----:B------:R2:W-:Y:S02]  /*b130*/  MUFU.EX2 R179, R9 ;  /* 0x0000000900b37308 */ /* 0x0005e40000000800 */
[C---:B------:R-:W-:Y:S07]  /*b140*/  HMMA.16816.F32 R152, R4.reuse, R26, R120 ;  /* 0x0000001a0498723c */ /* 0x040fee0000001878 */
[----:B------:R-:W-:Y:S01]  /*b150*/  MOV R120, R164 ;  /* 0x000000a400787202 */ /* 0x000fe20000000f00 */
[----:B-1----:R-:W-:Y:S01]  /*b160*/  HMMA.16816.F32 R168, R4, R18, R112 ;  /* 0x0000001204a8723c */ /* 0x002fe20000001870 */
[----:B------:R-:W-:-:S02]  /*b170*/  MOV R121, R142 ;  /* 0x0000008e00797202 */ /* 0x000fc40000000f00 */
[----:B------:R-:W-:Y:S02]  /*b180*/  MOV R123, R159 ;  /* 0x0000009f007b7202 */ /* 0x000fe40000000f00 */
[----:B------:R-:W-:Y:S01]  /*b190*/  MOV R122, R140 ;  /* 0x0000008c007a7202 */ /* 0x000fe20000000f00 */
[----:B------:R-:W-:Y:S01]  /*b1a0*/  LDSM.16.MT88.4 R156, [R220+0xac00] ;  /* 0x00ac0000dc9c783b */ /* 0x000fe20000004200 */
[----:B--2---:R-:W-:Y:S01]  /*b1b0*/  FFMA.FTZ R9, R244, c[0x0][0x23c], -R3 ;  /* 0x00008f00f4097a23 */ /* 0x004fe20000010803 */
[----:B------:R-:W-:Y:S01]  /*b1c0*/  MOV R244, R167 ;  /* 0x000000a700f47202 */ /* 0x000fe20000000f00 */
[C---:B------:R-:W-:Y:S02]  /*b1d0*/  HMMA.16816.F32 R104, R4.reuse, R20, R92 ;  /* 0x000000140468723c */ /* 0x040fe4000000185c */
[----:B------:R1:W-:Y:S06]  /*b1e0*/  MUFU.EX2 R178, R9 ;  /* 0x0000000900b27308 */ /* 0x0003ec0000000800 */
[----:B------:R-:W-:Y:S07]  /*b1f0*/  HMMA.16816.F32 R84, R4, R22, R72 ;  /* 0x000000160454723c */ /* 0x000fee0000001848 */
[----:B------:R-:W-:-:S02]  /*b200*/  MOV R72, R122 ;  /* 0x0000007a00487202 */ /* 0x000fc40000000f00 */
[----:B------:R-:W-:Y:S01]  /*b210*/  MOV R73, R123 ;  /* 0x0000007b00497202 */ /* 0x000fe20000000f00 */
[----:B-1----:R-:W-:Y:S01]  /*b220*/  FFMA.FTZ R9, R236, c[0x0][0x23c], -R3 ;  /* 0x00008f00ec097a23 */ /* 0x002fe20000010803 */
[----:B------:R-:W-:Y:S02]  /*b230*/  MOV R236, R143 ;  /* 0x0000008f00ec7202 */ /* 0x000fe40000000f00 */
[----:B------:R-:W1:Y:S01]  /*b240*/  LDSM.16.MT88.4 R140, [R222+0x9c00] ;  /* 0x009c0000de8c783b */ /* 0x000e620000004200 */
[----:B------:R2:W1:Y:S01]  /*b250*/  MUFU.EX2 R177, R9 ;  /* 0x0000000900b17308 */ /* 0x0004620000000800 */
[----:B------:R-:W-:Y:S02]  /*b260*/  MOV R74, R215 ;  /* 0x000000d7004a7202 */ /* 0x000fe40000000f00 */
[----:B------:R-:W-:Y:S02]  /*b270*/  MOV R75, R120 ;  /* 0x00000078004b7202 */ /* 0x000fe40000000f00 */
[----:B------:R-:W-:-:S02]  /*b280*/  MOV R215, R221 ;  /* 0x000000dd00d77202 */ /* 0x000fc40000000f00 */
[----:B------:R1:W5:Y:S01]  /*b290*/  LDL.LU R221, [R1+0x60] ;  /* 0x0000600001dd7983 */ /* 0x0003620000300800 */
[----:B--2---:R-:W-:Y:S01]  /*b2a0*/  FFMA.FTZ R9, R235, c[0x0][0x23c], -R3 ;  /* 0x00008f00eb097a23 */ /* 0x004fe20000010803 */
[----:B------:R-:W-:-:S03]  /*b2b0*/  MOV R235, R166 ;  /* 0x000000a600eb7202 */ /* 0x000fc60000000f00 */
[----:B------:R2:W-:Y:S02]  /*b2c0*/  MUFU.EX2 R176, R9 ;  /* 0x0000000900b07308 */ /* 0x0005e40000000800 */
[----:B--2---:R-:W-:Y:S01]  /*b2d0*/  FFMA.FTZ R9, R219, c[0x0][0x23c], -R3 ;  /* 0x00008f00db097a23 */ /* 0x004fe20000010803 */
[----:B------:R-:W-:Y:S02]  /*b2e0*/  MOV R219, R165 ;  /* 0x000000a500db7202 */ /* 0x000fe40000000f00 */
[----:B------:R-:W-:Y:S03]  /*b2f0*/  HMMA.16816.F32 R164, R4, R16, R116 ;  /* 0x0000001004a4723c */ /* 0x000fe60000001874 */
[----:B------:R2:W2:Y:S04]  /*b300*/  MUFU.EX2 R103, R9 ;  /* 0x0000000900677308 */ /* 0x0004a80000000800 */
[----:B---3--:R-:W-:-:S02]  /*b310*/  F2FP.PACK_AB R4, R180, R182 ;  /* 0x000000b6b404723e */ /* 0x008fc400000000ff */
[----:B-1----:R-:W-:Y:S02]  /*b320*/  F2FP.PACK_AB R5, R177, R178 ;  /* 0x000000b2b105723e */ /* 0x002fe400000000ff */
[----:B------:R-:W-:Y:S02]  /*b330*/  F2FP.PACK_AB R6, R179, R181 ;  /* 0x000000b5b306723e */ /* 0x000fe400000000ff */
[----:B------:R-:W-:Y:S01]  /*b340*/  MOV R119, R102 ;  /* 0x0000006600777202 */ /* 0x000fe20000000f00 */
[----:B--2---:R-:W-:Y:S01]  /*b350*/  FFMA.FTZ R9, R245, c[0x0][0x23c], -R2 ;  /* 0x00008f00f5097a23 */ /* 0x004fe20000010802 */
[----:B------:R-:W-:-:S03]  /*b360*/  F2FP.PACK_AB R7, R103, R176 ;  /* 0x000000b06707723e */ /* 0x000fc600000000ff */
        /* <DEDUP_REMOVED lines=10> */
[----:B--2---:R-:W-:Y:S01]  /*b410*/  F2FP.PACK_AB R92, R30, R102 ;  /* 0x000000661e5c723e */ /* 0x004fe200000000ff */
[----:B------:R-:W-:Y:S05]  /*b420*/  MUFU.EX2 R29, R9 ;  /* 0x00000009001d7308 */ /* 0x000fea0000000800 */
[C---:B------:R-:W-:Y:S03]  /*b430*/  HMMA.16816.F32 R112, R4.reuse, R36, R88 ;  /* 0x000000240470723c */ /* 0x040fe60000001858 */
[----:B------:R1:W2:Y:S04]  /*b440*/  MUFU.EX2 R28, R2 ;  /* 0x00000002001c7308 */ /* 0x0002a80000000800 */
[----:B------:R-:W-:Y:S01]  /*b450*/  MOV R91, R121 ;  /* 0x00000079005b7202 */ /* 0x000fe20000000f00 */
        /* <DEDUP_REMOVED lines=11> */
[----:B------:R-:W-:Y:S01]  /*b510*/  HMMA.16816.F32 R44, R4, R20, R44 ;  /* 0x00000014042c723c */ /* 0x000fe2000000182c */
[----:B------:R-:W1:Y:S01]  /*b520*/  LDSM.16.MT88.4 R4, [R222+0xbc00] ;  /* 0x00bc0000de04783b */ /* 0x000e620000004200 */
[--C-:B--2---:R-:W-:Y:S01]  /*b530*/  FFMA.FTZ R2, R247, c[0x0][0x23c], -R0.reuse ;  /* 0x00008f00f7027a23 */ /* 0x104fe20000010800 */
[----:B---3--:R-:W-:Y:S01]  /*b540*/  F2FP.PACK_AB R93, R26, R27 ;  /* 0x0000001b1a5d723e */ /* 0x008fe200000000ff */
[----:B------:R-:W-:-:S02]  /*b550*/  FFMA.FTZ R0, R246, c[0x0][0x23c], -R0 ;  /* 0x00008f00f6007a23 */ /* 0x000fc40000010800 */
[----:B------:R2:W-:Y:S08]  /*b560*/  MUFU.EX2 R25, R2 ;  /* 0x0000000200197308 */ /* 0x0005f00000000800 */
[----:B------:R3:W3:Y:S01]  /*b570*/  MUFU.EX2 R24, R0 ;  /* 0x0000000000187308 */ /* 0x0006e20000000800 */
[----:B--2---:R-:W-:-:S07]  /*b580*/  FFMA.FTZ R2, R252, c[0x0][0x23c], -R8 ;  /* 0x00008f00fc027a23 */ /* 0x004fce0000010808 */
[----:B------:R-:W-:Y:S01]  /*b590*/  MUFU.EX2 R21, R2 ;  /* 0x0000000200157308 */ /* 0x000fe20000000800 */
[----:B---3--:R-:W-:Y:S01]  /*b5a0*/  FFMA.FTZ R0, R250, c[0x0][0x23c], -R8 ;  /* 0x00008f00fa007a23 */ /* 0x008fe20000010808 */
[----:B------:R-:W-:-:S06]  /*b5b0*/  F2FP.PACK_AB R95, R24, R25 ;  /* 0x00000019185f723e */ /* 0x000fcc00000000ff */
[----:B------:R2:W3:Y:S02]  /*b5c0*/  MUFU.EX2 R23, R0 ;  /* 0x0000000000177308 */ /* 0x0004e40000000800 */
[----:B--2---:R-:W-:-:S06]  /*b5d0*/  FFMA.FTZ R0, R119, c[0x0][0x23c], -R8 ;  /* 0x00008f0077007a23 */ /* 0x004fcc0000010808 */
[----:B------:R2:W-:Y:S02]  /*b5e0*/  MUFU.EX2 R22, R0 ;  /* 0x0000000000167308 */ /* 0x0005e40000000800 */
[----:B--2---:R-:W-:-:S06]  /*b5f0*/  FFMA.FTZ R0, R251, c[0x0][0x23c], -R8 ;  /* 0x00008f00fb007a23 */ /* 0x004fcc0000010808 */
[----:B------:R2:W-:Y:S02]  /*b600*/  MUFU.EX2 R20, R0 ;  /* 0x0000000000147308 */ /* 0x0005e40000000800 */
[----:B--2---:R-:W-:-:S06]  /*b610*/  FFMA.FTZ R0, R91, c[0x0][0x23c], -R3 ;  /* 0x00008f005b007a23 */ /* 0x004fcc0000010803 */
[----:B------:R2:W-:Y:S02]  /*b620*/  MUFU.EX2 R19, R0 ;  /* 0x0000000000137308 */ /* 0x0005e40000000800 */
[----:B--2---:R-:W-:-:S06]  /*b630*/  FFMA.FTZ R0, R72, c[0x0][0x23c], -R3 ;  /* 0x00008f0048007a23 */ /* 0x004fcc0000010803 */
[----:B------:R2:W1:Y:S01]  /*b640*/  MUFU.EX2 R18, R0 ;  /* 0x0000000000127308 */ /* 0x0004620000000800 */
[----:B------:R-:W-:Y:S02]  /*b650*/  MOV R242, R219 ;  /* 0x000000db00f27202 */ /* 0x000fe40000000f00 */
[----:B------:R-:W-:Y:S01]  /*b660*/  MOV R9, R235 ;  /* 0x000000eb00097202 */ /* 0x000fe20000000f00 */
[--C-:B--2---:R-:W-:Y:S02]  /*b670*/  FFMA.FTZ R0, R73, c[0x0][0x23c], -R3.reuse ;  /* 0x00008f0049007a23 */ /* 0x104fe40000010803 */
[----:B------:R-:W-:Y:S02]  /*b680*/  FFMA.FTZ R3, R74, c[0x0][0x23c], -R3 ;  /* 0x00008f004a037a23 */ /* 0x000fe40000010803 */
[----:B------:R-:W-:Y:S08]  /*b690*/  MUFU.EX2 R17, R0 ;  /* 0x0000000000117308 */ /* 0x000ff00000000800 */
[----:B------:R2:W1:Y:S01]  /*b6a0*/  MUFU.EX2 R16, R3 ;  /* 0x0000000300107308 */ /* 0x0004620000000800 */
[----:B------:R-:W-:-:S02]  /*b6b0*/  MOV R31, R75 ;  /* 0x0000004b001f7202 */ /* 0x000fc40000000f00 */
[----:B------:R-:W-:Y:S02]  /*b6c0*/  MOV R243, R244 ;  /* 0x000000f400f37202 */ /* 0x000fe40000000f00 */
[----:B------:R-:W-:Y:S02]  /*b6d0*/  MOV R219, R198 ;  /* 0x000000c600db7202 */ /* 0x000fe40000000f00 */
[----:B------:R-:W-:Y:S02]  /*b6e0*/  MOV R245, R199 ;  /* 0x000000c700f57202 */ /* 0x000fe40000000f00 */
[----:B------:R-:W-:Y:S01]  /*b6f0*/  MOV R235, R162 ;  /* 0x000000a200eb7202 */ /* 0x000fe20000000f00 */
[----:B------:R-:W-:Y:S01]  /*b700*/  FFMA.FTZ R8, R242, R11, R9 ;  /* 0x0000000bf2087223 */ /* 0x000fe20000010009 */
[----:B------:R-:W-:Y:S01]  /*b710*/  MOV R244, R163 ;  /* 0x000000a300f47202 */ /* 0x000fe20000000f00 */
[----:B----4-:R-:W-:Y:S01]  /*b720*/  HMMA.16816.F32 R116, R92, R124, R96 ;  /* 0x0000007c5c74723c */ /* 0x010fe20000001860 */
[----:B------:R-:W-:-:S02]  /*b730*/  FFMA.FTZ R2, R219, R101, R245 ;  /* 0x00000065db027223 */ /* 0x000fc400000100f5 */
[----:B--2---:R-:W-:Y:S02]  /*b740*/  FFMA.FTZ R3, R31, R10, R243 ;  /* 0x0000000a1f037223 */ /* 0x004fe400000100f3 */
[----:B------:R-:W-:Y:S02]  /*b750*/  FFMA.FTZ R0, R236, R100, R235 ;  /* 0x00000064ec007223 */ /* 0x000fe400000100eb */
[----:B---3--:R-:W-:Y:S01]  /*b760*/  F2FP.PACK_AB R96, R23, R21 ;  /* 0x000000151760723e */ /* 0x008fe200000000ff */
[----:B------:R-:W-:Y:S01]  /*b770*/  FADD.FTZ R8, R244, R8 ;  /* 0x00000008f4087221 */ /* 0x000fe20000010000 */
[----:B-1----:R-:W-:Y:S02]  /*b780*/  F2FP.PACK_AB R97, R18, R19 ;  /* 0x000000131261723e */ /* 0x002fe400000000ff */
[----:B------:R-:W-:Y:S02]  /*b790*/  F2FP.PACK_AB R98, R20, R22 ;  /* 0x000000161462723e */ /* 0x000fe400000000ff */
[----:B------:R-:W-:Y:S01]  /*b7a0*/  F2FP.PACK_AB R99, R16, R17 ;  /* 0x000000111063723e */ /* 0x000fe200000000ff */
[----:B------:R-:W-:-:S02]  /*b7b0*/  FADD.FTZ R11, R215, R3 ;  /* 0x00000003d70b7221 */ /* 0x000fc40000010000 */
[----:B------:R-:W-:Y:S01]  /*b7c0*/  FADD.FTZ R10, R216, R2 ;  /* 0x00000002d80a7221 */ /* 0x000fe20000010000 */
        /* <DEDUP_REMOVED lines=28> */
[----:B------:R-:W-:Y:S01]  /*b990*/  FADD.FTZ R4, R200, R4 ;  /* 0x00000004c8047221 */ /* 0x000fe20000010000 */
[----:B------:R-:W-:Y:S01]  /*b9a0*/  MOV R198, R160 ;  /* 0x000000a000c67202 */ /* 0x000fe20000000f00 */
[----:B------:R-:W-:Y:S01]  /*b9b0*/  FADD.FTZ R5, R201, R3 ;  /* 0x00000003c9057221 */ /* 0x000fe20000010000 */
[----:B------:R-:W-:Y:S01]  /*b9c0*/  MOV R199, R161 ;  /* 0x000000a100c77202 */ /* 0x000fe20000000f00 */
        /* <DEDUP_REMOVED lines=60> */
[----:B-1----:R-:W2:Y:S01]  /*bd90*/  LDL R198, [R1] ;  /* 0x0000000001c67983 */ /* 0x002ea20000100800 */
        /* <DEDUP_REMOVED lines=13> */
[----:B---3--:R-:W-:-:S04]  /*be70*/  LEA R0, P0, R2, R210, 0x6 ;  /* 0x000000d202007211 */ /* 0x008fc800078030ff */
[----:B------:R-:W-:Y:S02]  /*be80*/  IADD3 R3, R3, R4, RZ ;  /* 0x0000000403037210 */ /* 0x000fe40007ffe0ff */
[----:B------:R-:W-:Y:S02]  /*be90*/  @!P4 LEA R14, P5, R0, c[0x0][0x170], 0x1 ;  /* 0x00005c00000eca11 */ /* 0x000fe400078a08ff */
[----:B----4-:R-:W-:Y:S02]  /*bea0*/  LEA.HI.X R3, R2, R197, R3, 0x6, P0 ;  /* 0x000000c502037211 */ /* 0x010fe400000f3403 */
[C---:B------:R-:W-:Y:S02]  /*beb0*/  @!P3 LEA R10, P1, R0.reuse, c[0x0][0x170], 0x1 ;  /* 0x00005c00000aba11 */ /* 0x040fe400078208ff */
[C---:B------:R-:W-:Y:S02]  /*bec0*/  @!P2 LEA R8, P0, R0.reuse, c[0x0][0x170], 0x1 ;  /* 0x00005c000008aa11 */ /* 0x040fe400078008ff */
[----:B------:R-:W-:-:S02]  /*bed0*/  IADD3 R2, P6, R0, UR15, RZ ;  /* 0x0000000f00027c10 */ /* 0x000fc4000ffde0ff */
[C-C-:B------:R-:W-:Y:S02]  /*bee0*/  @!P4 LEA.HI.X R15, R0.reuse, c[0x0][0x174], R3.reuse, 0x1, P5 ;  /* 0x00005d00000fca11 */ /* 0x140fe400028f0c03 */
        /* <DEDUP_REMOVED lines=40> */
[----:B------:R-:W4:Y:S04]  /*c170*/  LDSM.16.M88.4 R32, [R221+0x6400] ;  /* 0x00640000dd20783b */ /* 0x000f280000000200 */
[----:B------:R-:W4:Y:S04]  /*c180*/  LDSM.16.M88.4 R28, [R221+0x6800] ;  /* 0x00680000dd1c783b */ /* 0x000f280000000200 */
[----:B------:R-:W4:Y:S04]  /*c190*/  LDSM.16.M88.4 R24, [R221+0x6c00] ;  /* 0x006c0000dd18783b */ /* 0x000f280000000200 */
[----:B-1----:R-:W1:Y:S04]  /*c1a0*/  LDSM.16.M88.4 R12, [R224] ;  /* 0x00000000e00c783b */ /* 0x002e680000000200 */
[----:B------:R-:W-:Y:S04]  /*c1b0*/  LDSM.16.M88.4 R48, [R223+0x6c00] ;  /* 0x006c0000df30783b */ /* 0x000fe80000000200 */
[----:B------:R-:W1:Y:S04]  /*c1c0*/  LDSM.16.M88.4 R16, [R225] ;  /* 0x00000000e110783b */ /* 0x000e680000000200 */
[----:B---3--:R-:W-:Y:S04]  /*c1d0*/  LDSM.16.M88.4 R4, [R225+0x1000] ;  /* 0x00100000e104783b */ /* 0x008fe80000000200 */
[----:B------:R-:W3:Y:S04]  /*c1e0*/  LDSM.16.M88.4 R44, [R223+0x6800] ;  /* 0x00680000df2c783b */ /* 0x000ee80000000200 */
[----:B------:R-:W1:Y:S04]  /*c1f0*/  LDSM.16.M88.4 R40, [R223+0x6400] ;  /* 0x00640000df28783b */ /* 0x000e680000000200 */
[----:B------:R-:W1:Y:S01]  /*c200*/  LDSM.16.M88.4 R20, [R223+0x6000] ;  /* 0x00600000df14783b */ /* 0x000e620000000200 */
[----:B--2---:R-:W-:Y:S01]  /*c210*/  HMMA.16816.F32 R184, R8, R36, RZ ;  /* 0x0000002408b8723c */ /* 0x004fe200000018ff */
[----:B------:R-:W-:-:S02]  /*c220*/  MOV R3, R199 ;  /* 0x000000c700037202 */ /* 0x000fc40000000f00 */
[----:B------:R-:W0:Y:S05]  /*c230*/  LDGDEPBAR ;  /* 0x00000000000079af */ /* 0x000e2a0000000000 */
[C---:B----4-:R-:W-:Y:S08]  /*c240*/  HMMA.16816.F32 R176, R8.reuse, R32, RZ ;  /* 0x0000002008b0723c */ /* 0x050ff000000018ff */
[C---:B------:R-:W-:Y:S08]  /*c250*/  HMMA.16816.F32 R104, R8.reuse, R28, RZ ;  /* 0x0000001c0868723c */ /* 0x040ff000000018ff */
[C---:B------:R-:W-:Y:S08]  /*c260*/  HMMA.16816.F32 R64, R8.reuse, R24, RZ ;  /* 0x000000180840723c */ /* 0x040ff000000018ff */
[C---:B------:R-:W-:Y:S08]  /*c270*/  HMMA.16816.F32 R180, R8.reuse, R38, RZ ;  /* 0x0000002608b4723c */ /* 0x040ff000000018ff */
[C---:B------:R-:W-:Y:S08]  /*c280*/  HMMA.16816.F32 R108, R8.reuse, R34, RZ ;  /* 0x00000022086c723c */ /* 0x040ff000000018ff */
[C---:B------:R-:W-:Y:S08]  /*c290*/  HMMA.16816.F32 R100, R8.reuse, R30, RZ ;  /* 0x0000001e0864723c */ /* 0x040ff000000018ff */
[----:B------:R-:W-:Y:S08]  /*c2a0*/  HMMA.16816.F32 R60, R8, R26, RZ ;  /* 0x0000001a083c723c */ /* 0x000ff000000018ff */
[C---:B-1----:R-:W-:Y:S08]  /*c2b0*/  HMMA.16816.F32 R8, R12.reuse, R24, RZ ;  /* 0x000000180c08723c */ /* 0x042ff000000018ff */
        /* <DEDUP_REMOVED lines=72> */
[----:B------:R-:W2:Y:S01]  /*c740*/  LDSM.16.M88.4 R28, [R223+0x8400] ;  /* 0x00840000df1c783b */ /* 0x000ea20000000200 */
        /* <DEDUP_REMOVED lines=33> */
[----:B------:R-:W3:Y:S01]  /*c960*/  LDSM.16.M88.4 R32, [R221+0x8800] ;  /* 0x00880000dd20783b */ /* 0x000ee20000000200 */
        /* <DEDUP_REMOVED lines=21> */
[----:B---3--:R-:W-:Y:S01]  /*cac0*/  HMMA.16816.F32 R48, R16, R32, R44 ;  /* 0x000000201030723c */ /* 0x008fe2000000182c */
[----:B--2---:R-:W-:-:S06]  /*cad0*/  FMUL.FTZ R0, R37, c[0x0][0x2ec] ;  /* 0x0000bb0025007a20 */ /* 0x004fcc0000410000 */
[----:B------:R2:W3:Y:S02]  /*cae0*/  MUFU.TANH R177, R0 ;  /* 0x0000000000b17308 */ /* 0x0004e40000002400 */
[----:B--2---:R-:W-:-:S06]  /*caf0*/  FMUL.FTZ R0, R38, c[0x0][0x2ec] ;  /* 0x0000bb0026007a20 */ /* 0x004fcc0000410000 */
[----:B------:R2:W1:Y:S02]  /*cb00*/  MUFU.TANH R106, R0 ;  /* 0x00000000006a7308 */ /* 0x0004640000002400 */
[----:B--2---:R-:W-:Y:S01]  /*cb10*/  FMUL.FTZ R0, R39, c[0x0][0x2ec] ;  /* 0x0000bb0027007a20 */ /* 0x004fe20000410000 */
[-C--:B------:R-:W-:Y:S01]  /*cb20*/  HMMA.16816.F32 R60, R20, R42.reuse, R200 ;  /* 0x0000002a143c723c */ /* 0x080fe200000018c8 */
[----:B------:R-:W2:Y:S04]  /*cb30*/  LDSM.16.M88.4 R36, [R223+0x7c00] ;  /* 0x007c0000df24783b */ /* 0x000ea80000000200 */
[----:B------:R1:W1:Y:S03]  /*cb40*/  MUFU.TANH R176, R0 ;  /* 0x0000000000b07308 */ /* 0x0002660000002400 */
[----:B------:R-:W-:Y:S01]  /*cb50*/  HMMA.16816.F32 R44, R24, R42, R192 ;  /* 0x0000002a182c723c */ /* 0x000fe200000018c0 */
[----:B-1----:R-:W-:-:S04]  /*cb60*/  FMUL.FTZ R0, R52, c[0x0][0x2ec] ;  /* 0x0000bb0034007a20 */ /* 0x002fc80000410000 */
[----:B------:R1:W1:Y:S03]  /*cb70*/  MUFU.TANH R107, R0 ;  /* 0x00000000006b7308 */ /* 0x0002660000002400 */
[----:B------:R-:W-:Y:S01]  /*cb80*/  HMMA.16816.F32 R40, R12, R32, R56 ;  /* 0x000000200c28723c */ /* 0x000fe20000001838 */
[----:B-1----:R-:W-:-:S04]  /*cb90*/  FMUL.FTZ R0, R53, c[0x0][0x2ec] ;  /* 0x0000bb0035007a20 */ /* 0x002fc80000410000 */
[----:B------:R1:W1:Y:S02]  /*cba0*/  MUFU.TANH R111, R0 ;  /* 0x00000000006f7308 */ /* 0x0002640000002400 */
[----:B-1----:R-:W-:-:S06]  /*cbb0*/  FMUL.FTZ R0, R54, c[0x0][0x2ec] ;  /* 0x0000bb0036007a20 */ /* 0x002fcc0000410000 */
[----:B------:R1:W1:Y:S02]  /*cbc0*/  MUFU.TANH R109, R0 ;  /* 0x00000000006d7308 */ /* 0x0002640000002400 */
[----:B-1----:R-:W-:Y:S02]  /*cbd0*/  FMUL.FTZ R0, R55, c[0x0][0x2ec] ;  /* 0x0000bb0037007a20 */ /* 0x002fe40000410000 */
[----:B------:R-:W-:Y:S04]  /*cbe0*/  HMMA.16816.F32 R52, R8, R28, R48 ;  /* 0x0000001c0834723c */ /* 0x000fe80000001830 */
[----:B------:R1:W1:Y:S02]  /*cbf0*/  MUFU.TANH R110, R0 ;  /* 0x00000000006e7308 */ /* 0x0002640000002400 */
[----:B-1----:R-:W-:-:S06]  /*cc00*/  FMUL.FTZ R0, R64, c[0x0][0x2ec] ;  /* 0x0000bb0040007a20 */ /* 0x002fcc0000410000 */
[----:B------:R1:W1:Y:S01]  /*cc10*/  MUFU.TANH R108, R0 ;  /* 0x00000000006c7308 */ /* 0x0002620000002400 */
[----:B------:R-:W-:Y:S01]  /*cc20*/  HMMA.16816.F32 R60, R12, R34, R60 ;  /* 0x000000220c3c723c */ /* 0x000fe2000000183c */
[----:B-1----:R-:W-:-:S06]  /*cc30*/  FMUL.FTZ R0, R65, c[0x0][0x2ec] ;  /* 0x0000bb0041007a20 */ /* 0x002fcc0000410000 */
[----:B------:R1:W1:Y:S01]  /*cc40*/  MUFU.TANH R105, R0 ;  /* 0x0000000000697308 */ /* 0x0002620000002400 */
[----:B------:R-:W-:Y:S01]  /*cc50*/  HMMA.16816.F32 R48, R16, R34, R44 ;  /* 0x000000221030723c */ /* 0x000fe2000000182c */
[----:B------:R-:W3:Y:S07]  /*cc60*/  LDSM.16.M88.4 R32, [R221+0x8c00] ;  /* 0x008c0000dd20783b */ /* 0x000eee0000000200 */
        /* <DEDUP_REMOVED lines=20> */
[----:B------:R-:W-:Y:S01]  /*cdb0*/  ISETP.GT.AND P0, PT, R235, R3, PT ;  /* 0x00000003eb00720c */ /* 0x000fe20003f04270 */
        /* <DEDUP_REMOVED lines=8> */
[-C--:B---3--:R-:W-:Y:S08]  /*ce40*/  HMMA.16816.F32 R40, R16, R32.reuse, R44 ;  /* 0x000000201028723c */ /* 0x088ff0000000182c */
[----:B------:R-:W-:Y:S08]  /*ce50*/  HMMA.16816.F32 R44, R12, R32, R56 ;  /* 0x000000200c2c723c */ /* 0x000ff00000001838 */
[-C--:B------:R-:W-:Y:S08]  /*ce60*/  HMMA.16816.F32 R16, R16, R34.reuse, R24 ;  /* 0x000000221010723c */ /* 0x080ff00000001818 */
[----:B------:R-:W-:Y:S01]  /*ce70*/  HMMA.16816.F32 R12, R12, R34, R20 ;  /* 0x000000220c0c723c */ /* 0x000fe20000001814 */
[----:B------:R2:W3:Y:S07]  /*ce80*/  MUFU.TANH R62, R0 ;  /* 0x00000000003e7308 */ /* 0x0004ee0000002400 */
[-C--:B-1----:R-:W-:Y:S08]  /*ce90*/  HMMA.16816.F32 R24, R4, R28.reuse, R44 ;  /* 0x0000001c0418723c */ /* 0x082ff0000000182c */
[----:B------:R-:W-:Y:S01]  /*cea0*/  HMMA.16816.F32 R40, R8, R28, R40 ;  /* 0x0000001c0828723c */ /* 0x000fe20000001828 */
[----:B--2---:R-:W-:-:S04]  /*ceb0*/  FMUL.FTZ R0, R48, c[0x0][0x2ec] ;  /* 0x0000bb0030007a20 */ /* 0x004fc80000410000 */
[----:B------:R1:W2:Y:S03]  /*cec0*/  MUFU.TANH R60, R0 ;  /* 0x00000000003c7308 */ /* 0x0002a60000002400 */
[-C--:B------:R-:W-:Y:S08]  /*ced0*/  HMMA.16816.F32 R8, R8, R30.reuse, R16 ;  /* 0x0000001e0808723c */ /* 0x080ff00000001810 */
[----:B------:R-:W-:Y:S01]  /*cee0*/  HMMA.16816.F32 R4, R4, R30, R12 ;  /* 0x0000001e0404723c */ /* 0x000fe2000000180c */
[----:B-1----:R-:W-:-:S04]  /*cef0*/  FMUL.FTZ R0, R49, c[0x0][0x2ec] ;  /* 0x0000bb0031007a20 */ /* 0x002fc80000410000 */
[----:B------:R1:W1:Y:S01]  /*cf00*/  MUFU.TANH R104, R0 ;  /* 0x0000000000687308 */ /* 0x0002620000002400 */
        /* <DEDUP_REMOVED lines=16> */
[----:B-1----:R-:W-:Y:S02]  /*d010*/  FMUL.FTZ R0, R52, c[0x0][0x2ec] ;  /* 0x0000bb0034007a20 */ /* 0x002fe40000410000 */
[----:B------:R-:W-:Y:S02]  /*d020*/  FMUL.FTZ R10, R10, c[0x0][0x2ec] ;  /* 0x0000bb000a0a7a20 */ /* 0x000fe40000410000 */
[----:B------:R1:W1:Y:S01]  /*d030*/  MUFU.TANH R50, R0 ;  /* 0x0000000000327308 */ /* 0x0002620000002400 */
[----:B------:R-:W-:Y:S02]  /*d040*/  FMUL.FTZ R11, R11, c[0x0][0x2ec] ;  /* 0x0000bb000b0b7a20 */ /* 0x000fe40000410000 */
[----:B------:R-:W-:Y:S02]  /*d050*/  FMUL.FTZ R4, R4, c[0x0][0x2ec] ;  /* 0x0000bb0004047a20 */ /* 0x000fe40000410000 */
[----:B------:R-:W-:Y:S02]  /*d060*/  FMUL.FTZ R5, R5, c[0x0][0x2ec] ;  /* 0x0000bb0005057a20 */ /* 0x000fe40000410000 */
[----:B------:R-:W-:-:S02]  /*d070*/  FMUL.FTZ R6, R6, c[0x0][0x2ec] ;  /* 0x0000bb0006067a20 */ /* 0x000fc40000410000 */
[----:B------:R-:W-:Y:S01]  /*d080*/  FMUL.FTZ R7, R7, c[0x0][0x2ec] ;  /* 0x0000bb0007077a20 */ /* 0x000fe20000410000 */
[----:B------:R-:W2:Y:S01]  /*d090*/  MUFU.TANH R48, R48 ;  /* 0x0000003000307308 */ /* 0x000ea20000002400 */
[----:B-1----:R-:W-:-:S07]  /*d0a0*/  FMUL.FTZ R0, R53, c[0x0][0x2ec] ;  /* 0x0000bb0035007a20 */ /* 0x002fce0000410000 */
[----:B------:R-:W1:Y:S08]  /*d0b0*/  MUFU.TANH R55, R55 ;  /* 0x0000003700377308 */ /* 0x000e700000002400 */
[----:B------:R1:W1:Y:S08]  /*d0c0*/  MUFU.TANH R49, R0 ;  /* 0x0000000000317308 */ /* 0x0002700000002400 */
[----:B------:R1:W1:Y:S08]  /*d0d0*/  MUFU.TANH R45, R40 ;  /* 0x00000028002d7308 */ /* 0x0002700000002400 */
[----:B------:R1:W1:Y:S08]  /*d0e0*/  MUFU.TANH R47, R41 ;  /* 0x00000029002f7308 */ /* 0x0002700000002400 */
[----:B------:R1:W1:Y:S08]  /*d0f0*/  MUFU.TANH R46, R42 ;  /* 0x0000002a002e7308 */ /* 0x0002700000002400 */
[----:B------:R1:W1:Y:S08]  /*d100*/  MUFU.TANH R44, R43 ;  /* 0x0000002b002c7308 */ /* 0x0002700000002400 */
        /* <DEDUP_REMOVED lines=15> */
[----:B------:R-:W3:Y:S04]  /*d200*/  LDL.64 R198, [R1+0x30] ;  /* 0x0000300001c67983 */ /* 0x000ee80000100a00 */
[----:B------:R-:W4:Y:S01]  /*d210*/  LDL.LU R3, [R1] ;  /* 0x0000000001037983 */ /* 0x000f220000300800 */
[----:B------:R-:W-:Y:S03]  /*d220*/  BSSY B0, `(.L_x_877) ;  /* 0x0000038000007945 */ /* 0x000fe60003800000 */
[----:B------:R1:W-:Y:S04]  /*d230*/  @P4 STS [R226+0x6000], RZ ;  /* 0x006000ffe2004388 */ /* 0x0003e80000000800 */
[----:B------:R1:W-:Y:S04]  /*d240*/  @P4 STS [R226+0x6004], RZ ;  /* 0x006004ffe2004388 */ /* 0x0003e80000000800 */
[----:B------:R1:W-:Y:S02]  /*d250*/  @P4 STS.64 [R226+0x6008], RZ ;  /* 0x006008ffe2004388 */ /* 0x0003e40000000a00 */
[----:B-1--4-:R-:W-:-:S04]  /*d260*/  IADD3 R0, R3, -0x4, RZ ;  /* 0xfffffffc03007810 */ /* 0x012fc80007ffe0ff */
[----:B------:R-:W-:Y:S01]  /*d270*/  SHF.R.S32.HI R4, RZ, 0x1f, R0 ;  /* 0x0000001fff047819 */ /* 0x000fe20000011400 */
[----:B------:R-:W-:-:S04]  /*d280*/  IMAD.WIDE.U32 R2, R0, c[0x0][0x198], RZ ;  /* 0x0000660000027a25 */ /* 0x000fc800078e00ff */
[----:B------:R-:W-:-:S04]  /*d290*/  IMAD R4, R4, c[0x0][0x198], RZ ;  /* 0x0000660004047a24 */ /* 0x000fc800078e02ff */
[----:B------:R-:W-:Y:S01]  /*d2a0*/  IMAD R4, R0, c[0x0][0x19c], R4 ;  /* 0x0000670000047a24 */ /* 0x000fe200078e0204 */
[----:B--2---:R-:W-:-:S03]  /*d2b0*/  LEA R0, P0, R2, R196, 0x6 ;  /* 0x000000c402007211 */ /* 0x004fc600078030ff */
[----:B------:R-:W-:Y:S01]  /*d2c0*/  IMAD.IADD R3, R3, 0x1, R4 ;  /* 0x0000000103037824 */ /* 0x000fe200078e0204 */
[C---:B------:R-:W-:Y:S02]  /*d2d0*/  @!P4 LEA R12, P5, R0.reuse, c[0x0][0x168], 0x1 ;  /* 0x00005a00000cca11 */ /* 0x040fe400078a08ff */
[----:B------:R-:W-:Y:S02]  /*d2e0*/  @!P2 LEA R6, P1, R0, c[0x0][0x168], 0x1 ;  /* 0x00005a000006aa11 */ /* 0x000fe400078208ff */
[----:B---3--:R-:W-:Y:S02]  /*d2f0*/  LEA.HI.X R3, R2, R199, R3, 0x6, P0 ;  /* 0x000000c702037211 */ /* 0x008fe400000f3403 */
        /* <DEDUP_REMOVED lines=42> */
.L_x_878:
[----:B------:R-:W-:Y:S05]  /*d5a0*/  BSYNC B0 ;  /* 0x0000000000007941 */ /* 0x000fea0003800000 */
.L_x_877:
[----:B------:R-:W0:Y:S02]  /*d5b0*/  LDGDEPBAR ;  /* 0x00000000000079af */ /* 0x000e240000000000 */
.L_x_876:
[----:B-1234-:R-:W1:Y:S01]  /*d5c0*/  S2R R0, SR_TID.X ;  /* 0x0000000000007919 */ /* 0x01ee620000002100 */
[----:B------:R-:W-:Y:S02]  /*d5d0*/  IMAD.MOV.U32 R57, RZ, RZ, R243 ;  /* 0x000000ffff397224 */ /* 0x000fe400078e00f3 */
[----:B------:R-:W-:Y:S02]  /*d5e0*/  IMAD.MOV.U32 R203, RZ, RZ, R242 ;  /* 0x000000ffffcb7224 */ /* 0x000fe400078e00f2 */
[----:B------:R-:W-:Y:S02]  /*d5f0*/  IMAD.MOV.U32 R58, RZ, RZ, R252 ;  /* 0x000000ffff3a7224 */ /* 0x000fe400078e00fc */
[----:B-1----:R-:W-:-:S05]  /*d600*/  IMAD.SHL.U32 R0, R0, 0x2, RZ ;  /* 0x0000000200007824 */ /* 0x002fca00078e00ff */
[----:B------:R-:W-:-:S05]  /*d610*/  LOP3.LUT R0, R0, 0x6, RZ, 0xc0, !PT ;  /* 0x0000000600007812 */ /* 0x000fca00078ec0ff */
[----:B------:R-:W-:-:S05]  /*d620*/  IMAD R0, R235, 0x40, R0 ;  /* 0x00000040eb007824 */ /* 0x000fca00078e0200 */
[C---:B------:R-:W-:Y:S02]  /*d630*/  ISETP.GE.AND P3, PT, R0.reuse, R234, PT ;  /* 0x000000ea0000720c */ /* 0x040fe40003f66270 */
[C---:B------:R-:W-:Y:S02]  /*d640*/  IADD3 R2, R0.reuse, 0x1, RZ ;  /* 0x0000000100027810 */ /* 0x040fe40007ffe0ff */
        /* <DEDUP_REMOVED lines=90> */
[----:B------:R-:W-:Y:S02]  /*dbf0*/  ISETP.LT.OR P1, PT, R3, R229, P1 ;  /* 0x000000e50300720c */ /* 0x000fe40000f21670 */
        /* <DEDUP_REMOVED lines=27> */
[----:B------:R-:W-:Y:S01]  /*ddb0*/  FSEL R248, R66, -INF , !P0 ;  /* 0xff80000042f87808 */ /* 0x000fe20004000000 */
[----:B------:R-:W-:Y:S01]  /*ddc0*/  IMAD.MOV.U32 R66, RZ, RZ, R241 ;  /* 0x000000ffff427224 */ /* 0x000fe200078e00f1 */
        /* <DEDUP_REMOVED lines=31> */
[----:B------:R-:W-:Y:S02]  /*dfc0*/  ISETP.LT.OR P2, PT, R2, R228, P2 ;  /* 0x000000e40200720c */ /* 0x000fe40001741670 */
        /* <DEDUP_REMOVED lines=22> */
[-C--:B------:R-:W-:Y:S02]  /*e130*/  ISETP.GE.AND P1, PT, R2, R232.reuse, PT ;  /* 0x000000e80200720c */ /* 0x080fe40003f26270 */
[----:B------:R-:W-:Y:S02]  /*e140*/  FMNMX.FTZ R103, R190, R103, !PT ;  /* 0x00000067be677209 */ /* 0x000fe40007810000 */
[----:B------:R-:W-:Y:S02]  /*e150*/  FSEL R61, R23, -INF , !P2 ;  /* 0xff800000173d7808 */ /* 0x000fe40005000000 */
[----:B------:R-:W-:Y:S02]  /*e160*/  FMNMX.FTZ R5, R42, R5, !PT ;  /* 0x000000052a057209 */ /* 0x000fe40007810000 */
[----:B------:R-:W-:-:S02]  /*e170*/  ISETP.GE.AND P2, PT, R0, R232, PT ;  /* 0x000000e80000720c */ /* 0x000fc40003f46270 */
[-C--:B------:R-:W-:Y:S02]  /*e180*/  ISETP.LT.OR P1, PT, R2, R228.reuse, P1 ;  /* 0x000000e40200720c */ /* 0x080fe40000f21670 */
[----:B------:R-:W-:Y:S02]  /*e190*/  FMNMX.FTZ R103, R30, R103, !PT ;  /* 0x000000671e677209 */ /* 0x000fe40007810000 */
[----:B------:R-:W-:Y:S02]  /*e1a0*/  FMNMX.FTZ R5, R43, R5, !PT ;  /* 0x000000052b057209 */ /* 0x000fe40007810000 */
[----:B------:R-:W-:Y:S02]  /*e1b0*/  ISETP.LT.OR P2, PT, R0, R228, P2 ;  /* 0x000000e40000720c */ /* 0x000fe40001741670 */
[----:B------:R-:W-:Y:S02]  /*e1c0*/  FSEL R212, R17, -INF , !P1 ;  /* 0xff80000011d47808 */ /* 0x000fe40004800000 */
[----:B------:R-:W-:-:S02]  /*e1d0*/  FMNMX.FTZ R103, R61, R103, !PT ;  /* 0x000000673d677209 */ /* 0x000fc40007810000 */
[----:B------:R-:W-:Y:S01]  /*e1e0*/  FSEL R213, R55, -INF , !P0 ;  /* 0xff80000037d57808 */ /* 0x000fe20004000000 */
[----:B------:R-:W-:Y:S01]  /*e1f0*/  IMAD.MOV.U32 R55, RZ, RZ, R30 ;  /* 0x000000ffff377224 */ /* 0x000fe200078e001e */
        /* <DEDUP_REMOVED lines=41> */
[----:B-1----:R-:W-:Y:S02]  /*e490*/  FMNMX.FTZ R103, R103, R5, !PT ;  /* 0x0000000567677209 */ /* 0x002fe40007810000 */
[----:B------:R-:W-:-:S02]  /*e4a0*/  FMNMX.FTZ R4, R106, R4, !PT ;  /* 0x000000046a047209 */ /* 0x000fc40007810000 */
[----:B------:R-:W-:Y:S01]  /*e4b0*/  FSEL R242, R101, -INF , !P4 ;  /* 0xff80000065f27808 */ /* 0x000fe20006000000 */
[----:B------:R-:W1:Y:S01]  /*e4c0*/  SHFL.BFLY PT, R6, R103, 0x1, 0x1f ;  /* 0x0c201f0067067f89 */ /* 0x000e6200000e0000 */
        /* <DEDUP_REMOVED lines=13> */
[----:B------:R-:W-:Y:S02]  /*e5a0*/  FMNMX.FTZ R3, R243, R3, !PT ;  /* 0x00000003f3037209 */ /* 0x000fe40007810000 */
[----:B------:R-:W-:Y:S01]  /*e5b0*/  FSEL R241, R51, -INF , !P3 ;  /* 0xff80000033f17808 */ /* 0x000fe20005800000 */
[----:B------:R-:W2:Y:S01]  /*e5c0*/  SHFL.BFLY PT, R5, R102, 0x2, 0x1f ;  /* 0x0c401f0066057f89 */ /* 0x000ea200000e0000 */
[----:B------:R-:W-:Y:S02]  /*e5d0*/  FSEL R208, R45, -INF , !P5 ;  /* 0xff8000002dd07808 */ /* 0x000fe40006800000 */
        /* <DEDUP_REMOVED lines=8> */
[----:B------:R-:W-:-:S02]  /*e660*/  FMNMX.FTZ R2, R245, R3, !PT ;  /* 0x00000003f5027209 */ /* 0x000fc40007810000 */
[----:B------:R-:W-:Y:S02]  /*e670*/  FMNMX.FTZ R0, R249, R0, !PT ;  /* 0x00000000f9007209 */ /* 0x000fe40007810000 */
[----:B------:R-:W-:Y:S02]  /*e680*/  FMNMX.FTZ R2, R218, R2, !PT ;  /* 0x00000002da027209 */ /* 0x000fe40007810000 */
[----:B------:R-:W-:Y:S02]  /*e690*/  FMNMX.FTZ R0, R242, R0, !PT ;  /* 0x00000000f2007209 */ /* 0x000fe40007810000 */
[----:B------:R-:W-:Y:S02]  /*e6a0*/  FSEL R236, R47, -INF , !P1 ;  /* 0xff8000002fec7808 */ /* 0x000fe40004800000 */
[----:B------:R-:W-:Y:S02]  /*e6b0*/  FMNMX.FTZ R2, R208, R2, !PT ;  /* 0x00000002d0027209 */ /* 0x000fe40007810000 */
[----:B-1----:R-:W-:-:S02]  /*e6c0*/  FMNMX.FTZ R103, R103, R6, !PT ;  /* 0x0000000667677209 */ /* 0x002fc40007810000 */
[----:B------:R-:W-:Y:S02]  /*e6d0*/  FSEL R216, R46, -INF , !P2 ;  /* 0xff8000002ed87808 */ /* 0x000fe40005000000 */
[----:B------:R-:W-:Y:S02]  /*e6e0*/  FMNMX.FTZ R0, R241, R0, !PT ;  /* 0x00000000f1007209 */ /* 0x000fe40007810000 */
[----:B------:R-:W-:Y:S02]  /*e6f0*/  FSEL R59, R28, -INF , !P4 ;  /* 0xff8000001c3b7808 */ /* 0x000fe40006000000 */
[----:B------:R-:W-:Y:S01]  /*e700*/  FMNMX.FTZ R3, R236, R2, !PT ;  /* 0x00000002ec037209 */ /* 0x000fe20007810000 */
[----:B------:R-:W-:Y:S01]  /*e710*/  FMUL.FTZ R2, R103, c[0x0][0x23c] ;  /* 0x00008f0067027a20 */ /* 0x000fe20000410000 */
[----:B------:R-:W-:Y:S02]  /*e720*/  FSEL R44, R44, -INF , !P0 ;  /* 0xff8000002c2c7808 */ /* 0x000fe40004000000 */
[----:B------:R-:W-:-:S02]  /*e730*/  FMNMX.FTZ R0, R216, R0, !PT ;  /* 0x00000000d8007209 */ /* 0x000fc40007810000 */
[----:B------:R-:W-:Y:S02]  /*e740*/  FSETP.NEU.FTZ.AND P0, PT, R103, -INF , PT ;  /* 0xff8000006700780b */ /* 0x000fe40003f1d000 */
[----:B------:R-:W-:Y:S02]  /*e750*/  FSEL R209, R26, -INF , !P3 ;  /* 0xff8000001ad17808 */ /* 0x000fe40005800000 */
[----:B------:R-:W-:Y:S02]  /*e760*/  FMNMX.FTZ R3, R59, R3, !PT ;  /* 0x000000033b037209 */ /* 0x000fe40007810000 */
[----:B------:R-:W-:Y:S02]  /*e770*/  FSEL R63, R27, -INF , !P6 ;  /* 0xff8000001b3f7808 */ /* 0x000fe40007000000 */
[----:B------:R-:W-:Y:S01]  /*e780*/  FMNMX.FTZ R0, R44, R0, !PT ;  /* 0x000000002c007209 */ /* 0x000fe20007810000 */
[----:B------:R-:W-:Y:S01]  /*e790*/  LDSM.16.MT88.4 R24, [R222+0x9000] ;  /* 0x00900000de18783b */ /* 0x000fe20000004200 */
[----:B------:R-:W-:-:S02]  /*e7a0*/  FSEL R2, R2, RZ, P0 ;  /* 0x000000ff02027208 */ /* 0x000fc40000000000 */
[----:B------:R-:W-:Y:S02]  /*e7b0*/  FMNMX.FTZ R3, R209, R3, !PT ;  /* 0x00000003d1037209 */ /* 0x000fe40007810000 */
        /* <DEDUP_REMOVED lines=8> */
[----:B------:R-:W4:Y:S01]  /*e840*/  SHFL.BFLY PT, R6, R4, 0x2, 0x1f ;  /* 0x0c401f0004067f89 */ /* 0x000f2200000e0000 */
[----:B--2---:R-:W-:-:S04]  /*e850*/  FFMA.FTZ R0, R8, c[0x0][0x23c], -R2 ;  /* 0x00008f0008007a23 */ /* 0x004fc80000010802 */
[----:B------:R2:W-:Y:S01]  /*e860*/  MUFU.EX2 R31, R0 ;  /* 0x00000000001f7308 */ /* 0x0005e20000000800 */
        /* <DEDUP_REMOVED lines=20> */
[----:B--2---:R-:W-:Y:S01]  /*e9b0*/  FMNMX.FTZ R105, R4, R7, !PT ;  /* 0x0000000704697209 */ /* 0x004fe20007810000 */
[----:B---3--:R-:W-:Y:S02]  /*e9c0*/  FMUL.FTZ R76, R76, R101 ;  /* 0x000000654c4c7220 */ /* 0x008fe40000410000 */
[----:B------:R-:W-:-:S02]  /*e9d0*/  FFMA.FTZ R9, R15, c[0x0][0x23c], -R8 ;  /* 0x00008f000f097a23 */ /* 0x000fc40000010808 */
[----:B------:R-:W-:Y:S02]  /*e9e0*/  FMUL.FTZ R3, R105, c[0x0][0x23c] ;  /* 0x00008f0069037a20 */ /* 0x000fe40000410000 */
[----:B------:R-:W-:Y:S02]  /*e9f0*/  FMUL.FTZ R77, R77, R101 ;  /* 0x000000654d4d7220 */ /* 0x000fe40000410000 */
[----:B-1----:R-:W-:Y:S01]  /*ea00*/  FFMA.FTZ R5, R10, c[0x0][0x23c], -R0 ;  /* 0x00008f000a057a23 */ /* 0x002fe20000010800 */
[----:B----4-:R-:W-:Y:S01]  /*ea10*/  F2FP.PACK_AB R6, R62, R219 ;  /* 0x000000db3e06723e */ /* 0x010fe200000000ff */
[----:B------:R1:W2:Y:S01]  /*ea20*/  MUFU.EX2 R10, R9 ;  /* 0x00000009000a7308 */ /* 0x0002a20000000800 */
[-C--:B------:R-:W-:Y:S02]  /*ea30*/  FMUL.FTZ R92, R92, R101.reuse ;  /* 0x000000655c5c7220 */ /* 0x080fe40000410000 */
[-C--:B------:R-:W-:Y:S02]  /*ea40*/  FMUL.FTZ R93, R93, R101.reuse ;  /* 0x000000655d5d7220 */ /* 0x080fe40000410000 */
[----:B------:R-:W-:-:S02]  /*ea50*/  FMUL.FTZ R116, R116, R101 ;  /* 0x0000006574747220 */ /* 0x000fc40000410000 */
[-C--:B------:R-:W-:Y:S01]  /*ea60*/  FMUL.FTZ R117, R117, R101.reuse ;  /* 0x0000006575757220 */ /* 0x080fe20000410000 */
[----:B------:R3:W-:Y:S01]  /*ea70*/  MUFU.EX2 R67, R5 ;  /* 0x0000000500437308 */ /* 0x0007e20000000800 */
[-C--:B------:R-:W-:Y:S02]  /*ea80*/  FMUL.FTZ R120, R120, R101.reuse ;  /* 0x0000006578787220 */ /* 0x080fe40000410000 */
[-C--:B------:R-:W-:Y:S02]  /*ea90*/  FMUL.FTZ R121, R121, R101.reuse ;  /* 0x0000006579797220 */ /* 0x080fe40000410000 */
[-C--:B------:R-:W-:Y:S02]  /*eaa0*/  FMUL.FTZ R132, R132, R101.reuse ;  /* 0x0000006584847220 */ /* 0x080fe40000410000 */
[----:B------:R-:W-:Y:S02]  /*eab0*/  FMUL.FTZ R133, R133, R101 ;  /* 0x0000006585857220 */ /* 0x000fe40000410000 */
[----:B-1----:R-:W-:-:S02]  /*eac0*/  FFMA.FTZ R9, R16, c[0x0][0x23c], -R8 ;  /* 0x00008f0010097a23 */ /* 0x002fc40000010808 */
[-C--:B------:R-:W-:Y:S02]  /*ead0*/  FMUL.FTZ R164, R164, R101.reuse ;  /* 0x00000065a4a47220 */ /* 0x080fe40000410000 */
[----:B------:R1:W-:Y:S01]  /*eae0*/  MUFU.EX2 R252, R9 ;  /* 0x0000000900fc7308 */ /* 0x0003e20000000800 */
[-C--:B------:R-:W-:Y:S02]  /*eaf0*/  FMUL.FTZ R165, R165, R101.reuse ;  /* 0x00000065a5a57220 */ /* 0x080fe40000410000 */
[----:B---3--:R-:W-:Y:S02]  /*eb00*/  FFMA.FTZ R5, R12, c[0x0][0x23c], -R0 ;  /* 0x00008f000c057a23 */ /* 0x008fe40000010800 */
[-C--:B------:R-:W-:Y:S02]  /*eb10*/  FMUL.FTZ R168, R168, R101.reuse ;  /* 0x00000065a8a87220 */ /* 0x080fe40000410000 */
[-C--:B------:R-:W-:Y:S01]  /*eb20*/  FMUL.FTZ R169, R169, R101.reuse ;  /* 0x00000065a9a97220 */ /* 0x080fe20000410000 */
[----:B------:R3:W-:Y:S01]  /*eb30*/  MUFU.EX2 R202, R5 ;  /* 0x0000000500ca7308 */ /* 0x0007e20000000800 */
[----:B------:R-:W-:-:S02]  /*eb40*/  FMUL.FTZ R136, R136, R101 ;  /* 0x0000006588887220 */ /* 0x000fc40000410000 */
[-C--:B------:R-:W-:Y:S02]  /*eb50*/  FMUL.FTZ R137, R137, R101.reuse ;  /* 0x0000006589897220 */ /* 0x080fe40000410000 */
[-C--:B------:R-:W-:Y:S02]  /*eb60*/  FMUL.FTZ R148, R148, R101.reuse ;  /* 0x0000006594947220 */ /* 0x080fe40000410000 */
[-C--:B------:R-:W-:Y:S02]  /*eb70*/  FMUL.FTZ R149, R149, R101.reuse ;  /* 0x0000006595957220 */ /* 0x080fe40000410000 */
[----:B-1----:R-:W-:Y:S02]  /*eb80*/  FFMA.FTZ R9, R18, c[0x0][0x23c], -R8 ;  /* 0x00008f0012097a23 */ /* 0x002fe40000010808 */
[----:B--2---:R-:W-:Y:S02]  /*eb90*/  IMAD.MOV.U32 R18, RZ, RZ, R10 ;  /* 0x000000ffff127224 */ /* 0x004fe400078e000a */
[----:B------:R1:W-:Y:S01]  /*eba0*/  MUFU.EX2 R251, R9 ;  /* 0x0000000900fb7308 */ /* 0x0003e20000000800 */
[----:B------:R-:W-:-:S02]  /*ebb0*/  FMUL.FTZ R152, R152, R101 ;  /* 0x0000006598987220 */ /* 0x000fc40000410000 */
[----:B---3--:R-:W-:Y:S02]  /*ebc0*/  FFMA.FTZ R5, R13, c[0x0][0x23c], -R0 ;  /* 0x00008f000d057a23 */ /* 0x008fe40000010800 */
[-C--:B------:R-:W-:Y:S02]  /*ebd0*/  FMUL.FTZ R153, R153, R101.reuse ;  /* 0x0000006599997220 */ /* 0x080fe40000410000 */
[-C--:B------:R-:W-:Y:S01]  /*ebe0*/  FMUL.FTZ R72, R72, R101.reuse ;  /* 0x0000006548487220 */ /* 0x080fe20000410000 */
[----:B------:R2:W-:Y:S01]  /*ebf0*/  MUFU.EX2 R60, R5 ;  /* 0x00000005003c7308 */ /* 0x0005e20000000800 */
[-C--:B------:R-:W-:Y:S02]  /*ec00*/  FMUL.FTZ R73, R73, R101.reuse ;  /* 0x0000006549497220 */ /* 0x080fe40000410000 */
[-C--:B------:R-:W-:Y:S02]  /*ec10*/  FMUL.FTZ R88, R88, R101.reuse ;  /* 0x0000006558587220 */ /* 0x080fe40000410000 */
[----:B------:R-:W-:-:S02]  /*ec20*/  FMUL.FTZ R89, R89, R101 ;  /* 0x0000006559597220 */ /* 0x000fc40000410000 */
[----:B-1----:R-:W-:Y:S02]  /*ec30*/  FFMA.FTZ R9, R32, c[0x0][0x23c], -R8 ;  /* 0x00008f0020097a23 */ /* 0x002fe40000010808 */
[----:B------:R-:W-:Y:S02]  /*ec40*/  IMAD.MOV.U32 R32, RZ, RZ, R61 ;  /* 0x000000ffff207224 */ /* 0x000fe400078e003d */
[----:B------:R-:W-:Y:S01]  /*ec50*/  MUFU.EX2 R250, R9 ;  /* 0x0000000900fa7308 */ /* 0x000fe20000000800 */
[----:B--2---:R-:W-:Y:S02]  /*ec60*/  FFMA.FTZ R5, R14, c[0x0][0x23c], -R0 ;  /* 0x00008f000e057a23 */ /* 0x004fe40000010800 */
[----:B------:R-:W1:Y:S05]  /*ec70*/  LDSM.16.MT88.4 R12, [R222+0xb000] ;  /* 0x00b00000de0c783b */ /* 0x000e6a0000004200 */
[----:B------:R2:W3:Y:S02]  /*ec80*/  MUFU.EX2 R201, R5 ;  /* 0x0000000500c97308 */ /* 0x0004e40000000800 */
[----:B--2---:R-:W-:-:S02]  /*ec90*/  FSEL R5, R102, RZ, P1 ;  /* 0x000000ff66057208 */ /* 0x004fc40000800000 */
[----:B---3--:R-:W-:-:S03]  /*eca0*/  F2FP.PACK_AB R7, R201, R60 ;  /* 0x0000003cc907723e */ /* 0x008fc600000000ff */
[----:B------:R-:W-:Y:S01]  /*ecb0*/  FADD.FTZ R5, R238, -R5 ;  /* 0x80000005ee057221 */ /* 0x000fe20000010000 */
[----:B------:R-:W-:Y:S02]  /*ecc0*/  MOV R238, R44 ;  /* 0x0000002c00ee7202 */ /* 0x000fe40000000f00 */
[----:B------:R-:W2:Y:S01]  /*ecd0*/  LDSM.16.MT88.4 R44, [R222+0xa000] ;  /* 0x00a00000de2c783b */ /* 0x000ea20000004200 */
[----:B------:R-:W-:-:S04]  /*ece0*/  FMUL.FTZ R5, R5, c[0x0][0x23c] ;  /* 0x00008f0005057a20 */ /* 0x000fc80000410000 */
[----:B------:R3:W4:Y:S02]  /*ecf0*/  MUFU.EX2 R100, R5 ;  /* 0x0000000500647308 */ /* 0x0007240000000800 */
[----:B---3--:R-:W-:Y:S01]  /*ed00*/  FSEL R5, R104, RZ, P0 ;  /* 0x000000ff68057208 */ /* 0x008fe20000000000 */
[-C--:B----4-:R-:W-:Y:S01]  /*ed10*/  FMUL.FTZ R78, R78, R100.reuse ;  /* 0x000000644e4e7220 */ /* 0x090fe20000410000 */
[----:B------:R-:W-:Y:S01]  /*ed20*/  FSETP.NEU.FTZ.AND P0, PT, R105, -INF , PT ;  /* 0xff8000006900780b */ /* 0x000fe20003f1d000 */
[----:B------:R-:W-:Y:S02]  /*ed30*/  FMUL.FTZ R79, R79, R100 ;  /* 0x000000644f4f7220 */ /* 0x000fe40000410000 */
[----:B------:R-:W-:Y:S01]  /*ed40*/  FADD.FTZ R17, R237, -R5 ;  /* 0x80000005ed117221 */ /* 0x000fe20000010000 */
[----:B------:R-:W-:Y:S01]  /*ed50*/  FSEL R10, R105, RZ, P0 ;  /* 0x000000ff690a7208 */ /* 0x000fe20000000000 */
[----:B------:R-:W-:Y:S01]  /*ed60*/  IMAD.MOV.U32 R237, RZ, RZ, R31 ;  /* 0x000000ffffed7224 */ /* 0x000fe200078e001f */
[----:B------:R-:W-:Y:S01]  /*ed70*/  FSEL R3, R3, RZ, P0 ;  /* 0x000000ff03037208 */ /* 0x000fe20000000000 */
[----:B------:R-:W3:Y:S01]  /*ed80*/  LDSM.16.MT88.4 R28, [R220+0xa000] ;  /* 0x00a00000dc1c783b */ /* 0x000ee20000004200 */
[----:B------:R-:W-:Y:S01]  /*ed90*/  F2FP.PACK_AB R5, R202, R67 ;  /* 0x00000043ca05723e */ /* 0x000fe200000000ff */
[----:B------:R-:W-:Y:S01]  /*eda0*/  FADD.FTZ R16, R240, -R10 ;  /* 0x8000000af0107221 */ /* 0x000fe20000010000 */
[----:B------:R-:W-:Y:S01]  /*edb0*/  F2FP.PACK_AB R4, R237, R64 ;  /* 0x00000040ed04723e */ /* 0x000fe200000000ff */
[--C-:B------:R-:W-:Y:S01]  /*edc0*/  FFMA.FTZ R11, R34, c[0x0][0x23c], -R3.reuse ;  /* 0x00008f00220b7a23 */ /* 0x100fe20000010803 */
[----:B------:R-:W-:Y:S01]  /*edd0*/  MOV R34, R60 ;  /* 0x0000003c00227202 */ /* 0x000fe20000000f00 */
[----:B------:R-:W-:-:S02]  /*ede0*/  FFMA.FTZ R10, R35, c[0x0][0x23c], -R3 ;  /* 0x00008f00230a7a23 */ /* 0x000fc40000010803 */
[----:B------:R-:W-:Y:S01]  /*edf0*/  FFMA.FTZ R9, R33, c[0x0][0x23c], -R3 ;  /* 0x00008f0021097a23 */ /* 0x000fe20000010803 */
[----:B------:R4:W-:Y:S01]  /*ee00*/  MUFU.EX2 R246, R11 ;  /* 0x0000000b00f67308 */ /* 0x0009e20000000800 */
[-C--:B------:R-:W-:Y:S01]  /*ee10*/  FMUL.FTZ R94, R94, R100.reuse ;  /* 0x000000645e5e7220 */ /* 0x080fe20000410000 */
[C---:B------:R-:W-:Y:S01]  /*ee20*/  HMMA.16816.F32 R108, R4.reuse, R50, R76 ;  /* 0x00000032046c723c */ /* 0x040fe2000000184c */
[-C--:B------:R-:W-:Y:S02]  /*ee30*/  FMUL.FTZ R95, R95, R100.reuse ;  /* 0x000000645f5f7220 */ /* 0x080fe40000410000 */
[----:B------:R-:W-:Y:S02]  /*ee40*/  IMAD.MOV.U32 R35, RZ, RZ, R238 ;  /* 0x000000ffff237224 */ /* 0x000fe400078e00ee */
[-C--:B------:R-:W-:Y:S01]  /*ee50*/  FMUL.FTZ R118, R118, R100.reuse ;  /* 0x0000006476767220 */ /* 0x080fe20000410000 */
[----:B------:R5:W-:Y:S01]  /*ee60*/  MUFU.EX2 R240, R10 ;  /* 0x0000000a00f07308 */ /* 0x000be20000000800 */
[-C--:B------:R-:W-:Y:S01]  /*ee70*/  FMUL.FTZ R119, R119, R100.reuse ;  /* 0x0000006477777220 */ /* 0x080fe20000410000 */
[----:B-1----:R-:W-:Y:S01]  /*ee80*/  HMMA.16816.F32 R76, R4, R14, R92 ;  /* 0x0000000e044c723c */ /* 0x002fe2000000185c */
[----:B------:R-:W-:-:S02]  /*ee90*/  FMUL.FTZ R122, R122, R100 ;  /* 0x000000647a7a7220 */ /* 0x000fc40000410000 */
[-C--:B------:R-:W-:Y:S02]  /*eea0*/  FMUL.FTZ R123, R123, R100.reuse ;  /* 0x000000647b7b7220 */ /* 0x080fe40000410000 */
[-C--:B------:R-:W-:Y:S01]  /*eeb0*/  FMUL.FTZ R134, R134, R100.reuse ;  /* 0x0000006486867220 */ /* 0x080fe20000410000 */
[----:B------:R1:W-:Y:S01]  /*eec0*/  MUFU.EX2 R247, R9 ;  /* 0x0000000900f77308 */ /* 0x0003e20000000800 */
[----:B----4-:R-:W-:Y:S01]  /*eed0*/  FMUL.FTZ R11, R17, c[0x0][0x23c] ;  /* 0x00008f00110b7a20 */ /* 0x010fe20000410000 */
[C---:B------:R-:W-:Y:S01]  /*eee0*/  HMMA.16816.F32 R204, R4.reuse, R20, R116 ;  /* 0x0000001404cc723c */ /* 0x040fe20000001874 */
[-C--:B------:R-:W-:Y:S02]  /*eef0*/  FMUL.FTZ R135, R135, R100.reuse ;  /* 0x0000006487877220 */ /* 0x080fe40000410000 */
[-C--:B------:R-:W-:Y:S02]  /*ef00*/  FMUL.FTZ R166, R166, R100.reuse ;  /* 0x00000064a6a67220 */ /* 0x080fe40000410000 */
[-C--:B------:R-:W-:Y:S01]  /*ef10*/  FMUL.FTZ R167, R167, R100.reuse ;  /* 0x00000064a7a77220 */ /* 0x080fe20000410000 */
[----:B------:R-:W4:Y:S01]  /*ef20*/  MUFU.EX2 R11, R11 ;  /* 0x0000000b000b7308 */ /* 0x000f220000000800 */
[----:B-----5:R-:W-:Y:S01]  /*ef30*/  FMUL.FTZ R10, R16, c[0x0][0x23c] ;  /* 0x00008f00100a7a20 */ /* 0x020fe20000410000 */
[----:B------:R-:W-:Y:S01]  /*ef40*/  HMMA.16816.F32 R196, R4, R22, R120 ;  /* 0x0000001604c4723c */ /* 0x000fe20000001878 */
[----:B------:R-:W-:-:S02]  /*ef50*/  FMUL.FTZ R170, R170, R100 ;  /* 0x00000064aaaa7220 */ /* 0x000fc40000410000 */
[-C--:B------:R-:W-:Y:S02]  /*ef60*/  FMUL.FTZ R171, R171, R100.reuse ;  /* 0x00000064abab7220 */ /* 0x080fe40000410000 */
[-C--:B------:R-:W-:Y:S01]  /*ef70*/  FMUL.FTZ R138, R138, R100.reuse ;  /* 0x000000648a8a7220 */ /* 0x080fe20000410000 */
[----:B------:R-:W5:Y:S01]  /*ef80*/  MUFU.EX2 R10, R10 ;  /* 0x0000000a000a7308 */ /* 0x000f620000000800 */
[----:B-1----:R-:W-:Y:S01]  /*ef90*/  FFMA.FTZ R9, R36, c[0x0][0x23c], -R3 ;  /* 0x00008f0024097a23 */ /* 0x002fe20000010803 */
[C---:B------:R-:W-:Y:S01]  /*efa0*/  HMMA.16816.F32 R192, R4.reuse, R24, R132 ;  /* 0x0000001804c0723c */ /* 0x040fe20000001884 */
[-C--:B------:R-:W-:Y:S02]  /*efb0*/  FMUL.FTZ R139, R139, R100.reuse ;  /* 0x000000648b8b7220 */ /* 0x080fe40000410000 */
[-C--:B------:R-:W-:Y:S02]  /*efc0*/  FMUL.FTZ R150, R150, R100.reuse ;  /* 0x0000006496967220 */ /* 0x080fe40000410000 */
[-C--:B------:R-:W-:Y:S01]  /*efd0*/  FMUL.FTZ R151, R151, R100.reuse ;  /* 0x0000006497977220 */ /* 0x080fe20000410000 */
[----:B------:R1:W1:Y:S01]  /*efe0*/  MUFU.EX2 R239, R9 ;  /* 0x0000000900ef7308 */ /* 0x0002620000000800 */
[-C--:B------:R-:W-:Y:S01]  /*eff0*/  FMUL.FTZ R154, R154, R100.reuse ;  /* 0x000000649a9a7220 */ /* 0x080fe20000410000 */
[----:B--2---:R-:W-:Y:S01]  /*f000*/  HMMA.16816.F32 R120, R4, R44, R164 ;  /* 0x0000002c0478723c */ /* 0x004fe200000018a4 */
[----:B------:R-:W-:-:S02]  /*f010*/  FMUL.FTZ R155, R155, R100 ;  /* 0x000000649b9b7220 */ /* 0x000fc40000410000 */
[-C--:B------:R-:W-:Y:S02]  /*f020*/  FMUL.FTZ R74, R74, R100.reuse ;  /* 0x000000644a4a7220 */ /* 0x080fe40000410000 */
[-C--:B------:R-:W-:Y:S02]  /*f030*/  FMUL.FTZ R75, R75, R100.reuse ;  /* 0x000000644b4b7220 */ /* 0x080fe40000410000 */
[-C--:B------:R-:W-:Y:S01]  /*f040*/  FMUL.FTZ R90, R90, R100.reuse ;  /* 0x000000645a5a7220 */ /* 0x080fe20000410000 */
[C---:B------:R-:W-:Y:S01]  /*f050*/  HMMA.16816.F32 R116, R4.reuse, R46, R168 ;  /* 0x0000002e0474723c */ /* 0x040fe200000018a8 */
[----:B------:R-:W-:Y:S02]  /*f060*/  FMUL.FTZ R91, R91, R100 ;  /* 0x000000645b5b7220 */ /* 0x000fe40000410000 */
[----:B------:R-:W-:Y:S02]  /*f070*/  IMAD.MOV.U32 R36, RZ, RZ, R237 ;  /* 0x000000ffff247224 */ /* 0x000fe400078e00ed */
[----:B------:R-:W-:Y:S01]  /*f080*/  IMAD.MOV.U32 R93, RZ, RZ, R18 ;  /* 0x000000ffff5d7224 */ /* 0x000fe200078e0012 */
[----:B------:R-:W-:Y:S01]  /*f090*/  MOV R18, R64 ;  /* 0x0000004000127202 */ /* 0x000fe20000000f00 */
[----:B-1----:R-:W-:Y:S01]  /*f0a0*/  FFMA.FTZ R9, R37, c[0x0][0x23c], -R8 ;  /* 0x00008f0025097a23 */ /* 0x002fe20000010808 */
[----:B------:R-:W-:Y:S01]  /*f0b0*/  HMMA.16816.F32 R132, R4, R26, R136 ;  /* 0x0000001a0484723c */ /* 0x000fe20000001888 */
[----:B------:R-:W-:-:S02]  /*f0c0*/  IMAD.MOV.U32 R17, RZ, RZ, R236 ;  /* 0x000000ffff117224 */ /* 0x000fc400078e00ec */
[----:B------:R1:W-:Y:S01]  /*f0d0*/  MUFU.EX2 R238, R9 ;  /* 0x0000000900ee7308 */ /* 0x0003e20000000800 */
[-C--:B----4-:R-:W-:Y:S02]  /*f0e0*/  FMUL.FTZ R112, R112, R11.reuse ;  /* 0x0000000b70707220 */ /* 0x090fe40000410000 */
[----:B------:R-:W-:Y:S02]  /*f0f0*/  FMUL.FTZ R113, R113, R11 ;  /* 0x0000000b71717220 */ /* 0x000fe40000410000 */
[----:B---3--:R-:W-:Y:S01]  /*f100*/  HMMA.16816.F32 R184, R4, R28, R148 ;  /* 0x0000001c04b8723c */ /* 0x008fe20000001894 */
[-C--:B-----5:R-:W-:Y:S02]  /*f110*/  FMUL.FTZ R114, R114, R10.reuse ;  /* 0x0000000a72727220 */ /* 0x0a0fe40000410000 */
[----:B------:R-:W-:Y:S02]  /*f120*/  FMUL.FTZ R115, R115, R10 ;  /* 0x0000000a73737220 */ /* 0x000fe40000410000 */
[----:B------:R-:W-:-:S02]  /*f130*/  IMAD.MOV.U32 R95, RZ, RZ, R216 ;  /* 0x000000ffff5f7224 */ /* 0x000fc400078e00d8 */
[----:B------:R-:W-:Y:S01]  /*f140*/  IMAD.MOV.U32 R16, RZ, RZ, R219 ;  /* 0x000000ffff107224 */ /* 0x000fe200078e00db */
[C---:B------:R-:W-:Y:S01]  /*f150*/  HMMA.16816.F32 R176, R4.reuse, R30, R152 ;  /* 0x0000001e04b0723c */ /* 0x040fe20000001898 */
[----:B------:R-:W-:Y:S02]  /*f160*/  IMAD.MOV.U32 R216, RZ, RZ, R57 ;  /* 0x000000ffffd87224 */ /* 0x000fe400078e0039 */
[----:B-1----:R-:W-:Y:S02]  /*f170*/  FFMA.FTZ R9, R38, c[0x0][0x23c], -R2 ;  /* 0x00008f0026097a23 */ /* 0x002fe40000010802 */
[-C--:B------:R-:W-:Y:S02]  /*f180*/  FMUL.FTZ R144, R144, R11.reuse ;  /* 0x0000000b90907220 */ /* 0x080fe40000410000 */
[----:B------:R1:W-:Y:S01]  /*f190*/  MUFU.EX2 R237, R9 ;  /* 0x0000000900ed7308 */ /* 0x0003e20000000800 */
[----:B------:R-:W-:Y:S01]  /*f1a0*/  HMMA.16816.F32 R168, R4, R48, R72 ;  /* 0x0000003004a8723c */ /* 0x000fe20000001848 */
[----:B------:R-:W-:-:S02]  /*f1b0*/  FMUL.FTZ R145, R145, R11 ;  /* 0x0000000b91917220 */ /* 0x000fc40000410000 */
[-C--:B------:R-:W-:Y:S02]  /*f1c0*/  FMUL.FTZ R146, R146, R10.reuse ;  /* 0x0000000a92927220 */ /* 0x080fe40000410000 */
[-C--:B------:R-:W-:Y:S02]  /*f1d0*/  FMUL.FTZ R147, R147, R10.reuse ;  /* 0x0000000a93937220 */ /* 0x080fe40000410000 */
[-C--:B------:R-:W-:Y:S01]  /*f1e0*/  FMUL.FTZ R156, R156, R11.reuse ;  /* 0x0000000b9c9c7220 */ /* 0x080fe20000410000 */
[----:B------:R-:W-:Y:S01]  /*f1f0*/  HMMA.16816.F32 R164, R4, R12, R88 ;  /* 0x0000000c04a4723c */ /* 0x000fe20000001858 */
[----:B------:R-:W-:Y:S02]  /*f200*/  FMUL.FTZ R157, R157, R11 ;  /* 0x0000000b9d9d7220 */ /* 0x000fe40000410000 */
[-C--:B------:R-:W-:Y:S02]  /*f210*/  FMUL.FTZ R158, R158, R10.reuse ;  /* 0x0000000a9e9e7220 */ /* 0x080fe40000410000 */
[----:B------:R-:W-:-:S02]  /*f220*/  FMUL.FTZ R159, R159, R10 ;  /* 0x0000000a9f9f7220 */ /* 0x000fc40000410000 */
[----:B-1----:R-:W-:Y:S01]  /*f230*/  FFMA.FTZ R9, R39, c[0x0][0x23c], -R2 ;  /* 0x00008f0027097a23 */ /* 0x002fe20000010802 */
[----:B------:R-:W-:Y:S01]  /*f240*/  F2FP.PACK_AB R4, R252, R93 ;  /* 0x0000005dfc04723e */ /* 0x000fe200000000ff */
[----:B------:R-:W-:Y:S01]  /*f250*/  FMUL.FTZ R160, R160, R11 ;  /* 0x0000000ba0a07220 */ /* 0x000fe20000410000 */
[----:B------:R-:W-:Y:S01]  /*f260*/  F2FP.PACK_AB R5, R246, R247 ;  /* 0x000000f7f605723e */ /* 0x000fe200000000ff */
[----:B------:R1:W2:Y:S01]  /*f270*/  MUFU.EX2 R236, R9 ;  /* 0x0000000900ec7308 */ /* 0x0002a20000000800 */
[----:B------:R-:W-:Y:S01]  /*f280*/  F2FP.PACK_AB R6, R250, R251 ;  /* 0x000000fbfa06723e */ /* 0x000fe200000000ff */
[----:B------:R-:W-:Y:S01]  /*f290*/  FMUL.FTZ R161, R161, R11 ;  /* 0x0000000ba1a17220 */ /* 0x000fe20000410000 */
[----:B------:R-:W-:Y:S01]  /*f2a0*/  F2FP.PACK_AB R7, R239, R240 ;  /* 0x000000f0ef07723e */ /* 0x000fe200000000ff */
[-C--:B------:R-:W-:Y:S02]  /*f2b0*/  FMUL.FTZ R162, R162, R10.reuse ;  /* 0x0000000aa2a27220 */ /* 0x080fe40000410000 */
[----:B------:R-:W-:-:S02]  /*f2c0*/  FMUL.FTZ R163, R163, R10 ;  /* 0x0000000aa3a37220 */ /* 0x000fc40000410000 */
[----:B------:R-:W-:Y:S02]  /*f2d0*/  IMAD.MOV.U32 R138, RZ, RZ, R19 ;  /* 0x000000ffff8a7224 */ /* 0x000fe400078e0013 */
[C---:B------:R-:W-:Y:S01]  /*f2e0*/  HMMA.16816.F32 R88, R4.reuse, R20, R112 ;  /* 0x000000140458723c */ /* 0x040fe20000001870 */
[----:B------:R-:W-:Y:S02]  /*f2f0*/  IMAD.MOV.U32 R33, RZ, RZ, R62 ;  /* 0x000000ffff217224 */ /* 0x000fe400078e003e */
[----:B------:R-:W-:Y:S02]  /*f300*/  IMAD.MOV.U32 R136, RZ, RZ, R63 ;  /* 0x000000ffff887224 */ /* 0x000fe400078e003f */
[----:B------:R-:W-:Y:S02]  /*f310*/  IMAD.MOV.U32 R137, RZ, RZ, R65 ;  /* 0x000000ffff897224 */ /* 0x000fe400078e0041 */
[----:B-1----:R-:W-:Y:S01]  /*f320*/  FFMA.FTZ R9, R40, c[0x0][0x23c], -R2 ;  /* 0x00008f0028097a23 */ /* 0x002fe20000010802 */
[----:B------:R-:W-:Y:S01]  /*f330*/  HMMA.16816.F32 R60, R4, R30, R156 ;  /* 0x0000001e043c723c */ /* 0x000fe2000000189c */
[----:B------:R-:W-:Y:S01]  /*f340*/  IMAD.MOV.U32 R115, RZ, RZ, R216 ;  /* 0x000000ffff737224 */ /* 0x000fe200078e00d8 */
[----:B------:R-:W-:Y:S01]  /*f350*/  MOV R114, R54 ;  /* 0x0000003600727202 */ /* 0x000fe20000000f00 */
[----:B------:R1:W-:Y:S01]  /*f360*/  MUFU.EX2 R219, R9 ;  /* 0x0000000900db7308 */ /* 0x0003e20000000800 */
[----:B------:R-:W-:-:S02]  /*f370*/  IMAD.MOV.U32 R139, RZ, RZ, R67 ;  /* 0x000000ffff8b7224 */ /* 0x000fc400078e0043 */
[----:B------:R-:W-:Y:S02]  /*f380*/  IMAD.MOV.U32 R19, RZ, RZ, R66 ;  /* 0x000000ffff137224 */ /* 0x000fe400078e0042 */
[----:B------:R-:W-:Y:S01]  /*f390*/  HMMA.16816.F32 R64, R4, R28, R144 ;  /* 0x0000001c0440723c */ /* 0x000fe20000001890 */
[----:B------:R-:W3:Y:S01]  /*f3a0*/  LDSM.16.MT88.4 R28, [R220+0x9400] ;  /* 0x00940000dc1c783b */ /* 0x000ee20000004200 */
[----:B------:R-:W-:Y:S01]  /*f3b0*/  IMAD.MOV.U32 R94, RZ, RZ, R202 ;  /* 0x000000ffff5e7224 */ /* 0x000fe200078e00ca */
[----:B------:R-:W-:Y:S01]  /*f3c0*/  MOV R202, R58 ;  /* 0x0000003a00ca7202 */ /* 0x000fe20000000f00 */
[----:B------:R-:W-:Y:S02]  /*f3d0*/  IMAD.MOV.U32 R92, RZ, RZ, R212 ;  /* 0x000000ffff5c7224 */ /* 0x000fe400078e00d4 */
[----:B------:R-:W-:Y:S02]  /*f3e0*/  IMAD.MOV.U32 R159, RZ, RZ, R59 ;  /* 0x000000ffff9f7224 */ /* 0x000fe400078e003b */
[----:B------:R-:W-:-:S02]  /*f3f0*/  IMAD.MOV.U32 R158, RZ, RZ, R56 ;  /* 0x000000ffff9e7224 */ /* 0x000fc400078e0038 */
[----:B------:R-:W-:Y:S01]  /*f400*/  HMMA.16816.F32 R56, R4, R44, R160 ;  /* 0x0000002c0438723c */ /* 0x000fe200000018a0 */
[----:B-1----:R-:W-:Y:S02]  /*f410*/  FFMA.FTZ R9, R41, c[0x0][0x23c], -R2 ;  /* 0x00008f0029097a23 */ /* 0x002fe40000010802 */
[-C--:B------:R-:W-:Y:S02]  /*f420*/  FMUL.FTZ R68, R68, R11.reuse ;  /* 0x0000000b44447220 */ /* 0x080fe40000410000 */
[----:B------:R1:W4:Y:S01]  /*f430*/  MUFU.EX2 R216, R9 ;  /* 0x0000000900d87308 */ /* 0x0003220000000800 */
[----:B------:R-:W-:Y:S02]  /*f440*/  FMUL.FTZ R69, R69, R11 ;  /* 0x0000000b45457220 */ /* 0x000fe40000410000 */
[----:B------:R-:W-:Y:S01]  /*f450*/  IMAD.MOV.U32 R160, RZ, RZ, R17 ;  /* 0x000000ffffa07224 */ /* 0x000fe200078e0011 */
[----:B------:R-:W-:Y:S01]  /*f460*/  MOV R17, R36 ;  /* 0x0000002400117202 */ /* 0x000fe20000000f00 */
[----:B------:R-:W-:-:S02]  /*f470*/  IMAD.MOV.U32 R36, RZ, RZ, R211 ;  /* 0x000000ffff247224 */ /* 0x000fc400078e00d3 */
[----:B------:R-:W-:Y:S02]  /*f480*/  IMAD.MOV.U32 R162, RZ, RZ, R95 ;  /* 0x000000ffffa27224 */ /* 0x000fe400078e005f */
[----:B------:R-:W-:Y:S02]  /*f490*/  IMAD.MOV.U32 R95, RZ, RZ, R209 ;  /* 0x000000ffff5f7224 */ /* 0x000fe400078e00d1 */
[----:B------:R-:W-:Y:S02]  /*f4a0*/  IMAD.MOV.U32 R163, RZ, RZ, R94 ;  /* 0x000000ffffa37224 */ /* 0x000fe400078e005e */
[----:B------:R-:W-:Y:S02]  /*f4b0*/  IMAD.MOV.U32 R94, RZ, RZ, R208 ;  /* 0x000000ffff5e7224 */ /* 0x000fe400078e00d0 */
[----:B------:R-:W-:Y:S02]  /*f4c0*/  FMUL.FTZ R70, R70, R10 ;  /* 0x0000000a46467220 */ /* 0x000fe40000410000 */
[----:B-1----:R-:W-:-:S02]  /*f4d0*/  FFMA.FTZ R9, R42, c[0x0][0x23c], -R0 ;  /* 0x00008f002a097a23 */ /* 0x002fc40000010800 */
[-C--:B------:R-:W-:Y:S02]  /*f4e0*/  FMUL.FTZ R71, R71, R10.reuse ;  /* 0x0000000a47477220 */ /* 0x080fe40000410000 */
[----:B------:R1:W-:Y:S01]  /*f4f0*/  MUFU.EX2 R212, R9 ;  /* 0x0000000900d47308 */ /* 0x0003e20000000800 */
[-C--:B------:R-:W-:Y:S02]  /*f500*/  FMUL.FTZ R124, R124, R11.reuse ;  /* 0x0000000b7c7c7220 */ /* 0x080fe40000410000 */
[-C--:B------:R-:W-:Y:S02]  /*f510*/  FMUL.FTZ R125, R125, R11.reuse ;  /* 0x0000000b7d7d7220 */ /* 0x080fe40000410000 */
[-C--:B------:R-:W-:Y:S02]  /*f520*/  FMUL.FTZ R126, R126, R10.reuse ;  /* 0x0000000a7e7e7220 */ /* 0x080fe40000410000 */
[----:B------:R-:W-:Y:S02]  /*f530*/  FMUL.FTZ R127, R127, R10 ;  /* 0x0000000a7f7f7220 */ /* 0x000fe40000410000 */
[----:B------:R-:W-:-:S02]  /*f540*/  FMUL.FTZ R128, R128, R11 ;  /* 0x0000000b80807220 */ /* 0x000fc40000410000 */
[-C--:B------:R-:W-:Y:S02]  /*f550*/  FMUL.FTZ R129, R129, R11.reuse ;  /* 0x0000000b81817220 */ /* 0x080fe40000410000 */
[-C--:B------:R-:W-:Y:S01]  /*f560*/  FMUL.FTZ R130, R130, R10.reuse ;  /* 0x0000000a82827220 */ /* 0x080fe20000410000 */
[C---:B------:R-:W-:Y:S01]  /*f570*/  HMMA.16816.F32 R152, R4.reuse, R22, R124 ;  /* 0x000000160498723c */ /* 0x040fe2000000187c */
[-C--:B------:R-:W-:Y:S01]  /*f580*/  FMUL.FTZ R131, R131, R10.reuse ;  /* 0x0000000a83837220 */ /* 0x080fe20000410000 */
[----:B------:R-:W5:Y:S01]  /*f590*/  LDSM.16.MT88.4 R20, [R220+0xa400] ;  /* 0x00a40000dc14783b */ /* 0x000f620000004200 */
[----:B-1----:R-:W-:Y:S02]  /*f5a0*/  FFMA.FTZ R9, R43, c[0x0][0x23c], -R0 ;  /* 0x00008f002b097a23 */ /* 0x002fe40000010800 */
[-C--:B------:R-:W-:Y:S02]  /*f5b0*/  FMUL.FTZ R140, R140, R11.reuse ;  /* 0x0000000b8c8c7220 */ /* 0x080fe40000410000 */
[----:B------:R1:W1:Y:S01]  /*f5c0*/  MUFU.EX2 R211, R9 ;  /* 0x0000000900d37308 */ /* 0x0002620000000800 */
[----:B------:R-:W-:Y:S01]  /*f5d0*/  FMUL.FTZ R141, R141, R11 ;  /* 0x0000000b8d8d7220 */ /* 0x000fe20000410000 */
[----:B------:R-:W-:Y:S01]  /*f5e0*/  HMMA.16816.F32 R40, R4, R48, R68 ;  /* 0x000000300428723c */ /* 0x000fe20000001844 */
[-C--:B------:R-:W-:Y:S01]  /*f5f0*/  FMUL.FTZ R142, R142, R10.reuse ;  /* 0x0000000a8e8e7220 */ /* 0x080fe20000410000 */
[----:B------:R-:W-:Y:S01]  /*f600*/  MOV R125, R17 ;  /* 0x00000011007d7202 */ /* 0x000fe20000000f00 */
[----:B------:R-:W-:-:S02]  /*f610*/  FMUL.FTZ R143, R143, R10 ;  /* 0x0000000a8f8f7220 */ /* 0x000fc40000410000 */
[-C--:B------:R-:W-:Y:S02]  /*f620*/  FMUL.FTZ R172, R172, R11.reuse ;  /* 0x0000000bacac7220 */ /* 0x080fe40000410000 */
[-C--:B------:R-:W-:Y:S01]  /*f630*/  FMUL.FTZ R173, R173, R11.reuse ;  /* 0x0000000badad7220 */ /* 0x080fe20000410000 */
[C---:B------:R-:W-:Y:S01]  /*f640*/  HMMA.16816.F32 R72, R4.reuse, R24, R128 ;  /* 0x000000180448723c */ /* 0x040fe20000001880 */
[-C--:B------:R-:W-:Y:S02]  /*f650*/  FMUL.FTZ R174, R174, R10.reuse ;  /* 0x0000000aaeae7220 */ /* 0x080fe40000410000 */
[-C--:B------:R-:W-:Y:S02]  /*f660*/  FMUL.FTZ R175, R175, R10.reuse ;  /* 0x0000000aafaf7220 */ /* 0x080fe40000410000 */
[-C--:B------:R-:W-:Y:S02]  /*f670*/  FMUL.FTZ R80, R80, R11.reuse ;  /* 0x0000000b50507220 */ /* 0x080fe40000410000 */
[----:B-1----:R-:W-:Y:S01]  /*f680*/  FFMA.FTZ R9, R52, c[0x0][0x23c], -R0 ;  /* 0x00008f0034097a23 */ /* 0x002fe20000010800 */
[----:B------:R-:W-:Y:S01]  /*f690*/  HMMA.16816.F32 R148, R4, R26, R140 ;  /* 0x0000001a0494723c */ /* 0x000fe2000000188c */
[----:B------:R-:W-:Y:S01]  /*f6a0*/  FMUL.FTZ R81, R81, R11 ;  /* 0x0000000b51517220 */ /* 0x000fe20000410000 */
[----:B------:R-:W1:Y:S01]  /*f6b0*/  LDSM.16.MT88.4 R24, [R222+0x9400] ;  /* 0x00940000de18783b */ /* 0x000e620000004200 */
[----:B------:R2:W-:Y:S01]  /*f6c0*/  MUFU.EX2 R209, R9 ;  /* 0x0000000900d17308 */ /* 0x0005e20000000800 */
        /* <DEDUP_REMOVED lines=10> */
[----:B--2---:R-:W-:Y:S02]  /*f770*/  FFMA.FTZ R9, R53, c[0x0][0x23c], -R0 ;  /* 0x00008f0035097a23 */ /* 0x004fe40000010800 */
[-C--:B------:R-:W-:Y:S02]  /*f780*/  FMUL.FTZ R98, R98, R10.reuse ;  /* 0x0000000a62627220 */ /* 0x080fe40000410000 */
[----:B------:R2:W1:Y:S01]  /*f790*/  MUFU.EX2 R208, R9 ;  /* 0x0000000900d07308 */ /* 0x0004620000000800 */
[----:B------:R-:W-:Y:S02]  /*f7a0*/  FMUL.FTZ R99, R99, R10 ;  /* 0x0000000a63637220 */ /* 0x000fe40000410000 */
        /* <DEDUP_REMOVED lines=9> */
[----:B--2---:R-:W-:Y:S01]  /*f840*/  FFMA.FTZ R9, R106, c[0x0][0x23c], -R8 ;  /* 0x00008f006a097a23 */ /* 0x004fe20000010808 */
[----:B------:R-:W-:Y:S01]  /*f850*/  LDSM.16.MT88.4 R12, [R220+0xb400] ;  /* 0x00b40000dc0c783b */ /* 0x000fe20000004200 */
[----:B------:R-:W-:Y:S02]  /*f860*/  IMAD.MOV.U32 R37, RZ, RZ, R32 ;  /* 0x000000ffff257224 */ /* 0x000fe400078e0020 */
[----:B------:R2:W2:Y:S01]  /*f870*/  MUFU.EX2 R202, R9 ;  /* 0x0000000900ca7308 */ /* 0x0004a20000000800 */
[----:B------:R-:W-:Y:S01]  /*f880*/  LDSM.16.MT88.4 R32, [R222+0xb400] ;  /* 0x00b40000de20783b */ /* 0x000fe20000004200 */
[----:B------:R-:W-:Y:S01]  /*f890*/  F2FP.PACK_AB R4, R236, R237 ;  /* 0x000000edec04723e */ /* 0x000fe200000000ff */
[----:B------:R-:W-:Y:S01]  /*f8a0*/  IMAD.MOV.U32 R175, RZ, RZ, R115 ;  /* 0x000000ffffaf7224 */ /* 0x000fe200078e0073 */
[----:B----4-:R-:W-:Y:S01]  /*f8b0*/  F2FP.PACK_AB R6, R216, R219 ;  /* 0x000000dbd806723e */ /* 0x010fe200000000ff */
[----:B------:R-:W-:Y:S01]  /*f8c0*/  IMAD.MOV.U32 R124, RZ, RZ, R16 ;  /* 0x000000ffff7c7224 */ /* 0x000fe200078e0010 */
[----:B------:R-:W-:Y:S01]  /*f8d0*/  F2FP.PACK_AB R5, R211, R212 ;  /* 0x000000d4d305723e */ /* 0x000fe200000000ff */
[----:B------:R-:W-:Y:S01]  /*f8e0*/  IMAD.MOV.U32 R115, RZ, RZ, R18 ;  /* 0x000000ffff737224 */ /* 0x000fe200078e0012 */
[----:B-1----:R-:W-:Y:S01]  /*f8f0*/  F2FP.PACK_AB R7, R208, R209 ;  /* 0x000000d1d007723e */ /* 0x002fe200000000ff */
[----:B------:R-:W-:-:S02]  /*f900*/  IMAD.MOV.U32 R38, RZ, RZ, R19 ;  /* 0x000000ffff267224 */ /* 0x000fc400078e0013 */
[----:B------:R-:W-:Y:S01]  /*f910*/  IMAD.MOV.U32 R147, RZ, RZ, R201 ;  /* 0x000000ffff937224 */ /* 0x000fe200078e00c9 */
[----:B------:R-:W1:Y:S01]  /*f920*/  LDSM.16.MT88.4 R16, [R222+0xa400] ;  /* 0x00a40000de10783b */ /* 0x000e620000004200 */
[----:B------:R-:W-:Y:S02]  /*f930*/  IMAD.MOV.U32 R146, RZ, RZ, R200 ;  /* 0x000000ffff927224 */ /* 0x000fe400078e00c8 */
[----:B---3--:R-:W-:Y:S01]  /*f940*/  HMMA.16816.F32 R84, R4, R28, R204 ;  /* 0x0000001c0454723c */ /* 0x008fe200000018cc */
[----:B--2---:R-:W-:Y:S02]  /*f950*/  FFMA.FTZ R9, R107, c[0x0][0x23c], -R8 ;  /* 0x00008f006b097a23 */ /* 0x004fe40000010808 */
[----:B------:R-:W-:Y:S01]  /*f960*/  IMAD.MOV.U32 R106, RZ, RZ, R114 ;  /* 0x000000ffff6a7224 */ /* 0x000fe200078e0072 */
[----:B------:R-:W-:Y:S01]  /*f970*/  MOV R114, R139 ;  /* 0x0000008b00727202 */ /* 0x000fe20000000f00 */
[----:B------:R2:W-:Y:S01]  /*f980*/  MUFU.EX2 R203, R9 ;  /* 0x0000000900cb7308 */ /* 0x0005e20000000800 */
[----:B------:R-:W-:-:S02]  /*f990*/  IMAD.MOV.U32 R107, RZ, RZ, R92 ;  /* 0x000000ffff6b7224 */ /* 0x000fc400078e005c */
[C---:B------:R-:W-:Y:S01]  /*f9a0*/  HMMA.16816.F32 R140, R4.reuse, R30, R196 ;  /* 0x0000001e048c723c */ /* 0x040fe200000018c4 */
[----:B------:R-:W-:Y:S02]  /*f9b0*/  IMAD.MOV.U32 R174, RZ, RZ, R93 ;  /* 0x000000ffffae7224 */ /* 0x000fe400078e005d */
[----:B------:R-:W-:Y:S02]  /*f9c0*/  IMAD.MOV.U32 R113, RZ, RZ, R136 ;  /* 0x000000ffff717224 */ /* 0x000fe400078e0088 */
[----:B------:R-:W-:Y:S02]  /*f9d0*/  IMAD.MOV.U32 R93, RZ, RZ, R137 ;  /* 0x000000ffff5d7224 */ /* 0x000fe400078e0089 */
[----:B------:R-:W-:Y:S01]  /*f9e0*/  IMAD.MOV.U32 R92, RZ, RZ, R138 ;  /* 0x000000ffff5c7224 */ /* 0x000fe200078e008a */
[----:B-----5:R-:W-:Y:S01]  /*f9f0*/  HMMA.16816.F32 R128, R4, R20, R184 ;  /* 0x000000140480723c */ /* 0x020fe200000018b8 */
[----:B------:R-:W-:Y:S02]  /*fa00*/  IMAD.MOV.U32 R205, RZ, RZ, R127 ;  /* 0x000000ffffcd7224 */ /* 0x000fe400078e007f */
[----:B------:R-:W-:-:S02]  /*fa10*/  IMAD.MOV.U32 R206, RZ, RZ, R112 ;  /* 0x000000ffffce7224 */ /* 0x000fc400078e0070 */
[----:B--2---:R-:W-:Y:S02]  /*fa20*/  FFMA.FTZ R9, R180, c[0x0][0x23c], -R8 ;  /* 0x00008f00b4097a23 */ /* 0x004fe40000010808 */
[----:B------:R-:W-:Y:S01]  /*fa30*/  MOV R187, R124 ;  /* 0x0000007c00bb7202 */ /* 0x000fe20000000f00 */
[C---:B------:R-:W-:Y:S01]  /*fa40*/  HMMA.16816.F32 R136, R4.reuse, R24, R192 ;  /* 0x000000180488723c */ /* 0x040fe200000018c0 */
[----:B------:R2:W-:Y:S01]  /*fa50*/  MUFU.EX2 R204, R9 ;  /* 0x0000000900cc7308 */ /* 0x0005e20000000800 */
[----:B------:R-:W-:Y:S02]  /*fa60*/  IMAD.MOV.U32 R186, RZ, RZ, R125 ;  /* 0x000000ffffba7224 */ /* 0x000fe400078e007d */
[----:B------:R-:W-:Y:S02]  /*fa70*/  IMAD.MOV.U32 R185, RZ, RZ, R126 ;  /* 0x000000ffffb97224 */ /* 0x000fe400078e007e */
[----:B------:R-:W-:Y:S02]  /*fa80*/  IMAD.MOV.U32 R184, RZ, RZ, R113 ;  /* 0x000000ffffb87224 */ /* 0x000fe400078e0071 */
[----:B------:R-:W-:Y:S01]  /*fa90*/  HMMA.16816.F32 R124, R4, R22, R176 ;  /* 0x00000016047c723c */ /* 0x000fe200000018b0 */
[----:B------:R-:W-:-:S02]  /*faa0*/  IMAD.MOV.U32 R157, RZ, RZ, R93 ;  /* 0x000000ffff9d7224 */ /* 0x000fc400078e005d */
[----:B------:R-:W-:Y:S02]  /*fab0*/  IMAD.MOV.U32 R172, RZ, RZ, R39 ;  /* 0x000000ffffac7224 */ /* 0x000fe400078e0027 */
[----:B------:R-:W-:Y:S02]  /*fac0*/  IMAD.MOV.U32 R173, RZ, RZ, R38 ;  /* 0x000000ffffad7224 */ /* 0x000fe400078e0026 */
[----:B------:R-:W-:Y:S01]  /*fad0*/  MOV R176, R115 ;  /* 0x0000007300b07202 */ /* 0x000fe20000000f00 */
[----:B------:R-:W-:Y:S01]  /*fae0*/  IMAD.MOV.U32 R177, RZ, RZ, R94 ;  /* 0x000000ffffb17224 */ /* 0x000fe200078e005e */
[C---:B------:R-:W-:Y:S01]  /*faf0*/  HMMA.16816.F32 R132, R4.reuse, R26, R132 ;  /* 0x0000001a0484723c */ /* 0x040fe20000001884 */
[----:B--2---:R-:W-:Y:S02]  /*fb00*/  FFMA.FTZ R9, R181, c[0x0][0x23c], -R3 ;  /* 0x00008f00b5097a23 */ /* 0x004fe40000010803 */
[----:B------:R-:W-:Y:S02]  /*fb10*/  IMAD.MOV.U32 R207, RZ, RZ, R147 ;  /* 0x000000ffffcf7224 */ /* 0x000fe400078e0093 */
[----:B------:R2:W-:Y:S03]  /*fb20*/  MUFU.EX2 R201, R9 ;  /* 0x0000000900c97308 */ /* 0x0005e60000000800 */
[C---:B-1----:R-:W-:Y:S08]  /*fb30*/  HMMA.16816.F32 R120, R4.reuse, R16, R120 ;  /* 0x000000100478723c */ /* 0x042ff00000001878 */
[----:B------:R-:W-:Y:S01]  /*fb40*/  HMMA.16816.F32 R116, R4, R18, R116 ;  /* 0x000000120474723c */ /* 0x000fe20000001874 */
[----:B--2---:R-:W-:-:S07]  /*fb50*/  FFMA.FTZ R9, R182, c[0x0][0x23c], -R3 ;  /* 0x00008f00b6097a23 */ /* 0x004fce0000010803 */
[C---:B------:R-:W-:Y:S01]  /*fb60*/  HMMA.16816.F32 R108, R4.reuse, R14, R108 ;  /* 0x0000000e046c723c */ /* 0x040fe2000000186c */
[----:B------:R1:W2:Y:S07]  /*fb70*/  MUFU.EX2 R200, R9 ;  /* 0x0000000900c87308 */ /* 0x0002ae0000000800 */
[----:B------:R-:W-:Y:S01]  /*fb80*/  HMMA.16816.F32 R76, R4, R34, R76 ;  /* 0x00000022044c723c */ /* 0x000fe2000000184c */
[----:B-1----:R-:W-:-:S04]  /*fb90*/  FFMA.FTZ R9, R183, c[0x0][0x23c], -R3 ;  /* 0x00008f00b7097a23 */ /* 0x002fc80000010803 */
[----:B------:R1:W-:Y:S02]  /*fba0*/  MUFU.EX2 R199, R9 ;  /* 0x0000000900c77308 */ /* 0x0003e40000000800 */
[----:B-1----:R-:W-:Y:S02]  /*fbb0*/  FFMA.FTZ R9, R188, c[0x0][0x23c], -R3 ;  /* 0x00008f00bc097a23 */ /* 0x002fe40000010803 */
[----:B------:R-:W-:-:S04]  /*fbc0*/  IMAD.MOV.U32 R188, RZ, RZ, R114 ;  /* 0x000000ffffbc7224 */ /* 0x000fc800078e0072 */
[----:B------:R1:W3:Y:S01]  /*fbd0*/  MUFU.EX2 R198, R9 ;  /* 0x0000000900c67308 */ /* 0x0002e20000000800 */
[C---:B------:R-:W-:Y:S07]  /*fbe0*/  HMMA.16816.F32 R112, R4.reuse, R12, R168 ;  /* 0x0000000c0470723c */ /* 0x040fee00000018a8 */
[----:B------:R-:W-:Y:S01]  /*fbf0*/  MOV R169, R92 ;  /* 0x0000005c00a97202 */ /* 0x000fe20000000f00 */
[----:B------:R-:W-:Y:S02]  /*fc00*/  IMAD.MOV.U32 R168, RZ, RZ, R95 ;  /* 0x000000ffffa87224 */ /* 0x000fe400078e005f */
[----:B------:R-:W-:Y:S01]  /*fc10*/  HMMA.16816.F32 R92, R4, R32, R164 ;  /* 0x00000020045c723c */ /* 0x000fe200000018a4 */
[----:B------:R-:W-:-:S02]  /*fc20*/  IMAD.MOV.U32 R170, RZ, RZ, R37 ;  /* 0x000000ffffaa7224 */ /* 0x000fc400078e0025 */
[----:B------:R-:W-:Y:S02]  /*fc30*/  IMAD.MOV.U32 R171, RZ, RZ, R146 ;  /* 0x000000ffffab7224 */ /* 0x000fe400078e0092 */
[----:B-1----:R-:W-:Y:S02]  /*fc40*/  FFMA.FTZ R9, R210, c[0x0][0x23c], -R2 ;  /* 0x00008f00d2097a23 */ /* 0x002fe40000010802 */
[----:B------:R-:W-:Y:S01]  /*fc50*/  IMAD.MOV.U32 R167, RZ, RZ, R36 ;  /* 0x000000ffffa77224 */ /* 0x000fe200078e0024 */
[----:B------:R-:W-:Y:S01]  /*fc60*/  F2FP.PACK_AB R4, R202, R238 ;  /* 0x000000eeca04723e */ /* 0x000fe200000000ff */
[----:B------:R1:W-:Y:S01]  /*fc70*/  MUFU.EX2 R197, R9 ;  /* 0x0000000900c57308 */ /* 0x0003e20000000800 */
[----:B------:R-:W4:Y:S01]  /*fc80*/  LDSM.16.MT88.4 R36, [R220+0x9800] ;  /* 0x00980000dc24783b */ /* 0x000f220000004200 */
[----:B--2---:R-:W-:Y:S01]  /*fc90*/  F2FP.PACK_AB R5, R200, R201 ;  /* 0x000000c9c805723e */ /* 0x004fe200000000ff */
[----:B------:R-:W-:Y:S01]  /*fca0*/  IMAD.MOV.U32 R210, RZ, RZ, R161 ;  /* 0x000000ffffd27224 */ /* 0x000fe200078e00a1 */
[----:B------:R-:W-:-:S02]  /*fcb0*/  F2FP.PACK_AB R6, R204, R203 ;  /* 0x000000cbcc06723e */ /* 0x000fc400000000ff */
[----:B---3--:R-:W-:-:S07]  /*fcc0*/  F2FP.PACK_AB R7, R198, R199 ;  /* 0x000000c7c607723e */ /* 0x008fce00000000ff */
[----:B------:R-:W-:Y:S01]  /*fcd0*/  HMMA.16816.F32 R88, R4, R28, R88 ;  /* 0x0000001c0458723c */ /* 0x000fe20000001858 */
[----:B-1----:R-:W-:-:S04]  /*fce0*/  FFMA.FTZ R9, R191, c[0x0][0x23c], -R2 ;  /* 0x00008f00bf097a23 */ /* 0x002fc80000010802 */
[----:B------:R1:W2:Y:S03]  /*fcf0*/  MUFU.EX2 R196, R9 ;  /* 0x0000000900c47308 */ /* 0x0002a60000000800 */
[C---:B------:R-:W-:Y:S01]  /*fd00*/  HMMA.16816.F32 R80, R4.reuse, R30, R152 ;  /* 0x0000001e0450723c */ /* 0x040fe20000001898 */
[----:B------:R-:W3:Y:S07]  /*fd10*/  LDSM.16.MT88.4 R28, [R222+0x9800] ;  /* 0x00980000de1c783b */ /* 0x000eee0000004200 */
[----:B------:R-:W-:Y:S01]  /*fd20*/  HMMA.16816.F32 R40, R4, R12, R40 ;  /* 0x0000000c0428723c */ /* 0x000fe20000001828 */
[----:B-1----:R-:W-:-:S07]  /*fd30*/  FFMA.FTZ R9, R189, c[0x0][0x23c], -R2 ;  /* 0x00008f00bd097a23 */ /* 0x002fce0000010802 */
[C---:B------:R-:W-:Y:S01]  /*fd40*/  HMMA.16816.F32 R48, R4.reuse, R14, R48 ;  /* 0x0000000e0430723c */ /* 0x040fe20000001830 */
[----:B------:R-:W-:Y:S01]  /*fd50*/  LDSM.16.MT88.4 R12, [R220+0xb800] ;  /* 0x00b80000dc0c783b */ /* 0x000fe20000004200 */
[----:B------:R1:W-:Y:S06]  /*fd60*/  MUFU.EX2 R195, R9 ;  /* 0x0000000900c37308 */ /* 0x0003ec0000000800 */
[C---:B------:R-:W-:Y:S08]  /*fd70*/  HMMA.16816.F32 R72, R4.reuse, R24, R72 ;  /* 0x000000180448723c */ /* 0x040ff00000001848 */
[----:B------:R-:W-:Y:S01]  /*fd80*/  HMMA.16816.F32 R68, R4, R26, R148 ;  /* 0x0000001a0444723c */ /* 0x000fe20000001894 */
[----:B------:R-:W5:Y:S01]  /*fd90*/  LDSM.16.MT88.4 R24, [R220+0xa800] ;  /* 0x00a80000dc18783b */ /* 0x000f620000004200 */
[----:B-1----:R-:W-:-:S04]  /*fda0*/  FFMA.FTZ R9, R190, c[0x0][0x23c], -R2 ;  /* 0x00008f00be097a23 */ /* 0x002fc80000010802 */
[----:B------:R1:W1:Y:S02]  /*fdb0*/  MUFU.EX2 R194, R9 ;  /* 0x0000000900c27308 */ /* 0x0002640000000800 */
[C---:B------:R-:W-:Y:S08]  /*fdc0*/  HMMA.16816.F32 R64, R4.reuse, R20, R64 ;  /* 0x000000140440723c */ /* 0x040ff00000001840 */
[----:B------:R-:W-:Y:S01]  /*fdd0*/  HMMA.16816.F32 R60, R4, R22, R60 ;  /* 0x00000016043c723c */ /* 0x000fe2000000183c */
[----:B------:R-:W3:Y:S01]  /*fde0*/  LDSM.16.MT88.4 R20, [R222+0xb800] ;  /* 0x00b80000de14783b */ /* 0x000ee20000004200 */
[----:B-1----:R-:W-:-:S06]  /*fdf0*/  FFMA.FTZ R9, R215, c[0x0][0x23c], -R0 ;  /* 0x00008f00d7097a23 */ /* 0x002fcc0000010800 */
[C---:B------:R-:W-:Y:S01]  /*fe00*/  HMMA.16816.F32 R56, R4.reuse, R16, R56 ;  /* 0x000000100438723c */ /* 0x040fe20000001838 */
[----:B------:R-:W-:Y:S01]  /*fe10*/  IMAD.MOV.U32 R215, RZ, RZ, R163 ;  /* 0x000000ffffd77224 */ /* 0x000fe200078e00a3 */
[----:B------:R1:W-:Y:S06]  /*fe20*/  MUFU.EX2 R193, R9 ;  /* 0x0000000900c17308 */ /* 0x0003ec0000000800 */
[C---:B------:R-:W-:Y:S01]  /*fe30*/  HMMA.16816.F32 R44, R4.reuse, R18, R44 ;  /* 0x00000012042c723c */ /* 0x040fe2000000182c */
[----:B------:R-:W3:Y:S07]  /*fe40*/  LDSM.16.MT88.4 R16, [R222+0xa800] ;  /* 0x00a80000de10783b */ /* 0x000eee0000004200 */
[----:B------:R-:W-:Y:S01]  /*fe50*/  HMMA.16816.F32 R52, R4, R32, R52 ;  /* 0x000000200434723c */ /* 0x000fe20000001834 */
[----:B-1----:R-:W-:-:S02]  /*fe60*/  FFMA.FTZ R9, R217, c[0x0][0x23c], -R0 ;  /* 0x00008f00d9097a23 */ /* 0x002fc40000010800 */
[----:B------:R-:W-:Y:S02]  /*fe70*/  IMAD.MOV.U32 R217, RZ, RZ, R186 ;  /* 0x000000ffffd97224 */ /* 0x000fe400078e00ba */
[----:B------:R1:W1:Y:S03]  /*fe80*/  MUFU.EX2 R192, R9 ;  /* 0x0000000900c07308 */ /* 0x0002660000000800 */
[----:B------:R-:W-:Y:S07]  /*fe90*/  HMMA.16816.F32 R32, R4, R34, R96 ;  /* 0x000000220420723c */ /* 0x000fee0000001860 */
[----:B--2---:R-:W-:-:S02]  /*fea0*/  F2FP.PACK_AB R4, R196, R197 ;  /* 0x000000c5c404723e */ /* 0x004fc400000000ff */
[----:B------:R-:W-:Y:S01]  /*feb0*/  F2FP.PACK_AB R6, R194, R195 ;  /* 0x000000c3c206723e */ /* 0x000fe200000000ff */
[--C-:B-1----:R-:W-:Y:S01]  /*fec0*/  FFMA.FTZ R9, R214, c[0x0][0x23c], -R0.reuse ;  /* 0x00008f00d6097a23 */ /* 0x102fe20000010800 */
[----:B------:R-:W-:Y:S01]  /*fed0*/  F2FP.PACK_AB R5, R192, R193 ;  /* 0x000000c1c005723e */ /* 0x000fe200000000ff */
[----:B------:R-:W-:Y:S02]  /*fee0*/  IMAD.MOV.U32 R214, RZ, RZ, R171 ;  /* 0x000000ffffd67224 */ /* 0x000fe400078e00ab */
[----:B------:R1:W-:Y:S02]  /*fef0*/  MUFU.EX2 R183, R9 ;  /* 0x0000000900b77308 */ /* 0x0003e40000000800 */
[----:B-1----:R-:W-:Y:S01]  /*ff00*/  FFMA.FTZ R9, R213, c[0x0][0x23c], -R0 ;  /* 0x00008f00d5097a23 */ /* 0x002fe20000010800 */
[----:B------:R-:W-:-:S05]  /*ff10*/  MOV R213, R188 ;  /* 0x000000bc00d57202 */ /* 0x000fca0000000f00 */
[----:B------:R1:W2:Y:S02]  /*ff20*/  MUFU.EX2 R182, R9 ;  /* 0x0000000900b67308 */ /* 0x0002a40000000800 */
[----:B-1----:R-:W-:Y:S01]  /*ff30*/  FFMA.FTZ R9, R243, c[0x0][0x23c], -R8 ;  /* 0x00008f00f3097a23 */ /* 0x002fe20000010808 */
[----:B--2---:R-:W-:Y:S01]  /*ff40*/  F2FP.PACK_AB R7, R182, R183 ;  /* 0x000000b7b607723e */ /* 0x004fe200000000ff */
[----:B------:R-:W-:-:S04]  /*ff50*/  IMAD.MOV.U32 R243, RZ, RZ, R176 ;  /* 0x000000fffff37224 */ /* 0x000fc800078e00b0 */
[----:B------:R1:W-:Y:S02]  /*ff60*/  MUFU.EX2 R181, R9 ;  /* 0x0000000900b57308 */ /* 0x0003e40000000800 */
[C---:B----4-:R-:W-:Y:S07]  /*ff70*/  HMMA.16816.F32 R144, R4.reuse, R38, R140 ;  /* 0x000000260490723c */ /* 0x050fee000000188c */
[----:B------:R-:W-:Y:S01]  /*ff80*/  IMAD.MOV.U32 R141, RZ, RZ, R177 ;  /* 0x000000ffff8d7224 */ /* 0x000fe200078e00b1 */
[----:B---3--:R-:W-:Y:S01]  /*ff90*/  HMMA.16816.F32 R148, R4, R30, R132 ;  /* 0x0000001e0494723c */ /* 0x008fe20000001884 */
[----:B------:R-:W-:Y:S01]  /*ffa0*/  MOV R142, R106 ;  /* 0x0000006a008e7202 */ /* 0x000fe20000000f00 */
[----:B------:R-:W-:Y:S01]  /*ffb0*/  IMAD.MOV.U32 R143, RZ, RZ, R160 ;  /* 0x000000ffff8f7224 */ /* 0x000fe200078e00a0 */
[----:B------:R-:W-:Y:S01]  /*ffc0*/  MOV R140, R168 ;  /* 0x000000a8008c7202 */ /* 0x000fe20000000f00 */
[----:B-1----:R-:W-:-:S02]  /*ffd0*/  FFMA.FTZ R9, R244, c[0x0][0x23c], -R8 ;  /* 0x00008f00f4097a23 */ /* 0x002fc40000010808 */
[----:B------:R-:W-:Y:S02]  /*ffe0*/  IMAD.MOV.U32 R244, RZ, RZ, R184 ;  /* 0x000000fffff47224 */ /* 0x000fe400078e00b8 */
        /* <DEDUP_REMOVED lines=18> */
[----:B-1----:R-:W-:-:S02]  /*10110*/  FFMA.FTZ R9, R248, c[0x0][0x23c], -R3 ;  /* 0x00008f00f8097a23 */ /* 0x002fc40000010803 */
[----:B------:R-:W-:-:S05]  /*10120*/  IMAD.MOV.U32 R248, RZ, RZ, R167 ;  /* 0x000000fffff87224 */ /* 0x000fca00078e00a7 */
        /* <DEDUP_REMOVED lines=15> */
[----:B------:R-:W-:Y:S01]  /*10220*/  FFMA.FTZ R9, R133, c[0x0][0x23c], -R2 ;  /* 0x00008f0085097a23 */ /* 0x000fe20000010802 */
[----:B------:R-:W-:-:S05]  /*10230*/  MOV R133, R159 ;  /* 0x0000009f00857202 */ /* 0x000fca0000000f00 */
[C---:B------:R-:W-:Y:S01]  /*10240*/  HMMA.16816.F32 R68, R4.reuse, R30, R68 ;  /* 0x0000001e0444723c */ /* 0x040fe20000001844 */
[----:B------:R1:W-:Y:S07]  /*10250*/  MUFU.EX2 R31, R9 ;  /* 0x00000009001f7308 */ /* 0x0003ee0000000800 */
[C---:B------:R-:W-:Y:S08]  /*10260*/  HMMA.16816.F32 R128, R4.reuse, R28, R72 ;  /* 0x0000001c0480723c */ /* 0x040ff00000001848 */
[----:B------:R-:W-:Y:S01]  /*10270*/  HMMA.16816.F32 R60, R4, R26, R60 ;  /* 0x0000001a043c723c */ /* 0x000fe2000000183c */
[----:B-1----:R-:W-:Y:S01]  /*10280*/  FFMA.FTZ R9, R134, c[0x0][0x23c], -R2 ;  /* 0x00008f0086097a23 */ /* 0x002fe20000010802 */
[----:B------:R-:W-:-:S03]  /*10290*/  MOV R134, R141 ;  /* 0x0000008d00867202 */ /* 0x000fc60000000f00 */
[----:B------:R1:W2:Y:S03]  /*102a0*/  MUFU.EX2 R30, R9 ;  /* 0x00000009001e7308 */ /* 0x0002a60000000800 */
[C---:B------:R-:W-:Y:S08]  /*102b0*/  HMMA.16816.F32 R64, R4.reuse, R24, R64 ;  /* 0x000000180440723c */ /* 0x040ff00000001840 */
[----:B------:R-:W-:Y:S01]  /*102c0*/  HMMA.16816.F32 R44, R4, R18, R44 ;  /* 0x00000012042c723c */ /* 0x000fe2000000182c */
[--C-:B-1----:R-:W-:Y:S01]  /*102d0*/  FFMA.FTZ R9, R135, c[0x0][0x23c], -R2.reuse ;  /* 0x00008f0087097a23 */ /* 0x102fe20000010802 */
[----:B--2---:R-:W-:Y:S01]  /*102e0*/  F2FP.PACK_AB R92, R30, R31 ;  /* 0x0000001f1e5c723e */ /* 0x004fe200000000ff */
[----:B------:R-:W-:-:S05]  /*102f0*/  FFMA.FTZ R2, R249, c[0x0][0x23c], -R2 ;  /* 0x00008f00f9027a23 */ /* 0x000fca0000010802 */
[----:B------:R-:W-:Y:S01]  /*10300*/  HMMA.16816.F32 R112, R4, R36, R88 ;  /* 0x000000240470723c */ /* 0x000fe20000001858 */
[----:B------:R-:W-:Y:S01]  /*10310*/  IMAD.MOV.U32 R249, RZ, RZ, R143 ;  /* 0x000000fffff97224 */ /* 0x000fe200078e008f */
[----:B------:R-:W-:Y:S01]  /*10320*/  MUFU.EX2 R29, R9 ;  /* 0x00000009001d7308 */ /* 0x000fe20000000800 */
[----:B------:R-:W-:-:S05]  /*10330*/  IMAD.MOV.U32 R135, RZ, RZ, R140 ;  /* 0x000000ffff877224 */ /* 0x000fca00078e008c */
        /* <DEDUP_REMOVED lines=11> */
[----:B------:R-:W-:Y:S02]  /*103f0*/  IMAD.MOV.U32 R245, RZ, RZ, R244 ;  /* 0x000000fffff57224 */ /* 0x000fe400078e00f4 */
[----:B------:R-:W-:Y:S01]  /*10400*/  IMAD.MOV.U32 R244, RZ, RZ, R243 ;  /* 0x000000fffff47224 */ /* 0x000fe200078e00f3 */
[----:B------:R-:W-:Y:S01]  /*10410*/  MOV R243, R214 ;  /* 0x000000d600f37202 */ /* 0x000fe20000000f00 */
[----:B------:R-:W-:Y:S02]  /*10420*/  IMAD.MOV.U32 R214, RZ, RZ, R172 ;  /* 0x000000ffffd67224 */ /* 0x000fe400078e00ac */
[----:B------:R-:W-:Y:S01]  /*10430*/  IMAD.MOV.U32 R172, RZ, RZ, R173 ;  /* 0x000000ffffac7224 */ /* 0x000fe200078e00ad */
[----:B------:R-:W-:Y:S01]  /*10440*/  HMMA.16816.F32 R52, R4, R20, R52 ;  /* 0x000000140434723c */ /* 0x000fe20000001834 */
[----:B------:R-:W-:-:S02]  /*10450*/  IMAD.MOV.U32 R173, RZ, RZ, R174 ;  /* 0x000000ffffad7224 */ /* 0x000fc400078e00ae */
[----:B------:R-:W-:Y:S02]  /*10460*/  IMAD.MOV.U32 R174, RZ, RZ, R175 ;  /* 0x000000ffffae7224 */ /* 0x000fe400078e00af */
[----:B------:R-:W-:Y:S02]  /*10470*/  IMAD.MOV.U32 R175, RZ, RZ, R156 ;  /* 0x000000ffffaf7224 */ /* 0x000fe400078e009c */
[----:B--2---:R-:W-:Y:S01]  /*10480*/  FFMA.FTZ R2, R142, c[0x0][0x23c], -R0 ;  /* 0x00008f008e027a23 */ /* 0x004fe20000010800 */
[----:B------:R-:W-:Y:S01]  /*10490*/  HMMA.16816.F32 R32, R4, R22, R32 ;  /* 0x000000160420723c */ /* 0x000fe20000001820 */
[----:B------:R-:W-:Y:S01]  /*104a0*/  LDSM.16.MT88.4 R140, [R222+0x9c00] ;  /* 0x009c0000de8c783b */ /* 0x000fe20000004200 */
[----:B------:R-:W-:Y:S01]  /*104b0*/  IMAD.MOV.U32 R241, RZ, RZ, R218 ;  /* 0x000000fffff17224 */ /* 0x000fe200078e00da */
[----:B------:R2:W4:Y:S01]  /*104c0*/  MUFU.EX2 R26, R2 ;  /* 0x00000002001a7308 */ /* 0x0005220000000800 */
[----:B------:R-:W-:Y:S01]  /*104d0*/  IMAD.MOV.U32 R242, RZ, RZ, R245 ;  /* 0x000000fffff27224 */ /* 0x000fe200078e00f5 */
[----:B------:R-:W-:Y:S01]  /*104e0*/  MOV R218, R172 ;  /* 0x000000ac00da7202 */ /* 0x000fe20000000f00 */
[----:B------:R-:W-:Y:S01]  /*104f0*/  IMAD.MOV.U32 R245, RZ, RZ, R174 ;  /* 0x000000fffff57224 */ /* 0x000fe200078e00ae */
[----:B------:R-:W5:Y:S01]  /*10500*/  LDSM.16.MT88.4 R4, [R222+0xbc00] ;  /* 0x00bc0000de04783b */ /* 0x000f620000004200 */
[--C-:B--2---:R-:W-:Y:S01]  /*10510*/  FFMA.FTZ R2, R157, c[0x0][0x23c], -R0.reuse ;  /* 0x00008f009d027a23 */ /* 0x104fe20000010800 */
[----:B----4-:R-:W-:Y:S01]  /*10520*/  F2FP.PACK_AB R93, R26, R27 ;  /* 0x0000001b1a5d723e */ /* 0x010fe200000000ff */
[----:B------:R-:W-:-:S02]  /*10530*/  FFMA.FTZ R0, R158, c[0x0][0x23c], -R0 ;  /* 0x00008f009e007a23 */ /* 0x000fc40000010800 */
        /* <DEDUP_REMOVED lines=11> */
[----:B--2---:R-:W-:-:S02]  /*105f0*/  FFMA.FTZ R0, R249, c[0x0][0x23c], -R8 ;  /* 0x00008f00f9007a23 */ /* 0x004fc40000010808 */
[----:B------:R-:W-:Y:S02]  /*10600*/  IMAD.MOV.U32 R249, RZ, RZ, R243 ;  /* 0x000000fffff97224 */ /* 0x000fe400078e00f3 */
[----:B------:R-:W-:Y:S01]  /*10610*/  IMAD.MOV.U32 R243, RZ, RZ, R175 ;  /* 0x000000fffff37224 */ /* 0x000fe200078e00af */
[----:B------:R2:W3:Y:S01]  /*10620*/  MUFU.EX2 R16, R0 ;  /* 0x0000000000107308 */ /* 0x0004e20000000800 */
[----:B------:R-:W4:Y:S01]  /*10630*/  LDSM.16.MT88.4 R172, [R222+0xac00] ;  /* 0x00ac0000deac783b */ /* 0x000f220000004200 */
[----:B-1----:R-:W-:Y:S01]  /*10640*/  HMMA.16816.F32 R72, R92, R80, R184 ;  /* 0x000000505c48723c */ /* 0x002fe200000018b8 */
[----:B------:R-:W-:-:S04]  /*10650*/  FFMA.FTZ R2, R243, R101, R244 ;  /* 0x00000065f3027223 */ /* 0x000fc800000100f4 */
[----:B------:R-:W-:-:S03]  /*10660*/  FADD.FTZ R2, R217, R2 ;  /* 0x00000002d9027221 */ /* 0x000fc60000010000 */
[----:B------:R-:W-:Y:S01]  /*10670*/  HMMA.16816.F32 R76, R92, R82, R160 ;  /* 0x000000525c4c723c */ /* 0x000fe200000018a0 */
[----:B------:R-:W-:Y:S02]  /*10680*/  FADD.FTZ R2, R210, R2 ;  /* 0x00000002d2027221 */ /* 0x000fe40000010000 */
[----:B--2---:R-:W-:-:S05]  /*10690*/  FFMA.FTZ R0, R133, c[0x0][0x23c], -R8 ;  /* 0x00008f0085007a23 */ /* 0x004fca0000010808 */
[----:B-----5:R-:W-:Y:S01]  /*106a0*/  HMMA.16816.F32 R88, R92, R4, R108 ;  /* 0x000000045c58723c */ /* 0x020fe2000000186c */
[----:B------:R1:W-:Y:S02]  /*106b0*/  MUFU.EX2 R17, R0 ;  /* 0x0000000000117308 */ /* 0x0003e40000000800 */
[----:B-1----:R-:W-:Y:S02]  /*106c0*/  FFMA.FTZ R0, R134, c[0x0][0x23c], -R8 ;  /* 0x00008f0086007a23 */ /* 0x002fe40000010808 */
[----:B------:R-:W-:-:S04]  /*106d0*/  FFMA.FTZ R8, R245, R10, R247 ;  /* 0x0000000af5087223 */ /* 0x000fc800000100f7 */
[----:B------:R1:W-:Y:S01]  /*106e0*/  MUFU.EX2 R18, R0 ;  /* 0x0000000000127308 */ /* 0x0003e20000000800 */
[----:B----4-:R-:W-:Y:S01]  /*106f0*/  HMMA.16816.F32 R164, R92, R172, R164 ;  /* 0x000000ac5ca4723c */ /* 0x010fe200000018a4 */
[----:B------:R-:W-:-:S07]  /*10700*/  FADD.FTZ R8, R246, R8 ;  /* 0x00000008f6087221 */ /* 0x000fce0000010000 */
        /* <DEDUP_REMOVED lines=11> */
[----:B---3--:R-:W-:Y:S01]  /*107c0*/  F2FP.PACK_AB R96, R16, R19 ;  /* 0x000000131060723e */ /* 0x008fe200000000ff */
        /* <DEDUP_REMOVED lines=79> */
[----:B------:R1:W-:Y:S04]  /*10cc0*/  STL [R1+0x8], R3 ;  /* 0x0000080301007387 */ /* 0x0003e80000100800 */
[----:B------:R1:W-:Y:S04]  /*10cd0*/  STL [R1+0xc], R2 ;  /* 0x00000c0201007387 */ /* 0x0003e80000100800 */
[----:B------:R1:W-:Y:S02]  /*10ce0*/  STL [R1+0x10], R0 ;  /* 0x0000100001007387 */ /* 0x0003e40000100800 */
.L_x_872:
        /* <DEDUP_REMOVED lines=18> */
.L_x_882:
        /* <DEDUP_REMOVED lines=58> */
.L_x_880:
[----:B-1----:R-:W2:Y:S01]  /*111b0*/  LDL.64 R4, [R1+0x18] ;  /* 0x0000180001047983 */ /* 0x002ea20000100a00 */
[----:B------:R-:W-:Y:S04]  /*111c0*/  DEPBAR.LE SB0, 0x0 ;  /* 0x000080000000791a */ /* 0x000fe80000000000 */
[----:B------:R-:W-:Y:S01]  /*111d0*/  IADD3 R235, R236, -0x1, RZ ;  /* 0xffffffffeceb7810 */ /* 0x000fe20007ffe0ff */
[----:B------:R-:W-:Y:S03]  /*111e0*/  BAR.SYNC.DEFER_BLOCKING 0x0 ;  /* 0x0000000000007b1d */ /* 0x000fe60000010000 */
[----:B------:R-:W-:Y:S01]  /*111f0*/  SHF.R.S32.HI R2, RZ, 0x1f, R235 ;  /* 0x0000001fff027819 */ /* 0x000fe200000114eb */
[C---:B------:R-:W-:Y:S04]  /*11200*/  IMAD R0, R235.reuse, UR8, RZ ;  /* 0x00000008eb007c24 */ /* 0x040fe8000f8e02ff */
[----:B------:R-:W-:Y:S01]  /*11210*/  IMAD R2, R2, UR14, R0 ;  /* 0x0000000e02027c24 */ /* 0x000fe2000f8e0200 */
[----:B------:R-:W-:Y:S06]  /*11220*/  @P6 STS.64 [R226+0x9008], RZ ;  /* 0x009008ffe2006388 */ /* 0x000fec0000000a00 */
[----:B------:R-:W-:Y:S04]  /*11230*/  @P6 STS [R226+0x9000], RZ ;  /* 0x009000ffe2006388 */ /* 0x000fe80000000800 */
[----:B------:R-:W-:Y:S04]  /*11240*/  @P6 STS [R226+0x9004], RZ ;  /* 0x009004ffe2006388 */ /* 0x000fe80000000800 */
[----:B------:R-:W3:Y:S01]  /*11250*/  LDL R237, [R1+0x20] ;  /* 0x0000200001ed7983 */ /* 0x000ee20000100800 */
[----:B--2---:R-:W-:Y:S05]  /*11260*/  IMAD.WIDE.U32 R4, R235, UR14, R4 ;  /* 0x0000000eeb047c25 */ /* 0x004fea000f8e0004 */
[C---:B------:R-:W-:Y:S02]  /*11270*/  @!P6 LEA R16, P1, R4.reuse, c[0x0][0x170], 0x1 ;  /* 0x00005c000410ea11 */ /* 0x040fe400078208ff */
[----:B------:R-:W-:Y:S02]  /*11280*/  IADD3 R2, R5, R2, RZ ;  /* 0x0000000205027210 */ /* 0x000fe40007ffe0ff */
        /* <DEDUP_REMOVED lines=10> */
[----:B------:R-:W-:Y:S02]  /*11330*/  IADD3.X R5, R2, UR5, RZ, P3, !PT ;  /* 0x0000000502057c10 */ /* 0x000fe40009ffe4ff */
[C---:B------:R-:W-:Y:S01]  /*11340*/  @!P6 LEA R14, P3, R0.reuse, c[0x0][0x170], 0x1 ;  /* 0x00005c00000eea11 */ /* 0x040fe200078608ff */
[----:B------:R-:W-:Y:S01]  /*11350*/  @P5 STS.128 [R226+0xa000], RZ ;  /* 0x00a000ffe2005388 */ /* 0x000fe20000000c00 */
[C---:B------:R-:W-:Y:S02]  /*11360*/  @!P5 LEA R8, P1, R0.reuse, c[0x0][0x170], 0x1 ;  /* 0x00005c000008da11 */ /* 0x040fe400078208ff */
[C-C-:B------:R-:W-:Y:S02]  /*11370*/  @!P6 LEA.HI.X R15, R0.reuse, c[0x0][0x174], R5.reuse, 0x1, P3 ;  /* 0x00005d00000fea11 */ /* 0x140fe400018f0c05 */
[C-C-:B------:R-:W-:Y:S02]  /*11380*/  @!P5 LEA.HI.X R9, R0.reuse, c[0x0][0x174], R5.reuse, 0x1, P1 ;  /* 0x00005d000009da11 */ /* 0x140fe400008f0c05 */
[C---:B------:R-:W-:Y:S01]  /*11390*/  @!P4 LEA R6, P0, R0.reuse, c[0x0][0x170], 0x1 ;  /* 0x00005c000006ca11 */ /* 0x040fe200078008ff */
[----:B------:R-:W-:Y:S01]  /*113a0*/  @!PT LDS RZ, [RZ] ;  /* 0x00000000fffff984 */ /* 0x000fe20000000800 */
[----:B------:R-:W-:Y:S01]  /*113b0*/  @!PT LDS RZ, [RZ] ;  /* 0x00000000fffff984 */ /* 0x000fe20000000800 */
[----:B------:R-:W-:Y:S01]  /*113c0*/  @!PT LDS RZ, [RZ] ;  /* 0x00000000fffff984 */ /* 0x000fe20000000800 */
[----:B------:R2:W-:Y:S03]  /*113d0*/  @!P5 LDGSTS.E.BYPASS.LTC128B.128 [R226+0xa000], [R12.64+0x40] ;  /* 0x0a0000400ce2dfae */ /* 0x0005e6000b901d4c */
[----:B------:R-:W-:Y:S05]  /*113e0*/  @!P4 LEA.HI.X R7, R0, c[0x0][0x174], R5, 0x1, P0 ;  /* 0x00005d000007ca11 */ /* 0x000fea00000f0c05 */
[----:B------:R-:W-:Y:S01]  /*113f0*/  @P4 STS.128 [R226+0xb000], RZ ;  /* 0x00b000ffe2004388 */ /* 0x000fe20000000c00 */
[----:B---3--:R-:W-:Y:S07]  /*11400*/  ISETP.GT.AND P0, PT, R235, R237, PT ;  /* 0x000000edeb00720c */ /* 0x008fee0003f04270 */
        /* <DEDUP_REMOVED lines=20> */
[----:B-1---5:R-:W4:Y:S08]  /*11550*/  LDSM.16.M88.4 R16, [R221+0x6000] ;  /* 0x00600000dd10783b */ /* 0x022f300000000200 */
[----:B------:R-:W3:Y:S08]  /*11560*/  LDSM.16.M88.4 R60, [R224+0x1000] ;  /* 0x00100000e03c783b */ /* 0x000ef00000000200 */
[----:B------:R-:W1:Y:S08]  /*11570*/  LDSM.16.M88.4 R32, [R221+0x6400] ;  /* 0x00640000dd20783b */ /* 0x000e700000000200 */
[----:B------:R-:W0:Y:S08]  /*11580*/  LDGDEPBAR ;  /* 0x00000000000079af */ /* 0x000e300000000000 */
[----:B------:R-:W1:Y:S01]  /*11590*/  LDSM.16.M88.4 R48, [R221+0x6800] ;  /* 0x00680000dd30783b */ /* 0x000e620000000200 */
        /* <DEDUP_REMOVED lines=16> */
[-C--:B------:R-:W-:Y:S07]  /*116a0*/  HMMA.16816.F32 R36, R64, R48.reuse, RZ ;  /* 0x000000304024723c */ /* 0x080fee00000018ff */
        /* <DEDUP_REMOVED lines=32> */
[----:B------:R-:W4:Y:S07]  /*118b0*/  LDSM.16.M88.4 R176, [R223+0x7400] ;  /* 0x00740000dfb0783b */ /* 0x000f2e0000000200 */
        /* <DEDUP_REMOVED lines=87> */
[----:B------:R-:W2:Y:S10]  /*11e30*/  MUFU.TANH R202, R12 ;  /* 0x0000000c00ca7308 */ /* 0x000eb40000002400 */
[----:B------:R-:W2:Y:S01]  /*11e40*/  MUFU.TANH R203, R13 ;  /* 0x0000000d00cb7308 */ /* 0x000ea20000002400 */
[----:B-1----:R-:W1:Y:S01]  /*11e50*/  LDSM.16.M88.4 R8, [R223+0x8800] ;  /* 0x00880000df08783b */ /* 0x002e620000000200 */
[-C--:B----4-:R-:W-:Y:S08]  /*11e60*/  HMMA.16816.F32 R20, R176, R4.reuse, R20 ;  /* 0x00000004b014723c */ /* 0x090ff00000001814 */
[----:B------:R-:W4:Y:S01]  /*11e70*/  MUFU.TANH R210, R14 ;  /* 0x0000000e00d27308 */ /* 0x000f220000002400 */
[C---:B------:R-:W-:Y:S09]  /*11e80*/  HMMA.16816.F32 R24, R108.reuse, R4, R24 ;  /* 0x000000046c18723c */ /* 0x040ff20000001818 */
[----:B------:R-:W1:Y:S01]  /*11e90*/  MUFU.TANH R212, R15 ;  /* 0x0000000f00d47308 */ /* 0x000e620000002400 */
[-C--:B------:R-:W-:Y:S08]  /*11ea0*/  HMMA.16816.F32 R28, R108, R6.reuse, R28 ;  /* 0x000000066c1c723c */ /* 0x080ff0000000181c */
[C---:B------:R-:W-:Y:S01]  /*11eb0*/  HMMA.16816.F32 R32, R176.reuse, R6, R32 ;  /* 0x00000006b020723c */ /* 0x040fe20000001820 */
[----:B------:R-:W2:Y:S01]  /*11ec0*/  MUFU.TANH R196, R16 ;  /* 0x0000001000c47308 */ /* 0x000ea20000002400 */
[----:B------:R-:W2:Y:S01]  /*11ed0*/  LDSM.16.M88.4 R4, [R223+0x8c00] ;  /* 0x008c0000df04783b */ /* 0x000ea20000000200 */
[----:B------:R-:W-:Y:S04]  /*11ee0*/  DEPBAR.LE SB0, 0x0 ;  /* 0x000080000000791a */ /* 0x000fe80000000000 */
[----:B------:R-:W-:Y:S02]  /*11ef0*/  FMUL.FTZ R20, R20, c[0x0][0x2ec] ;  /* 0x0000bb0014147a20 */ /* 0x000fe40000410000 */
[----:B------:R-:W-:Y:S02]  /*11f00*/  FMUL.FTZ R23, R23, c[0x0][0x2ec] ;  /* 0x0000bb0017177a20 */ /* 0x000fe40000410000 */
[----:B------:R-:W2:Y:S01]  /*11f10*/  MUFU.TANH R184, R20 ;  /* 0x0000001400b87308 */ /* 0x000ea20000002400 */
[----:B------:R-:W-:Y:S01]  /*11f20*/  BAR.SYNC.DEFER_BLOCKING 0x0 ;  /* 0x0000000000007b1d */ /* 0x000fe20000010000 */
[----:B------:R-:W-:Y:S01]  /*11f30*/  FMUL.FTZ R25, R25, c[0x0][0x2ec] ;  /* 0x0000bb0019197a20 */ /* 0x000fe20000410000 */
[-C--:B-1----:R-:W-:Y:S05]  /*11f40*/  HMMA.16816.F32 R36, R176, R8.reuse, R36 ;  /* 0x00000008b024723c */ /* 0x082fea0000001824 */
[----:B------:R-:W-:Y:S02]  /*11f50*/  FMUL.FTZ R26, R26, c[0x0][0x2ec] ;  /* 0x0000bb001a1a7a20 */ /* 0x000fe40000410000 */
        /* <DEDUP_REMOVED lines=11> */
[----:B------:R-:W1:Y:S03]  /*12010*/  MUFU.TANH R198, R26 ;  /* 0x0000001a00c67308 */ /* 0x000e660000002400 */
[----:B------:R-:W-:Y:S02]  /*12020*/  FMUL.FTZ R34, R34, c[0x0][0x2ec] ;  /* 0x0000bb0022227a20 */ /* 0x000fe40000410000 */
[----:B------:R-:W-:Y:S02]  /*12030*/  FMUL.FTZ R35, R35, c[0x0][0x2ec] ;  /* 0x0000bb0023237a20 */ /* 0x000fe40000410000 */
[-C--:B--2---:R-:W-:Y:S03]  /*12040*/  HMMA.16816.F32 R52, R176, R4.reuse, R52 ;  /* 0x00000004b034723c */ /* 0x084fe60000001834 */
[----:B------:R-:W2:Y:S01]  /*12050*/  MUFU.TANH R190, R28 ;  /* 0x0000001c00be7308 */ /* 0x000ea20000002400 */
[----:B------:R-:W-:Y:S02]  /*12060*/  FMUL.FTZ R36, R36, c[0x0][0x2ec] ;  /* 0x0000bb0024247a20 */ /* 0x000fe40000410000 */
[----:B------:R-:W-:Y:S02]  /*12070*/  FMUL.FTZ R37, R37, c[0x0][0x2ec] ;  /* 0x0000bb0025257a20 */ /* 0x000fe40000410000 */
[C---:B------:R-:W-:Y:S04]  /*12080*/  HMMA.16816.F32 R56, R108.reuse, R4, R56 ;  /* 0x000000046c38723c */ /* 0x040fe80000001838 */
[----:B------:R-:W-:Y:S01]  /*12090*/  FMUL.FTZ R38, R38, c[0x0][0x2ec] ;  /* 0x0000bb0026267a20 */ /* 0x000fe20000410000 */
[----:B------:R-:W1:Y:S01]  /*120a0*/  MUFU.TANH R189, R29 ;  /* 0x0000001d00bd7308 */ /* 0x000e620000002400 */
        /* <DEDUP_REMOVED lines=9> */
[----:B------:R2:W2:Y:S03]  /*12140*/  MUFU.TANH R199, R31 ;  /* 0x0000001f00c77308 */ /* 0x0004a60000002400 */
[----:B------:R-:W-:Y:S02]  /*12150*/  FMUL.FTZ R57, R57, c[0x0][0x2ec] ;  /* 0x0000bb0039397a20 */ /* 0x000fe40000410000 */
[----:B------:R-:W-:Y:S02]  /*12160*/  FMUL.FTZ R21, R21, c[0x0][0x2ec] ;  /* 0x0000bb0015157a20 */ /* 0x000fe40000410000 */
        /* <DEDUP_REMOVED lines=17> */
[----:B---3--:R-:W-:Y:S02]  /*12280*/  FMUL.FTZ R32, R54, c[0x0][0x2ec] ;  /* 0x0000bb0036207a20 */ /* 0x008fe40000410000 */
[----:B------:R-:W-:Y:S02]  /*12290*/  FMUL.FTZ R44, R44, c[0x0][0x2ec] ;  /* 0x0000bb002c2c7a20 */ /* 0x000fe40000410000 */
[----:B------:R-:W-:Y:S01]  /*122a0*/  FMUL.FTZ R45, R45, c[0x0][0x2ec] ;  /* 0x0000bb002d2d7a20 */ /* 0x000fe20000410000 */
[----:B------:R3:W3:Y:S01]  /*122b0*/  MUFU.TANH R102, R35 ;  /* 0x0000002300667308 */ /* 0x0006e20000002400 */
[----:B------:R-:W-:Y:S02]  /*122c0*/  FMUL.FTZ R58, R58, c[0x0][0x2ec] ;  /* 0x0000bb003a3a7a20 */ /* 0x000fe40000410000 */
[----:B------:R-:W-:Y:S02]  /*122d0*/  FMUL.FTZ R59, R59, c[0x0][0x2ec] ;  /* 0x0000bb003b3b7a20 */ /* 0x000fe40000410000 */
[----:B-1----:R-:W-:Y:S05]  /*122e0*/  FMUL.FTZ R33, R53, c[0x0][0x2ec] ;  /* 0x0000bb0035217a20 */ /* 0x002fea0000410000 */
[----:B------:R1:W1:Y:S01]  /*122f0*/  MUFU.TANH R23, R36 ;  /* 0x0000002400177308 */ /* 0x0002620000002400 */
[----:B--2---:R-:W-:Y:S09]  /*12300*/  FMUL.FTZ R34, R52, c[0x0][0x2ec] ;  /* 0x0000bb0034227a20 */ /* 0x004ff20000410000 */
[----:B------:R2:W2:Y:S01]  /*12310*/  MUFU.TANH R25, R37 ;  /* 0x0000002500197308 */ /* 0x0004a20000002400 */
[----:B---3--:R-:W-:Y:S09]  /*12320*/  FMUL.FTZ R35, R51, c[0x0][0x2ec] ;  /* 0x0000bb0033237a20 */ /* 0x008ff20000410000 */
[----:B------:R3:W3:Y:S01]  /*12330*/  MUFU.TANH R101, R38 ;  /* 0x0000002600657308 */ /* 0x0006e20000002400 */
[----:B-1----:R-:W-:Y:S09]  /*12340*/  FMUL.FTZ R36, R50, c[0x0][0x2ec] ;  /* 0x0000bb0032247a20 */ /* 0x002ff20000410000 */
[----:B------:R1:W1:Y:S01]  /*12350*/  MUFU.TANH R191, R17 ;  /* 0x0000001100bf7308 */ /* 0x0002620000002400 */
[----:B--2---:R-:W-:Y:S09]  /*12360*/  FMUL.FTZ R37, R49, c[0x0][0x2ec] ;  /* 0x0000bb0031257a20 */ /* 0x004ff20000410000 */
[----:B------:R2:W1:Y:S01]  /*12370*/  MUFU.TANH R195, R18 ;  /* 0x0000001200c37308 */ /* 0x0004620000002400 */
[----:B---3--:R-:W-:Y:S09]  /*12380*/  FMUL.FTZ R38, R48, c[0x0][0x2ec] ;  /* 0x0000bb0030267a20 */ /* 0x008ff20000410000 */
[----:B------:R2:W3:Y:S10]  /*12390*/  MUFU.TANH R192, R19 ;  /* 0x0000001300c07308 */ /* 0x0004f40000002400 */
[----:B------:R2:W1:Y:S10]  /*123a0*/  MUFU.TANH R105, R21 ;  /* 0x0000001500697308 */ /* 0x0004740000002400 */
[----:B------:R2:W1:Y:S10]  /*123b0*/  MUFU.TANH R186, R22 ;  /* 0x0000001600ba7308 */ /* 0x0004740000002400 */
[----:B------:R2:W1:Y:S10]  /*123c0*/  MUFU.TANH R188, R24 ;  /* 0x0000001800bc7308 */ /* 0x0004740000002400 */
[----:B------:R2:W1:Y:S10]  /*123d0*/  MUFU.TANH R200, R27 ;  /* 0x0000001b00c87308 */ /* 0x0004740000002400 */
        /* <DEDUP_REMOVED lines=30> */
.L_x_881:
[----:B------:R-:W2:Y:S08]  /*125c0*/  S2R R0, SR_TID.X ;  /* 0x0000000000007919 */ /* 0x000eb00000002100 */
[----:B------:R-:W-:Y:S01]  /*125d0*/  LDSM.16.MT88.4 R52, [R220+0xa000] ;  /* 0x00a00000dc34783b */ /* 0x000fe20000004200 */
[----:B--2---:R-:W-:Y:S05]  /*125e0*/  IMAD.SHL.U32 R0, R0, 0x2, RZ ;  /* 0x0000000200007824 */ /* 0x004fea00078e00ff */
[----:B------:R-:W-:Y:S05]  /*125f0*/  LOP3.LUT R0, R0, 0x6, RZ, 0xc0, !PT ;  /* 0x0000000600007812 */ /* 0x000fea00078ec0ff */
[----:B------:R-:W-:Y:S05]  /*12600*/  IMAD R0, R235, 0x40, R0 ;  /* 0x00000040eb007824 */ /* 0x000fea00078e0200 */
[C---:B------:R-:W-:Y:S02]  /*12610*/  ISETP.GE.AND P0, PT, R0.reuse, R229, PT ;  /* 0x000000e50000720c */ /* 0x040fe40003f06270 */
[C---:B------:R-:W-:Y:S02]  /*12620*/  ISETP.GE.AND P2, PT, R0.reuse, R230, PT ;  /* 0x000000e60000720c */ /* 0x040fe40003f46270 */
[C---:B-1----:R-:W-:Y:S02]  /*12630*/  IADD3 R14, R0.reuse, 0x1, RZ ;  /* 0x00000001000e7810 */ /* 0x042fe40007ffe0ff */
[C---:B------:R-:W-:Y:S02]  /*12640*/  IADD3 R13, R0.reuse, 0x8, RZ ;  /* 0x00000008000d7810 */ /* 0x040fe40007ffe0ff */
[C---:B------:R-:W-:Y:S02]  /*12650*/  ISETP.GE.OR P0, PT, R0.reuse, R233, !P0 ;  /* 0x000000e90000720c */ /* 0x040fe40004706670 */
[----:B------:R-:W-:Y:S02]  /*12660*/  ISETP.GE.OR P2, PT, R0, R234, !P2 ;  /* 0x000000ea0000720c */ /* 0x000fe40005746670 */
[----:B------:R-:W-:Y:S02]  /*12670*/  FSEL R19, R205, -INF , !P0 ;  /* 0xff800000cd137808 */ /* 0x000fe40004000000 */
[----:B------:R-:W-:Y:S02]  /*12680*/  FSEL R17, R206, -INF , !P2 ;  /* 0xff800000ce117808 */ /* 0x000fe40005000000 */
[CC--:B------:R-:W-:Y:S02]  /*12690*/  ISETP.GE.AND P0, PT, R13.reuse, R230.reuse, PT ;  /* 0x000000e60d00720c */ /* 0x0c0fe40003f06270 */
[----:B------:R-:W-:Y:S02]  /*126a0*/  ISETP.GE.AND P2, PT, R14, R230, PT ;  /* 0x000000e60e00720c */ /* 0x000fe40003f46270 */
[-C--:B------:R-:W-:Y:S02]  /*126b0*/  ISETP.GE.OR P0, PT, R13, R234.reuse, !P0 ;  /* 0x000000ea0d00720c */ /* 0x080fe40004706670 */
[C---:B------:R-:W-:Y:S02]  /*126c0*/  IADD3 R10, R0.reuse, 0x11, RZ ;  /* 0x00000011000a7810 */ /* 0x040fe40007ffe0ff */
[----:B------:R-:W-:Y:S02]  /*126d0*/  IADD3 R9, R0, 0x18, RZ ;  /* 0x0000001800097810 */ /* 0x000fe40007ffe0ff */
[----:B------:R-:W-:Y:S02]  /*126e0*/  ISETP.GE.OR P2, PT, R14, R234, !P2 ;  /* 0x000000ea0e00720c */ /* 0x000fe40005746670 */
[----:B------:R-:W-:Y:S02]  /*126f0*/  FSEL R21, R196, -INF , !P0 ;  /* 0xff800000c4157808 */ /* 0x000fe40004000000 */
[----:B------:R-:W-:Y:S02]  /*12700*/  FSEL R18, R207, -INF , !P2 ;  /* 0xff800000cf127808 */ /* 0x000fe40005000000 */
[-C--:B------:R-:W-:Y:S02]  /*12710*/  ISETP.GE.AND P2, PT, R10, R230.reuse, PT ;  /* 0x000000e60a00720c */ /* 0x080fe40003f46270 */
[C---:B------:R-:W-:Y:S02]  /*12720*/  ISETP.GE.AND P0, PT, R9.reuse, R230, PT ;  /* 0x000000e60900720c */ /* 0x040fe40003f06270 */
[C---:B------:R-:W-:Y:S02]  /*12730*/  ISETP.GE.AND P1, PT, R0.reuse, R228, PT ;  /* 0x000000e40000720c */ /* 0x040fe40003f26270 */
[----:B------:R-:W-:Y:S02]  /*12740*/  IADD3 R12, R0, 0x9, RZ ;  /* 0x00000009000c7810 */ /* 0x000fe40007ffe0ff */
[-C--:B------:R-:W-:Y:S02]  /*12750*/  ISETP.GE.OR P2, PT, R10, R234.reuse, !P2 ;  /* 0x000000ea0a00720c */ /* 0x080fe40005746670 */
[----:B------:R-:W-:Y:S02]  /*12760*/  ISETP.GE.OR P0, PT, R9, R234, !P0 ;  /* 0x000000ea0900720c */ /* 0x000fe40004706670 */
[C---:B------:R-:W-:Y:S02]  /*12770*/  IADD3 R7, R0.reuse, 0x20, RZ ;  /* 0x0000002000077810 */ /* 0x040fe40007ffe0ff */
[----:B------:R-:W-:Y:S02]  /*12780*/  ISETP.GE.OR P1, PT, R0, R232, !P1 ;  /* 0x000000e80000720c */ /* 0x000fe40004f26670 */
[----:B------:R-:W-:Y:S02]  /*12790*/  FSEL R41, R105, -INF , !P2 ;  /* 0xff80000069297808 */ /* 0x000fe40005000000 */
[----:B------:R-:W-:Y:S02]  /*127a0*/  FSEL R24, R204, -INF , !P1 ;  /* 0xff800000cc187808 */ /* 0x000fe40004800000 */
[-C--:B------:R-:W-:Y:S02]  /*127b0*/  ISETP.GE.AND P1, PT, R12, R230.reuse, PT ;  /* 0x000000e60c00720c */ /* 0x080fe40003f26270 */
[----:B------:R-:W-:Y:S02]  /*127c0*/  FSEL R58, R104, -INF , !P0 ;  /* 0xff800000683a7808 */ /* 0x000fe40004000000 */
[----:B------:R-:W-:Y:S02]  /*127d0*/  ISETP.GE.AND P0, PT, R13, R229, PT ;  /* 0x000000e50d00720c */ /* 0x000fe40003f06270 */
[----:B------:R-:W-:Y:S02]  /*127e0*/  ISETP.GE.AND P2, PT, R7, R230, PT ;  /* 0x000000e60700720c */ /* 0x000fe40003f46270 */
[----:B------:R-:W-:Y:S02]  /*127f0*/  ISETP.GE.AND P3, PT, R0, R227, PT ;  /* 0x000000e30000720c */ /* 0x000fe40003f66270 */
[-C--:B------:R-:W-:Y:S02]  /*12800*/  ISETP.GE.OR P1, PT, R12, R234.reuse, !P1 ;  /* 0x000000ea0c00720c */ /* 0x080fe40004f26670 */
[----:B------:R-:W-:Y:S02]  /*12810*/  ISETP.GE.OR P0, PT, R13, R233, !P0 ;  /* 0x000000e90d00720c */ /* 0x000fe40004706670 */
[C---:B------:R-:W-:Y:S02]  /*12820*/  IADD3 R11, R0.reuse, 0x10, RZ ;  /* 0x00000010000b7810 */ /* 0x040fe40007ffe0ff */
[C---:B------:R-:W-:Y:S02]  /*12830*/  IADD3 R8, R0.reuse, 0x19, RZ ;  /* 0x0000001900087810 */ /* 0x040fe40007ffe0ff */
[C---:B------:R-:W-:Y:S02]  /*12840*/  IADD3 R5, R0.reuse, 0x28, RZ ;  /* 0x0000002800057810 */ /* 0x040fe40007ffe0ff */
[----:B------:R-:W-:Y:S02]  /*12850*/  ISETP.GE.OR P2, PT, R7, R234, !P2 ;  /* 0x000000ea0700720c */ /* 0x000fe40005746670 */
[----:B------:R-:W-:Y:S02]  /*12860*/  ISETP.GE.OR P3, PT, R0, R231, !P3 ;  /* 0x000000e70000720c */ /* 0x000fe40005f66670 */
[----:B------:R-:W-:Y:S02]  /*12870*/  FSEL R22, R191, -INF , !P1 ;  /* 0xff800000bf167808 */ /* 0x000fe40004800000 */
[----:B------:R-:W-:Y:S02]  /*12880*/  FSEL R27, R201, -INF , !P3 ;  /* 0xff800000c91b7808 */ /* 0x000fe40005800000 */
[----:B------:R-:W-:Y:S02]  /*12890*/  FSEL R201, R23, -INF , !P2 ;  /* 0xff80000017c97808 */ /* 0x000fe40005000000 */
[----:B------:R-:W-:Y:S02]  /*128a0*/  FSEL R23, R195, -INF , !P0 ;  /* 0xff800000c3177808 */ /* 0x000fe40004000000 */
[-C--:B------:R-:W-:Y:S02]  /*128b0*/  ISETP.GE.AND P1, PT, R8, R230.reuse, PT ;  /* 0x000000e60800720c */ /* 0x080fe40003f26270 */
[----:B------:R-:W-:Y:S02]  /*128c0*/  ISETP.GE.AND P2, PT, R5, R230, PT ;  /* 0x000000e60500720c */ /* 0x000fe40003f46270 */
[----:B------:R-:W-:Y:S02]  /*128d0*/  ISETP.GE.AND P0, PT, R11, R229, PT ;  /* 0x000000e50b00720c */ /* 0x000fe40003f06270 */
[-C--:B------:R-:W-:Y:S02]  /*128e0*/  ISETP.GE.OR P2, PT, R5, R234.reuse, !P2 ;  /* 0x000000ea0500720c */ /* 0x080fe40005746670 */
[----:B------:R-:W-:Y:S02]  /*128f0*/  IADD3 R6, R0, 0x21, RZ ;  /* 0x0000002100067810 */ /* 0x000fe40007ffe0ff */
[----:B------:R-:W-:Y:S02]  /*12900*/  ISETP.GE.OR P1, PT, R8, R234, !P1 ;  /* 0x000000ea0800720c */ /* 0x000fe40004f26670 */
[C---:B------:R-:W-:Y:S02]  /*12910*/  ISETP.GE.OR P0, PT, R11.reuse, R233, !P0 ;  /* 0x000000e90b00720c */ /* 0x040fe40004706670 */
[----:B------:R-:W-:Y:S02]  /*12920*/  IADD3 R2, R0, 0x30, RZ ;  /* 0x0000003000027810 */ /* 0x000fe40007ffe0ff */
[----:B------:R-:W-:Y:S02]  /*12930*/  FSEL R207, R38, -INF , !P2 ;  /* 0xff80000026cf7808 */ /* 0x000fe40005000000 */
[----:B------:R-:W-:Y:S02]  /*12940*/  FSEL R59, R20, -INF , !P1 ;  /* 0xff800000143b7808 */ /* 0x000fe40004800000 */
[-C--:B------:R-:W-:Y:S02]  /*12950*/  ISETP.GE.AND P3, PT, R11, R230.reuse, PT ;  /* 0x000000e60b00720c */ /* 0x080fe40003f66270 */
[----:B------:R-:W-:Y:S02]  /*12960*/  FSEL R44, R186, -INF , !P0 ;  /* 0xff800000ba2c7808 */ /* 0x000fe40004000000 */
[----:B------:R-:W-:Y:S02]  /*12970*/  ISETP.GE.AND P0, PT, R9, R229, PT ;  /* 0x000000e50900720c */ /* 0x000fe40003f06270 */
[-C--:B------:R-:W-:Y:S02]  /*12980*/  ISETP.GE.AND P1, PT, R6, R230.reuse, PT ;  /* 0x000000e60600720c */ /* 0x080fe40003f26270 */
[----:B------:R-:W-:Y:S02]  /*12990*/  ISETP.GE.AND P2, PT, R2, R230, PT ;  /* 0x000000e60200720c */ /* 0x000fe40003f46270 */
[C---:B------:R-:W-:Y:S02]  /*129a0*/  IADD3 R4, R0.reuse, 0x29, RZ ;  /* 0x0000002900047810 */ /* 0x040fe40007ffe0ff */
[----:B------:R-:W-:Y:S02]  /*129b0*/  IADD3 R15, R0, 0x38, RZ ;  /* 0x00000038000f7810 */ /* 0x000fe40007ffe0ff */
[-C--:B------:R-:W-:Y:S02]  /*129c0*/  ISETP.GE.OR P3, PT, R11, R234.reuse, !P3 ;  /* 0x000000ea0b00720c */ /* 0x080fe40005f66670 */
[-C--:B------:R-:W-:Y:S02]  /*129d0*/  ISETP.GE.OR P2, PT, R2, R234.reuse, !P2 ;  /* 0x000000ea0200720c */ /* 0x080fe40005746670 */
[----:B------:R-:W-:Y:S02]  /*129e0*/  ISETP.GE.OR P0, PT, R9, R233, !P0 ;  /* 0x000000e90900720c */ /* 0x000fe40004706670 */
[----:B------:R-:W-:Y:S02]  /*129f0*/  ISETP.GE.OR P1, PT, R6, R234, !P1 ;  /* 0x000000ea0600720c */ /* 0x000fe40004f26670 */
[----:B------:R-:W-:Y:S02]  /*12a00*/  FSEL R49, R34, -INF , !P2 ;  /* 0xff80000022317808 */ /* 0x000fe40005000000 */
[----:B------:R-:W-:Y:S02]  /*12a10*/  FSEL R64, R103, -INF , !P0 ;  /* 0xff80000067407808 */ /* 0x000fe40004000000 */
[----:B------:R-:W-:Y:S02]  /*12a20*/  FSEL R40, R184, -INF , !P3 ;  /* 0xff800000b8287808 */ /* 0x000fe40005800000 */
[-C--:B------:R-:W-:Y:S02]  /*12a30*/  ISETP.GE.AND P3, PT, R14, R229.reuse, PT ;  /* 0x000000e50e00720c */ /* 0x080fe40003f66270 */
[-C--:B------:R-:W-:Y:S02]  /*12a40*/  ISETP.GE.AND P2, PT, R15, R230.reuse, PT ;  /* 0x000000e60f00720c */ /* 0x080fe40003f46270 */
[----:B------:R-:W-:Y:S02]  /*12a50*/  FSEL R206, R25, -INF , !P1 ;  /* 0xff80000019ce7808 */ /* 0x000fe40004800000 */
[----:B------:R-:W-:Y:S02]  /*12a60*/  ISETP.GE.AND P1, PT, R4, R230, PT ;  /* 0x000000e60400720c */ /* 0x000fe40003f26270 */
[----:B------:R-:W-:Y:S02]  /*12a70*/  ISETP.GE.AND P0, PT, R7, R229, PT ;  /* 0x000000e50700720c */ /* 0x000fe40003f06270 */
[----:B------:R-:W-:Y:S02]  /*12a80*/  IADD3 R16, R0, 0x31, RZ ;  /* 0x0000003100107810 */ /* 0x000fe40007ffe0ff */
[-C--:B------:R-:W-:Y:S02]  /*12a90*/  ISETP.GE.OR P3, PT, R14, R233.reuse, !P3 ;  /* 0x000000e90e00720c */ /* 0x080fe40005f66670 */
[-C--:B------:R-:W-:Y:S02]  /*12aa0*/  ISETP.GE.OR P1, PT, R4, R234.reuse, !P1 ;  /* 0x000000ea0400720c */ /* 0x080fe40004f26670 */
[----:B------:R-:W-:Y:S02]  /*12ab0*/  ISETP.GE.OR P2, PT, R15, R234, !P2 ;  /* 0x000000ea0f00720c */ /* 0x000fe40005746670 */
[----:B------:R-:W-:Y:S02]  /*12ac0*/  ISETP.GE.OR P0, PT, R7, R233, !P0 ;  /* 0x000000e90700720c */ /* 0x000fe40004706670 */
[----:B------:R-:W-:Y:S02]  /*12ad0*/  FSEL R20, R208, -INF , !P3 ;  /* 0xff800000d0147808 */ /* 0x000fe40005800000 */
[----:B------:R-:W-:Y:S02]  /*12ae0*/  FSEL R208, R37, -INF , !P1 ;  /* 0xff80000025d07808 */ /* 0x000fe40004800000 */
[----:B------:R-:W-:Y:S02]  /*12af0*/  ISETP.GE.AND P1, PT, R16, R230, PT ;  /* 0x000000e61000720c */ /* 0x000fe40003f26270 */
[----:B------:R-:W-:Y:S02]  /*12b00*/  FSEL R48, R30, -INF , !P2 ;  /* 0xff8000001e307808 */ /* 0x000fe40005000000 */
[-C--:B------:R-:W-:Y:S02]  /*12b10*/  ISETP.GE.AND P2, PT, R5, R229.reuse, PT ;  /* 0x000000e50500720c */ /* 0x080fe40003f46270 */
[----:B------:R-:W-:Y:S02]  /*12b20*/  FSEL R204, R101, -INF , !P0 ;  /* 0xff80000065cc7808 */ /* 0x000fe40004000000 */
[-C--:B------:R-:W-:Y:S02]  /*12b30*/  ISETP.GE.AND P0, PT, R4, R229.reuse, PT ;  /* 0x000000e50400720c */ /* 0x080fe40003f06270 */
[----:B------:R-:W-:Y:S02]  /*12b40*/  ISETP.GE.AND P3, PT, R12, R229, PT ;  /* 0x000000e50c00720c */ /* 0x000fe40003f66270 */
[----:B------:R-:W-:Y:S02]  /*12b50*/  ISETP.GE.OR P1, PT, R16, R234, !P1 ;  /* 0x000000ea1000720c */ /* 0x000fe40004f26670 */
[-C--:B------:R-:W-:Y:S02]  /*12b60*/  ISETP.GE.OR P2, PT, R5, R233.reuse, !P2 ;  /* 0x000000e90500720c */ /* 0x080fe40005746670 */
[-C--:B------:R-:W-:Y:S02]  /*12b70*/  ISETP.GE.OR P0, PT, R4, R233.reuse, !P0 ;  /* 0x000000e90400720c */ /* 0x080fe40004706670 */
[----:B------:R-:W-:Y:S02]  /*12b80*/  IADD3 R0, R0, 0x39, RZ ;  /* 0x0000003900007810 */ /* 0x000fe40007ffe0ff */
[----:B------:R-:W-:Y:S02]  /*12b90*/  ISETP.GE.OR P3, PT, R12, R233, !P3 ;  /* 0x000000e90c00720c */ /* 0x000fe40005f66670 */
[----:B------:R-:W-:Y:S02]  /*12ba0*/  FSEL R218, R36, -INF , !P2 ;  /* 0xff80000024da7808 */ /* 0x000fe40005000000 */
[----:B------:R-:W-:Y:S02]  /*12bb0*/  FSEL R66, R33, -INF , !P1 ;  /* 0xff80000021427808 */ /* 0x000fe40004800000 */
[----:B------:R-:W-:Y:S02]  /*12bc0*/  ISETP.GE.AND P1, PT, R0, R230, PT ;  /* 0x000000e60000720c */ /* 0x000fe40003f26270 */
[C---:B------:R-:W-:Y:S02]  /*12bd0*/  ISETP.GE.AND P2, PT, R14.reuse, R228, PT ;  /* 0x000000e40e00720c */ /* 0x040fe40003f46270 */
[----:B------:R-:W-:Y:S02]  /*12be0*/  FSEL R236, R35, -INF , !P0 ;  /* 0xff80000023ec7808 */ /* 0x000fe40004000000 */
[----:B------:R-:W-:Y:S02]  /*12bf0*/  ISETP.GE.AND P0, PT, R14, R227, PT ;  /* 0x000000e30e00720c */ /* 0x000fe40003f06270 */
[----:B------:R-:W-:Y:S02]  /*12c00*/  FSEL R25, R192, -INF , !P3 ;  /* 0xff800000c0197808 */ /* 0x000fe40005800000 */
[----:B------:R-:W-:Y:S02]  /*12c10*/  ISETP.GE.AND P3, PT, R10, R229, PT ;  /* 0x000000e50a00720c */ /* 0x000fe40003f66270 */
[----:B------:R-:W-:Y:S02]  /*12c20*/  ISETP.GE.OR P1, PT, R0, R234, !P1 ;  /* 0x000000ea0000720c */ /* 0x000fe40004f26670 */
[C---:B------:R-:W-:Y:S02]  /*12c30*/  ISETP.GE.OR P2, PT, R14.reuse, R232, !P2 ;  /* 0x000000e80e00720c */ /* 0x040fe40005746670 */
[----:B------:R-:W-:Y:S02]  /*12c40*/  ISETP.GE.OR P0, PT, R14, R231, !P0 ;  /* 0x000000e70e00720c */ /* 0x000fe40004706670 */
[----:B------:R-:W-:Y:S02]  /*12c50*/  FMNMX.FTZ R14, R17, R3, !PT ;  /* 0x00000003110e7209 */ /* 0x000fe40007810000 */
[----:B------:R-:W-:Y:S02]  /*12c60*/  ISETP.GE.OR P3, PT, R10, R233, !P3 ;  /* 0x000000e90a00720c */ /* 0x000fe40005f66670 */
[----:B------:R-:W-:Y:S02]  /*12c70*/  FMNMX.FTZ R14, R18, R14, !PT ;  /* 0x0000000e120e7209 */ /* 0x000fe40007810000 */
[----:B------:R-:W-:Y:S02]  /*12c80*/  FSEL R214, R26, -INF , !P1 ;  /* 0xff8000001ad67808 */ /* 0x000fe40004800000 */
[----:B------:R-:W-:Y:S02]  /*12c90*/  FSEL R26, R209, -INF , !P2 ;  /* 0xff800000d11a7808 */ /* 0x000fe40005000000 */
[-C--:B------:R-:W-:Y:S02]  /*12ca0*/  ISETP.GE.AND P2, PT, R0, R229.reuse, PT ;  /* 0x000000e50000720c */ /* 0x080fe40003f46270 */
[-C--:B------:R-:W-:Y:S02]  /*12cb0*/  ISETP.GE.AND P1, PT, R2, R229.reuse, PT ;  /* 0x000000e50200720c */ /* 0x080fe40003f26270 */
[----:B------:R-:W-:Y:S02]  /*12cc0*/  FSEL R45, R185, -INF , !P3 ;  /* 0xff800000b92d7808 */ /* 0x000fe40005800000 */
[----:B------:R-:W-:Y:S02]  /*12cd0*/  ISETP.GE.AND P3, PT, R8, R229, PT ;  /* 0x000000e50800720c */ /* 0x000fe40003f66270 */
[----:B------:R-:W-:Y:S02]  /*12ce0*/  FMNMX.FTZ R14, R21, R14, !PT ;  /* 0x0000000e150e7209 */ /* 0x000fe40007810000 */
[-C--:B------:R-:W-:Y:S02]  /*12cf0*/  ISETP.GE.OR P2, PT, R0, R233.reuse, !P2 ;  /* 0x000000e90000720c */ /* 0x080fe40005746670 */
[-C--:B------:R-:W-:Y:S02]  /*12d00*/  ISETP.GE.OR P1, PT, R2, R233.reuse, !P1 ;  /* 0x000000e90200720c */ /* 0x080fe40004f26670 */
[----:B------:R-:W-:Y:S02]  /*12d10*/  ISETP.GE.OR P3, PT, R8, R233, !P3 ;  /* 0x000000e90800720c */ /* 0x000fe40005f66670 */
[----:B------:R-:W-:Y:S02]  /*12d20*/  FMNMX.FTZ R14, R22, R14, !PT ;  /* 0x0000000e160e7209 */ /* 0x000fe40007810000 */
[----:B------:R-:W-:Y:S02]  /*12d30*/  FSEL R50, R29, -INF , !P2 ;  /* 0xff8000001d327808 */ /* 0x000fe40005000000 */
[----:B------:R-:W-:Y:S02]  /*12d40*/  ISETP.GE.AND P2, PT, R10, R228, PT ;  /* 0x000000e40a00720c */ /* 0x000fe40003f46270 */
[----:B------:R-:W-:Y:S02]  /*12d50*/  FSEL R32, R32, -INF , !P1 ;  /* 0xff80000020207808 */ /* 0x000fe40004800000 */
[CC--:B------:R-:W-:Y:S02]  /*12d60*/  ISETP.GE.AND P1, PT, R15.reuse, R229.reuse, PT ;  /* 0x000000e50f00720c */ /* 0x0c0fe40003f26270 */
[----:B------:R-:W-:Y:S01]  /*12d70*/  FSEL R65, R102, -INF , !P3 ;  /* 0xff80000066417808 */ /* 0x000fe20005800000 */
[----:B------:R-:W-:Y:S01]  /*12d80*/  IMAD.MOV.U32 R209, RZ, RZ, R32 ;  /* 0x000000ffffd17224 */ /* 0x000fe200078e0020 */
[----:B------:R-:W-:Y:S02]  /*12d90*/  ISETP.GE.AND P3, PT, R6, R229, PT ;  /* 0x000000e50600720c */ /* 0x000fe40003f66270 */
[-C--:B------:R-:W-:Y:S02]  /*12da0*/  ISETP.GE.OR P1, PT, R15, R233.reuse, !P1 ;  /* 0x000000e90f00720c */ /* 0x080fe40004f26670 */
[----:B------:R-:W-:Y:S02]  /*12db0*/  ISETP.GE.OR P2, PT, R10, R232, !P2 ;  /* 0x000000e80a00720c */ /* 0x000fe40005746670 */
[----:B------:R-:W-:Y:S02]  /*12dc0*/  FMNMX.FTZ R14, R40, R14, !PT ;  /* 0x0000000e280e7209 */ /* 0x000fe40007810000 */
[----:B------:R-:W-:Y:S02]  /*12dd0*/  ISETP.GE.OR P3, PT, R6, R233, !P3 ;  /* 0x000000e90600720c */ /* 0x000fe40005f66670 */
[----:B------:R-:W-:Y:S02]  /*12de0*/  FSEL R30, R28, -INF , !P1 ;  /* 0xff8000001c1e7808 */ /* 0x000fe40004800000 */
[----:B------:R-:W-:Y:S02]  /*12df0*/  FSEL R186, R187, -INF , !P2 ;  /* 0xff800000bbba7808 */ /* 0x000fe40005000000 */
[----:B------:R-:W-:Y:S02]  /*12e00*/  FMNMX.FTZ R14, R41, R14, !PT ;  /* 0x0000000e290e7209 */ /* 0x000fe40007810000 */
[C---:B------:R-:W-:Y:S02]  /*12e10*/  ISETP.GE.AND P1, PT, R12.reuse, R228, PT ;  /* 0x000000e40c00720c */ /* 0x040fe40003f26270 */
[----:B------:R-:W-:Y:S02]  /*12e20*/  ISETP.GE.AND P2, PT, R12, R227, PT ;  /* 0x000000e30c00720c */ /* 0x000fe40003f46270 */
[----:B------:R-:W-:Y:S02]  /*12e30*/  FSEL R205, R39, -INF , !P3 ;  /* 0xff80000027cd7808 */ /* 0x000fe40005800000 */
[----:B------:R-:W-:Y:S01]  /*12e40*/  ISETP.GE.AND P3, PT, R16, R229, PT ;  /* 0x000000e51000720c */ /* 0x000fe20003f66270 */
[----:B------:R-:W-:Y:S01]  /*12e50*/  LDSM.16.MT88.4 R36, [R222+0x9000] ;  /* 0x00900000de24783b */ /* 0x000fe20000004200 */
        /* <DEDUP_REMOVED lines=11> */
[-C--:B------:R-:W-:Y:S02]  /*12f10*/  ISETP.GE.AND P1, PT, R9, R228.reuse, PT ;  /* 0x000000e40900720c */ /* 0x080fe40003f26270 */
[----:B------:R-:W-:Y:S02]  /*12f20*/  FSEL R28, R202, -INF , !P3 ;  /* 0xff800000ca1c7808 */ /* 0x000fe40005800000 */
[----:B------:R-:W-:Y:S02]  /*12f30*/  ISETP.GE.AND P3, PT, R11, R228, PT ;  /* 0x000000e40b00720c */ /* 0x000fe40003f66270 */
[----:B------:R-:W-:Y:S02]  /*12f40*/  FMNMX.FTZ R104, R207, R104, !PT ;  /* 0x00000068cf687209 */ /* 0x000fe40007810000 */
[-C--:B------:R-:W-:Y:S02]  /*12f50*/  ISETP.GE.OR P1, PT, R9, R232.reuse, !P1 ;  /* 0x000000e80900720c */ /* 0x080fe40004f26670 */
[----:B------:R-:W-:Y:S02]  /*12f60*/  ISETP.GE.OR P3, PT, R11, R232, !P3 ;  /* 0x000000e80b00720c */ /* 0x000fe40005f66670 */
[----:B------:R-:W-:Y:S02]  /*12f70*/  FMNMX.FTZ R104, R208, R104, !PT ;  /* 0x00000068d0687209 */ /* 0x000fe40007810000 */
[----:B------:R-:W-:Y:S02]  /*12f80*/  FSEL R190, R190, -INF , !P1 ;  /* 0xff800000bebe7808 */ /* 0x000fe40004800000 */
[----:B------:R-:W-:Y:S02]  /*12f90*/  ISETP.GE.AND P1, PT, R8, R228, PT ;  /* 0x000000e40800720c */ /* 0x000fe40003f26270 */
[----:B------:R-:W-:Y:S02]  /*12fa0*/  FSEL R185, R188, -INF , !P3 ;  /* 0xff800000bcb97808 */ /* 0x000fe40005800000 */
[----:B------:R-:W-:Y:S02]  /*12fb0*/  ISETP.GE.AND P3, PT, R13, R227, PT ;  /* 0x000000e30d00720c */ /* 0x000fe40003f66270 */
[----:B------:R-:W-:Y:S02]  /*12fc0*/  FMNMX.FTZ R104, R49, R104, !PT ;  /* 0x0000006831687209 */ /* 0x000fe40007810000 */
[----:B------:R-:W-:Y:S02]  /*12fd0*/  ISETP.GE.OR P1, PT, R8, R232, !P1 ;  /* 0x000000e80800720c */ /* 0x000fe40004f26670 */
[----:B------:R-:W-:Y:S02]  /*12fe0*/  ISETP.GE.OR P3, PT, R13, R231, !P3 ;  /* 0x000000e70d00720c */ /* 0x000fe40005f66670 */
[----:B------:R-:W-:Y:S01]  /*12ff0*/  FSEL R13, R211, -INF , !P0 ;  /* 0xff800000d30d7808 */ /* 0x000fe20004000000 */
[----:B------:R-:W-:Y:S01]  /*13000*/  IMAD.MOV.U32 R211, RZ, RZ, R30 ;  /* 0x000000ffffd37224 */ /* 0x000fe200078e001e */
[----:B------:R-:W-:Y:S02]  /*13010*/  ISETP.GE.AND P0, PT, R11, R227, PT ;  /* 0x000000e30b00720c */ /* 0x000fe40003f06270 */
[----:B------:R-:W-:Y:S02]  /*13020*/  FMNMX.FTZ R105, R19, R100, !PT ;  /* 0x0000006413697209 */ /* 0x000fe40007810000 */
[----:B------:R-:W-:Y:S02]  /*13030*/  FMNMX.FTZ R104, R66, R104, !PT ;  /* 0x0000006842687209 */ /* 0x000fe40007810000 */
[----:B------:R-:W-:Y:S02]  /*13040*/  FSEL R189, R189, -INF , !P1 ;  /* 0xff800000bdbd7808 */ /* 0x000fe40004800000 */
[----:B------:R-:W-:Y:S02]  /*13050*/  ISETP.GE.AND P1, PT, R7, R228, PT ;  /* 0x000000e40700720c */ /* 0x000fe40003f26270 */
[----:B------:R-:W-:Y:S02]  /*13060*/  ISETP.GE.OR P0, PT, R11, R231, !P0 ;  /* 0x000000e70b00720c */ /* 0x000fe40004706670 */
[----:B------:R-:W-:Y:S02]  /*13070*/  FSEL R11, R210, -INF , !P3 ;  /* 0xff800000d20b7808 */ /* 0x000fe40005800000 */
[----:B------:R-:W-:Y:S02]  /*13080*/  ISETP.GE.AND P3, PT, R10, R227, PT ;  /* 0x000000e30a00720c */ /* 0x000fe40003f66270 */
[----:B------:R-:W-:Y:S02]  /*13090*/  FMNMX.FTZ R105, R20, R105, !PT ;  /* 0x0000006914697209 */ /* 0x000fe40007810000 */
[----:B------:R-:W-:Y:S02]  /*130a0*/  FMNMX.FTZ R104, R48, R104, !PT ;  /* 0x0000006830687209 */ /* 0x000fe40007810000 */
[----:B------:R-:W-:Y:S02]  /*130b0*/  ISETP.GE.OR P1, PT, R7, R232, !P1 ;  /* 0x000000e80700720c */ /* 0x000fe40004f26670 */
[----:B------:R-:W-:Y:S02]  /*130c0*/  ISETP.GE.OR P3, PT, R10, R231, !P3 ;  /* 0x000000e70a00720c */ /* 0x000fe40005f66670 */
[----:B------:R-:W-:Y:S02]  /*130d0*/  FSEL R10, R212, -INF , !P2 ;  /* 0xff800000d40a7808 */ /* 0x000fe40005000000 */
[----:B------:R-:W-:Y:S02]  /*130e0*/  ISETP.GE.AND P2, PT, R9, R227, PT ;  /* 0x000000e30900720c */ /* 0x000fe40003f46270 */
[----:B------:R-:W-:Y:S02]  /*130f0*/  FMNMX.FTZ R105, R23, R105, !PT ;  /* 0x0000006917697209 */ /* 0x000fe40007810000 */
[----:B------:R-:W-:Y:S02]  /*13100*/  FMNMX.FTZ R104, R214, R104, !PT ;  /* 0x00000068d6687209 */ /* 0x000fe40007810000 */
[----:B------:R-:W-:Y:S02]  /*13110*/  FSEL R202, R181, -INF , !P1 ;  /* 0xff800000b5ca7808 */ /* 0x000fe40004800000 */
[C---:B------:R-:W-:Y:S02]  /*13120*/  ISETP.GE.AND P1, PT, R6.reuse, R228, PT ;  /* 0x000000e40600720c */ /* 0x040fe40003f26270 */
[----:B------:R-:W-:Y:S02]  /*13130*/  ISETP.GE.OR P2, PT, R9, R231, !P2 ;  /* 0x000000e70900720c */ /* 0x000fe40005746670 */
[----:B------:R-:W-:Y:S01]  /*13140*/  FMNMX.FTZ R105, R25, R105, !PT ;  /* 0x0000006919697209 */ /* 0x000fe20007810000 */
[----:B------:R-:W1:Y:S01]  /*13150*/  SHFL.BFLY PT, R9, R104, 0x2, 0x1f ;  /* 0x0c401f0068097f89 */ /* 0x000e6200000e0000 */
[----:B------:R-:W-:Y:S02]  /*13160*/  ISETP.GE.OR P1, PT, R6, R232, !P1 ;  /* 0x000000e80600720c */ /* 0x000fe40004f26670 */
[----:B------:R-:W-:Y:S02]  /*13170*/  FMNMX.FTZ R105, R44, R105, !PT ;  /* 0x000000692c697209 */ /* 0x000fe40007810000 */
[----:B------:R-:W-:Y:S02]  /*13180*/  FSEL R203, R183, -INF , !P1 ;  /* 0xff800000b7cb7808 */ /* 0x000fe40004800000 */
[----:B------:R-:W-:Y:S02]  /*13190*/  FSEL R187, R198, -INF , !P0 ;  /* 0xff800000c6bb7808 */ /* 0x000fe40004000000 */
[CC--:B------:R-:W-:Y:S02]  /*131a0*/  ISETP.GE.AND P0, PT, R4.reuse, R228.reuse, PT ;  /* 0x000000e40400720c */ /* 0x0c0fe40003f06270 */
        /* <DEDUP_REMOVED lines=8> */
[----:B------:R-:W-:Y:S02]  /*13230*/  FSEL R200, R180, -INF , !P0 ;  /* 0xff800000b4c87808 */ /* 0x000fe40004000000 */
[----:B------:R-:W-:Y:S02]  /*13240*/  ISETP.GE.AND P0, PT, R2, R228, PT ;  /* 0x000000e40200720c */ /* 0x000fe40003f06270 */
[----:B------:R-:W-:Y:S02]  /*13250*/  FMNMX.FTZ R105, R65, R105, !PT ;  /* 0x0000006941697209 */ /* 0x000fe40007810000 */
[----:B------:R-:W-:Y:S02]  /*13260*/  ISETP.GE.OR P1, PT, R8, R231, !P1 ;  /* 0x000000e70800720c */ /* 0x000fe40004f26670 */
[----:B------:R-:W-:Y:S02]  /*13270*/  ISETP.GE.OR P0, PT, R2, R232, !P0 ;  /* 0x000000e80200720c */ /* 0x000fe40004706670 */
[----:B------:R-:W-:Y:S02]  /*13280*/  FMNMX.FTZ R105, R204, R105, !PT ;  /* 0x00000069cc697209 */ /* 0x000fe40007810000 */
[----:B------:R-:W-:Y:S02]  /*13290*/  FSEL R56, R56, -INF , !P0 ;  /* 0xff80000038387808 */ /* 0x000fe40004000000 */
[----:B------:R-:W-:Y:S02]  /*132a0*/  ISETP.GE.AND P0, PT, R16, R228, PT ;  /* 0x000000e41000720c */ /* 0x000fe40003f06270 */
[----:B------:R-:W-:Y:S02]  /*132b0*/  FSEL R192, R199, -INF , !P1 ;  /* 0xff800000c7c07808 */ /* 0x000fe40004800000 */
[----:B------:R-:W-:Y:S02]  /*132c0*/  ISETP.GE.AND P1, PT, R5, R227, PT ;  /* 0x000000e30500720c */ /* 0x000fe40003f26270 */
[----:B------:R-:W-:Y:S02]  /*132d0*/  FMNMX.FTZ R105, R205, R105, !PT ;  /* 0x00000069cd697209 */ /* 0x000fe40007810000 */
[----:B-1----:R-:W-:Y:S02]  /*132e0*/  FMNMX.FTZ R104, R104, R9, !PT ;  /* 0x0000000968687209 */ /* 0x002fe40007810000 */
[----:B------:R-:W-:Y:S02]  /*132f0*/  ISETP.GE.OR P0, PT, R16, R232, !P0 ;  /* 0x000000e81000720c */ /* 0x000fe40004706670 */
[----:B------:R-:W-:Y:S01]  /*13300*/  ISETP.GE.AND P3, PT, R7, R227, PT ;  /* 0x000000e30700720c */ /* 0x000fe20003f66270 */
[----:B------:R-:W1:Y:S01]  /*13310*/  SHFL.BFLY PT, R8, R104, 0x1, 0x1f ;  /* 0x0c201f0068087f89 */ /* 0x000e6200000e0000 */
[----:B------:R-:W-:Y:S02]  /*13320*/  ISETP.GE.OR P1, PT, R5, R231, !P1 ;  /* 0x000000e70500720c */ /* 0x000fe40004f26670 */
[----:B------:R-:W-:Y:S02]  /*13330*/  FMNMX.FTZ R5, R27, R107, !PT ;  /* 0x0000006b1b057209 */ /* 0x000fe40007810000 */
[----:B------:R-:W-:Y:S02]  /*13340*/  FMNMX.FTZ R105, R218, R105, !PT ;  /* 0x00000069da697209 */ /* 0x000fe40007810000 */
[----:B------:R-:W-:Y:S02]  /*13350*/  FSEL R57, R57, -INF , !P0 ;  /* 0xff80000039397808 */ /* 0x000fe40004000000 */
[----:B------:R-:W-:Y:S02]  /*13360*/  ISETP.GE.AND P0, PT, R15, R228, PT ;  /* 0x000000e40f00720c */ /* 0x000fe40003f06270 */
[----:B------:R-:W-:Y:S02]  /*13370*/  FMNMX.FTZ R5, R13, R5, !PT ;  /* 0x000000050d057209 */ /* 0x000fe40007810000 */
[----:B------:R-:W-:Y:S02]  /*13380*/  ISETP.GE.OR P3, PT, R7, R231, !P3 ;  /* 0x000000e70700720c */ /* 0x000fe40005f66670 */
[----:B------:R-:W-:Y:S02]  /*13390*/  FMNMX.FTZ R7, R24, R106, !PT ;  /* 0x0000006a18077209 */ /* 0x000fe40007810000 */
        /* <DEDUP_REMOVED lines=8> */
[----:B------:R-:W-:Y:S02]  /*13420*/  ISETP.GE.OR P3, PT, R4, R231, !P3 ;  /* 0x000000e70400720c */ /* 0x000fe40005f66670 */
[----:B------:R-:W-:Y:S02]  /*13430*/  FMNMX.FTZ R4, R10, R5, !PT ;  /* 0x000000050a047209 */ /* 0x000fe40007810000 */
[----:B------:R-:W-:Y:S02]  /*13440*/  ISETP.GE.AND P0, PT, R2, R227, PT ;  /* 0x000000e30200720c */ /* 0x000fe40003f06270 */
[----:B------:R-:W-:Y:S02]  /*13450*/  FMNMX.FTZ R105, R51, R105, !PT ;  /* 0x0000006933697209 */ /* 0x000fe40007810000 */
[----:B------:R-:W-:Y:S02]  /*13460*/  FSEL R191, R197, -INF , !P2 ;  /* 0xff800000c5bf7808 */ /* 0x000fe40005000000 */
[----:B------:R-:W-:Y:S02]  /*13470*/  FMNMX.FTZ R7, R28, R7, !PT ;  /* 0x000000071c077209 */ /* 0x000fe40007810000 */
[----:B------:R-:W-:Y:S02]  /*13480*/  ISETP.GE.AND P2, PT, R6, R227, PT ;  /* 0x000000e30600720c */ /* 0x000fe40003f46270 */
[----:B------:R-:W-:Y:S02]  /*13490*/  ISETP.GE.OR P0, PT, R2, R231, !P0 ;  /* 0x000000e70200720c */ /* 0x000fe40004706670 */
[----:B------:R-:W-:Y:S02]  /*134a0*/  FMNMX.FTZ R2, R187, R4, !PT ;  /* 0x00000004bb027209 */ /* 0x000fe40007810000 */
[----:B------:R-:W-:Y:S02]  /*134b0*/  FMNMX.FTZ R105, R211, R105, !PT ;  /* 0x00000069d3697209 */ /* 0x000fe40007810000 */
[----:B------:R-:W-:Y:S02]  /*134c0*/  ISETP.GE.OR P2, PT, R6, R231, !P2 ;  /* 0x000000e70600720c */ /* 0x000fe40005746670 */
        /* <DEDUP_REMOVED lines=8> */
[----:B-1----:R-:W-:Y:S02]  /*13550*/  FMNMX.FTZ R104, R104, R8, !PT ;  /* 0x0000000868687209 */ /* 0x002fe40007810000 */
[----:B------:R-:W-:Y:S02]  /*13560*/  FMNMX.FTZ R6, R190, R6, !PT ;  /* 0x00000006be067209 */ /* 0x000fe40007810000 */
[----:B------:R-:W-:Y:S01]  /*13570*/  FSEL R195, R194, -INF , !P2 ;  /* 0xff800000c2c37808 */ /* 0x000fe20005000000 */
[----:B------:R-:W-:Y:S01]  /*13580*/  FMUL.FTZ R109, R104, c[0x0][0x23c] ;  /* 0x00008f00686d7a20 */ /* 0x000fe20000410000 */
[----:B------:R-:W-:Y:S02]  /*13590*/  FMNMX.FTZ R2, R196, R2, !PT ;  /* 0x00000002c4027209 */ /* 0x000fe40007810000 */
[----:B------:R-:W-:Y:S02]  /*135a0*/  FMNMX.FTZ R6, R189, R6, !PT ;  /* 0x00000006bd067209 */ /* 0x000fe40007810000 */
[----:B------:R-:W-:Y:S02]  /*135b0*/  FSEL R194, R47, -INF , !P3 ;  /* 0xff8000002fc27808 */ /* 0x000fe40005800000 */
[----:B------:R-:W-:Y:S02]  /*135c0*/  FSETP.NEU.FTZ.AND P3, PT, R104, -INF , PT ;  /* 0xff8000006800780b */ /* 0x000fe40003f7d000 */
[----:B------:R-:W-:Y:S02]  /*135d0*/  FSEL R193, R46, -INF , !P1 ;  /* 0xff8000002ec17808 */ /* 0x000fe40004800000 */
[----:B------:R-:W-:Y:S02]  /*135e0*/  FMNMX.FTZ R2, R195, R2, !PT ;  /* 0x00000002c3027209 */ /* 0x000fe40007810000 */
[----:B------:R-:W-:Y:S02]  /*135f0*/  FMNMX.FTZ R6, R202, R6, !PT ;  /* 0x00000006ca067209 */ /* 0x000fe40007810000 */
[----:B------:R-:W-:Y:S02]  /*13600*/  FSEL R109, R109, RZ, P3 ;  /* 0x000000ff6d6d7208 */ /* 0x000fe40001800000 */
[----:B------:R-:W-:Y:S02]  /*13610*/  ISETP.GE.AND P2, PT, R0, R228, PT ;  /* 0x000000e40000720c */ /* 0x000fe40003f46270 */
[----:B------:R-:W-:Y:S01]  /*13620*/  FSEL R249, R42, -INF , !P0 ;  /* 0xff8000002af97808 */ /* 0x000fe20004000000 */
[--C-:B------:R-:W-:Y:S01]  /*13630*/  FFMA.FTZ R17, R17, c[0x0][0x23c], -R109.reuse ;  /* 0x00008f0011117a23 */ /* 0x100fe2000001086d */
[----:B------:R-:W-:Y:S02]  /*13640*/  FMNMX.FTZ R2, R193, R2, !PT ;  /* 0x00000002c1027209 */ /* 0x000fe40007810000 */
[C---:B------:R-:W-:Y:S01]  /*13650*/  ISETP.GE.AND P0, PT, R0.reuse, R227, PT ;  /* 0x000000e30000720c */ /* 0x040fe20003f06270 */
[----:B------:R-:W-:Y:S01]  /*13660*/  MUFU.EX2 R241, R17 ;  /* 0x0000001100f17308 */ /* 0x000fe20000000800 */
[----:B------:R-:W-:Y:S02]  /*13670*/  FMNMX.FTZ R5, R203, R6, !PT ;  /* 0x00000006cb057209 */ /* 0x000fe40007810000 */
[C---:B------:R-:W-:Y:S02]  /*13680*/  ISETP.GE.OR P2, PT, R0.reuse, R232, !P2 ;  /* 0x000000e80000720c */ /* 0x040fe40005746670 */
[----:B------:R-:W-:Y:S02]  /*13690*/  ISETP.GE.OR P0, PT, R0, R231, !P0 ;  /* 0x000000e70000720c */ /* 0x000fe40004706670 */
[----:B------:R-:W-:Y:S01]  /*136a0*/  FMNMX.FTZ R0, R194, R2, !PT ;  /* 0x00000002c2007209 */ /* 0x000fe20007810000 */
[--C-:B------:R-:W-:Y:S01]  /*136b0*/  FFMA.FTZ R2, R18, c[0x0][0x23c], -R109.reuse ;  /* 0x00008f0012027a23 */ /* 0x100fe2000001086d */
[----:B------:R-:W-:Y:S02]  /*136c0*/  FSEL R250, R61, -INF , !P2 ;  /* 0xff8000003dfa7808 */ /* 0x000fe40005000000 */
[----:B------:R-:W-:Y:S01]  /*136d0*/  ISETP.GE.AND P2, PT, R16, R227, PT ;  /* 0x000000e31000720c */ /* 0x000fe20003f46270 */
[----:B------:R-:W1:Y:S01]  /*136e0*/  MUFU.EX2 R219, R2 ;  /* 0x0000000200db7308 */ /* 0x000e620000000800 */
[----:B------:R-:W-:Y:S02]  /*136f0*/  FMNMX.FTZ R4, R198, R5, !PT ;  /* 0x00000005c6047209 */ /* 0x000fe40007810000 */
[----:B------:R-:W-:Y:S02]  /*13700*/  ISETP.GE.OR P2, PT, R16, R231, !P2 ;  /* 0x000000e71000720c */ /* 0x000fe40005746670 */
[----:B------:R-:W-:Y:S02]  /*13710*/  ISETP.GE.AND P1, PT, R15, R227, PT ;  /* 0x000000e30f00720c */ /* 0x000fe40003f26270 */
[----:B------:R-:W-:Y:S02]  /*13720*/  FMNMX.FTZ R4, R200, R4, !PT ;  /* 0x00000004c8047209 */ /* 0x000fe40007810000 */
[----:B--2---:R-:W-:Y:S02]  /*13730*/  FMNMX.FTZ R105, R105, R7, !PT ;  /* 0x0000000769697209 */ /* 0x004fe40007810000 */
[----:B------:R-:W-:Y:S02]  /*13740*/  FMNMX.FTZ R0, R249, R0, !PT ;  /* 0x00000000f9007209 */ /* 0x000fe40007810000 */
[----:B------:R-:W-:Y:S02]  /*13750*/  FMNMX.FTZ R103, R56, R4, !PT ;  /* 0x0000000438677209 */ /* 0x000fe40007810000 */
[----:B------:R-:W-:Y:S01]  /*13760*/  ISETP.GE.OR P1, PT, R15, R231, !P1 ;  /* 0x000000e70f00720c */ /* 0x000fe20004f26670 */
[----:B------:R-:W2:Y:S01]  /*13770*/  SHFL.BFLY PT, R4, R105, 0x1, 0x1f ;  /* 0x0c201f0069047f89 */ /* 0x000ea200000e0000 */
[----:B------:R-:W-:Y:S02]  /*13780*/  FSEL R248, R43, -INF , !P2 ;  /* 0xff8000002bf87808 */ /* 0x000fe40005000000 */
        /* <DEDUP_REMOVED lines=10> */
[----:B--2---:R-:W-:Y:S05]  /*13830*/  FMNMX.FTZ R105, R105, R4, !PT ;  /* 0x0000000469697209 */ /* 0x004fea0007810000 */
[----:B------:R-:W2:Y:S01]  /*13840*/  SHFL.BFLY PT, R5, R103, 0x2, 0x1f ;  /* 0x0c401f0067057f89 */ /* 0x000ea200000e0000 */
[C---:B------:R-:W-:Y:S01]  /*13850*/  FSETP.NEU.FTZ.AND P2, PT, R105.reuse, -INF , PT ;  /* 0xff8000006900780b */ /* 0x040fe20003f5d000 */
[----:B------:R-:W-:Y:S05]  /*13860*/  FMUL.FTZ R110, R105, c[0x0][0x23c] ;  /* 0x00008f00696e7a20 */ /* 0x000fea0000410000 */
[----:B------:R-:W-:Y:S05]  /*13870*/  FSEL R110, R110, RZ, P2 ;  /* 0x000000ff6e6e7208 */ /* 0x000fea0001000000 */
[--C-:B------:R-:W-:Y:S01]  /*13880*/  FFMA.FTZ R4, R19, c[0x0][0x23c], -R110.reuse ;  /* 0x00008f0013047a23 */ /* 0x100fe2000001086e */
[----:B-1----:R-:W-:Y:S01]  /*13890*/  FMNMX.FTZ R0, R0, R2, !PT ;  /* 0x0000000200007209 */ /* 0x002fe20007810000 */
[--C-:B------:R-:W-:Y:S02]  /*138a0*/  FFMA.FTZ R2, R23, c[0x0][0x23c], -R110.reuse ;  /* 0x00008f0017027a23 */ /* 0x100fe4000001086e */
[----:B------:R1:W-:Y:S01]  /*138b0*/  MUFU.EX2 R216, R4 ;  /* 0x0000000400d87308 */ /* 0x0003e20000000800 */
[----:B--2---:R-:W-:Y:S09]  /*138c0*/  FMNMX.FTZ R103, R103, R5, !PT ;  /* 0x0000000567677209 */ /* 0x004ff20007810000 */
[----:B------:R2:W-:Y:S01]  /*138d0*/  MUFU.EX2 R240, R2 ;  /* 0x0000000200f07308 */ /* 0x0005e20000000800 */
[----:B------:R-:W3:Y:S01]  /*138e0*/  SHFL.BFLY PT, R5, R103, 0x1, 0x1f ;  /* 0x0c201f0067057f89 */ /* 0x000ee200000e0000 */
[----:B-1----:R-:W-:Y:S08]  /*138f0*/  FFMA.FTZ R4, R20, c[0x0][0x23c], -R110 ;  /* 0x00008f0014047a23 */ /* 0x002ff0000001086e */
[----:B------:R1:W4:Y:S01]  /*13900*/  MUFU.EX2 R243, R4 ;  /* 0x0000000400f37308 */ /* 0x0003220000000800 */
[----:B--2---:R-:W2:Y:S01]  /*13910*/  SHFL.BFLY PT, R2, R0, 0x1, 0x1f ;  /* 0x0c201f0000027f89 */ /* 0x004ea200000e0000 */
[----:B---3--:R-:W-:Y:S04]  /*13920*/  FMNMX.FTZ R103, R103, R5, !PT ;  /* 0x0000000567677209 */ /* 0x008fe80007810000 */
[C---:B------:R-:W-:Y:S01]  /*13930*/  FSETP.NEU.FTZ.AND P1, PT, R103.reuse, -INF , PT ;  /* 0xff8000006700780b */ /* 0x040fe20003f3d000 */
[----:B------:R-:W-:Y:S05]  /*13940*/  FMUL.FTZ R111, R103, c[0x0][0x23c] ;  /* 0x00008f00676f7a20 */ /* 0x000fea0000410000 */
[----:B------:R-:W-:Y:S01]  /*13950*/  FSEL R111, R111, RZ, P1 ;  /* 0x000000ff6f6f7208 */ /* 0x000fe20000800000 */
[----:B-1----:R-:W-:Y:S01]  /*13960*/  FFMA.FTZ R4, R21, c[0x0][0x23c], -R109 ;  /* 0x00008f0015047a23 */ /* 0x002fe2000001086d */
[----:B----4-:R-:W-:Y:S03]  /*13970*/  F2FP.PACK_AB R177, R243, R216 ;  /* 0x000000d8f3b1723e */ /* 0x010fe600000000ff */
[----:B------:R1:W-:Y:S01]  /*13980*/  MUFU.EX2 R239, R4 ;  /* 0x0000000400ef7308 */ /* 0x0003e20000000800 */
[----:B--2---:R-:W-:Y:S01]  /*13990*/  FMNMX.FTZ R102, R0, R2, !PT ;  /* 0x0000000200667209 */ /* 0x004fe20007810000 */
[----:B------:R-:W-:Y:S03]  /*139a0*/  FFMA.FTZ R0, R28, c[0x0][0x23c], -R111 ;  /* 0x00008f001c007a23 */ /* 0x000fe6000001086f */
[C---:B------:R-:W-:Y:S01]  /*139b0*/  FSETP.NEU.FTZ.AND P0, PT, R102.reuse, -INF , PT ;  /* 0xff8000006600780b */ /* 0x040fe20003f1d000 */
[----:B------:R-:W-:Y:S04]  /*139c0*/  FMUL.FTZ R184, R102, c[0x0][0x23c] ;  /* 0x00008f0066b87a20 */ /* 0x000fe80000410000 */
[----:B------:R2:W-:Y:S01]  /*139d0*/  MUFU.EX2 R217, R0 ;  /* 0x0000000000d97308 */ /* 0x0005e20000000800 */
[----:B------:R-:W-:Y:S05]  /*139e0*/  FSEL R184, R184, RZ, P0 ;  /* 0x000000ffb8b87208 */ /* 0x000fea0000000000 */
[----:B------:R-:W-:Y:S04]  /*139f0*/  FFMA.FTZ R2, R10, c[0x0][0x23c], -R184 ;  /* 0x00008f000a027a23 */ /* 0x000fe800000108b8 */
[----:B------:R3:W-:Y:S01]  /*13a00*/  MUFU.EX2 R215, R2 ;  /* 0x0000000200d77308 */ /* 0x0007e20000000800 */
[----:B-1----:R-:W-:Y:S02]  /*13a10*/  FFMA.FTZ R4, R22, c[0x0][0x23c], -R109 ;  /* 0x00008f0016047a23 */ /* 0x002fe4000001086d */
[----:B------:R-:W1:Y:S07]  /*13a20*/  LDSM.16.MT88.4 R20, [R220+0x9000] ;  /* 0x00900000dc14783b */ /* 0x000e6e0000004200 */
[----:B------:R4:W5:Y:S01]  /*13a30*/  MUFU.EX2 R197, R4 ;  /* 0x0000000400c57308 */ /* 0x0009620000000800 */
[--C-:B--2---:R-:W-:Y:S09]  /*13a40*/  FFMA.FTZ R0, R29, c[0x0][0x23c], -R111.reuse ;  /* 0x00008f001d007a23 */ /* 0x104ff2000001086f */
[----:B------:R2:W1:Y:S01]  /*13a50*/  MUFU.EX2 R67, R0 ;  /* 0x0000000000437308 */ /* 0x0004620000000800 */
[----:B---3--:R-:W-:Y:S01]  /*13a60*/  FSEL R2, R105, RZ, P2 ;  /* 0x000000ff69027208 */ /* 0x008fe20001000000 */
[----:B----4-:R-:W-:Y:S01]  /*13a70*/  FFMA.FTZ R4, R25, c[0x0][0x23c], -R110 ;  /* 0x00008f0019047a23 */ /* 0x010fe2000001086e */
[----:B-----5:R-:W-:Y:S07]  /*13a80*/  F2FP.PACK_AB R178, R197, R239 ;  /* 0x000000efc5b2723e */ /* 0x020fee00000000ff */
[----:B------:R3:W4:Y:S01]  /*13a90*/  MUFU.EX2 R245, R4 ;  /* 0x0000000400f57308 */ /* 0x0007220000000800 */
[--C-:B--2---:R-:W-:Y:S01]  /*13aa0*/  FFMA.FTZ R0, R27, c[0x0][0x23c], -R184.reuse ;  /* 0x00008f001b007a23 */ /* 0x104fe200000108b8 */
[----:B-1----:R-:W-:Y:S08]  /*13ab0*/  F2FP.PACK_AB R182, R67, R217 ;  /* 0x000000d943b6723e */ /* 0x002ff000000000ff */
[----:B------:R1:W-:Y:S01]  /*13ac0*/  MUFU.EX2 R242, R0 ;  /* 0x0000000000f27308 */ /* 0x0003e20000000800 */
[--C-:B---3--:R-:W-:Y:S01]  /*13ad0*/  FFMA.FTZ R4, R24, c[0x0][0x23c], -R111.reuse ;  /* 0x00008f0018047a23 */ /* 0x108fe2000001086f */
[----:B----4-:R-:W-:Y:S08]  /*13ae0*/  F2FP.PACK_AB R179, R245, R240 ;  /* 0x000000f0f5b3723e */ /* 0x010ff000000000ff */
[----:B------:R2:W-:Y:S01]  /*13af0*/  MUFU.EX2 R213, R4 ;  /* 0x0000000400d57308 */ /* 0x0005e20000000800 */
[--C-:B-1----:R-:W-:Y:S09]  /*13b00*/  FFMA.FTZ R0, R13, c[0x0][0x23c], -R184.reuse ;  /* 0x00008f000d007a23 */ /* 0x102ff200000108b8 */
[----:B------:R1:W3:Y:S01]  /*13b10*/  MUFU.EX2 R238, R0 ;  /* 0x0000000000ee7308 */ /* 0x0002e20000000800 */
[----:B--2---:R-:W-:Y:S09]  /*13b20*/  FFMA.FTZ R4, R26, c[0x0][0x23c], -R111 ;  /* 0x00008f001a047a23 */ /* 0x004ff2000001086f */
[----:B------:R-:W2:Y:S01]  /*13b30*/  MUFU.EX2 R244, R4 ;  /* 0x0000000400f47308 */ /* 0x000ea20000000800 */
[----:B-1----:R-:W-:Y:S01]  /*13b40*/  FFMA.FTZ R0, R11, c[0x0][0x23c], -R184 ;  /* 0x00008f000b007a23 */ /* 0x002fe200000108b8 */
[----:B---3--:R-:W-:Y:S08]  /*13b50*/  F2FP.PACK_AB R181, R238, R242 ;  /* 0x000000f2eeb5723e */ /* 0x008ff000000000ff */
[----:B------:R1:W-:Y:S01]  /*13b60*/  MUFU.EX2 R14, R0 ;  /* 0x00000000000e7308 */ /* 0x0003e20000000800 */
[----:B--2---:R-:W-:Y:S02]  /*13b70*/  F2FP.PACK_AB R180, R244, R213 ;  /* 0x000000d5f4b4723e */ /* 0x004fe400000000ff */
[----:B-1----:R-:W-:Y:S05]  /*13b80*/  FSEL R0, R104, RZ, P3 ;  /* 0x000000ff68007208 */ /* 0x002fea0001800000 */
[----:B------:R-:W-:Y:S04]  /*13b90*/  FADD.FTZ R0, -R0, R3 ;  /* 0x0000000300007221 */ /* 0x000fe80000010100 */
[----:B------:R-:W-:Y:S04]  /*13ba0*/  FMUL.FTZ R0, R0, c[0x0][0x23c] ;  /* 0x00008f0000007a20 */ /* 0x000fe80000410000 */
[----:B------:R1:W2:Y:S02]  /*13bb0*/  MUFU.EX2 R101, R0 ;  /* 0x0000000000657308 */ /* 0x0002a40000000800 */
[----:B-1----:R-:W-:Y:S01]  /*13bc0*/  FADD.FTZ R0, -R2, R100 ;  /* 0x0000006402007221 */ /* 0x002fe20000010100 */
[----:B------:R-:W-:Y:S01]  /*13bd0*/  FSEL R2, R103, RZ, P1 ;  /* 0x000000ff67027208 */ /* 0x000fe20000800000 */
[C---:B--2---:R-:W-:Y:S02]  /*13be0*/  FMUL.FTZ R32, R101.reuse, R140 ;  /* 0x0000008c65207220 */ /* 0x044fe40000410000 */
[----:B------:R-:W-:Y:S02]  /*13bf0*/  FMUL.FTZ R0, R0, c[0x0][0x23c] ;  /* 0x00008f0000007a20 */ /* 0x000fe40000410000 */
[----:B------:R-:W-:Y:S02]  /*13c00*/  IMAD.MOV.U32 R140, RZ, RZ, R242 ;  /* 0x000000ffff8c7224 */ /* 0x000fe400078e00f2 */
[----:B------:R1:W2:Y:S01]  /*13c10*/  MUFU.EX2 R100, R0 ;  /* 0x0000000000647308 */ /* 0x0002a20000000800 */
        /* <DEDUP_REMOVED lines=23> */
[----:B------:R-:W-:Y:S01]  /*13d90*/  IMAD.MOV.U32 R142, RZ, RZ, R239 ;  /* 0x000000ffff8e7224 */ /* 0x000fe200078e00ef */
[----:B------:R-:W-:Y:S01]  /*13da0*/  LDSM.16.MT88.4 R124, [R222+0x9400] ;  /* 0x00940000de7c783b */ /* 0x000fe20000004200 */
[C---:B------:R-:W-:Y:S02]  /*13db0*/  FMUL.FTZ R35, R100.reuse, R143 ;  /* 0x0000008f64237220 */ /* 0x040fe40000410000 */
[----:B------:R-:W-:Y:S02]  /*13dc0*/  IMAD.MOV.U32 R143, RZ, RZ, R238 ;  /* 0x000000ffff8f7224 */ /* 0x000fe400078e00ee */
[C---:B------:R-:W-:Y:S03]  /*13dd0*/  FMUL.FTZ R70, R100.reuse, R70 ;  /* 0x0000004664467220 */ /* 0x040fe60000410000 */
[C---:B------:R-:W-:Y:S02]  /*13de0*/  FMUL.FTZ R71, R100.reuse, R71 ;  /* 0x0000004764477220 */ /* 0x040fe40000410000 */
[C---:B------:R-:W-:Y:S02]  /*13df0*/  FMUL.FTZ R82, R100.reuse, R82 ;  /* 0x0000005264527220 */ /* 0x040fe40000410000 */
[C---:B------:R-:W-:Y:S02]  /*13e00*/  FMUL.FTZ R83, R100.reuse, R83 ;  /* 0x0000005364537220 */ /* 0x040fe40000410000 */
[----:B------:R-:W-:Y:S02]  /*13e10*/  FMUL.FTZ R86, R100, R86 ;  /* 0x0000005664567220 */ /* 0x000fe40000410000 */
[----:B-1----:R-:W-:Y:S02]  /*13e20*/  FADD.FTZ R0, -R2, R107 ;  /* 0x0000006b02007221 */ /* 0x002fe40000010100 */
[----:B------:R-:W-:Y:S02]  /*13e30*/  FFMA.FTZ R2, R40, c[0x0][0x23c], -R109 ;  /* 0x00008f0028027a23 */ /* 0x000fe4000001086d */
[C---:B--2---:R-:W-:Y:S02]  /*13e40*/  FMUL.FTZ R25, R3.reuse, R133 ;  /* 0x0000008503197220 */ /* 0x044fe40000410000 */
[----:B------:R1:W-:Y:S01]  /*13e50*/  MUFU.EX2 R247, R2 ;  /* 0x0000000200f77308 */ /* 0x0003e20000000800 */
[----:B------:R-:W-:Y:S02]  /*13e60*/  IMAD.MOV.U32 R133, RZ, RZ, R245 ;  /* 0x000000ffff857224 */ /* 0x000fe400078e00f5 */
[----:B------:R-:W-:Y:S02]  /*13e70*/  FMUL.FTZ R0, R0, c[0x0][0x23c] ;  /* 0x00008f0000007a20 */ /* 0x000fe40000410000 */
[C---:B------:R-:W-:Y:S02]  /*13e80*/  FMUL.FTZ R29, R3.reuse, R137 ;  /* 0x00000089031d7220 */ /* 0x040fe40000410000 */
[----:B------:R-:W-:Y:S02]  /*13e90*/  IMAD.MOV.U32 R137, RZ, RZ, R244 ;  /* 0x000000ffff897224 */ /* 0x000fe400078e00f4 */
[C---:B------:R-:W-:Y:S01]  /*13ea0*/  FMUL.FTZ R28, R3.reuse, R136 ;  /* 0x00000088031c7220 */ /* 0x040fe20000410000 */
[----:B------:R-:W2:Y:S01]  /*13eb0*/  MUFU.EX2 R0, R0 ;  /* 0x0000000000007308 */ /* 0x000ea20000000800 */
[----:B------:R-:W-:Y:S02]  /*13ec0*/  IMAD.MOV.U32 R136, RZ, RZ, R241 ;  /* 0x000000ffff887224 */ /* 0x000fe400078e00f1 */
[----:B------:R-:W-:Y:S02]  /*13ed0*/  IMAD.MOV.U32 R107, RZ, RZ, R14 ;  /* 0x000000ffff6b7224 */ /* 0x000fe400078e000e */
[C---:B------:R-:W-:Y:S02]  /*13ee0*/  FMUL.FTZ R8, R3.reuse, R116 ;  /* 0x0000007403087220 */ /* 0x040fe40000410000 */
[----:B------:R-:W-:Y:S01]  /*13ef0*/  FMUL.FTZ R9, R3, R117 ;  /* 0x0000007503097220 */ /* 0x000fe20000410000 */
[----:B------:R-:W-:Y:S01]  /*13f00*/  F2FP.PACK_AB R183, R215, R107 ;  /* 0x0000006bd7b7723e */ /* 0x000fe200000000ff */
[C---:B------:R-:W-:Y:S02]  /*13f10*/  FMUL.FTZ R12, R3.reuse, R120 ;  /* 0x00000078030c7220 */ /* 0x040fe40000410000 */
[C---:B------:R-:W-:Y:S02]  /*13f20*/  FMUL.FTZ R13, R3.reuse, R121 ;  /* 0x00000079030d7220 */ /* 0x040fe40000410000 */
[----:B------:R-:W-:Y:S02]  /*13f30*/  FMUL.FTZ R24, R3, R132 ;  /* 0x0000008403187220 */ /* 0x000fe40000410000 */
[----:B-1----:R-:W-:Y:S02]  /*13f40*/  FFMA.FTZ R2, R41, c[0x0][0x23c], -R109 ;  /* 0x00008f0029027a23 */ /* 0x002fe4000001086d */
[C---:B------:R-:W-:Y:S02]  /*13f50*/  FMUL.FTZ R40, R3.reuse, R148 ;  /* 0x0000009403287220 */ /* 0x040fe40000410000 */
[----:B------:R1:W4:Y:S01]  /*13f60*/  MUFU.EX2 R246, R2 ;  /* 0x0000000200f67308 */ /* 0x0003220000000800 */
[----:B------:R-:W-:Y:S02]  /*13f70*/  FMUL.FTZ R41, R3, R149 ;  /* 0x0000009503297220 */ /* 0x000fe40000410000 */
[----:B------:R-:W-:Y:S02]  /*13f80*/  IMAD.MOV.U32 R132, RZ, RZ, R51 ;  /* 0x000000ffff847224 */ /* 0x000fe400078e0033 */
[C---:B--2---:R-:W-:Y:S02]  /*13f90*/  FMUL.FTZ R31, R0.reuse, R139 ;  /* 0x0000008b001f7220 */ /* 0x044fe40000410000 */
[----:B------:R-:W-:Y:S02]  /*13fa0*/  IMAD.MOV.U32 R139, RZ, RZ, R243 ;  /* 0x000000ffff8b7224 */ /* 0x000fe400078e00f3 */
[C---:B------:R-:W-:Y:S02]  /*13fb0*/  FMUL.FTZ R10, R0.reuse, R118 ;  /* 0x00000076000a7220 */ /* 0x040fe40000410000 */
[----:B------:R-:W-:Y:S02]  /*13fc0*/  FMUL.FTZ R11, R0, R119 ;  /* 0x00000077000b7220 */ /* 0x000fe40000410000 */
[----:B------:R-:W2:Y:S01]  /*13fd0*/  LDSM.16.MT88.4 R116, [R220+0xb000] ;  /* 0x00b00000dc74783b */ /* 0x000ea20000004200 */
[----:B------:R-:W-:Y:S02]  /*13fe0*/  FMUL.FTZ R51, R100, R159 ;  /* 0x0000009f64337220 */ /* 0x000fe40000410000 */
[C---:B------:R-:W-:Y:S02]  /*13ff0*/  FMUL.FTZ R14, R0.reuse, R122 ;  /* 0x0000007a000e7220 */ /* 0x040fe40000410000 */
[C---:B------:R-:W-:Y:S01]  /*14000*/  HMMA.16816.F32 R8, R180.reuse, R20, R8 ;  /* 0x00000014b408723c */ /* 0x040fe20000001808 */
[C---:B------:R-:W-:Y:S02]  /*14010*/  FMUL.FTZ R15, R0.reuse, R123 ;  /* 0x0000007b000f7220 */ /* 0x040fe40000410000 */
[----:B------:R-:W-:Y:S02]  /*14020*/  FMUL.FTZ R26, R0, R134 ;  /* 0x00000086001a7220 */ /* 0x000fe40000410000 */
[----:B------:R-:W-:Y:S02]  /*14030*/  IMAD.MOV.U32 R134, RZ, RZ, R67 ;  /* 0x000000ffff867224 */ /* 0x000fe400078e0043 */
[----:B-1----:R-:W-:Y:S01]  /*14040*/  FFMA.FTZ R2, R44, c[0x0][0x23c], -R110 ;  /* 0x00008f002c027a23 */ /* 0x002fe2000001086e */
[-C--:B------:R-:W-:Y:S01]  /*14050*/  HMMA.16816.F32 R12, R180, R22.reuse, R12 ;  /* 0x00000016b40c723c */ /* 0x080fe2000000180c */
[C---:B------:R-:W-:Y:S02]  /*14060*/  FMUL.FTZ R20, R101.reuse, R128 ;  /* 0x0000008065147220 */ /* 0x040fe40000410000 */
[----:B------:R1:W-:Y:S01]  /*14070*/  MUFU.EX2 R245, R2 ;  /* 0x0000000200f57308 */ /* 0x0003e20000000800 */
[----:B------:R-:W-:Y:S02]  /*14080*/  FMUL.FTZ R21, R101, R129 ;  /* 0x0000008165157220 */ /* 0x000fe40000410000 */
[----:B------:R-:W-:Y:S02]  /*14090*/  FMUL.FTZ R67, R100, R175 ;  /* 0x000000af64437220 */ /* 0x000fe40000410000 */
[C---:B------:R-:W-:Y:S01]  /*140a0*/  HMMA.16816.F32 R16, R176.reuse, R22, R16 ;  /* 0x00000016b010723c */ /* 0x040fe20000001810 */
[C---:B------:R-:W-:Y:S03]  /*140b0*/  FMUL.FTZ R27, R0.reuse, R135 ;  /* 0x00000087001b7220 */ /* 0x040fe60000410000 */
[----:B------:R-:W-:Y:S02]  /*140c0*/  FMUL.FTZ R30, R0, R138 ;  /* 0x0000008a001e7220 */ /* 0x000fe40000410000 */
[----:B------:R-:W-:Y:S02]  /*140d0*/  IMAD.MOV.U32 R138, RZ, RZ, R216 ;  /* 0x000000ffff8a7224 */ /* 0x000fe400078e00d8 */
[C---:B------:R-:W-:Y:S04]  /*140e0*/  FMUL.FTZ R22, R100.reuse, R130 ;  /* 0x0000008264167220 */ /* 0x040fe80000410000 */
[----:B------:R-:W-:Y:S02]  /*140f0*/  FMUL.FTZ R23, R100, R131 ;  /* 0x0000008364177220 */ /* 0x000fe40000410000 */
[----:B------:R-:W-:Y:S01]  /*14100*/  LDSM.16.MT88.4 R128, [R220+0xa400] ;  /* 0x00a40000dc80783b */ /* 0x000fe20000004200 */
[----:B------:R-:W-:Y:S02]  /*14110*/  IMAD.MOV.U32 R135, RZ, RZ, R213 ;  /* 0x000000ffff877224 */ /* 0x000fe400078e00d5 */
[----:B------:R-:W-:Y:S02]  /*14120*/  FMUL.FTZ R44, R3, R152 ;  /* 0x00000098032c7220 */ /* 0x000fe40000410000 */
[-C--:B------:R-:W-:Y:S01]  /*14130*/  HMMA.16816.F32 R20, R176, R36.reuse, R20 ;  /* 0x00000024b014723c */ /* 0x080fe20000001814 */
[----:B-1----:R-:W-:Y:S02]  /*14140*/  FFMA.FTZ R2, R45, c[0x0][0x23c], -R110 ;  /* 0x00008f002d027a23 */ /* 0x002fe4000001086e */
[C---:B------:R-:W-:Y:S02]  /*14150*/  FMUL.FTZ R43, R0.reuse, R151 ;  /* 0x00000097002b7220 */ /* 0x040fe40000410000 */
[----:B------:R1:W5:Y:S01]  /*14160*/  MUFU.EX2 R244, R2 ;  /* 0x0000000200f47308 */ /* 0x0003620000000800 */
[C---:B------:R-:W-:Y:S02]  /*14170*/  FMUL.FTZ R47, R0.reuse, R155 ;  /* 0x0000009b002f7220 */ /* 0x040fe40000410000 */
[C---:B------:R-:W-:Y:S01]  /*14180*/  HMMA.16816.F32 R24, R180.reuse, R36, R24 ;  /* 0x00000024b418723c */ /* 0x040fe20000001818 */
[C---:B------:R-:W-:Y:S03]  /*14190*/  FMUL.FTZ R42, R0.reuse, R150 ;  /* 0x00000096002a7220 */ /* 0x040fe60000410000 */
[----:B------:R-:W-:Y:S02]  /*141a0*/  FMUL.FTZ R45, R3, R153 ;  /* 0x00000099032d7220 */ /* 0x000fe40000410000 */
[----:B------:R-:W-:Y:S02]  /*141b0*/  FMUL.FTZ R46, R0, R154 ;  /* 0x0000009a002e7220 */ /* 0x000fe40000410000 */
[-C--:B------:R-:W-:Y:S01]  /*141c0*/  HMMA.16816.F32 R28, R180, R38.reuse, R28 ;  /* 0x00000026b41c723c */ /* 0x080fe2000000181c */
[----:B------:R-:W-:Y:S03]  /*141d0*/  IMAD.MOV.U32 R150, RZ, RZ, R50 ;  /* 0x000000ffff967224 */ /* 0x000fe600078e0032 */
[----:B------:R-:W-:Y:S02]  /*141e0*/  FMUL.FTZ R50, R100, R158 ;  /* 0x0000009e64327220 */ /* 0x000fe40000410000 */
[----:B------:R-:W-:Y:S02]  /*141f0*/  IMAD.MOV.U32 R154, RZ, RZ, R49 ;  /* 0x000000ffff9a7224 */ /* 0x000fe400078e0031 */
[C---:B------:R-:W-:Y:S01]  /*14200*/  HMMA.16816.F32 R32, R176.reuse, R38, R32 ;  /* 0x00000026b020723c */ /* 0x040fe20000001820 */
[C---:B------:R-:W-:Y:S03]  /*14210*/  FMUL.FTZ R36, R101.reuse, R144 ;  /* 0x0000009065247220 */ /* 0x040fe60000410000 */
[----:B------:R-:W-:Y:S02]  /*14220*/  IMAD.MOV.U32 R144, RZ, RZ, R219 ;  /* 0x000000ffff907224 */ /* 0x000fe400078e00db */
[----:B-1----:R-:W-:Y:S02]  /*14230*/  FFMA.FTZ R2, R58, c[0x0][0x23c], -R109 ;  /* 0x00008f003a027a23 */ /* 0x002fe4000001086d */
[C---:B------:R-:W-:Y:S02]  /*14240*/  FMUL.FTZ R39, R100.reuse, R147 ;  /* 0x0000009364277220 */ /* 0x040fe40000410000 */
[----:B------:R1:W-:Y:S02]  /*14250*/  MUFU.EX2 R243, R2 ;  /* 0x0000000200f37308 */ /* 0x0003e40000000800 */
[----:B------:R-:W-:Y:S02]  /*14260*/  IMAD.MOV.U32 R147, RZ, RZ, R237 ;  /* 0x000000ffff937224 */ /* 0x000fe400078e00ed */
[C---:B------:R-:W-:Y:S02]  /*14270*/  FMUL.FTZ R37, R101.reuse, R145 ;  /* 0x0000009165257220 */ /* 0x040fe40000410000 */
[----:B------:R-:W-:Y:S02]  /*14280*/  IMAD.MOV.U32 R145, RZ, RZ, R217 ;  /* 0x000000ffff917224 */ /* 0x000fe400078e00d9 */
[----:B------:R-:W-:Y:S02]  /*14290*/  FMUL.FTZ R38, R100, R146 ;  /* 0x0000009264267220 */ /* 0x000fe40000410000 */
[----:B------:R-:W-:Y:S02]  /*142a0*/  IMAD.MOV.U32 R146, RZ, RZ, R215 ;  /* 0x000000ffff927224 */ /* 0x000fe400078e00d7 */
[----:B------:R-:W-:Y:S02]  /*142b0*/  IMAD.MOV.U32 R152, RZ, RZ, R214 ;  /* 0x000000ffff987224 */ /* 0x000fe400078e00d6 */
[----:B------:R-:W-:Y:S01]  /*142c0*/  IMAD.MOV.U32 R151, RZ, RZ, R211 ;  /* 0x000000ffff977224 */ /* 0x000fe200078e00d3 */
[-C--:B------:R-:W-:Y:S01]  /*142d0*/  HMMA.16816.F32 R36, R176, R52.reuse, R36 ;  /* 0x00000034b024723c */ /* 0x080fe20000001824 */
[----:B------:R-:W-:Y:S02]  /*142e0*/  IMAD.MOV.U32 R155, RZ, RZ, R209 ;  /* 0x000000ffff9b7224 */ /* 0x000fe400078e00d1 */
[----:B------:R-:W-:Y:S02]  /*142f0*/  FMUL.FTZ R49, R101, R157 ;  /* 0x0000009d65317220 */ /* 0x000fe40000410000 */
[C---:B------:R-:W-:Y:S02]  /*14300*/  FMUL.FTZ R58, R0.reuse, R166 ;  /* 0x000000a6003a7220 */ /* 0x040fe40000410000 */
[----:B------:R-:W-:Y:S01]  /*14310*/  FMUL.FTZ R60, R3, R168 ;  /* 0x000000a8033c7220 */ /* 0x000fe20000410000 */
[C---:B------:R-:W-:Y:S01]  /*14320*/  HMMA.16816.F32 R40, R180.reuse, R52, R40 ;  /* 0x00000034b428723c */ /* 0x040fe20000001828 */
[----:B-1----:R-:W-:Y:S03]  /*14330*/  FFMA.FTZ R2, R59, c[0x0][0x23c], -R109 ;  /* 0x00008f003b027a23 */ /* 0x002fe6000001086d */
[----:B------:R-:W-:Y:S01]  /*14340*/  FMUL.FTZ R59, R0, R167 ;  /* 0x000000a7003b7220 */ /* 0x000fe20000410000 */
[----:B------:R1:W1:Y:S01]  /*14350*/  MUFU.EX2 R242, R2 ;  /* 0x0000000200f27308 */ /* 0x0002620000000800 */
[----:B------:R-:W-:Y:S02]  /*14360*/  FMUL.FTZ R61, R3, R169 ;  /* 0x000000a9033d7220 */ /* 0x000fe40000410000 */
[-C--:B------:R-:W-:Y:S01]  /*14370*/  HMMA.16816.F32 R44, R180, R54.reuse, R44 ;  /* 0x00000036b42c723c */ /* 0x080fe2000000182c */
[----:B------:R-:W-:Y:S03]  /*14380*/  IMAD.MOV.U32 R153, RZ, RZ, R48 ;  /* 0x000000ffff997224 */ /* 0x000fe600078e0030 */
[C---:B------:R-:W-:Y:S02]  /*14390*/  FMUL.FTZ R48, R101.reuse, R156 ;  /* 0x0000009c65307220 */ /* 0x040fe40000410000 */
[----:B------:R-:W-:Y:S02]  /*143a0*/  IMAD.MOV.U32 R156, RZ, RZ, R66 ;  /* 0x000000ffff9c7224 */ /* 0x000fe400078e0042 */
[C---:B------:R-:W-:Y:S03]  /*143b0*/  FMUL.FTZ R66, R100.reuse, R174 ;  /* 0x000000ae64427220 */ /* 0x040fe60000410000 */
[C---:B------:R-:W-:Y:S01]  /*143c0*/  HMMA.16816.F32 R48, R176.reuse, R54, R48 ;  /* 0x00000036b030723c */ /* 0x040fe20000001830 */
[C---:B------:R-:W-:Y:S02]  /*143d0*/  FMUL.FTZ R52, R101.reuse, R160 ;  /* 0x000000a065347220 */ /* 0x040fe40000410000 */
[C---:B------:R-:W-:Y:S02]  /*143e0*/  FMUL.FTZ R53, R101.reuse, R161 ;  /* 0x000000a165357220 */ /* 0x040fe40000410000 */
[----:B------:R-:W-:Y:S02]  /*143f0*/  IMAD.MOV.U32 R148, RZ, RZ, R57 ;  /* 0x000000ffff947224 */ /* 0x000fe400078e0039 */
[C---:B------:R-:W-:Y:S02]  /*14400*/  FMUL.FTZ R54, R100.reuse, R162 ;  /* 0x000000a264367220 */ /* 0x040fe40000410000 */
[----:B------:R-:W-:Y:S03]  /*14410*/  FMUL.FTZ R55, R100, R163 ;  /* 0x000000a364377220 */ /* 0x000fe60000410000 */
[----:B-1----:R-:W-:Y:S02]  /*14420*/  FFMA.FTZ R2, R64, c[0x0][0x23c], -R110 ;  /* 0x00008f0040027a23 */ /* 0x002fe4000001086e */
[----:B------:R-:W-:Y:S02]  /*14430*/  FMUL.FTZ R64, R101, R172 ;  /* 0x000000ac65407220 */ /* 0x000fe40000410000 */
[-C--:B---3--:R-:W-:Y:S01]  /*14440*/  HMMA.16816.F32 R52, R176, R112.reuse, R52 ;  /* 0x00000070b034723c */ /* 0x088fe20000001834 */
[----:B------:R1:W-:Y:S01]  /*14450*/  MUFU.EX2 R241, R2 ;  /* 0x0000000200f17308 */ /* 0x0003e20000000800 */
[C---:B------:R-:W-:Y:S02]  /*14460*/  FMUL.FTZ R57, R3.reuse, R165 ;  /* 0x000000a503397220 */ /* 0x040fe40000410000 */
[----:B------:R-:W-:Y:S02]  /*14470*/  IMAD.MOV.U32 R149, RZ, RZ, R56 ;  /* 0x000000ffff957224 */ /* 0x000fe400078e0038 */
[C---:B------:R-:W-:Y:S02]  /*14480*/  FMUL.FTZ R56, R3.reuse, R164 ;  /* 0x000000a403387220 */ /* 0x040fe40000410000 */
[C---:B------:R-:W-:Y:S04]  /*14490*/  FMUL.FTZ R62, R0.reuse, R170 ;  /* 0x000000aa003e7220 */ /* 0x040fe80000410000 */
[C---:B------:R-:W-:Y:S01]  /*144a0*/  FMUL.FTZ R63, R0.reuse, R171 ;  /* 0x000000ab003f7220 */ /* 0x040fe20000410000 */
[C---:B------:R-:W-:Y:S01]  /*144b0*/  HMMA.16816.F32 R56, R180.reuse, R112, R56 ;  /* 0x00000070b438723c */ /* 0x040fe20000001838 */
[C---:B------:R-:W-:Y:S02]  /*144c0*/  FMUL.FTZ R72, R3.reuse, R72 ;  /* 0x0000004803487220 */ /* 0x040fe40000410000 */
[C---:B------:R-:W-:Y:S02]  /*144d0*/  FMUL.FTZ R73, R3.reuse, R73 ;  /* 0x0000004903497220 */ /* 0x040fe40000410000 */
[C---:B------:R-:W-:Y:S02]  /*144e0*/  FMUL.FTZ R74, R0.reuse, R74 ;  /* 0x0000004a004a7220 */ /* 0x040fe40000410000 */
[C---:B------:R-:W-:Y:S01]  /*144f0*/  FMUL.FTZ R75, R0.reuse, R75 ;  /* 0x0000004b004b7220 */ /* 0x040fe20000410000 */
[-C--:B------:R-:W-:Y:S01]  /*14500*/  HMMA.16816.F32 R60, R180, R114.reuse, R60 ;  /* 0x00000072b43c723c */ /* 0x080fe2000000183c */
[----:B------:R-:W-:Y:S03]  /*14510*/  FMUL.FTZ R76, R3, R76 ;  /* 0x0000004c034c7220 */ /* 0x000fe60000410000 */
[----:B-1----:R-:W-:Y:S02]  /*14520*/  FFMA.FTZ R2, R65, c[0x0][0x23c], -R110 ;  /* 0x00008f0041027a23 */ /* 0x002fe4000001086e */
[----:B------:R-:W-:Y:S02]  /*14530*/  FMUL.FTZ R65, R101, R173 ;  /* 0x000000ad65417220 */ /* 0x000fe40000410000 */
[----:B------:R1:W3:Y:S01]  /*14540*/  MUFU.EX2 R240, R2 ;  /* 0x0000000200f07308 */ /* 0x0002e20000000800 */
[----:B------:R-:W-:Y:S03]  /*14550*/  LDSM.16.MT88.4 R172, [R222+0xac00] ;  /* 0x00ac0000deac783b */ /* 0x000fe60000004200 */
[C---:B------:R-:W-:Y:S01]  /*14560*/  FMUL.FTZ R77, R3.reuse, R77 ;  /* 0x0000004d034d7220 */ /* 0x040fe20000410000 */
[C---:B------:R-:W-:Y:S01]  /*14570*/  HMMA.16816.F32 R64, R176.reuse, R114, R64 ;  /* 0x00000072b040723c */ /* 0x040fe20000001840 */
[C---:B------:R-:W-:Y:S02]  /*14580*/  FMUL.FTZ R78, R0.reuse, R78 ;  /* 0x0000004e004e7220 */ /* 0x040fe40000410000 */
[C---:B------:R-:W-:Y:S01]  /*14590*/  FMUL.FTZ R79, R0.reuse, R79 ;  /* 0x0000004f004f7220 */ /* 0x040fe20000410000 */
[----:B------:R-:W3:Y:S01]  /*145a0*/  LDSM.16.MT88.4 R112, [R222+0xb000] ;  /* 0x00b00000de70783b */ /* 0x000ee20000004200 */
[C---:B------:R-:W-:Y:S02]  /*145b0*/  FMUL.FTZ R88, R3.reuse, R88 ;  /* 0x0000005803587220 */ /* 0x040fe40000410000 */
[C---:B------:R-:W-:Y:S01]  /*145c0*/  FMUL.FTZ R89, R3.reuse, R89 ;  /* 0x0000005903597220 */ /* 0x040fe20000410000 */
[-C--:B--2---:R-:W-:Y:S01]  /*145d0*/  HMMA.16816.F32 R68, R176, R116.reuse, R68 ;  /* 0x00000074b044723c */ /* 0x084fe20000001844 */
[C---:B------:R-:W-:Y:S03]  /*145e0*/  FMUL.FTZ R90, R0.reuse, R90 ;  /* 0x0000005a005a7220 */ /* 0x040fe60000410000 */
[C---:B------:R-:W-:Y:S02]  /*145f0*/  FMUL.FTZ R91, R0.reuse, R91 ;  /* 0x0000005b005b7220 */ /* 0x040fe40000410000 */
[C---:B------:R-:W-:Y:S02]  /*14600*/  FMUL.FTZ R92, R3.reuse, R92 ;  /* 0x0000005c035c7220 */ /* 0x040fe40000410000 */
[C---:B------:R-:W-:Y:S01]  /*14610*/  HMMA.16816.F32 R72, R180.reuse, R116, R72 ;  /* 0x00000074b448723c */ /* 0x040fe20000001848 */
[----:B------:R-:W-:Y:S03]  /*14620*/  FMUL.FTZ R93, R3, R93 ;  /* 0x0000005d035d7220 */ /* 0x000fe60000410000 */
[----:B-1----:R-:W-:Y:S02]  /*14630*/  FFMA.FTZ R2, R185, c[0x0][0x23c], -R111 ;  /* 0x00008f00b9027a23 */ /* 0x002fe4000001086f */
[C---:B------:R-:W-:Y:S02]  /*14640*/  FMUL.FTZ R94, R0.reuse, R94 ;  /* 0x0000005e005e7220 */ /* 0x040fe40000410000 */
[-C--:B------:R-:W-:Y:S01]  /*14650*/  HMMA.16816.F32 R76, R180, R118.reuse, R76 ;  /* 0x00000076b44c723c */ /* 0x080fe2000000184c */
[----:B------:R1:W-:Y:S03]  /*14660*/  MUFU.EX2 R239, R2 ;  /* 0x0000000200ef7308 */ /* 0x0003e60000000800 */
[----:B------:R-:W-:Y:S02]  /*14670*/  FMUL.FTZ R95, R0, R95 ;  /* 0x0000005f005f7220 */ /* 0x000fe40000410000 */
[C---:B------:R-:W-:Y:S02]  /*14680*/  FMUL.FTZ R87, R100.reuse, R87 ;  /* 0x0000005764577220 */ /* 0x040fe40000410000 */
[C---:B------:R-:W-:Y:S01]  /*14690*/  HMMA.16816.F32 R80, R176.reuse, R118, R80 ;  /* 0x00000076b050723c */ /* 0x040fe20000001850 */
[----:B------:R-:W2:Y:S03]  /*146a0*/  LDSM.16.MT88.4 R116, [R220+0x9400] ;  /* 0x00940000dc74783b */ /* 0x000ea60000004200 */
[C---:B------:R-:W-:Y:S02]  /*146b0*/  FMUL.FTZ R96, R101.reuse, R96 ;  /* 0x0000006065607220 */ /* 0x040fe40000410000 */
[----:B------:R-:W-:Y:S02]  /*146c0*/  FMUL.FTZ R97, R101, R97 ;  /* 0x0000006165617220 */ /* 0x000fe40000410000 */
[C---:B------:R-:W-:Y:S01]  /*146d0*/  FMUL.FTZ R98, R100.reuse, R98 ;  /* 0x0000006264627220 */ /* 0x040fe20000410000 */
[-C--:B---3--:R-:W-:Y:S03]  /*146e0*/  HMMA.16816.F32 R84, R176, R112.reuse, R84 ;  /* 0x00000070b054723c */ /* 0x088fe60000001854 */
[----:B------:R-:W-:Y:S02]  /*146f0*/  FMUL.FTZ R99, R100, R99 ;  /* 0x0000006364637220 */ /* 0x000fe40000410000 */
[----:B------:R-:W-:Y:S02]  /*14700*/  FFMA.FTZ R106, R208, c[0x0][0x23c], -R109 ;  /* 0x00008f00d06a7a23 */ /* 0x000fe4000001086d */
[--C-:B-1----:R-:W-:Y:S02]  /*14710*/  FFMA.FTZ R2, R186, c[0x0][0x23c], -R111.reuse ;  /* 0x00008f00ba027a23 */ /* 0x102fe4000001086f */
[----:B------:R1:W-:Y:S01]  /*14720*/  MUFU.EX2 R208, R106 ;  /* 0x0000006a00d07308 */ /* 0x0003e20000000800 */
[C---:B------:R-:W-:Y:S07]  /*14730*/  HMMA.16816.F32 R88, R180.reuse, R112, R88 ;  /* 0x00000070b458723c */ /* 0x040fee0000001858 */
[----:B----4-:R-:W-:Y:S01]  /*14740*/  F2FP.PACK_AB R112, R246, R247 ;  /* 0x000000f7f670723e */ /* 0x010fe200000000ff */
[-C--:B------:R-:W-:Y:S01]  /*14750*/  HMMA.16816.F32 R92, R180, R114.reuse, R92 ;  /* 0x00000072b45c723c */ /* 0x080fe2000000185c */
[----:B------:R3:W4:Y:S01]  /*14760*/  MUFU.EX2 R238, R2 ;  /* 0x0000000200ee7308 */ /* 0x0007220000000800 */
[----:B------:R-:W-:Y:S02]  /*14770*/  LDSM.16.MT88.4 R180, [R220+0xbc00] ;  /* 0x00bc0000dcb4783b */ /* 0x000fe40000004200 */
[----:B-----5:R-:W-:Y:S04]  /*14780*/  F2FP.PACK_AB R113, R244, R245 ;  /* 0x000000f5f471723e */ /* 0x020fe800000000ff */
[----:B------:R-:W-:Y:S07]  /*14790*/  HMMA.16816.F32 R96, R176, R114, R96 ;  /* 0x00000072b060723c */ /* 0x000fee0000001860 */
[----:B------:R-:W-:Y:S01]  /*147a0*/  F2FP.PACK_AB R114, R242, R243 ;  /* 0x000000f3f272723e */ /* 0x000fe200000000ff */
[--C-:B-1----:R-:W-:Y:S01]  /*147b0*/  FFMA.FTZ R106, R203, c[0x0][0x23c], -R111.reuse ;  /* 0x00008f00cb6a7a23 */ /* 0x102fe2000001086f */
[----:B------:R-:W-:Y:S03]  /*147c0*/  F2FP.PACK_AB R115, R240, R241 ;  /* 0x000000f1f073723e */ /* 0x000fe600000000ff */
[----:B------:R-:W-:Y:S04]  /*147d0*/  MUFU.EX2 R203, R106 ;  /* 0x0000006a00cb7308 */ /* 0x000fe80000000800 */
[-C--:B--2---:R-:W-:Y:S01]  /*147e0*/  HMMA.16816.F32 R4, R112, R116.reuse, R4 ;  /* 0x000000747004723c */ /* 0x084fe20000001804 */
[--C-:B---3--:R-:W-:Y:S01]  /*147f0*/  FFMA.FTZ R2, R190, c[0x0][0x23c], -R111.reuse ;  /* 0x00008f00be027a23 */ /* 0x108fe2000001086f */
[----:B----4-:R-:W-:Y:S04]  /*14800*/  F2FP.PACK_AB R120, R238, R239 ;  /* 0x000000efee78723e */ /* 0x010fe800000000ff */
        /* <DEDUP_REMOVED lines=45> */
[--C-:B--2---:R-:W-:Y:S03]  /*14ae0*/  FFMA.FTZ R2, R218, c[0x0][0x23c], -R110.reuse ;  /* 0x00008f00da027a23 */ /* 0x104fe6000001086e */
[----:B------:R-:W-:Y:S04]  /*14af0*/  IMAD.MOV.U32 R218, RZ, RZ, R147 ;  /* 0x000000ffffda7224 */ /* 0x000fe800078e0093 */
[-C--:B------:R-:W-:Y:S01]  /*14b00*/  HMMA.16816.F32 R76, R120, R126.reuse, R76 ;  /* 0x0000007e784c723c */ /* 0x080fe2000000184c */
[----:B------:R1:W-:Y:S01]  /*14b10*/  MUFU.EX2 R207, R2 ;  /* 0x0000000200cf7308 */ /* 0x0003e20000000800 */
[----:B------:R-:W-:Y:S06]  /*14b20*/  ISETP.GT.AND P0, PT, R235, R218, PT ;  /* 0x000000daeb00720c */ /* 0x000fec0003f04270 */
[C---:B------:R-:W-:Y:S01]  /*14b30*/  HMMA.16816.F32 R80, R112.reuse, R126, R80 ;  /* 0x0000007e7050723c */ /* 0x040fe20000001850 */
[----:B------:R-:W2:Y:S07]  /*14b40*/  LDSM.16.MT88.4 R124, [R222+0x9800] ;  /* 0x00980000de7c783b */ /* 0x000eae0000004200 */
[-C--:B---3--:R-:W-:Y:S08]  /*14b50*/  HMMA.16816.F32 R84, R112, R128.reuse, R84 ;  /* 0x000000807054723c */ /* 0x088ff00000001854 */
[C---:B------:R-:W-:Y:S01]  /*14b60*/  HMMA.16816.F32 R88, R120.reuse, R128, R88 ;  /* 0x000000807858723c */ /* 0x040fe20000001858 */
[----:B-1----:R-:W-:Y:S03]  /*14b70*/  FFMA.FTZ R2, R236, c[0x0][0x23c], -R110 ;  /* 0x00008f00ec027a23 */ /* 0x002fe6000001086e */
[----:B------:R-:W-:Y:S01]  /*14b80*/  IMAD.MOV.U32 R236, RZ, RZ, R146 ;  /* 0x000000ffffec7224 */ /* 0x000fe200078e0092 */
[----:B------:R1:W3:Y:S01]  /*14b90*/  MUFU.EX2 R206, R2 ;  /* 0x0000000200ce7308 */ /* 0x0002e20000000800 */
[----:B------:R-:W-:Y:S02]  /*14ba0*/  IMAD.MOV.U32 R146, RZ, RZ, R145 ;  /* 0x000000ffff927224 */ /* 0x000fe400078e0091 */
[-C--:B------:R-:W-:Y:S01]  /*14bb0*/  HMMA.16816.F32 R92, R120, R130.reuse, R92 ;  /* 0x00000082785c723c */ /* 0x080fe2000000185c */
[----:B------:R-:W-:Y:S03]  /*14bc0*/  IMAD.MOV.U32 R145, RZ, RZ, R144 ;  /* 0x000000ffff917224 */ /* 0x000fe600078e0090 */
[----:B------:R-:W-:Y:S02]  /*14bd0*/  IMAD.MOV.U32 R144, RZ, RZ, R143 ;  /* 0x000000ffff907224 */ /* 0x000fe400078e008f */
[----:B------:R-:W-:Y:S02]  /*14be0*/  IMAD.MOV.U32 R143, RZ, RZ, R142 ;  /* 0x000000ffff8f7224 */ /* 0x000fe400078e008e */
[----:B------:R-:W-:Y:S01]  /*14bf0*/  HMMA.16816.F32 R96, R112, R130, R96 ;  /* 0x000000827060723c */ /* 0x000fe20000001860 */
[----:B------:R-:W2:Y:S03]  /*14c00*/  LDSM.16.MT88.4 R128, [R220+0xa800] ;  /* 0x00a80000dc80783b */ /* 0x000ea60000004200 */
[----:B------:R-:W-:Y:S02]  /*14c10*/  IMAD.MOV.U32 R142, RZ, RZ, R141 ;  /* 0x000000ffff8e7224 */ /* 0x000fe400078e008d */
[----:B------:R-:W-:Y:S01]  /*14c20*/  IMAD.MOV.U32 R141, RZ, RZ, R140 ;  /* 0x000000ffff8d7224 */ /* 0x000fe200078e008c */
[----:B------:R-:W-:Y:S01]  /*14c30*/  F2FP.PACK_AB R112, R213, R212 ;  /* 0x000000d4d570723e */ /* 0x000fe200000000ff */
[----:B------:R-:W-:Y:S01]  /*14c40*/  IMAD.MOV.U32 R140, RZ, RZ, R139 ;  /* 0x000000ffff8c7224 */ /* 0x000fe200078e008b */
[----:B-----5:R-:W-:Y:S03]  /*14c50*/  F2FP.PACK_AB R113, R209, R211 ;  /* 0x000000d3d171723e */ /* 0x020fe600000000ff */
[----:B----4-:R-:W-:Y:S01]  /*14c60*/  F2FP.PACK_AB R114, R208, R210 ;  /* 0x000000d2d072723e */ /* 0x010fe200000000ff */
[----:B-1----:R-:W-:Y:S01]  /*14c70*/  FFMA.FTZ R2, R202, c[0x0][0x23c], -R111 ;  /* 0x00008f00ca027a23 */ /* 0x002fe2000001086f */
[----:B---3--:R-:W-:Y:S01]  /*14c80*/  F2FP.PACK_AB R115, R206, R207 ;  /* 0x000000cfce73723e */ /* 0x008fe200000000ff */
[----:B------:R-:W-:Y:S02]  /*14c90*/  IMAD.MOV.U32 R147, RZ, RZ, R143 ;  /* 0x000000ffff937224 */ /* 0x000fe400078e008f */
[----:B------:R1:W3:Y:S01]  /*14ca0*/  MUFU.EX2 R205, R2 ;  /* 0x0000000200cd7308 */ /* 0x0002e20000000800 */
[----:B------:R-:W-:Y:S02]  /*14cb0*/  IMAD.MOV.U32 R139, RZ, RZ, R137 ;  /* 0x000000ffff8b7224 */ /* 0x000fe400078e0089 */
[----:B------:R-:W-:Y:S01]  /*14cc0*/  IMAD.MOV.U32 R137, RZ, RZ, R135 ;  /* 0x000000ffff897224 */ /* 0x000fe200078e0087 */
        /* <DEDUP_REMOVED lines=16> */
[----:B-1----:R-:W-:Y:S01]  /*14dd0*/  FFMA.FTZ R2, R154, c[0x0][0x23c], -R109 ;  /* 0x00008f009a027a23 */ /* 0x002fe2000001086d */
[----:B---3--:R-:W-:Y:S01]  /*14de0*/  F2FP.PACK_AB R123, R198, R200 ;  /* 0x000000c8c67b723e */ /* 0x008fe200000000ff */
[----:B------:R-:W-:Y:S02]  /*14df0*/  IMAD.MOV.U32 R154, RZ, RZ, R132 ;  /* 0x000000ffff9a7224 */ /* 0x000fe400078e0084 */
[----:B------:R-:W-:Y:S04]  /*14e00*/  IMAD.MOV.U32 R132, RZ, RZ, R197 ;  /* 0x000000ffff847224 */ /* 0x000fe800078e00c5 */
[----:B------:R1:W-:Y:S01]  /*14e10*/  MUFU.EX2 R197, R2 ;  /* 0x0000000200c57308 */ /* 0x0003e20000000800 */
[C---:B------:R-:W-:Y:S08]  /*14e20*/  HMMA.16816.F32 R8, R120.reuse, R116, R8 ;  /* 0x000000747808723c */ /* 0x040ff00000001808 */
[-C--:B------:R-:W-:Y:S08]  /*14e30*/  HMMA.16816.F32 R12, R120, R118.reuse, R12 ;  /* 0x00000076780c723c */ /* 0x080ff0000000180c */
[C---:B------:R-:W-:Y:S01]  /*14e40*/  HMMA.16816.F32 R16, R112.reuse, R118, R16 ;  /* 0x000000767010723c */ /* 0x040fe20000001810 */
[----:B------:R-:W3:Y:S03]  /*14e50*/  LDSM.16.MT88.4 R116, [R222+0xa800] ;  /* 0x00a80000de74783b */ /* 0x000ee60000004200 */
[--C-:B-1----:R-:W-:Y:S04]  /*14e60*/  FFMA.FTZ R2, R156, c[0x0][0x23c], -R109.reuse ;  /* 0x00008f009c027a23 */ /* 0x102fe8000001086d */
[-C--:B--2---:R-:W-:Y:S01]  /*14e70*/  HMMA.16816.F32 R20, R112, R124.reuse, R20 ;  /* 0x0000007c7014723c */ /* 0x084fe20000001814 */
[----:B------:R-:W-:Y:S01]  /*14e80*/  LDSM.16.MT88.4 R156, [R220+0xac00] ;  /* 0x00ac0000dc9c783b */ /* 0x000fe20000004200 */
[----:B------:R1:W-:Y:S06]  /*14e90*/  MUFU.EX2 R196, R2 ;  /* 0x0000000200c47308 */ /* 0x0003ec0000000800 */
[C---:B------:R-:W-:Y:S08]  /*14ea0*/  HMMA.16816.F32 R24, R120.reuse, R124, R24 ;  /* 0x0000007c7818723c */ /* 0x040ff00000001818 */
[-C--:B------:R-:W-:Y:S08]  /*14eb0*/  HMMA.16816.F32 R28, R120, R126.reuse, R28 ;  /* 0x0000007e781c723c */ /* 0x080ff0000000181c */
[C---:B------:R-:W-:Y:S01]  /*14ec0*/  HMMA.16816.F32 R32, R112.reuse, R126, R32 ;  /* 0x0000007e7020723c */ /* 0x040fe20000001820 */
[----:B------:R-:W2:Y:S03]  /*14ed0*/  LDSM.16.MT88.4 R124, [R220+0xb800] ;  /* 0x00b80000dc7c783b */ /* 0x000ea60000004200 */
[--C-:B-1----:R-:W-:Y:S04]  /*14ee0*/  FFMA.FTZ R2, R155, c[0x0][0x23c], -R110.reuse ;  /* 0x00008f009b027a23 */ /* 0x102fe8000001086e */
[-C--:B------:R-:W-:Y:S01]  /*14ef0*/  HMMA.16816.F32 R36, R112, R128.reuse, R36 ;  /* 0x000000807024723c */ /* 0x080fe20000001824 */
[----:B------:R1:W-:Y:S07]  /*14f00*/  MUFU.EX2 R195, R2 ;  /* 0x0000000200c37308 */ /* 0x0003ee0000000800 */
[C---:B------:R-:W-:Y:S08]  /*14f10*/  HMMA.16816.F32 R40, R120.reuse, R128, R40 ;  /* 0x000000807828723c */ /* 0x040ff00000001828 */
[-C--:B------:R-:W-:Y:S08]  /*14f20*/  HMMA.16816.F32 R44, R120, R130.reuse, R44 ;  /* 0x00000082782c723c */ /* 0x080ff0000000182c */
[C---:B------:R-:W-:Y:S01]  /*14f30*/  HMMA.16816.F32 R48, R112.reuse, R130, R48 ;  /* 0x000000827030723c */ /* 0x040fe20000001830 */
[--C-:B-1----:R-:W-:Y:S01]  /*14f40*/  FFMA.FTZ R2, R154, c[0x0][0x23c], -R110.reuse ;  /* 0x00008f009a027a23 */ /* 0x102fe2000001086e */
[----:B------:R-:W1:Y:S03]  /*14f50*/  LDSM.16.MT88.4 R128, [R222+0xb800] ;  /* 0x00b80000de80783b */ /* 0x000e660000004200 */
[----:B------:R4:W5:Y:S03]  /*14f60*/  MUFU.EX2 R193, R2 ;  /* 0x0000000200c17308 */ /* 0x0009660000000800 */
[-C--:B---3--:R-:W-:Y:S08]  /*14f70*/  HMMA.16816.F32 R52, R112, R116.reuse, R52 ;  /* 0x000000747034723c */ /* 0x088ff00000001834 */
[C---:B------:R-:W-:Y:S08]  /*14f80*/  HMMA.16816.F32 R56, R120.reuse, R116, R56 ;  /* 0x000000747838723c */ /* 0x040ff00000001838 */
[-C--:B------:R-:W-:Y:S01]  /*14f90*/  HMMA.16816.F32 R60, R120, R118.reuse, R60 ;  /* 0x00000076783c723c */ /* 0x080fe2000000183c */
[--C-:B----4-:R-:W-:Y:S03]  /*14fa0*/  FFMA.FTZ R2, R153, c[0x0][0x23c], -R109.reuse ;  /* 0x00008f0099027a23 */ /* 0x110fe6000001086d */
[----:B------:R-:W-:Y:S04]  /*14fb0*/  FFMA.FTZ R109, R152, c[0x0][0x23c], -R109 ;  /* 0x00008f00986d7a23 */ /* 0x000fe8000001086d */
[C---:B------:R-:W-:Y:S01]  /*14fc0*/  HMMA.16816.F32 R64, R112.reuse, R118, R64 ;  /* 0x000000767040723c */ /* 0x040fe20000001840 */
[----:B------:R3:W-:Y:S07]  /*14fd0*/  MUFU.EX2 R194, R2 ;  /* 0x0000000200c27308 */ /* 0x0007ee0000000800 */
[-C--:B--2---:R-:W-:Y:S03]  /*14fe0*/  HMMA.16816.F32 R68, R112, R124.reuse, R68 ;  /* 0x0000007c7044723c */ /* 0x084fe60000001844 */
[----:B------:R5:W2:Y:S05]  /*14ff0*/  MUFU.EX2 R192, R109 ;  /* 0x0000006d00c07308 */ /* 0x000aaa0000000800 */
[C---:B------:R-:W-:Y:S08]  /*15000*/  HMMA.16816.F32 R72, R120.reuse, R124, R72 ;  /* 0x0000007c7848723c */ /* 0x040ff00000001848 */
[-C--:B------:R-:W-:Y:S01]  /*15010*/  HMMA.16816.F32 R76, R120, R126.reuse, R76 ;  /* 0x0000007e784c723c */ /* 0x080fe2000000184c */
[--C-:B---3--:R-:W-:Y:S03]  /*15020*/  FFMA.FTZ R2, R151, c[0x0][0x23c], -R110.reuse ;  /* 0x00008f0097027a23 */ /* 0x108fe6000001086e */
[----:B------:R-:W-:Y:S01]  /*15030*/  FFMA.FTZ R110, R150, c[0x0][0x23c], -R110 ;  /* 0x00008f00966e7a23 */ /* 0x000fe2000001086e */
[----:B------:R3:W-:Y:S03]  /*15040*/  MUFU.EX2 R191, R2 ;  /* 0x0000000200bf7308 */ /* 0x0007e60000000800 */
[C---:B------:R-:W-:Y:S01]  /*15050*/  HMMA.16816.F32 R80, R112.reuse, R126, R80 ;  /* 0x0000007e7050723c */ /* 0x040fe20000001850 */
[----:B-----5:R-:W-:Y:S06]  /*15060*/  F2FP.PACK_AB R109, R193, R195 ;  /* 0x000000c3c16d723e */ /* 0x020fec00000000ff */
[----:B------:R2:W-:Y:S01]  /*15070*/  MUFU.EX2 R190, R110 ;  /* 0x0000006e00be7308 */ /* 0x0005e20000000800 */
[-C--:B-1----:R-:W-:Y:S08]  /*15080*/  HMMA.16816.F32 R84, R112, R128.reuse, R84 ;  /* 0x000000807054723c */ /* 0x082ff00000001854 */
[C---:B------:R-:W-:Y:S01]  /*15090*/  HMMA.16816.F32 R88, R120.reuse, R128, R88 ;  /* 0x000000807858723c */ /* 0x040fe20000001858 */
[----:B---3--:R-:W-:Y:S03]  /*150a0*/  FFMA.FTZ R2, R149, c[0x0][0x23c], -R111 ;  /* 0x00008f0095027a23 */ /* 0x008fe6000001086f */
[----:B------:R-:W-:Y:S04]  /*150b0*/  IMAD.MOV.U32 R149, RZ, RZ, R145 ;  /* 0x000000ffff957224 */ /* 0x000fe800078e0091 */
[-C--:B------:R-:W-:Y:S01]  /*150c0*/  HMMA.16816.F32 R92, R120, R130.reuse, R92 ;  /* 0x00000082785c723c */ /* 0x080fe2000000185c */
[----:B------:R1:W-:Y:S03]  /*150d0*/  MUFU.EX2 R188, R2 ;  /* 0x0000000200bc7308 */ /* 0x0003e60000000800 */
[----:B------:R-:W-:Y:S01]  /*150e0*/  IMAD.MOV.U32 R145, RZ, RZ, R141 ;  /* 0x000000ffff917224 */ /* 0x000fe200078e008d */
[----:B--2---:R-:W-:Y:S03]  /*150f0*/  F2FP.PACK_AB R110, R192, R194 ;  /* 0x000000c2c06e723e */ /* 0x004fe600000000ff */
[----:B------:R-:W-:Y:S01]  /*15100*/  HMMA.16816.F32 R96, R112, R130, R96 ;  /* 0x000000827060723c */ /* 0x000fe20000001860 */
[--C-:B-1----:R-:W-:Y:S03]  /*15110*/  FFMA.FTZ R2, R148, c[0x0][0x23c], -R111.reuse ;  /* 0x00008f0094027a23 */ /* 0x102fe6000001086f */
[----:B------:R-:W-:Y:S01]  /*15120*/  IMAD.MOV.U32 R148, RZ, RZ, R144 ;  /* 0x000000ffff947224 */ /* 0x000fe200078e0090 */
[----:B------:R1:W2:Y:S01]  /*15130*/  MUFU.EX2 R189, R2 ;  /* 0x0000000200bd7308 */ /* 0x0002a20000000800 */
[----:B------:R-:W-:Y:S02]  /*15140*/  IMAD.MOV.U32 R144, RZ, RZ, R140 ;  /* 0x000000ffff907224 */ /* 0x000fe400078e008c */
[--C-:B-1----:R-:W-:Y:S01]  /*15150*/  FFMA.FTZ R2, R252, c[0x0][0x23c], -R111.reuse ;  /* 0x00008f00fc027a23 */ /* 0x102fe2000001086f */
[----:B--2---:R-:W-:Y:S03]  /*15160*/  F2FP.PACK_AB R176, R189, R188 ;  /* 0x000000bcbdb0723e */ /* 0x004fe600000000ff */
[----:B------:R-:W-:Y:S03]  /*15170*/  IMAD.MOV.U32 R252, RZ, RZ, R134 ;  /* 0x000000fffffc7224 */ /* 0x000fe600078e0086 */
[----:B------:R1:W-:Y:S01]  /*15180*/  MUFU.EX2 R187, R2 ;  /* 0x0000000200bb7308 */ /* 0x0003e20000000800 */
[----:B------:R-:W-:Y:S02]  /*15190*/  FFMA.FTZ R111, R250, c[0x0][0x23c], -R111 ;  /* 0x00008f00fa6f7a23 */ /* 0x000fe4000001086f */
[----:B------:R-:W-:Y:S07]  /*151a0*/  IMAD.MOV.U32 R250, RZ, RZ, R133 ;  /* 0x000000fffffa7224 */ /* 0x000fee00078e0085 */
[----:B------:R2:W3:Y:S01]  /*151b0*/  MUFU.EX2 R186, R111 ;  /* 0x0000006f00ba7308 */ /* 0x0004e20000000800 */
[----:B-1----:R-:W-:Y:S02]  /*151c0*/  FFMA.FTZ R2, R249, c[0x0][0x23c], -R184 ;  /* 0x00008f00f9027a23 */ /* 0x002fe400000108b8 */
[----:B------:R-:W-:Y:S07]  /*151d0*/  IMAD.MOV.U32 R249, RZ, RZ, R132 ;  /* 0x000000fffff97224 */ /* 0x000fee00078e0084 */
[----:B------:R1:W-:Y:S01]  /*151e0*/  MUFU.EX2 R185, R2 ;  /* 0x0000000200b97308 */ /* 0x0003e20000000800 */
[----:B------:R-:W4:Y:S01]  /*151f0*/  LDSM.16.MT88.4 R132, [R220+0x9c00] ;  /* 0x009c0000dc84783b */ /* 0x000f220000004200 */
[----:B--2---:R-:W-:Y:S02]  /*15200*/  F2FP.PACK_AB R111, R190, R191 ;  /* 0x000000bfbe6f723e */ /* 0x004fe400000000ff */
[----:B---3--:R-:W-:Y:S01]  /*15210*/  F2FP.PACK_AB R178, R186, R187 ;  /* 0x000000bbbab2723e */ /* 0x008fe200000000ff */
[--C-:B-1----:R-:W-:Y:S02]  /*15220*/  FFMA.FTZ R2, R248, c[0x0][0x23c], -R184.reuse ;  /* 0x00008f00f8027a23 */ /* 0x102fe400000108b8 */
[----:B------:R-:W-:Y:S03]  /*15230*/  IMAD.MOV.U32 R248, RZ, RZ, R107 ;  /* 0x000000fffff87224 */ /* 0x000fe600078e006b */
[----:B------:R1:W2:Y:S02]  /*15240*/  MUFU.EX2 R107, R2 ;  /* 0x00000002006b7308 */ /* 0x0002a40000000800 */
[--C-:B-1----:R-:W-:Y:S01]  /*15250*/  FFMA.FTZ R2, R251, c[0x0][0x23c], -R184.reuse ;  /* 0x00008f00fb027a23 */ /* 0x102fe200000108b8 */
[----:B--2---:R-:W-:Y:S01]  /*15260*/  F2FP.PACK_AB R177, R107, R185 ;  /* 0x000000b96bb1723e */ /* 0x004fe200000000ff */
[----:B------:R-:W-:Y:S01]  /*15270*/  FFMA.FTZ R184, R108, c[0x0][0x23c], -R184 ;  /* 0x00008f006cb87a23 */ /* 0x000fe200000108b8 */
[----:B------:R-:W-:Y:S05]  /*15280*/  F2FP.PACK_AB R108, R196, R197 ;  /* 0x000000c5c46c723e */ /* 0x000fea00000000ff */
[----:B------:R1:W-:Y:S01]  /*15290*/  MUFU.EX2 R106, R2 ;  /* 0x00000002006a7308 */ /* 0x0003e20000000800 */
[----:B------:R-:W-:Y:S02]  /*152a0*/  IMAD.MOV.U32 R251, RZ, RZ, R146 ;  /* 0x000000fffffb7224 */ /* 0x000fe400078e0092 */
[----:B------:R-:W-:Y:S02]  /*152b0*/  IMAD.MOV.U32 R146, RZ, RZ, R142 ;  /* 0x000000ffff927224 */ /* 0x000fe400078e008e */
[----:B------:R-:W2:Y:S01]  /*152c0*/  LDSM.16.MT88.4 R140, [R222+0x9c00] ;  /* 0x009c0000de8c783b */ /* 0x000ea20000004200 */
[-C--:B----4-:R-:W-:Y:S04]  /*152d0*/  HMMA.16816.F32 R112, R108, R132.reuse, R4 ;  /* 0x000000846c70723c */ /* 0x090fe80000001804 */
[----:B------:R-:W3:Y:S03]  /*152e0*/  MUFU.EX2 R184, R184 ;  /* 0x000000b800b87308 */ /* 0x000ee60000000800 */
[----:B------:R-:W4:Y:S08]  /*152f0*/  LDSM.16.MT88.4 R4, [R222+0xbc00] ;  /* 0x00bc0000de04783b */ /* 0x000f300000004200 */
[----:B-1----:R-:W5:Y:S01]  /*15300*/  LDL.LU R2, [R1+0xc] ;  /* 0x00000c0001027983 */ /* 0x002f620000300800 */
        /* <DEDUP_REMOVED lines=12> */
[-C--:B--2---:R-:W-:Y:S01]  /*153d0*/  HMMA.16816.F32 R128, R108, R140.reuse, R20 ;  /* 0x0000008c6c80723c */ /* 0x084fe20000001814 */
[----:B------:R-:W-:Y:S03]  /*153e0*/  IMAD.MOV.U32 R8, RZ, RZ, R148 ;  /* 0x000000ffff087224 */ /* 0x000fe600078e0094 */
[----:B------:R-:W-:Y:S02]  /*153f0*/  IMAD.MOV.U32 R17, RZ, RZ, R138 ;  /* 0x000000ffff117224 */ /* 0x000fe400078e008a */
[----:B------:R-:W-:Y:S02]  /*15400*/  IMAD.MOV.U32 R19, RZ, RZ, R137 ;  /* 0x000000ffff137224 */ /* 0x000fe400078e0089 */
[C---:B------:R-:W-:Y:S01]  /*15410*/  HMMA.16816.F32 R132, R176.reuse, R140, R24 ;  /* 0x0000008cb084723c */ /* 0x040fe20000001818 */
[----:B------:R-:W-:Y:S03]  /*15420*/  IMAD.MOV.U32 R23, RZ, RZ, R136 ;  /* 0x000000ffff177224 */ /* 0x000fe600078e0088 */
[----:B------:R-:W-:Y:S04]  /*15430*/  IMAD.MOV.U32 R13, RZ, RZ, R145 ;  /* 0x000000ffff0d7224 */ /* 0x000fe800078e0091 */
        /* <DEDUP_REMOVED lines=17> */
[----:B------:R-:W-:Y:S01]  /*15550*/  HMMA.16816.F32 R96, R108, R6, R96 ;  /* 0x000000066c60723c */ /* 0x000fe20000001860 */
[----:B-----5:R-:W-:Y:S04]  /*15560*/  FFMA.FTZ R2, R3, R2, R19 ;  /* 0x0000000203027223 */ /* 0x020fe80000010013 */
[----:B------:R-:W-:Y:S02]  /*15570*/  FADD.FTZ R2, R15, R2 ;  /* 0x000000020f027221 */ /* 0x000fe40000010000 */
[----:B---3--:R-:W-:Y:S05]  /*15580*/  FFMA.FTZ R0, R0, R12, R13 ;  /* 0x0000000c00007223 */ /* 0x008fea000001000d */
        /* <DEDUP_REMOVED lines=71> */
.L_x_879:
        /* <DEDUP_REMOVED lines=377> */
.L_x_884:
[----:B------:R-:W-:Y:S05]  /*17190*/  BSYNC B0 ;  /* 0x0000000000007941 */ /* 0x000fea0003800000 */
.L_x_883:
        /* <DEDUP_REMOVED lines=36> */
.L_x_886:
[----:B-1----:R-:W-:Y:S05]  /*173e0*/  BSYNC B0 ;  /* 0x0000000000007941 */ /* 0x002fea0003800000 */
.L_x_885:
        /* <DEDUP_REMOVED lines=20> */
.L_x_888:
[----:B------:R-:W-:Y:S05]  /*17530*/  BSYNC B0 ;  /* 0x0000000000007941 */ /* 0x000fea0003800000 */
.L_x_887:
        /* <DEDUP_REMOVED lines=20> */
.L_x_890:
[----:B------:R-:W-:Y:S05]  /*17680*/  BSYNC B0 ;  /* 0x0000000000007941 */ /* 0x000fea0003800000 */
.L_x_889:
        /* <DEDUP_REMOVED lines=21> */
.L_x_891:
        /* <DEDUP_REMOVED lines=10> */
.L_x_1047:


//--------------------- .text._ZN5flash16flash_fwd_kernelI23Flash_fwd_kernel_traitsILi96ELi128ELi64ELi4ELb0ELb0EN7cutlass6half_tE19Flash_kernel_traitsILi96ELi128ELi64ELi4ES3_EELb1ELb0ELb1ELb1ELb0ELb0ELb0ELb1EEEvNS_16Flash_fwd_paramsE --------------------------
	.section	.text._ZN5flash16flash_fwd_kernelI23Flash_fwd_kernel_traitsILi96ELi128ELi64ELi4ELb0ELb0EN7cutlass6half_tE19Flash_kernel_traitsILi96ELi128ELi64ELi4ES3_EELb1ELb0ELb1ELb1ELb0ELb0ELb0ELb1EEEvNS_16Flash_fwd_paramsE,"ax",@progbits
	.sectioninfo	@"SHI_REGISTERS=255"
	.align	128
        .global         _ZN5flash16flash_fwd_kernelI23Flash_fwd_kernel_traitsILi96ELi128ELi64ELi4ELb0ELb0EN7cutlass6half_tE19Flash_kernel_traitsILi96ELi128ELi64ELi4ES3_EELb1ELb0ELb1ELb1ELb0ELb0ELb0ELb1EEEvNS_16Flash_fwd_paramsE
        .type           _ZN5flash16flash_fwd_kernelI23Flash_fwd_kernel_traitsILi96ELi128ELi64ELi4ELb0ELb0EN7cutlass6half_tE19Flash_kernel_traitsILi96ELi128ELi64ELi4ES3_EELb1ELb0ELb1ELb1ELb0ELb0ELb0ELb1EEEvNS_16Flash_fwd_paramsE,@function
        .size           _ZN5flash16flash_fwd_kernelI23Flash_fwd_kernel_traitsILi96ELi128ELi64ELi4ELb0ELb0EN7cutlass6half_tE19Flash_kernel_traitsILi96ELi128ELi64ELi4ES3_EELb1ELb0ELb1ELb1ELb0ELb0ELb0ELb1EEEvNS_16Flash_fwd_paramsE,(.L_x_1024 - _ZN5flash16flash_fwd_kernelI23Flash_fwd_kernel_traitsILi96ELi128ELi64ELi4ELb0ELb0EN7cutlass6half_tE19Flash_kernel_traitsILi96ELi128ELi64ELi4ES3_EELb1ELb0ELb1ELb1ELb0ELb0ELb0ELb1EEEvNS_16Flash_fwd_paramsE)
        .other          _ZN5flash16flash_fwd_kernelI23Flash_fwd_kernel_traitsILi96ELi128ELi64ELi4ELb0ELb0EN7cutlass6half_tE19Flash_kernel_traitsILi96ELi128ELi64ELi4ES3_EELb1ELb0ELb1ELb1ELb0ELb0ELb0ELb1EEEvNS_16Flash_fwd_paramsE,@"STO_CUDA_ENTRY STV_DEFAULT"
_ZN5flash16flash_fwd_kernelI23Flash_fwd_kernel_traitsILi96ELi128ELi64ELi4ELb0ELb0EN7cutlass6half_tE19Flash_kernel_traitsILi96ELi128ELi64ELi4ES3_EELb1ELb0ELb1ELb1ELb0ELb0ELb0ELb1EEEvNS_16Flash_fwd_paramsE:
.text._ZN5flash16flash_fwd_kernelI23Flash_fwd_kernel_traitsILi96ELi128ELi64ELi4ELb0ELb0EN7cutlass6half_tE19Flash_kernel_traitsILi96ELi128ELi64ELi4ES3_EELb1ELb0ELb1ELb1ELb0ELb0ELb0ELb1EEEvNS_16Flash_fwd_paramsE:
[----:B------:R-:W-:Y:S02]  /*0000*/  MOV R1, c[0x0][0x28] ;  /* 0x00000a0000017a02 */ /* 0x000fe40000000f00 */
[----:B------:R-:W-:Y:S01]  /*0010*/  ULDC.64 UR4, c[0x0][0x40] ;  /* 0x0000100000047ab9 */ /* 0x000fe20000000a00 */
[----:B------:R-:W-:Y:S01]  /*0020*/  BSSY B2, `(.L_x_892) ;  /* 0x0000005000027945 */ /* 0x000fe20003800000 */
[----:B------:R-:W-:Y:S01]  /*0030*/  UIADD3 UR4, UP0, UR4, 0x160, URZ ;  /* 0x0000016004047890 */ /* 0x000fe2000ff1e03f */
[----:B------:R-:W-:-:S03]  /*0040*/  IADD3 R1, R1, -0x2b8, RZ ;  /* 0xfffffd4801017810 */ /* 0x000fc60007ffe0ff */
[----:B------:R-:W-:-:S07]  /*0050*/  UIADD3.X UR5, URZ, UR5, URZ, UP0, !UPT ;  /* 0x000000053f057290 */ /* 0x000fce00087fe43f */
[----:B------:R-:W-:Y:S05]  /*0060*/  CALL.REL.NOINC `($_ZN5flash16flash_fwd_kernelI23Flash_fwd_kernel_traitsILi96ELi128ELi64ELi4ELb0ELb0EN7cutlass6half_tE19Flash_kernel_traitsILi96ELi128ELi64ELi4ES3_EELb1ELb0ELb1ELb1ELb0ELb0ELb0ELb1EEEvNS_16Flash_fwd_paramsE$_ZN5flash22compute_attn_1rowblockI23Flash_fwd_kernel_traitsILi96ELi128ELi64ELi4ELb0ELb0EN7cutlass6half_tE19Flash_kernel_traitsILi96ELi128ELi64ELi4ES3_EELb1ELb0ELb1ELb1ELb0ELb0ELb0ELb1ENS_16Flash_fwd_paramsEEEvRKT8_iii) ;  /* 0x0000002000007944 */ /* 0x000fea0003c00000 */
[----:B------:R-:W-:Y:S05]  /*0070*/  BSYNC B2 ;  /* 0x0000000000027941 */ /* 0x000fea0003800000 */
.L_x_892:
[----:B------:R-:W-:Y:S05]  /*0080*/  EXIT ;  /* 0x000000000000794d */ /* 0x000fea0003800000 */
        .type           $_ZN5flash16flash_fwd_kernelI23Flash_fwd_kernel_traitsILi96ELi128ELi64ELi4ELb0ELb0EN7cutlass6half_tE19Flash_kernel_traitsILi96ELi128ELi64ELi4ES3_EELb1ELb0ELb1ELb1ELb0ELb0ELb0ELb1EEEvNS_16Flash_fwd_paramsE$_ZN5flash22compute_attn_1rowblockI23Flash_fwd_kernel_traitsILi96ELi128ELi64ELi4ELb0ELb0EN7cutlass6half_tE19Flash_kernel_traitsILi96ELi128ELi64ELi4ES3_EELb1ELb0ELb1ELb1ELb0ELb0ELb0ELb1ENS_16Flash_fwd_paramsEEEvRKT8_iii,@function
        .size           $_ZN5flash16flash_fwd_kernelI23Flash_fwd_kernel_traitsILi96ELi128ELi64ELi4ELb0ELb0EN7cutlass6half_tE19Flash_kernel_traitsILi96ELi128ELi64ELi4ES3_EELb1ELb0ELb1ELb1ELb0ELb0ELb0ELb1EEEvNS_16Flash_fwd_paramsE$_ZN5flash22compute_attn_1rowblockI23Flash_fwd_kernel_traitsILi96ELi128ELi64ELi4ELb0ELb0EN7cutlass6half_tE19Flash_kernel_traitsILi96ELi128ELi64ELi4ES3_EELb1ELb0ELb1ELb1ELb0ELb0ELb0ELb1ENS_16Flash_fwd_paramsEEEvRKT8_iii,($__internal_1_$__cuda_sm70_shflsync_bfly_p - $_ZN5flash16flash_fwd_kernelI23Flash_fwd_kernel_traitsILi96ELi128ELi64ELi4ELb0ELb0EN7cutlass6half_tE19Flash_kernel_traitsILi96ELi128ELi64ELi4ES3_EELb1ELb0ELb1ELb1ELb0ELb0ELb0ELb1EEEvNS_16Flash_fwd_paramsE$_ZN5flash22compute_attn_1rowblockI23Flash_fwd_kernel_traitsILi96ELi128ELi64ELi4ELb0ELb0EN7cutlass6half_tE19Flash_kernel_traitsILi96ELi128ELi64ELi4ES3_EELb1ELb0ELb1ELb1ELb0ELb0ELb0ELb1ENS_16Flash_fwd_paramsEEEvRKT8_iii)
$_ZN5flash16flash_fwd_kernelI23Flash_fwd_kernel_traitsILi96ELi128ELi64ELi4ELb0ELb0EN7cutlass6half_tE19Flash_kernel_traitsILi96ELi128ELi64ELi4ES3_EELb1ELb0ELb1ELb1ELb0ELb0ELb0ELb1EEEvNS_16Flash_fwd_paramsE$_ZN5flash22compute_attn_1rowblockI23Flash_fwd_kernel_traitsILi96ELi128ELi64ELi4ELb0ELb0EN7cutlass6half_tE19Flash_kernel_traitsILi96ELi128ELi64ELi4ES3_EELb1ELb0ELb1ELb1ELb0ELb0ELb0ELb1ENS_16Flash_fwd_paramsEEEvRKT8_iii:
        /* <DEDUP_REMOVED lines=58> */
.L_x_894:
[----:B------:R-:W-:Y:S05]  /*0430*/  BSYNC B0 ;  /* 0x0000000000007941 */ /* 0x000fea0003800000 */
.L_x_893:
        /* <DEDUP_REMOVED lines=19> */
.L_x_896:
[----:B------:R2:W5:Y:S02]  /*0570*/  LD.E R6, [R108.64+0xb8] ;  /* 0x0000b8046c067980 */ /* 0x000564000c101900 */
.L_x_897:
[----:B------:R-:W-:Y:S05]  /*0580*/  BSYNC B0 ;  /* 0x0000000000007941 */ /* 0x000fea0003800000 */
.L_x_895:
        /* <DEDUP_REMOVED lines=9> */
.L_x_899:
[----:B------:R-:W3:Y:S01]  /*0620*/  LD.E.64 R2, [R108.64+0x108] ;  /* 0x000108046c027980 */ /* 0x000ee2000c101b00 */
[----:B------:R-:W-:Y:S01]  /*0630*/  BSSY B0, `(.L_x_901) ;  /* 0x0000006000007945 */ /* 0x000fe20003800000 */
[----:B------:R-:W-:Y:S01]  /*0640*/  IMAD.MOV.U32 R0, RZ, RZ, RZ ;  /* 0x000000ffff007224 */ /* 0x000fe200078e00ff */
[----:B---3--:R-:W-:-:S04]  /*0650*/  ISETP.NE.U32.AND P0, PT, R2, RZ, PT ;  /* 0x000000ff0200720c */ /* 0x008fc80003f05070 */
[----:B------:R-:W-:-:S13]  /*0660*/  ISETP.NE.AND.EX P0, PT, R3, RZ, PT, P0 ;  /* 0x000000ff0300720c */ /* 0x000fda0003f05300 */
[----:B------:R-:W-:Y:S05]  /*0670*/  @!P0 BRA `(.L_x_902) ;  /* 0x0000001000008947 */ /* 0x000fea0003800000 */
[----:B------:R3:W5:Y:S02]  /*0680*/  LD.E R0, [R108.64+0xbc] ;  /* 0x0000bc046c007980 */ /* 0x000764000c101900 */
.L_x_902:
[----:B------:R-:W-:Y:S05]  /*0690*/  BSYNC B0 ;  /* 0x0000000000007941 */ /* 0x000fea0003800000 */
.L_x_901:
[----:B-----5:R-:W-:Y:S02]  /*06a0*/  IADD3 R45, R0, R6, -R7 ;  /* 0x00000006002d7210 */ /* 0x020fe40007ffe807 */
.L_x_900:
[----:B------:R-:W-:Y:S05]  /*06b0*/  BSYNC B1 ;  /* 0x0000000000017941 */ /* 0x000fea0003800000 */
.L_x_898:
[----:B------:R-:W4:Y:S01]  /*06c0*/  S2R R50, SR_CTAID.X ;  /* 0x0000000000327919 */ /* 0x000f220000002500 */
[----:B------:R-:W-:Y:S01]  /*06d0*/  MOV R29, 0x70 ;  /* 0x00000070001d7802 */ /* 0x000fe20000000f00 */
[----:B------:R-:W-:-:S03]  /*06e0*/  IMAD.MOV.U32 R3, RZ, RZ, 0x0 ;  /* 0x00000000ff037424 */ /* 0x000fc600078e00ff */
[----:B------:R-:W-:Y:S01]  /*06f0*/  MOV R2, R29 ;  /* 0x0000001d00027202 */ /* 0x000fe20000000f00 */
[----:B----4-:R-:W-:-:S05]  /*0700*/  IMAD.SHL.U32 R160, R50, 0x80, RZ ;  /* 0x0000008032a07824 */ /* 0x010fca00078e00ff */
[----:B------:R-:W-:-:S13]  /*0710*/  ISETP.GT.AND P0, PT, R111, R160, PT ;  /* 0x000000a06f00720c */ /* 0x000fda0003f04270 */
[----:B------:R-:W-:Y:S05]  /*0720*/  @!P0 RET.REL.NODEC R2 `(_ZN5flash16flash_fwd_kernelI23Flash_fwd_kernel_traitsILi96ELi128ELi64ELi4ELb0ELb0EN7cutlass6half_tE19Flash_kernel_traitsILi96ELi128ELi64ELi4ES3_EELb1ELb0ELb1ELb1ELb0ELb0ELb0ELb1EEEvNS_16Flash_fwd_paramsE) ;  /* 0xfffff8d002008950 */ /* 0x000fea0003c3ffff */
        /* <DEDUP_REMOVED lines=52> */
.L_x_907:
[----:B------:R-:W-:Y:S05]  /*0a70*/  BSYNC B0 ;  /* 0x0000000000007941 */ /* 0x000fea0003800000 */
.L_x_906:
[----:B------:R-:W-:Y:S01]  /*0a80*/  PLOP3.LUT P2, PT, PT, PT, PT, 0x80, 0x0 ;  /* 0x000000000000781c */ /* 0x000fe20003f4f070 */
[--C-:B------:R-:W-:Y:S01]  /*0a90*/  IMAD.MOV.U32 R4, RZ, RZ, R44.reuse ;  /* 0x000000ffff047224 */ /* 0x100fe200078e002c */
[----:B------:R-:W-:Y:S02]  /*0aa0*/  SHF.R.S32.HI R5, RZ, 0x1f, R44 ;  /* 0x0000001fff057819 */ /* 0x000fe4000001142c */
[----:B------:R-:W-:-:S04]  /*0ab0*/  PRMT R0, RZ, 0x7610, R0 ;  /* 0x00007610ff007816 */ /* 0x000fc80000000000 */
.L_x_905:
[----:B------:R-:W-:Y:S05]  /*0ac0*/  BSYNC B1 ;  /* 0x0000000000017941 */ /* 0x000fea0003800000 */
.L_x_904:
        /* <DEDUP_REMOVED lines=12> */
.L_x_909:
[----:B--2---:R-:W-:Y:S05]  /*0b90*/  BSYNC B0 ;  /* 0x0000000000007941 */ /* 0x004fea0003800000 */
.L_x_908:
        /* <DEDUP_REMOVED lines=24> */
[----:B------:R-:W-:Y:S01]  /*0d20*/  IADD3 R28, R0, 0x20, RZ ;  /* 0x00000020001c7810 */ /* 0x000fe20007ffe0ff */
        /* <DEDUP_REMOVED lines=17> */
.L_x_911:
[----:B--2---:R-:W-:Y:S05]  /*0e40*/  BSYNC B0 ;  /* 0x0000000000007941 */ /* 0x004fea0003800000 */
.L_x_910:
        /* <DEDUP_REMOVED lines=20> */
.L_x_913:
[----:B------:R-:W-:Y:S05]  /*0f90*/  BSYNC B0 ;  /* 0x0000000000007941 */ /* 0x000fea0003800000 */
.L_x_912:
        /* <DEDUP_REMOVED lines=20> */
.L_x_915:
[----:B------:R-:W-:Y:S05]  /*10e0*/  BSYNC B0 ;  /* 0x0000000000007941 */ /* 0x000fea0003800000 */
.L_x_914:
        /* <DEDUP_REMOVED lines=20> */
.L_x_917:
[----:B------:R-:W-:Y:S05]  /*1230*/  BSYNC B0 ;  /* 0x0000000000007941 */ /* 0x000fea0003800000 */
.L_x_916:
        /* <DEDUP_REMOVED lines=28> */
[----:B------:R-:W-:Y:S05]  /*1400*/  @P6 RET.REL.NODEC R2 `(_ZN5flash16flash_fwd_kernelI23Flash_fwd_kernel_traitsILi96ELi128ELi64ELi4ELb0ELb0EN7cutlass6half_tE19Flash_kernel_traitsILi96ELi128ELi64ELi4ES3_EELb1ELb0ELb1ELb1ELb0ELb0ELb0ELb1EEEvNS_16Flash_fwd_paramsE) ;  /* 0xffffebf002006950 */ /* 0x000fea0003c3ffff */
        /* <DEDUP_REMOVED lines=9> */
[----:B------:R-:W-:Y:S05]  /*14a0*/  RET.REL.NODEC R2 `(_ZN5flash16flash_fwd_kernelI23Flash_fwd_kernel_traitsILi96ELi128ELi64ELi4ELb0ELb0EN7cutlass6half_tE19Flash_kernel_traitsILi96ELi128ELi64ELi4ES3_EELb1ELb0ELb1ELb1ELb0ELb0ELb0ELb1EEEvNS_16Flash_fwd_paramsE) ;  /* 0xffffeb5002007950 */ /* 0x000fea0003c3ffff */
.L_x_903:
        /* <DEDUP_REMOVED lines=135> */
[----:B------:R1:W-:Y:S03]  /*1d20*/  STL [R1+0x34], R176 ;  /* 0x000034b001007387 */ /* 0x0003e60000100800 */
        /* <DEDUP_REMOVED lines=73> */
.L_x_919:
[----:B-1----:R-:W-:Y:S05]  /*21c0*/  BSYNC B0 ;  /* 0x0000000000007941 */ /* 0x002fea0003800000 */
.L_x_918:
        /* <DEDUP_REMOVED lines=37> */
.L_x_921:
[----:B------:R-:W-:Y:S05]  /*2420*/  BSYNC B0 ;  /* 0x0000000000007941 */ /* 0x000fea0003800000 */
.L_x_920:
        /* <DEDUP_REMOVED lines=37> */
.L_x_923:
[----:B------:R-:W-:Y:S05]  /*2680*/  BSYNC B0 ;  /* 0x0000000000007941 */ /* 0x000fea0003800000 */
.L_x_922:
        /* <DEDUP_REMOVED lines=40> */
.L_x_925:
[----:B------:R-:W-:Y:S05]  /*2910*/  BSYNC B0 ;  /* 0x0000000000007941 */ /* 0x000fea0003800000 */
.L_x_924:
        /* <DEDUP_REMOVED lines=42> */
.L_x_927:
[----:B------:R-:W-:Y:S05]  /*2bc0*/  BSYNC B0 ;  /* 0x0000000000007941 */ /* 0x000fea0003800000 */
.L_x_926:
[C---:B------:R-:W-:Y:S01]  /*2bd0*/  SHF.L.U64.HI R168, R10.reuse, 0x5, R11 ;  /* 0x000000050aa87819 */ /* 0x040fe2000001020b */
[----:B------:R-:W-:Y:S01]  /*2be0*/  IMAD.SHL.U32 R169, R10, 0x20, RZ ;  /* 0x000000200aa97824 */ /* 0x000fe200078e00ff */
[----:B------:R-:W-:Y:S01]  /*2bf0*/  ISETP.GE.AND P0, PT, R24, R14, PT ;  /* 0x0000000e1800720c */ /* 0x000fe20003f06270 */
[----:B------:R-:W-:Y:S02]  /*2c00*/  BSSY B0, `(.L_x_928) ;  /* 0x000001e000007945 */ /* 0x000fe40003800000 */
[----:B------:R4:W-:Y:S04]  /*2c10*/  STL [R1+0x1d8], R168 ;  /* 0x0001d8a801007387 */ /* 0x0009e80000100800 */
[----:B------:R4:W-:Y:S06]  /*2c20*/  STL [R1+0x1bc], R169 ;  /* 0x0001bca901007387 */ /* 0x0009ec0000100800 */
        /* <DEDUP_REMOVED lines=27> */
.L_x_929:
[----:B------:R-:W-:Y:S05]  /*2de0*/  BSYNC B0 ;  /* 0x0000000000007941 */ /* 0x000fea0003800000 */
.L_x_928:
[----:B--2---:R-:W2:Y:S01]  /*2df0*/  LD.E.64 R4, [R108.64+0x1b8] ;  /* 0x0001b8046c047980 */ /* 0x004ea2000c101b00 */
[----:B------:R-:W-:-:S02]  /*2e00*/  IMAD.MOV.U32 R16, RZ, RZ, R52 ;  /* 0x000000ffff107224 */ /* 0x000fc400078e0034 */
[----:B------:R-:W-:Y:S01]  /*2e10*/  IMAD.MOV.U32 R17, RZ, RZ, R53 ;  /* 0x000000ffff117224 */ /* 0x000fe200078e0035 */
[----:B------:R-:W0:Y:S04]  /*2e20*/  LDGDEPBAR ;  /* 0x00000000000079af */ /* 0x000e280000000000 */
[----:B------:R1:W5:Y:S04]  /*2e30*/  LD.E R104, [R108.64+0x184] ;  /* 0x000184046c687980 */ /* 0x000368000c101900 */
[----:B------:R1:W5:Y:S01]  /*2e40*/  LD.E R110, [R108.64+0x188] ;  /* 0x000188046c6e7980 */ /* 0x000362000c101900 */
[----:B--2---:R-:W-:-:S04]  /*2e50*/  ISETP.NE.U32.AND P1, PT, R4, RZ, PT ;  /* 0x000000ff0400720c */ /* 0x004fc80003f25070 */
[----:B------:R-:W-:-:S13]  /*2e60*/  ISETP.NE.AND.EX P1, PT, R5, RZ, PT, P1 ;  /* 0x000000ff0500720c */ /* 0x000fda0003f25310 */
[----:B---3--:R-:W2:Y:S01]  /*2e70*/  @P1 LD.E.64 R8, [R108.64+0x1c0] ;  /* 0x0001c0046c081980 */ /* 0x008ea2000c101b00 */
[----:B------:R-:W-:Y:S02]  /*2e80*/  @P1 MOV R22, R167 ;  /* 0x000000a700161202 */ /* 0x000fe40000000f00 */
[----:B------:R-:W-:Y:S01]  /*2e90*/  @P1 SHF.R.S32.HI R7, RZ, 0x1f, R166 ;  /* 0x0000001fff071819 */ /* 0x000fe200000114a6 */
[----:B------:R-:W3:Y:S01]  /*2ea0*/  @P1 LD.E R2, [R108.64+0xd8] ;  /* 0x0000d8046c021980 */ /* 0x000ee2000c101900 */
[C---:B------:R-:W-:Y:S01]  /*2eb0*/  SHF.L.U64.HI R13, R48.reuse, 0x6, R49 ;  /* 0x00000006300d7819 */ /* 0x040fe20000010231 */
[----:B------:R-:W-:Y:S01]  /*2ec0*/  IMAD.MOV.U32 R16, RZ, RZ, R30 ;  /* 0x000000ffff107224 */ /* 0x000fe200078e001e */
[----:B------:R-:W-:Y:S01]  /*2ed0*/  SHF.L.U32 R12, R48, 0x6, RZ ;  /* 0x00000006300c7819 */ /* 0x000fe200000006ff */
[----:B--2---:R-:W-:Y:S02]  /*2ee0*/  @P1 IMAD R0, R9, R166, RZ ;  /* 0x000000a609001224 */ /* 0x004fe400078e02ff */
[----:B------:R-:W-:-:S04]  /*2ef0*/  @P1 IMAD.WIDE.U32 R10, R166, R8, R22 ;  /* 0x00000008a60a1225 */ /* 0x000fc800078e0016 */
[----:B------:R-:W-:Y:S01]  /*2f00*/  @P1 IMAD R8, R8, R7, R0 ;  /* 0x0000000708081224 */ /* 0x000fe200078e0200 */
[----:B------:R-:W-:-:S03]  /*2f10*/  @P1 LEA R4, P0, R10, R4, 0x2 ;  /* 0x000000040a041211 */ /* 0x000fc600078010ff */
[----:B------:R-:W-:-:S05]  /*2f20*/  @P1 IMAD.IADD R8, R11, 0x1, R8 ;  /* 0x000000010b081824 */ /* 0x000fca00078e0208 */
[----:B------:R-:W-:-:S05]  /*2f30*/  @P1 LEA.HI.X R5, R10, R5, R8, 0x2, P0 ;  /* 0x000000050a051211 */ /* 0x000fca00000f1408 */
[----:B----4-:R2:W4:Y:S01]  /*2f40*/  @P1 LD.E R7, [R4.64] ;  /* 0x0000000404071980 */ /* 0x010522000c101900 */
[----:B------:R-:W-:-:S04]  /*2f50*/  DEPBAR.LE SB0, 0x0 ;  /* 0x000080000000791a */ /* 0x000fc80000000000 */
[----:B------:R-:W-:Y:S01]  /*2f60*/  WARPSYNC 0xffffffff ;  /* 0xffffffff00007948 */ /* 0x000fe20003800000 */
[----:B------:R-:W-:Y:S01]  /*2f70*/  ISETP.GE.AND P0, PT, R6, R14, PT ;  /* 0x0000000e0600720c */ /* 0x000fe20003f06270 */
[----:B------:R-:W-:Y:S01]  /*2f80*/  BAR.SYNC.DEFER_BLOCKING 0x0 ;  /* 0x0000000000007b1d */ /* 0x000fe20000010000 */
[----:B------:R-:W-:Y:S02]  /*2f90*/  LEA R161, R50, R46, 0x3 ;  /* 0x0000002e32a17211 */ /* 0x000fe400078e18ff */
[----:B------:R-:W-:-:S03]  /*2fa0*/  IADD3 R239, R164, -0x4ab325aa, RZ ;  /* 0xb54cda56a4ef7810 */ /* 0x000fc60007ffe0ff */
[----:B------:R1:W-:Y:S04]  /*2fb0*/  STL [R1+0xc], R13 ;  /* 0x00000c0d01007387 */ /* 0x0003e80000100800 */
[----:B------:R1:W-:Y:S04]  /*2fc0*/  STL [R1], R12 ;  /* 0x0000000c01007387 */ /* 0x0003e80000100800 */
[----:B------:R1:W-:Y:S04]  /*2fd0*/  STL.64 [R1+0x1c8], R16 ;  /* 0x0001c81001007387 */ /* 0x0003e80000100a00 */
[----:B------:R1:W-:Y:S04]  /*2fe0*/  STL [R1+0x1a0], R161 ;  /* 0x0001a0a101007387 */ /* 0x0003e80000100800 */
[----:B------:R1:W-:Y:S04]  /*2ff0*/  STL [R1+0x38], R239 ;  /* 0x000038ef01007387 */ /* 0x0003e80000100800 */
[----:B------:R1:W-:Y:S04]  /*3000*/  @P0 STS [R198+0x9000], RZ ;  /* 0x009000ffc6000388 */ /* 0x0003e80000000800 */
[----:B------:R1:W-:Y:S04]  /*3010*/  @P0 STS [R198+0x9004], RZ ;  /* 0x009004ffc6000388 */ /* 0x0003e80000000800 */
[----:B------:R1:W-:Y:S04]  /*3020*/  @P0 STS.64 [R198+0x9008], RZ ;  /* 0x009008ffc6000388 */ /* 0x0003e80000000a00 */
[----:B------:R1:W-:Y:S04]  /*3030*/  @P0 STS.128 [R198+0xa000], RZ ;  /* 0x00a000ffc6000388 */ /* 0x0003e80000000c00 */
[----:B------:R1:W-:Y:S01]  /*3040*/  @P0 STS.128 [R198+0xb000], RZ ;  /* 0x00b000ffc6000388 */ /* 0x0003e20000000c00 */
[----:B---3--:R-:W4:Y:S01]  /*3050*/  @P1 MUFU.RCP R2, R2 ;  /* 0x0000000200021308 */ /* 0x008f220000001000 */
[----:B------:R-:W-:Y:S01]  /*3060*/  IMAD R0, R13, R44, RZ ;  /* 0x0000002c0d007224 */ /* 0x000fe200078e02ff */
[----:B------:R-:W-:Y:S01]  /*3070*/  SHF.L.U32 R6, R41, 0x1, RZ ;  /* 0x0000000129067819 */ /* 0x000fe200000006ff */
[-C--:B--2---:R-:W-:Y:S01]  /*3080*/  IMAD.WIDE.U32 R4, R44, R12.reuse, R16 ;  /* 0x0000000c2c047225 */ /* 0x084fe200078e0010 */
[----:B------:R-:W-:Y:S03]  /*3090*/  BSSY B0, `(.L_x_930) ;  /* 0x0000022000007945 */ /* 0x000fe60003800000 */
[----:B------:R-:W-:Y:S01]  /*30a0*/  IMAD R0, R15, R12, R0 ;  /* 0x0000000c0f007224 */ /* 0x000fe200078e0200 */
[----:B------:R-:W-:Y:S01]  /*30b0*/  LOP3.LUT R178, R6, 0x6, RZ, 0xc0, !PT ;  /* 0x0000000606b27812 */ /* 0x000fe200078ec0ff */
[----:B------:R-:W-:-:S02]  /*30c0*/  IMAD.MOV.U32 R195, RZ, RZ, RZ ;  /* 0x000000ffffc37224 */ /* 0x000fc400078e00ff */
[----:B------:R-:W-:Y:S02]  /*30d0*/  IMAD.IADD R0, R5, 0x1, R0 ;  /* 0x0000000105007824 */ /* 0x000fe400078e0200 */
[----:B----4-:R-:W-:Y:S01]  /*30e0*/  @P1 FMUL.FTZ R195, R7, R2 ;  /* 0x0000000207c31220 */ /* 0x010fe20000410000 */
[----:B------:R-:W-:Y:S05]  /*30f0*/  @P0 BRA `(.L_x_931) ;  /* 0x000001b000000947 */ /* 0x000fea0003800000 */
[-C--:B-1----:R-:W-:Y:S02]  /*3100*/  ISETP.GE.AND P3, PT, R176, R200.reuse, PT ;  /* 0x000000c8b000720c */ /* 0x082fe40003f66270 */
[-C--:B------:R-:W-:Y:S02]  /*3110*/  ISETP.GE.AND P2, PT, R175, R200.reuse, PT ;  /* 0x000000c8af00720c */ /* 0x080fe40003f46270 */
[----:B------:R-:W-:-:S09]  /*3120*/  ISETP.GE.AND P0, PT, R174, R200, PT ;  /* 0x000000c8ae00720c */ /* 0x000fd20003f06270 */
[CC--:B------:R-:W-:Y:S01]  /*3130*/  @!P3 LEA R8, P4, R4.reuse, R234.reuse, 0x1 ;  /* 0x000000ea0408b211 */ /* 0x0c0fe200078808ff */
        /* <DEDUP_REMOVED lines=23> */
.L_x_931:
[----:B-1----:R-:W-:Y:S05]  /*32b0*/  BSYNC B0 ;  /* 0x0000000000007941 */ /* 0x002fea0003800000 */
.L_x_930:
[----:B------:R-:W-:Y:S01]  /*32c0*/  ISETP.GE.AND P0, PT, R24, R14, PT ;  /* 0x0000000e1800720c */ /* 0x000fe20003f06270 */
[C---:B------:R-:W-:Y:S01]  /*32d0*/  IMAD.SHL.U32 R6, R48.reuse, 0x20, RZ ;  /* 0x0000002030067824 */ /* 0x040fe200078e00ff */
[----:B------:R-:W-:Y:S01]  /*32e0*/  SHF.L.U64.HI R2, R48, 0x5, R49 ;  /* 0x0000000530027819 */ /* 0x000fe20000010231 */
[----:B------:R-:W-:Y:S04]  /*32f0*/  BSSY B0, `(.L_x_932) ;  /* 0x0000022000007945 */ /* 0x000fe80003800000 */
[----:B------:R1:W-:Y:S04]  /*3300*/  STL [R1+0x8], R2 ;  /* 0x0000080201007387 */ /* 0x0003e80000100800 */
[----:B------:R1:W-:Y:S04]  /*3310*/  STL [R1+0x4], R6 ;  /* 0x0000040601007387 */ /* 0x0003e80000100800 */
[----:B------:R1:W-:Y:S04]  /*3320*/  @P0 STS.128 [R198+0x9800], RZ ;  /* 0x009800ffc6000388 */ /* 0x0003e80000000c00 */
[----:B------:R1:W-:Y:S04]  /*3330*/  @P0 STS.128 [R198+0xa800], RZ ;  /* 0x00a800ffc6000388 */ /* 0x0003e80000000c00 */
[----:B------:R1:W-:Y:S01]  /*3340*/  @P0 STS.128 [R198+0xb800], RZ ;  /* 0x00b800ffc6000388 */ /* 0x0003e20000000c00 */
[----:B------:R-:W-:Y:S05]  /*3350*/  @P0 BRA `(.L_x_933) ;  /* 0x000001b000000947 */ /* 0x000fea0003800000 */
[-C--:B------:R-:W-:Y:S02]  /*3360*/  ISETP.GE.AND P3, PT, R176, R200.reuse, PT ;  /* 0x000000c8b000720c */ /* 0x080fe40003f66270 */
[----:B------:R-:W-:-:S02]  /*3370*/  ISETP.GE.AND P2, PT, R175, R200, PT ;  /* 0x000000c8af00720c */ /* 0x000fc40003f46270 */
[----:B------:R-:W-:Y:S02]  /*3380*/  IADD3 R4, P1, R6, R4, RZ ;  /* 0x0000000406047210 */ /* 0x000fe40007f3e0ff */
[----:B------:R-:W-:-:S03]  /*3390*/  ISETP.GE.AND P0, PT, R174, R200, PT ;  /* 0x000000c8ae00720c */ /* 0x000fc60003f06270 */
[----:B------:R-:W-:-:S04]  /*33a0*/  IMAD.X R0, R2, 0x1, R0, P1 ;  /* 0x0000000102007824 */ /* 0x000fc800008e0600 */
[CC--:B------:R-:W-:Y:S01]  /*33b0*/  @!P3 LEA R8, P4, R4.reuse, R234.reuse, 0x1 ;  /* 0x000000ea0408b211 */ /* 0x0c0fe200078808ff */
[----:B------:R2:W-:Y:S01]  /*33c0*/  @P3 STS.128 [R198+0x9800], RZ ;  /* 0x009800ffc6003388 */ /* 0x0005e20000000c00 */
[C---:B-1----:R-:W-:Y:S02]  /*33d0*/  @!P2 LEA R6, P1, R4.reuse, R234, 0x1 ;  /* 0x000000ea0406a211 */ /* 0x042fe400078208ff */
        /* <DEDUP_REMOVED lines=13> */
[----:B--2---:R-:W-:-:S04]  /*34b0*/  LEA R6, P0, R4, R234, 0x1 ;  /* 0x000000ea04067211 */ /* 0x004fc800078008ff */
[----:B------:R-:W-:-:S05]  /*34c0*/  LEA.HI.X R7, R4, R235, R0, 0x1, P0 ;  /* 0x000000eb04077211 */ /* 0x000fca00000f0c00 */
[----:B------:R-:W-:Y:S01]  /*34d0*/  @!PT LDS RZ, [RZ] ;  /* 0x00000000fffff984 */ /* 0x000fe20000000800 */
[----:B------:R-:W-:Y:S01]  /*34e0*/  @!PT LDS RZ, [RZ] ;  /* 0x00000000fffff984 */ /* 0x000fe20000000800 */
[----:B------:R-:W-:Y:S01]  /*34f0*/  @!PT LDS RZ, [RZ] ;  /* 0x00000000fffff984 */ /* 0x000fe20000000800 */
[----:B------:R1:W-:Y:S04]  /*3500*/  LDGSTS.E.BYPASS.LTC128B.128 [R198+0xb800], [R6.64+0x80] ;  /* 0x0b80008006c67fae */ /* 0x0003e8000b901d44 */
.L_x_933:
[----:B------:R-:W-:Y:S05]  /*3510*/  BSYNC B0 ;  /* 0x0000000000007941 */ /* 0x000fea0003800000 */
.L_x_932:
[----:B-1----:R-:W-:Y:S01]  /*3520*/  LOP3.LUT R2, R42, 0xfffffff8, RZ, 0xc0, !PT ;  /* 0xfffffff82a027812 */ /* 0x002fe200078ec0ff */
[----:B------:R-:W-:Y:S01]  /*3530*/  IMAD.SHL.U32 R5, R33, 0x40, RZ ;  /* 0x0000004021057824 */ /* 0x000fe200078e00ff */
[----:B--2---:R-:W-:Y:S01]  /*3540*/  SHF.R.S32.HI R8, RZ, 0x4, R40 ;  /* 0x00000004ff087819 */ /* 0x004fe20000011428 */
[----:B------:R-:W-:Y:S01]  /*3550*/  IMAD.SHL.U32 R9, R39, 0x8, RZ ;  /* 0x0000000827097824 */ /* 0x000fe200078e00ff */
[----:B------:R-:W-:Y:S01]  /*3560*/  LOP3.LUT R4, R37, 0x7fffffe, RZ, 0xc0, !PT ;  /* 0x07fffffe25047812 */ /* 0x000fe200078ec0ff */
[----:B------:R-:W-:Y:S01]  /*3570*/  IMAD.IADD R2, R41, 0x1, -R2 ;  /* 0x0000000129027824 */ /* 0x000fe200078e0a02 */
[----:B------:R-:W-:Y:S01]  /*3580*/  LEA.HI R6, R40, R8, RZ, 0x1 ;  /* 0x0000000828067211 */ /* 0x000fe200078f08ff */
[----:B------:R-:W0:Y:S01]  /*3590*/  LDGDEPBAR ;  /* 0x00000000000079af */ /* 0x000e220000000000 */
[----:B------:R-:W-:Y:S01]  /*35a0*/  SHF.R.S32.HI R7, RZ, 0x1f, R36 ;  /* 0x0000001fff077819 */ /* 0x000fe20000011424 */
[----:B------:R-:W-:Y:S01]  /*35b0*/  IMAD.IADD R106, R36, 0x1, -R4 ;  /* 0x00000001246a7824 */ /* 0x000fe200078e0a04 */
[----:B------:R-:W-:Y:S01]  /*35c0*/  LEA.HI R0, R2, R2, RZ, 0x1 ;  /* 0x0000000202007211 */ /* 0x000fe200078f08ff */
[----:B------:R-:W-:Y:S01]  /*35d0*/  BSSY B1, `(.L_x_934) ;  /* 0x00002f6000017945 */ /* 0x000fe20003800000 */
[----:B------:R-:W-:-:S02]  /*35e0*/  LOP3.LUT R6, R6, 0xfffffffe, RZ, 0xc0, !PT ;  /* 0xfffffffe06067812 */ /* 0x000fc400078ec0ff */
        /* <DEDUP_REMOVED lines=11> */
[----:B------:R-:W-:Y:S01]  /*36a0*/  IMAD R6, R6, 0x8, R8 ;  /* 0x0000000806067824 */ /* 0x000fe200078e0208 */
[----:B------:R-:W-:-:S02]  /*36b0*/  LOP3.LUT R105, R4, 0xffffff00, RZ, 0xc0, !PT ;  /* 0xffffff0004697812 */ /* 0x000fc400078ec0ff */
[----:B------:R-:W-:Y:S02]  /*36c0*/  LOP3.LUT R7, R2, 0x8, R5, 0xf8, !PT ;  /* 0x0000000802077812 */ /* 0x000fe400078ef805 */
[----:B------:R-:W-:Y:S02]  /*36d0*/  LOP3.LUT R5, R0, 0x8, R9, 0xf8, !PT ;  /* 0x0000000800057812 */ /* 0x000fe400078ef809 */
        /* <DEDUP_REMOVED lines=13> */
[----:B------:R-:W1:Y:S01]  /*37b0*/  LDSM.16.M88.4 R28, [R189+0x6000] ;  /* 0x00600000bd1c783b */ /* 0x000e620000000200 */
[----:B------:R-:W-:-:S03]  /*37c0*/  SEL R0, R0, 0xffffffe0, !P0 ;  /* 0xffffffe000007807 */ /* 0x000fc60004000000 */
[----:B------:R-:W2:Y:S02]  /*37d0*/  LDSM.16.M88.4 R4, [R192+0x1000] ;  /* 0x00100000c004783b */ /* 0x000ea40000000200 */
[----:B------:R-:W-:Y:S02]  /*37e0*/  IMAD.IADD R191, R189, 0x1, R0 ;  /* 0x00000001bdbf7824 */ /* 0x000fe400078e0200 */
[----:B------:R-:W3:Y:S01]  /*37f0*/  LDSM.16.M88.4 R24, [R189+0x6400] ;  /* 0x00640000bd18783b */ /* 0x000ee20000000200 */
[----:B------:R-:W-:-:S03]  /*3800*/  IMAD R0, R46, 0x10, R47 ;  /* 0x000000102e007824 */ /* 0x000fc600078e022f */
[----:B------:R-:W4:Y:S04]  /*3810*/  LDSM.16.M88.4 R16, [R189+0x6c00] ;  /* 0x006c0000bd10783b */ /* 0x000f280000000200 */
[----:B------:R-:W3:Y:S04]  /*3820*/  LDSM.16.M88.4 R20, [R189+0x6800] ;  /* 0x00680000bd14783b */ /* 0x000ee80000000200 */
[----:B------:R-:W-:Y:S04]  /*3830*/  LDSM.16.M88.4 R12, [R193+0x1000] ;  /* 0x00100000c10c783b */ /* 0x000fe80000000200 */
[----:B------:R-:W3:Y:S04]  /*3840*/  LDSM.16.M88.4 R40, [R191+0x6000] ;  /* 0x00600000bf28783b */ /* 0x000ee80000000200 */
[----:B------:R-:W3:Y:S04]  /*3850*/  LDSM.16.M88.4 R36, [R191+0x6400] ;  /* 0x00640000bf24783b */ /* 0x000ee80000000200 */
[----:B------:R-:W-:Y:S04]  /*3860*/  LDSM.16.M88.4 R32, [R191+0x6800] ;  /* 0x00680000bf20783b */ /* 0x000fe80000000200 */
[----:B------:R-:W-:Y:S01]  /*3870*/  LDSM.16.M88.4 R52, [R189+0x7c00] ;  /* 0x007c0000bd34783b */ /* 0x000fe20000000200 */
[-C--:B-1----:R-:W-:Y:S08]  /*3880*/  HMMA.16816.F32 R116, R8, R28.reuse, RZ ;  /* 0x0000001c0874723c */ /* 0x082ff000000018ff */
[C---:B--2---:R-:W-:Y:S08]  /*3890*/  HMMA.16816.F32 R48, R4.reuse, R28, RZ ;  /* 0x0000001c0430723c */ /* 0x044ff000000018ff */
[-C--:B------:R-:W-:Y:S08]  /*38a0*/  HMMA.16816.F32 R56, R4, R30.reuse, RZ ;  /* 0x0000001e0438723c */ /* 0x080ff000000018ff */
[----:B------:R-:W-:Y:S01]  /*38b0*/  HMMA.16816.F32 R88, R8, R30, RZ ;  /* 0x0000001e0858723c */ /* 0x000fe200000018ff */
[----:B------:R-:W1:Y:S07]  /*38c0*/  LDSM.16.M88.4 R28, [R191+0x6c00] ;  /* 0x006c0000bf1c783b */ /* 0x000e6e0000000200 */
[C---:B---3--:R-:W-:Y:S08]  /*38d0*/  HMMA.16816.F32 R64, R4.reuse, R26, RZ ;  /* 0x0000001a0440723c */ /* 0x048ff000000018ff */
[C---:B----4-:R-:W-:Y:S08]  /*38e0*/  HMMA.16816.F32 R60, R4.reuse, R16, RZ ;  /* 0x00000010043c723c */ /* 0x050ff000000018ff */
[C---:B------:R-:W-:Y:S08]  /*38f0*/  HMMA.16816.F32 R68, R4.reuse, R24, RZ ;  /* 0x000000180444723c */ /* 0x040ff000000018ff */
[C---:B------:R-:W-:Y:S08]  /*3900*/  HMMA.16816.F32 R72, R4.reuse, R20, RZ ;  /* 0x000000140448723c */ /* 0x040ff000000018ff */
[C---:B------:R-:W-:Y:S08]  /*3910*/  HMMA.16816.F32 R76, R4.reuse, R22, RZ ;  /* 0x00000016044c723c */ /* 0x040ff000000018ff */
[----:B------:R-:W-:Y:S01]  /*3920*/  HMMA.16816.F32 R80, R4, R18, RZ ;  /* 0x000000120450723c */ /* 0x000fe200000018ff */
[----:B------:R-:W-:Y:S07]  /*3930*/  LDSM.16.M88.4 R4, [R192+0x3000] ;  /* 0x00300000c004783b */ /* 0x000fee0000000200 */
[C---:B------:R-:W-:Y:S08]  /*3940*/  HMMA.16816.F32 R92, R8.reuse, R24, RZ ;  /* 0x00000018085c723c */ /* 0x040ff000000018ff */
[C---:B------:R-:W-:Y:S01]  /*3950*/  HMMA.16816.F32 R84, R8.reuse, R26, RZ ;  /* 0x0000001a0854723c */ /* 0x040fe200000018ff */
[----:B------:R-:W-:Y:S07]  /*3960*/  LDSM.16.M88.4 R24, [R189+0x7800] ;  /* 0x00780000bd18783b */ /* 0x000fee0000000200 */
[C---:B------:R-:W-:Y:S08]  /*3970*/  HMMA.16816.F32 R120, R8.reuse, R16, RZ ;  /* 0x000000100878723c */ /* 0x040ff000000018ff */
[C---:B------:R-:W-:Y:S08]  /*3980*/  HMMA.16816.F32 R132, R8.reuse, R20, RZ ;  /* 0x000000140884723c */ /* 0x040ff000000018ff */
[C---:B------:R-:W-:Y:S01]  /*3990*/  HMMA.16816.F32 R136, R8.reuse, R22, RZ ;  /* 0x000000160888723c */ /* 0x040fe200000018ff */
[----:B------:R-:W-:Y:S07]  /*39a0*/  LDSM.16.M88.4 R20, [R192+0x2000] ;  /* 0x00200000c014783b */ /* 0x000fee0000000200 */
[----:B------:R-:W-:Y:S01]  /*39b0*/  HMMA.16816.F32 R128, R8, R18, RZ ;  /* 0x000000120880723c */ /* 0x000fe200000018ff */
[----:B------:R-:W2:Y:S04]  /*39c0*/  LDSM.16.M88.4 R8, [R193] ;  /* 0x00000000c108783b */ /* 0x000ea80000000200 */
[----:B------:R-:W3:Y:S03]  /*39d0*/  LDSM.16.M88.4 R16, [R189+0x7000] ;  /* 0x00700000bd10783b */ /* 0x000ee60000000200 */
[C---:B------:R-:W-:Y:S08]  /*39e0*/  HMMA.16816.F32 R112, R12.reuse, R42, R56 ;  /* 0x0000002a0c70723c */ /* 0x040ff00000001838 */
[C---:B------:R-:W-:Y:S08]  /*39f0*/  HMMA.16816.F32 R96, R12.reuse, R38, R64 ;  /* 0x000000260c60723c */ /* 0x040ff00000001840 */
[C---:B-1----:R-:W-:Y:S08]  /*3a00*/  HMMA.16816.F32 R56, R12.reuse, R28, R60 ;  /* 0x0000001c0c38723c */ /* 0x042ff0000000183c */
[C---:B------:R-:W-:Y:S01]  /*3a10*/  HMMA.16816.F32 R124, R12.reuse, R40, R48 ;  /* 0x000000280c7c723c */ /* 0x040fe20000001830 */
[----:B------:R-:W1:Y:S07]  /*3a20*/  LDSM.16.M88.4 R48, [R189+0x7400] ;  /* 0x00740000bd30783b */ /* 0x000e6e0000000200 */
[C---:B------:R-:W-:Y:S08]  /*3a30*/  HMMA.16816.F32 R100, R12.reuse, R36, R68 ;  /* 0x000000240c64723c */ /* 0x040ff00000001844 */
[C---:B------:R-:W-:Y:S08]  /*3a40*/  HMMA.16816.F32 R64, R12.reuse, R32, R72 ;  /* 0x000000200c40723c */ /* 0x040ff00000001848 */
[C---:B------:R-:W-:Y:S08]  /*3a50*/  HMMA.16816.F32 R60, R12.reuse, R34, R76 ;  /* 0x000000220c3c723c */ /* 0x040ff0000000184c */
[----:B------:R-:W-:Y:S08]  /*3a60*/  HMMA.16816.F32 R12, R12, R30, R80 ;  /* 0x0000001e0c0c723c */ /* 0x000ff00000001850 */
[C---:B--2---:R-:W-:Y:S08]  /*3a70*/  HMMA.16816.F32 R68, R8.reuse, R40, R116 ;  /* 0x000000280844723c */ /* 0x044ff00000001874 */
[C---:B------:R-:W-:Y:S01]  /*3a80*/  HMMA.16816.F32 R88, R8.reuse, R42, R88 ;  /* 0x0000002a0858723c */ /* 0x040fe20000001858 */
[----:B------:R-:W-:Y:S07]  /*3a90*/  LDSM.16.M88.4 R40, [R191+0x7000] ;  /* 0x00700000bf28783b */ /* 0x000fee0000000200 */
[C---:B------:R-:W-:Y:S08]  /*3aa0*/  HMMA.16816.F32 R92, R8.reuse, R36, R92 ;  /* 0x00000024085c723c */ /* 0x040ff0000000185c */
[C---:B------:R-:W-:Y:S01]  /*3ab0*/  HMMA.16816.F32 R84, R8.reuse, R38, R84 ;  /* 0x000000260854723c */ /* 0x040fe20000001854 */
[----:B------:R-:W-:Y:S07]  /*3ac0*/  LDSM.16.M88.4 R36, [R191+0x7400] ;  /* 0x00740000bf24783b */ /* 0x000fee0000000200 */
[C---:B------:R-:W-:Y:S08]  /*3ad0*/  HMMA.16816.F32 R80, R8.reuse, R28, R120 ;  /* 0x0000001c0850723c */ /* 0x040ff00000001878 */
[C---:B------:R-:W-:Y:S08]  /*3ae0*/  HMMA.16816.F32 R76, R8.reuse, R32, R132 ;  /* 0x00000020084c723c */ /* 0x040ff00000001884 */
[C---:B------:R-:W-:Y:S01]  /*3af0*/  HMMA.16816.F32 R72, R8.reuse, R34, R136 ;  /* 0x000000220848723c */ /* 0x040fe20000001888 */
[----:B------:R-:W-:Y:S07]  /*3b00*/  LDSM.16.M88.4 R32, [R191+0x7800] ;  /* 0x00780000bf20783b */ /* 0x000fee0000000200 */
[----:B------:R-:W-:Y:S01]  /*3b10*/  HMMA.16816.F32 R8, R8, R30, R128 ;  /* 0x0000001e0808723c */ /* 0x000fe20000001880 */
[----:B------:R-:W-:Y:S07]  /*3b20*/  LDSM.16.M88.4 R28, [R191+0x7c00] ;  /* 0x007c0000bf1c783b */ /* 0x000fee0000000200 */
[C---:B------:R-:W-:Y:S01]  /*3b30*/  HMMA.16816.F32 R128, R4.reuse, R54, R12 ;  /* 0x000000360480723c */ /* 0x040fe2000000180c */
[----:B------:R-:W2:Y:S07]  /*3b40*/  LDSM.16.M88.4 R12, [R193+0x3000] ;  /* 0x00300000c10c783b */ /* 0x000eae0000000200 */
[C---:B------:R-:W-:Y:S08]  /*3b50*/  HMMA.16816.F32 R148, R4.reuse, R52, R56 ;  /* 0x000000340494723c */ /* 0x040ff00000001838 */
[C---:B------:R-:W-:Y:S08]  /*3b60*/  HMMA.16816.F32 R56, R4.reuse, R24, R64 ;  /* 0x000000180438723c */ /* 0x040ff00000001840 */
[C---:B---3--:R-:W-:Y:S08]  /*3b70*/  HMMA.16816.F32 R132, R4.reuse, R16, R124 ;  /* 0x000000100484723c */ /* 0x048ff0000000187c */
[C---:B------:R-:W-:Y:S08]  /*3b80*/  HMMA.16816.F32 R144, R4.reuse, R18, R112 ;  /* 0x000000120490723c */ /* 0x040ff00000001870 */
[C---:B-1----:R-:W-:Y:S08]  /*3b90*/  HMMA.16816.F32 R140, R4.reuse, R48, R100 ;  /* 0x00000030048c723c */ /* 0x042ff00000001864 */
[C---:B------:R-:W-:Y:S08]  /*3ba0*/  HMMA.16816.F32 R136, R4.reuse, R50, R96 ;  /* 0x000000320488723c */ /* 0x040ff00000001860 */
[----:B------:R-:W-:Y:S01]  /*3bb0*/  HMMA.16816.F32 R64, R4, R26, R60 ;  /* 0x0000001a0440723c */ /* 0x000fe2000000183c */
[----:B------:R-:W-:Y:S04]  /*3bc0*/  LDSM.16.M88.4 R4, [R192+0x5000] ;  /* 0x00500000c004783b */ /* 0x000fe80000000200 */
[----:B------:R-:W-:Y:S03]  /*3bd0*/  LDSM.16.M88.4 R60, [R189+0x8c00] ;  /* 0x008c0000bd3c783b */ /* 0x000fe60000000200 */
[C---:B------:R-:W-:Y:S08]  /*3be0*/  HMMA.16816.F32 R124, R20.reuse, R16, R68 ;  /* 0x00000010147c723c */ /* 0x040ff00000001844 */
[C---:B------:R-:W-:Y:S01]  /*3bf0*/  HMMA.16816.F32 R120, R20.reuse, R18, R88 ;  /* 0x000000121478723c */ /* 0x040fe20000001858 */
[----:B------:R-:W1:Y:S07]  /*3c00*/  LDSM.16.M88.4 R16, [R193+0x2000] ;  /* 0x00200000c110783b */ /* 0x000e6e0000000200 */
[C---:B------:R-:W-:Y:S08]  /*3c10*/  HMMA.16816.F32 R92, R20.reuse, R48, R92 ;  /* 0x00000030145c723c */ /* 0x040ff0000000185c */
[C---:B------:R-:W-:Y:S01]  /*3c20*/  HMMA.16816.F32 R116, R20.reuse, R50, R84 ;  /* 0x000000321474723c */ /* 0x040fe20000001854 */
[----:B------:R-:W-:Y:S07]  /*3c30*/  LDSM.16.M88.4 R48, [R189+0x8800] ;  /* 0x00880000bd30783b */ /* 0x000fee0000000200 */
[C---:B------:R-:W-:Y:S08]  /*3c40*/  HMMA.16816.F32 R112, R20.reuse, R24, R76 ;  /* 0x000000181470723c */ /* 0x040ff0000000184c */
[C---:B------:R-:W-:Y:S01]  /*3c50*/  HMMA.16816.F32 R100, R20.reuse, R26, R72 ;  /* 0x0000001a1464723c */ /* 0x040fe20000001848 */
[----:B------:R-:W3:Y:S07]  /*3c60*/  LDSM.16.M88.4 R24, [R189+0x8000] ;  /* 0x00800000bd18783b */ /* 0x000eee0000000200 */
[C---:B------:R-:W-:Y:S08]  /*3c70*/  HMMA.16816.F32 R96, R20.reuse, R52, R80 ;  /* 0x000000341460723c */ /* 0x040ff00000001850 */
[----:B------:R-:W-:Y:S01]  /*3c80*/  HMMA.16816.F32 R88, R20, R54, R8 ;  /* 0x000000361458723c */ /* 0x000fe20000001808 */
[----:B------:R-:W4:Y:S04]  /*3c90*/  LDSM.16.M88.4 R20, [R189+0x8400] ;  /* 0x00840000bd14783b */ /* 0x000f280000000200 */
[----:B------:R-:W1:Y:S03]  /*3ca0*/  LDSM.16.M88.4 R8, [R192+0x4000] ;  /* 0x00400000c008783b */ /* 0x000e660000000200 */
        /* <DEDUP_REMOVED lines=8> */
[----:B------:R-:W-:Y:S01]  /*3d30*/  IMAD R128, R106, 0x20, R105 ;  /* 0x000000206a807824 */ /* 0x000fe200078e0269 */
[C---:B-1----:R-:W-:Y:S08]  /*3d40*/  HMMA.16816.F32 R12, R16.reuse, R40, R124 ;  /* 0x00000028100c723c */ /* 0x042ff0000000187c */
[C---:B------:R-:W-:Y:S08]  /*3d50*/  HMMA.16816.F32 R92, R16.reuse, R36, R92 ;  /* 0x00000024105c723c */ /* 0x040ff0000000185c */
[C---:B------:R-:W-:Y:S08]  /*3d60*/  HMMA.16816.F32 R40, R16.reuse, R42, R120 ;  /* 0x0000002a1028723c */ /* 0x040ff00000001878 */
[C---:B------:R-:W-:Y:S08]  /*3d70*/  HMMA.16816.F32 R36, R16.reuse, R38, R116 ;  /* 0x000000261024723c */ /* 0x040ff00000001874 */
[----:B------:R-:W-:Y:S07]  /*3d80*/  HMMA.16816.F32 R96, R16, R28, R96 ;  /* 0x0000001c1060723c */ /* 0x000fee0000001860 */
[----:B------:R-:W-:Y:S01]  /*3d90*/  IMAD.IADD R29, R45, 0x1, -R111 ;  /* 0x000000012d1d7824 */ /* 0x000fe200078e0a6f */
[----:B---3--:R-:W-:Y:S01]  /*3da0*/  HMMA.16816.F32 R84, R4, R24, R84 ;  /* 0x000000180454723c */ /* 0x008fe20000001854 */
[----:B------:R-:W-:-:S07]  /*3db0*/  IMAD R28, R44, 0x40, R178 ;  /* 0x000000402c1c7824 */ /* 0x000fce00078e02b2 */
[C---:B------:R-:W-:Y:S08]  /*3dc0*/  HMMA.16816.F32 R80, R4.reuse, R26, R80 ;  /* 0x0000001a0450723c */ /* 0x040ff00000001850 */
[C---:B----4-:R-:W-:Y:S08]  /*3dd0*/  HMMA.16816.F32 R76, R4.reuse, R20, R76 ;  /* 0x00000014044c723c */ /* 0x050ff0000000184c */
[C---:B------:R-:W-:Y:S08]  /*3de0*/  HMMA.16816.F32 R116, R4.reuse, R22, R72 ;  /* 0x000000160474723c */ /* 0x040ff00000001848 */
[C---:B------:R-:W-:Y:S08]  /*3df0*/  HMMA.16816.F32 R120, R4.reuse, R48, R68 ;  /* 0x000000300478723c */ /* 0x040ff00000001844 */
[C---:B------:R-:W-:Y:S08]  /*3e00*/  HMMA.16816.F32 R124, R4.reuse, R50, R64 ;  /* 0x00000032047c723c */ /* 0x040ff00000001840 */
[C---:B------:R-:W-:Y:S08]  /*3e10*/  HMMA.16816.F32 R140, R4.reuse, R60, R56 ;  /* 0x0000003c048c723c */ /* 0x040ff00000001838 */
[----:B------:R-:W-:Y:S07]  /*3e20*/  HMMA.16816.F32 R144, R4, R62, R52 ;  /* 0x0000003e0490723c */ /* 0x000fee0000001834 */
[----:B------:R-:W-:Y:S01]  /*3e30*/  IMAD.IADD R6, R160, 0x1, R0 ;  /* 0x00000001a0067824 */ /* 0x000fe200078e0200 */
[----:B------:R-:W-:Y:S03]  /*3e40*/  HMMA.16816.F32 R112, R16, R32, R112 ;  /* 0x000000201070723c */ /* 0x000fe60000001870 */
[----:B------:R-:W-:-:S04]  /*3e50*/  IMAD.IADD R213, R6, 0x1, R29 ;  /* 0x0000000106d57824 */ /* 0x000fc800078e021d */
[----:B------:R-:W-:Y:S01]  /*3e60*/  IMAD.IADD R0, R213, 0x1, -R28 ;  /* 0x00000001d5007824 */ /* 0x000fe200078e0a1c */
[----:B------:R-:W-:Y:S04]  /*3e70*/  HMMA.16816.F32 R100, R16, R34, R100 ;  /* 0x000000221064723c */ /* 0x000fe80000001864 */
[----:B------:R-:W-:-:S04]  /*3e80*/  IABS R0, R0 ;  /* 0x0000000000007213 */ /* 0x000fc80000000000 */
[----:B------:R-:W-:Y:S01]  /*3e90*/  HMMA.16816.F32 R88, R16, R30, R88 ;  /* 0x0000001e1058723c */ /* 0x000fe20000001858 */
[----:B------:R-:W-:-:S04]  /*3ea0*/  IMAD.MOV.U32 R2, RZ, RZ, R0 ;  /* 0x000000ffff027224 */ /* 0x000fc800078e0000 */
[----:B------:R1:W-:Y:S02]  /*3eb0*/  I2F R75, R2 ;  /* 0x00000002004b7306 */ /* 0x0003e40000201400 */
[C---:B------:R-:W-:Y:S01]  /*3ec0*/  IADD3 R17, R28.reuse, 0x1, RZ ;  /* 0x000000011c117810 */ /* 0x040fe20007ffe0ff */
[C---:B------:R-:W-:Y:S01]  /*3ed0*/  HMMA.16816.F32 R32, R8.reuse, R24, R12 ;  /* 0x000000180820723c */ /* 0x040fe2000000180c */
[C---:B------:R-:W-:Y:S01]  /*3ee0*/  IADD3 R16, R28.reuse, 0x8, RZ ;  /* 0x000000081c107810 */ /* 0x040fe20007ffe0ff */
[----:B------:R-:W-:Y:S01]  /*3ef0*/  LDSM.16.M88.4 R12, [R191+0x8000] ;  /* 0x00800000bf0c783b */ /* 0x000fe20000000200 */
[C---:B------:R-:W-:Y:S01]  /*3f00*/  IADD3 R18, R28.reuse, 0x9, RZ ;  /* 0x000000091c127810 */ /* 0x040fe20007ffe0ff */
[C---:B------:R-:W-:Y:S01]  /*3f10*/  IMAD.IADD R4, R213.reuse, 0x1, -R17 ;  /* 0x00000001d5047824 */ /* 0x040fe200078e0a11 */
[C---:B------:R-:W-:Y:S02]  /*3f20*/  IADD3 R19, R28.reuse, 0x10, RZ ;  /* 0x000000101c137810 */ /* 0x040fe40007ffe0ff */
[C---:B------:R-:W-:Y:S01]  /*3f30*/  IADD3 R24, R28.reuse, 0x11, RZ ;  /* 0x000000111c187810 */ /* 0x040fe20007ffe0ff */
[----:B------:R-:W-:Y:S01]  /*3f40*/  HMMA.16816.F32 R56, R8, R20, R92 ;  /* 0x000000140838723c */ /* 0x000fe2000000185c */
[----:B------:R-:W-:Y:S01]  /*3f50*/  IABS R0, R4 ;  /* 0x0000000400007213 */ /* 0x000fe20000000000 */
[----:B------:R-:W-:Y:S01]  /*3f60*/  IMAD.IADD R4, R213, 0x1, -R16 ;  /* 0x00000001d5047824 */ /* 0x000fe200078e0a10 */
[----:B------:R-:W-:-:S03]  /*3f70*/  IADD3 R25, R28, 0x18, RZ ;  /* 0x000000181c197810 */ /* 0x000fc60007ffe0ff */
[----:B-1----:R-:W-:Y:S01]  /*3f80*/  IMAD.MOV.U32 R2, RZ, RZ, R0 ;  /* 0x000000ffff027224 */ /* 0x002fe200078e0000 */
[----:B------:R-:W-:Y:S01]  /*3f90*/  IABS R0, R4 ;  /* 0x0000000400007213 */ /* 0x000fe20000000000 */
[C---:B------:R-:W-:Y:S01]  /*3fa0*/  IMAD.IADD R4, R213.reuse, 0x1, -R18 ;  /* 0x00000001d5047824 */ /* 0x040fe200078e0a12 */
[C---:B------:R-:W-:Y:S01]  /*3fb0*/  HMMA.16816.F32 R52, R8.reuse, R26, R40 ;  /* 0x0000001a0834723c */ /* 0x040fe20000001828 */
[----:B------:R1:W-:Y:S01]  /*3fc0*/  I2F R74, R2 ;  /* 0x00000002004a7306 */ /* 0x0003e20000201400 */
[----:B------:R-:W2:Y:S06]  /*3fd0*/  LDSM.16.M88.4 R40, [R193+0x5000] ;  /* 0x00500000c128783b */ /* 0x000eac0000000200 */
[C---:B------:R-:W-:Y:S01]  /*3fe0*/  HMMA.16816.F32 R64, R8.reuse, R22, R36 ;  /* 0x000000160840723c */ /* 0x040fe20000001824 */
[----:B------:R-:W-:Y:S04]  /*3ff0*/  LDSM.16.M88.4 R36, [R193+0x4000] ;  /* 0x00400000c124783b */ /* 0x000fe80000000200 */
[----:B------:R-:W3:Y:S03]  /*4000*/  LDSM.16.M88.4 R20, [R191+0x8400] ;  /* 0x00840000bf14783b */ /* 0x000ee60000000200 */
[----:B------:R-:W-:Y:S01]  /*4010*/  HMMA.16816.F32 R68, R8, R48, R112 ;  /* 0x000000300844723c */ /* 0x000fe20000001870 */
[----:B-1----:R-:W-:Y:S01]  /*4020*/  IMAD.MOV.U32 R2, RZ, RZ, R0 ;  /* 0x000000ffff027224 */ /* 0x002fe200078e0000 */
[----:B------:R-:W-:Y:S01]  /*4030*/  IABS R0, R4 ;  /* 0x0000000400007213 */ /* 0x000fe20000000000 */
[----:B------:R-:W-:-:S02]  /*4040*/  IMAD.IADD R4, R213, 0x1, -R19 ;  /* 0x00000001d5047824 */ /* 0x000fc400078e0a13 */
[----:B------:R1:W-:Y:S03]  /*4050*/  I2F R73, R2 ;  /* 0x0000000200497306 */ /* 0x0003e60000201400 */
[C---:B------:R-:W-:Y:S08]  /*4060*/  HMMA.16816.F32 R100, R8.reuse, R50, R100 ;  /* 0x000000320864723c */ /* 0x040ff00000001864 */
[----:B------:R-:W-:Y:S01]  /*4070*/  HMMA.16816.F32 R92, R8, R60, R96 ;  /* 0x0000003c085c723c */ /* 0x000fe20000001860 */
[----:B-1----:R-:W-:Y:S01]  /*4080*/  IMAD.MOV.U32 R2, RZ, RZ, R0 ;  /* 0x000000ffff027224 */ /* 0x002fe200078e0000 */
[----:B------:R-:W-:-:S06]  /*4090*/  IABS R0, R4 ;  /* 0x0000000400007213 */ /* 0x000fcc0000000000 */
[----:B------:R-:W-:Y:S01]  /*40a0*/  HMMA.16816.F32 R136, R8, R62, R88 ;  /* 0x0000003e0888723c */ /* 0x000fe20000001858 */
[----:B------:R1:W-:Y:S06]  /*40b0*/  I2F R72, R2 ;  /* 0x0000000200487306 */ /* 0x0003ec0000201400 */
[C---:B------:R-:W-:Y:S01]  /*40c0*/  IADD3 R9, R6.reuse, 0x8, RZ ;  /* 0x0000000806097810 */ /* 0x040fe20007ffe0ff */
[----:B--2---:R-:W-:Y:S01]  /*40d0*/  HMMA.16816.F32 R80, R40, R14, R80 ;  /* 0x0000000e2850723c */ /* 0x004fe20000001850 */
[----:B------:R2:W-:Y:S01]  /*40e0*/  I2F R47, R0 ;  /* 0x00000000002f7306 */ /* 0x0005e20000201400 */
[----:B------:R-:W-:-:S02]  /*40f0*/  IADD3 R8, R6, 0x40, RZ ;  /* 0x0000004006087810 */ /* 0x000fc40007ffe0ff */
[----:B------:R-:W-:-:S03]  /*4100*/  IMAD.IADD R214, R29, 0x1, R9 ;  /* 0x000000011dd67824 */ /* 0x000fc600078e0209 */
[----:B------:R-:W-:Y:S01]  /*4110*/  IMAD.IADD R212, R29, 0x1, R8 ;  /* 0x000000011dd47824 */ /* 0x000fe200078e0208 */
[----:B---3--:R-:W-:Y:S01]  /*4120*/  HMMA.16816.F32 R48, R36, R20, R56 ;  /* 0x000000142430723c */ /* 0x008fe20000001838 */
[----:B-1----:R-:W-:Y:S02]  /*4130*/  IMAD.IADD R2, R213, 0x1, -R24 ;  /* 0x00000001d5027824 */ /* 0x002fe400078e0a18 */
[----:B------:R-:W-:-:S03]  /*4140*/  IMAD.IADD R4, R214, 0x1, -R28 ;  /* 0x00000001d6047824 */ /* 0x000fc600078e0a1c */
[----:B------:R-:W-:Y:S02]  /*4150*/  IABS R2, R2 ;  /* 0x0000000200027213 */ /* 0x000fe40000000000 */
[----:B------:R-:W-:Y:S01]  /*4160*/  HMMA.16816.F32 R56, R40, R20, R76 ;  /* 0x000000142838723c */ /* 0x000fe2000000184c */
[----:B--2---:R-:W-:Y:S01]  /*4170*/  IMAD.IADD R0, R213, 0x1, -R25 ;  /* 0x00000001d5007824 */ /* 0x004fe200078e0a19 */
[----:B------:R1:W2:Y:S04]  /*4180*/  I2F R46, R2 ;  /* 0x00000002002e7306 */ /* 0x0002a80000201400 */
[----:B------:R-:W-:Y:S02]  /*4190*/  IABS R0, R0 ;  /* 0x0000000000007213 */ /* 0x000fe40000000000 */
[C---:B------:R-:W-:Y:S08]  /*41a0*/  HMMA.16816.F32 R52, R36.reuse, R14, R52 ;  /* 0x0000000e2434723c */ /* 0x040ff00000001834 */
[----:B------:R-:W-:Y:S01]  /*41b0*/  HMMA.16816.F32 R60, R36, R12, R32 ;  /* 0x0000000c243c723c */ /* 0x000fe20000001820 */
[----:B------:R-:W3:Y:S01]  /*41c0*/  LDSM.16.M88.4 R32, [R191+0x8800] ;  /* 0x00880000bf20783b */ /* 0x000ee20000000200 */
[----:B-1----:R-:W-:Y:S01]  /*41d0*/  IMAD.MOV.U32 R2, RZ, RZ, R0 ;  /* 0x000000ffff027224 */ /* 0x002fe200078e0000 */
[----:B------:R-:W-:Y:S01]  /*41e0*/  IABS R0, R4 ;  /* 0x0000000400007213 */ /* 0x000fe20000000000 */
[----:B------:R-:W-:-:S02]  /*41f0*/  IMAD.IADD R4, R212, 0x1, -R28 ;  /* 0x00000001d4047824 */ /* 0x000fc400078e0a1c */
[----:B------:R1:W4:Y:S02]  /*4200*/  I2F R44, R2 ;  /* 0x00000002002c7306 */ /* 0x0003240000201400 */
[----:B------:R-:W-:Y:S07]  /*4210*/  HMMA.16816.F32 R84, R40, R12, R84 ;  /* 0x0000000c2854723c */ /* 0x000fee0000001854 */
[----:B--2---:R-:W-:Y:S01]  /*4220*/  FFMA.FTZ R13, R46, -R195, R49 ;  /* 0x800000c32e0d7223 */ /* 0x004fe20000010031 */
[----:B------:R-:W-:Y:S01]  /*4230*/  HMMA.16816.F32 R64, R36, R22, R64 ;  /* 0x000000162440723c */ /* 0x000fe20000001840 */
[----:B-1----:R-:W-:Y:S01]  /*4240*/  IMAD.MOV.U32 R2, RZ, RZ, R0 ;  /* 0x000000ffff027224 */ /* 0x002fe200078e0000 */
[----:B------:R-:W-:Y:S01]  /*4250*/  IABS R0, R4 ;  /* 0x0000000400007213 */ /* 0x000fe20000000000 */
[----:B------:R-:W-:-:S05]  /*4260*/  IMAD.IADD R4, R214, 0x1, -R17 ;  /* 0x00000001d6047824 */ /* 0x000fca00078e0a11 */
[C---:B------:R-:W-:Y:S01]  /*4270*/  HMMA.16816.F32 R76, R40.reuse, R22, R116 ;  /* 0x00000016284c723c */ /* 0x040fe20000001874 */
[----:B------:R1:W2:Y:S01]  /*4280*/  I2F R27, R2 ;  /* 0x00000002001b7306 */ /* 0x0002a20000201400 */
[-C--:B------:R-:W-:Y:S02]  /*4290*/  FFMA.FTZ R11, R74, -R195.reuse, R61 ;  /* 0x800000c34a0b7223 */ /* 0x080fe4000001003d */
[-C--:B------:R-:W-:Y:S11]  /*42a0*/  FFMA.FTZ R12, R75, -R195.reuse, R60 ;  /* 0x800000c34b0c7223 */ /* 0x080ff6000001003c */
[----:B------:R-:W-:Y:S01]  /*42b0*/  @!UPT UIADD3 URZ, URZ, URZ, URZ ;  /* 0x0000003f3f3ff290 */ /* 0x000fe2000fffe03f */
[-C--:B----4-:R-:W-:Y:S01]  /*42c0*/  FFMA.FTZ R14, R44, -R195.reuse, R64 ;  /* 0x800000c32c0e7223 */ /* 0x090fe20000010040 */
[-C--:B---3--:R-:W-:Y:S01]  /*42d0*/  HMMA.16816.F32 R88, R40, R32.reuse, R120 ;  /* 0x000000202858723c */ /* 0x088fe20000001878 */
[----:B-1----:R-:W-:Y:S01]  /*42e0*/  IMAD.MOV.U32 R2, RZ, RZ, R0 ;  /* 0x000000ffff027224 */ /* 0x002fe200078e0000 */
[----:B------:R-:W-:Y:S01]  /*42f0*/  IABS R0, R4 ;  /* 0x0000000400007213 */ /* 0x000fe20000000000 */
[----:B------:R-:W-:Y:S02]  /*4300*/  IMAD.IADD R4, R212, 0x1, -R17 ;  /* 0x00000001d4047824 */ /* 0x000fe400078e0a11 */
[----:B------:R1:W3:Y:S01]  /*4310*/  I2F R31, R2 ;  /* 0x00000002001f7306 */ /* 0x0002e20000201400 */
[----:B--2---:R-:W-:Y:S02]  /*4320*/  FFMA.FTZ R22, R27, -R195, R62 ;  /* 0x800000c31b167223 */ /* 0x004fe4000001003e */
[----:B------:R-:W-:Y:S01]  /*4330*/  HMMA.16816.F32 R68, R36, R32, R68 ;  /* 0x000000202444723c */ /* 0x000fe20000001844 */
[----:B-1----:R-:W-:Y:S01]  /*4340*/  IMAD.MOV.U32 R2, RZ, RZ, R0 ;  /* 0x000000ffff027224 */ /* 0x002fe200078e0000 */
[----:B------:R-:W-:Y:S01]  /*4350*/  IABS R0, R4 ;  /* 0x0000000400007213 */ /* 0x000fe20000000000 */
[----:B------:R-:W-:-:S02]  /*4360*/  IMAD.IADD R4, R214, 0x1, -R16 ;  /* 0x00000001d6047824 */ /* 0x000fc400078e0a10 */
[----:B------:R1:W2:Y:S01]  /*4370*/  I2F R26, R2 ;  /* 0x00000002001a7306 */ /* 0x0002a20000201400 */
[----:B---3--:R-:W-:Y:S02]  /*4380*/  FFMA.FTZ R27, R31, -R195, R84 ;  /* 0x800000c31f1b7223 */ /* 0x008fe40000010054 */
[----:B-1----:R-:W-:Y:S01]  /*4390*/  IMAD.MOV.U32 R2, RZ, RZ, R0 ;  /* 0x000000ffff027224 */ /* 0x002fe200078e0000 */
[----:B------:R-:W-:Y:S01]  /*43a0*/  IABS R0, R4 ;  /* 0x0000000400007213 */ /* 0x000fe20000000000 */
[----:B------:R-:W-:-:S03]  /*43b0*/  IMAD.IADD R4, R214, 0x1, -R18 ;  /* 0x00000001d6047824 */ /* 0x000fc600078e0a12 */
[----:B------:R1:W-:Y:S01]  /*43c0*/  I2F R30, R2 ;  /* 0x00000002001e7306 */ /* 0x0003e20000201400 */
[----:B--2---:R-:W-:Y:S02]  /*43d0*/  FFMA.FTZ R26, R26, -R195, R63 ;  /* 0x800000c31a1a7223 */ /* 0x004fe4000001003f */
[----:B-1----:R-:W-:Y:S01]  /*43e0*/  IMAD.MOV.U32 R2, RZ, RZ, R0 ;  /* 0x000000ffff027224 */ /* 0x002fe200078e0000 */
[----:B------:R-:W-:Y:S01]  /*43f0*/  IABS R0, R4 ;  /* 0x0000000400007213 */ /* 0x000fe20000000000 */
[----:B------:R-:W-:-:S03]  /*4400*/  IMAD.IADD R4, R214, 0x1, -R19 ;  /* 0x00000001d6047824 */ /* 0x000fc600078e0a13 */
[----:B------:R1:W2:Y:S02]  /*4410*/  I2F R21, R2 ;  /* 0x0000000200157306 */ /* 0x0002a40000201400 */
[----:B------:R-:W-:-:S06]  /*4420*/  IABS R4, R4 ;  /* 0x0000000400047213 */ /* 0x000fcc0000000000 */
[----:B------:R3:W4:Y:S01]  /*4430*/  I2F R20, R0 ;  /* 0x0000000000147306 */ /* 0x0007220000201400 */
[----:B------:R-:W-:Y:S01]  /*4440*/  IMAD.MOV.U32 R5, RZ, RZ, R4 ;  /* 0x000000ffff057224 */ /* 0x000fe200078e0004 */
[----:B-1----:R-:W-:-:S06]  /*4450*/  IADD3 R2, R45, 0x1, -R111 ;  /* 0x000000012d027810 */ /* 0x002fcc0007ffe86f */
[----:B------:R1:W1:Y:S01]  /*4460*/  I2F R15, R5 ;  /* 0x00000005000f7306 */ /* 0x0002620000201400 */
[-C--:B--2---:R-:W-:Y:S02]  /*4470*/  FFMA.FTZ R23, R21, -R195.reuse, R54 ;  /* 0x800000c315177223 */ /* 0x084fe40000010036 */
[----:B---3-5:R-:W-:Y:S02]  /*4480*/  IMAD.IADD R0, R110, 0x1, R2 ;  /* 0x000000016e007824 */ /* 0x028fe400078e0202 */
[----:B------:R-:W-:Y:S02]  /*4490*/  IMAD.IADD R2, R214, 0x1, -R24 ;  /* 0x00000001d6027824 */ /* 0x000fe400078e0a18 */
[----:B------:R-:W-:Y:S02]  /*44a0*/  IMAD.IADD R7, R6, 0x1, R0 ;  /* 0x0000000106077824 */ /* 0x000fe400078e0200 */
[----:B------:R-:W-:Y:S01]  /*44b0*/  IMAD.IADD R8, R0, 0x1, R8 ;  /* 0x0000000100087824 */ /* 0x000fe200078e0208 */
[----:B------:R-:W-:Y:S01]  /*44c0*/  IABS R4, R2 ;  /* 0x0000000200047213 */ /* 0x000fe20000000000 */
[----:B----4-:R-:W-:Y:S01]  /*44d0*/  FFMA.FTZ R21, R20, -R195, R55 ;  /* 0x800000c314157223 */ /* 0x010fe20000010037 */
[----:B------:R-:W-:Y:S01]  /*44e0*/  IADD3 R2, R6, 0x48, RZ ;  /* 0x0000004806027810 */ /* 0x000fe20007ffe0ff */
[----:B-1----:R-:W-:Y:S01]  /*44f0*/  IMAD.IADD R5, R214, 0x1, -R25 ;  /* 0x00000001d6057824 */ /* 0x002fe200078e0a19 */
[----:B------:R1:W2:Y:S01]  /*4500*/  I2F R10, R4 ;  /* 0x00000004000a7306 */ /* 0x0002a20000201400 */
[----:B------:R-:W-:Y:S01]  /*4510*/  IMAD.IADD R6, R0, 0x1, R9 ;  /* 0x0000000100067824 */ /* 0x000fe200078e0209 */
[----:B------:R-:W-:Y:S01]  /*4520*/  IMNMX R218, R7, R45, PT ;  /* 0x0000002d07da7217 */ /* 0x000fe20003800200 */
[----:B------:R-:W-:Y:S01]  /*4530*/  IMAD.IADD R211, R29, 0x1, R2 ;  /* 0x000000011dd37824 */ /* 0x000fe200078e0202 */
[----:B------:R-:W-:Y:S01]  /*4540*/  IABS R5, R5 ;  /* 0x0000000500057213 */ /* 0x000fe20000000000 */
[----:B------:R-:W-:Y:S01]  /*4550*/  FFMA.FTZ R9, R73, -R195, R52 ;  /* 0x800000c349097223 */ /* 0x000fe20000010034 */
[----:B------:R-:W-:Y:S01]  /*4560*/  IMNMX R216, R8, R45, PT ;  /* 0x0000002d08d87217 */ /* 0x000fe20003800200 */
[----:B------:R-:W-:Y:S01]  /*4570*/  FFMA.FTZ R29, R30, -R195, R85 ;  /* 0x800000c31e1d7223 */ /* 0x000fe20000010055 */
[----:B------:R-:W-:Y:S01]  /*4580*/  IMNMX R217, R6, R45, PT ;  /* 0x0000002d06d97217 */ /* 0x000fe20003800200 */
[----:B------:R-:W-:-:S02]  /*4590*/  FFMA.FTZ R8, R72, -R195, R53 ;  /* 0x800000c348087223 */ /* 0x000fc40000010035 */
[-C--:B------:R-:W-:Y:S01]  /*45a0*/  FFMA.FTZ R6, R47, -R195.reuse, R48 ;  /* 0x800000c32f067223 */ /* 0x080fe20000010030 */
[-C--:B------:R-:W-:Y:S01]  /*45b0*/  HMMA.16816.F32 R52, R40, R34.reuse, R124 ;  /* 0x000000222834723c */ /* 0x080fe2000000187c */
[----:B------:R-:W-:Y:S02]  /*45c0*/  FFMA.FTZ R20, R15, -R195, R50 ;  /* 0x800000c30f147223 */ /* 0x000fe40000010032 */
[C---:B------:R-:W-:Y:S02]  /*45d0*/  IMAD.IADD R7, R211.reuse, 0x1, -R17 ;  /* 0x00000001d3077824 */ /* 0x040fe400078e0a11 */
[----:B-1----:R-:W-:Y:S02]  /*45e0*/  IMAD.IADD R4, R0, 0x1, R2 ;  /* 0x0000000100047824 */ /* 0x002fe400078e0202 */
[----:B------:R-:W-:Y:S01]  /*45f0*/  IMAD.IADD R2, R212, 0x1, -R16 ;  /* 0x00000001d4027824 */ /* 0x000fe200078e0a10 */
[----:B------:R-:W-:Y:S01]  /*4600*/  IABS R7, R7 ;  /* 0x0000000700077213 */ /* 0x000fe20000000000 */
[----:B------:R-:W-:Y:S01]  /*4610*/  IMAD.MOV.U32 R0, RZ, RZ, R5 ;  /* 0x000000ffff007224 */ /* 0x000fe200078e0005 */
[----:B------:R-:W-:Y:S01]  /*4620*/  IMNMX R215, R4, R45, PT ;  /* 0x0000002d04d77217 */ /* 0x000fe20003800200 */
[----:B--2---:R-:W-:Y:S01]  /*4630*/  FFMA.FTZ R15, R10, -R195, R51 ;  /* 0x800000c30a0f7223 */ /* 0x004fe20000010033 */
[----:B------:R-:W-:Y:S01]  /*4640*/  IABS R2, R2 ;  /* 0x0000000200027213 */ /* 0x000fe20000000000 */
[----:B------:R1:W2:Y:S01]  /*4650*/  I2F R5, R0 ;  /* 0x0000000000057306 */ /* 0x0002a20000201400 */
[----:B------:R-:W-:Y:S01]  /*4660*/  IMAD.IADD R4, R211, 0x1, -R104 ;  /* 0x00000001d3047824 */ /* 0x000fe200078e0a68 */
[----:B------:R-:W-:Y:S04]  /*4670*/  HMMA.16816.F32 R48, R36, R34, R100 ;  /* 0x000000222430723c */ /* 0x000fe80000001864 */
[----:B------:R-:W-:Y:S01]  /*4680*/  IMNMX R207, RZ, R4, !PT ;  /* 0x00000004ffcf7217 */ /* 0x000fe20007800200 */
[----:B------:R-:W-:-:S03]  /*4690*/  IMAD.IADD R4, R212, 0x1, -R24 ;  /* 0x00000001d4047824 */ /* 0x000fc600078e0a18 */
[----:B------:R-:W-:-:S04]  /*46a0*/  ISETP.GE.AND P5, PT, R17, R207, PT ;  /* 0x000000cf1100720c */ /* 0x000fc80003fa6270 */
[----:B------:R-:W-:Y:S01]  /*46b0*/  ISETP.GE.OR P5, PT, R17, R215, !P5 ;  /* 0x000000d71100720c */ /* 0x000fe20006fa6670 */
[----:B-1----:R-:W-:Y:S02]  /*46c0*/  IMAD.MOV.U32 R0, RZ, RZ, R2 ;  /* 0x000000ffff007224 */ /* 0x002fe400078e0002 */
[----:B------:R-:W-:Y:S02]  /*46d0*/  IMAD.IADD R2, R213, 0x1, -R104 ;  /* 0x00000001d5027824 */ /* 0x000fe400078e0a68 */
[----:B--2---:R-:W-:Y:S02]  /*46e0*/  FFMA.FTZ R10, R5, -R195, R66 ;  /* 0x800000c3050a7223 */ /* 0x004fe40000010042 */
[----:B------:R-:W1:Y:S01]  /*46f0*/  I2F R0, R0 ;  /* 0x0000000000007306 */ /* 0x000e620000201400 */
[----:B------:R-:W-:Y:S01]  /*4700*/  IMNMX R210, RZ, R2, !PT ;  /* 0x00000002ffd27217 */ /* 0x000fe20007800200 */
[C---:B------:R-:W-:Y:S02]  /*4710*/  IMAD.IADD R2, R212.reuse, 0x1, -R104 ;  /* 0x00000001d4027824 */ /* 0x040fe400078e0a68 */
[----:B------:R-:W-:Y:S01]  /*4720*/  IMAD.IADD R5, R212, 0x1, -R19 ;  /* 0x00000001d4057824 */ /* 0x000fe200078e0a13 */
[----:B------:R-:W-:-:S02]  /*4730*/  ISETP.GE.AND P0, PT, R17, R210, PT ;  /* 0x000000d21100720c */ /* 0x000fc40003f06270 */
[C---:B------:R-:W-:Y:S02]  /*4740*/  ISETP.GE.AND P3, PT, R28.reuse, R210, PT ;  /* 0x000000d21c00720c */ /* 0x040fe40003f66270 */
[-C--:B------:R-:W-:Y:S02]  /*4750*/  ISETP.GE.OR P0, PT, R17, R218.reuse, !P0 ;  /* 0x000000da1100720c */ /* 0x080fe40004706670 */
[----:B------:R-:W-:Y:S02]  /*4760*/  ISETP.GE.OR P3, PT, R28, R218, !P3 ;  /* 0x000000da1c00720c */ /* 0x000fe40005f66670 */
[----:B------:R-:W-:Y:S02]  /*4770*/  FSEL R73, R11, -INF , !P0 ;  /* 0xff8000000b497808 */ /* 0x000fe40004000000 */
[----:B------:R-:W-:Y:S01]  /*4780*/  ISETP.GE.AND P0, PT, R24, R210, PT ;  /* 0x000000d21800720c */ /* 0x000fe20003f06270 */
[----:B-1----:R-:W-:Y:S01]  /*4790*/  FFMA.FTZ R30, R0, -R195, R80 ;  /* 0x800000c3001e7223 */ /* 0x002fe20000010050 */
[----:B------:R-:W-:Y:S01]  /*47a0*/  FSEL R72, R12, -INF , !P3 ;  /* 0xff8000000c487808 */ /* 0x000fe20005800000 */
[----:B------:R-:W-:Y:S01]  /*47b0*/  IMAD.IADD R0, R214, 0x1, -R104 ;  /* 0x00000001d6007824 */ /* 0x000fe200078e0a68 */
[----:B------:R-:W-:-:S02]  /*47c0*/  ISETP.GE.OR P0, PT, R24, R218, !P0 ;  /* 0x000000da1800720c */ /* 0x000fc40004706670 */
[----:B------:R-:W-:Y:S02]  /*47d0*/  ISETP.GE.AND P3, PT, R19, R210, PT ;  /* 0x000000d21300720c */ /* 0x000fe40003f66270 */
[----:B------:R-:W-:Y:S01]  /*47e0*/  IMNMX R209, RZ, R0, !PT ;  /* 0x00000000ffd17217 */ /* 0x000fe20007800200 */
[----:B------:R-:W-:Y:S01]  /*47f0*/  IMAD.IADD R0, R211, 0x1, -R28 ;  /* 0x00000001d3007824 */ /* 0x000fe200078e0a1c */
[----:B------:R-:W-:Y:S02]  /*4800*/  FSEL R112, R13, -INF , !P0 ;  /* 0xff8000000d707808 */ /* 0x000fe40004000000 */
[----:B------:R-:W-:Y:S01]  /*4810*/  ISETP.GE.AND P2, PT, R18, R210, PT ;  /* 0x000000d21200720c */ /* 0x000fe20003f46270 */
[----:B------:R-:W1:Y:S01]  /*4820*/  I2F R13, R7 ;  /* 0x00000007000d7306 */ /* 0x000e620000201400 */
[----:B------:R-:W-:Y:S02]  /*4830*/  ISETP.GE.OR P3, PT, R19, R218, !P3 ;  /* 0x000000da1300720c */ /* 0x000fe40005f66670 */
[----:B------:R-:W-:-:S02]  /*4840*/  ISETP.GE.AND P0, PT, R25, R210, PT ;  /* 0x000000d21900720c */ /* 0x000fc40003f06270 */
[----:B------:R-:W-:Y:S01]  /*4850*/  IMNMX R208, RZ, R2, !PT ;  /* 0x00000002ffd07217 */ /* 0x000fe20007800200 */
[----:B------:R-:W-:Y:S01]  /*4860*/  IMAD.IADD R2, R211, 0x1, -R16 ;  /* 0x00000001d3027824 */ /* 0x000fe200078e0a10 */
[-C--:B------:R-:W-:Y:S02]  /*4870*/  ISETP.GE.OR P2, PT, R18, R218.reuse, !P2 ;  /* 0x000000da1200720c */ /* 0x080fe40005746670 */
[----:B------:R-:W-:Y:S01]  /*4880*/  FSEL R111, R6, -INF , !P3 ;  /* 0xff800000066f7808 */ /* 0x000fe20005800000 */
[----:B------:R-:W-:Y:S01]  /*4890*/  IMAD.IADD R6, R212, 0x1, -R18 ;  /* 0x00000001d4067824 */ /* 0x000fe200078e0a12 */
[----:B------:R-:W-:Y:S02]  /*48a0*/  ISETP.GE.OR P0, PT, R25, R218, !P0 ;  /* 0x000000da1900720c */ /* 0x000fe40004706670 */
[----:B------:R-:W-:Y:S02]  /*48b0*/  IABS R0, R0 ;  /* 0x0000000000007213 */ /* 0x000fe40000000000 */
[----:B------:R-:W-:Y:S01]  /*48c0*/  FSEL R99, R8, -INF , !P2 ;  /* 0xff80000008637808 */ /* 0x000fe20005000000 */
[----:B-1----:R-:W-:Y:S01]  /*48d0*/  FFMA.FTZ R13, R13, -R195, R87 ;  /* 0x800000c30d0d7223 */ /* 0x002fe20000010057 */
[----:B------:R-:W-:Y:S01]  /*48e0*/  FSEL R118, R14, -INF , !P0 ;  /* 0xff8000000e767808 */ /* 0x000fe20004000000 */
[----:B------:R-:W1:Y:S01]  /*48f0*/  I2F R11, R0 ;  /* 0x00000000000b7306 */ /* 0x000e620000201400 */
[----:B------:R-:W-:-:S02]  /*4900*/  ISETP.GE.AND P4, PT, R17, R209, PT ;  /* 0x000000d11100720c */ /* 0x000fc40003f86270 */
[----:B------:R-:W-:Y:S02]  /*4910*/  IABS R8, R2 ;  /* 0x0000000200087213 */ /* 0x000fe40000000000 */
[C---:B------:R-:W-:Y:S02]  /*4920*/  ISETP.GE.AND P0, PT, R28.reuse, R209, PT ;  /* 0x000000d11c00720c */ /* 0x040fe40003f06270 */
[----:B------:R-:W-:Y:S02]  /*4930*/  IABS R2, R5 ;  /* 0x0000000500027213 */ /* 0x000fe40000000000 */
[-C--:B------:R-:W-:Y:S02]  /*4940*/  ISETP.GE.OR P4, PT, R17, R217.reuse, !P4 ;  /* 0x000000d91100720c */ /* 0x080fe40006786670 */
[----:B------:R-:W-:Y:S02]  /*4950*/  ISETP.GE.OR P0, PT, R28, R217, !P0 ;  /* 0x000000d91c00720c */ /* 0x000fe40004706670 */
[----:B------:R-:W-:Y:S01]  /*4960*/  IABS R5, R4 ;  /* 0x0000000400057213 */ /* 0x000fe20000000000 */
[----:B------:R-:W-:Y:S01]  /*4970*/  IMAD.MOV.U32 R4, RZ, RZ, R8 ;  /* 0x000000ffff047224 */ /* 0x000fe200078e0008 */
[----:B------:R-:W-:Y:S01]  /*4980*/  FSEL R64, R22, -INF , !P0 ;  /* 0xff80000016407808 */ /* 0x000fe20004000000 */
[----:B-1----:R-:W-:Y:S01]  /*4990*/  FFMA.FTZ R14, R11, -R195, R86 ;  /* 0x800000c30b0e7223 */ /* 0x002fe20000010056 */
[----:B------:R-:W-:Y:S01]  /*49a0*/  IABS R0, R6 ;  /* 0x0000000600007213 */ /* 0x000fe20000000000 */
[----:B------:R1:W2:Y:S01]  /*49b0*/  I2F R12, R4 ;  /* 0x00000004000c7306 */ /* 0x0002a20000201400 */
[----:B------:R-:W-:Y:S01]  /*49c0*/  FSEL R26, R26, -INF , !P4 ;  /* 0xff8000001a1a7808 */ /* 0x000fe20006000000 */
[----:B------:R-:W-:Y:S01]  /*49d0*/  IMAD.IADD R6, R211, 0x1, -R19 ;  /* 0x00000001d3067824 */ /* 0x000fe200078e0a13 */
[----:B------:R-:W-:-:S02]  /*49e0*/  ISETP.GE.AND P0, PT, R18, R209, PT ;  /* 0x000000d11200720c */ /* 0x000fc40003f06270 */
[C---:B------:R-:W-:Y:S02]  /*49f0*/  ISETP.GE.AND P4, PT, R19.reuse, R209, PT ;  /* 0x000000d11300720c */ /* 0x040fe40003f86270 */
[-C--:B------:R-:W-:Y:S01]  /*4a00*/  ISETP.GE.OR P0, PT, R18, R217.reuse, !P0 ;  /* 0x000000d91200720c */ /* 0x080fe20004706670 */
[----:B------:R3:W-:Y:S01]  /*4a10*/  I2F R7, R0 ;  /* 0x0000000000077306 */ /* 0x0007e20000201400 */
[----:B------:R-:W-:Y:S02]  /*4a20*/  ISETP.GE.OR P4, PT, R19, R217, !P4 ;  /* 0x000000d91300720c */ /* 0x000fe40006786670 */
[----:B------:R-:W-:Y:S02]  /*4a30*/  FSEL R97, R21, -INF , !P0 ;  /* 0xff80000015617808 */ /* 0x000fe40004000000 */
[----:B------:R-:W-:Y:S02]  /*4a40*/  FSEL R104, R20, -INF , !P4 ;  /* 0xff80000014687808 */ /* 0x000fe40006000000 */
[----:B------:R-:W-:Y:S01]  /*4a50*/  ISETP.GE.AND P0, PT, R25, R209, PT ;  /* 0x000000d11900720c */ /* 0x000fe20003f06270 */
[----:B-1----:R-:W-:Y:S01]  /*4a60*/  IMAD.IADD R4, R211, 0x1, -R18 ;  /* 0x00000001d3047824 */ /* 0x002fe200078e0a12 */
[----:B------:R-:W-:Y:S01]  /*4a70*/  ISETP.GE.AND P4, PT, R18, R208, PT ;  /* 0x000000d01200720c */ /* 0x000fe20003f86270 */
[----:B--2---:R-:W-:Y:S01]  /*4a80*/  FFMA.FTZ R11, R12, -R195, R82 ;  /* 0x800000c30c0b7223 */ /* 0x004fe20000010052 */
[----:B------:R-:W-:-:S02]  /*4a90*/  ISETP.GE.OR P0, PT, R25, R217, !P0 ;  /* 0x000000d91900720c */ /* 0x000fc40004706670 */
[----:B------:R-:W-:Y:S02]  /*4aa0*/  ISETP.GE.OR P4, PT, R18, R216, !P4 ;  /* 0x000000d81200720c */ /* 0x000fe40006786670 */
[----:B------:R-:W-:Y:S01]  /*4ab0*/  FSEL R122, R10, -INF , !P0 ;  /* 0xff8000000a7a7808 */ /* 0x000fe20004000000 */
[----:B---3--:R-:W-:Y:S01]  /*4ac0*/  IMAD.MOV.U32 R0, RZ, RZ, R2 ;  /* 0x000000ffff007224 */ /* 0x008fe200078e0002 */
[----:B------:R-:W-:Y:S01]  /*4ad0*/  IABS R4, R4 ;  /* 0x0000000400047213 */ /* 0x000fe20000000000 */
[----:B------:R-:W-:Y:S01]  /*4ae0*/  IMAD.MOV.U32 R2, RZ, RZ, R5 ;  /* 0x000000ffff027224 */ /* 0x000fe200078e0005 */
[----:B------:R-:W-:Y:S01]  /*4af0*/  IABS R6, R6 ;  /* 0x0000000600067213 */ /* 0x000fe20000000000 */
[----:B------:R1:W-:Y:S01]  /*4b00*/  I2F R8, R0 ;  /* 0x0000000000087306 */ /* 0x0003e20000201400 */
[----:B------:R-:W-:Y:S02]  /*4b10*/  ISETP.GE.AND P0, PT, R28, R208, PT ;  /* 0x000000d01c00720c */ /* 0x000fe40003f06270 */
[----:B------:R-:W-:-:S02]  /*4b20*/  ISETP.GE.AND P1, PT, R16, R210, PT ;  /* 0x000000d21000720c */ /* 0x000fc40003f26270 */
[----:B------:R-:W-:Y:S02]  /*4b30*/  ISETP.GE.OR P0, PT, R28, R216, !P0 ;  /* 0x000000d81c00720c */ /* 0x000fe40004706670 */
[C---:B------:R-:W-:Y:S01]  /*4b40*/  ISETP.GE.OR P1, PT, R16.reuse, R218, !P1 ;  /* 0x000000da1000720c */ /* 0x040fe20004f26670 */
[----:B------:R2:W3:Y:S01]  /*4b50*/  I2F R10, R4 ;  /* 0x00000004000a7306 */ /* 0x0004e20000201400 */
[----:B------:R-:W-:Y:S02]  /*4b60*/  FSEL R130, R27, -INF , !P0 ;  /* 0xff8000001b827808 */ /* 0x000fe40004000000 */
[-C--:B------:R-:W-:Y:S02]  /*4b70*/  ISETP.GE.AND P0, PT, R19, R208.reuse, PT ;  /* 0x000000d01300720c */ /* 0x080fe40003f06270 */
[----:B------:R-:W-:Y:S02]  /*4b80*/  FSEL R98, R9, -INF , !P1 ;  /* 0xff80000009627808 */ /* 0x000fe40004800000 */
[----:B------:R-:W-:Y:S01]  /*4b90*/  ISETP.GE.AND P2, PT, R16, R208, PT ;  /* 0x000000d01000720c */ /* 0x000fe20003f46270 */
[----:B-1----:R-:W-:Y:S01]  /*4ba0*/  IMAD.IADD R0, R212, 0x1, -R25 ;  /* 0x00000001d4007824 */ /* 0x002fe200078e0a19 */
[----:B------:R-:W1:Y:S01]  /*4bb0*/  I2F R2, R2 ;  /* 0x0000000200027306 */ /* 0x000e620000201400 */
[----:B------:R-:W-:-:S02]  /*4bc0*/  ISETP.GE.OR P0, PT, R19, R216, !P0 ;  /* 0x000000d81300720c */ /* 0x000fc40004706670 */
[C---:B------:R-:W-:Y:S02]  /*4bd0*/  ISETP.GE.AND P1, PT, R16.reuse, R209, PT ;  /* 0x000000d11000720c */ /* 0x040fe40003f26270 */
[----:B------:R-:W-:Y:S01]  /*4be0*/  IABS R0, R0 ;  /* 0x0000000000007213 */ /* 0x000fe20000000000 */
[----:B--2---:R-:W-:Y:S01]  /*4bf0*/  IMAD.MOV.U32 R4, RZ, RZ, R6 ;  /* 0x000000ffff047224 */ /* 0x004fe200078e0006 */
[C---:B------:R-:W-:Y:S02]  /*4c00*/  ISETP.GE.OR P2, PT, R16.reuse, R216, !P2 ;  /* 0x000000d81000720c */ /* 0x040fe40005746670 */
[----:B------:R2:W4:Y:S01]  /*4c10*/  I2F R5, R0 ;  /* 0x0000000000057306 */ /* 0x0005220000201400 */
[----:B------:R-:W-:Y:S01]  /*4c20*/  ISETP.GE.OR P1, PT, R16, R217, !P1 ;  /* 0x000000d91000720c */ /* 0x000fe20004f26670 */
[----:B---3--:R-:W-:Y:S01]  /*4c30*/  FFMA.FTZ R10, R10, -R195, R83 ;  /* 0x800000c30a0a7223 */ /* 0x008fe20000010053 */
[----:B------:R-:W-:Y:S02]  /*4c40*/  FSEL R132, R30, -INF , !P2 ;  /* 0xff8000001e847808 */ /* 0x000fe40005000000 */
[----:B------:R-:W-:-:S02]  /*4c50*/  ISETP.GE.AND P2, PT, R24, R208, PT ;  /* 0x000000d01800720c */ /* 0x000fc40003f46270 */
[----:B------:R-:W-:Y:S01]  /*4c60*/  ISETP.GE.AND P6, PT, R17, R208, PT ;  /* 0x000000d01100720c */ /* 0x000fe20003fc6270 */
[----:B------:R3:W-:Y:S01]  /*4c70*/  I2F R9, R4 ;  /* 0x0000000400097306 */ /* 0x0007e20000201400 */
[----:B------:R-:W-:Y:S01]  /*4c80*/  FSEL R74, R23, -INF , !P1 ;  /* 0xff800000174a7808 */ /* 0x000fe20004800000 */
[----:B-1----:R-:W-:Y:S01]  /*4c90*/  FFMA.FTZ R2, R2, -R195, R57 ;  /* 0x800000c302027223 */ /* 0x002fe20000010039 */
[C---:B------:R-:W-:Y:S01]  /*4ca0*/  ISETP.GE.AND P1, PT, R24.reuse, R209, PT ;  /* 0x000000d11800720c */ /* 0x040fe20003f26270 */
[----:B------:R-:W1:Y:S01]  /*4cb0*/  LDSM.16.M88.4 R20, [R191+0x8c00] ;  /* 0x008c0000bf14783b */ /* 0x000e620000000200 */
[----:B------:R-:W-:Y:S01]  /*4cc0*/  ISETP.GE.OR P2, PT, R24, R216, !P2 ;  /* 0x000000d81800720c */ /* 0x000fe20005746670 */
[----:B------:R-:W-:-:S04]  /*4cd0*/  DEPBAR.LE SB0, 0x0 ;  /* 0x000080000000791a */ /* 0x000fc80000000000 */
[-C--:B--2---:R-:W-:Y:S01]  /*4ce0*/  FFMA.FTZ R0, R7, -R195.reuse, R81 ;  /* 0x800000c307007223 */ /* 0x084fe20000010051 */
[----:B------:R-:W-:Y:S01]  /*4cf0*/  ISETP.GE.OR P6, PT, R17, R216, !P6 ;  /* 0x000000d81100720c */ /* 0x000fe200077c6670 */
[----:B----4-:R-:W-:Y:S01]  /*4d00*/  FFMA.FTZ R7, R5, -R195, R76 ;  /* 0x800000c305077223 */ /* 0x010fe2000001004c */
[----:B------:R-:W-:Y:S02]  /*4d10*/  ISETP.GE.OR P1, PT, R24, R217, !P1 ;  /* 0x000000d91800720c */ /* 0x000fe40004f26670 */
[----:B------:R-:W-:Y:S01]  /*4d20*/  FSEL R131, R0, -INF , !P4 ;  /* 0xff80000000837808 */ /* 0x000fe20006000000 */
[----:B------:R-:W-:Y:S01]  /*4d30*/  IMAD.IADD R0, R211, 0x1, -R24 ;  /* 0x00000001d3007824 */ /* 0x000fe200078e0a18 */
[----:B------:R-:W-:Y:S01]  /*4d40*/  FSEL R124, R2, -INF , !P2 ;  /* 0xff800000027c7808 */ /* 0x000fe20005000000 */
[----:B---3--:R-:W-:Y:S01]  /*4d50*/  FFMA.FTZ R4, R8, -R195, R56 ;  /* 0x800000c308047223 */ /* 0x008fe20000010038 */
[----:B------:R-:W-:Y:S02]  /*4d60*/  FSEL R106, R15, -INF , !P1 ;  /* 0xff8000000f6a7808 */ /* 0x000fe40004800000 */
[----:B------:R-:W-:-:S02]  /*4d70*/  IABS R6, R0 ;  /* 0x0000000000067213 */ /* 0x000fc40000000000 */
[----:B------:R-:W-:Y:S01]  /*4d80*/  FSEL R125, R4, -INF , !P0 ;  /* 0xff800000047d7808 */ /* 0x000fe20004000000 */
[----:B------:R-:W-:Y:S01]  /*4d90*/  IMAD.IADD R4, R211, 0x1, -R25 ;  /* 0x00000001d3047824 */ /* 0x000fe200078e0a19 */
[----:B------:R-:W-:Y:S02]  /*4da0*/  IADD3 R0, R28, 0x19, RZ ;  /* 0x000000191c007810 */ /* 0x000fe40007ffe0ff */
[----:B------:R-:W2:Y:S01]  /*4db0*/  I2F R6, R6 ;  /* 0x0000000600067306 */ /* 0x000ea20000201400 */
[----:B------:R-:W-:Y:S02]  /*4dc0*/  ISETP.GE.AND P0, PT, R25, R208, PT ;  /* 0x000000d01900720c */ /* 0x000fe40003f06270 */
[----:B------:R-:W-:Y:S01]  /*4dd0*/  IMAD.IADD R5, R213, 0x1, -R0 ;  /* 0x00000001d5057824 */ /* 0x000fe200078e0a00 */
[----:B------:R-:W-:Y:S02]  /*4de0*/  IABS R4, R4 ;  /* 0x0000000400047213 */ /* 0x000fe40000000000 */
[----:B------:R-:W-:-:S02]  /*4df0*/  ISETP.GE.OR P0, PT, R25, R216, !P0 ;  /* 0x000000d81900720c */ /* 0x000fc40004706670 */
[----:B------:R-:W-:Y:S01]  /*4e00*/  IABS R2, R5 ;  /* 0x0000000500027213 */ /* 0x000fe20000000000 */
[----:B------:R-:W-:Y:S01]  /*4e10*/  IMAD.IADD R5, R214, 0x1, -R0 ;  /* 0x00000001d6057824 */ /* 0x000fe200078e0a00 */
[----:B------:R-:W-:Y:S02]  /*4e20*/  ISETP.GE.AND P3, PT, R16, R207, PT ;  /* 0x000000cf1000720c */ /* 0x000fe40003f66270 */
[----:B------:R3:W-:Y:S01]  /*4e30*/  I2F R12, R2 ;  /* 0x00000002000c7306 */ /* 0x0007e20000201400 */
[----:B------:R-:W-:Y:S02]  /*4e40*/  FSEL R123, R7, -INF , !P0 ;  /* 0xff800000077b7808 */ /* 0x000fe40004000000 */
[----:B------:R-:W-:Y:S01]  /*4e50*/  IABS R5, R5 ;  /* 0x0000000500057213 */ /* 0x000fe20000000000 */
[----:B--2---:R-:W-:Y:S01]  /*4e60*/  FFMA.FTZ R17, R6, -R195, R59 ;  /* 0x800000c306117223 */ /* 0x004fe2000001003b */
[----:B------:R-:W-:Y:S01]  /*4e70*/  ISETP.GE.OR P3, PT, R16, R215, !P3 ;  /* 0x000000d71000720c */ /* 0x000fe20005f66670 */
[----:B------:R-:W-:Y:S01]  /*4e80*/  IMAD.MOV.U32 R6, RZ, RZ, R4 ;  /* 0x000000ffff067224 */ /* 0x000fe200078e0004 */
[----:B------:R-:W-:Y:S01]  /*4e90*/  IADD3 R4, R28, 0x20, RZ ;  /* 0x000000201c047810 */ /* 0x000fe20007ffe0ff */
[----:B------:R-:W-:Y:S01]  /*4ea0*/  FFMA.FTZ R16, R9, -R195, R58 ;  /* 0x800000c309107223 */ /* 0x000fe2000001003a */
[-C--:B------:R-:W-:Y:S01]  /*4eb0*/  ISETP.GE.AND P1, PT, R18, R207.reuse, PT ;  /* 0x000000cf1200720c */ /* 0x080fe20003f26270 */
[----:B------:R2:W4:Y:S01]  /*4ec0*/  I2F R15, R6 ;  /* 0x00000006000f7306 */ /* 0x0005220000201400 */
[----:B------:R-:W-:Y:S01]  /*4ed0*/  ISETP.GE.AND P0, PT, R28, R207, PT ;  /* 0x000000cf1c00720c */ /* 0x000fe20003f06270 */
[----:B------:R-:W-:Y:S01]  /*4ee0*/  IMAD.IADD R7, R213, 0x1, -R4 ;  /* 0x00000001d5077824 */ /* 0x000fe200078e0a04 */
[-C--:B------:R-:W-:Y:S01]  /*4ef0*/  ISETP.GE.OR P1, PT, R18, R215.reuse, !P1 ;  /* 0x000000d71200720c */ /* 0x080fe20004f26670 */
[----:B-1----:R-:W-:Y:S01]  /*4f00*/  HMMA.16816.F32 R32, R36, R20, R92 ;  /* 0x000000142420723c */ /* 0x002fe2000000185c */
[----:B------:R-:W-:-:S02]  /*4f10*/  ISETP.GE.OR P0, PT, R28, R215, !P0 ;  /* 0x000000d71c00720c */ /* 0x000fc40004706670 */
[----:B---3--:R-:W-:Y:S01]  /*4f20*/  IADD3 R2, R28, 0x21, RZ ;  /* 0x000000211c027810 */ /* 0x008fe20007ffe0ff */
[----:B------:R1:W3:Y:S01]  /*4f30*/  I2F R9, R5 ;  /* 0x0000000500097306 */ /* 0x0002e20000201400 */
[----:B------:R-:W-:Y:S02]  /*4f40*/  IABS R7, R7 ;  /* 0x0000000700077213 */ /* 0x000fe40000000000 */
[----:B------:R-:W-:Y:S01]  /*4f50*/  FSEL R119, R14, -INF , !P0 ;  /* 0xff8000000e777808 */ /* 0x000fe20004000000 */
[----:B------:R-:W-:Y:S01]  /*4f60*/  HMMA.16816.F32 R44, R40, R20, R140 ;  /* 0x00000014282c723c */ /* 0x000fe2000000188c */
[----:B------:R-:W-:Y:S02]  /*4f70*/  FSEL R117, R13, -INF , !P5 ;  /* 0xff8000000d757808 */ /* 0x000fe40006800000 */
[----:B------:R-:W-:Y:S01]  /*4f80*/  FSEL R121, R11, -INF , !P3 ;  /* 0xff8000000b797808 */ /* 0x000fe20005800000 */
[----:B--2---:R-:W-:Y:S01]  /*4f90*/  IMAD.IADD R6, R212, 0x1, -R0 ;  /* 0x00000001d4067824 */ /* 0x004fe200078e0a00 */
[----:B------:R-:W-:Y:S01]  /*4fa0*/  FSEL R120, R10, -INF , !P1 ;  /* 0xff8000000a787808 */ /* 0x000fe20004800000 */
[-C--:B----4-:R-:W-:Y:S01]  /*4fb0*/  FFMA.FTZ R10, R15, -R195.reuse, R78 ;  /* 0x800000c30f0a7223 */ /* 0x090fe2000001004e */
[----:B------:R-:W-:Y:S01]  /*4fc0*/  ISETP.GE.AND P0, PT, R0, R210, PT ;  /* 0x000000d20000720c */ /* 0x000fe20003f06270 */
[----:B------:R-:W-:Y:S01]  /*4fd0*/  FFMA.FTZ R11, R12, -R195, R65 ;  /* 0x800000c30c0b7223 */ /* 0x000fe20000010041 */
[----:B------:R-:W-:Y:S01]  /*4fe0*/  IABS R6, R6 ;  /* 0x0000000600067213 */ /* 0x000fe20000000000 */
[----:B------:R-:W-:Y:S01]  /*4ff0*/  HMMA.16816.F32 R36, R36, R22, R136 ;  /* 0x000000162424723c */ /* 0x000fe20000001888 */
[C---:B------:R-:W-:Y:S01]  /*5000*/  ISETP.GE.AND P5, PT, R0.reuse, R209, PT ;  /* 0x000000d10000720c */ /* 0x040fe20003fa6270 */
[----:B-1----:R-:W-:Y:S01]  /*5010*/  IMAD.IADD R5, R213, 0x1, -R2 ;  /* 0x00000001d5057824 */ /* 0x002fe200078e0a02 */
[C---:B------:R-:W-:Y:S01]  /*5020*/  ISETP.GE.AND P3, PT, R0.reuse, R208, PT ;  /* 0x000000d00000720c */ /* 0x040fe20003f66270 */
[----:B------:R-:W-:Y:S01]  /*5030*/  IMAD.MOV.U32 R8, RZ, RZ, R6 ;  /* 0x000000ffff087224 */ /* 0x000fe200078e0006 */
[C---:B------:R-:W-:Y:S01]  /*5040*/  ISETP.GE.AND P1, PT, R0.reuse, R207, PT ;  /* 0x000000cf0000720c */ /* 0x040fe20003f26270 */
[----:B---3--:R-:W-:Y:S01]  /*5050*/  FFMA.FTZ R12, R9, -R195, R67 ;  /* 0x800000c3090c7223 */ /* 0x008fe20000010043 */
[----:B------:R-:W-:Y:S01]  /*5060*/  IABS R6, R5 ;  /* 0x0000000500067213 */ /* 0x000fe20000000000 */
[----:B------:R-:W-:Y:S01]  /*5070*/  IMAD.MOV.U32 R5, RZ, RZ, R7 ;  /* 0x000000ffff057224 */ /* 0x000fe200078e0007 */
[C---:B------:R-:W-:Y:S01]  /*5080*/  ISETP.GE.OR P0, PT, R0.reuse, R218, !P0 ;  /* 0x000000da0000720c */ /* 0x040fe20004706670 */
[----:B------:R-:W1:Y:S01]  /*5090*/  I2F R7, R8 ;  /* 0x0000000800077306 */ /* 0x000e620000201400 */
[----:B------:R-:W-:-:S02]  /*50a0*/  ISETP.GE.OR P5, PT, R0, R217, !P5 ;  /* 0x000000d90000720c */ /* 0x000fc40006fa6670 */
[C---:B------:R-:W-:Y:S02]  /*50b0*/  ISETP.GE.OR P3, PT, R0.reuse, R216, !P3 ;  /* 0x000000d80000720c */ /* 0x040fe40005f66670 */
[----:B------:R-:W-:Y:S02]  /*50c0*/  ISETP.GE.OR P1, PT, R0, R215, !P1 ;  /* 0x000000d70000720c */ /* 0x000fe40004f26670 */
[----:B------:R-:W-:Y:S01]  /*50d0*/  FSEL R129, R29, -INF , !P6 ;  /* 0xff8000001d817808 */ /* 0x000fe20007000000 */
[----:B------:R2:W-:Y:S01]  /*50e0*/  I2F R13, R5 ;  /* 0x00000005000d7306 */ /* 0x0005e20000201400 */
[----:B------:R-:W-:Y:S01]  /*50f0*/  BAR.SYNC.DEFER_BLOCKING 0x0 ;  /* 0x0000000000007b1d */ /* 0x000fe20000010000 */
[-C--:B------:R-:W-:Y:S02]  /*5100*/  ISETP.GE.AND P6, PT, R19, R207.reuse, PT ;  /* 0x000000cf1300720c */ /* 0x080fe40003fc6270 */
[-C--:B------:R-:W-:Y:S02]  /*5110*/  ISETP.GE.AND P4, PT, R24, R207.reuse, PT ;  /* 0x000000cf1800720c */ /* 0x080fe40003f86270 */
[----:B------:R-:W-:Y:S01]  /*5120*/  ISETP.GE.AND P2, PT, R25, R207, PT ;  /* 0x000000cf1900720c */ /* 0x000fe20003f46270 */
[----:B-1----:R-:W-:Y:S01]  /*5130*/  FFMA.FTZ R14, R7, -R195, R77 ;  /* 0x800000c3070e7223 */ /* 0x002fe2000001004d */
[----:B------:R-:W-:-:S02]  /*5140*/  ISETP.GE.OR P6, PT, R19, R215, !P6 ;  /* 0x000000d71300720c */ /* 0x000fc400077c6670 */
[-C--:B------:R-:W-:Y:S02]  /*5150*/  ISETP.GE.OR P4, PT, R24, R215.reuse, !P4 ;  /* 0x000000d71800720c */ /* 0x080fe40006786670 */
[----:B------:R-:W-:Y:S02]  /*5160*/  ISETP.GE.OR P2, PT, R25, R215, !P2 ;  /* 0x000000d71900720c */ /* 0x000fe40005746670 */
[----:B------:R-:W-:Y:S01]  /*5170*/  FSEL R115, R16, -INF , !P6 ;  /* 0xff80000010737808 */ /* 0x000fe20007000000 */
[----:B--2---:R-:W-:Y:S01]  /*5180*/  IMAD.IADD R5, R211, 0x1, -R0 ;  /* 0x00000001d3057824 */ /* 0x004fe200078e0a00 */
[----:B------:R-:W-:Y:S01]  /*5190*/  FSEL R114, R17, -INF , !P4 ;  /* 0xff80000011727808 */ /* 0x000fe20006000000 */
[----:B------:R-:W-:Y:S01]  /*51a0*/  IMAD.MOV.U32 R0, RZ, RZ, R6 ;  /* 0x000000ffff007224 */ /* 0x000fe200078e0006 */
[----:B------:R-:W-:Y:S02]  /*51b0*/  FSEL R113, R10, -INF , !P2 ;  /* 0xff8000000a717808 */ /* 0x000fe40005000000 */
[----:B------:R-:W-:Y:S01]  /*51c0*/  IABS R6, R5 ;  /* 0x0000000500067213 */ /* 0x000fe20000000000 */
[----:B------:R1:W-:Y:S01]  /*51d0*/  I2F R15, R0 ;  /* 0x00000000000f7306 */ /* 0x0003e20000201400 */
[----:B------:R-:W-:Y:S01]  /*51e0*/  IMAD.IADD R5, R214, 0x1, -R4 ;  /* 0x00000001d6057824 */ /* 0x000fe200078e0a04 */
[----:B------:R-:W-:-:S02]  /*51f0*/  FSEL R61, R11, -INF , !P0 ;  /* 0xff8000000b3d7808 */ /* 0x000fc40004000000 */
[----:B------:R-:W-:Y:S01]  /*5200*/  IMAD.MOV.U32 R8, RZ, RZ, R6 ;  /* 0x000000ffff087224 */ /* 0x000fe200078e0006 */
[C---:B------:R-:W-:Y:S02]  /*5210*/  ISETP.GE.AND P6, PT, R4.reuse, R210, PT ;  /* 0x000000d20400720c */ /* 0x040fe40003fc6270 */
[----:B------:R-:W-:Y:S01]  /*5220*/  IABS R5, R5 ;  /* 0x0000000500057213 */ /* 0x000fe20000000000 */
[----:B------:R2:W3:Y:S01]  /*5230*/  I2F R9, R8 ;  /* 0x0000000800097306 */ /* 0x0004e20000201400 */
[C---:B------:R-:W-:Y:S02]  /*5240*/  ISETP.GE.AND P4, PT, R4.reuse, R209, PT ;  /* 0x000000d10400720c */ /* 0x040fe40003f86270 */
[C---:B------:R-:W-:Y:S02]  /*5250*/  ISETP.GE.AND P2, PT, R4.reuse, R208, PT ;  /* 0x000000d00400720c */ /* 0x040fe40003f46270 */
[C---:B------:R-:W-:Y:S02]  /*5260*/  ISETP.GE.AND P0, PT, R4.reuse, R207, PT ;  /* 0x000000cf0400720c */ /* 0x040fe40003f06270 */
[----:B------:R-:W-:-:S02]  /*5270*/  ISETP.GE.OR P6, PT, R4, R218, !P6 ;  /* 0x000000da0400720c */ /* 0x000fc400077c6670 */
[----:B-1----:R-:W-:Y:S02]  /*5280*/  IADD3 R0, R28, 0x28, RZ ;  /* 0x000000281c007810 */ /* 0x002fe40007ffe0ff */
[C---:B------:R-:W-:Y:S02]  /*5290*/  ISETP.GE.OR P4, PT, R4.reuse, R217, !P4 ;  /* 0x000000d90400720c */ /* 0x040fe40006786670 */
[C---:B------:R-:W-:Y:S01]  /*52a0*/  ISETP.GE.OR P2, PT, R4.reuse, R216, !P2 ;  /* 0x000000d80400720c */ /* 0x040fe20005746670 */
[----:B------:R-:W-:Y:S01]  /*52b0*/  IMAD.IADD R6, R213, 0x1, -R0 ;  /* 0x00000001d5067824 */ /* 0x000fe200078e0a00 */
[----:B------:R-:W-:Y:S01]  /*52c0*/  ISETP.GE.OR P0, PT, R4, R215, !P0 ;  /* 0x000000d70400720c */ /* 0x000fe20004706670 */
[----:B--2---:R-:W-:Y:S01]  /*52d0*/  IMAD.MOV.U32 R8, RZ, RZ, R5 ;  /* 0x000000ffff087224 */ /* 0x004fe200078e0005 */
[----:B------:R-:W-:Y:S01]  /*52e0*/  FSEL R116, R14, -INF , !P3 ;  /* 0xff8000000e747808 */ /* 0x000fe20005800000 */
[----:B---3--:R-:W-:Y:S01]  /*52f0*/  FFMA.FTZ R9, R9, -R195, R79 ;  /* 0x800000c309097223 */ /* 0x008fe2000001004f */
[----:B------:R-:W-:Y:S01]  /*5300*/  IABS R7, R6 ;  /* 0x0000000600077213 */ /* 0x000fe20000000000 */
[--C-:B------:R-:W-:Y:S01]  /*5310*/  IMAD.IADD R6, R212, 0x1, -R4.reuse ;  /* 0x00000001d4067824 */ /* 0x100fe200078e0a04 */
[----:B------:R-:W-:Y:S01]  /*5320*/  FSEL R65, R12, -INF , !P5 ;  /* 0xff8000000c417808 */ /* 0x000fe20006800000 */
[----:B------:R-:W-:Y:S01]  /*5330*/  IMAD.IADD R4, R211, 0x1, -R4 ;  /* 0x00000001d3047824 */ /* 0x000fe200078e0a04 */
[----:B------:R-:W-:-:S02]  /*5340*/  FSEL R105, R9, -INF , !P1 ;  /* 0xff80000009697808 */ /* 0x000fc40004800000 */
[----:B------:R-:W-:Y:S01]  /*5350*/  IABS R5, R6 ;  /* 0x0000000600057213 */ /* 0x000fe20000000000 */
[----:B------:R-:W-:Y:S01]  /*5360*/  IMAD.MOV.U32 R6, RZ, RZ, R7 ;  /* 0x000000ffff067224 */ /* 0x000fe200078e0007 */
[----:B------:R-:W-:Y:S01]  /*5370*/  IABS R11, R4 ;  /* 0x00000004000b7213 */ /* 0x000fe20000000000 */
[----:B------:R1:W2:Y:S01]  /*5380*/  I2F R7, R8 ;  /* 0x0000000800077306 */ /* 0x0002a20000201400 */
[C---:B------:R-:W-:Y:S02]  /*5390*/  ISETP.GE.AND P5, PT, R2.reuse, R210, PT ;  /* 0x000000d20200720c */ /* 0x040fe40003fa6270 */
[C---:B------:R-:W-:Y:S02]  /*53a0*/  ISETP.GE.AND P3, PT, R2.reuse, R209, PT ;  /* 0x000000d10200720c */ /* 0x040fe40003f66270 */
[C---:B------:R-:W-:Y:S02]  /*53b0*/  ISETP.GE.AND P1, PT, R2.reuse, R208, PT ;  /* 0x000000d00200720c */ /* 0x040fe40003f26270 */
[C---:B------:R-:W-:Y:S01]  /*53c0*/  ISETP.GE.OR P5, PT, R2.reuse, R218, !P5 ;  /* 0x000000da0200720c */ /* 0x040fe20006fa6670 */
[----:B------:R3:W-:Y:S01]  /*53d0*/  I2F R16, R6 ;  /* 0x0000000600107306 */ /* 0x0007e20000201400 */
[----:B------:R-:W-:-:S02]  /*53e0*/  ISETP.GE.OR P3, PT, R2, R217, !P3 ;  /* 0x000000d90200720c */ /* 0x000fc40005f66670 */
[----:B------:R-:W-:-:S05]  /*53f0*/  ISETP.GE.OR P1, PT, R2, R216, !P1 ;  /* 0x000000d80200720c */ /* 0x000fca0004f26670 */
[----:B------:R-:W4:Y:S01]  /*5400*/  I2F R10, R5 ;  /* 0x00000005000a7306 */ /* 0x000f220000201400 */
[-C--:B-1----:R-:W-:Y:S02]  /*5410*/  FFMA.FTZ R8, R13, -R195.reuse, R68 ;  /* 0x800000c30d087223 */ /* 0x082fe40000010044 */
[----:B--2---:R-:W-:Y:S02]  /*5420*/  FFMA.FTZ R13, R7, -R195, R70 ;  /* 0x800000c3070d7223 */ /* 0x004fe40000010046 */
[----:B------:R-:W-:Y:S01]  /*5430*/  IMAD.IADD R7, R212, 0x1, -R2 ;  /* 0x00000001d4077824 */ /* 0x000fe200078e0a02 */
[----:B------:R-:W-:Y:S02]  /*5440*/  FSEL R66, R8, -INF , !P6 ;  /* 0xff80000008427808 */ /* 0x000fe40007000000 */
[----:B---3--:R-:W-:Y:S01]  /*5450*/  IADD3 R6, R28, 0x29, RZ ;  /* 0x000000291c067810 */ /* 0x008fe20007ffe0ff */
[----:B------:R-:W1:Y:S01]  /*5460*/  I2F R11, R11 ;  /* 0x0000000b000b7306 */ /* 0x000e620000201400 */
[----:B------:R-:W-:-:S02]  /*5470*/  IABS R7, R7 ;  /* 0x0000000700077213 */ /* 0x000fc40000000000 */
[C---:B------:R-:W-:Y:S01]  /*5480*/  ISETP.GE.AND P6, PT, R2.reuse, R207, PT ;  /* 0x000000cf0200720c */ /* 0x040fe20003fc6270 */
[----:B------:R-:W-:Y:S01]  /*5490*/  IMAD.IADD R4, R213, 0x1, -R6 ;  /* 0x00000001d5047824 */ /* 0x000fe200078e0a06 */
[----:B------:R-:W-:Y:S02]  /*54a0*/  FSEL R83, R13, -INF , !P4 ;  /* 0xff8000000d537808 */ /* 0x000fe40006000000 */
[----:B------:R-:W-:Y:S01]  /*54b0*/  ISETP.GE.OR P6, PT, R2, R215, !P6 ;  /* 0x000000d70200720c */ /* 0x000fe200077c6670 */
[-C--:B----4-:R-:W-:Y:S01]  /*54c0*/  FFMA.FTZ R9, R10, -R195.reuse, R88 ;  /* 0x800000c30a097223 */ /* 0x090fe20000010058 */
[----:B------:R-:W-:Y:S01]  /*54d0*/  IABS R5, R4 ;  /* 0x0000000400057213 */ /* 0x000fe20000000000 */
[----:B------:R-:W-:Y:S01]  /*54e0*/  IMAD.IADD R4, R214, 0x1, -R2 ;  /* 0x00000001d6047824 */ /* 0x000fe200078e0a02 */
[----:B------:R-:W-:Y:S01]  /*54f0*/  ISETP.GE.AND P4, PT, R0, R210, PT ;  /* 0x000000d20000720c */ /* 0x000fe20003f86270 */
[----:B------:R-:W-:Y:S01]  /*5500*/  FFMA.FTZ R10, R15, -R195, R69 ;  /* 0x800000c30f0a7223 */ /* 0x000fe20000010045 */
[----:B------:R2:W-:Y:S01]  /*5510*/  I2F R19, R5 ;  /* 0x0000000500137306 */ /* 0x0005e20000201400 */
[----:B------:R-:W-:-:S02]  /*5520*/  FSEL R110, R9, -INF , !P2 ;  /* 0xff800000096e7808 */ /* 0x000fc40005000000 */
[----:B------:R-:W-:Y:S01]  /*5530*/  IABS R4, R4 ;  /* 0x0000000400047213 */ /* 0x000fe20000000000 */
[-C--:B-1----:R-:W-:Y:S01]  /*5540*/  FFMA.FTZ R11, R11, -R195.reuse, R90 ;  /* 0x800000c30b0b7223 */ /* 0x082fe2000001005a */
[----:B------:R-:W-:Y:S01]  /*5550*/  FSEL R63, R10, -INF , !P5 ;  /* 0xff8000000a3f7808 */ /* 0x000fe20006800000 */
[----:B------:R-:W-:Y:S01]  /*5560*/  FFMA.FTZ R10, R16, -R195, R48 ;  /* 0x800000c3100a7223 */ /* 0x000fe20000010030 */
[C---:B------:R-:W-:Y:S01]  /*5570*/  ISETP.GE.AND P2, PT, R0.reuse, R209, PT ;  /* 0x000000d10000720c */ /* 0x040fe20003f46270 */
[----:B------:R1:W3:Y:S01]  /*5580*/  I2F R14, R4 ;  /* 0x00000004000e7306 */ /* 0x0002e20000201400 */
[----:B------:R-:W-:Y:S02]  /*5590*/  FSEL R96, R11, -INF , !P0 ;  /* 0xff8000000b607808 */ /* 0x000fe40004000000 */
[C---:B------:R-:W-:Y:S02]  /*55a0*/  ISETP.GE.AND P0, PT, R0.reuse, R208, PT ;  /* 0x000000d00000720c */ /* 0x040fe40003f06270 */
[----:B------:R-:W-:-:S02]  /*55b0*/  ISETP.GE.AND P5, PT, R0, R207, PT ;  /* 0x000000cf0000720c */ /* 0x000fc40003fa6270 */
[----:B------:R-:W-:Y:S02]  /*55c0*/  ISETP.GE.OR P4, PT, R0, R218, !P4 ;  /* 0x000000da0000720c */ /* 0x000fe40006786670 */
[----:B--2---:R-:W-:Y:S02]  /*55d0*/  IADD3 R5, R28, 0x30, RZ ;  /* 0x000000301c057810 */ /* 0x004fe40007ffe0ff */
[C---:B------:R-:W-:Y:S02]  /*55e0*/  ISETP.GE.OR P2, PT, R0.reuse, R217, !P2 ;  /* 0x000000d90000720c */ /* 0x040fe40005746670 */
[C---:B------:R-:W-:Y:S02]  /*55f0*/  ISETP.GE.OR P0, PT, R0.reuse, R216, !P0 ;  /* 0x000000d80000720c */ /* 0x040fe40004706670 */
[----:B------:R-:W-:Y:S01]  /*5600*/  ISETP.GE.OR P5, PT, R0, R215, !P5 ;  /* 0x000000d70000720c */ /* 0x000fe20006fa6670 */
[----:B-1----:R-:W-:Y:S01]  /*5610*/  IMAD.IADD R4, R211, 0x1, -R2 ;  /* 0x00000001d3047824 */ /* 0x002fe200078e0a02 */
[----:B------:R-:W-:Y:S01]  /*5620*/  FSEL R92, R10, -INF , !P4 ;  /* 0xff8000000a5c7808 */ /* 0x000fe20006000000 */
[----:B------:R-:W-:Y:S01]  /*5630*/  IMAD.MOV.U32 R2, RZ, RZ, R7 ;  /* 0x000000ffff027224 */ /* 0x000fe200078e0007 */
[----:B------:R-:W-:Y:S01]  /*5640*/  ISETP.GE.AND P4, PT, R6, R207, PT ;  /* 0x000000cf0600720c */ /* 0x000fe20003f86270 */
[----:B------:R-:W-:Y:S01]  /*5650*/  IMAD.IADD R7, R213, 0x1, -R5 ;  /* 0x00000001d5077824 */ /* 0x000fe200078e0a05 */
[----:B------:R-:W-:Y:S01]  /*5660*/  IABS R4, R4 ;  /* 0x0000000400047213 */ /* 0x000fe20000000000 */
[----:B------:R1:W2:Y:S01]  /*5670*/  I2F R12, R2 ;  /* 0x00000002000c7306 */ /* 0x0002a20000201400 */
[----:B---3--:R-:W-:Y:S01]  /*5680*/  FFMA.FTZ R14, R14, -R195, R71 ;  /* 0x800000c30e0e7223 */ /* 0x008fe20000010047 */
[----:B------:R-:W-:Y:S01]  /*5690*/  ISETP.GE.OR P4, PT, R6, R215, !P4 ;  /* 0x000000d70600720c */ /* 0x000fe20006786670 */
[----:B------:R-:W-:-:S02]  /*56a0*/  FFMA.FTZ R10, R19, -R195, R49 ;  /* 0x800000c3130a7223 */ /* 0x000fc40000010031 */
[----:B------:R-:W-:Y:S01]  /*56b0*/  IMAD.MOV.U32 R8, RZ, RZ, R4 ;  /* 0x000000ffff087224 */ /* 0x000fe200078e0004 */
[----:B------:R-:W-:Y:S01]  /*56c0*/  FSEL R79, R14, -INF , !P3 ;  /* 0xff8000000e4f7808 */ /* 0x000fe20005800000 */
[--C-:B------:R-:W-:Y:S01]  /*56d0*/  IMAD.IADD R4, R212, 0x1, -R0.reuse ;  /* 0x00000001d4047824 */ /* 0x100fe200078e0a00 */
[C---:B------:R-:W-:Y:S01]  /*56e0*/  ISETP.GE.AND P3, PT, R6.reuse, R210, PT ;  /* 0x000000d20600720c */ /* 0x040fe20003f66270 */
[----:B------:R3:W4:Y:S03]  /*56f0*/  I2F R15, R8 ;  /* 0x00000008000f7306 */ /* 0x0007260000201400 */
[----:B------:R-:W-:Y:S02]  /*5700*/  IABS R4, R4 ;  /* 0x0000000400047213 */ /* 0x000fe40000000000 */
[----:B------:R-:W-:Y:S01]  /*5710*/  ISETP.GE.OR P3, PT, R6, R218, !P3 ;  /* 0x000000da0600720c */ /* 0x000fe20005f66670 */
[----:B-1----:R-:W-:-:S02]  /*5720*/  IMAD.IADD R2, R214, 0x1, -R0 ;  /* 0x00000001d6027824 */ /* 0x002fc400078e0a00 */
[----:B--2---:R-:W-:Y:S01]  /*5730*/  FFMA.FTZ R13, R12, -R195, R89 ;  /* 0x800000c30c0d7223 */ /* 0x004fe20000010059 */
[----:B------:R-:W-:Y:S02]  /*5740*/  FSEL R89, R10, -INF , !P3 ;  /* 0xff8000000a597808 */ /* 0x000fe40005800000 */
[----:B------:R-:W-:Y:S02]  /*5750*/  IABS R2, R2 ;  /* 0x0000000200027213 */ /* 0x000fe40000000000 */
[----:B------:R-:W-:Y:S02]  /*5760*/  FSEL R95, R13, -INF , !P1 ;  /* 0xff8000000d5f7808 */ /* 0x000fe40004800000 */
[----:B---3--:R-:W-:Y:S01]  /*5770*/  IABS R8, R7 ;  /* 0x0000000700087213 */ /* 0x008fe20000000000 */
[----:B----4-:R-:W-:Y:S01]  /*5780*/  FFMA.FTZ R11, R15, -R195, R91 ;  /* 0x800000c30f0b7223 */ /* 0x010fe2000001005b */
[----:B------:R1:W2:Y:S01]  /*5790*/  I2F R7, R2 ;  /* 0x0000000200077306 */ /* 0x0002a20000201400 */
[----:B------:R-:W-:-:S02]  /*57a0*/  ISETP.GE.AND P1, PT, R6, R209, PT ;  /* 0x000000d10600720c */ /* 0x000fc40003f26270 */
[----:B------:R-:W-:Y:S02]  /*57b0*/  ISETP.GE.AND P3, PT, R5, R207, PT ;  /* 0x000000cf0500720c */ /* 0x000fe40003f66270 */
[----:B------:R-:W-:Y:S02]  /*57c0*/  FSEL R93, R11, -INF , !P6 ;  /* 0xff8000000b5d7808 */ /* 0x000fe40007000000 */
[C---:B------:R-:W-:Y:S02]  /*57d0*/  ISETP.GE.AND P6, PT, R6.reuse, R208, PT ;  /* 0x000000d00600720c */ /* 0x040fe40003fc6270 */
[C---:B------:R-:W-:Y:S02]  /*57e0*/  ISETP.GE.OR P1, PT, R6.reuse, R217, !P1 ;  /* 0x000000d90600720c */ /* 0x040fe40004f26670 */
[----:B------:R-:W-:Y:S02]  /*57f0*/  ISETP.GE.OR P6, PT, R6, R216, !P6 ;  /* 0x000000d80600720c */ /* 0x000fe400077c6670 */
[----:B------:R-:W-:Y:S01]  /*5800*/  ISETP.GE.OR P3, PT, R5, R215, !P3 ;  /* 0x000000d70500720c */ /* 0x000fe20005f66670 */
[----:B-1----:R-:W-:-:S02]  /*5810*/  IMAD.MOV.U32 R2, RZ, RZ, R4 ;  /* 0x000000ffff027224 */ /* 0x002fc400078e0004 */
[----:B--2---:R-:W-:Y:S02]  /*5820*/  FFMA.FTZ R16, R7, -R195, R50 ;  /* 0x800000c307107223 */ /* 0x004fe40000010032 */
[----:B------:R1:W2:Y:S01]  /*5830*/  I2F R4, R2 ;  /* 0x0000000200047306 */ /* 0x0002a20000201400 */
[----:B------:R-:W-:Y:S02]  /*5840*/  IMAD.IADD R7, R212, 0x1, -R6 ;  /* 0x00000001d4077824 */ /* 0x000fe400078e0a06 */
[----:B------:R-:W-:Y:S02]  /*5850*/  FSEL R91, R16, -INF , !P2 ;  /* 0xff800000105b7808 */ /* 0x000fe40005000000 */
[C---:B------:R-:W-:Y:S02]  /*5860*/  ISETP.GE.AND P2, PT, R5.reuse, R210, PT ;  /* 0x000000d20500720c */ /* 0x040fe40003f46270 */
[----:B------:R-:W-:Y:S02]  /*5870*/  IABS R7, R7 ;  /* 0x0000000700077213 */ /* 0x000fe40000000000 */
[----:B------:R-:W-:-:S03]  /*5880*/  ISETP.GE.OR P2, PT, R5, R218, !P2 ;  /* 0x000000da0500720c */ /* 0x000fc60005746670 */
[----:B------:R-:W-:Y:S02]  /*5890*/  IMAD.MOV.U32 R9, RZ, RZ, R7 ;  /* 0x000000ffff097224 */ /* 0x000fe400078e0007 */
[----:B-1----:R-:W-:Y:S02]  /*58a0*/  IMAD.IADD R2, R211, 0x1, -R0 ;  /* 0x00000001d3027824 */ /* 0x002fe400078e0a00 */
[----:B------:R-:W-:Y:S02]  /*58b0*/  IMAD.MOV.U32 R0, RZ, RZ, R8 ;  /* 0x000000ffff007224 */ /* 0x000fe400078e0008 */
[----:B------:R-:W1:Y:S01]  /*58c0*/  I2F R9, R9 ;  /* 0x0000000900097306 */ /* 0x000e620000201400 */
[----:B--2---:R-:W-:Y:S01]  /*58d0*/  FFMA.FTZ R17, R4, -R195, R52 ;  /* 0x800000c304117223 */ /* 0x004fe20000010034 */
[----:B------:R-:W-:Y:S02]  /*58e0*/  IADD3 R4, R28, 0x31, RZ ;  /* 0x000000311c047810 */ /* 0x000fe40007ffe0ff */
[----:B------:R-:W-:-:S02]  /*58f0*/  IABS R2, R2 ;  /* 0x0000000200027213 */ /* 0x000fc40000000000 */
[----:B------:R-:W-:Y:S01]  /*5900*/  FSEL R94, R17, -INF , !P0 ;  /* 0xff800000115e7808 */ /* 0x000fe20004000000 */
[----:B------:R-:W-:Y:S01]  /*5910*/  IMAD.IADD R8, R213, 0x1, -R4 ;  /* 0x00000001d5087824 */ /* 0x000fe200078e0a04 */
[----:B------:R2:W3:Y:S01]  /*5920*/  I2F R18, R0 ;  /* 0x0000000000127306 */ /* 0x0004e20000201400 */
[----:B------:R-:W-:-:S03]  /*5930*/  ISETP.GE.AND P0, PT, R5, R209, PT ;  /* 0x000000d10500720c */ /* 0x000fc60003f06270 */
[----:B------:R-:W-:Y:S02]  /*5940*/  IABS R8, R8 ;  /* 0x0000000800087213 */ /* 0x000fe40000000000 */
[----:B------:R-:W-:Y:S02]  /*5950*/  ISETP.GE.OR P0, PT, R5, R217, !P0 ;  /* 0x000000d90500720c */ /* 0x000fe40004706670 */
[----:B------:R4:W4:Y:S01]  /*5960*/  I2F R15, R2 ;  /* 0x00000002000f7306 */ /* 0x0009220000201400 */
[----:B------:R-:W-:Y:S02]  /*5970*/  IMAD.MOV.U32 R7, RZ, RZ, R8 ;  /* 0x000000ffff077224 */ /* 0x000fe400078e0008 */
[----:B------:R-:W-:Y:S02]  /*5980*/  IMAD.IADD R8, R214, 0x1, -R5 ;  /* 0x00000001d6087824 */ /* 0x000fe400078e0a05 */
[-C--:B-1----:R-:W-:Y:S02]  /*5990*/  FFMA.FTZ R14, R9, -R195.reuse, R53 ;  /* 0x800000c3090e7223 */ /* 0x082fe40000010035 */
[----:B------:R-:W-:Y:S01]  /*59a0*/  IMAD.IADD R9, R212, 0x1, -R5 ;  /* 0x00000001d4097824 */ /* 0x000fe200078e0a05 */
[----:B------:R1:W-:Y:S01]  /*59b0*/  I2F R20, R7 ;  /* 0x0000000700147306 */ /* 0x0003e20000201400 */
[----:B--2---:R-:W-:Y:S01]  /*59c0*/  IMAD.IADD R0, R214, 0x1, -R6 ;  /* 0x00000001d6007824 */ /* 0x004fe200078e0a06 */
[----:B------:R-:W-:Y:S01]  /*59d0*/  FSEL R90, R14, -INF , !P6 ;  /* 0xff8000000e5a7808 */ /* 0x000fe20007000000 */
[----:B---3--:R-:W-:Y:S01]  /*59e0*/  FFMA.FTZ R10, R18, -R195, R32 ;  /* 0x800000c3120a7223 */ /* 0x008fe20000010020 */
[----:B------:R-:W-:-:S02]  /*59f0*/  ISETP.GE.AND P6, PT, R4, R209, PT ;  /* 0x000000d10400720c */ /* 0x000fc40003fc6270 */
[----:B------:R-:W-:Y:S02]  /*5a00*/  IABS R0, R0 ;  /* 0x0000000000007213 */ /* 0x000fe40000000000 */
[----:B----4-:R-:W-:Y:S01]  /*5a10*/  IADD3 R2, R28, 0x38, RZ ;  /* 0x000000381c027810 */ /* 0x010fe20007ffe0ff */
[----:B------:R-:W-:Y:S01]  /*5a20*/  FFMA.FTZ R11, R15, -R195, R54 ;  /* 0x800000c30f0b7223 */ /* 0x000fe20000010036 */
[----:B------:R2:W3:Y:S01]  /*5a30*/  I2F R12, R0 ;  /* 0x00000000000c7306 */ /* 0x0004e20000201400 */
[----:B------:R-:W-:Y:S02]  /*5a40*/  FSEL R86, R10, -INF , !P2 ;  /* 0xff8000000a567808 */ /* 0x000fe40005000000 */
[----:B------:R-:W-:Y:S02]  /*5a50*/  ISETP.GE.AND P2, PT, R4, R207, PT ;  /* 0x000000cf0400720c */ /* 0x000fe40003f46270 */
[----:B------:R-:W-:Y:S01]  /*5a60*/  FSEL R88, R11, -INF , !P5 ;  /* 0xff8000000b587808 */ /* 0x000fe20006800000 */
[----:B-1----:R-:W-:Y:S01]  /*5a70*/  IMAD.IADD R7, R211, 0x1, -R6 ;  /* 0x00000001d3077824 */ /* 0x002fe200078e0a06 */
[----:B------:R-:W-:-:S02]  /*5a80*/  ISETP.GE.AND P5, PT, R5, R208, PT ;  /* 0x000000d00500720c */ /* 0x000fc40003fa6270 */
[C---:B------:R-:W-:Y:S02]  /*5a90*/  ISETP.GE.OR P6, PT, R4.reuse, R217, !P6 ;  /* 0x000000d90400720c */ /* 0x040fe400077c6670 */
[----:B------:R-:W-:Y:S02]  /*5aa0*/  IABS R7, R7 ;  /* 0x0000000700077213 */ /* 0x000fe40000000000 */
[----:B------:R-:W-:Y:S02]  /*5ab0*/  ISETP.GE.OR P5, PT, R5, R216, !P5 ;  /* 0x000000d80500720c */ /* 0x000fe40006fa6670 */
[----:B------:R-:W-:Y:S01]  /*5ac0*/  ISETP.GE.OR P2, PT, R4, R215, !P2 ;  /* 0x000000d70400720c */ /* 0x000fe20005746670 */
[----:B--2---:R-:W-:Y:S02]  /*5ad0*/  IMAD.IADD R0, R213, 0x1, -R2 ;  /* 0x00000001d5007824 */ /* 0x004fe400078e0a02 */
[----:B---3--:R-:W-:Y:S02]  /*5ae0*/  FFMA.FTZ R13, R12, -R195, R51 ;  /* 0x800000c30c0d7223 */ /* 0x008fe40000010033 */
[----:B------:R-:W1:Y:S01]  /*5af0*/  I2F R12, R7 ;  /* 0x00000007000c7306 */ /* 0x000e620000201400 */
[----:B------:R-:W-:-:S02]  /*5b00*/  IABS R0, R0 ;  /* 0x0000000000007213 */ /* 0x000fc40000000000 */
[----:B------:R-:W-:Y:S02]  /*5b10*/  FSEL R87, R13, -INF , !P1 ;  /* 0xff8000000d577808 */ /* 0x000fe40004800000 */
[----:B------:R-:W-:Y:S01]  /*5b20*/  ISETP.GE.AND P1, PT, R4, R210, PT ;  /* 0x000000d20400720c */ /* 0x000fe20003f26270 */
[----:B------:R-:W-:Y:S01]  /*5b30*/  IMAD.MOV.U32 R6, RZ, RZ, R0 ;  /* 0x000000ffff067224 */ /* 0x000fe200078e0000 */
[----:B------:R-:W-:Y:S02]  /*5b40*/  IADD3 R0, R28, 0x39, RZ ;  /* 0x000000391c007810 */ /* 0x000fe40007ffe0ff */
[----:B------:R-:W-:Y:S01]  /*5b50*/  ISETP.GE.OR P1, PT, R4, R218, !P1 ;  /* 0x000000da0400720c */ /* 0x000fe20004f26670 */
[----:B------:R2:W-:Y:S02]  /*5b60*/  I2F R24, R6 ;  /* 0x0000000600187306 */ /* 0x0005e40000201400 */
[--C-:B------:R-:W-:Y:S02]  /*5b70*/  IMAD.IADD R10, R214, 0x1, -R0.reuse ;  /* 0x00000001d60a7824 */ /* 0x100fe400078e0a00 */
[----:B--2---:R-:W-:-:S05]  /*5b80*/  IMAD.IADD R6, R213, 0x1, -R0 ;  /* 0x00000001d5067824 */ /* 0x004fca00078e0a00 */
[----:B------:R-:W-:-:S05]  /*5b90*/  IABS R6, R6 ;  /* 0x0000000600067213 */ /* 0x000fca0000000000 */
[----:B------:R-:W-:Y:S01]  /*5ba0*/  IMAD.MOV.U32 R7, RZ, RZ, R6 ;  /* 0x000000ffff077224 */ /* 0x000fe200078e0006 */
[----:B------:R-:W-:Y:S02]  /*5bb0*/  IABS R6, R8 ;  /* 0x0000000800067213 */ /* 0x000fe40000000000 */
[----:B------:R-:W-:Y:S01]  /*5bc0*/  IABS R8, R9 ;  /* 0x0000000900087213 */ /* 0x000fe20000000000 */
[----:B------:R2:W-:Y:S08]  /*5bd0*/  I2F R21, R7 ;  /* 0x0000000700157306 */ /* 0x0005f00000201400 */
[----:B------:R3:W-:Y:S01]  /*5be0*/  I2F R11, R6 ;  /* 0x00000006000b7306 */ /* 0x0007e20000201400 */
[----:B--2---:R-:W-:-:S02]  /*5bf0*/  IMAD.IADD R7, R211, 0x1, -R4 ;  /* 0x00000001d3077824 */ /* 0x004fc400078e0a04 */
[----:B---3--:R-:W-:Y:S02]  /*5c00*/  IMAD.IADD R6, R211, 0x1, -R5 ;  /* 0x00000001d3067824 */ /* 0x008fe400078e0a05 */
[----:B------:R-:W-:Y:S02]  /*5c10*/  IMAD.MOV.U32 R5, RZ, RZ, R8 ;  /* 0x000000ffff057224 */ /* 0x000fe400078e0008 */
[----:B-1----:R-:W-:Y:S01]  /*5c20*/  FFMA.FTZ R8, R12, -R195, R55 ;  /* 0x800000c30c087223 */ /* 0x002fe20000010037 */
[----:B------:R-:W-:Y:S01]  /*5c30*/  IABS R12, R6 ;  /* 0x00000006000c7213 */ /* 0x000fe20000000000 */
[----:B------:R1:W2:Y:S01]  /*5c40*/  I2F R9, R5 ;  /* 0x0000000500097306 */ /* 0x0002a20000201400 */
[----:B------:R-:W-:Y:S02]  /*5c50*/  IMAD.IADD R6, R212, 0x1, -R4 ;  /* 0x00000001d4067824 */ /* 0x000fe400078e0a04 */
[----:B------:R-:W-:Y:S02]  /*5c60*/  FSEL R85, R8, -INF , !P4 ;  /* 0xff80000008557808 */ /* 0x000fe40006000000 */
[----:B------:R-:W-:-:S02]  /*5c70*/  ISETP.GE.AND P4, PT, R4, R208, PT ;  /* 0x000000d00400720c */ /* 0x000fc40003f86270 */
[----:B------:R-:W-:Y:S01]  /*5c80*/  IABS R6, R6 ;  /* 0x0000000600067213 */ /* 0x000fe20000000000 */
[----:B------:R-:W3:Y:S01]  /*5c90*/  I2F R12, R12 ;  /* 0x0000000c000c7306 */ /* 0x000ee20000201400 */
[----:B------:R-:W-:Y:S01]  /*5ca0*/  ISETP.GE.OR P4, PT, R4, R216, !P4 ;  /* 0x000000d80400720c */ /* 0x000fe20006786670 */
[C---:B-1----:R-:W-:Y:S02]  /*5cb0*/  IMAD.IADD R5, R214.reuse, 0x1, -R4 ;  /* 0x00000001d6057824 */ /* 0x042fe400078e0a04 */
[----:B--2---:R-:W-:Y:S02]  /*5cc0*/  FFMA.FTZ R9, R9, -R195, R44 ;  /* 0x800000c309097223 */ /* 0x004fe4000001002c */
[----:B------:R-:W-:Y:S01]  /*5cd0*/  IMAD.IADD R4, R214, 0x1, -R2 ;  /* 0x00000001d6047824 */ /* 0x000fe200078e0a02 */
[----:B------:R-:W-:Y:S02]  /*5ce0*/  IABS R5, R5 ;  /* 0x0000000500057213 */ /* 0x000fe40000000000 */
[----:B------:R-:W-:Y:S01]  /*5cf0*/  FSEL R84, R9, -INF , !P5 ;  /* 0xff80000009547808 */ /* 0x000fe20006800000 */
[----:B---3--:R-:W-:Y:S01]  /*5d00*/  FFMA.FTZ R8, R12, -R195, R46 ;  /* 0x800000c30c087223 */ /* 0x008fe2000001002e */
[----:B------:R1:W-:Y:S01]  /*5d10*/  I2F R19, R5 ;  /* 0x0000000500137306 */ /* 0x0003e20000201400 */
[----:B------:R-:W-:Y:S01]  /*5d20*/  IABS R4, R4 ;  /* 0x0000000400047213 */ /* 0x000fe20000000000 */
[----:B------:R-:W-:Y:S01]  /*5d30*/  HMMA.16816.F32 R12, R40, R22, R144 ;  /* 0x00000016280c723c */ /* 0x000fe20000001890 */
[----:B------:R-:W-:-:S02]  /*5d40*/  ISETP.GE.AND P5, PT, R2, R209, PT ;  /* 0x000000d10200720c */ /* 0x000fc40003fa6270 */
[----:B------:R-:W-:Y:S02]  /*5d50*/  FSEL R80, R8, -INF , !P3 ;  /* 0xff80000008507808 */ /* 0x000fe40005800000 */
[C---:B------:R-:W-:Y:S01]  /*5d60*/  ISETP.GE.AND P3, PT, R2.reuse, R208, PT ;  /* 0x000000d00200720c */ /* 0x040fe20003f66270 */
[----:B------:R-:W-:Y:S01]  /*5d70*/  I2F R18, R4 ;  /* 0x0000000400127306 */ /* 0x000fe20000201400 */
[C---:B------:R-:W-:Y:S02]  /*5d80*/  ISETP.GE.OR P5, PT, R2.reuse, R217, !P5 ;  /* 0x000000d90200720c */ /* 0x040fe40006fa6670 */
[----:B------:R-:W-:Y:S01]  /*5d90*/  ISETP.GE.OR P3, PT, R2, R216, !P3 ;  /* 0x000000d80200720c */ /* 0x000fe20005f66670 */
[----:B-1----:R-:W-:Y:S01]  /*5da0*/  IMAD.MOV.U32 R5, RZ, RZ, R6 ;  /* 0x000000ffff057224 */ /* 0x002fe200078e0006 */
[----:B------:R-:W-:Y:S01]  /*5db0*/  IABS R6, R7 ;  /* 0x0000000700067213 */ /* 0x000fe20000000000 */
[-C--:B------:R-:W-:Y:S02]  /*5dc0*/  FFMA.FTZ R7, R11, -R195.reuse, R34 ;  /* 0x800000c30b077223 */ /* 0x080fe40000010022 */
[----:B------:R1:W2:Y:S01]  /*5dd0*/  I2F R17, R5 ;  /* 0x0000000500117306 */ /* 0x0002a20000201400 */
[----:B------:R-:W-:-:S02]  /*5de0*/  FFMA.FTZ R11, R20, -R195, R33 ;  /* 0x800000c3140b7223 */ /* 0x000fc40000010021 */
[----:B------:R-:W-:Y:S02]  /*5df0*/  FSEL R82, R7, -INF , !P0 ;  /* 0xff80000007527808 */ /* 0x000fe40004000000 */
[C---:B------:R-:W-:Y:S02]  /*5e00*/  ISETP.GE.AND P0, PT, R2.reuse, R210, PT ;  /* 0x000000d20200720c */ /* 0x040fe40003f06270 */
[----:B------:R-:W-:Y:S02]  /*5e10*/  FSEL R81, R11, -INF , !P1 ;  /* 0xff8000000b517808 */ /* 0x000fe40004800000 */
[C---:B------:R-:W-:Y:S02]  /*5e20*/  ISETP.GE.AND P1, PT, R2.reuse, R207, PT ;  /* 0x000000cf0200720c */ /* 0x040fe40003f26270 */
[C---:B------:R-:W-:Y:S02]  /*5e30*/  ISETP.GE.OR P0, PT, R2.reuse, R218, !P0 ;  /* 0x000000da0200720c */ /* 0x040fe40004706670 */
[----:B------:R-:W-:Y:S01]  /*5e40*/  ISETP.GE.OR P1, PT, R2, R215, !P1 ;  /* 0x000000d70200720c */ /* 0x000fe20004f26670 */
[----:B-1----:R-:W-:-:S02]  /*5e50*/  IMAD.MOV.U32 R5, RZ, RZ, R6 ;  /* 0x000000ffff057224 */ /* 0x002fc400078e0006 */
[----:B------:R-:W-:Y:S02]  /*5e60*/  IMAD.IADD R6, R211, 0x1, -R2 ;  /* 0x00000001d3067824 */ /* 0x000fe400078e0a02 */
[----:B------:R1:W3:Y:S01]  /*5e70*/  I2F R20, R5 ;  /* 0x0000000500147306 */ /* 0x0002e20000201400 */
[-C--:B--2---:R-:W-:Y:S02]  /*5e80*/  FFMA.FTZ R8, R17, -R195.reuse, R45 ;  /* 0x800000c311087223 */ /* 0x084fe4000001002d */
[----:B------:R-:W-:Y:S01]  /*5e90*/  IABS R4, R6 ;  /* 0x0000000600047213 */ /* 0x000fe20000000000 */
[-C--:B------:R-:W-:Y:S02]  /*5ea0*/  FFMA.FTZ R6, R19, -R195.reuse, R35 ;  /* 0x800000c313067223 */ /* 0x080fe40000010023 */
[----:B------:R-:W-:Y:S01]  /*5eb0*/  FSEL R62, R8, -INF , !P4 ;  /* 0xff800000083e7808 */ /* 0x000fe20006000000 */
[-C--:B------:R-:W-:Y:S01]  /*5ec0*/  FFMA.FTZ R8, R18, -R195.reuse, R38 ;  /* 0x800000c312087223 */ /* 0x080fe20000010026 */
[----:B------:R2:W-:Y:S01]  /*5ed0*/  I2F R9, R4 ;  /* 0x0000000400097306 */ /* 0x0005e20000201400 */
[----:B------:R-:W-:Y:S01]  /*5ee0*/  FSEL R60, R6, -INF , !P6 ;  /* 0xff800000063c7808 */ /* 0x000fe20007000000 */
[----:B------:R-:W-:Y:S01]  /*5ef0*/  FFMA.FTZ R6, R24, -R195, R36 ;  /* 0x800000c318067223 */ /* 0x000fe20000010024 */
[----:B------:R-:W-:-:S02]  /*5f00*/  ISETP.GE.AND P6, PT, R0, R210, PT ;  /* 0x000000d20000720c */ /* 0x000fc40003fc6270 */
[----:B------:R-:W-:Y:S02]  /*5f10*/  FSEL R53, R8, -INF , !P5 ;  /* 0xff80000008357808 */ /* 0x000fe40006800000 */
[----:B------:R-:W-:Y:S01]  /*5f20*/  ISETP.GT.AND P5, PT, R107, R177, PT ;  /* 0x000000b16b00720c */ /* 0x000fe20003fa4270 */
[----:B-1----:R-:W-:Y:S01]  /*5f30*/  IMAD.IADD R5, R212, 0x1, -R2 ;  /* 0x00000001d4057824 */ /* 0x002fe200078e0a02 */
[----:B------:R-:W-:Y:S01]  /*5f40*/  IABS R2, R10 ;  /* 0x0000000a00027213 */ /* 0x000fe20000000000 */
[----:B---3--:R-:W-:Y:S01]  /*5f50*/  FFMA.FTZ R7, R20, -R195, R47 ;  /* 0x800000c314077223 */ /* 0x008fe2000001002f */
[----:B------:R-:W-:Y:S02]  /*5f60*/  FSEL R59, R6, -INF , !P0 ;  /* 0xff800000063b7808 */ /* 0x000fe40004000000 */
[----:B------:R-:W-:Y:S02]  /*5f70*/  IABS R5, R5 ;  /* 0x0000000500057213 */ /* 0x000fe40000000000 */
[----:B------:R-:W-:Y:S01]  /*5f80*/  FSEL R56, R7, -INF , !P2 ;  /* 0xff80000007387808 */ /* 0x000fe20005000000 */
[----:B--2---:R-:W-:Y:S01]  /*5f90*/  IMAD.MOV.U32 R4, RZ, RZ, R2 ;  /* 0x000000ffff047224 */ /* 0x004fe200078e0002 */
[----:B------:R1:W2:Y:S01]  /*5fa0*/  I2F R16, R5 ;  /* 0x0000000500107306 */ /* 0x0002a20000201400 */
[----:B------:R-:W-:-:S02]  /*5fb0*/  ISETP.GE.AND P4, PT, R0, R209, PT ;  /* 0x000000d10000720c */ /* 0x000fc40003f86270 */
[C---:B------:R-:W-:Y:S02]  /*5fc0*/  ISETP.GE.AND P2, PT, R0.reuse, R208, PT ;  /* 0x000000d00000720c */ /* 0x040fe40003f46270 */
[C---:B------:R-:W-:Y:S02]  /*5fd0*/  ISETP.GE.AND P0, PT, R0.reuse, R207, PT ;  /* 0x000000cf0000720c */ /* 0x040fe40003f06270 */
[C---:B------:R-:W-:Y:S01]  /*5fe0*/  ISETP.GE.OR P6, PT, R0.reuse, R218, !P6 ;  /* 0x000000da0000720c */ /* 0x040fe200077c6670 */
[----:B------:R-:W3:Y:S01]  /*5ff0*/  I2F R10, R4 ;  /* 0x00000004000a7306 */ /* 0x000ee20000201400 */
[C---:B------:R-:W-:Y:S02]  /*6000*/  ISETP.GE.OR P4, PT, R0.reuse, R217, !P4 ;  /* 0x000000d90000720c */ /* 0x040fe40006786670 */
[C---:B------:R-:W-:Y:S02]  /*6010*/  ISETP.GE.OR P2, PT, R0.reuse, R216, !P2 ;  /* 0x000000d80000720c */ /* 0x040fe40005746670 */
[----:B------:R-:W-:Y:S01]  /*6020*/  ISETP.GE.OR P0, PT, R0, R215, !P0 ;  /* 0x000000d70000720c */ /* 0x000fe20004706670 */
[----:B-1----:R-:W-:-:S02]  /*6030*/  IMAD.IADD R5, R212, 0x1, -R0 ;  /* 0x00000001d4057824 */ /* 0x002fc400078e0a00 */
[----:B--2---:R-:W-:-:S03]  /*6040*/  FFMA.FTZ R6, R16, -R195, R12 ;  /* 0x800000c310067223 */ /* 0x004fc6000001000c */
[----:B------:R-:W-:Y:S01]  /*6050*/  IABS R2, R5 ;  /* 0x0000000500027213 */ /* 0x000fe20000000000 */
[----:B------:R-:W-:Y:S01]  /*6060*/  IMAD.IADD R5, R211, 0x1, -R0 ;  /* 0x00000001d3057824 */ /* 0x000fe200078e0a00 */
[----:B------:R-:W-:Y:S01]  /*6070*/  FSEL R58, R6, -INF , !P3 ;  /* 0xff800000063a7808 */ /* 0x000fe20005800000 */
[----:B---3--:R-:W-:Y:S02]  /*6080*/  FFMA.FTZ R7, R10, -R195, R39 ;  /* 0x800000c30a077223 */ /* 0x008fe40000010027 */
[----:B------:R-:W-:Y:S01]  /*6090*/  IMAD.MOV.U32 R4, RZ, RZ, R2 ;  /* 0x000000ffff047224 */ /* 0x000fe200078e0002 */
[----:B------:R-:W-:Y:S01]  /*60a0*/  IABS R2, R5 ;  /* 0x0000000500027213 */ /* 0x000fe20000000000 */
[----:B------:R-:W-:Y:S01]  /*60b0*/  IMAD.IADD R0, R153, 0x1, R128 ;  /* 0x0000000199007824 */ /* 0x000fe200078e0280 */
[----:B------:R-:W-:Y:S01]  /*60c0*/  FSEL R51, R7, -INF , !P4 ;  /* 0xff80000007337808 */ /* 0x000fe20006000000 */
[----:B------:R1:W2:Y:S08]  /*60d0*/  I2F R5, R4 ;  /* 0x0000000400057306 */ /* 0x0002b00000201400 */
[----:B------:R-:W3:Y:S01]  /*60e0*/  I2F R2, R2 ;  /* 0x0000000200027306 */ /* 0x000ee20000201400 */
[----:B-1----:R-:W-:-:S02]  /*60f0*/  FFMA.FTZ R4, R9, -R195, R14 ;  /* 0x800000c309047223 */ /* 0x002fc4000001000e */
        /* <DEDUP_REMOVED lines=10> */
[----:B------:R-:W-:Y:S02]  /*61a0*/  ISETP.GE.AND P4, PT, R176, R200, PT ;  /* 0x000000c8b000720c */ /* 0x000fe40003f86270 */
        /* <DEDUP_REMOVED lines=54> */
.L_x_937:
[----:B------:R-:W-:Y:S05]  /*6510*/  BSYNC B0 ;  /* 0x0000000000007941 */ /* 0x000fea0003800000 */
.L_x_936:
[----:B------:R-:W0:Y:S02]  /*6520*/  LDGDEPBAR ;  /* 0x00000000000079af */ /* 0x000e240000000000 */
.L_x_935:
[----:B------:R-:W-:Y:S05]  /*6530*/  BSYNC B1 ;  /* 0x0000000000017941 */ /* 0x000fea0003800000 */
.L_x_934:
[----:B------:R-:W3:Y:S01]  /*6540*/  LD.E R2, [R108.64+0xdc] ;  /* 0x0000dc046c027980 */ /* 0x000ee2000c101900 */
[----:B--2---:R-:W-:Y:S01]  /*6550*/  FMNMX.FTZ R4, R72, R73, !PT ;  /* 0x0000004948047209 */ /* 0x004fe20007810000 */
[----:B-1----:R-:W-:Y:S01]  /*6560*/  IMAD R9, R166, R158, R167 ;  /* 0x0000009ea6097224 */ /* 0x002fe200078e02a7 */
[----:B------:R-:W-:Y:S01]  /*6570*/  LOP3.LUT R5, R154, 0x7ffffffc, RZ, 0xc0, !PT ;  /* 0x7ffffffc9a057812 */ /* 0x000fe200078ec0ff */
[----:B------:R-:W-:Y:S01]  /*6580*/  IMAD.SHL.U32 R7, R163, 0x40, RZ ;  /* 0x00000040a3077824 */ /* 0x000fe200078e00ff */
[----:B------:R-:W-:Y:S01]  /*6590*/  FMNMX.FTZ R4, R98, R4, !PT ;  /* 0x0000000462047209 */ /* 0x000fe20007810000 */
[----:B------:R-:W-:Y:S01]  /*65a0*/  IMAD R201, R201, R9, R160 ;  /* 0x00000009c9c97224 */ /* 0x000fe200078e02a0 */
[----:B------:R-:W-:Y:S01]  /*65b0*/  LOP3.LUT R188, R164, R159, RZ, 0x3c, !PT ;  /* 0x0000009fa4bc7212 */ /* 0x000fe200078e3cff */
[----:B------:R-:W-:Y:S01]  /*65c0*/  IMAD.IADD R8, R152, 0x1, -R5 ;  /* 0x0000000198087824 */ /* 0x000fe200078e0a05 */
[----:B------:R-:W-:Y:S01]  /*65d0*/  FMNMX.FTZ R4, R99, R4, !PT ;  /* 0x0000000463047209 */ /* 0x000fe20007810000 */
[----:B------:R-:W-:Y:S01]  /*65e0*/  IMAD R201, R186, R201, R7 ;  /* 0x000000c9bac97224 */ /* 0x000fe200078e0207 */
[----:B------:R-:W-:Y:S01]  /*65f0*/  FMNMX.FTZ R5, R64, R26, !PT ;  /* 0x0000001a40057209 */ /* 0x000fe20007810000 */
[----:B------:R-:W-:Y:S01]  /*6600*/  IMAD.SHL.U32 R8, R8, 0x2, RZ ;  /* 0x0000000208087824 */ /* 0x000fe200078e00ff */
[----:B------:R-:W-:Y:S01]  /*6610*/  FMNMX.FTZ R4, R111, R4, !PT ;  /* 0x000000046f047209 */ /* 0x000fe20007810000 */
[----:B------:R-:W-:Y:S01]  /*6620*/  IMAD.WIDE.U32 R224, R161, -0x326172a9, RZ ;  /* 0xcd9e8d57a1e07825 */ /* 0x000fe200078e00ff */
[----:B------:R-:W-:Y:S01]  /*6630*/  IADD3 R153, R165, -0x4498517b, RZ ;  /* 0xbb67ae85a5997810 */ /* 0x000fe20007ffe0ff */
[----:B------:R-:W-:Y:S01]  /*6640*/  STL [R1+0x1b0], R188 ;  /* 0x0001b0bc01007387 */ /* 0x000fe20000100800 */
[----:B------:R-:W-:Y:S01]  /*6650*/  FMNMX.FTZ R4, R112, R4, !PT ;  /* 0x0000000470047209 */ /* 0x000fe20007810000 */
[----:B------:R-:W-:Y:S01]  /*6660*/  IMAD.WIDE.U32 R226, R162, -0x2daee0ad, RZ ;  /* 0xd2511f53a2e27825 */ /* 0x000fe200078e00ff */
[----:B------:R-:W-:-:S02]  /*6670*/  IADD3 R221, R164, -0x61c88647, RZ ;  /* 0x9e3779b9a4dd7810 */ /* 0x000fc40007ffe0ff */
[----:B------:R-:W-:Y:S02]  /*6680*/  FMNMX.FTZ R4, R118, R4, !PT ;  /* 0x0000000476047209 */ /* 0x000fe40007810000 */
[----:B------:R-:W-:Y:S01]  /*6690*/  IADD3 R220, R164, 0x3c6ef372, RZ ;  /* 0x3c6ef372a4dc7810 */ /* 0x000fe20007ffe0ff */
[----:B------:R-:W-:Y:S01]  /*66a0*/  STL [R1+0xcc], R221 ;  /* 0x0000ccdd01007387 */ /* 0x000fe20000100800 */
[----:B------:R-:W-:Y:S02]  /*66b0*/  FMNMX.FTZ R6, R61, R4, !PT ;  /* 0x000000043d067209 */ /* 0x000fe40007810000 */
[----:B------:R-:W-:Y:S01]  /*66c0*/  FMNMX.FTZ R4, R74, R5, !PT ;  /* 0x000000054a047209 */ /* 0x000fe20007810000 */
[----:B------:R-:W-:Y:S01]  /*66d0*/  STL.64 [R1+0xa0], R226 ;  /* 0x0000a0e201007387 */ /* 0x000fe20000100a00 */
[----:B------:R-:W-:Y:S02]  /*66e0*/  FMNMX.FTZ R5, R66, R6, !PT ;  /* 0x0000000642057209 */ /* 0x000fe40007810000 */
[----:B------:R-:W-:Y:S01]  /*66f0*/  FMNMX.FTZ R4, R97, R4, !PT ;  /* 0x0000000461047209 */ /* 0x000fe20007810000 */
[----:B------:R-:W-:Y:S01]  /*6700*/  STL.64 [R1+0x138], R224 ;  /* 0x000138e001007387 */ /* 0x000fe20000100a00 */
[----:B------:R-:W-:Y:S01]  /*6710*/  FMNMX.FTZ R7, R63, R5, !PT ;  /* 0x000000053f077209 */ /* 0x000fe20007810000 */
[----:B------:R-:W-:Y:S01]  /*6720*/  IMAD R5, R186, R155, R8 ;  /* 0x0000009bba057224 */ /* 0x000fe200078e0208 */
[----:B------:R-:W-:-:S02]  /*6730*/  FMNMX.FTZ R6, R104, R4, !PT ;  /* 0x0000000468067209 */ /* 0x000fc40007810000 */
[----:B------:R-:W-:Y:S02]  /*6740*/  IADD3 R4, R201, -0x40, RZ ;  /* 0xffffffc0c9047810 */ /* 0x000fe40007ffe0ff */
[----:B------:R-:W-:Y:S02]  /*6750*/  FMNMX.FTZ R6, R106, R6, !PT ;  /* 0x000000066a067209 */ /* 0x000fe40007810000 */
[----:B------:R-:W-:Y:S02]  /*6760*/  FMNMX.FTZ R7, R92, R7, !PT ;  /* 0x000000075c077209 */ /* 0x000fe40007810000 */
[----:B------:R-:W-:Y:S02]  /*6770*/  SHF.R.S32.HI R9, RZ, 0x1f, R4 ;  /* 0x0000001fff097819 */ /* 0x000fe40000011404 */
[----:B------:R-:W-:Y:S02]  /*6780*/  IADD3 R8, P0, R5, R4, RZ ;  /* 0x0000000405087210 */ /* 0x000fe40007f1e0ff */
[----:B------:R-:W-:-:S02]  /*6790*/  FMNMX.FTZ R4, R122, R6, !PT ;  /* 0x000000067a047209 */ /* 0x000fc40007810000 */
[----:B------:R-:W-:Y:S02]  /*67a0*/  FMNMX.FTZ R7, R89, R7, !PT ;  /* 0x0000000759077209 */ /* 0x000fe40007810000 */
[----:B------:R-:W-:Y:S02]  /*67b0*/  LEA.HI.X.SX32 R10, R5, R9, 0x1, P0 ;  /* 0x00000009050a7211 */ /* 0x000fe400000f0eff */
        /* <DEDUP_REMOVED lines=8> */
[----:B------:R-:W-:Y:S02]  /*6840*/  FMNMX.FTZ R5, R48, R7, !PT ;  /* 0x0000000730057209 */ /* 0x000fe40007810000 */
[----:B------:R-:W-:Y:S02]  /*6850*/  IADD3 R7, R4, 0x1, RZ ;  /* 0x0000000104077810 */ /* 0x000fe40007ffe0ff */
[----:B------:R-:W-:Y:S01]  /*6860*/  FMNMX.FTZ R6, R87, R6, !PT ;  /* 0x0000000657067209 */ /* 0x000fe20007810000 */
[----:B------:R-:W1:Y:S01]  /*6870*/  SHFL.BFLY PT, R102, R5, 0x2, 0x1f ;  /* 0x0c401f0005667f89 */ /* 0x000e6200000e0000 */
[----:B------:R-:W-:-:S02]  /*6880*/  LOP3.LUT R155, R165, R7, RZ, 0x3c, !PT ;  /* 0x00000007a59b7212 */ /* 0x000fc400078e3cff */
[----:B------:R-:W-:Y:S02]  /*6890*/  FMNMX.FTZ R7, R82, R6, !PT ;  /* 0x0000000652077209 */ /* 0x000fe40007810000 */
[----:B------:R-:W-:Y:S02]  /*68a0*/  LOP3.LUT R4, R165, R4, RZ, 0x3c, !PT ;  /* 0x00000004a5047212 */ /* 0x000fe400078e3cff */
[----:B------:R-:W-:Y:S02]  /*68b0*/  FMNMX.FTZ R7, R60, R7, !PT ;  /* 0x000000073c077209 */ /* 0x000fe40007810000 */
[----:B------:R-:W-:Y:S02]  /*68c0*/  LOP3.LUT R9, R188, R225, RZ, 0x3c, !PT ;  /* 0x000000e1bc097212 */ /* 0x000fe400078e3cff */
[----:B------:R-:W-:Y:S02]  /*68d0*/  FMNMX.FTZ R7, R53, R7, !PT ;  /* 0x0000000735077209 */ /* 0x000fe40007810000 */
[----:B------:R-:W-:Y:S01]  /*68e0*/  LOP3.LUT R6, R4, R227, RZ, 0x3c, !PT ;  /* 0x000000e304067212 */ /* 0x000fe200078e3cff */
[----:B------:R-:W-:Y:S01]  /*68f0*/  IMAD.WIDE.U32 R184, R9, -0x2daee0ad, RZ ;  /* 0xd2511f5309b87825 */ /* 0x000fe200078e00ff */
[----:B------:R-:W-:-:S02]  /*6900*/  FMNMX.FTZ R12, R51, R7, !PT ;  /* 0x00000007330c7209 */ /* 0x000fc40007810000 */
[----:B------:R-:W-:Y:S01]  /*6910*/  LOP3.LUT R4, R155, R227, RZ, 0x3c, !PT ;  /* 0x000000e39b047212 */ /* 0x000fe200078e3cff */
[----:B------:R-:W-:Y:S01]  /*6920*/  IMAD.WIDE.U32 R162, R6, -0x326172a9, RZ ;  /* 0xcd9e8d5706a27825 */ /* 0x000fe200078e00ff */
[----:B------:R-:W-:Y:S01]  /*6930*/  LEA R34, P0, R8, R156, 0x1 ;  /* 0x0000009c08227211 */ /* 0x000fe200078008ff */
[----:B------:R-:W2:Y:S01]  /*6940*/  SHFL.BFLY PT, R101, R12, 0x2, 0x1f ;  /* 0x0c401f000c657f89 */ /* 0x000ea200000e0000 */
[----:B------:R-:W-:Y:S01]  /*6950*/  IADD3 R173, R161, 0x4, RZ ;  /* 0x00000004a1ad7810 */ /* 0x000fe20007ffe0ff */
[----:B------:R-:W-:Y:S01]  /*6960*/  IMAD.WIDE.U32 R30, R4, -0x326172a9, RZ ;  /* 0xcd9e8d57041e7825 */ /* 0x000fe200078e00ff */
[----:B------:R-:W-:Y:S01]  /*6970*/  LOP3.LUT R4, R185, R153, R226, 0x96, !PT ;  /* 0x00000099b9047212 */ /* 0x000fe200078e96e2 */
[----:B------:R-:W-:Y:S01]  /*6980*/  STL.64 [R1+0xd0], R184 ;  /* 0x0000d0b801007387 */ /* 0x000fe20000100a00 */
[----:B-1----:R-:W-:Y:S01]  /*6990*/  FMNMX.FTZ R102, R5, R102, !PT ;  /* 0x0000006605667209 */ /* 0x002fe20007810000 */
[----:B------:R-:W-:Y:S01]  /*69a0*/  IMAD.WIDE.U32 R14, R173, -0x326172a9, RZ ;  /* 0xcd9e8d57ad0e7825 */ /* 0x000fe200078e00ff */
[----:B------:R-:W-:Y:S01]  /*69b0*/  LEA.HI.X R35, R8, R157, R10, 0x1, P0 ;  /* 0x0000009d08237211 */ /* 0x000fe200000f0c0a */
[----:B------:R-:W-:Y:S01]  /*69c0*/  STL [R1+0x16c], R220 ;  /* 0x00016cdc01007387 */ /* 0x000fe20000100800 */
[-CC-:B------:R-:W-:Y:S01]  /*69d0*/  LOP3.LUT R6, R163, R221.reuse, R224.reuse, 0x96, !PT ;  /* 0x000000dda3067212 */ /* 0x180fe200078e96e0 */
[----:B------:R-:W-:Y:S01]  /*69e0*/  IMAD.WIDE.U32 R202, R4, -0x326172a9, RZ ;  /* 0xcd9e8d5704ca7825 */ /* 0x000fe200078e00ff */
[----:B------:R-:W-:Y:S01]  /*69f0*/  LOP3.LUT R4, R31, R221, R224, 0x96, !PT ;  /* 0x000000dd1f047212 */ /* 0x000fe200078e96e0 */
[----:B------:R-:W1:Y:S01]  /*6a00*/  SHFL.BFLY PT, R13, R102, 0x1, 0x1f ;  /* 0x0c201f00660d7f89 */ /* 0x000e6200000e0000 */
[----:B------:R-:W-:Y:S01]  /*6a10*/  IADD3 R190, R165, 0x76cf5d0a, RZ ;  /* 0x76cf5d0aa5be7810 */ /* 0x000fe20007ffe0ff */
[----:B------:R-:W-:Y:S01]  /*6a20*/  IMAD.WIDE.U32 R6, R6, -0x2daee0ad, RZ ;  /* 0xd2511f5306067825 */ /* 0x000fe200078e00ff */
[----:B------:R-:W-:-:S02]  /*6a30*/  LOP3.LUT R8, R203, R220, R162, 0x96, !PT ;  /* 0x000000dccb087212 */ /* 0x000fc400078e96a2 */
[----:B------:R-:W-:Y:S01]  /*6a40*/  LOP3.LUT R10, R203, R220, R30, 0x96, !PT ;  /* 0x000000dccb0a7212 */ /* 0x000fe200078e961e */
[----:B------:R-:W-:Y:S01]  /*6a50*/  IMAD.WIDE.U32 R4, R4, -0x2daee0ad, RZ ;  /* 0xd2511f5304047825 */ /* 0x000fe200078e00ff */
[----:B------:R-:W-:Y:S01]  /*6a60*/  IADD3 R222, R165, 0x32370b8f, RZ ;  /* 0x32370b8fa5de7810 */ /* 0x000fe20007ffe0ff */
[----:B------:R-:W-:Y:S01]  /*6a70*/  STL [R1+0xc4], R190 ;  /* 0x0000c4be01007387 */ /* 0x000fe20000100800 */
[-CC-:B------:R-:W-:Y:S01]  /*6a80*/  LOP3.LUT R7, R7, R190.reuse, R184.reuse, 0x96, !PT ;  /* 0x000000be07077212 */ /* 0x180fe200078e96b8 */
[----:B------:R-:W-:Y:S01]  /*6a90*/  IMAD.WIDE.U32 R8, R8, -0x2daee0ad, RZ ;  /* 0xd2511f5308087825 */ /* 0x000fe200078e00ff */
[----:B------:R-:W-:Y:S01]  /*6aa0*/  LOP3.LUT R5, R5, R190, R184, 0x96, !PT ;  /* 0x000000be05057212 */ /* 0x000fe200078e96b8 */
[----:B------:R-:W-:Y:S01]  /*6ab0*/  STL [R1+0xdc], R222 ;  /* 0x0000dcde01007387 */ /* 0x000fe20000100800 */
[----:B--2---:R-:W-:Y:S01]  /*6ac0*/  FMNMX.FTZ R101, R12, R101, !PT ;  /* 0x000000650c657209 */ /* 0x004fe20007810000 */
[----:B------:R-:W-:Y:S01]  /*6ad0*/  IMAD.WIDE.U32 R10, R10, -0x2daee0ad, RZ ;  /* 0xd2511f530a0a7825 */ /* 0x000fe200078e00ff */
[----:B------:R-:W-:-:S02]  /*6ae0*/  LOP3.LUT R6, R9, R222, R6, 0x96, !PT ;  /* 0x000000de09067212 */ /* 0x000fc400078e9606 */
[-CC-:B------:R-:W-:Y:S01]  /*6af0*/  LOP3.LUT R128, R163, R221.reuse, R14.reuse, 0x96, !PT ;  /* 0x000000dda3807212 */ /* 0x180fe200078e960e */
[----:B------:R-:W2:Y:S01]  /*6b00*/  SHFL.BFLY PT, R18, R101, 0x1, 0x1f ;  /* 0x0c201f0065127f89 */ /* 0x000ea200000e0000 */
[----:B------:R-:W-:Y:S01]  /*6b10*/  LOP3.LUT R152, R31, R221, R14, 0x96, !PT ;  /* 0x000000dd1f987212 */ /* 0x000fe200078e960e */
[----:B------:R-:W-:Y:S01]  /*6b20*/  IMAD.WIDE.U32 R28, R7, -0x326172a9, RZ ;  /* 0xcd9e8d57071c7825 */ /* 0x000fe200078e00ff */
[----:B------:R-:W-:Y:S02]  /*6b30*/  LOP3.LUT R14, R11, R222, R4, 0x96, !PT ;  /* 0x000000de0b0e7212 */ /* 0x000fe400078e9604 */
[----:B------:R-:W-:Y:S01]  /*6b40*/  IADD3 R223, R164, -0x255992d5, RZ ;  /* 0xdaa66d2ba4df7810 */ /* 0x000fe20007ffe0ff */
[----:B------:R-:W-:Y:S01]  /*6b50*/  IMAD.WIDE.U32 R24, R6, -0x326172a9, RZ ;  /* 0xcd9e8d5706187825 */ /* 0x000fe200078e00ff */
[----:B------:R-:W-:Y:S02]  /*6b60*/  IADD3 R230, R164, 0x78dde6e4, RZ ;  /* 0x78dde6e4a4e67810 */ /* 0x000fe40007ffe0ff */
[----:B------:R-:W-:Y:S01]  /*6b70*/  LOP3.LUT R127, R188, R15, RZ, 0x3c, !PT ;  /* 0x0000000fbc7f7212 */ /* 0x000fe200078e3cff */
[----:B------:R-:W-:Y:S01]  /*6b80*/  IMAD.WIDE.U32 R4, R5, -0x326172a9, RZ ;  /* 0xcd9e8d5705047825 */ /* 0x000fe200078e00ff */
[-C--:B------:R-:W-:Y:S01]  /*6b90*/  LOP3.LUT R6, R29, R223.reuse, R202, 0x96, !PT ;  /* 0x000000df1d067212 */ /* 0x080fe200078e96ca */
[----:B------:R-:W-:Y:S01]  /*6ba0*/  STL [R1+0x4c], R223 ;  /* 0x00004cdf01007387 */ /* 0x000fe20000100800 */
[-C--:B------:R-:W-:Y:S01]  /*6bb0*/  LOP3.LUT R16, R25, R230.reuse, R28, 0x96, !PT ;  /* 0x000000e619107212 */ /* 0x080fe200078e961c */
[----:B------:R-:W-:Y:S01]  /*6bc0*/  IMAD.WIDE.U32 R14, R14, -0x326172a9, RZ ;  /* 0xcd9e8d570e0e7825 */ /* 0x000fe200078e00ff */
[----:B------:R-:W-:Y:S01]  /*6bd0*/  LOP3.LUT R7, R5, R223, R202, 0x96, !PT ;  /* 0x000000df05077212 */ /* 0x000fe200078e96ca */
[----:B------:R-:W-:Y:S01]  /*6be0*/  STL [R1+0x58], R230 ;  /* 0x000058e601007387 */ /* 0x000fe20000100800 */
[----:B------:R-:W-:Y:S01]  /*6bf0*/  IADD3 R231, R165, -0x126145ec, RZ ;  /* 0xed9eba14a5e77810 */ /* 0x000fe20007ffe0ff */
[----:B------:R-:W-:Y:S01]  /*6c00*/  IMAD.WIDE.U32 R16, R16, -0x2daee0ad, RZ ;  /* 0xd2511f5310107825 */ /* 0x000fe200078e00ff */
[----:B------:R-:W-:-:S02]  /*6c10*/  LOP3.LUT R9, R15, R230, R4, 0x96, !PT ;  /* 0x000000e60f097212 */ /* 0x000fc400078e9604 */
[----:B------:R-:W-:Y:S01]  /*6c20*/  IADD3 R232, R165, -0x56f99767, RZ ;  /* 0xa9066899a5e87810 */ /* 0x000fe20007ffe0ff */
[----:B------:R-:W-:Y:S01]  /*6c30*/  IMAD.WIDE.U32 R4, R6, -0x2daee0ad, RZ ;  /* 0xd2511f5306047825 */ /* 0x000fe200078e00ff */
[----:B-1----:R-:W-:Y:S01]  /*6c40*/  FMNMX.FTZ R102, R102, R13, !PT ;  /* 0x0000000d66667209 */ /* 0x002fe20007810000 */
[----:B------:R-:W-:Y:S01]  /*6c50*/  STL [R1+0xbc], R231 ;  /* 0x0000bce701007387 */ /* 0x000fe20000100800 */
[----:B--2---:R-:W-:Y:S01]  /*6c60*/  FMNMX.FTZ R101, R101, R18, !PT ;  /* 0x0000001265657209 */ /* 0x004fe20007810000 */
[----:B------:R-:W-:Y:S01]  /*6c70*/  IMAD.WIDE.U32 R6, R7, -0x2daee0ad, RZ ;  /* 0xd2511f5307067825 */ /* 0x000fe200078e00ff */
[----:B------:R-:W-:Y:S01]  /*6c80*/  LOP3.LUT R4, R17, R232, R4, 0x96, !PT ;  /* 0x000000e811047212 */ /* 0x000fe200078e9604 */
[----:B------:R-:W-:Y:S01]  /*6c90*/  STL [R1+0x54], R232 ;  /* 0x000054e801007387 */ /* 0x000fe20000100800 */
[----:B------:R-:W-:Y:S01]  /*6ca0*/  FSETP.NEU.FTZ.AND P0, PT, R102, -INF , PT ;  /* 0xff8000006600780b */ /* 0x000fe20003f1d000 */
[----:B------:R-:W-:Y:S01]  /*6cb0*/  IMAD.WIDE.U32 R20, R9, -0x2daee0ad, RZ ;  /* 0xd2511f5309147825 */ /* 0x000fe200078e00ff */
[----:B------:R-:W-:-:S02]  /*6cc0*/  LOP3.LUT R9, R5, R231, R8, 0x96, !PT ;  /* 0x000000e705097212 */ /* 0x000fc400078e9608 */
[----:B------:R-:W-:Y:S01]  /*6cd0*/  LOP3.LUT R12, R7, R231, R10, 0x96, !PT ;  /* 0x000000e7070c7212 */ /* 0x000fe200078e960a */
[----:B------:R-:W-:Y:S01]  /*6ce0*/  IMAD.WIDE.U32 R4, R4, -0x326172a9, RZ ;  /* 0xcd9e8d5704047825 */ /* 0x000fe200078e00ff */
[----:B------:R-:W-:Y:S02]  /*6cf0*/  LOP3.LUT R8, R21, R232, R6, 0x96, !PT ;  /* 0x000000e815087212 */ /* 0x000fe400078e9606 */
[----:B------:R-:W-:Y:S01]  /*6d00*/  IADD3 R238, R164, 0x1715609d, RZ ;  /* 0x1715609da4ee7810 */ /* 0x000fe20007ffe0ff */
[----:B------:R-:W-:Y:S01]  /*6d10*/  IMAD.WIDE.U32 R22, R9, -0x326172a9, RZ ;  /* 0xcd9e8d5709167825 */ /* 0x000fe200078e00ff */
[C---:B------:R-:W-:Y:S02]  /*6d20*/  LOP3.LUT R11, R4.reuse, 0xff, RZ, 0xc0, !PT ;  /* 0x000000ff040b7812 */ /* 0x040fe400078ec0ff */
[----:B------:R-:W-:Y:S01]  /*6d30*/  LOP3.LUT R19, R4, 0xffff, RZ, 0xc0, !PT ;  /* 0x0000ffff04137812 */ /* 0x000fe200078ec0ff */
[----:B------:R-:W-:Y:S01]  /*6d40*/  IMAD.WIDE.U32 R12, R12, -0x326172a9, RZ ;  /* 0xcd9e8d570c0c7825 */ /* 0x000fe200078e00ff */
[----:B------:R-:W-:Y:S01]  /*6d50*/  LOP3.LUT R10, R5, R239, R22, 0x96, !PT ;  /* 0x000000ef050a7212 */ /* 0x000fe200078e9616 */
[----:B------:R-:W-:Y:S01]  /*6d60*/  STL [R1+0x50], R238 ;  /* 0x000050ee01007387 */ /* 0x000fe20000100800 */
[--C-:B------:R-:W-:Y:S01]  /*6d70*/  SHF.R.U32.HI R17, RZ, 0x10, R4.reuse ;  /* 0x00000010ff117819 */ /* 0x100fe20000011604 */
[----:B------:R-:W-:Y:S01]  /*6d80*/  IMAD.WIDE.U32 R8, R8, -0x326172a9, RZ ;  /* 0xcd9e8d5708087825 */ /* 0x000fe200078e00ff */
[----:B------:R-:W-:-:S02]  /*6d90*/  SHF.R.U32.HI R15, RZ, 0x18, R4 ;  /* 0x00000018ff0f7819 */ /* 0x000fc40000011604 */
[----:B------:R-:W-:Y:S02]  /*6da0*/  LOP3.LUT R52, R13, R238, R14, 0x96, !PT ;  /* 0x000000ee0d347212 */ /* 0x000fe400078e960e */
[C---:B------:R-:W-:Y:S02]  /*6db0*/  LOP3.LUT R18, R8.reuse, 0xff, RZ, 0xc0, !PT ;  /* 0x000000ff08127812 */ /* 0x040fe400078ec0ff */
[----:B------:R-:W-:Y:S02]  /*6dc0*/  LOP3.LUT R43, R8, 0xffff, RZ, 0xc0, !PT ;  /* 0x0000ffff082b7812 */ /* 0x000fe400078ec0ff */
[--C-:B------:R-:W-:Y:S02]  /*6dd0*/  SHF.R.U32.HI R21, RZ, 0x10, R8.reuse ;  /* 0x00000010ff157819 */ /* 0x100fe40000011608 */
[----:B------:R-:W-:Y:S02]  /*6de0*/  SHF.R.U32.HI R14, RZ, 0x18, R8 ;  /* 0x00000018ff0e7819 */ /* 0x000fe40000011608 */
[----:B------:R-:W-:-:S02]  /*6df0*/  LOP3.LUT R13, R9, R239, R12, 0x96, !PT ;  /* 0x000000ef090d7212 */ /* 0x000fc400078e960c */
[----:B------:R-:W-:Y:S02]  /*6e00*/  LOP3.LUT R9, R23, R238, R24, 0x96, !PT ;  /* 0x000000ee17097212 */ /* 0x000fe400078e9618 */
[C---:B------:R-:W-:Y:S02]  /*6e10*/  ISETP.GE.U32.AND P2, PT, R194.reuse, R11, PT ;  /* 0x0000000bc200720c */ /* 0x040fe40003f46070 */
[----:B------:R-:W-:Y:S02]  /*6e20*/  IADD3 R187, R165, 0x646e171e, RZ ;  /* 0x646e171ea5bb7810 */ /* 0x000fe40007ffe0ff */
[----:B------:R-:W-:-:S03]  /*6e30*/  ISETP.GE.U32.AND P4, PT, R194, R15, PT ;  /* 0x0000000fc200720c */ /* 0x000fc60003f86070 */
[----:B------:R-:W-:Y:S01]  /*6e40*/  STL [R1+0x18], R187 ;  /* 0x000018bb01007387 */ /* 0x000fe20000100800 */
[C---:B---3--:R-:W-:Y:S02]  /*6e50*/  FMUL.FTZ R7, R2.reuse, R102 ;  /* 0x0000006602077220 */ /* 0x048fe40000410000 */
[----:B------:R-:W-:-:S03]  /*6e60*/  FMUL.FTZ R6, R2, R101 ;  /* 0x0000006502067220 */ /* 0x000fc60000410000 */
[----:B------:R-:W-:Y:S02]  /*6e70*/  FSEL R7, R7, RZ, P0 ;  /* 0x000000ff07077208 */ /* 0x000fe40000000000 */
[----:B------:R-:W-:-:S03]  /*6e80*/  FSETP.NEU.FTZ.AND P0, PT, R101, -INF , PT ;  /* 0xff8000006500780b */ /* 0x000fc60003f1d000 */
[-CC-:B------:R-:W-:Y:S01]  /*6e90*/  FFMA.FTZ R5, R72, R2.reuse, -R7.reuse ;  /* 0x0000000248057223 */ /* 0x180fe20000010807 */
[----:B------:R-:W-:Y:S01]  /*6ea0*/  FSEL R6, R6, RZ, P0 ;  /* 0x000000ff06067208 */ /* 0x000fe20000000000 */
[-C--:B------:R-:W-:Y:S02]  /*6eb0*/  FFMA.FTZ R4, R73, R2.reuse, -R7 ;  /* 0x0000000249047223 */ /* 0x080fe40000010807 */
[----:B------:R1:W-:Y:S02]  /*6ec0*/  MUFU.EX2 R160, R5 ;  /* 0x0000000500a07308 */ /* 0x0003e40000000800 */
[-CC-:B------:R-:W-:Y:S02]  /*6ed0*/  FFMA.FTZ R8, R64, R2.reuse, -R6.reuse ;  /* 0x0000000240087223 */ /* 0x180fe40000010806 */
[----:B------:R-:W-:-:S04]  /*6ee0*/  FFMA.FTZ R12, R26, R2, -R6 ;  /* 0x000000021a0c7223 */ /* 0x000fc80000010806 */
[----:B------:R2:W3:Y:S08]  /*6ef0*/  MUFU.EX2 R159, R4 ;  /* 0x00000004009f7308 */ /* 0x0004f00000000800 */
[----:B------:R4:W-:Y:S01]  /*6f00*/  MUFU.EX2 R158, R8 ;  /* 0x00000008009e7308 */ /* 0x0009e20000000800 */
[----:B-1----:R-:W-:-:S04]  /*6f10*/  LOP3.LUT R5, R10, 0xff, RZ, 0xc0, !PT ;  /* 0x000000ff0a057812 */ /* 0x002fc800078ec0ff */
[----:B------:R-:W-:Y:S02]  /*6f20*/  ISETP.GE.U32.AND P3, PT, R194, R5, PT ;  /* 0x00000005c200720c */ /* 0x000fe40003f66070 */
[----:B--2---:R-:W-:Y:S01]  /*6f30*/  LOP3.LUT R4, R10, 0xffff, RZ, 0xc0, !PT ;  /* 0x0000ffff0a047812 */ /* 0x004fe200078ec0ff */
[----:B------:R1:W2:Y:S03]  /*6f40*/  MUFU.EX2 R157, R12 ;  /* 0x0000000c009d7308 */ /* 0x0002a60000000800 */
[----:B----4-:R-:W-:Y:S01]  /*6f50*/  SHF.R.U32.HI R8, RZ, 0x8, R4 ;  /* 0x00000008ff087819 */ /* 0x010fe20000011604 */
[----:B------:R-:W-:Y:S01]  /*6f60*/  IMAD.WIDE.U32 R4, R9, -0x2daee0ad, RZ ;  /* 0xd2511f5309047825 */ /* 0x000fe200078e00ff */
[----:B---3--:R-:W-:Y:S02]  /*6f70*/  F2FP.PACK_AB R9, R159, R160 ;  /* 0x000000a09f09723e */ /* 0x008fe400000000ff */
[----:B------:R-:W-:-:S02]  /*6f80*/  LOP3.LUT R11, R8, 0xffff, RZ, 0xc0, !PT ;  /* 0x0000ffff080b7812 */ /* 0x000fc400078ec0ff */
[C---:B------:R-:W-:Y:S02]  /*6f90*/  PRMT R75, R9.reuse, 0x7610, R75 ;  /* 0x00007610094b7816 */ /* 0x040fe4000000004b */
[----:B------:R-:W-:Y:S01]  /*6fa0*/  ISETP.GE.U32.AND P1, PT, R194, R11, PT ;  /* 0x0000000bc200720c */ /* 0x000fe20003f26070 */
[-C--:B-1----:R-:W-:Y:S01]  /*6fb0*/  FFMA.FTZ R12, R98, R2.reuse, -R7 ;  /* 0x00000002620c7223 */ /* 0x082fe20000010807 */
[--C-:B------:R-:W-:Y:S01]  /*6fc0*/  SHF.R.U32.HI R11, RZ, 0x18, R10.reuse ;  /* 0x00000018ff0b7819 */ /* 0x100fe2000001160a */
[----:B------:R-:W-:Y:S01]  /*6fd0*/  @!P3 HADD2 R26, -R75.H0_H0, -RZ.H0_H0 ;  /* 0xa00000ff4b1ab230 */ /* 0x000fe20000000900 */
[----:B------:R-:W-:Y:S01]  /*6fe0*/  PRMT R33, R9, 0x7632, R33 ;  /* 0x0000763209217816 */ /* 0x000fe20000000021 */
[----:B------:R1:W-:Y:S01]  /*6ff0*/  MUFU.EX2 R156, R12 ;  /* 0x0000000c009c7308 */ /* 0x0003e20000000800 */
[----:B------:R-:W-:Y:S01]  /*7000*/  SHF.R.U32.HI R9, RZ, 0x10, R10 ;  /* 0x00000010ff097819 */ /* 0x000fe2000001160a */
[----:B------:R-:W-:Y:S01]  /*7010*/  FFMA.FTZ R10, R99, R2, -R7 ;  /* 0x00000002630a7223 */ /* 0x000fe20000010807 */
[----:B------:R-:W-:-:S02]  /*7020*/  ISETP.GE.U32.AND P0, PT, R194, R11, PT ;  /* 0x0000000bc200720c */ /* 0x000fc40003f06070 */
[----:B------:R-:W-:Y:S02]  /*7030*/  LOP3.LUT R8, R5, R187, R16, 0x96, !PT ;  /* 0x000000bb05087212 */ /* 0x000fe400078e9610 */
[----:B------:R-:W-:Y:S01]  /*7040*/  LOP3.LUT R11, R4, 0xff, RZ, 0xc0, !PT ;  /* 0x000000ff040b7812 */ /* 0x000fe200078ec0ff */
[----:B------:R3:W4:Y:S01]  /*7050*/  MUFU.EX2 R154, R10 ;  /* 0x0000000a009a7308 */ /* 0x0007220000000800 */
[--C-:B------:R-:W-:Y:S01]  /*7060*/  SHF.R.U32.HI R16, RZ, 0x10, R4.reuse ;  /* 0x00000010ff107819 */ /* 0x100fe20000011604 */
[----:B------:R-:W-:Y:S01]  /*7070*/  @!P1 HADD2 R27, -R33.H0_H0, -RZ.H0_H0 ;  /* 0xa00000ff211b9230 */ /* 0x000fe20000000900 */
[----:B------:R-:W-:Y:S02]  /*7080*/  SHF.R.U32.HI R15, RZ, 0x18, R4 ;  /* 0x00000018ff0f7819 */ /* 0x000fe40000011604 */
[----:B------:R-:W-:Y:S02]  /*7090*/  LOP3.LUT R9, R9, 0xff, RZ, 0xc0, !PT ;  /* 0x000000ff09097812 */ /* 0x000fe400078ec0ff */
[----:B------:R-:W-:-:S02]  /*70a0*/  PRMT R171, R75, 0x5410, R33 ;  /* 0x000054104bab7816 */ /* 0x000fc40000000021 */
[----:B-1----:R-:W-:Y:S01]  /*70b0*/  LOP3.LUT R12, R4, 0xffff, RZ, 0xc0, !PT ;  /* 0x0000ffff040c7812 */ /* 0x002fe200078ec0ff */
[--C-:B------:R-:W-:Y:S01]  /*70c0*/  FFMA.FTZ R5, R74, R2, -R6.reuse ;  /* 0x000000024a057223 */ /* 0x100fe20000010806 */
[----:B--2---:R-:W-:Y:S02]  /*70d0*/  F2FP.PACK_AB R4, R157, R158 ;  /* 0x0000009e9d04723e */ /* 0x004fe400000000ff */
[----:B------:R-:W-:Y:S01]  /*70e0*/  @!P3 PRMT R75, R26, 0x5410, RZ ;  /* 0x000054101a4bb816 */ /* 0x000fe200000000ff */
[----:B------:R1:W-:Y:S01]  /*70f0*/  MUFU.EX2 R99, R5 ;  /* 0x0000000500637308 */ /* 0x0003e20000000800 */
[----:B------:R-:W-:Y:S01]  /*7100*/  PRMT R49, R4, 0x7632, R49 ;  /* 0x0000763204317816 */ /* 0x000fe20000000031 */
[-C--:B---3--:R-:W-:Y:S01]  /*7110*/  FFMA.FTZ R10, R112, R2.reuse, -R7 ;  /* 0x00000002700a7223 */ /* 0x088fe20000010807 */
[----:B------:R-:W-:Y:S01]  /*7120*/  PRMT R31, R4, 0x7610, R31 ;  /* 0x00007610041f7816 */ /* 0x000fe2000000001f */
[----:B------:R-:W-:Y:S01]  /*7130*/  ST.E.U16 [R34.64], R75 ;  /* 0x0000004b22007985 */ /* 0x000fe2000c101504 */
[----:B------:R-:W-:Y:S01]  /*7140*/  SHF.R.U32.HI R4, RZ, 0x8, R19 ;  /* 0x00000008ff047819 */ /* 0x000fe20000011613 */
[----:B------:R-:W-:Y:S01]  /*7150*/  @!P0 HADD2 R36, -R49.H0_H0, -RZ.H0_H0 ;  /* 0xa00000ff31248230 */ /* 0x000fe20000000900 */
[----:B------:R-:W-:Y:S01]  /*7160*/  ISETP.GE.U32.AND P3, PT, R194, R9, PT ;  /* 0x00000009c200720c */ /* 0x000fe20003f66070 */
[----:B------:R2:W-:Y:S01]  /*7170*/  MUFU.EX2 R175, R10 ;  /* 0x0000000a00af7308 */ /* 0x0005e20000000800 */
[----:B------:R-:W-:Y:S01]  /*7180*/  LOP3.LUT R4, R4, 0xffff, RZ, 0xc0, !PT ;  /* 0x0000ffff04047812 */ /* 0x000fe200078ec0ff */
[----:B------:R-:W-:Y:S01]  /*7190*/  FFMA.FTZ R19, R53, R2, -R6 ;  /* 0x0000000235137223 */ /* 0x000fe20000010806 */
[----:B------:R-:W-:-:S02]  /*71a0*/  PRMT R168, R31, 0x5410, R49 ;  /* 0x000054101fa87816 */ /* 0x000fc40000000031 */
[----:B------:R-:W-:Y:S02]  /*71b0*/  @!P0 PRMT R49, R36, 0x5410, RZ ;  /* 0x0000541024318816 */ /* 0x000fe400000000ff */
[----:B------:R-:W-:Y:S01]  /*71c0*/  ISETP.GE.U32.AND P0, PT, R194, R4, PT ;  /* 0x00000004c200720c */ /* 0x000fe20003f06070 */
[----:B-1----:R-:W-:Y:S01]  /*71d0*/  FFMA.FTZ R5, R97, R2, -R6 ;  /* 0x0000000261057223 */ /* 0x002fe20000010806 */
[----:B----4-:R-:W-:Y:S01]  /*71e0*/  F2FP.PACK_AB R4, R154, R156 ;  /* 0x0000009c9a04723e */ /* 0x010fe200000000ff */
[----:B------:R-:W-:Y:S01]  /*71f0*/  MUFU.EX2 R248, R19 ;  /* 0x0000001300f87308 */ /* 0x000fe20000000800 */
[----:B------:R-:W-:Y:S01]  /*7200*/  LOP3.LUT R9, R17, 0xff, RZ, 0xc0, !PT ;  /* 0x000000ff11097812 */ /* 0x000fe200078ec0ff */
[----:B------:R-:W-:Y:S01]  /*7210*/  @!P3 HADD2 R32, -R31.H0_H0, -RZ.H0_H0 ;  /* 0xa00000ff1f20b230 */ /* 0x000fe20000000900 */
[----:B------:R-:W-:Y:S01]  /*7220*/  PRMT R73, R4, 0x7610, R73 ;  /* 0x0000761004497816 */ /* 0x000fe20000000049 */
[-CC-:B------:R-:W-:Y:S01]  /*7230*/  FFMA.FTZ R17, R48, R2.reuse, -R7.reuse ;  /* 0x0000000230117223 */ /* 0x180fe20000010807 */
[----:B------:R-:W-:Y:S01]  /*7240*/  PRMT R50, R4, 0x7632, R50 ;  /* 0x0000763204327816 */ /* 0x000fe20000000032 */
[----:B--2---:R-:W-:Y:S01]  /*7250*/  FFMA.FTZ R10, R92, R2, -R7 ;  /* 0x000000025c0a7223 */ /* 0x004fe20000010807 */
[----:B------:R-:W-:Y:S01]  /*7260*/  @!P1 PRMT R33, R27, 0x5410, RZ ;  /* 0x000054101b219816 */ /* 0x000fe200000000ff */
[----:B------:R1:W2:Y:S01]  /*7270*/  MUFU.EX2 R26, R5 ;  /* 0x00000005001a7308 */ /* 0x0002a20000000800 */
[----:B------:R-:W-:Y:S01]  /*7280*/  @!P2 HADD2 R37, -R73.H0_H0, -RZ.H0_H0 ;  /* 0xa00000ff4925a230 */ /* 0x000fe20000000900 */
[----:B------:R-:W-:Y:S01]  /*7290*/  ISETP.GE.U32.AND P1, PT, R194, R9, PT ;  /* 0x00000009c200720c */ /* 0x000fe20003f26070 */
[----:B------:R-:W-:Y:S01]  /*72a0*/  @!P0 HADD2 R38, -R50.H0_H0, -RZ.H0_H0 ;  /* 0xa00000ff32268230 */ /* 0x000fe20000000900 */
[----:B------:R-:W-:Y:S01]  /*72b0*/  LOP3.LUT R9, R8, 0xff, RZ, 0xc0, !PT ;  /* 0x000000ff08097812 */ /* 0x000fe200078ec0ff */
[----:B------:R-:W-:Y:S01]  /*72c0*/  ST.E.U16 [R34.64+0x2], R33 ;  /* 0x0000022122007985 */ /* 0x000fe2000c101504 */
[----:B------:R-:W-:-:S02]  /*72d0*/  PRMT R167, R73, 0x5410, R50 ;  /* 0x0000541049a77816 */ /* 0x000fc40000000032 */
[----:B------:R-:W-:Y:S01]  /*72e0*/  @!P3 PRMT R31, R32, 0x5410, RZ ;  /* 0x00005410201fb816 */ /* 0x000fe200000000ff */
[----:B------:R3:W-:Y:S01]  /*72f0*/  MUFU.EX2 R236, R10 ;  /* 0x0000000a00ec7308 */ /* 0x0007e20000000800 */
[----:B------:R-:W-:Y:S02]  /*7300*/  @!P2 PRMT R73, R37, 0x5410, RZ ;  /* 0x000054102549a816 */ /* 0x000fe400000000ff */
[----:B------:R-:W-:Y:S01]  /*7310*/  ISETP.GE.U32.AND P3, PT, R194, R9, PT ;  /* 0x00000009c200720c */ /* 0x000fe20003f66070 */
[-CC-:B------:R-:W-:Y:S01]  /*7320*/  FFMA.FTZ R9, R104, R2.reuse, -R6.reuse ;  /* 0x0000000268097223 */ /* 0x180fe20000010806 */
[----:B------:R-:W-:Y:S01]  /*7330*/  @!P0 PRMT R50, R38, 0x5410, RZ ;  /* 0x0000541026328816 */ /* 0x000fe200000000ff */
[----:B-1----:R-:W-:Y:S02]  /*7340*/  FFMA.FTZ R5, R111, R2, -R7 ;  /* 0x000000026f057223 */ /* 0x002fe40000010807 */
[----:B------:R-:W-:Y:S01]  /*7350*/  MUFU.EX2 R172, R9 ;  /* 0x0000000900ac7308 */ /* 0x000fe20000000800 */
[----:B------:R-:W-:Y:S01]  /*7360*/  ISETP.GE.U32.AND P0, PT, R194, R18, PT ;  /* 0x00000012c200720c */ /* 0x000fe20003f06070 */
[----:B------:R-:W-:-:S06]  /*7370*/  FFMA.FTZ R18, R51, R2, -R6 ;  /* 0x0000000233127223 */ /* 0x000fcc0000010806 */
[----:B------:R1:W4:Y:S01]  /*7380*/  MUFU.EX2 R164, R5 ;  /* 0x0000000500a47308 */ /* 0x0003220000000800 */
[----:B---3--:R-:W-:-:S07]  /*7390*/  FFMA.FTZ R10, R87, R2, -R6 ;  /* 0x00000002570a7223 */ /* 0x008fce0000010806 */
[----:B------:R-:W-:Y:S01]  /*73a0*/  MUFU.EX2 R205, R10 ;  /* 0x0000000a00cd7308 */ /* 0x000fe20000000800 */
[----:B-1----:R-:W-:-:S07]  /*73b0*/  LOP3.LUT R5, R8, 0xffff, RZ, 0xc0, !PT ;  /* 0x0000ffff08057812 */ /* 0x002fce00078ec0ff */
[----:B------:R-:W-:Y:S01]  /*73c0*/  MUFU.EX2 R251, R17 ;  /* 0x0000001100fb7308 */ /* 0x000fe20000000800 */
[----:B------:R-:W-:-:S04]  /*73d0*/  SHF.R.U32.HI R4, RZ, 0x8, R5 ;  /* 0x00000008ff047819 */ /* 0x000fc80000011605 */
[----:B------:R-:W-:-:S03]  /*73e0*/  LOP3.LUT R5, R4, 0xffff, RZ, 0xc0, !PT ;  /* 0x0000ffff04057812 */ /* 0x000fc600078ec0ff */
[----:B------:R-:W-:Y:S01]  /*73f0*/  MUFU.EX2 R247, R18 ;  /* 0x0000001200f77308 */ /* 0x000fe20000000800 */
[----:B--2---:R-:W-:Y:S02]  /*7400*/  F2FP.PACK_AB R4, R26, R99 ;  /* 0x000000631a04723e */ /* 0x004fe400000000ff */
[----:B------:R-:W-:Y:S01]  /*7410*/  ISETP.GE.U32.AND P2, PT, R194, R5, PT ;  /* 0x00000005c200720c */ /* 0x000fe20003f46070 */
[----:B------:R-:W-:Y:S01]  /*7420*/  FFMA.FTZ R5, R106, R2, -R6 ;  /* 0x000000026a057223 */ /* 0x000fe20000010806 */
[C---:B------:R-:W-:Y:S02]  /*7430*/  PRMT R78, R4.reuse, 0x7632, R78 ;  /* 0x00007632044e7816 */ /* 0x040fe4000000004e */
[----:B------:R-:W-:Y:S01]  /*7440*/  PRMT R74, R4, 0x7610, R74 ;  /* 0x00007610044a7816 */ /* 0x000fe2000000004a */
[----:B------:R1:W2:Y:S01]  /*7450*/  MUFU.EX2 R174, R5 ;  /* 0x0000000500ae7308 */ /* 0x0002a20000000800 */
[----:B----4-:R-:W-:Y:S01]  /*7460*/  F2FP.PACK_AB R4, R175, R164 ;  /* 0x000000a4af04723e */ /* 0x010fe200000000ff */
[----:B------:R-:W-:Y:S01]  /*7470*/  @!P4 HADD2 R39, -R78.H0_H0, -RZ.H0_H0 ;  /* 0xa00000ff4e27c230 */ /* 0x000fe20000000900 */
[----:B------:R-:W-:Y:S01]  /*7480*/  PRMT R165, R74, 0x5410, R78 ;  /* 0x000054104aa57816 */ /* 0x000fe2000000004e */
[----:B------:R-:W-:Y:S01]  /*7490*/  @!P1 HADD2 R41, -R74.H0_H0, -RZ.H0_H0 ;  /* 0xa00000ff4a299230 */ /* 0x000fe20000000900 */
[----:B------:R-:W-:-:S02]  /*74a0*/  PRMT R77, R4, 0x7610, R77 ;  /* 0x00007610044d7816 */ /* 0x000fc4000000004d */
[----:B------:R-:W-:Y:S02]  /*74b0*/  PRMT R76, R4, 0x7632, R76 ;  /* 0x00007632044c7816 */ /* 0x000fe4000000004c */
[--C-:B------:R-:W-:Y:S01]  /*74c0*/  SHF.R.U32.HI R4, RZ, 0x18, R8.reuse ;  /* 0x00000018ff047819 */ /* 0x100fe20000011608 */
[----:B------:R-:W-:Y:S01]  /*74d0*/  @!P3 HADD2 R40, -R77.H0_H0, -RZ.H0_H0 ;  /* 0xa00000ff4d28b230 */ /* 0x000fe20000000900 */
[----:B------:R-:W-:Y:S01]  /*74e0*/  SHF.R.U32.HI R8, RZ, 0x10, R8 ;  /* 0x00000010ff087819 */ /* 0x000fe20000011608 */
[----:B------:R-:W-:Y:S01]  /*74f0*/  @!P2 HADD2 R42, -R76.H0_H0, -RZ.H0_H0 ;  /* 0xa00000ff4c2aa230 */ /* 0x000fe20000000900 */
[----:B------:R-:W-:Y:S02]  /*7500*/  PRMT R170, R77, 0x5410, R76 ;  /* 0x000054104daa7816 */ /* 0x000fe4000000004c */
[----:B------:R-:W-:Y:S01]  /*7510*/  @!P3 PRMT R77, R40, 0x5410, RZ ;  /* 0x00005410284db816 */ /* 0x000fe200000000ff */
[----:B-1----:R-:W-:Y:S01]  /*7520*/  FFMA.FTZ R5, R118, R2, -R7 ;  /* 0x0000000276057223 */ /* 0x002fe20000010807 */
[----:B------:R-:W-:-:S02]  /*7530*/  ISETP.GE.U32.AND P3, PT, R194, R4, PT ;  /* 0x00000004c200720c */ /* 0x000fc40003f66070 */
[----:B--2---:R-:W-:Y:S01]  /*7540*/  F2FP.PACK_AB R4, R174, R172 ;  /* 0x000000acae04723e */ /* 0x004fe200000000ff */
[----:B------:R1:W-:Y:S01]  /*7550*/  MUFU.EX2 R181, R5 ;  /* 0x0000000500b57308 */ /* 0x0003e20000000800 */
[----:B------:R-:W-:Y:S02]  /*7560*/  LOP3.LUT R8, R8, 0xff, RZ, 0xc0, !PT ;  /* 0x000000ff08087812 */ /* 0x000fe400078ec0ff */
[----:B------:R-:W-:Y:S02]  /*7570*/  @!P2 PRMT R76, R42, 0x5410, RZ ;  /* 0x000054102a4ca816 */ /* 0x000fe400000000ff */
[C---:B------:R-:W-:Y:S02]  /*7580*/  PRMT R72, R4.reuse, 0x7632, R72 ;  /* 0x0000763204487816 */ /* 0x040fe40000000048 */
[----:B------:R-:W-:Y:S01]  /*7590*/  PRMT R71, R4, 0x7610, R71 ;  /* 0x0000761004477816 */ /* 0x000fe20000000047 */
[----:B------:R-:W-:Y:S01]  /*75a0*/  FFMA.FTZ R4, R61, R2, -R7 ;  /* 0x000000023d047223 */ /* 0x000fe20000010807 */
[----:B------:R-:W-:Y:S01]  /*75b0*/  ISETP.GE.U32.AND P2, PT, R194, R8, PT ;  /* 0x00000008c200720c */ /* 0x000fe20003f46070 */
[----:B------:R-:W-:Y:S01]  /*75c0*/  @!P3 HADD2 R44, -R72.H0_H0, -RZ.H0_H0 ;  /* 0xa00000ff482cb230 */ /* 0x000fe20000000900 */
[----:B------:R-:W-:Y:S01]  /*75d0*/  FMNMX.FTZ R8, R130, R129, !PT ;  /* 0x0000008182087209 */ /* 0x000fe20007810000 */
[----:B------:R2:W3:Y:S01]  /*75e0*/  MUFU.EX2 R182, R4 ;  /* 0x0000000400b67308 */ /* 0x0004e20000000800 */
[----:B------:R-:W-:-:S02]  /*75f0*/  PRMT R169, R71, 0x5410, R72 ;  /* 0x0000541047a97816 */ /* 0x000fc40000000048 */
[----:B------:R-:W-:Y:S02]  /*7600*/  FMNMX.FTZ R8, R132, R8, !PT ;  /* 0x0000000884087209 */ /* 0x000fe40007810000 */
[----:B-1----:R-:W-:Y:S02]  /*7610*/  FMNMX.FTZ R5, R119, R117, !PT ;  /* 0x0000007577057209 */ /* 0x002fe40007810000 */
[----:B------:R-:W-:Y:S02]  /*7620*/  FMNMX.FTZ R8, R131, R8, !PT ;  /* 0x0000000883087209 */ /* 0x000fe40007810000 */
[----:B------:R-:W-:Y:S01]  /*7630*/  FMNMX.FTZ R5, R121, R5, !PT ;  /* 0x0000000579057209 */ /* 0x000fe20007810000 */
[----:B------:R-:W-:Y:S01]  /*7640*/  @!P2 HADD2 R45, -R71.H0_H0, -RZ.H0_H0 ;  /* 0xa00000ff472da230 */ /* 0x000fe20000000900 */
[----:B------:R-:W-:Y:S02]  /*7650*/  FMNMX.FTZ R8, R125, R8, !PT ;  /* 0x000000087d087209 */ /* 0x000fe40007810000 */
[----:B------:R-:W-:-:S02]  /*7660*/  FMNMX.FTZ R5, R120, R5, !PT ;  /* 0x0000000578057209 */ /* 0x000fc40007810000 */
[----:B------:R-:W-:Y:S02]  /*7670*/  FMNMX.FTZ R8, R124, R8, !PT ;  /* 0x000000087c087209 */ /* 0x000fe40007810000 */
[----:B------:R-:W-:Y:S02]  /*7680*/  FMNMX.FTZ R5, R115, R5, !PT ;  /* 0x0000000573057209 */ /* 0x000fe40007810000 */
[----:B--2---:R-:W-:Y:S01]  /*7690*/  SHF.R.U32.HI R4, RZ, 0x8, R12 ;  /* 0x00000008ff047819 */ /* 0x004fe2000001160c */
[----:B------:R-:W-:Y:S01]  /*76a0*/  FFMA.FTZ R12, R86, R2, -R7 ;  /* 0x00000002560c7223 */ /* 0x000fe20000010807 */
[----:B------:R-:W-:Y:S02]  /*76b0*/  FMNMX.FTZ R5, R114, R5, !PT ;  /* 0x0000000572057209 */ /* 0x000fe40007810000 */
[----:B------:R-:W-:Y:S01]  /*76c0*/  LOP3.LUT R4, R4, 0xffff, RZ, 0xc0, !PT ;  /* 0x0000ffff04047812 */ /* 0x000fe200078ec0ff */
[----:B------:R-:W-:Y:S01]  /*76d0*/  MUFU.EX2 R237, R12 ;  /* 0x0000000c00ed7308 */ /* 0x000fe20000000800 */
[----:B------:R-:W-:-:S02]  /*76e0*/  @!P3 PRMT R72, R44, 0x5410, RZ ;  /* 0x000054102c48b816 */ /* 0x000fc400000000ff */
[----:B------:R-:W-:Y:S02]  /*76f0*/  FMNMX.FTZ R5, R113, R5, !PT ;  /* 0x0000000571057209 */ /* 0x000fe40007810000 */
[----:B------:R-:W-:Y:S02]  /*7700*/  ISETP.GE.U32.AND P3, PT, R194, R4, PT ;  /* 0x00000004c200720c */ /* 0x000fe40003f66070 */
[----:B---3--:R-:W-:Y:S02]  /*7710*/  F2FP.PACK_AB R4, R182, R181 ;  /* 0x000000b5b604723e */ /* 0x008fe400000000ff */
[----:B------:R-:W-:Y:S02]  /*7720*/  FMNMX.FTZ R9, R123, R8, !PT ;  /* 0x000000087b097209 */ /* 0x000fe40007810000 */
[----:B------:R-:W-:Y:S02]  /*7730*/  FMNMX.FTZ R8, R105, R5, !PT ;  /* 0x0000000569087209 */ /* 0x000fe40007810000 */
[----:B------:R-:W-:-:S02]  /*7740*/  PRMT R70, R4, 0x7610, R70 ;  /* 0x0000761004467816 */ /* 0x000fc40000000046 */
[----:B------:R-:W-:Y:S01]  /*7750*/  PRMT R69, R4, 0x7632, R69 ;  /* 0x0000763204457816 */ /* 0x000fe20000000045 */
[----:B------:R-:W-:Y:S01]  /*7760*/  FFMA.FTZ R4, R122, R2, -R6 ;  /* 0x000000027a047223 */ /* 0x000fe20000010806 */
[----:B------:R-:W-:Y:S02]  /*7770*/  FMNMX.FTZ R8, R96, R8, !PT ;  /* 0x0000000860087209 */ /* 0x000fe40007810000 */
[----:B------:R-:W-:Y:S01]  /*7780*/  FMNMX.FTZ R5, R116, R9, !PT ;  /* 0x0000000974057209 */ /* 0x000fe20007810000 */
[----:B------:R1:W-:Y:S01]  /*7790*/  MUFU.EX2 R177, R4 ;  /* 0x0000000400b17308 */ /* 0x0003e20000000800 */
[----:B------:R-:W-:Y:S01]  /*77a0*/  @!P1 PRMT R74, R41, 0x5410, RZ ;  /* 0x00005410294a9816 */ /* 0x000fe200000000ff */
[----:B------:R-:W-:Y:S01]  /*77b0*/  @!P3 HADD2 R55, -R69.H0_H0, -RZ.H0_H0 ;  /* 0xa00000ff4537b230 */ /* 0x000fe20000000900 */
[----:B------:R-:W-:Y:S02]  /*77c0*/  FMNMX.FTZ R5, R110, R5, !PT ;  /* 0x000000056e057209 */ /* 0x000fe40007810000 */
[----:B------:R-:W-:Y:S01]  /*77d0*/  ISETP.GE.U32.AND P1, PT, R194, R11, PT ;  /* 0x0000000bc200720c */ /* 0x000fe20003f26070 */
[----:B------:R-:W-:Y:S01]  /*77e0*/  FFMA.FTZ R11, R89, R2, -R7 ;  /* 0x00000002590b7223 */ /* 0x000fe20000010807 */
[----:B------:R-:W-:-:S02]  /*77f0*/  FMNMX.FTZ R5, R95, R5, !PT ;  /* 0x000000055f057209 */ /* 0x000fc40007810000 */
[----:B------:R-:W-:Y:S01]  /*7800*/  PRMT R166, R70, 0x5410, R69 ;  /* 0x0000541046a67816 */ /* 0x000fe20000000045 */
[----:B------:R-:W-:Y:S01]  /*7810*/  MUFU.EX2 R233, R11 ;  /* 0x0000000b00e97308 */ /* 0x000fe20000000800 */
[----:B------:R-:W-:Y:S01]  /*7820*/  FMNMX.FTZ R100, R94, R5, !PT ;  /* 0x000000055e647209 */ /* 0x000fe20007810000 */
[----:B------:R-:W-:Y:S01]  /*7830*/  FFMA.FTZ R5, R66, R2, -R7 ;  /* 0x0000000242057223 */ /* 0x000fe20000010807 */
[----:B------:R-:W-:Y:S02]  /*7840*/  @!P2 PRMT R71, R45, 0x5410, RZ ;  /* 0x000054102d47a816 */ /* 0x000fe400000000ff */
[----:B------:R-:W-:Y:S02]  /*7850*/  FMNMX.FTZ R100, R90, R100, !PT ;  /* 0x000000645a647209 */ /* 0x000fe40007810000 */
[----:B-1----:R-:W-:Y:S01]  /*7860*/  FMNMX.FTZ R4, R93, R8, !PT ;  /* 0x000000085d047209 */ /* 0x002fe20007810000 */
[----:B------:R-:W-:Y:S01]  /*7870*/  FFMA.FTZ R8, R65, R2, -R6 ;  /* 0x0000000241087223 */ /* 0x000fe20000010806 */
[----:B------:R-:W-:Y:S01]  /*7880*/  @!P1 HADD2 R54, -R70.H0_H0, -RZ.H0_H0 ;  /* 0xa00000ff46369230 */ /* 0x000fe20000000900 */
[----:B------:R-:W-:Y:S01]  /*7890*/  FMNMX.FTZ R100, R84, R100, !PT ;  /* 0x0000006454647209 */ /* 0x000fe20007810000 */
[----:B------:R-:W-:Y:S01]  /*78a0*/  MUFU.EX2 R245, R5 ;  /* 0x0000000500f57308 */ /* 0x000fe20000000800 */
[----:B------:R-:W-:-:S02]  /*78b0*/  FMNMX.FTZ R103, R88, R4, !PT ;  /* 0x0000000458677209 */ /* 0x000fc40007810000 */
[----:B------:R-:W-:Y:S02]  /*78c0*/  LOP3.LUT R4, R21, 0xff, RZ, 0xc0, !PT ;  /* 0x000000ff15047812 */ /* 0x000fe400078ec0ff */
[----:B------:R-:W-:Y:S02]  /*78d0*/  FMNMX.FTZ R103, R85, R103, !PT ;  /* 0x0000006755677209 */ /* 0x000fe40007810000 */
[----:B------:R-:W-:Y:S01]  /*78e0*/  @!P1 PRMT R70, R54, 0x5410, RZ ;  /* 0x0000541036469816 */ /* 0x000fe200000000ff */
[----:B------:R1:W2:Y:S01]  /*78f0*/  MUFU.EX2 R180, R8 ;  /* 0x0000000800b47308 */ /* 0x0002a20000000800 */
[----:B------:R-:W-:Y:S02]  /*7900*/  FMNMX.FTZ R103, R80, R103, !PT ;  /* 0x0000006750677209 */ /* 0x000fe40007810000 */
[----:B------:R-:W-:Y:S02]  /*7910*/  ISETP.GE.U32.AND P1, PT, R194, R4, PT ;  /* 0x00000004c200720c */ /* 0x000fe40003f26070 */
[----:B------:R-:W-:-:S02]  /*7920*/  FMNMX.FTZ R103, R56, R103, !PT ;  /* 0x0000006738677209 */ /* 0x000fc40007810000 */
[----:B------:R-:W-:Y:S02]  /*7930*/  FMNMX.FTZ R100, R62, R100, !PT ;  /* 0x000000643e647209 */ /* 0x000fe40007810000 */
[----:B------:R-:W-:Y:S02]  /*7940*/  FMNMX.FTZ R103, R47, R103, !PT ;  /* 0x000000672f677209 */ /* 0x000fe40007810000 */
[----:B------:R-:W-:Y:S01]  /*7950*/  LOP3.LUT R4, R16, 0xff, RZ, 0xc0, !PT ;  /* 0x000000ff10047812 */ /* 0x000fe200078ec0ff */
[-CC-:B------:R-:W-:Y:S01]  /*7960*/  FFMA.FTZ R16, R59, R2.reuse, -R7.reuse ;  /* 0x000000023b107223 */ /* 0x180fe20000010807 */
[----:B------:R-:W-:Y:S02]  /*7970*/  FMNMX.FTZ R103, R46, R103, !PT ;  /* 0x000000672e677209 */ /* 0x000fe40007810000 */
[----:B------:R-:W-:Y:S01]  /*7980*/  ISETP.GE.U32.AND P2, PT, R194, R15, PT ;  /* 0x0000000fc200720c */ /* 0x000fe20003f46070 */
[----:B------:R-:W-:Y:S01]  /*7990*/  FFMA.FTZ R15, R82, R2, -R6 ;  /* 0x00000002520f7223 */ /* 0x000fe20000010806 */
[----:B------:R-:W-:Y:S01]  /*79a0*/  @!P3 PRMT R69, R55, 0x5410, RZ ;  /* 0x000054103745b816 */ /* 0x000fe200000000ff */
[----:B-1----:R-:W1:Y:S01]  /*79b0*/  SHFL.BFLY PT, R8, R103, 0x2, 0x1f ;  /* 0x0c401f0067087f89 */ /* 0x002e6200000e0000 */
[----:B------:R-:W-:Y:S01]  /*79c0*/  FMNMX.FTZ R100, R58, R100, !PT ;  /* 0x000000643a647209 */ /* 0x000fe20007810000 */
[----:B------:R-:W-:Y:S01]  /*79d0*/  MUFU.EX2 R219, R15 ;  /* 0x0000000f00db7308 */ /* 0x000fe20000000800 */
[----:B------:R-:W-:Y:S01]  /*79e0*/  ISETP.GE.U32.AND P3, PT, R194, R4, PT ;  /* 0x00000004c200720c */ /* 0x000fe20003f66070 */
[----:B------:R-:W-:Y:S01]  /*79f0*/  FFMA.FTZ R4, R63, R2, -R7 ;  /* 0x000000023f047223 */ /* 0x000fe20000010807 */
[----:B--2---:R-:W-:-:S02]  /*7a00*/  F2FP.PACK_AB R5, R180, R177 ;  /* 0x000000b1b405723e */ /* 0x004fc400000000ff */
[----:B------:R-:W-:Y:S02]  /*7a10*/  FMNMX.FTZ R100, R57, R100, !PT ;  /* 0x0000006439647209 */ /* 0x000fe40007810000 */
[C---:B------:R-:W-:Y:S01]  /*7a20*/  PRMT R68, R5.reuse, 0x7632, R68 ;  /* 0x0000763205447816 */ /* 0x040fe20000000044 */
[----:B------:R2:W3:Y:S01]  /*7a30*/  MUFU.EX2 R246, R4 ;  /* 0x0000000400f67308 */ /* 0x0004e20000000800 */
[----:B------:R-:W-:Y:S01]  /*7a40*/  PRMT R67, R5, 0x7610, R67 ;  /* 0x0000761005437816 */ /* 0x000fe20000000043 */
[----:B------:R-:W4:Y:S01]  /*7a50*/  SHFL.BFLY PT, R9, R100, 0x2, 0x1f ;  /* 0x0c401f0064097f89 */ /* 0x000f2200000e0000 */
[----:B------:R-:W-:Y:S01]  /*7a60*/  LOP3.LUT R5, R13, 0xff, RZ, 0xc0, !PT ;  /* 0x000000ff0d057812 */ /* 0x000fe200078ec0ff */
[----:B------:R-:W-:Y:S01]  /*7a70*/  @!P2 HADD2 R61, -R68.H0_H0, -RZ.H0_H0 ;  /* 0xa00000ff443da230 */ /* 0x000fe20000000900 */
[----:B------:R-:W-:Y:S01]  /*7a80*/  PRMT R161, R67, 0x5410, R68 ;  /* 0x0000541043a17816 */ /* 0x000fe20000000044 */
[----:B------:R-:W-:Y:S01]  /*7a90*/  @!P3 HADD2 R63, -R67.H0_H0, -RZ.H0_H0 ;  /* 0xa00000ff433fb230 */ /* 0x000fe20000000900 */
[----:B------:R-:W-:Y:S01]  /*7aa0*/  @!P4 PRMT R78, R39, 0x5410, RZ ;  /* 0x00005410274ec816 */ /* 0x000fe200000000ff */
[----:B------:R-:W-:Y:S01]  /*7ab0*/  MUFU.EX2 R250, R16 ;  /* 0x0000001000fa7308 */ /* 0x000fe20000000800 */
[----:B------:R-:W-:-:S02]  /*7ac0*/  @!P2 PRMT R68, R61, 0x5410, RZ ;  /* 0x000054103d44a816 */ /* 0x000fc400000000ff */
[----:B------:R-:W-:Y:S02]  /*7ad0*/  ISETP.GE.U32.AND P2, PT, R194, R5, PT ;  /* 0x00000005c200720c */ /* 0x000fe40003f46070 */
[----:B------:R-:W-:Y:S02]  /*7ae0*/  @!P3 PRMT R67, R63, 0x5410, RZ ;  /* 0x000054103f43b816 */ /* 0x000fe400000000ff */
[----:B-1----:R-:W-:Y:S02]  /*7af0*/  FMNMX.FTZ R103, R103, R8, !PT ;  /* 0x0000000867677209 */ /* 0x002fe40007810000 */
[----:B--2---:R-:W-:Y:S02]  /*7b00*/  LOP3.LUT R4, R13, 0xffff, RZ, 0xc0, !PT ;  /* 0x0000ffff0d047812 */ /* 0x004fe400078ec0ff */
[----:B---3--:R-:W-:Y:S02]  /*7b10*/  F2FP.PACK_AB R5, R246, R245 ;  /* 0x000000f5f605723e */ /* 0x008fe400000000ff */
[----:B------:R-:W-:-:S02]  /*7b20*/  SHF.R.U32.HI R4, RZ, 0x8, R4 ;  /* 0x00000008ff047819 */ /* 0x000fc40000011604 */
[C---:B------:R-:W-:Y:S02]  /*7b30*/  PRMT R66, R5.reuse, 0x7610, R66 ;  /* 0x0000761005427816 */ /* 0x040fe40000000042 */
[----:B------:R-:W-:Y:S02]  /*7b40*/  LOP3.LUT R4, R4, 0xffff, RZ, 0xc0, !PT ;  /* 0x0000ffff04047812 */ /* 0x000fe400078ec0ff */
[----:B------:R-:W-:Y:S01]  /*7b50*/  PRMT R65, R5, 0x7632, R65 ;  /* 0x0000763205417816 */ /* 0x000fe20000000041 */
[--C-:B------:R-:W-:Y:S01]  /*7b60*/  FFMA.FTZ R5, R79, R2, -R6.reuse ;  /* 0x000000024f057223 */ /* 0x100fe20000010806 */
[----:B------:R-:W-:Y:S01]  /*7b70*/  ISETP.GE.U32.AND P3, PT, R194, R4, PT ;  /* 0x00000004c200720c */ /* 0x000fe20003f66070 */
[----:B------:R-:W-:Y:S01]  /*7b80*/  FFMA.FTZ R4, R83, R2, -R6 ;  /* 0x0000000253047223 */ /* 0x000fe20000010806 */
[----:B------:R-:W-:Y:S01]  /*7b90*/  @!P2 HADD2 R64, -R66.H0_H0, -RZ.H0_H0 ;  /* 0xa00000ff4240a230 */ /* 0x000fe20000000900 */
[----:B------:R1:W-:Y:S01]  /*7ba0*/  MUFU.EX2 R244, R5 ;  /* 0x0000000500f47308 */ /* 0x0003e20000000800 */
[----:B----4-:R-:W-:-:S02]  /*7bb0*/  FMNMX.FTZ R100, R100, R9, !PT ;  /* 0x0000000964647209 */ /* 0x010fc40007810000 */
[----:B------:R-:W-:Y:S02]  /*7bc0*/  PRMT R204, R66, 0x5410, R65 ;  /* 0x0000541042cc7816 */ /* 0x000fe40000000041 */
[----:B------:R-:W-:Y:S01]  /*7bd0*/  @!P2 PRMT R66, R64, 0x5410, RZ ;  /* 0x000054104042a816 */ /* 0x000fe200000000ff */
[----:B------:R-:W2:Y:S01]  /*7be0*/  SHFL.BFLY PT, R8, R100, 0x1, 0x1f ;  /* 0x0c201f0064087f89 */ /* 0x000ea200000e0000 */
[----:B------:R-:W-:Y:S01]  /*7bf0*/  ISETP.GE.U32.AND P4, PT, R194, R14, PT ;  /* 0x0000000ec200720c */ /* 0x000fe20003f86070 */
[----:B------:R3:W4:Y:S01]  /*7c00*/  MUFU.EX2 R183, R4 ;  /* 0x0000000400b77308 */ /* 0x0007220000000800 */
[----:B------:R-:W-:Y:S01]  /*7c10*/  FFMA.FTZ R14, R60, R2, -R6 ;  /* 0x000000023c0e7223 */ /* 0x000fe20000010806 */
[----:B------:R-:W-:-:S05]  /*7c20*/  @!P3 HADD2 R79, -R65.H0_H0, -RZ.H0_H0 ;  /* 0xa00000ff414fb230 */ /* 0x000fca0000000900 */
[----:B------:R-:W-:Y:S01]  /*7c30*/  @!P3 PRMT R65, R79, 0x5410, RZ ;  /* 0x000054104f41b816 */ /* 0x000fe200000000ff */
[----:B-1----:R-:W1:Y:S01]  /*7c40*/  SHFL.BFLY PT, R5, R103, 0x1, 0x1f ;  /* 0x0c201f0067057f89 */ /* 0x002e6200000e0000 */
[----:B------:R-:W-:Y:S01]  /*7c50*/  MUFU.EX2 R249, R14 ;  /* 0x0000000e00f97308 */ /* 0x000fe20000000800 */
[----:B---3--:R-:W-:-:S04]  /*7c60*/  SHF.R.U32.HI R4, RZ, 0x18, R13 ;  /* 0x00000018ff047819 */ /* 0x008fc8000001160d */
[----:B------:R-:W-:Y:S02]  /*7c70*/  ISETP.GE.U32.AND P2, PT, R194, R4, PT ;  /* 0x00000004c200720c */ /* 0x000fe40003f46070 */
[----:B------:R-:W-:Y:S01]  /*7c80*/  SHF.R.U32.HI R4, RZ, 0x10, R13 ;  /* 0x00000010ff047819 */ /* 0x000fe2000001160d */
[----:B------:R-:W-:Y:S01]  /*7c90*/  FFMA.FTZ R13, R81, R2, -R7 ;  /* 0x00000002510d7223 */ /* 0x000fe20000010807 */
[----:B--2---:R-:W-:Y:S01]  /*7ca0*/  FMNMX.FTZ R100, R100, R8, !PT ;  /* 0x0000000864647209 */ /* 0x004fe20007810000 */
[----:B------:R-:W-:Y:S01]  /*7cb0*/  FFMA.FTZ R7, R91, R2, -R6 ;  /* 0x000000025b077223 */ /* 0x000fe20000010806 */
[----:B------:R-:W-:Y:S01]  /*7cc0*/  LOP3.LUT R4, R4, 0xff, RZ, 0xc0, !PT ;  /* 0x000000ff04047812 */ /* 0x000fe200078ec0ff */
[----:B------:R-:W-:Y:S01]  /*7cd0*/  MUFU.EX2 R252, R13 ;  /* 0x0000000d00fc7308 */ /* 0x000fe20000000800 */
[----:B------:R-:W-:Y:S02]  /*7ce0*/  SHF.R.U32.HI R8, RZ, 0x8, R43 ;  /* 0x00000008ff087819 */ /* 0x000fe4000001162b */
[----:B------:R-:W-:-:S02]  /*7cf0*/  ISETP.GE.U32.AND P3, PT, R194, R4, PT ;  /* 0x00000004c200720c */ /* 0x000fc40003f66070 */
[----:B----4-:R-:W-:Y:S02]  /*7d00*/  F2FP.PACK_AB R4, R244, R183 ;  /* 0x000000b7f404723e */ /* 0x010fe400000000ff */
[----:B-1----:R-:W-:Y:S01]  /*7d10*/  FMNMX.FTZ R103, R103, R5, !PT ;  /* 0x0000000567677209 */ /* 0x002fe20007810000 */
[----:B------:R-:W-:Y:S01]  /*7d20*/  FMUL.FTZ R5, R2, R100 ;  /* 0x0000006402057220 */ /* 0x000fe20000410000 */
[C---:B------:R-:W-:Y:S01]  /*7d30*/  PRMT R64, R4.reuse, 0x7632, R64 ;  /* 0x0000763204407816 */ /* 0x040fe20000000040 */
[----:B------:R1:W2:Y:S01]  /*7d40*/  MUFU.EX2 R206, R7 ;  /* 0x0000000700ce7308 */ /* 0x0002a20000000800 */
[----:B------:R-:W-:Y:S01]  /*7d50*/  PRMT R63, R4, 0x7610, R63 ;  /* 0x00007610043f7816 */ /* 0x000fe2000000003f */
[----:B------:R-:W-:Y:S01]  /*7d60*/  FMUL.FTZ R4, R2, R103 ;  /* 0x0000006702047220 */ /* 0x000fe20000410000 */
[----:B------:R-:W-:Y:S01]  /*7d70*/  LOP3.LUT R8, R8, 0xffff, RZ, 0xc0, !PT ;  /* 0x0000ffff08087812 */ /* 0x000fe200078ec0ff */
[----:B------:R-:W-:Y:S01]  /*7d80*/  @!P2 HADD2 R83, -R64.H0_H0, -RZ.H0_H0 ;  /* 0xa00000ff4053a230 */ /* 0x000fe20000000900 */
[----:B------:R-:W-:-:S02]  /*7d90*/  PRMT R201, R63, 0x5410, R64 ;  /* 0x000054103fc97816 */ /* 0x000fc40000000040 */
[----:B------:R-:W-:Y:S02]  /*7da0*/  F2FP.PACK_AB R6, R233, R236 ;  /* 0x000000ece906723e */ /* 0x000fe400000000ff */
[----:B------:R-:W-:Y:S02]  /*7db0*/  @!P2 PRMT R64, R83, 0x5410, RZ ;  /* 0x000054105340a816 */ /* 0x000fe400000000ff */
[----:B------:R-:W-:Y:S02]  /*7dc0*/  FSETP.NEU.FTZ.AND P2, PT, R103, -INF , PT ;  /* 0xff8000006700780b */ /* 0x000fe40003f5d000 */
[----:B------:R-:W-:Y:S02]  /*7dd0*/  PRMT R61, R6, 0x7632, R61 ;  /* 0x00007632063d7816 */ /* 0x000fe4000000003d */
[----:B------:R-:W-:Y:S02]  /*7de0*/  FSEL R4, R4, RZ, P2 ;  /* 0x000000ff04047208 */ /* 0x000fe40001000000 */
[----:B------:R-:W-:-:S03]  /*7df0*/  FSETP.NEU.FTZ.AND P2, PT, R100, -INF , PT ;  /* 0xff8000006400780b */ /* 0x000fc60003f5d000 */
[-CC-:B------:R-:W-:Y:S01]  /*7e00*/  FFMA.FTZ R27, R119, R2.reuse, -R4.reuse ;  /* 0x00000002771b7223 */ /* 0x180fe20000010804 */
[----:B------:R-:W-:Y:S01]  /*7e10*/  FSEL R5, R5, RZ, P2 ;  /* 0x000000ff05057208 */ /* 0x000fe20001000000 */
[--C-:B------:R-:W-:Y:S01]  /*7e20*/  FFMA.FTZ R32, R117, R2, -R4.reuse ;  /* 0x0000000275207223 */ /* 0x100fe20000010804 */
[----:B------:R-:W-:Y:S01]  /*7e30*/  ISETP.GE.U32.AND P2, PT, R194, R8, PT ;  /* 0x00000008c200720c */ /* 0x000fe20003f46070 */
[----:B------:R-:W-:Y:S01]  /*7e40*/  IMAD.WIDE.U32 R8, R52, -0x2daee0ad, RZ ;  /* 0xd2511f5334087825 */ /* 0x000fe200078e00ff */
[----:B------:R-:W-:Y:S03]  /*7e50*/  MUFU.EX2 R16, R27 ;  /* 0x0000001b00107308 */ /* 0x000fe60000000800 */
[-C--:B------:R-:W-:Y:S01]  /*7e60*/  FFMA.FTZ R40, R121, R2.reuse, -R4 ;  /* 0x0000000279287223 */ /* 0x080fe20000010804 */
[----:B-1----:R-:W-:Y:S01]  /*7e70*/  SHF.R.U32.HI R7, RZ, 0x10, R8 ;  /* 0x00000010ff077819 */ /* 0x002fe20000011608 */
[----:B------:R-:W-:-:S02]  /*7e80*/  FFMA.FTZ R45, R115, R2, -R4 ;  /* 0x00000002732d7223 */ /* 0x000fc40000010804 */
[-CC-:B------:R-:W-:Y:S02]  /*7e90*/  FFMA.FTZ R97, R113, R2.reuse, -R4.reuse ;  /* 0x0000000271617223 */ /* 0x180fe40000010804 */
[-CC-:B------:R-:W-:Y:S02]  /*7ea0*/  FFMA.FTZ R41, R120, R2.reuse, -R4.reuse ;  /* 0x0000000278297223 */ /* 0x180fe40000010804 */
[-CC-:B------:R-:W-:Y:S01]  /*7eb0*/  FFMA.FTZ R79, R114, R2.reuse, -R4.reuse ;  /* 0x00000002724f7223 */ /* 0x180fe20000010804 */
[----:B------:R-:W-:Y:S01]  /*7ec0*/  @!P2 HADD2 R48, -R61.H0_H0, -RZ.H0_H0 ;  /* 0xa00000ff3d30a230 */ /* 0x000fe20000000900 */
[-CC-:B------:R-:W-:Y:S02]  /*7ed0*/  FFMA.FTZ R98, R105, R2.reuse, -R4.reuse ;  /* 0x0000000269627223 */ /* 0x180fe40000010804 */
[-CC-:B------:R-:W-:Y:S02]  /*7ee0*/  FFMA.FTZ R111, R96, R2.reuse, -R4.reuse ;  /* 0x00000002606f7223 */ /* 0x180fe40000010804 */
[-CC-:B------:R-:W-:Y:S01]  /*7ef0*/  FFMA.FTZ R113, R93, R2.reuse, -R4.reuse ;  /* 0x000000025d717223 */ /* 0x180fe20000010804 */
[----:B------:R-:W-:Y:S01]  /*7f00*/  MUFU.EX2 R79, R79 ;  /* 0x0000004f004f7308 */ /* 0x000fe20000000800 */
[----:B------:R-:W-:-:S02]  /*7f10*/  FFMA.FTZ R115, R88, R2, -R4 ;  /* 0x0000000258737223 */ /* 0x000fc40000010804 */
[-CC-:B------:R-:W-:Y:S02]  /*7f20*/  FFMA.FTZ R117, R85, R2.reuse, -R4.reuse ;  /* 0x0000000255757223 */ /* 0x180fe40000010804 */
[-CC-:B------:R-:W-:Y:S02]  /*7f30*/  FFMA.FTZ R119, R80, R2.reuse, -R4.reuse ;  /* 0x0000000250777223 */ /* 0x180fe40000010804 */
[-CC-:B------:R-:W-:Y:S02]  /*7f40*/  FFMA.FTZ R126, R56, R2.reuse, -R4.reuse ;  /* 0x00000002387e7223 */ /* 0x180fe40000010804 */
[-CC-:B------:R-:W-:Y:S02]  /*7f50*/  FFMA.FTZ R118, R47, R2.reuse, -R4.reuse ;  /* 0x000000022f767223 */ /* 0x180fe40000010804 */
[-C--:B------:R-:W-:Y:S01]  /*7f60*/  FFMA.FTZ R121, R46, R2.reuse, -R4 ;  /* 0x000000022e797223 */ /* 0x080fe20000010804 */
[----:B------:R-:W-:Y:S01]  /*7f70*/  LOP3.LUT R4, R9, R187, R20, 0x96, !PT ;  /* 0x000000bb09047212 */ /* 0x000fe200078e9614 */
[-CC-:B------:R-:W-:Y:S01]  /*7f80*/  FFMA.FTZ R89, R95, R2.reuse, -R5.reuse ;  /* 0x000000025f597223 */ /* 0x180fe20000010805 */
[----:B------:R-:W-:Y:S01]  /*7f90*/  @!P3 HADD2 R46, -R63.H0_H0, -RZ.H0_H0 ;  /* 0xa00000ff3f2eb230 */ /* 0x000fe20000000900 */
[-CC-:B------:R-:W-:Y:S01]  /*7fa0*/  FFMA.FTZ R20, R130, R2.reuse, -R5.reuse ;  /* 0x0000000282147223 */ /* 0x180fe20000010805 */
[----:B------:R-:W-:Y:S01]  /*7fb0*/  LOP3.LUT R9, R8, 0xffff, RZ, 0xc0, !PT ;  /* 0x0000ffff08097812 */ /* 0x000fe200078ec0ff */
[-CC-:B------:R-:W-:Y:S01]  /*7fc0*/  FFMA.FTZ R11, R129, R2.reuse, -R5.reuse ;  /* 0x00000002810b7223 */ /* 0x180fe20000010805 */
[----:B------:R-:W-:Y:S01]  /*7fd0*/  MUFU.EX2 R179, R89 ;  /* 0x0000005900b37308 */ /* 0x000fe20000000800 */
[-CC-:B------:R-:W-:Y:S01]  /*7fe0*/  FFMA.FTZ R21, R132, R2.reuse, -R5.reuse ;  /* 0x0000000284157223 */ /* 0x180fe20000010805 */
[----:B------:R-:W-:Y:S01]  /*7ff0*/  @!P3 PRMT R63, R46, 0x5410, RZ ;  /* 0x000054102e3fb816 */ /* 0x000fe200000000ff */
[----:B------:R-:W-:-:S02]  /*8000*/  FFMA.FTZ R36, R131, R2, -R5 ;  /* 0x0000000283247223 */ /* 0x000fc40000010805 */
[-CC-:B------:R-:W-:Y:S02]  /*8010*/  FFMA.FTZ R42, R125, R2.reuse, -R5.reuse ;  /* 0x000000027d2a7223 */ /* 0x180fe40000010805 */
[-CC-:B------:R-:W-:Y:S02]  /*8020*/  FFMA.FTZ R43, R124, R2.reuse, -R5.reuse ;  /* 0x000000027c2b7223 */ /* 0x180fe40000010805 */
[-CC-:B------:R-:W-:Y:S02]  /*8030*/  FFMA.FTZ R85, R123, R2.reuse, -R5.reuse ;  /* 0x000000027b557223 */ /* 0x180fe40000010805 */
[-CC-:B------:R-:W-:Y:S02]  /*8040*/  FFMA.FTZ R86, R116, R2.reuse, -R5.reuse ;  /* 0x0000000274567223 */ /* 0x180fe40000010805 */
[-CC-:B------:R-:W-:Y:S02]  /*8050*/  FFMA.FTZ R88, R110, R2.reuse, -R5.reuse ;  /* 0x000000026e587223 */ /* 0x180fe40000010805 */
[-CC-:B------:R-:W-:Y:S01]  /*8060*/  FFMA.FTZ R95, R94, R2.reuse, -R5.reuse ;  /* 0x000000025e5f7223 */ /* 0x180fe20000010805 */
[----:B------:R-:W-:Y:S01]  /*8070*/  MUFU.EX2 R178, R86 ;  /* 0x0000005600b27308 */ /* 0x000fe20000000800 */
[----:B------:R-:W-:-:S02]  /*8080*/  FFMA.FTZ R96, R90, R2, -R5 ;  /* 0x000000025a607223 */ /* 0x000fc40000010805 */
[-CC-:B------:R-:W-:Y:S02]  /*8090*/  FFMA.FTZ R106, R84, R2.reuse, -R5.reuse ;  /* 0x00000002546a7223 */ /* 0x180fe40000010805 */
[-CC-:B------:R-:W-:Y:S01]  /*80a0*/  FFMA.FTZ R105, R62, R2.reuse, -R5.reuse ;  /* 0x000000023e697223 */ /* 0x180fe20000010805 */
[----:B------:R-:W-:Y:S01]  /*80b0*/  PRMT R62, R6, 0x7610, R62 ;  /* 0x00007610063e7816 */ /* 0x000fe2000000003e */
[--C-:B------:R-:W-:Y:S01]  /*80c0*/  FFMA.FTZ R114, R58, R2, -R5.reuse ;  /* 0x000000023a727223 */ /* 0x100fe20000010805 */
[----:B--2---:R-:W-:Y:S01]  /*80d0*/  F2FP.PACK_AB R6, R205, R206 ;  /* 0x000000cecd06723e */ /* 0x004fe200000000ff */
[----:B------:R-:W-:Y:S01]  /*80e0*/  FFMA.FTZ R112, R57, R2, -R5 ;  /* 0x0000000239707223 */ /* 0x000fe20000010805 */
[----:B------:R-:W-:Y:S01]  /*80f0*/  LOP3.LUT R2, R8, 0xff, RZ, 0xc0, !PT ;  /* 0x000000ff08027812 */ /* 0x000fe200078ec0ff */
[----:B------:R-:W-:Y:S01]  /*8100*/  @!P0 HADD2 R47, -R62.H0_H0, -RZ.H0_H0 ;  /* 0xa00000ff3e2f8230 */ /* 0x000fe20000000900 */
[----:B------:R-:W-:Y:S01]  /*8110*/  PRMT R60, R6, 0x7632, R60 ;  /* 0x00007632063c7816 */ /* 0x000fe2000000003c */
[----:B------:R-:W-:Y:S01]  /*8120*/  MUFU.EX2 R176, R88 ;  /* 0x0000005800b07308 */ /* 0x000fe20000000800 */
[----:B------:R-:W-:-:S02]  /*8130*/  ISETP.GE.U32.AND P3, PT, R194, R2, PT ;  /* 0x00000002c200720c */ /* 0x000fc40003f66070 */
[C---:B------:R-:W-:Y:S01]  /*8140*/  LOP3.LUT R2, R4.reuse, 0xffff, RZ, 0xc0, !PT ;  /* 0x0000ffff04027812 */ /* 0x040fe200078ec0ff */
[----:B------:R-:W-:Y:S01]  /*8150*/  @!P4 HADD2 R51, -R60.H0_H0, -RZ.H0_H0 ;  /* 0xa00000ff3c33c230 */ /* 0x000fe20000000900 */
[----:B------:R-:W-:Y:S02]  /*8160*/  LOP3.LUT R5, R4, 0xff, RZ, 0xc0, !PT ;  /* 0x000000ff04057812 */ /* 0x000fe400078ec0ff */
[----:B------:R-:W-:Y:S01]  /*8170*/  SHF.R.U32.HI R2, RZ, 0x8, R2 ;  /* 0x00000008ff027819 */ /* 0x000fe20000011602 */
[----:B------:R-:W-:Y:S01]  /*8180*/  MUFU.EX2 R242, R106 ;  /* 0x0000006a00f27308 */ /* 0x000fe20000000800 */
[----:B------:R-:W-:Y:S02]  /*8190*/  PRMT R59, R6, 0x7610, R59 ;  /* 0x00007610063b7816 */ /* 0x000fe4000000003b */
[----:B------:R-:W-:Y:S02]  /*81a0*/  PRMT R199, R62, 0x5410, R61 ;  /* 0x000054103ec77816 */ /* 0x000fe4000000003d */
[----:B------:R-:W-:Y:S01]  /*81b0*/  @!P2 PRMT R61, R48, 0x5410, RZ ;  /* 0x00005410303da816 */ /* 0x000fe200000000ff */
[----:B------:R-:W-:Y:S01]  /*81c0*/  @!P1 HADD2 R53, -R59.H0_H0, -RZ.H0_H0 ;  /* 0xa00000ff3b359230 */ /* 0x000fe20000000900 */
[----:B------:R-:W-:Y:S01]  /*81d0*/  LOP3.LUT R2, R2, 0xffff, RZ, 0xc0, !PT ;  /* 0x0000ffff02027812 */ /* 0x000fe200078ec0ff */
[----:B------:R-:W-:Y:S01]  /*81e0*/  MUFU.EX2 R6, R20 ;  /* 0x0000001400067308 */ /* 0x000fe20000000800 */
[----:B------:R-:W-:-:S02]  /*81f0*/  ISETP.GE.U32.AND P2, PT, R194, R5, PT ;  /* 0x00000005c200720c */ /* 0x000fc40003f46070 */
[----:B------:R-:W-:Y:S02]  /*8200*/  PRMT R197, R59, 0x5410, R60 ;  /* 0x000054103bc57816 */ /* 0x000fe4000000003c */
[----:B------:R-:W-:Y:S02]  /*8210*/  @!P4 PRMT R60, R51, 0x5410, RZ ;  /* 0x00005410333cc816 */ /* 0x000fe400000000ff */
[----:B------:R-:W-:Y:S01]  /*8220*/  ISETP.GE.U32.AND P4, PT, R194, R2, PT ;  /* 0x00000002c200720c */ /* 0x000fe20003f86070 */
[----:B------:R1:W-:Y:S01]  /*8230*/  MUFU.EX2 R243, R105 ;  /* 0x0000006900f37308 */ /* 0x0003e20000000800 */
[----:B------:R-:W-:Y:S02]  /*8240*/  F2FP.PACK_AB R2, R252, R237 ;  /* 0x000000edfc02723e */ /* 0x000fe400000000ff */
[----:B------:R-:W-:Y:S02]  /*8250*/  @!P1 PRMT R59, R53, 0x5410, RZ ;  /* 0x00005410353b9816 */ /* 0x000fe400000000ff */
[----:B------:R-:W-:-:S02]  /*8260*/  PRMT R58, R2, 0x7610, R58 ;  /* 0x00007610023a7816 */ /* 0x000fc4000000003a */
[----:B------:R-:W-:Y:S01]  /*8270*/  PRMT R57, R2, 0x7632, R57 ;  /* 0x0000763202397816 */ /* 0x000fe20000000039 */
[----:B------:R-:W-:Y:S01]  /*8280*/  MUFU.EX2 R240, R114 ;  /* 0x0000007200f07308 */ /* 0x000fe20000000800 */
[----:B------:R-:W-:Y:S01]  /*8290*/  SHF.R.U32.HI R2, RZ, 0x18, R4 ;  /* 0x00000018ff027819 */ /* 0x000fe20000011604 */
[----:B------:R-:W-:Y:S01]  /*82a0*/  @!P2 HADD2 R80, -R58.H0_H0, -RZ.H0_H0 ;  /* 0xa00000ff3a50a230 */ /* 0x000fe20000000900 */
[----:B------:R-:W-:Y:S01]  /*82b0*/  PRMT R196, R58, 0x5410, R57 ;  /* 0x000054103ac47816 */ /* 0x000fe20000000039 */
[----:B------:R-:W-:Y:S01]  /*82c0*/  @!P4 HADD2 R56, -R57.H0_H0, -RZ.H0_H0 ;  /* 0xa00000ff3938c230 */ /* 0x000fe20000000900 */
[----:B------:R-:W-:Y:S02]  /*82d0*/  SHF.R.U32.HI R8, RZ, 0x18, R8 ;  /* 0x00000018ff087819 */ /* 0x000fe40000011608 */
[----:B------:R-:W-:Y:S01]  /*82e0*/  @!P2 PRMT R58, R80, 0x5410, RZ ;  /* 0x00005410503aa816 */ /* 0x000fe200000000ff */
[----:B------:R-:W-:Y:S01]  /*82f0*/  MUFU.EX2 R241, R112 ;  /* 0x0000007000f17308 */ /* 0x000fe20000000800 */
[----:B------:R-:W-:Y:S01]  /*8300*/  ISETP.GE.U32.AND P2, PT, R194, R2, PT ;  /* 0x00000002c200720c */ /* 0x000fe20003f46070 */
[----:B-1----:R-:W-:Y:S01]  /*8310*/  IMAD.MOV.U32 R105, RZ, RZ, R239 ;  /* 0x000000ffff697224 */ /* 0x002fe200078e00ef */
[----:B------:R-:W-:-:S02]  /*8320*/  SHF.R.U32.HI R2, RZ, 0x10, R4 ;  /* 0x00000010ff027819 */ /* 0x000fc40000011604 */
[----:B------:R-:W-:Y:S02]  /*8330*/  F2FP.PACK_AB R4, R249, R219 ;  /* 0x000000dbf904723e */ /* 0x000fe400000000ff */
[----:B------:R-:W-:Y:S01]  /*8340*/  LOP3.LUT R2, R2, 0xff, RZ, 0xc0, !PT ;  /* 0x000000ff02027812 */ /* 0x000fe200078ec0ff */
[----:B------:R-:W-:Y:S01]  /*8350*/  MUFU.EX2 R106, R119 ;  /* 0x00000077006a7308 */ /* 0x000fe20000000800 */
[----:B------:R-:W-:Y:S02]  /*8360*/  @!P4 PRMT R57, R56, 0x5410, RZ ;  /* 0x000054103839c816 */ /* 0x000fe400000000ff */
[----:B------:R-:W-:Y:S02]  /*8370*/  PRMT R56, R4, 0x7632, R56 ;  /* 0x0000763204387816 */ /* 0x000fe40000000038 */
[----:B------:R-:W-:Y:S02]  /*8380*/  ISETP.GE.U32.AND P4, PT, R194, R2, PT ;  /* 0x00000002c200720c */ /* 0x000fe40003f86070 */
[----:B------:R-:W-:Y:S01]  /*8390*/  SHF.R.U32.HI R2, RZ, 0x8, R9 ;  /* 0x00000008ff027819 */ /* 0x000fe20000011609 */
[----:B------:R-:W-:Y:S01]  /*83a0*/  @!P2 HADD2 R81, -R56.H0_H0, -RZ.H0_H0 ;  /* 0xa00000ff3851a230 */ /* 0x000fe20000000900 */
[----:B------:R-:W-:Y:S01]  /*83b0*/  PRMT R55, R4, 0x7610, R55 ;  /* 0x0000761004377816 */ /* 0x000fe20000000037 */
[----:B------:R-:W-:Y:S01]  /*83c0*/  FADD.FTZ R4, R158, R157 ;  /* 0x0000009d9e047221 */ /* 0x000fe20000010000 */
[----:B------:R-:W-:Y:S01]  /*83d0*/  LOP3.LUT R2, R2, 0xffff, RZ, 0xc0, !PT ;  /* 0x0000ffff02027812 */ /* 0x000fe200078ec0ff */
[----:B------:R-:W-:Y:S01]  /*83e0*/  MUFU.EX2 R158, R111 ;  /* 0x0000006f009e7308 */ /* 0x000fe20000000800 */
[----:B------:R-:W-:-:S02]  /*83f0*/  PRMT R157, R55, 0x5410, R56 ;  /* 0x00005410379d7816 */ /* 0x000fc40000000038 */
[----:B------:R-:W-:Y:S01]  /*8400*/  @!P2 PRMT R56, R81, 0x5410, RZ ;  /* 0x000054105138a816 */ /* 0x000fe200000000ff */
[----:B------:R-:W-:Y:S01]  /*8410*/  IMAD.WIDE.U32 R80, R127, -0x2daee0ad, RZ ;  /* 0xd2511f537f507825 */ /* 0x000fe200078e00ff */
[C---:B------:R-:W-:Y:S01]  /*8420*/  ISETP.GE.U32.AND P2, PT, R194.reuse, R2, PT ;  /* 0x00000002c200720c */ /* 0x040fe20003f46070 */
[----:B------:R-:W-:Y:S01]  /*8430*/  @!P4 HADD2 R84, -R55.H0_H0, -RZ.H0_H0 ;  /* 0xa00000ff3754c230 */ /* 0x000fe20000000900 */
[----:B------:R-:W-:Y:S01]  /*8440*/  @!P0 PRMT R62, R47, 0x5410, RZ ;  /* 0x000054102f3e8816 */ /* 0x000fe200000000ff */
[----:B------:R-:W-:Y:S01]  /*8450*/  FADD.FTZ R2, R99, R4 ;  /* 0x0000000463027221 */ /* 0x000fe20000010000 */
[----:B------:R-:W-:Y:S02]  /*8460*/  F2FP.PACK_AB R4, R251, R250 ;  /* 0x000000fafb04723e */ /* 0x000fe400000000ff */
[----:B------:R-:W-:Y:S01]  /*8470*/  ISETP.GE.U32.AND P0, PT, R194, R8, PT ;  /* 0x00000008c200720c */ /* 0x000fe20003f06070 */
[----:B------:R-:W-:Y:S01]  /*8480*/  FADD.FTZ R18, R26, R2 ;  /* 0x000000021a127221 */ /* 0x000fe20000010000 */
[----:B------:R-:W-:-:S02]  /*8490*/  PRMT R54, R4, 0x7610, R54 ;  /* 0x0000761004367816 */ /* 0x000fc40000000036 */
[----:B------:R-:W-:Y:S01]  /*84a0*/  PRMT R53, R4, 0x7632, R53 ;  /* 0x0000763204357816 */ /* 0x000fe20000000035 */
[----:B------:R-:W-:Y:S01]  /*84b0*/  FADD.FTZ R18, R172, R18 ;  /* 0x00000012ac127221 */ /* 0x000fe20000010000 */
[----:B------:R-:W1:Y:S01]  /*84c0*/  MUFU.EX2 R4, R11 ;  /* 0x0000000b00047308 */ /* 0x000e620000000800 */
[----:B------:R-:W-:Y:S01]  /*84d0*/  LOP3.LUT R5, R7, 0xff, RZ, 0xc0, !PT ;  /* 0x000000ff07057812 */ /* 0x000fe200078ec0ff */
[----:B------:R-:W-:Y:S01]  /*84e0*/  @!P3 HADD2 R87, -R54.H0_H0, -RZ.H0_H0 ;  /* 0xa00000ff3657b230 */ /* 0x000fe20000000900 */
[----:B------:R-:W-:Y:S01]  /*84f0*/  LOP3.LUT R8, R81, R153, R226, 0x96, !PT ;  /* 0x0000009951087212 */ /* 0x000fe200078e96e2 */
[----:B------:R-:W-:Y:S01]  /*8500*/  @!P2 HADD2 R91, -R53.H0_H0, -RZ.H0_H0 ;  /* 0xa00000ff355ba230 */ /* 0x000fe20000000900 */
[----:B------:R-:W-:Y:S01]  /*8510*/  ISETP.GE.U32.AND P1, PT, R194, R5, PT ;  /* 0x00000005c200720c */ /* 0x000fe20003f26070 */
[----:B------:R-:W-:Y:S01]  /*8520*/  FADD.FTZ R5, R160, R159 ;  /* 0x0000009fa0057221 */ /* 0x000fe20000010000 */
[----:B------:R-:W-:Y:S01]  /*8530*/  F2FP.PACK_AB R2, R247, R248 ;  /* 0x000000f8f702723e */ /* 0x000fe200000000ff */
[----:B------:R-:W-:Y:S01]  /*8540*/  IMAD.WIDE.U32 R8, R8, -0x326172a9, RZ ;  /* 0xcd9e8d5708087825 */ /* 0x000fe200078e00ff */
[----:B------:R-:W-:Y:S01]  /*8550*/  @!P4 PRMT R55, R84, 0x5410, RZ ;  /* 0x000054105437c816 */ /* 0x000fe200000000ff */
[----:B------:R-:W-:Y:S01]  /*8560*/  MUFU.EX2 R159, R113 ;  /* 0x00000071009f7308 */ /* 0x000fe20000000800 */
[----:B------:R-:W-:Y:S01]  /*8570*/  PRMT R52, R2, 0x7610, R52 ;  /* 0x0000761002347816 */ /* 0x000fe20000000034 */
[----:B------:R-:W-:Y:S01]  /*8580*/  FADD.FTZ R5, R156, R5 ;  /* 0x000000059c057221 */ /* 0x000fe20000010000 */
[----:B------:R-:W-:-:S02]  /*8590*/  PRMT R51, R2, 0x7632, R51 ;  /* 0x0000763202337816 */ /* 0x000fc40000000033 */
[C---:B------:R-:W-:Y:S01]  /*85a0*/  LOP3.LUT R2, R9.reuse, R220, R162, 0x96, !PT ;  /* 0x000000dc09027212 */ /* 0x040fe200078e96a2 */
[----:B-1----:R-:W-:Y:S01]  /*85b0*/  FADD.FTZ R20, R6, R4 ;  /* 0x0000000406147221 */ /* 0x002fe20000010000 */
[----:B------:R-:W-:Y:S01]  /*85c0*/  F2FP.PACK_AB R26, R4, R6 ;  /* 0x00000006041a723e */ /* 0x000fe200000000ff */
[----:B------:R-:W-:Y:S01]  /*85d0*/  IMAD.WIDE.U32 R6, R128, -0x2daee0ad, RZ ;  /* 0xd2511f5380067825 */ /* 0x000fe200078e00ff */
[----:B------:R-:W-:Y:S01]  /*85e0*/  LOP3.LUT R30, R9, R220, R30, 0x96, !PT ;  /* 0x000000dc091e7212 */ /* 0x000fe200078e961e */
[----:B------:R-:W-:Y:S01]  /*85f0*/  @!P0 HADD2 R90, -R51.H0_H0, -RZ.H0_H0 ;  /* 0xa00000ff335a8230 */ /* 0x000fe20000000900 */
[----:B------:R-:W-:Y:S01]  /*8600*/  LOP3.LUT R9, R25, R230, R28, 0x96, !PT ;  /* 0x000000e619097212 */ /* 0x000fe200078e961c */
[----:B------:R-:W-:Y:S01]  /*8610*/  FADD.FTZ R17, R154, R5 ;  /* 0x000000059a117221 */ /* 0x000fe20000010000 */
[----:B------:R-:W-:Y:S01]  /*8620*/  LOP3.LUT R4, R7, R190, R80, 0x96, !PT ;  /* 0x000000be07047212 */ /* 0x000fe200078e9650 */
[----:B------:R-:W-:Y:S01]  /*8630*/  IMAD.WIDE.U32 R38, R2, -0x2daee0ad, RZ ;  /* 0xd2511f5302267825 */ /* 0x000fe200078e00ff */
[----:B------:R-:W-:Y:S01]  /*8640*/  LOP3.LUT R25, R23, R238, R24, 0x96, !PT ;  /* 0x000000ee17197212 */ /* 0x000fe200078e9618 */
[----:B------:R-:W-:Y:S01]  /*8650*/  @!P1 HADD2 R82, -R52.H0_H0, -RZ.H0_H0 ;  /* 0xa00000ff34529230 */ /* 0x000fe20000000900 */
[----:B------:R-:W-:Y:S01]  /*8660*/  PRMT R154, R52, 0x5410, R51 ;  /* 0x00005410349a7816 */ /* 0x000fe20000000033 */
[----:B------:R-:W-:Y:S01]  /*8670*/  IMAD.WIDE.U32 R4, R4, -0x326172a9, RZ ;  /* 0xcd9e8d5704047825 */ /* 0x000fe200078e00ff */
[----:B------:R-:W-:Y:S01]  /*8680*/  LOP3.LUT R6, R39, R222, R6, 0x96, !PT ;  /* 0x000000de27067212 */ /* 0x000fe200078e9606 */
[----:B------:R-:W-:Y:S01]  /*8690*/  MUFU.EX2 R160, R95 ;  /* 0x0000005f00a07308 */ /* 0x000fe20000000800 */
[----:B------:R-:W-:Y:S01]  /*86a0*/  @!P0 PRMT R51, R90, 0x5410, RZ ;  /* 0x000054105a338816 */ /* 0x000fe200000000ff */
[----:B------:R-:W-:Y:S01]  /*86b0*/  IMAD.WIDE.U32 R14, R9, -0x2daee0ad, RZ ;  /* 0xd2511f53090e7825 */ /* 0x000fe200078e00ff */
[----:B------:R-:W-:-:S02]  /*86c0*/  LOP3.LUT R10, R5, R223, R8, 0x96, !PT ;  /* 0x000000df050a7212 */ /* 0x000fc400078e9608 */
[----:B------:R-:W-:Y:S01]  /*86d0*/  @!P1 PRMT R52, R82, 0x5410, RZ ;  /* 0x0000541052349816 */ /* 0x000fe200000000ff */
[----:B------:R-:W-:Y:S01]  /*86e0*/  IMAD.WIDE.U32 R6, R6, -0x326172a9, RZ ;  /* 0xcd9e8d5706067825 */ /* 0x000fe200078e00ff */
[----:B------:R-:W-:Y:S01]  /*86f0*/  PRMT R156, R54, 0x5410, R53 ;  /* 0x00005410369c7816 */ /* 0x000fe20000000035 */
[----:B------:R-:W-:Y:S01]  /*8700*/  MUFU.EX2 R90, R43 ;  /* 0x0000002b005a7308 */ /* 0x000fe20000000800 */
[----:B------:R-:W-:Y:S01]  /*8710*/  @!P3 PRMT R54, R87, 0x5410, RZ ;  /* 0x000054105736b816 */ /* 0x000fe200000000ff */
[----:B------:R-:W-:Y:S01]  /*8720*/  IMAD.WIDE.U32 R10, R10, -0x2daee0ad, RZ ;  /* 0xd2511f530a0a7825 */ /* 0x000fe200078e00ff */
[----:B------:R-:W-:Y:S02]  /*8730*/  LOP3.LUT R12, R7, R230, R4, 0x96, !PT ;  /* 0x000000e6070c7212 */ /* 0x000fe400078e9604 */
[----:B------:R-:W-:Y:S02]  /*8740*/  @!P2 PRMT R53, R91, 0x5410, RZ ;  /* 0x000054105b35a816 */ /* 0x000fe400000000ff */
[----:B------:R-:W-:Y:S01]  /*8750*/  LOP3.LUT R5, R11, R231, R38, 0x96, !PT ;  /* 0x000000e70b057212 */ /* 0x000fe200078e9626 */
[----:B------:R-:W-:Y:S01]  /*8760*/  IMAD.WIDE.U32 R12, R12, -0x2daee0ad, RZ ;  /* 0xd2511f530c0c7825 */ /* 0x000fe200078e00ff */
[----:B------:R-:W-:Y:S03]  /*8770*/  MUFU.EX2 R87, R85 ;  /* 0x0000005500577308 */ /* 0x000fe60000000800 */
[----:B------:R-:W-:-:S05]  /*8780*/  IMAD.WIDE.U32 R4, R5, -0x326172a9, RZ ;  /* 0xcd9e8d5705047825 */ /* 0x000fca00078e00ff */
[----:B------:R-:W-:Y:S01]  /*8790*/  LOP3.LUT R11, R5, R238, R6, 0x96, !PT ;  /* 0x000000ee050b7212 */ /* 0x000fe200078e9606 */
[----:B------:R-:W-:Y:S01]  /*87a0*/  MUFU.EX2 R162, R96 ;  /* 0x0000006000a27308 */ /* 0x000fe20000000800 */
[----:B------:R-:W-:Y:S02]  /*87b0*/  LOP3.LUT R6, R13, R232, R10, 0x96, !PT ;  /* 0x000000e80d067212 */ /* 0x000fe400078e960a */
[----:B------:R-:W-:-:S03]  /*87c0*/  LOP3.LUT R5, R29, R223, R202, 0x96, !PT ;  /* 0x000000df1d057212 */ /* 0x000fc600078e96ca */
[----:B------:R-:W-:Y:S02]  /*87d0*/  IMAD.WIDE.U32 R6, R6, -0x326172a9, RZ ;  /* 0xcd9e8d5706067825 */ /* 0x000fe400078e00ff */
[----:B------:R1:W-:Y:S03]  /*87e0*/  MUFU.EX2 R13, R21 ;  /* 0x00000015000d7308 */ /* 0x0003e60000000800 */
[----:B------:R-:W-:Y:S01]  /*87f0*/  LOP3.LUT R2, R7, R239, R4, 0x96, !PT ;  /* 0x000000ef07027212 */ /* 0x000fe200078e9604 */
[----:B------:R-:W-:-:S03]  /*8800*/  IMAD R4, R5, -0x2daee0ad, RZ ;  /* 0xd2511f5305047824 */ /* 0x000fc600078e02ff */
[C---:B------:R-:W-:Y:S01]  /*8810*/  LOP3.LUT R5, R2.reuse, 0xff, RZ, 0xc0, !PT ;  /* 0x000000ff02057812 */ /* 0x040fe200078ec0ff */
[----:B------:R-:W2:Y:S01]  /*8820*/  MUFU.EX2 R10, R32 ;  /* 0x00000020000a7308 */ /* 0x000ea20000000800 */
[----:B------:R-:W-:Y:S02]  /*8830*/  LOP3.LUT R4, R15, R232, R4, 0x96, !PT ;  /* 0x000000e80f047212 */ /* 0x000fe400078e9604 */
[----:B------:R-:W-:Y:S02]  /*8840*/  LOP3.LUT R9, R2, 0xffff, RZ, 0xc0, !PT ;  /* 0x0000ffff02097812 */ /* 0x000fe400078ec0ff */
[----:B------:R-:W-:Y:S01]  /*8850*/  ISETP.GE.U32.AND P4, PT, R194, R5, PT ;  /* 0x00000005c200720c */ /* 0x000fe20003f86070 */
[----:B------:R-:W-:Y:S01]  /*8860*/  IMAD.WIDE.U32 R4, R4, -0x326172a9, RZ ;  /* 0xcd9e8d5704047825 */ /* 0x000fe200078e00ff */
[----:B------:R-:W-:Y:S01]  /*8870*/  SHF.R.U32.HI R9, RZ, 0x8, R9 ;  /* 0x00000008ff097819 */ /* 0x000fe20000011609 */
[----:B------:R-:W-:Y:S02]  /*8880*/  MUFU.EX2 R32, R42 ;  /* 0x0000002a00207308 */ /* 0x000fe40000000800 */
[----:B-1----:R-:W-:Y:S01]  /*8890*/  FADD.FTZ R21, R164, R17 ;  /* 0x00000011a4157221 */ /* 0x002fe20000010000 */
[----:B------:R-:W-:-:S02]  /*88a0*/  LOP3.LUT R9, R9, 0xffff, RZ, 0xc0, !PT ;  /* 0x0000ffff09097812 */ /* 0x000fc400078ec0ff */
[----:B------:R-:W-:Y:S02]  /*88b0*/  LOP3.LUT R15, R5, R239, R22, 0x96, !PT ;  /* 0x000000ef050f7212 */ /* 0x000fe400078e9616 */
[----:B------:R-:W-:Y:S01]  /*88c0*/  LOP3.LUT R19, R4, 0xffff, RZ, 0xc0, !PT ;  /* 0x0000ffff04137812 */ /* 0x000fe200078ec0ff */
[----:B--2---:R-:W-:Y:S01]  /*88d0*/  FADD.FTZ R17, R16, R10 ;  /* 0x0000000a10117221 */ /* 0x004fe20000010000 */
[----:B------:R-:W-:Y:S01]  /*88e0*/  LOP3.LUT R24, R4, 0xff, RZ, 0xc0, !PT ;  /* 0x000000ff04187812 */ /* 0x000fe200078ec0ff */
[----:B------:R-:W-:Y:S01]  /*88f0*/  @!P4 HADD2 R92, -R26.H0_H0, -RZ.H0_H0 ;  /* 0xa00000ff1a5cc230 */ /* 0x000fe20000000900 */
[--C-:B------:R-:W-:Y:S02]  /*8900*/  SHF.R.U32.HI R23, RZ, 0x10, R4.reuse ;  /* 0x00000010ff177819 */ /* 0x100fe40000011604 */
[----:B------:R-:W-:Y:S02]  /*8910*/  SHF.R.U32.HI R22, RZ, 0x18, R4 ;  /* 0x00000018ff167819 */ /* 0x000fe40000011604 */
[----:B------:R-:W-:-:S02]  /*8920*/  SHF.R.U32.HI R4, RZ, 0x10, R2 ;  /* 0x00000010ff047819 */ /* 0x000fc40000011602 */
[----:B------:R-:W-:Y:S02]  /*8930*/  SHF.R.U32.HI R2, RZ, 0x18, R2 ;  /* 0x00000018ff027819 */ /* 0x000fe40000011602 */
[C---:B------:R-:W-:Y:S02]  /*8940*/  ISETP.GE.U32.AND P0, PT, R194.reuse, R9, PT ;  /* 0x00000009c200720c */ /* 0x040fe40003f06070 */
[----:B------:R-:W1:Y:S01]  /*8950*/  MUFU.EX2 R9, R36 ;  /* 0x0000002400097308 */ /* 0x000e620000000800 */
[----:B------:R-:W-:Y:S02]  /*8960*/  ISETP.GE.U32.AND P1, PT, R194, R2, PT ;  /* 0x00000002c200720c */ /* 0x000fe40003f26070 */
[----:B------:R-:W-:Y:S02]  /*8970*/  LOP3.LUT R4, R4, 0xff, RZ, 0xc0, !PT ;  /* 0x000000ff04047812 */ /* 0x000fe400078ec0ff */
[----:B------:R-:W-:Y:S02]  /*8980*/  LOP3.LUT R2, R6, 0xff, RZ, 0xc0, !PT ;  /* 0x000000ff06027812 */ /* 0x000fe400078ec0ff */
[----:B------:R-:W-:-:S02]  /*8990*/  ISETP.GE.U32.AND P2, PT, R194, R4, PT ;  /* 0x00000004c200720c */ /* 0x000fc40003f46070 */
[----:B------:R-:W-:Y:S02]  /*89a0*/  ISETP.GE.U32.AND P3, PT, R194, R2, PT ;  /* 0x00000002c200720c */ /* 0x000fe40003f66070 */
[----:B------:R-:W-:Y:S01]  /*89b0*/  LOP3.LUT R2, R6, 0xffff, RZ, 0xc0, !PT ;  /* 0x0000ffff06027812 */ /* 0x000fe200078ec0ff */
[--C-:B------:R-:W-:Y:S01]  /*89c0*/  FADD.FTZ R7, R13, R20.reuse ;  /* 0x000000140d077221 */ /* 0x100fe20000010000 */
[----:B------:R-:W-:Y:S02]  /*89d0*/  PRMT R20, R26, 0x7632, R20 ;  /* 0x000076321a147816 */ /* 0x000fe40000000014 */
[--C-:B------:R-:W-:Y:S01]  /*89e0*/  SHF.R.U32.HI R5, RZ, 0x10, R6.reuse ;  /* 0x00000010ff057819 */ /* 0x100fe20000011606 */
[----:B-1----:R-:W-:Y:S01]  /*89f0*/  FADD.FTZ R27, R9, R7 ;  /* 0x00000007091b7221 */ /* 0x002fe20000010000 */
[----:B------:R-:W-:Y:S01]  /*8a00*/  F2FP.PACK_AB R4, R10, R16 ;  /* 0x000000100a04723e */ /* 0x000fe200000000ff */
[----:B------:R-:W-:Y:S01]  /*8a10*/  @!P0 HADD2 R93, -R20.H0_H0, -RZ.H0_H0 ;  /* 0xa00000ff145d8230 */ /* 0x000fe20000000900 */
[----:B------:R-:W-:Y:S01]  /*8a20*/  SHF.R.U32.HI R6, RZ, 0x18, R6 ;  /* 0x00000018ff067819 */ /* 0x000fe20000011606 */
[----:B------:R-:W-:Y:S01]  /*8a30*/  MUFU.EX2 R10, R41 ;  /* 0x00000029000a7308 */ /* 0x000fe20000000800 */
[----:B------:R-:W-:-:S02]  /*8a40*/  PRMT R104, R26, 0x5410, R20 ;  /* 0x000054101a687816 */ /* 0x000fc40000000014 */
[----:B------:R-:W-:Y:S02]  /*8a50*/  SHF.R.U32.HI R2, RZ, 0x8, R2 ;  /* 0x00000008ff027819 */ /* 0x000fe40000011602 */
[----:B------:R-:W-:Y:S02]  /*8a60*/  @!P4 PRMT R26, R92, 0x5410, RZ ;  /* 0x000054105c1ac816 */ /* 0x000fe400000000ff */
[----:B------:R-:W-:Y:S02]  /*8a70*/  PRMT R37, R4, 0x7610, R37 ;  /* 0x0000761004257816 */ /* 0x000fe40000000025 */
[----:B------:R-:W-:Y:S02]  /*8a80*/  ISETP.GE.U32.AND P4, PT, R194, R6, PT ;  /* 0x00000006c200720c */ /* 0x000fe40003f86070 */
[----:B------:R-:W-:Y:S01]  /*8a90*/  F2FP.PACK_AB R7, R9, R13 ;  /* 0x0000000d0907723e */ /* 0x000fe200000000ff */
[----:B------:R-:W-:Y:S01]  /*8aa0*/  @!P2 HADD2 R94, -R37.H0_H0, -RZ.H0_H0 ;  /* 0xa00000ff255ea230 */ /* 0x000fe20000000900 */
[----:B------:R-:W-:Y:S01]  /*8ab0*/  PRMT R36, R4, 0x7632, R36 ;  /* 0x0000763204247816 */ /* 0x000fe20000000024 */
[----:B------:R-:W1:Y:S01]  /*8ac0*/  MUFU.EX2 R13, R40 ;  /* 0x00000028000d7308 */ /* 0x000e620000000800 */
[----:B------:R-:W-:Y:S01]  /*8ad0*/  LOP3.LUT R6, R5, 0xff, RZ, 0xc0, !PT ;  /* 0x000000ff05067812 */ /* 0x000fe200078ec0ff */
[----:B------:R-:W-:Y:S01]  /*8ae0*/  IMAD.WIDE.U32 R4, R11, -0x2daee0ad, RZ ;  /* 0xd2511f530b047825 */ /* 0x000fe200078e00ff */
[----:B------:R-:W-:Y:S01]  /*8af0*/  LOP3.LUT R2, R2, 0xffff, RZ, 0xc0, !PT ;  /* 0x0000ffff02027812 */ /* 0x000fe200078ec0ff */
[----:B------:R-:W-:Y:S01]  /*8b00*/  @!P1 HADD2 R110, -R36.H0_H0, -RZ.H0_H0 ;  /* 0xa00000ff246e9230 */ /* 0x000fe20000000900 */
[----:B------:R-:W-:-:S02]  /*8b10*/  @!P0 PRMT R20, R93, 0x5410, RZ ;  /* 0x000054105d148816 */ /* 0x000fc400000000ff */
[----:B------:R-:W-:Y:S02]  /*8b20*/  ISETP.GE.U32.AND P0, PT, R194, R2, PT ;  /* 0x00000002c200720c */ /* 0x000fe40003f06070 */
[----:B------:R-:W-:Y:S02]  /*8b30*/  LOP3.LUT R2, R5, R187, R12, 0x96, !PT ;  /* 0x000000bb05027212 */ /* 0x000fe400078e960c */
[----:B------:R-:W-:Y:S02]  /*8b40*/  PRMT R99, R37, 0x5410, R36 ;  /* 0x0000541025637816 */ /* 0x000fe40000000024 */
[----:B------:R-:W-:Y:S02]  /*8b50*/  @!P2 PRMT R37, R94, 0x5410, RZ ;  /* 0x000054105e25a816 */ /* 0x000fe400000000ff */
[----:B------:R-:W-:Y:S02]  /*8b60*/  ISETP.GE.U32.AND P2, PT, R194, R6, PT ;  /* 0x00000006c200720c */ /* 0x000fe40003f46070 */
[----:B------:R-:W-:-:S02]  /*8b70*/  SHF.R.U32.HI R6, RZ, 0x10, R2 ;  /* 0x00000010ff067819 */ /* 0x000fc40000011602 */
[C---:B------:R-:W-:Y:S02]  /*8b80*/  PRMT R48, R7.reuse, 0x7610, R48 ;  /* 0x0000761007307816 */ /* 0x040fe40000000030 */
[----:B------:R-:W-:Y:S02]  /*8b90*/  LOP3.LUT R6, R6, 0xff, RZ, 0xc0, !PT ;  /* 0x000000ff06067812 */ /* 0x000fe400078ec0ff */
[----:B------:R-:W-:Y:S01]  /*8ba0*/  PRMT R47, R7, 0x7632, R47 ;  /* 0x00007632072f7816 */ /* 0x000fe2000000002f */
[----:B------:R-:W-:Y:S01]  /*8bb0*/  @!P3 HADD2 R116, -R48.H0_H0, -RZ.H0_H0 ;  /* 0xa00000ff3074b230 */ /* 0x000fe20000000900 */
[----:B------:R-:W-:Y:S01]  /*8bc0*/  @!P1 PRMT R36, R110, 0x5410, RZ ;  /* 0x000054106e249816 */ /* 0x000fe200000000ff */
[----:B-1----:R-:W-:Y:S01]  /*8bd0*/  FADD.FTZ R7, R13, R17 ;  /* 0x000000110d077221 */ /* 0x002fe20000010000 */
[----:B------:R-:W-:Y:S01]  /*8be0*/  ISETP.GE.U32.AND P1, PT, R194, R6, PT ;  /* 0x00000006c200720c */ /* 0x000fe20003f26070 */
[----:B------:R-:W-:Y:S01]  /*8bf0*/  @!P0 HADD2 R120, -R47.H0_H0, -RZ.H0_H0 ;  /* 0xa00000ff2f788230 */ /* 0x000fe20000000900 */
[----:B------:R-:W-:Y:S01]  /*8c00*/  LOP3.LUT R6, R2, 0xff, RZ, 0xc0, !PT ;  /* 0x000000ff02067812 */ /* 0x000fe200078ec0ff */
[----:B------:R-:W-:Y:S01]  /*8c10*/  FADD.FTZ R9, R10, R7 ;  /* 0x000000070a097221 */ /* 0x000fe20000010000 */
[----:B------:R-:W-:-:S02]  /*8c20*/  PRMT R94, R48, 0x5410, R47 ;  /* 0x00005410305e7816 */ /* 0x000fc4000000002f */
[----:B------:R-:W-:Y:S01]  /*8c30*/  F2FP.PACK_AB R7, R10, R13 ;  /* 0x0000000d0a07723e */ /* 0x000fe200000000ff */
[----:B------:R-:W-:Y:S01]  /*8c40*/  IMAD.WIDE.U32 R10, R30, -0x2daee0ad, RZ ;  /* 0xd2511f531e0a7825 */ /* 0x000fe200078e00ff */
[----:B------:R-:W-:Y:S01]  /*8c50*/  @!P3 PRMT R48, R116, 0x5410, RZ ;  /* 0x000054107430b816 */ /* 0x000fe200000000ff */
[----:B------:R-:W1:Y:S01]  /*8c60*/  MUFU.EX2 R13, R45 ;  /* 0x0000002d000d7308 */ /* 0x000e620000000800 */
[----:B------:R-:W-:Y:S02]  /*8c70*/  ISETP.GE.U32.AND P3, PT, R194, R6, PT ;  /* 0x00000006c200720c */ /* 0x000fe40003f66070 */
[----:B------:R-:W-:Y:S02]  /*8c80*/  SHF.R.U32.HI R6, RZ, 0x18, R2 ;  /* 0x00000018ff067819 */ /* 0x000fe40000011602 */
[----:B------:R-:W-:Y:S02]  /*8c90*/  LOP3.LUT R2, R2, 0xffff, RZ, 0xc0, !PT ;  /* 0x0000ffff02027812 */ /* 0x000fe400078ec0ff */
[----:B------:R-:W-:Y:S01]  /*8ca0*/  PRMT R46, R7, 0x7610, R46 ;  /* 0x00007610072e7816 */ /* 0x000fe2000000002e */
[----:B------:R-:W-:Y:S01]  /*8cb0*/  MUFU.EX2 R30, R98 ;  /* 0x00000062001e7308 */ /* 0x000fe20000000800 */
[----:B------:R-:W-:-:S02]  /*8cc0*/  SHF.R.U32.HI R2, RZ, 0x8, R2 ;  /* 0x00000008ff027819 */ /* 0x000fc40000011602 */
[----:B------:R-:W-:Y:S01]  /*8cd0*/  @!P0 PRMT R47, R120, 0x5410, RZ ;  /* 0x00005410782f8816 */ /* 0x000fe200000000ff */
[----:B------:R-:W-:Y:S01]  /*8ce0*/  @!P2 HADD2 R122, -R46.H0_H0, -RZ.H0_H0 ;  /* 0xa00000ff2e7aa230 */ /* 0x000fe20000000900 */
[----:B------:R-:W-:Y:S02]  /*8cf0*/  PRMT R44, R7, 0x7632, R44 ;  /* 0x00007632072c7816 */ /* 0x000fe4000000002c */
[----:B------:R-:W-:Y:S01]  /*8d00*/  ISETP.GE.U32.AND P0, PT, R194, R6, PT ;  /* 0x00000006c200720c */ /* 0x000fe20003f06070 */
[----:B------:R-:W-:Y:S01]  /*8d10*/  IMAD.WIDE.U32 R6, R152, -0x2daee0ad, RZ ;  /* 0xd2511f5398067825 */ /* 0x000fe200078e00ff */
[----:B------:R-:W-:Y:S01]  /*8d20*/  LOP3.LUT R2, R2, 0xffff, RZ, 0xc0, !PT ;  /* 0x0000ffff02027812 */ /* 0x000fe200078ec0ff */
[----:B------:R-:W-:Y:S01]  /*8d30*/  @!P4 HADD2 R123, -R44.H0_H0, -RZ.H0_H0 ;  /* 0xa00000ff2c7bc230 */ /* 0x000fe20000000900 */
[----:B------:R-:W-:Y:S01]  /*8d40*/  PRMT R91, R46, 0x5410, R44 ;  /* 0x000054102e5b7816 */ /* 0x000fe2000000002c */
[----:B-1----:R-:W-:Y:S01]  /*8d50*/  FADD.FTZ R17, R13, R9 ;  /* 0x000000090d117221 */ /* 0x002fe20000010000 */
[----:B------:R-:W-:-:S02]  /*8d60*/  @!P2 PRMT R46, R122, 0x5410, RZ ;  /* 0x000054107a2ea816 */ /* 0x000fc400000000ff */
[----:B------:R-:W-:Y:S02]  /*8d70*/  ISETP.GE.U32.AND P2, PT, R194, R2, PT ;  /* 0x00000002c200720c */ /* 0x000fe40003f46070 */
[----:B------:R-:W-:Y:S02]  /*8d80*/  F2FP.PACK_AB R2, R90, R32 ;  /* 0x000000205a02723e */ /* 0x000fe400000000ff */
[----:B------:R-:W-:Y:S02]  /*8d90*/  LOP3.LUT R7, R7, R190, R80, 0x96, !PT ;  /* 0x000000be07077212 */ /* 0x000fe400078e9650 */
[----:B------:R-:W-:Y:S02]  /*8da0*/  LOP3.LUT R12, R11, R222, R6, 0x96, !PT ;  /* 0x000000de0b0c7212 */ /* 0x000fe400078e9606 */
[C---:B------:R-:W-:Y:S01]  /*8db0*/  PRMT R43, R2.reuse, 0x7610, R43 ;  /* 0x00007610022b7816 */ /* 0x040fe2000000002b */
[----:B------:R-:W-:Y:S01]  /*8dc0*/  IMAD.WIDE.U32 R6, R7, -0x326172a9, RZ ;  /* 0xcd9e8d5707067825 */ /* 0x000fe200078e00ff */
[----:B------:R-:W-:-:S02]  /*8dd0*/  PRMT R42, R2, 0x7632, R42 ;  /* 0x00007632022a7816 */ /* 0x000fc4000000002a */
[----:B------:R-:W-:Y:S01]  /*8de0*/  F2FP.PACK_AB R2, R79, R13 ;  /* 0x0000000d4f02723e */ /* 0x000fe200000000ff */
[----:B------:R-:W-:Y:S01]  /*8df0*/  IMAD.WIDE.U32 R12, R12, -0x326172a9, RZ ;  /* 0xcd9e8d570c0c7825 */ /* 0x000fe200078e00ff */
[----:B------:R-:W-:Y:S01]  /*8e00*/  LOP3.LUT R7, R7, R223, R8, 0x96, !PT ;  /* 0x000000df07077212 */ /* 0x000fe200078e9608 */
[----:B------:R-:W-:Y:S01]  /*8e10*/  @!P2 HADD2 R129, -R42.H0_H0, -RZ.H0_H0 ;  /* 0xa00000ff2a81a230 */ /* 0x000fe20000000900 */
[C---:B------:R-:W-:Y:S01]  /*8e20*/  PRMT R41, R2.reuse, 0x7610, R41 ;  /* 0x0000761002297816 */ /* 0x040fe20000000029 */
[----:B------:R-:W-:Y:S01]  /*8e30*/  @!P3 HADD2 R125, -R43.H0_H0, -RZ.H0_H0 ;  /* 0xa00000ff2b7db230 */ /* 0x000fe20000000900 */
[----:B------:R-:W-:Y:S01]  /*8e40*/  LOP3.LUT R8, R13, R230, R6, 0x96, !PT ;  /* 0x000000e60d087212 */ /* 0x000fe200078e9606 */
[----:B------:R-:W-:Y:S01]  /*8e50*/  IMAD.WIDE.U32 R6, R7, -0x2daee0ad, RZ ;  /* 0xd2511f5307067825 */ /* 0x000fe200078e00ff */
[----:B------:R-:W-:Y:S01]  /*8e60*/  PRMT R40, R2, 0x7632, R40 ;  /* 0x0000763202287816 */ /* 0x000fe20000000028 */
[----:B------:R-:W-:Y:S01]  /*8e70*/  @!P1 HADD2 R131, -R41.H0_H0, -RZ.H0_H0 ;  /* 0xa00000ff29839230 */ /* 0x000fe20000000900 */
[----:B------:R-:W-:Y:S01]  /*8e80*/  LOP3.LUT R2, R4, 0xff, RZ, 0xc0, !PT ;  /* 0x000000ff04027812 */ /* 0x000fe200078ec0ff */
[----:B------:R-:W-:Y:S01]  /*8e90*/  IMAD.WIDE.U32 R8, R8, -0x2daee0ad, RZ ;  /* 0xd2511f5308087825 */ /* 0x000fe200078e00ff */
[----:B------:R-:W-:Y:S01]  /*8ea0*/  LOP3.LUT R7, R7, R231, R10, 0x96, !PT ;  /* 0x000000e707077212 */ /* 0x000fe200078e960a */
[----:B------:R-:W-:Y:S01]  /*8eb0*/  @!P0 HADD2 R130, -R40.H0_H0, -RZ.H0_H0 ;  /* 0xa00000ff28828230 */ /* 0x000fe20000000900 */
[----:B------:R-:W-:-:S02]  /*8ec0*/  PRMT R124, R43, 0x5410, R42 ;  /* 0x000054102b7c7816 */ /* 0x000fc4000000002a */
[----:B------:R-:W-:Y:S01]  /*8ed0*/  LOP3.LUT R9, R9, R232, R6, 0x96, !PT ;  /* 0x000000e809097212 */ /* 0x000fe200078e9606 */
[----:B------:R-:W-:Y:S01]  /*8ee0*/  IMAD.WIDE.U32 R6, R7, -0x326172a9, RZ ;  /* 0xcd9e8d5707067825 */ /* 0x000fe200078e00ff */
[----:B------:R-:W-:Y:S02]  /*8ef0*/  @!P2 PRMT R42, R129, 0x5410, RZ ;  /* 0x00005410812aa816 */ /* 0x000fe400000000ff */
[----:B------:R-:W-:Y:S02]  /*8f00*/  ISETP.GE.U32.AND P2, PT, R194, R2, PT ;  /* 0x00000002c200720c */ /* 0x000fe40003f46070 */
[--C-:B------:R-:W-:Y:S02]  /*8f10*/  SHF.R.U32.HI R2, RZ, 0x18, R4.reuse ;  /* 0x00000018ff027819 */ /* 0x100fe40000011604 */
[----:B------:R-:W-:Y:S02]  /*8f20*/  LOP3.LUT R10, R4, 0xffff, RZ, 0xc0, !PT ;  /* 0x0000ffff040a7812 */ /* 0x000fe400078ec0ff */
[----:B------:R-:W-:Y:S01]  /*8f30*/  SHF.R.U32.HI R11, RZ, 0x10, R4 ;  /* 0x00000010ff0b7819 */ /* 0x000fe20000011604 */
[----:B------:R-:W-:Y:S01]  /*8f40*/  IMAD.WIDE.U32 R4, R9, -0x326172a9, RZ ;  /* 0xcd9e8d5709047825 */ /* 0x000fe200078e00ff */
[----:B------:R-:W-:-:S02]  /*8f50*/  PRMT R110, R41, 0x5410, R40 ;  /* 0x00005410296e7816 */ /* 0x000fc40000000028 */
[----:B------:R-:W-:Y:S02]  /*8f60*/  @!P1 PRMT R41, R131, 0x5410, RZ ;  /* 0x0000541083299816 */ /* 0x000fe400000000ff */
[----:B------:R-:W-:Y:S02]  /*8f70*/  ISETP.GE.U32.AND P1, PT, R194, R2, PT ;  /* 0x00000002c200720c */ /* 0x000fe40003f26070 */
[----:B------:R-:W-:Y:S02]  /*8f80*/  LOP3.LUT R12, R7, R238, R12, 0x96, !PT ;  /* 0x000000ee070c7212 */ /* 0x000fe400078e960c */
[----:B------:R-:W-:Y:S02]  /*8f90*/  LOP3.LUT R6, R5, R239, R6, 0x96, !PT ;  /* 0x000000ef05067212 */ /* 0x000fe400078e9606 */
[C---:B------:R-:W-:Y:S01]  /*8fa0*/  LOP3.LUT R7, R4.reuse, 0xff, RZ, 0xc0, !PT ;  /* 0x000000ff04077812 */ /* 0x040fe200078ec0ff */
[----:B------:R-:W-:Y:S01]  /*8fb0*/  MUFU.EX2 R239, R121 ;  /* 0x0000007900ef7308 */ /* 0x000fe20000000800 */
[----:B------:R-:W-:-:S02]  /*8fc0*/  LOP3.LUT R16, R4, 0xffff, RZ, 0xc0, !PT ;  /* 0x0000ffff04107812 */ /* 0x000fc400078ec0ff */
[--C-:B------:R-:W-:Y:S02]  /*8fd0*/  SHF.R.U32.HI R13, RZ, 0x10, R4.reuse ;  /* 0x00000010ff0d7819 */ /* 0x100fe40000011604 */
[----:B------:R-:W-:Y:S01]  /*8fe0*/  SHF.R.U32.HI R2, RZ, 0x18, R4 ;  /* 0x00000018ff027819 */ /* 0x000fe20000011604 */
[----:B------:R-:W-:Y:S01]  /*8ff0*/  IMAD.WIDE.U32 R4, R25, -0x2daee0ad, RZ ;  /* 0xd2511f5319047825 */ /* 0x000fe200078e00ff */
[----:B------:R-:W-:Y:S02]  /*9000*/  @!P4 PRMT R44, R123, 0x5410, RZ ;  /* 0x000054107b2cc816 */ /* 0x000fe400000000ff */
[----:B------:R-:W-:Y:S02]  /*9010*/  ISETP.GE.U32.AND P4, PT, R194, R2, PT ;  /* 0x00000002c200720c */ /* 0x000fe40003f86070 */
[----:B------:R-:W-:Y:S02]  /*9020*/  LOP3.LUT R45, R5, R187, R14, 0x96, !PT ;  /* 0x000000bb052d7212 */ /* 0x000fe400078e960e */
[C---:B------:R-:W-:Y:S01]  /*9030*/  LOP3.LUT R81, R4.reuse, 0xffff, RZ, 0xc0, !PT ;  /* 0x0000ffff04517812 */ /* 0x040fe200078ec0ff */
[----:B------:R-:W1:Y:S01]  /*9040*/  MUFU.EX2 R14, R97 ;  /* 0x00000061000e7308 */ /* 0x000e620000000800 */
[----:B------:R-:W-:-:S02]  /*9050*/  LOP3.LUT R84, R4, 0xff, RZ, 0xc0, !PT ;  /* 0x000000ff04547812 */ /* 0x000fc400078ec0ff */
[--C-:B------:R-:W-:Y:S02]  /*9060*/  SHF.R.U32.HI R82, RZ, 0x10, R4.reuse ;  /* 0x00000010ff527819 */ /* 0x100fe40000011604 */
[----:B------:R-:W-:Y:S01]  /*9070*/  SHF.R.U32.HI R83, RZ, 0x18, R4 ;  /* 0x00000018ff537819 */ /* 0x000fe20000011604 */
[----:B------:R-:W-:Y:S01]  /*9080*/  IMAD.WIDE.U32 R4, R12, -0x2daee0ad, RZ ;  /* 0xd2511f530c047825 */ /* 0x000fe200078e00ff */
[----:B------:R-:W-:Y:S02]  /*9090*/  @!P3 PRMT R43, R125, 0x5410, RZ ;  /* 0x000054107d2bb816 */ /* 0x000fe400000000ff */
[----:B------:R-:W-:Y:S02]  /*90a0*/  @!P0 PRMT R40, R130, 0x5410, RZ ;  /* 0x0000541082288816 */ /* 0x000fe400000000ff */
        /* <DEDUP_REMOVED lines=8> */
[----:B------:R-:W-:-:S02]  /*9130*/  LOP3.LUT R4, R23, 0xff, RZ, 0xc0, !PT ;  /* 0x000000ff17047812 */ /* 0x000fc400078ec0ff */
[----:B------:R-:W-:Y:S01]  /*9140*/  SHF.R.U32.HI R5, RZ, 0x8, R10 ;  /* 0x00000008ff057819 */ /* 0x000fe2000001160a */
[----:B------:R-:W-:Y:S01]  /*9150*/  FADD.FTZ R10, R175, R21 ;  /* 0x00000015af0a7221 */ /* 0x000fe20000010000 */
[----:B------:R-:W-:Y:S02]  /*9160*/  F2FP.PACK_AB R23, R178, R87 ;  /* 0x00000057b217723e */ /* 0x000fe400000000ff */
[--C-:B------:R-:W-:Y:S02]  /*9170*/  PRMT R85, R4, 0x5410, R22.reuse ;  /* 0x0000541004557816 */ /* 0x100fe40000000016 */
[----:B------:R-:W-:Y:S01]  /*9180*/  LOP3.LUT R4, R5, 0xffff, RZ, 0xc0, !PT ;  /* 0x0000ffff05047812 */ /* 0x000fe200078ec0ff */
[----:B------:R-:W-:Y:S01]  /*9190*/  @!P2 HADD2 R133, -R23.H0_H0, -RZ.H0_H0 ;  /* 0xa00000ff1785a230 */ /* 0x000fe20000000900 */
[----:B------:R-:W-:Y:S02]  /*91a0*/  PRMT R22, R23, 0x7632, R22 ;  /* 0x0000763217167816 */ /* 0x000fe40000000016 */
[----:B------:R-:W-:-:S02]  /*91b0*/  ISETP.GE.U32.AND P3, PT, R194, R4, PT ;  /* 0x00000004c200720c */ /* 0x000fc40003f66070 */
[----:B------:R-:W-:Y:S01]  /*91c0*/  LOP3.LUT R4, R11, 0xff, RZ, 0xc0, !PT ;  /* 0x000000ff0b047812 */ /* 0x000fe200078ec0ff */
[----:B------:R-:W-:Y:S01]  /*91d0*/  FADD.FTZ R11, R174, R18 ;  /* 0x00000012ae0b7221 */ /* 0x000fe20000010000 */
[----:B------:R-:W-:Y:S02]  /*91e0*/  PRMT R93, R23, 0x5410, R22 ;  /* 0x00005410175d7816 */ /* 0x000fe40000000016 */
[----:B------:R-:W-:Y:S02]  /*91f0*/  @!P2 PRMT R23, R133, 0x5410, RZ ;  /* 0x000054108517a816 */ /* 0x000fe400000000ff */
[----:B------:R-:W-:Y:S02]  /*9200*/  ISETP.GE.U32.AND P2, PT, R194, R4, PT ;  /* 0x00000004c200720c */ /* 0x000fe40003f46070 */
[----:B------:R-:W-:Y:S02]  /*9210*/  LOP3.LUT R4, R6, 0xffff, RZ, 0xc0, !PT ;  /* 0x0000ffff06047812 */ /* 0x000fe400078ec0ff */
[----:B-1----:R-:W-:Y:S01]  /*9220*/  F2FP.PACK_AB R25, R30, R14 ;  /* 0x0000000e1e19723e */ /* 0x002fe200000000ff */
        /* <DEDUP_REMOVED lines=18> */
[C---:B------:R-:W-:Y:S02]  /*9350*/  PRMT R17, R21.reuse, 0x7632, R17 ;  /* 0x0000763215117816 */ /* 0x040fe40000000011 */
[----:B------:R-:W-:Y:S02]  /*9360*/  LOP3.LUT R4, R4, 0xff, RZ, 0xc0, !PT ;  /* 0x000000ff04047812 */ /* 0x000fe400078ec0ff */
[----:B------:R-:W-:Y:S01]  /*9370*/  PRMT R152, R21, 0x5410, R17 ;  /* 0x0000541015987816 */ /* 0x000fe20000000011 */
[----:B------:R-:W-:Y:S01]  /*9380*/  @!P2 HADD2 R136, -R17.H0_H0, -RZ.H0_H0 ;  /* 0xa00000ff1188a230 */ /* 0x000fe20000000900 */
[----:B------:R-:W-:Y:S02]  /*9390*/  @!P3 PRMT R21, R137, 0x5410, RZ ;  /* 0x000054108915b816 */ /* 0x000fe400000000ff */
[----:B------:R-:W-:Y:S02]  /*93a0*/  ISETP.GE.U32.AND P3, PT, R194, R4, PT ;  /* 0x00000004c200720c */ /* 0x000fe40003f66070 */
[----:B------:R-:W-:-:S02]  /*93b0*/  F2FP.PACK_AB R19, R159, R158 ;  /* 0x0000009e9f13723e */ /* 0x000fc400000000ff */
[----:B------:R-:W-:Y:S02]  /*93c0*/  LOP3.LUT R4, R13, 0xff, RZ, 0xc0, !PT ;  /* 0x000000ff0d047812 */ /* 0x000fe400078ec0ff */
[C---:B------:R-:W-:Y:S02]  /*93d0*/  PRMT R18, R19.reuse, 0x7632, R18 ;  /* 0x0000763213127816 */ /* 0x040fe40000000012 */
[----:B------:R-:W-:Y:S02]  /*93e0*/  @!P2 PRMT R17, R136, 0x5410, RZ ;  /* 0x000054108811a816 */ /* 0x000fe400000000ff */
[----:B------:R-:W-:Y:S01]  /*93f0*/  ISETP.GE.U32.AND P2, PT, R194, R4, PT ;  /* 0x00000004c200720c */ /* 0x000fe20003f46070 */
[----:B------:R-:W-:Y:S01]  /*9400*/  @!P1 HADD2 R138, -R18.H0_H0, -RZ.H0_H0 ;  /* 0xa00000ff128a9230 */ /* 0x000fe20000000900 */
[----:B------:R-:W-:Y:S01]  /*9410*/  SHF.R.U32.HI R4, RZ, 0x8, R16 ;  /* 0x00000008ff047819 */ /* 0x000fe20000011610 */
[----:B------:R-:W-:Y:S01]  /*9420*/  @!P3 HADD2 R139, -R19.H0_H0, -RZ.H0_H0 ;  /* 0xa00000ff138bb230 */ /* 0x000fe20000000900 */
[----:B------:R-:W-:-:S02]  /*9430*/  PRMT R137, R19, 0x5410, R18 ;  /* 0x0000541013897816 */ /* 0x000fc40000000012 */
[----:B------:R-:W-:Y:S02]  /*9440*/  LOP3.LUT R4, R4, 0xffff, RZ, 0xc0, !PT ;  /* 0x0000ffff04047812 */ /* 0x000fe400078ec0ff */
[----:B------:R-:W-:Y:S02]  /*9450*/  @!P3 PRMT R19, R139, 0x5410, RZ ;  /* 0x000054108b13b816 */ /* 0x000fe400000000ff */
[----:B------:R-:W-:Y:S01]  /*9460*/  @!P1 PRMT R18, R138, 0x5410, RZ ;  /* 0x000054108a129816 */ /* 0x000fe200000000ff */
[----:B------:R-:W-:Y:S01]  /*9470*/  MUFU.EX2 R139, R117 ;  /* 0x00000075008b7308 */ /* 0x000fe20000000800 */
[C---:B------:R-:W-:Y:S02]  /*9480*/  ISETP.GE.U32.AND P1, PT, R194.reuse, R4, PT ;  /* 0x00000004c200720c */ /* 0x040fe40003f26070 */
[----:B------:R-:W-:Y:S01]  /*9490*/  ISETP.GE.U32.AND P3, PT, R194, R9, PT ;  /* 0x00000009c200720c */ /* 0x000fe20003f66070 */
[----:B------:R-:W-:Y:S01]  /*94a0*/  FADD.FTZ R9, R14, R8 ;  /* 0x000000080e097221 */ /* 0x000fe20000010000 */
[----:B------:R-:W-:Y:S01]  /*94b0*/  ISETP.GE.U32.AND P0, PT, R194, R7, PT ;  /* 0x00000007c200720c */ /* 0x000fe20003f06070 */
[----:B------:R-:W-:Y:S01]  /*94c0*/  FADD.FTZ R7, R32, R27 ;  /* 0x0000001b20077221 */ /* 0x000fe20000010000 */
[----:B------:R-:W-:Y:S01]  /*94d0*/  F2FP.PACK_AB R14, R162, R160 ;  /* 0x000000a0a20e723e */ /* 0x000fe200000000ff */
[----:B------:R-:W1:Y:S01]  /*94e0*/  MUFU.EX2 R138, R115 ;  /* 0x00000073008a7308 */ /* 0x000e620000000800 */
[----:B------:R-:W-:Y:S01]  /*94f0*/  LOP3.LUT R4, R15, 0xffff, RZ, 0xc0, !PT ;  /* 0x0000ffff0f047812 */ /* 0x000fe200078ec0ff */
[----:B------:R-:W-:Y:S01]  /*9500*/  FADD.FTZ R27, R90, R7 ;  /* 0x000000075a1b7221 */ /* 0x000fe20000010000 */
[----:B------:R-:W-:Y:S01]  /*9510*/  SHF.R.U32.HI R5, RZ, 0x10, R15 ;  /* 0x00000010ff057819 */ /* 0x000fe2000001160f */
[----:B------:R-:W-:Y:S01]  /*9520*/  IMAD.SHL.U32 R32, R186, 0x8, RZ ;  /* 0x00000008ba207824 */ /* 0x000fe200078e00ff */
[----:B------:R-:W-:Y:S01]  /*9530*/  PRMT R13, R14, 0x7632, R13 ;  /* 0x000076320e0d7816 */ /* 0x000fe2000000000d */
[----:B------:R-:W-:Y:S01]  /*9540*/  FADD.FTZ R98, R30, R9 ;  /* 0x000000091e627221 */ /* 0x000fe20000010000 */
[----:B------:R-:W-:Y:S01]  /*9550*/  SHF.R.U32.HI R6, RZ, 0x8, R4 ;  /* 0x00000008ff067819 */ /* 0x000fe20000011604 */
[----:B------:R-:W-:Y:S01]  /*9560*/  IMAD.WIDE R32, R32, 0x2, R34 ;  /* 0x0000000220207825 */ /* 0x000fe200078e0222 */
[----:B------:R-:W-:Y:S01]  /*9570*/  SHF.R.U32.HI R7, RZ, 0x18, R15 ;  /* 0x00000018ff077819 */ /* 0x000fe2000001160f */
[----:B------:R-:W-:Y:S01]  /*9580*/  @!P1 HADD2 R141, -R13.H0_H0, -RZ.H0_H0 ;  /* 0xa00000ff0d8d9230 */ /* 0x000fe20000000900 */
[----:B------:R-:W-:Y:S01]  /*9590*/  LOP3.LUT R4, R5, 0xff, RZ, 0xc0, !PT ;  /* 0x000000ff05047812 */ /* 0x000fe200078ec0ff */
[----:B------:R-:W-:Y:S01]  /*95a0*/  @!P0 HADD2 R140, -R14.H0_H0, -RZ.H0_H0 ;  /* 0xa00000ff0e8c8230 */ /* 0x000fe20000000900 */
[----:B------:R-:W-:Y:S01]  /*95b0*/  LOP3.LUT R8, R15, 0xff, RZ, 0xc0, !PT ;  /* 0x000000ff0f087812 */ /* 0x000fe200078ec0ff */
[----:B------:R-:W-:Y:S01]  /*95c0*/  FADD.FTZ R5, R177, R11 ;  /* 0x0000000bb1057221 */ /* 0x000fe20000010000 */
[----:B------:R-:W-:Y:S01]  /*95d0*/  PRMT R79, R4, 0x5410, R7 ;  /* 0x00005410044f7816 */ /* 0x000fe20000000007 */
[----:B------:R-:W-:Y:S01]  /*95e0*/  IMAD.MOV.U32 R177, RZ, RZ, R238 ;  /* 0x000000ffffb17224 */ /* 0x000fe200078e00ee */
[----:B-1----:R-:W-:Y:S01]  /*95f0*/  F2FP.PACK_AB R16, R139, R138 ;  /* 0x0000008a8b10723e */ /* 0x002fe200000000ff */
[----:B------:R-:W1:Y:S01]  /*9600*/  MUFU.EX2 R238, R118 ;  /* 0x0000007600ee7308 */ /* 0x000e620000000800 */
[----:B------:R-:W-:Y:S01]  /*9610*/  LOP3.LUT R4, R28, 0xff, RZ, 0xc0, !PT ;  /* 0x000000ff1c047812 */ /* 0x000fe200078ec0ff */
[----:B------:R-:W-:Y:S01]  /*9620*/  FADD.FTZ R95, R180, R5 ;  /* 0x00000005b45f7221 */ /* 0x000fe20000010000 */
[----:B------:R-:W-:Y:S01]  /*9630*/  PRMT R136, R14, 0x5410, R13 ;  /* 0x000054100e887816 */ /* 0x000fe2000000000d */
[----:B------:R-:W-:Y:S01]  /*9640*/  @!P2 HADD2 R142, -R16.H0_H0, -RZ.H0_H0 ;  /* 0xa00000ff108ea230 */ /* 0x000fe20000000900 */
[----:B------:R-:W-:Y:S01]  /*9650*/  @!P1 PRMT R13, R141, 0x5410, RZ ;  /* 0x000054108d0d9816 */ /* 0x000fe200000000ff */
[----:B------:R-:W-:Y:S01]  /*9660*/  IMAD.MOV.U32 R180, RZ, RZ, R222 ;  /* 0x000000ffffb47224 */ /* 0x000fe200078e00de */
[----:B------:R-:W-:Y:S01]  /*9670*/  PRMT R15, R16, 0x7632, R15 ;  /* 0x00007632100f7816 */ /* 0x000fe2000000000f */
[----:B------:R-:W-:Y:S01]  /*9680*/  IMAD.SHL.U32 R30, R186, 0x40, RZ ;  /* 0x00000040ba1e7824 */ /* 0x000fe200078e00ff */
[----:B------:R-:W-:Y:S01]  /*9690*/  ISETP.GE.U32.AND P1, PT, R194, R4, PT ;  /* 0x00000004c200720c */ /* 0x000fe20003f26070 */
[----:B------:R2:W-:Y:S01]  /*96a0*/  ST.E.U16 [R32.64], R31 ;  /* 0x0000001f20007985 */ /* 0x0005e2000c101504 */
[----:B------:R-:W-:Y:S01]  /*96b0*/  LOP3.LUT R4, R2, 0xff, RZ, 0xc0, !PT ;  /* 0x000000ff02047812 */ /* 0x000fe200078ec0ff */
[----:B------:R-:W-:Y:S01]  /*96c0*/  @!P4 HADD2 R143, -R15.H0_H0, -RZ.H0_H0 ;  /* 0xa00000ff0f8fc230 */ /* 0x000fe20000000900 */
[----:B------:R-:W-:Y:S01]  /*96d0*/  PRMT R131, R16, 0x5410, R15 ;  /* 0x0000541010837816 */ /* 0x000fe2000000000f */
[----:B------:R-:W-:Y:S01]  /*96e0*/  ST.E.U16 [R32.64+0x2], R49 ;  /* 0x0000023120007985 */ /* 0x000fe2000c101504 */
[----:B------:R-:W-:Y:S01]  /*96f0*/  @!P2 PRMT R16, R142, 0x5410, RZ ;  /* 0x000054108e10a816 */ /* 0x000fe200000000ff */
[----:B------:R-:W-:Y:S01]  /*9700*/  FADD.FTZ R97, R87, R27 ;  /* 0x0000001b57617221 */ /* 0x000fe20000010000 */
[----:B------:R-:W-:Y:S01]  /*9710*/  ISETP.GE.U32.AND P2, PT, R194, R4, PT ;  /* 0x00000004c200720c */ /* 0x000fe20003f46070 */
[----:B------:R-:W-:Y:S01]  /*9720*/  IMAD R28, R186, 0x48, RZ ;  /* 0x00000048ba1c7824 */ /* 0x000fe200078e02ff */
[----:B------:R-:W-:-:S02]  /*9730*/  LOP3.LUT R4, R2, 0xffff, RZ, 0xc0, !PT ;  /* 0x0000ffff02047812 */ /* 0x000fc400078ec0ff */
[----:B------:R-:W-:Y:S02]  /*9740*/  @!P4 PRMT R15, R143, 0x5410, RZ ;  /* 0x000054108f0fc816 */ /* 0x000fe400000000ff */
[----:B------:R-:W-:Y:S02]  /*9750*/  SHF.R.U32.HI R4, RZ, 0x8, R4 ;  /* 0x00000008ff047819 */ /* 0x000fe40000011604 */
[----:B------:R-:W-:Y:S02]  /*9760*/  @!P0 PRMT R14, R140, 0x5410, RZ ;  /* 0x000054108c0e8816 */ /* 0x000fe400000000ff */
[----:B------:R-:W-:Y:S02]  /*9770*/  LOP3.LUT R4, R4, 0xffff, RZ, 0xc0, !PT ;  /* 0x0000ffff04047812 */ /* 0x000fe400078ec0ff */
[C---:B------:R-:W-:Y:S02]  /*9780*/  ISETP.GE.U32.AND P0, PT, R194.reuse, R12, PT ;  /* 0x0000000cc200720c */ /* 0x040fe40003f06070 */
[----:B------:R-:W-:-:S02]  /*9790*/  ISETP.GE.U32.AND P4, PT, R194, R4, PT ;  /* 0x00000004c200720c */ /* 0x000fc40003f86070 */
[----:B------:R-:W-:Y:S02]  /*97a0*/  F2FP.PACK_AB R12, R243, R242 ;  /* 0x000000f2f30c723e */ /* 0x000fe400000000ff */
[----:B------:R-:W-:Y:S01]  /*97b0*/  SHF.R.U32.HI R4, RZ, 0x8, R29 ;  /* 0x00000008ff047819 */ /* 0x000fe2000001161d */
[----:B------:R-:W-:Y:S01]  /*97c0*/  IMAD.WIDE R28, R28, 0x2, R34 ;  /* 0x000000021c1c7825 */ /* 0x000fe200078e0222 */
[----:B------:R-:W-:Y:S01]  /*97d0*/  PRMT R11, R12, 0x7632, R11 ;  /* 0x000076320c0b7816 */ /* 0x000fe2000000000b */
[----:B------:R-:W-:Y:S01]  /*97e0*/  @!P2 HADD2 R145, -R12.H0_H0, -RZ.H0_H0 ;  /* 0xa00000ff0c91a230 */ /* 0x000fe20000000900 */
[----:B------:R-:W-:Y:S01]  /*97f0*/  LOP3.LUT R4, R4, 0xffff, RZ, 0xc0, !PT ;  /* 0x0000ffff04047812 */ /* 0x000fe200078ec0ff */
[----:B--2---:R-:W-:Y:S01]  /*9800*/  IMAD.WIDE R30, R30, 0x2, R34 ;  /* 0x000000021e1e7825 */ /* 0x004fe200078e0222 */
[----:B------:R-:W-:Y:S02]  /*9810*/  PRMT R130, R12, 0x5410, R11 ;  /* 0x000054100c827816 */ /* 0x000fe4000000000b */
[----:B------:R-:W-:Y:S01]  /*9820*/  @!P2 PRMT R12, R145, 0x5410, RZ ;  /* 0x00005410910ca816 */ /* 0x000fe200000000ff */
[----:B------:R-:W-:Y:S01]  /*9830*/  @!P4 HADD2 R144, -R11.H0_H0, -RZ.H0_H0 ;  /* 0xa00000ff0b90c230 */ /* 0x000fe20000000900 */
[----:B------:R-:W-:Y:S01]  /*9840*/  ISETP.GE.U32.AND P2, PT, R194, R4, PT ;  /* 0x00000004c200720c */ /* 0x000fe20003f46070 */
[----:B------:R2:W-:Y:S01]  /*9850*/  ST.E.U16 [R30.64], R26 ;  /* 0x0000001a1e007985 */ /* 0x0005e2000c101504 */
[----:B------:R-:W-:Y:S01]  /*9860*/  SHF.R.U32.HI R4, RZ, 0x18, R2 ;  /* 0x00000018ff047819 */ /* 0x000fe20000011602 */
[----:B------:R-:W-:Y:S01]  /*9870*/  IMAD.MOV.U32 R145, RZ, RZ, R232 ;  /* 0x000000ffff917224 */ /* 0x000fe200078e00e8 */
[----:B------:R-:W-:Y:S01]  /*9880*/  PRMT R80, R8, 0x5410, R6 ;  /* 0x0000541008507816 */ /* 0x000fe20000000006 */
[----:B------:R-:W-:Y:S01]  /*9890*/  FADD.FTZ R6, R181, R10 ;  /* 0x0000000ab5067221 */ /* 0x000fe20000010000 */
[----:B------:R-:W-:Y:S01]  /*98a0*/  F2FP.PACK_AB R8, R241, R240 ;  /* 0x000000f0f108723e */ /* 0x000fe200000000ff */
[----:B------:R3:W-:Y:S01]  /*98b0*/  ST.E.U16 [R30.64+0x2], R20 ;  /* 0x000002141e007985 */ /* 0x0007e2000c101504 */
[----:B------:R-:W-:Y:S01]  /*98c0*/  @!P4 PRMT R11, R144, 0x5410, RZ ;  /* 0x00005410900bc816 */ /* 0x000fe200000000ff */
[----:B------:R-:W-:Y:S01]  /*98d0*/  FADD.FTZ R96, R182, R6 ;  /* 0x00000006b6607221 */ /* 0x000fe20000010000 */
[----:B------:R-:W-:Y:S01]  /*98e0*/  ISETP.GE.U32.AND P4, PT, R194, R4, PT ;  /* 0x00000004c200720c */ /* 0x000fe20003f86070 */
[----:B------:R-:W-:Y:S01]  /*98f0*/  @!P3 HADD2 R146, -R8.H0_H0, -RZ.H0_H0 ;  /* 0xa00000ff0892b230 */ /* 0x000fe20000000900 */
[--C-:B------:R-:W-:Y:S01]  /*9900*/  SHF.R.U32.HI R4, RZ, 0x10, R2.reuse ;  /* 0x00000010ff047819 */ /* 0x100fe20000011602 */
[----:B------:R-:W-:Y:S01]  /*9910*/  IMAD.MOV.U32 R182, RZ, RZ, R223 ;  /* 0x000000ffffb67224 */ /* 0x000fe200078e00df */
[----:B-1----:R-:W-:Y:S01]  /*9920*/  F2FP.PACK_AB R10, R239, R238 ;  /* 0x000000eeef0a723e */ /* 0x002fe200000000ff */
[----:B------:R-:W-:Y:S01]  /*9930*/  IMAD.WIDE.U32 R222, R173, -0x326172a9, RZ ;  /* 0xcd9e8d57adde7825 */ /* 0x000fe200078e00ff */
[----:B------:R-:W-:Y:S01]  /*9940*/  PRMT R2, R8, 0x7632, R2 ;  /* 0x0000763208027816 */ /* 0x000fe20000000002 */
[----:B------:R-:W1:Y:S01]  /*9950*/  MUFU.EX2 R232, R126 ;  /* 0x0000007e00e87308 */ /* 0x000e620000000800 */
[----:B------:R-:W-:Y:S01]  /*9960*/  LOP3.LUT R4, R4, 0xff, RZ, 0xc0, !PT ;  /* 0x000000ff04047812 */ /* 0x000fe200078ec0ff */
[----:B------:R-:W-:Y:S01]  /*9970*/  @!P1 HADD2 R148, -R10.H0_H0, -RZ.H0_H0 ;  /* 0xa00000ff0a949230 */ /* 0x000fe20000000900 */
[----:B------:R-:W-:Y:S01]  /*9980*/  PRMT R9, R10, 0x7632, R9 ;  /* 0x000076320a097816 */ /* 0x000fe20000000009 */
[----:B------:R-:W-:Y:S01]  /*9990*/  @!P2 HADD2 R147, -R2.H0_H0, -RZ.H0_H0 ;  /* 0xa00000ff0293a230 */ /* 0x000fe20000000900 */
[----:B------:R-:W-:Y:S01]  /*99a0*/  PRMT R129, R8, 0x5410, R2 ;  /* 0x0000541008817816 */ /* 0x000fe20000000002 */
[----:B------:R-:W-:Y:S01]  /*99b0*/  IMAD.MOV.U32 R144, RZ, RZ, R231 ;  /* 0x000000ffff907224 */ /* 0x000fe200078e00e7 */
[----:B------:R-:W-:Y:S01]  /*99c0*/  @!P3 PRMT R8, R146, 0x5410, RZ ;  /* 0x000054109208b816 */ /* 0x000fe200000000ff */
[----:B------:R-:W-:Y:S01]  /*99d0*/  @!P0 HADD2 R149, -R9.H0_H0, -RZ.H0_H0 ;  /* 0xa00000ff09958230 */ /* 0x000fe20000000900 */
[----:B------:R-:W-:Y:S01]  /*99e0*/  ISETP.GE.U32.AND P3, PT, R194, R4, PT ;  /* 0x00000004c200720c */ /* 0x000fe20003f66070 */
[----:B------:R-:W-:Y:S01]  /*99f0*/  IMAD.MOV.U32 R146, RZ, RZ, R230 ;  /* 0x000000ffff927224 */ /* 0x000fe200078e00e6 */
[----:B------:R-:W-:Y:S01]  /*9a00*/  LOP3.LUT R4, R163, R221, R222, 0x96, !PT ;  /* 0x000000dda3047212 */ /* 0x000fe200078e96de */
[----:B------:R-:W-:Y:S01]  /*9a10*/  ST.E.U16 [R28.64], R37 ;  /* 0x000000251c007985 */ /* 0x000fe2000c101504 */
[----:B------:R-:W-:Y:S01]  /*9a20*/  LOP3.LUT R5, R188, R223, RZ, 0x3c, !PT ;  /* 0x000000dfbc057212 */ /* 0x000fe200078e3cff */
[----:B------:R-:W-:Y:S01]  /*9a30*/  IMAD.SHL.U32 R188, R0, 0x2, RZ ;  /* 0x0000000200bc7824 */ /* 0x000fe200078e00ff */
[----:B------:R-:W-:Y:S01]  /*9a40*/  PRMT R128, R10, 0x5410, R9 ;  /* 0x000054100a807816 */ /* 0x000fe20000000009 */
[----:B--2---:R-:W-:Y:S01]  /*9a50*/  IMAD.WIDE.U32 R26, R4, -0x2daee0ad, RZ ;  /* 0xd2511f53041a7825 */ /* 0x004fe200078e00ff */
[----:B------:R-:W-:Y:S01]  /*9a60*/  @!P2 PRMT R2, R147, 0x5410, RZ ;  /* 0x000054109302a816 */ /* 0x000fe200000000ff */
[----:B------:R2:W-:Y:S01]  /*9a70*/  ST.E.U16 [R28.64+0x2], R36 ;  /* 0x000002241c007985 */ /* 0x0005e2000c101504 */
[----:B------:R-:W-:Y:S01]  /*9a80*/  @!P1 PRMT R10, R148, 0x5410, RZ ;  /* 0x00005410940a9816 */ /* 0x000fe200000000ff */
[----:B------:R-:W-:Y:S01]  /*9a90*/  IMAD.MOV.U32 R147, RZ, RZ, R190 ;  /* 0x000000ffff937224 */ /* 0x000fe200078e00be */
[----:B------:R-:W-:Y:S01]  /*9aa0*/  @!P0 PRMT R9, R149, 0x5410, RZ ;  /* 0x0000541095098816 */ /* 0x000fe200000000ff */
[----:B------:R-:W-:Y:S01]  /*9ab0*/  IMAD.WIDE.U32 R148, R5, -0x2daee0ad, RZ ;  /* 0xd2511f5305947825 */ /* 0x000fe200078e00ff */
[----:B---3--:R-:W-:Y:S01]  /*9ac0*/  LOP3.LUT R20, R39, R180, R26, 0x96, !PT ;  /* 0x000000b427147212 */ /* 0x008fe200078e961a */
[----:B------:R-:W-:Y:S01]  /*9ad0*/  ST.E.U16 [R34.64+0x10], R73 ;  /* 0x0000104922007985 */ /* 0x000fe2000c101504 */
[----:B-1----:R-:W-:Y:S01]  /*9ae0*/  F2FP.PACK_AB R7, R232, R106 ;  /* 0x0000006ae807723e */ /* 0x002fe200000000ff */
[----:B------:R-:W-:Y:S01]  /*9af0*/  IMAD R190, R3, 0x2, R188 ;  /* 0x0000000203be7824 */ /* 0x000fe200078e02bc */
[----:B------:R-:W-:Y:S01]  /*9b00*/  LOP3.LUT R26, R27, R147, R148, 0x96, !PT ;  /* 0x000000931b1a7212 */ /* 0x000fe200078e9694 */
[----:B------:R1:W-:Y:S01]  /*9b10*/  ST.E.U16 [R34.64+0x12], R50 ;  /* 0x0000123222007985 */ /* 0x0003e2000c101504 */
[----:B------:R-:W-:Y:S01]  /*9b20*/  LOP3.LUT R4, R149, R153, R226, 0x96, !PT ;  /* 0x0000009995047212 */ /* 0x000fe200078e96e2 */
[----:B------:R-:W-:Y:S01]  /*9b30*/  @!P3 HADD2 R151, -R7.H0_H0, -RZ.H0_H0 ;  /* 0xa00000ff0797b230 */ /* 0x000fe20000000900 */
[C---:B------:R-:W-:Y:S01]  /*9b40*/  PRMT R6, R7.reuse, 0x7632, R6 ;  /* 0x0000763207067816 */ /* 0x040fe20000000006 */
[----:B------:R-:W-:Y:S01]  /*9b50*/  IMAD.WIDE.U32 R26, R26, -0x326172a9, RZ ;  /* 0xcd9e8d571a1a7825 */ /* 0x000fe200078e00ff */
[----:B------:R-:W-:Y:S02]  /*9b60*/  ST.E.U16 [R32.64+0x10], R74 ;  /* 0x0000104a20007985 */ /* 0x000fe4000c101504 */
[----:B------:R-:W-:Y:S01]  /*9b70*/  PRMT R111, R7, 0x5410, R6 ;  /* 0x00005410076f7816 */ /* 0x000fe20000000006 */
[----:B------:R-:W-:Y:S01]  /*9b80*/  IMAD.WIDE.U32 R230, R4, -0x326172a9, RZ ;  /* 0xcd9e8d5704e67825 */ /* 0x000fe200078e00ff */
[----:B------:R-:W-:Y:S01]  /*9b90*/  ST.E.U16 [R32.64+0x12], R78 ;  /* 0x0000124e20007985 */ /* 0x000fe2000c101504 */
[----:B------:R-:W-:Y:S01]  /*9ba0*/  @!P4 HADD2 R150, -R6.H0_H0, -RZ.H0_H0 ;  /* 0xa00000ff0696c230 */ /* 0x000fe20000000900 */
[----:B------:R-:W-:Y:S01]  /*9bb0*/  @!P3 PRMT R7, R151, 0x5410, RZ ;  /* 0x000054109707b816 */ /* 0x000fe200000000ff */
[----:B------:R-:W-:Y:S01]  /*9bc0*/  IMAD.MOV.U32 R181, RZ, RZ, R187 ;  /* 0x000000ffffb57224 */ /* 0x000fe200078e00bb */
[----:B------:R-:W-:Y:S01]  /*9bd0*/  LOP3.LUT R4, R27, R182, R230, 0x96, !PT ;  /* 0x000000b61b047212 */ /* 0x000fe200078e96e6 */
[----:B------:R-:W-:Y:S01]  /*9be0*/  ST.E.U16 [R30.64+0x10], R48 ;  /* 0x000010301e007985 */ /* 0x000fe2000c101504 */
[----:B------:R-:W-:Y:S01]  /*9bf0*/  @!P4 PRMT R6, R150, 0x5410, RZ ;  /* 0x000054109606c816 */ /* 0x000fe200000000ff */
[----:B------:R-:W-:-:S02]  /*9c00*/  IMAD.MOV.U32 R150, RZ, RZ, R184 ;  /* 0x000000ffff967224 */ /* 0x000fc400078e00b8 */
[----:B------:R-:W-:Y:S01]  /*9c10*/  IMAD.WIDE.U32 R4, R4, -0x2daee0ad, RZ ;  /* 0xd2511f5304047825 */ /* 0x000fe200078e00ff */
[----:B------:R-:W-:Y:S03]  /*9c20*/  ST.E.U16 [R30.64+0x12], R47 ;  /* 0x0000122f1e007985 */ /* 0x000fe6000c101504 */
[----:B--2---:R-:W-:Y:S01]  /*9c30*/  IMAD.WIDE.U32 R36, R20, -0x326172a9, RZ ;  /* 0xcd9e8d5714247825 */ /* 0x004fe200078e00ff */
[----:B------:R-:W-:Y:S01]  /*9c40*/  LOP3.LUT R27, R5, R144, R38, 0x96, !PT ;  /* 0x00000090051b7212 */ /* 0x000fe200078e9626 */
[----:B------:R-:W-:Y:S02]  /*9c50*/  ST.E.U16 [R28.64+0x10], R46 ;  /* 0x0000102e1c007985 */ /* 0x000fe4000c101504 */
[----:B------:R-:W-:Y:S01]  /*9c60*/  IMAD.MOV.U32 R151, RZ, RZ, R185 ;  /* 0x000000ffff977224 */ /* 0x000fe200078e00b9 */
        /* <DEDUP_REMOVED lines=8> */
[----:B------:R-:W-:Y:S03]  /*9cf0*/  ST.E.U16 [R32.64+0x20], R71 ;  /* 0x0000204720007985 */ /* 0x000fe6000c101504 */
[----:B------:R-:W-:Y:S01]  /*9d00*/  IMAD.WIDE.U32 R4, R4, -0x326172a9, RZ ;  /* 0xcd9e8d5704047825 */ /* 0x000fe200078e00ff */
[----:B------:R-:W-:Y:S04]  /*9d10*/  ST.E.U16 [R32.64+0x22], R72 ;  /* 0x0000224820007985 */ /* 0x000fe8000c101504 */
[----:B------:R-:W-:Y:S01]  /*9d20*/  ST.E.U16 [R30.64+0x20], R43 ;  /* 0x0000202b1e007985 */ /* 0x000fe2000c101504 */
[----:B------:R-:W-:-:S02]  /*9d30*/  LOP3.LUT R20, R5, R105, R26, 0x96, !PT ;  /* 0x0000006905147212 */ /* 0x000fc400078e961a */
[C---:B------:R-:W-:Y:S01]  /*9d40*/  LOP3.LUT R27, R4.reuse, 0xffff, RZ, 0xc0, !PT ;  /* 0x0000ffff041b7812 */ /* 0x040fe200078ec0ff */
[----:B------:R-:W-:Y:S01]  /*9d50*/  ST.E.U16 [R30.64+0x22], R42 ;  /* 0x0000222a1e007985 */ /* 0x000fe2000c101504 */
[----:B-1----:R-:W-:Y:S02]  /*9d60*/  LOP3.LUT R50, R4, 0xff, RZ, 0xc0, !PT ;  /* 0x000000ff04327812 */ /* 0x002fe400078ec0ff */
[--C-:B------:R-:W-:Y:S01]  /*9d70*/  SHF.R.U32.HI R39, RZ, 0x10, R4.reuse ;  /* 0x00000010ff277819 */ /* 0x100fe20000011604 */
[----:B------:R-:W-:Y:S01]  /*9d80*/  ST.E.U16 [R28.64+0x20], R41 ;  /* 0x000020291c007985 */ /* 0x000fe2000c101504 */
[----:B------:R-:W-:Y:S01]  /*9d90*/  SHF.R.U32.HI R49, RZ, 0x18, R4 ;  /* 0x00000018ff317819 */ /* 0x000fe20000011604 */
[----:B------:R-:W-:Y:S01]  /*9da0*/  IMAD.WIDE.U32 R4, R36, -0x2daee0ad, RZ ;  /* 0xd2511f5324047825 */ /* 0x000fe200078e00ff */
[----:B------:R-:W-:Y:S01]  /*9db0*/  SHF.R.U32.HI R3, RZ, 0x10, R20 ;  /* 0x00000010ff037819 */ /* 0x000fe20000011614 */
[----:B------:R-:W-:Y:S03]  /*9dc0*/  ST.E.U16 [R28.64+0x22], R40 ;  /* 0x000022281c007985 */ /* 0x000fe6000c101504 */
[C---:B------:R-:W-:Y:S01]  /*9dd0*/  LOP3.LUT R26, R4.reuse, 0xffff, RZ, 0xc0, !PT ;  /* 0x0000ffff041a7812 */ /* 0x040fe200078ec0ff */
[----:B------:R-:W-:Y:S01]  /*9de0*/  ST.E.U16 [R34.64+0x30], R70 ;  /* 0x0000304622007985 */ /* 0x000fe2000c101504 */
[----:B------:R-:W-:-:S02]  /*9df0*/  LOP3.LUT R37, R4, 0xff, RZ, 0xc0, !PT ;  /* 0x000000ff04257812 */ /* 0x000fc400078ec0ff */
[----:B------:R-:W-:Y:S01]  /*9e00*/  SHF.R.U32.HI R0, RZ, 0x8, R26 ;  /* 0x00000008ff007819 */ /* 0x000fe2000001161a */
[----:B------:R1:W-:Y:S01]  /*9e10*/  ST.E.U16 [R34.64+0x32], R69 ;  /* 0x0000324522007985 */ /* 0x0003e2000c101504 */
[----:B------:R-:W-:Y:S02]  /*9e20*/  LOP3.LUT R36, R5, R181, R38, 0x96, !PT ;  /* 0x000000b505247212 */ /* 0x000fe400078e9626 */
[----:B------:R-:W-:Y:S01]  /*9e30*/  LOP3.LUT R5, R82, 0xff, RZ, 0xc0, !PT ;  /* 0x000000ff52057812 */ /* 0x000fe200078ec0ff */
[----:B------:R-:W-:Y:S01]  /*9e40*/  ST.E.U16 [R32.64+0x30], R67 ;  /* 0x0000304320007985 */ /* 0x000fe2000c101504 */
[--C-:B------:R-:W-:Y:S02]  /*9e50*/  SHF.R.U32.HI R38, RZ, 0x10, R4.reuse ;  /* 0x00000010ff267819 */ /* 0x100fe40000011604 */
[----:B------:R-:W-:Y:S01]  /*9e60*/  SHF.R.U32.HI R73, RZ, 0x18, R4 ;  /* 0x00000018ff497819 */ /* 0x000fe20000011604 */
[----:B------:R-:W-:Y:S01]  /*9e70*/  ST.E.U16 [R32.64+0x32], R68 ;  /* 0x0000324420007985 */ /* 0x000fe2000c101504 */
[----:B------:R-:W-:-:S02]  /*9e80*/  SHF.R.U32.HI R4, RZ, 0x8, R27 ;  /* 0x00000008ff047819 */ /* 0x000fc4000001161b */
[----:B------:R-:W-:Y:S01]  /*9e90*/  LOP3.LUT R3, R3, 0xff, RZ, 0xc0, !PT ;  /* 0x000000ff03037812 */ /* 0x000fe200078ec0ff */
        /* <DEDUP_REMOVED lines=29> */
[----:B------:R3:W-:Y:S04]  /*a070*/  ST.E.U16 [R28.64+0x62], R6 ;  /* 0x000062061c007985 */ /* 0x0007e8000c101504 */
[----:B------:R-:W-:Y:S04]  /*a080*/  ST.E.U16 [R34.64+0x70], R54 ;  /* 0x0000703622007985 */ /* 0x000fe8000c101504 */
[----:B------:R-:W-:Y:S04]  /*a090*/  ST.E.U16 [R34.64+0x72], R53 ;  /* 0x0000723522007985 */ /* 0x000fe8000c101504 */
[----:B------:R-:W-:Y:S04]  /*a0a0*/  ST.E.U16 [R32.64+0x70], R52 ;  /* 0x0000703420007985 */ /* 0x000fe8000c101504 */
[----:B------:R-:W-:Y:S01]  /*a0b0*/  ST.E.U16 [R32.64+0x72], R51 ;  /* 0x0000723320007985 */ /* 0x000fe2000c101504 */
[----:B-1----:R-:W-:-:S03]  /*a0c0*/  PRMT R11, R37, 0x5410, R0 ;  /* 0x00005410250b7816 */ /* 0x002fc60000000000 */
[----:B------:R1:W-:Y:S01]  /*a0d0*/  ST.E.U16 [R30.64+0x70], R8 ;  /* 0x000070081e007985 */ /* 0x0003e2000c101504 */
[----:B------:R-:W-:Y:S02]  /*a0e0*/  LOP3.LUT R0, R20, 0xffff, RZ, 0xc0, !PT ;  /* 0x0000ffff14007812 */ /* 0x000fe400078ec0ff */
[----:B--2---:R-:W-:Y:S01]  /*a0f0*/  LOP3.LUT R7, R45, 0xff, RZ, 0xc0, !PT ;  /* 0x000000ff2d077812 */ /* 0x004fe200078ec0ff */
[----:B------:R2:W-:Y:S01]  /*a100*/  ST.E.U16 [R30.64+0x72], R2 ;  /* 0x000072021e007985 */ /* 0x0005e2000c101504 */
[----:B---3--:R-:W-:-:S03]  /*a110*/  SHF.R.U32.HI R6, RZ, 0x8, R81 ;  /* 0x00000008ff067819 */ /* 0x008fc60000011651 */
[----:B------:R-:W-:Y:S01]  /*a120*/  ST.E.U16 [R28.64+0x70], R10 ;  /* 0x0000700a1c007985 */ /* 0x000fe2000c101504 */
[----:B------:R-:W-:-:S03]  /*a130*/  PRMT R16, R84, 0x5410, R6 ;  /* 0x0000541054107816 */ /* 0x000fc60000000006 */
[----:B------:R3:W-:Y:S01]  /*a140*/  ST.E.U16 [R28.64+0x72], R9 ;  /* 0x000072091c007985 */ /* 0x0007e2000c101504 */
[----:B------:R-:W-:-:S03]  /*a150*/  LOP3.LUT R6, R20, 0xff, RZ, 0xc0, !PT ;  /* 0x000000ff14067812 */ /* 0x000fc600078ec0ff */
[----:B------:R-:W-:Y:S04]  /*a160*/  LDSM.16.MT88.4 R120, [R190+0x9000] ;  /* 0x00900000be78783b */ /* 0x000fe80000004200 */
[----:B------:R-:W4:Y:S04]  /*a170*/  LDSM.16.MT88.4 R116, [R188+0x9000] ;  /* 0x00900000bc74783b */ /* 0x000f280000004200 */
[----:B------:R-:W5:Y:S01]  /*a180*/  LDSM.16.MT88.4 R112, [R188+0xa000] ;  /* 0x00a00000bc70783b */ /* 0x000f620000004200 */
[----:B-1----:R-:W-:-:S03]  /*a190*/  PRMT R8, R50, 0x5410, R4 ;  /* 0x0000541032087816 */ /* 0x002fc60000000004 */
[----:B------:R-:W-:Y:S01]  /*a1a0*/  STL.64 [R1+0xb0], R222 ;  /* 0x0000b0de01007387 */ /* 0x000fe20000100a00 */
[----:B------:R-:W-:Y:S02]  /*a1b0*/  SHF.R.U32.HI R4, RZ, 0x18, R20 ;  /* 0x00000018ff047819 */ /* 0x000fe40000011614 */
[----:B--2---:R-:W-:Y:S01]  /*a1c0*/  LOP3.LUT R2, R39, 0xff, RZ, 0xc0, !PT ;  /* 0x000000ff27027812 */ /* 0x004fe200078ec0ff */
[----:B------:R-:W-:Y:S04]  /*a1d0*/  LDSM.16.MT88.4 R52, [R188+0xb000] ;  /* 0x00b00000bc34783b */ /* 0x000fe80000004200 */
[----:B------:R-:W-:Y:S01]  /*a1e0*/  STL.64 [R1+0xa8], R148 ;  /* 0x0000a89401007387 */ /* 0x000fe20000100a00 */
[----:B---3--:R-:W-:Y:S02]  /*a1f0*/  PRMT R9, R2, 0x5410, R49 ;  /* 0x0000541002097816 */ /* 0x008fe40000000031 */
[----:B------:R-:W-:-:S04]  /*a200*/  LOP3.LUT R2, R45, 0xffff, RZ, 0xc0, !PT ;  /* 0x0000ffff2d027812 */ /* 0x000fc800078ec0ff */
[----:B------:R-:W-:Y:S02]  /*a210*/  SHF.R.U32.HI R5, RZ, 0x8, R2 ;  /* 0x00000008ff057819 */ /* 0x000fe40000011602 */
[----:B------:R-:W-:Y:S01]  /*a220*/  SHF.R.U32.HI R2, RZ, 0x8, R0 ;  /* 0x00000008ff027819 */ /* 0x000fe20000011600 */
[--C-:B------:R-:W-:Y:S01]  /*a230*/  HSET2.LE.AND R0, R80, R69.reuse, PT ;  /* 0x0000004550007233 */ /* 0x100fe20003803000 */
[----:B------:R-:W-:Y:S01]  /*a240*/  PRMT R10, R7, 0x5410, R5 ;  /* 0x00005410070a7816 */ /* 0x000fe20000000005 */
[----:B------:R-:W-:Y:S01]  /*a250*/  LDSM.16.MT88.4 R80, [R190+0xa000] ;  /* 0x00a00000be50783b */ /* 0x000fe20000004200 */
[----:B------:R-:W-:Y:S01]  /*a260*/  PRMT R6, R6, 0x5410, R2 ;  /* 0x0000541006067816 */ /* 0x000fe20000000002 */
[--C-:B------:R-:W-:Y:S01]  /*a270*/  HSET2.LE.AND R2, R79, R69.reuse, PT ;  /* 0x000000454f027233 */ /* 0x100fe20003803000 */
[----:B------:R-:W-:Y:S01]  /*a280*/  LOP3.LUT R24, R171, R0, RZ, 0xc0, !PT ;  /* 0x00000000ab187212 */ /* 0x000fe200078ec0ff */
[--C-:B------:R-:W-:Y:S01]  /*a290*/  HSET2.LE.AND R0, R9, R69.reuse, PT ;  /* 0x0000004509007233 */ /* 0x100fe20003803000 */
[----:B------:R-:W-:Y:S01]  /*a2a0*/  PRMT R5, R3, 0x5410, R4 ;  /* 0x0000541003057816 */ /* 0x000fe20000000004 */
[--C-:B------:R-:W-:Y:S01]  /*a2b0*/  HSET2.LE.AND R3, R86, R69.reuse, PT ;  /* 0x0000004556037233 */ /* 0x100fe20003803000 */
[----:B------:R-:W-:Y:S01]  /*a2c0*/  LOP3.LUT R25, R168, R2, RZ, 0xc0, !PT ;  /* 0x00000002a8197212 */ /* 0x000fe200078ec0ff */
[--C-:B------:R-:W-:Y:S01]  /*a2d0*/  HSET2.LE.AND R2, R8, R69.reuse, PT ;  /* 0x0000004508027233 */ /* 0x100fe20003803000 */
[----:B------:R-:W-:Y:S01]  /*a2e0*/  LOP3.LUT R15, R91, R0, RZ, 0xc0, !PT ;  /* 0x000000005b0f7212 */ /* 0x000fe200078ec0ff */
[--C-:B------:R-:W-:Y:S01]  /*a2f0*/  HSET2.LE.AND R4, R85, R69.reuse, PT ;  /* 0x0000004555047233 */ /* 0x100fe20003803000 */
[----:B------:R-:W1:Y:S01]  /*a300*/  LDSM.16.MT88.4 R88, [R190+0x9400] ;  /* 0x00940000be58783b */ /* 0x000e620000004200 */
[----:B------:R-:W-:Y:S01]  /*a310*/  LOP3.LUT R26, R167, R3, RZ, 0xc0, !PT ;  /* 0x00000003a71a7212 */ /* 0x000fe200078ec0ff */
[--C-:B------:R-:W-:Y:S01]  /*a320*/  HSET2.LE.AND R3, R6, R69.reuse, PT ;  /* 0x0000004506037233 */ /* 0x100fe20003803000 */
[----:B------:R-:W-:Y:S01]  /*a330*/  LOP3.LUT R14, R94, R2, RZ, 0xc0, !PT ;  /* 0x000000025e0e7212 */ /* 0x000fe200078ec0ff */
[----:B------:R-:W2:Y:S01]  /*a340*/  LDSM.16.MT88.4 R84, [R188+0x9400] ;  /* 0x00940000bc54783b */ /* 0x000ea20000004200 */
[----:B------:R-:W-:Y:S01]  /*a350*/  LOP3.LUT R27, R165, R4, RZ, 0xc0, !PT ;  /* 0x00000004a51b7212 */ /* 0x000fe200078ec0ff */
[----:B------:R-:W-:Y:S01]  /*a360*/  HSET2.LE.AND R2, R5, R69, PT ;  /* 0x0000004505027233 */ /* 0x000fe20003803000 */
[----:B------:R-:W-:Y:S01]  /*a370*/  LOP3.LUT R12, R104, R3, RZ, 0xc0, !PT ;  /* 0x00000003680c7212 */ /* 0x000fe200078ec0ff */
[----:B------:R-:W3:Y:S01]  /*a380*/  LDSM.16.MT88.4 R76, [R188+0xa400] ;  /* 0x00a40000bc4c783b */ /* 0x000ee20000004200 */
[----:B------:R-:W-:-:S02]  /*a390*/  SHF.R.U32.HI R3, RZ, 0x10, R45 ;  /* 0x00000010ff037819 */ /* 0x000fc4000001162d */
[----:B------:R-:W-:Y:S01]  /*a3a0*/  LOP3.LUT R13, R99, R2, RZ, 0xc0, !PT ;  /* 0x00000002630d7212 */ /* 0x000fe200078ec0ff */
[-C--:B----4-:R-:W-:Y:S01]  /*a3b0*/  HMMA.16816.F32 R48, R24, R116.reuse, RZ ;  /* 0x000000741830723c */ /* 0x090fe200000018ff */
[----:B------:R-:W-:Y:S02]  /*a3c0*/  LOP3.LUT R5, R38, 0xff, RZ, 0xc0, !PT ;  /* 0x000000ff26057812 */ /* 0x000fe400078ec0ff */
[C---:B------:R-:W-:Y:S02]  /*a3d0*/  LOP3.LUT R0, R36.reuse, 0xffff, RZ, 0xc0, !PT ;  /* 0x0000ffff24007812 */ /* 0x040fe400078ec0ff */
[----:B------:R-:W-:Y:S02]  /*a3e0*/  LOP3.LUT R8, R36, 0xff, RZ, 0xc0, !PT ;  /* 0x000000ff24087812 */ /* 0x000fe400078ec0ff */
[--C-:B------:R-:W-:Y:S01]  /*a3f0*/  SHF.R.U32.HI R2, RZ, 0x10, R36.reuse ;  /* 0x00000010ff027819 */ /* 0x100fe20000011624 */
[----:B------:R-:W-:Y:S01]  /*a400*/  HMMA.16816.F32 R40, R12, R116, RZ ;  /* 0x000000740c28723c */ /* 0x000fe200000018ff */
[----:B------:R-:W-:-:S02]  /*a410*/  SHF.R.U32.HI R6, RZ, 0x18, R36 ;  /* 0x00000018ff067819 */ /* 0x000fc40000011624 */
[----:B------:R-:W-:Y:S02]  /*a420*/  SHF.R.U32.HI R7, RZ, 0x18, R45 ;  /* 0x00000018ff077819 */ /* 0x000fe4000001162d */
[----:B------:R-:W-:Y:S02]  /*a430*/  LOP3.LUT R3, R3, 0xff, RZ, 0xc0, !PT ;  /* 0x000000ff03037812 */ /* 0x000fe400078ec0ff */
[----:B------:R-:W-:Y:S01]  /*a440*/  SHF.R.U32.HI R4, RZ, 0x8, R0 ;  /* 0x00000008ff047819 */ /* 0x000fe20000011600 */
[-C--:B------:R-:W-:Y:S01]  /*a450*/  HMMA.16816.F32 R36, R24, R120.reuse, RZ ;  /* 0x000000781824723c */ /* 0x080fe200000018ff */
[----:B------:R-:W-:Y:S01]  /*a460*/  LOP3.LUT R2, R2, 0xff, RZ, 0xc0, !PT ;  /* 0x000000ff02027812 */ /* 0x000fe200078ec0ff */
[--C-:B------:R-:W-:Y:S01]  /*a470*/  HSET2.LE.AND R0, R10, R69.reuse, PT ;  /* 0x000000450a007233 */ /* 0x100fe20003803000 */
[----:B------:R-:W-:Y:S02]  /*a480*/  PRMT R9, R5, 0x5410, R73 ;  /* 0x0000541005097816 */ /* 0x000fe40000000049 */
[----:B------:R-:W-:Y:S01]  /*a490*/  PRMT R3, R3, 0x5410, R7 ;  /* 0x0000541003037816 */ /* 0x000fe20000000007 */
[----:B------:R-:W4:Y:S01]  /*a4a0*/  LDSM.16.MT88.4 R72, [R190+0xa400] ;  /* 0x00a40000be48783b */ /* 0x000f220000004200 */
        /* <DEDUP_REMOVED lines=16> */
[----:B-----5:R-:W-:Y:S01]  /*a5b0*/  HMMA.16816.F32 R4, R24, R112, RZ ;  /* 0x000000701804723c */ /* 0x020fe200000018ff */
[----:B------:R-:W-:-:S02]  /*a5c0*/  LOP3.LUT R11, R92, R0, RZ, 0xc0, !PT ;  /* 0x000000005c0b7212 */ /* 0x000fc400078ec0ff */
[----:B------:R-:W-:Y:S02]  /*a5d0*/  LOP3.LUT R9, R110, R2, RZ, 0xc0, !PT ;  /* 0x000000026e097212 */ /* 0x000fe400078ec0ff */
[----:B------:R-:W-:-:S03]  /*a5e0*/  LOP3.LUT R2, R155, R227, RZ, 0x3c, !PT ;  /* 0x000000e39b027212 */ /* 0x000fc600078e3cff */
[----:B-1----:R-:W-:Y:S02]  /*a5f0*/  HMMA.16816.F32 R164, R20, R88, R36 ;  /* 0x0000005814a4723c */ /* 0x002fe40000001824 */
[----:B------:R-:W-:-:S05]  /*a600*/  IMAD.WIDE.U32 R2, R2, -0x326172a9, RZ ;  /* 0xcd9e8d5702027825 */ /* 0x000fca00078e00ff */
[-C--:B------:R-:W-:Y:S01]  /*a610*/  LOP3.LUT R0, R3, R221.reuse, R224, 0x96, !PT ;  /* 0x000000dd03007212 */ /* 0x080fe200078e96e0 */
[----:B------:R-:W-:Y:S08]  /*a620*/  HMMA.16816.F32 R36, R24, R80, RZ ;  /* 0x000000501824723c */ /* 0x000ff000000018ff */
[----:B--2---:R-:W-:Y:S08]  /*a630*/  HMMA.16816.F32 R140, R8, R84, R40 ;  /* 0x00000054088c723c */ /* 0x004ff00000001828 */
[----:B------:R-:W-:Y:S08]  /*a640*/  HMMA.16816.F32 R40, R12, R80, RZ ;  /* 0x000000500c28723c */ /* 0x000ff000000018ff */
[----:B------:R-:W-:Y:S08]  /*a650*/  HMMA.16816.F32 R132, R8, R88, R16 ;  /* 0x000000580884723c */ /* 0x000ff00000001810 */
[----:B------:R-:W-:Y:S08]  /*a660*/  HMMA.16816.F32 R16, R12, R112, RZ ;  /* 0x000000700c10723c */ /* 0x000ff000000018ff */
[C---:B---3--:R-:W-:Y:S07]  /*a670*/  HMMA.16816.F32 R184, R20.reuse, R76, R4 ;  /* 0x0000004c14b8723c */ /* 0x048fee0000001804 */
[----:B------:R-:W-:Y:S01]  /*a680*/  LOP3.LUT R6, R203, R220, R2, 0x96, !PT ;  /* 0x000000dccb067212 */ /* 0x000fe200078e9602 */
[----:B----4-:R-:W-:Y:S01]  /*a690*/  HMMA.16816.F32 R224, R20, R72, R36 ;  /* 0x0000004814e0723c */ /* 0x010fe20000001824 */
        /* <DEDUP_REMOVED lines=115> */
[----:B------:R-:W-:Y:S02]  /*add0*/  LOP3.LUT R94, R129, R49, RZ, 0xc0, !PT ;  /* 0x00000031815e7212 */ /* 0x000fe400078ec0ff */
        /* <DEDUP_REMOVED lines=10> */
[----:B------:R-:W-:Y:S08]  /*ae80*/  HMMA.16816.F32 R16, R24, R44, RZ ;  /* 0x0000002c1810723c */ /* 0x000ff000000018ff */
[----:B------:R-:W-:Y:S07]  /*ae90*/  HMMA.16816.F32 R168, R8, R40, R4 ;  /* 0x0000002808a8723c */ /* 0x000fee0000001804 */
[----:B------:R-:W-:Y:S01]  /*aea0*/  FADD.FTZ R4, R246, R3 ;  /* 0x00000003f6047221 */ /* 0x000fe20000010000 */
[----:B------:R-:W-:Y:S01]  /*aeb0*/  HSET2.LE.AND R41, R60, R69, PT ;  /* 0x000000453c297233 */ /* 0x000fe20003803000 */
[----:B------:R-:W-:-:S02]  /*aec0*/  FADD.FTZ R3, R244, R37 ;  /* 0x00000025f4037221 */ /* 0x000fc40000010000 */
[----:B------:R-:W1:Y:S01]  /*aed0*/  LDSM.16.MT88.4 R36, [R190+0xb400] ;  /* 0x00b40000be24783b */ /* 0x000e620000004200 */
[----:B------:R-:W-:Y:S02]  /*aee0*/  FADD.FTZ R5, R138, R0 ;  /* 0x000000008a057221 */ /* 0x000fe40000010000 */
[----:B------:R-:W-:Y:S02]  /*aef0*/  FADD.FTZ R0, R236, R4 ;  /* 0x00000004ec007221 */ /* 0x000fe40000010000 */
[----:B------:R-:W-:Y:S02]  /*af00*/  FADD.FTZ R40, R139, R5 ;  /* 0x000000058b287221 */ /* 0x000fe40000010000 */
[C---:B------:R-:W-:Y:S01]  /*af10*/  HMMA.16816.F32 R4, R12.reuse, R44, RZ ;  /* 0x0000002c0c04723c */ /* 0x040fe200000018ff */
[----:B------:R-:W-:Y:S02]  /*af20*/  FADD.FTZ R3, R206, R3 ;  /* 0x00000003ce037221 */ /* 0x000fe40000010000 */
        /* <DEDUP_REMOVED lines=10> */
[----:B------:R-:W-:Y:S01]  /*afd0*/  LOP3.LUT R98, R156, R3, RZ, 0xc0, !PT ;  /* 0x000000039c627212 */ /* 0x000fe200078ec0ff */
[----:B------:R-:W-:-:S02]  /*afe0*/  FADD.FTZ R105, R237, R52 ;  /* 0x00000034ed697221 */ /* 0x000fc40000010000 */
[----:B------:R-:W-:Y:S01]  /*aff0*/  FADD.FTZ R3, R249, R104 ;  /* 0x00000068f9037221 */ /* 0x000fe20000010000 */
[----:B------:R-:W-:Y:S02]  /*b000*/  LOP3.LUT R92, R130, R45, RZ, 0xc0, !PT ;  /* 0x0000002d825c7212 */ /* 0x000fe400078ec0ff */
[-C--:B-1----:R-:W-:Y:S07]  /*b010*/  HMMA.16816.F32 R176, R20, R36.reuse, R16 ;  /* 0x0000002414b0723c */ /* 0x082fee0000001810 */
[----:B------:R-:W-:Y:S01]  /*b020*/  LOP3.LUT R18, R199, R0, RZ, 0xc0, !PT ;  /* 0x00000000c7127212 */ /* 0x000fe200078ec0ff */
[----:B------:R-:W-:Y:S01]  /*b030*/  HMMA.16816.F32 R160, R8, R36, R4 ;  /* 0x0000002408a0723c */ /* 0x000fe20000001804 */
[----:B------:R-:W-:Y:S01]  /*b040*/  LOP3.LUT R19, R197, R2, RZ, 0xc0, !PT ;  /* 0x00000002c5137212 */ /* 0x000fe200078ec0ff */
[----:B------:R-:W-:-:S02]  /*b050*/  FADD.FTZ R2, R242, R110 ;  /* 0x0000006ef2027221 */ /* 0x000fc40000010000 */
[----:B------:R-:W-:-:S03]  /*b060*/  FADD.FTZ R0, R232, R106 ;  /* 0x0000006ae8007221 */ /* 0x000fc60000010000 */
[--C-:B------:R-:W-:Y:S02]  /*b070*/  HSET2.LE.AND R5, R66, R69.reuse, PT ;  /* 0x0000004542057233 */ /* 0x100fe40003803000 */
[--C-:B------:R-:W-:Y:S02]  /*b080*/  HSET2.LE.AND R6, R65, R69.reuse, PT ;  /* 0x0000004541067233 */ /* 0x100fe40003803000 */
        /* <DEDUP_REMOVED lines=16> */
[----:B------:R-:W-:-:S04]  /*b190*/  IADD3 R196, P0, R34, -0x80, RZ ;  /* 0xffffff8022c47810 */ /* 0x000fc80007f1e0ff */
[----:B------:R-:W-:Y:S01]  /*b1a0*/  IADD3.X R197, R35, -0x1, RZ, P0, !PT ;  /* 0xffffffff23c57810 */ /* 0x000fe200007fe4ff */
        /* <DEDUP_REMOVED lines=43> */
[----:B------:R-:W1:Y:S07]  /*b460*/  LDSM.16.MT88.4 R168, [R188+0x9c00] ;  /* 0x009c0000bca8783b */ /* 0x000e6e0000004200 */
[C---:B------:R-:W-:Y:S08]  /*b470*/  HMMA.16816.F32 R112, R4.reuse, R22, R156 ;  /* 0x000000160470723c */ /* 0x040ff0000000189c */
[----:B------:R-:W-:Y:S01]  /*b480*/  HMMA.16816.F32 R76, R4, R14, R152 ;  /* 0x0000000e044c723c */ /* 0x000fe20000001898 */
[----:B------:R-:W-:Y:S07]  /*b490*/  LDSM.16.MT88.4 R152, [R188+0xac00] ;  /* 0x00ac0000bc98783b */ /* 0x000fee0000004200 */
[----:B------:R-:W-:Y:S08]  /*b4a0*/  HMMA.16816.F32 R68, R16, R12, R180 ;  /* 0x0000000c1044723c */ /* 0x000ff000000018b4 */
[C---:B---3--:R-:W-:Y:S01]  /*b4b0*/  HMMA.16816.F32 R88, R4.reuse, R8, R160 ;  /* 0x000000080458723c */ /* 0x048fe200000018a0 */
[----:B------:R-:W2:Y:S07]  /*b4c0*/  LDSM.16.MT88.4 R160, [R190+0x9c00] ;  /* 0x009c0000bea0783b */ /* 0x000eae0000004200 */
[----:B------:R-:W-:Y:S01]  /*b4d0*/  HMMA.16816.F32 R48, R4, R10, R148 ;  /* 0x0000000a0430723c */ /* 0x000fe20000001894 */
[----:B------:R-:W3:Y:S07]  /*b4e0*/  LDSM.16.MT88.4 R4, [R190+0xbc00] ;  /* 0x00bc0000be04783b */ /* 0x000eee0000004200 */
[C---:B------:R-:W-:Y:S08]  /*b4f0*/  HMMA.16816.F32 R148, R16.reuse, R20, R224 ;  /* 0x000000141094723c */ /* 0x040ff000000018e0 */
[C---:B------:R-:W-:Y:S08]  /*b500*/  HMMA.16816.F32 R84, R16.reuse, R8, R176 ;  /* 0x000000081054723c */ /* 0x040ff000000018b0 */
[C---:B------:R-:W-:Y:S08]  /*b510*/  HMMA.16816.F32 R20, R16.reuse, R22, R72 ;  /* 0x000000161014723c */ /* 0x040ff00000001848 */
[C---:B------:R-:W-:Y:S08]  /*b520*/  HMMA.16816.F32 R40, R16.reuse, R14, R40 ;  /* 0x0000000e1028723c */ /* 0x040ff00000001828 */
[----:B------:R-:W-:Y:S08]  /*b530*/  HMMA.16816.F32 R24, R16, R10, R24 ;  /* 0x0000000a1018723c */ /* 0x000ff00000001818 */
[-C--:B-1----:R-:W-:Y:S08]  /*b540*/  HMMA.16816.F32 R172, R96, R168.reuse, R172 ;  /* 0x000000a860ac723c */ /* 0x082ff000000018ac */
[C---:B------:R-:W-:Y:S08]  /*b550*/  HMMA.16816.F32 R140, R92.reuse, R168, R140 ;  /* 0x000000a85c8c723c */ /* 0x040ff0000000188c */
        /* <DEDUP_REMOVED lines=9> */
[----:B---3--:R-:W-:Y:S08]  /*b5f0*/  HMMA.16816.F32 R88, R92, R4, R88 ;  /* 0x000000045c58723c */ /* 0x008ff00000001858 */
[C---:B------:R-:W-:Y:S08]  /*b600*/  HMMA.16816.F32 R164, R96.reuse, R160, R164 ;  /* 0x000000a060a4723c */ /* 0x040ff000000018a4 */
[C---:B------:R-:W-:Y:S08]  /*b610*/  HMMA.16816.F32 R156, R96.reuse, R152, R60 ;  /* 0x00000098609c723c */ /* 0x040ff0000000183c */
[C---:B------:R-:W-:Y:S08]  /*b620*/  HMMA.16816.F32 R148, R96.reuse, R144, R148 ;  /* 0x000000906094723c */ /* 0x040ff00000001894 */
[C---:B------:R-:W-:Y:S08]  /*b630*/  HMMA.16816.F32 R68, R96.reuse, R80, R68 ;  /* 0x000000506044723c */ /* 0x040ff00000001844 */
[C---:B------:R-:W-:Y:S07]  /*b640*/  HMMA.16816.F32 R84, R96.reuse, R4, R84 ;  /* 0x000000046054723c */ /* 0x040fee0000001854 */
[----:B------:R-:W-:Y:S01]  /*b650*/  FADD.FTZ R4, R252, R105 ;  /* 0x00000069fc047221 */ /* 0x000fe20000010000 */
[----:B------:R-:W-:Y:S01]  /*b660*/  HMMA.16816.F32 R168, R96, R170, R36 ;  /* 0x000000aa60a8723c */ /* 0x000fe20000001824 */
[----:B------:R-:W-:-:S02]  /*b670*/  FADD.FTZ R5, R238, R0 ;  /* 0x00000000ee057221 */ /* 0x000fc40000010000 */
[----:B------:R-:W-:Y:S02]  /*b680*/  FADD.FTZ R4, R250, R4 ;  /* 0x00000004fa047221 */ /* 0x000fe40000010000 */
[----:B------:R-:W-:-:S03]  /*b690*/  FADD.FTZ R5, R239, R5 ;  /* 0x00000005ef057221 */ /* 0x000fc60000010000 */
[C---:B------:R-:W-:Y:S02]  /*b6a0*/  HMMA.16816.F32 R160, R96.reuse, R162, R56 ;  /* 0x000000a260a0723c */ /* 0x040fe40000001838 */
[----:B------:R1:W-:Y:S06]  /*b6b0*/  STL [R1+0x44], R5 ;  /* 0x0000440501007387 */ /* 0x0003ec0000100800 */
[C---:B------:R-:W-:Y:S08]  /*b6c0*/  HMMA.16816.F32 R152, R96.reuse, R154, R52 ;  /* 0x0000009a6098723c */ /* 0x040ff00000001834 */
[C---:B------:R-:W-:Y:S08]  /*b6d0*/  HMMA.16816.F32 R144, R96.reuse, R146, R20 ;  /* 0x000000926090723c */ /* 0x040ff00000001814 */
[----:B------:R-:W-:Y:S08]  /*b6e0*/  HMMA.16816.F32 R80, R96, R82, R40 ;  /* 0x000000526050723c */ /* 0x000ff00000001828 */
[-C--:B------:R-:W-:Y:S08]  /*b6f0*/  HMMA.16816.F32 R92, R92, R6.reuse, R48 ;  /* 0x000000065c5c723c */ /* 0x080ff00000001830 */
[----:B------:R-:W-:Y:S07]  /*b700*/  HMMA.16816.F32 R96, R96, R6, R24 ;  /* 0x000000066060723c */ /* 0x000fee0000001818 */
        /* <DEDUP_REMOVED lines=8> */
[----:B------:R1:W-:Y:S01]  /*b790*/  STL [R1+0x40], R0 ;  /* 0x0000400001007387 */ /* 0x0003e20000100800 */
[----:B------:R-:W-:Y:S05]  /*b7a0*/  @!P5 BRA `(.L_x_938) ;  /* 0x000134000000d947 */ /* 0x000fea0003800000 */
[----:B------:R-:W2:Y:S01]  /*b7b0*/  LDL R237, [R1+0x3c] ;  /* 0x00003c0001ed7983 */ /* 0x000ea20000100800 */
[----:B------:R-:W-:-:S04]  /*b7c0*/  DEPBAR.LE SB0, 0x0 ;  /* 0x000080000000791a */ /* 0x000fc80000000000 */
[----:B------:R-:W3:Y:S04]  /*b7d0*/  LDL R233, [R1+0x48] ;  /* 0x0000480001e97983 */ /* 0x000ee80000100800 */
[----:B------:R-:W4:Y:S04]  /*b7e0*/  LDL.LU R206, [R1+0xc] ;  /* 0x00000c0001ce7983 */ /* 0x000f280000300800 */
[----:B------:R-:W5:Y:S04]  /*b7f0*/  LDL.64 R204, [R1+0x1c8] ;  /* 0x0001c80001cc7983 */ /* 0x000f680000100a00 */
[----:B------:R-:W5:Y:S04]  /*b800*/  LDL.LU R236, [R1] ;  /* 0x0000000001ec7983 */ /* 0x000f680000300800 */
[----:B------:R-:W4:Y:S04]  /*b810*/  LDL.LU R244, [R1+0x4] ;  /* 0x0000040001f47983 */ /* 0x000f280000300800 */
[----:B------:R-:W4:Y:S04]  /*b820*/  LDL.LU R246, [R1+0x8] ;  /* 0x0000080001f67983 */ /* 0x000f280000300800 */
[----:B------:R-:W4:Y:S04]  /*b830*/  LDL R199, [R1+0xc8] ;  /* 0x0000c80001c77983 */ /* 0x000f280000100800 */
[----:B------:R-:W5:Y:S04]  /*b840*/  LDL R219, [R1+0x34] ;  /* 0x0000340001db7983 */ /* 0x000f680000100800 */
[----:B------:R-:W5:Y:S01]  /*b850*/  LDL R245, [R1+0x1b4] ;  /* 0x0001b40001f57983 */ /* 0x000f620000100800 */
[----:B------:R-:W-:Y:S03]  /*b860*/  WARPSYNC 0xffffffff ;  /* 0xffffffff00007948 */ /* 0x000fe60003800000 */
[----:B------:R-:W-:Y:S01]  /*b870*/  BAR.SYNC.DEFER_BLOCKING 0x0 ;  /* 0x0000000000007b1d */ /* 0x000fe20000010000 */
[----:B--2---:R-:W-:-:S02]  /*b880*/  ISETP.GE.AND P3, PT, R237, R200, PT ;  /* 0x000000c8ed00720c */ /* 0x004fc40003f66270 */
[-C--:B---3--:R-:W-:Y:S02]  /*b890*/  ISETP.GE.AND P2, PT, R233, R200.reuse, PT ;  /* 0x000000c8e900720c */ /* 0x088fe40003f46270 */
[----:B----4-:R-:W-:Y:S02]  /*b8a0*/  IADD3 R197, R199, -0x2, RZ ;  /* 0xfffffffec7c57810 */ /* 0x010fe40007ffe0ff */
[----:B-----5:R-:W-:-:S03]  /*b8b0*/  ISETP.GE.AND P4, PT, R219, R200, PT ;  /* 0x000000c8db00720c */ /* 0x020fc60003f86270 */
[----:B-1----:R-:W-:Y:S01]  /*b8c0*/  IMAD R0, R206, R197, RZ ;  /* 0x000000c5ce007224 */ /* 0x002fe200078e02ff */
[----:B------:R-:W-:Y:S01]  /*b8d0*/  SHF.R.S32.HI R4, RZ, 0x1f, R197 ;  /* 0x0000001fff047819 */ /* 0x000fe200000114c5 */
[----:B------:R-:W-:-:S04]  /*b8e0*/  IMAD.WIDE.U32 R2, R197, R236, R204 ;  /* 0x000000ecc5027225 */ /* 0x000fc800078e00cc */
[----:B------:R-:W-:Y:S01]  /*b8f0*/  IMAD R0, R4, R236, R0 ;  /* 0x000000ec04007224 */ /* 0x000fe200078e0200 */
[CC--:B------:R-:W-:Y:S02]  /*b900*/  @!P3 LEA R10, P1, R2.reuse, R234.reuse, 0x1 ;  /* 0x000000ea020ab211 */ /* 0x0c0fe400078208ff */
[----:B------:R-:W-:Y:S01]  /*b910*/  @!P2 LEA R8, P0, R2, R234, 0x1 ;  /* 0x000000ea0208a211 */ /* 0x000fe200078008ff */
[----:B------:R-:W-:Y:S01]  /*b920*/  IMAD.IADD R3, R3, 0x1, R0 ;  /* 0x0000000103037824 */ /* 0x000fe200078e0200 */
[----:B------:R-:W-:Y:S02]  /*b930*/  IADD3 R0, P5, R244, R2, RZ ;  /* 0x00000002f4007210 */ /* 0x000fe40007fbe0ff */
[C---:B------:R-:W-:Y:S02]  /*b940*/  @!P4 LEA R12, P6, R2.reuse, R234, 0x1 ;  /* 0x000000ea020cc211 */ /* 0x040fe400078c08ff */
[CCC-:B------:R-:W-:Y:S02]  /*b950*/  @!P3 LEA.HI.X R11, R2.reuse, R235.reuse, R3.reuse, 0x1, P1 ;  /* 0x000000eb020bb211 */ /* 0x1c0fe400008f0c03 */
[----:B------:R-:W-:-:S02]  /*b960*/  @!P4 LEA.HI.X R13, R2, R235, R3, 0x1, P6 ;  /* 0x000000eb020dc211 */ /* 0x000fc400030f0c03 */
        /* <DEDUP_REMOVED lines=41> */
[----:B------:R-:W5:Y:S04]  /*bc00*/  LDSM.16.M88.4 R48, [R189+0x6800] ;  /* 0x00680000bd30783b */ /* 0x000f680000000200 */
[----:B-1----:R-:W1:Y:S04]  /*bc10*/  LDSM.16.M88.4 R12, [R192+0x1000] ;  /* 0x00100000c00c783b */ /* 0x002e680000000200 */
[----:B------:R-:W1:Y:S04]  /*bc20*/  LDSM.16.M88.4 R44, [R189+0x6c00] ;  /* 0x006c0000bd2c783b */ /* 0x000e680000000200 */
[----:B--2---:R-:W-:Y:S04]  /*bc30*/  LDSM.16.M88.4 R8, [R193] ;  /* 0x00000000c108783b */ /* 0x004fe80000000200 */
[----:B------:R-:W2:Y:S04]  /*bc40*/  LDSM.16.M88.4 R24, [R191+0x6800] ;  /* 0x00680000bf18783b */ /* 0x000ea80000000200 */
[----:B------:R-:W2:Y:S04]  /*bc50*/  LDSM.16.M88.4 R52, [R189+0x6400] ;  /* 0x00640000bd34783b */ /* 0x000ea80000000200 */
[----:B---3--:R-:W3:Y:S04]  /*bc60*/  LDSM.16.M88.4 R4, [R193+0x1000] ;  /* 0x00100000c104783b */ /* 0x008ee80000000200 */
[----:B------:R-:W2:Y:S04]  /*bc70*/  LDSM.16.M88.4 R20, [R191+0x6c00] ;  /* 0x006c0000bf14783b */ /* 0x000ea80000000200 */
[----:B------:R-:W2:Y:S04]  /*bc80*/  LDSM.16.M88.4 R56, [R189+0x6000] ;  /* 0x00600000bd38783b */ /* 0x000ea80000000200 */
[----:B------:R-:W3:Y:S01]  /*bc90*/  LDSM.16.M88.4 R36, [R191+0x6400] ;  /* 0x00640000bf24783b */ /* 0x000ee20000000200 */
[----:B-----5:R-:W-:Y:S03]  /*bca0*/  HMMA.16816.F32 R176, R16, R48, RZ ;  /* 0x0000003010b0723c */ /* 0x020fe600000018ff */
[----:B------:R-:W5:Y:S01]  /*bcb0*/  LDSM.16.M88.4 R40, [R191+0x6000] ;  /* 0x00600000bf28783b */ /* 0x000f620000000200 */
[----:B------:R-:W-:-:S03]  /*bcc0*/  IMAD.MOV.U32 R206, RZ, RZ, R245 ;  /* 0x000000ffffce7224 */ /* 0x000fc600078e00f5 */
[----:B------:R-:W2:Y:S01]  /*bcd0*/  S2R R111, SR_TID.X ;  /* 0x00000000006f7919 */ /* 0x000ea20000002100 */
[----:B-1----:R-:W-:Y:S03]  /*bce0*/  HMMA.16816.F32 R104, R12, R48, RZ ;  /* 0x000000300c68723c */ /* 0x002fe600000018ff */
[----:B------:R-:W0:Y:S05]  /*bcf0*/  LDGDEPBAR ;  /* 0x00000000000079af */ /* 0x000e2a0000000000 */
[-C--:B------:R-:W-:Y:S08]  /*bd00*/  HMMA.16816.F32 R64, R16, R44.reuse, RZ ;  /* 0x0000002c1040723c */ /* 0x080ff000000018ff */
[----:B------:R-:W-:Y:S08]  /*bd10*/  HMMA.16816.F32 R60, R12, R44, RZ ;  /* 0x0000002c0c3c723c */ /* 0x000ff000000018ff */
[----:B--2---:R-:W-:Y:S08]  /*bd20*/  HMMA.16816.F32 R244, R8, R24, R176 ;  /* 0x0000001808f4723c */ /* 0x004ff000000018b0 */
[----:B------:R-:W-:Y:S08]  /*bd30*/  HMMA.16816.F32 R184, R16, R52, RZ ;  /* 0x0000003410b8723c */ /* 0x000ff000000018ff */
[----:B---3--:R-:W-:Y:S08]  /*bd40*/  HMMA.16816.F32 R176, R4, R24, R104 ;  /* 0x0000001804b0723c */ /* 0x008ff00000001868 */
[-C--:B------:R-:W-:Y:S08]  /*bd50*/  HMMA.16816.F32 R240, R8, R20.reuse, R64 ;  /* 0x0000001408f0723c */ /* 0x080ff00000001840 */
[----:B------:R-:W-:Y:S08]  /*bd60*/  HMMA.16816.F32 R248, R4, R20, R60 ;  /* 0x0000001404f8723c */ /* 0x000ff0000000183c */
[C---:B------:R-:W-:Y:S08]  /*bd70*/  HMMA.16816.F32 R220, R12.reuse, R56, RZ ;  /* 0x000000380cdc723c */ /* 0x040ff000000018ff */
[C---:B------:R-:W-:Y:S08]  /*bd80*/  HMMA.16816.F32 R180, R12.reuse, R52, RZ ;  /* 0x000000340cb4723c */ /* 0x040ff000000018ff */
[C---:B------:R-:W-:Y:S08]  /*bd90*/  HMMA.16816.F32 R104, R12.reuse, R58, RZ ;  /* 0x0000003a0c68723c */ /* 0x040ff000000018ff */
[C---:B------:R-:W-:Y:S08]  /*bda0*/  HMMA.16816.F32 R64, R12.reuse, R54, RZ ;  /* 0x000000360c40723c */ /* 0x040ff000000018ff */
[----:B------:R-:W-:Y:S08]  /*bdb0*/  HMMA.16816.F32 R60, R12, R50, RZ ;  /* 0x000000320c3c723c */ /* 0x000ff000000018ff */
[----:B------:R-:W-:Y:S08]  /*bdc0*/  HMMA.16816.F32 R224, R16, R56, RZ ;  /* 0x0000003810e0723c */ /* 0x000ff000000018ff */
[----:B------:R-:W-:Y:S08]  /*bdd0*/  HMMA.16816.F32 R12, R12, R46, RZ ;  /* 0x0000002e0c0c723c */ /* 0x000ff000000018ff */
[C---:B------:R-:W-:Y:S08]  /*bde0*/  HMMA.16816.F32 R56, R16.reuse, R58, RZ ;  /* 0x0000003a1038723c */ /* 0x040ff000000018ff */
[C---:B------:R-:W-:Y:S08]  /*bdf0*/  HMMA.16816.F32 R52, R16.reuse, R54, RZ ;  /* 0x000000361034723c */ /* 0x040ff000000018ff */
[C---:B------:R-:W-:Y:S08]  /*be00*/  HMMA.16816.F32 R48, R16.reuse, R50, RZ ;  /* 0x000000321030723c */ /* 0x040ff000000018ff */
[----:B------:R-:W-:Y:S01]  /*be10*/  HMMA.16816.F32 R16, R16, R46, RZ ;  /* 0x0000002e1010723c */ /* 0x000fe200000018ff */
[----:B------:R-:W-:-:S02]  /*be20*/  IMAD.MOV.U32 R24, RZ, RZ, R240 ;  /* 0x000000ffff187224 */ /* 0x000fc400078e00f0 */
[----:B----4-:R-:W-:Y:S02]  /*be30*/  IMAD.MOV.U32 R3, RZ, RZ, R241 ;  /* 0x000000ffff037224 */ /* 0x010fe400078e00f1 */
[----:B------:R-:W-:Y:S02]  /*be40*/  IMAD.MOV.U32 R2, RZ, RZ, R242 ;  /* 0x000000ffff027224 */ /* 0x000fe400078e00f2 */
[----:B------:R-:W-:Y:S01]  /*be50*/  IMAD.MOV.U32 R0, RZ, RZ, R243 ;  /* 0x000000ffff007224 */ /* 0x000fe200078e00f3 */
[-C--:B------:R-:W-:Y:S08]  /*be60*/  HMMA.16816.F32 R236, R8, R36.reuse, R184 ;  /* 0x0000002408ec723c */ /* 0x080ff000000018b8 */
[C---:B------:R-:W-:Y:S08]  /*be70*/  HMMA.16816.F32 R184, R4.reuse, R36, R180 ;  /* 0x0000002404b8723c */ /* 0x040ff000000018b4 */
[C---:B-----5:R-:W-:Y:S08]  /*be80*/  HMMA.16816.F32 R220, R4.reuse, R40, R220 ;  /* 0x0000002804dc723c */ /* 0x060ff000000018dc */
        /* <DEDUP_REMOVED lines=9> */
[C---:B------:R-:W-:Y:S08]  /*bf20*/  HMMA.16816.F32 R48, R8.reuse, R26, R48 ;  /* 0x0000001a0830723c */ /* 0x040ff00000001830 */
[----:B------:R-:W-:Y:S01]  /*bf30*/  HMMA.16816.F32 R16, R8, R22, R16 ;  /* 0x000000160810723c */ /* 0x000fe20000001810 */
[----:B------:R-:W2:Y:S07]  /*bf40*/  LDSM.16.M88.4 R8, [R192+0x2000] ;  /* 0x00200000c008783b */ /* 0x000eae0000000200 */
[----:B-1----:R-:W-:Y:S07]  /*bf50*/  HMMA.16816.F32 R40, R4, R12, R220 ;  /* 0x0000000c0428723c */ /* 0x002fee00000018dc */
[----:B------:R-:W-:-:S02]  /*bf60*/  IMAD.MOV.U32 R220, RZ, RZ, R24 ;  /* 0x000000ffffdc7224 */ /* 0x000fc400078e0018 */
[----:B------:R-:W-:Y:S08]  /*bf70*/  HMMA.16816.F32 R24, R4, R14, R104 ;  /* 0x0000000e0418723c */ /* 0x000ff00000001868 */
[C---:B--2---:R-:W-:Y:S08]  /*bf80*/  HMMA.16816.F32 R36, R8.reuse, R12, R224 ;  /* 0x0000000c0824723c */ /* 0x044ff000000018e0 */
[C---:B------:R-:W-:Y:S01]  /*bf90*/  HMMA.16816.F32 R20, R8.reuse, R14, R56 ;  /* 0x0000000e0814723c */ /* 0x040fe20000001838 */
[----:B------:R-:W1:Y:S07]  /*bfa0*/  LDSM.16.M88.4 R12, [R189+0x7400] ;  /* 0x00740000bd0c783b */ /* 0x000e6e0000000200 */
[-C--:B-1----:R-:W-:Y:S08]  /*bfb0*/  HMMA.16816.F32 R44, R8, R12.reuse, R236 ;  /* 0x0000000c082c723c */ /* 0x082ff000000018ec */
[C---:B------:R-:W-:Y:S08]  /*bfc0*/  HMMA.16816.F32 R52, R4.reuse, R12, R184 ;  /* 0x0000000c0434723c */ /* 0x040ff000000018b8 */
[-C--:B------:R-:W-:Y:S08]  /*bfd0*/  HMMA.16816.F32 R56, R4, R14.reuse, R64 ;  /* 0x0000000e0438723c */ /* 0x080ff00000001840 */
[----:B------:R-:W-:Y:S01]  /*bfe0*/  HMMA.16816.F32 R60, R8, R14, R60 ;  /* 0x0000000e083c723c */ /* 0x000fe2000000183c */
[----:B------:R-:W1:Y:S01]  /*bff0*/  LDSM.16.M88.4 R12, [R189+0x7800] ;  /* 0x00780000bd0c783b */ /* 0x000e620000000200 */
[----:B------:R-:W-:-:S02]  /*c000*/  IMAD.MOV.U32 R221, RZ, RZ, R3 ;  /* 0x000000ffffdd7224 */ /* 0x000fc400078e0003 */
[----:B------:R-:W-:Y:S02]  /*c010*/  IMAD.MOV.U32 R222, RZ, RZ, R2 ;  /* 0x000000ffffde7224 */ /* 0x000fe400078e0002 */
[----:B------:R-:W-:Y:S02]  /*c020*/  IMAD.MOV.U32 R223, RZ, RZ, R0 ;  /* 0x000000ffffdf7224 */ /* 0x000fe400078e0000 */
[-C--:B-1----:R-:W-:Y:S08]  /*c030*/  HMMA.16816.F32 R104, R4, R12.reuse, R176 ;  /* 0x0000000c0468723c */ /* 0x082ff000000018b0 */
[----:B------:R-:W-:Y:S08]  /*c040*/  HMMA.16816.F32 R64, R8, R12, R244 ;  /* 0x0000000c0840723c */ /* 0x000ff000000018f4 */
        /* <DEDUP_REMOVED lines=34> */
[----:B--2---:R-:W-:Y:S08]  /*c270*/  HMMA.16816.F32 R240, R8, R14, R20 ;  /* 0x0000000e08f0723c */ /* 0x004ff00000001814 */
[----:B------:R-:W-:-:S02]  /*c280*/  IMAD.MOV.U32 R110, RZ, RZ, R248 ;  /* 0x000000ffff6e7224 */ /* 0x000fc400078e00f8 */
[----:B------:R-:W-:Y:S02]  /*c290*/  IMAD.MOV.U32 R3, RZ, RZ, R249 ;  /* 0x000000ffff037224 */ /* 0x000fe400078e00f9 */
[----:B------:R-:W-:Y:S02]  /*c2a0*/  IMAD.MOV.U32 R2, RZ, RZ, R250 ;  /* 0x000000ffff027224 */ /* 0x000fe400078e00fa */
[----:B------:R-:W-:Y:S02]  /*c2b0*/  IMAD.MOV.U32 R0, RZ, RZ, R251 ;  /* 0x000000ffff007224 */ /* 0x000fe400078e00fb */
        /* <DEDUP_REMOVED lines=16> */
[C---:B------:R-:W-:Y:S08]  /*c3c0*/  HMMA.16816.F32 R36, R4.reuse, R12, R184 ;  /* 0x0000000c0424723c */ /* 0x040ff000000018b8 */
[-C--:B------:R-:W-:Y:S01]  /*c3d0*/  HMMA.16816.F32 R20, R4, R14.reuse, R180 ;  /* 0x0000000e0414723c */ /* 0x080fe200000018b4 */
[----:B------:R-:W-:Y:S07]  /*c3e0*/  LDSM.16.M88.4 R4, [R193+0x5000] ;  /* 0x00500000c104783b */ /* 0x000fee0000000200 */
[----:B------:R-:W-:Y:S01]  /*c3f0*/  HMMA.16816.F32 R16, R8, R14, R104 ;  /* 0x0000000e0810723c */ /* 0x000fe20000001868 */
[----:B------:R-:W1:Y:S04]  /*c400*/  LDSM.16.M88.4 R12, [R191+0x8000] ;  /* 0x00800000bf0c783b */ /* 0x000e680000000200 */
[----:B------:R-:W2:Y:S01]  /*c410*/  LDSM.16.M88.4 R8, [R193+0x4000] ;  /* 0x00400000c108783b */ /* 0x000ea20000000200 */
[----:B------:R-:W-:-:S07]  /*c420*/  IMAD.MOV.U32 R55, RZ, RZ, R0 ;  /* 0x000000ffff377224 */ /* 0x000fce00078e0000 */
        /* <DEDUP_REMOVED lines=13> */
[----:B------:R-:W-:Y:S11]  /*c500*/  HMMA.16816.F32 R12, R8, R14, R24 ;  /* 0x0000000e080c723c */ /* 0x000ff60000001818 */
[----:B------:R-:W-:Y:S11]  /*c510*/  @!UPT UIADD3 URZ, URZ, URZ, URZ ;  /* 0x0000003f3f3ff290 */ /* 0x000ff6000fffe03f */
[----:B------:R-:W-:Y:S02]  /*c520*/  @!UPT UIADD3 URZ, URZ, URZ, URZ ;  /* 0x0000003f3f3ff290 */ /* 0x000fe4000fffe03f */
[----:B------:R-:W-:Y:S02]  /*c530*/  IMAD.MOV.U32 R41, RZ, RZ, R15 ;  /* 0x000000ffff297224 */ /* 0x000fe400078e000f */
[----:B------:R-:W-:Y:S02]  /*c540*/  IMAD.MOV.U32 R40, RZ, RZ, R13 ;  /* 0x000000ffff287224 */ /* 0x000fe400078e000d */
[----:B------:R-:W-:Y:S02]  /*c550*/  IMAD.MOV.U32 R25, RZ, RZ, R14 ;  /* 0x000000ffff197224 */ /* 0x000fe400078e000e */
[----:B------:R-:W-:Y:S02]  /*c560*/  IMAD.MOV.U32 R24, RZ, RZ, R12 ;  /* 0x000000ffff187224 */ /* 0x000fe400078e000c */
[----:B------:R-:W1:Y:S01]  /*c570*/  LDSM.16.M88.4 R12, [R191+0x8c00] ;  /* 0x008c0000bf0c783b */ /* 0x000e620000000200 */
[----:B------:R-:W-:Y:S01]  /*c580*/  IMAD.SHL.U32 R111, R111, 0x2, RZ ;  /* 0x000000026f6f7824 */ /* 0x000fe200078e00ff */
[----:B------:R-:W-:-:S04]  /*c590*/  DEPBAR.LE SB0, 0x0 ;  /* 0x000080000000791a */ /* 0x000fc80000000000 */
[-C--:B-1----:R-:W-:Y:S11]  /*c5a0*/  HMMA.16816.F32 R48, R8, R12.reuse, R48 ;  /* 0x0000000c0830723c */ /* 0x082ff60000001830 */
[----:B------:R-:W-:Y:S11]  /*c5b0*/  @!UPT UIADD3 URZ, URZ, URZ, URZ ;  /* 0x0000003f3f3ff290 */ /* 0x000ff6000fffe03f */
[----:B------:R-:W-:Y:S02]  /*c5c0*/  @!UPT UIADD3 URZ, URZ, URZ, URZ ;  /* 0x0000003f3f3ff290 */ /* 0x000fe4000fffe03f */
[----:B------:R-:W-:Y:S02]  /*c5d0*/  IMAD.MOV.U32 R45, RZ, RZ, R50 ;  /* 0x000000ffff2d7224 */ /* 0x000fe400078e0032 */
[----:B------:R-:W-:Y:S02]  /*c5e0*/  IMAD.MOV.U32 R44, RZ, RZ, R48 ;  /* 0x000000ffff2c7224 */ /* 0x000fe400078e0030 */
[----:B------:R-:W-:Y:S02]  /*c5f0*/  IMAD.MOV.U32 R47, RZ, RZ, R49 ;  /* 0x000000ffff2f7224 */ /* 0x000fe400078e0031 */
[----:B------:R-:W-:Y:S02]  /*c600*/  IMAD.MOV.U32 R252, RZ, RZ, R51 ;  /* 0x000000fffffc7224 */ /* 0x000fe400078e0033 */
[C---:B------:R-:W-:Y:S08]  /*c610*/  HMMA.16816.F32 R48, R4.reuse, R12, R36 ;  /* 0x0000000c0430723c */ /* 0x040ff00000001824 */
[----:B------:R-:W-:Y:S01]  /*c620*/  HMMA.16816.F32 R4, R4, R14, R20 ;  /* 0x0000000e0404723c */ /* 0x000fe20000001814 */
[----:B------:R-:W-:Y:S01]  /*c630*/  LOP3.LUT R111, R111, 0x6, RZ, 0xc0, !PT ;  /* 0x000000066f6f7812 */ /* 0x000fe200078ec0ff */
[----:B------:R-:W-:-:S04]  /*c640*/  IMAD.MOV.U32 R2, RZ, RZ, R104 ;  /* 0x000000ffff027224 */ /* 0x000fc800078e0068 */
[----:B------:R-:W-:Y:S02]  /*c650*/  IMAD R0, R197, 0x40, R111 ;  /* 0x00000040c5007824 */ /* 0x000fe400078e026f */
[----:B------:R-:W-:Y:S11]  /*c660*/  IMAD.MOV.U32 R3, RZ, RZ, R107 ;  /* 0x000000ffff037224 */ /* 0x000ff600078e006b */
[----:B------:R-:W-:Y:S05]  /*c670*/  @!UPT UIADD3 URZ, URZ, URZ, URZ ;  /* 0x0000003f3f3ff290 */ /* 0x000fea000fffe03f */
[----:B------:R-:W-:Y:S02]  /*c680*/  IMAD.MOV.U32 R205, RZ, RZ, R4 ;  /* 0x000000ffffcd7224 */ /* 0x000fe400078e0004 */
[----:B------:R-:W-:Y:S02]  /*c690*/  IMAD.MOV.U32 R204, RZ, RZ, R6 ;  /* 0x000000ffffcc7224 */ /* 0x000fe400078e0006 */
[----:B------:R-:W-:Y:S02]  /*c6a0*/  IMAD.MOV.U32 R201, RZ, RZ, R5 ;  /* 0x000000ffffc97224 */ /* 0x000fe400078e0005 */
[----:B------:R-:W-:Y:S02]  /*c6b0*/  IMAD.MOV.U32 R196, RZ, RZ, R7 ;  /* 0x000000ffffc47224 */ /* 0x000fe400078e0007 */
[----:B------:R-:W-:Y:S07]  /*c6c0*/  HMMA.16816.F32 R4, R8, R14, R16 ;  /* 0x0000000e0804723c */ /* 0x000fee0000001810 */
[----:B------:R-:W-:-:S02]  /*c6d0*/  IMAD.MOV.U32 R16, RZ, RZ, R2 ;  /* 0x000000ffff107224 */ /* 0x000fc400078e0002 */
[----:B------:R-:W-:-:S05]  /*c6e0*/  IMAD.IADD R2, R213, 0x1, -R0 ;  /* 0x00000001d5027824 */ /* 0x000fca00078e0a00 */
[----:B------:R-:W-:Y:S01]  /*c6f0*/  IABS R2, R2 ;  /* 0x0000000200027213 */ /* 0x000fe20000000000 */
[----:B------:R-:W-:-:S04]  /*c700*/  IMAD.MOV.U32 R17, RZ, RZ, R3 ;  /* 0x000000ffff117224 */ /* 0x000fc800078e0003 */
[----:B------:R-:W-:Y:S02]  /*c710*/  IMAD.MOV.U32 R3, RZ, RZ, R2 ;  /* 0x000000ffff037224 */ /* 0x000fe400078e0002 */
[----:B------:R-:W-:-:S03]  /*c720*/  IMAD.IADD R2, R214, 0x1, -R0 ;  /* 0x00000001d6027824 */ /* 0x000fc600078e0a00 */
[----:B------:R-:W-:Y:S02]  /*c730*/  IMAD.MOV.U32 R232, RZ, RZ, R4 ;  /* 0x000000ffffe87224 */ /* 0x000fe400078e0004 */
[----:B------:R-:W-:Y:S01]  /*c740*/  IABS R2, R2 ;  /* 0x0000000200027213 */ /* 0x000fe20000000000 */
[----:B------:R-:W-:Y:S02]  /*c750*/  IMAD.IADD R4, R212, 0x1, -R0 ;  /* 0x00000001d4047824 */ /* 0x000fe400078e0a00 */
[----:B------:R-:W-:Y:S02]  /*c760*/  IMAD.MOV.U32 R219, RZ, RZ, R6 ;  /* 0x000000ffffdb7224 */ /* 0x000fe400078e0006 */
[----:B------:R1:W-:Y:S01]  /*c770*/  I2F R6, R3 ;  /* 0x0000000300067306 */ /* 0x0003e20000201400 */
[----:B------:R-:W-:Y:S02]  /*c780*/  IMAD.MOV.U32 R20, RZ, RZ, R5 ;  /* 0x000000ffff147224 */ /* 0x000fe400078e0005 */
[----:B-1----:R-:W-:Y:S01]  /*c790*/  IMAD.MOV.U32 R3, RZ, RZ, R2 ;  /* 0x000000ffff037224 */ /* 0x002fe200078e0002 */
[----:B------:R-:W-:-:S04]  /*c7a0*/  IABS R2, R4 ;  /* 0x0000000400027213 */ /* 0x000fc80000000000 */
[----:B------:R-:W-:Y:S08]  /*c7b0*/  I2F R5, R3 ;  /* 0x0000000300057306 */ /* 0x000ff00000201400 */
[----:B------:R1:W2:Y:S02]  /*c7c0*/  I2F R3, R2 ;  /* 0x0000000200037306 */ /* 0x0002a40000201400 */
[----:B-1----:R-:W-:-:S05]  /*c7d0*/  IMAD.IADD R2, R211, 0x1, -R0 ;  /* 0x00000001d3027824 */ /* 0x002fca00078e0a00 */
[----:B------:R-:W-:-:S04]  /*c7e0*/  IABS R2, R2 ;  /* 0x0000000200027213 */ /* 0x000fc80000000000 */
[----:B------:R1:W3:Y:S01]  /*c7f0*/  I2F R4, R2 ;  /* 0x0000000200047306 */ /* 0x0002e20000201400 */
[----:B--2---:R-:W-:Y:S02]  /*c800*/  FFMA.FTZ R8, R3, -R195, R64 ;  /* 0x800000c303087223 */ /* 0x004fe40000010040 */
[----:B------:R-:W-:Y:S01]  /*c810*/  IMAD.MOV.U32 R18, RZ, RZ, R7 ;  /* 0x000000ffff127224 */ /* 0x000fe200078e0007 */
[----:B-1----:R-:W-:-:S05]  /*c820*/  IADD3 R2, R0, 0x1, RZ ;  /* 0x0000000100027810 */ /* 0x002fca0007ffe0ff */
[----:B------:R-:W-:-:S05]  /*c830*/  IMAD.IADD R3, R213, 0x1, -R2 ;  /* 0x00000001d5037824 */ /* 0x000fca00078e0a02 */
[----:B------:R-:W-:Y:S01]  /*c840*/  IABS R3, R3 ;  /* 0x0000000300037213 */ /* 0x000fe20000000000 */
[----:B---3--:R-:W-:-:S04]  /*c850*/  FFMA.FTZ R7, R4, -R195, R66 ;  /* 0x800000c304077223 */ /* 0x008fc80000010042 */
[----:B------:R-:W-:Y:S02]  /*c860*/  IMAD.MOV.U32 R4, RZ, RZ, R3 ;  /* 0x000000ffff047224 */ /* 0x000fe400078e0003 */
[----:B------:R-:W-:Y:S02]  /*c870*/  IMAD.IADD R3, R214, 0x1, -R2 ;  /* 0x00000001d6037824 */ /* 0x000fe400078e0a02 */
[----:B------:R-:W-:Y:S02]  /*c880*/  FFMA.FTZ R9, R5, -R195, R54 ;  /* 0x800000c305097223 */ /* 0x000fe40000010036 */
[----:B------:R-:W-:Y:S01]  /*c890*/  IMAD.IADD R5, R212, 0x1, -R2 ;  /* 0x00000001d4057824 */ /* 0x000fe200078e0a02 */
[----:B------:R-:W-:Y:S01]  /*c8a0*/  IABS R3, R3 ;  /* 0x0000000300037213 */ /* 0x000fe20000000000 */
[----:B------:R-:W-:Y:S02]  /*c8b0*/  FFMA.FTZ R10, R6, -R195, R52 ;  /* 0x800000c3060a7223 */ /* 0x000fe40000010034 */
[----:B------:R1:W-:Y:S02]  /*c8c0*/  I2F R6, R4 ;  /* 0x0000000400067306 */ /* 0x0003e40000201400 */
[----:B-1----:R-:W-:Y:S01]  /*c8d0*/  IMAD.MOV.U32 R4, RZ, RZ, R3 ;  /* 0x000000ffff047224 */ /* 0x002fe200078e0003 */
[----:B------:R-:W-:-:S05]  /*c8e0*/  IABS R3, R5 ;  /* 0x0000000500037213 */ /* 0x000fca0000000000 */
[----:B------:R1:W-:Y:S01]  /*c8f0*/  I2F R5, R4 ;  /* 0x0000000400057306 */ /* 0x0003e20000201400 */
[C---:B------:R-:W-:Y:S02]  /*c900*/  ISETP.GE.AND P0, PT, R0.reuse, R210, PT ;  /* 0x000000d20000720c */ /* 0x040fe40003f06270 */
[C---:B------:R-:W-:Y:S02]  /*c910*/  ISETP.GE.AND P6, PT, R0.reuse, R209, PT ;  /* 0x000000d10000720c */ /* 0x040fe40003fc6270 */
[C---:B------:R-:W-:Y:S01]  /*c920*/  ISETP.GE.AND P5, PT, R0.reuse, R208, PT ;  /* 0x000000d00000720c */ /* 0x040fe20003fa6270 */
[----:B-1----:R-:W-:Y:S02]  /*c930*/  IMAD.MOV.U32 R4, RZ, RZ, R3 ;  /* 0x000000ffff047224 */ /* 0x002fe400078e0003 */
[----:B------:R-:W-:Y:S01]  /*c940*/  IMAD.IADD R3, R211, 0x1, -R2 ;  /* 0x00000001d3037824 */ /* 0x000fe200078e0a02 */
[----:B------:R-:W-:-:S04]  /*c950*/  ISETP.GE.AND P1, PT, R0, R207, PT ;  /* 0x000000cf0000720c */ /* 0x000fc80003f26270 */
[----:B------:R-:W-:Y:S02]  /*c960*/  IABS R3, R3 ;  /* 0x0000000300037213 */ /* 0x000fe40000000000 */
[C---:B------:R-:W-:Y:S02]  /*c970*/  ISETP.GE.OR P0, PT, R0.reuse, R218, !P0 ;  /* 0x000000da0000720c */ /* 0x040fe40004706670 */
[C---:B------:R-:W-:Y:S02]  /*c980*/  ISETP.GE.OR P6, PT, R0.reuse, R217, !P6 ;  /* 0x000000d90000720c */ /* 0x040fe400077c6670 */
[----:B------:R-:W1:Y:S01]  /*c990*/  I2F R3, R3 ;  /* 0x0000000300037306 */ /* 0x000e620000201400 */
[C---:B------:R-:W-:Y:S02]  /*c9a0*/  ISETP.GE.OR P5, PT, R0.reuse, R216, !P5 ;  /* 0x000000d80000720c */ /* 0x040fe40006fa6670 */
[----:B------:R-:W-:Y:S01]  /*c9b0*/  ISETP.GE.OR P1, PT, R0, R215, !P1 ;  /* 0x000000d70000720c */ /* 0x000fe20004f26670 */
[----:B------:R-:W-:Y:S01]  /*c9c0*/  IMAD.MOV.U32 R43, RZ, RZ, R106 ;  /* 0x000000ffff2b7224 */ /* 0x000fe200078e006a */
[----:B------:R-:W-:Y:S01]  /*c9d0*/  FSEL R106, R10, -INF , !P0 ;  /* 0xff8000000a6a7808 */ /* 0x000fe20004000000 */
[----:B------:R-:W-:Y:S01]  /*c9e0*/  IMAD.MOV.U32 R22, RZ, RZ, R45 ;  /* 0x000000ffff167224 */ /* 0x000fe200078e002d */
[----:B------:R-:W-:-:S02]  /*c9f0*/  FSEL R111, R9, -INF , !P6 ;  /* 0xff800000096f7808 */ /* 0x000fc40007000000 */
[----:B------:R-:W-:Y:S02]  /*ca00*/  FSEL R183, R8, -INF , !P5 ;  /* 0xff80000008b77808 */ /* 0x000fe40006800000 */
[----:B------:R-:W-:Y:S02]  /*ca10*/  FSEL R45, R7, -INF , !P1 ;  /* 0xff800000072d7808 */ /* 0x000fe40004800000 */
[C---:B------:R-:W-:Y:S02]  /*ca20*/  ISETP.GE.AND P0, PT, R2.reuse, R210, PT ;  /* 0x000000d20200720c */ /* 0x040fe40003f06270 */
[C---:B------:R-:W-:Y:S02]  /*ca30*/  ISETP.GE.AND P6, PT, R2.reuse, R209, PT ;  /* 0x000000d10200720c */ /* 0x040fe40003fc6270 */
[C---:B------:R-:W-:Y:S02]  /*ca40*/  ISETP.GE.AND P5, PT, R2.reuse, R208, PT ;  /* 0x000000d00200720c */ /* 0x040fe40003fa6270 */
[C---:B------:R-:W-:Y:S01]  /*ca50*/  ISETP.GE.AND P1, PT, R2.reuse, R207, PT ;  /* 0x000000cf0200720c */ /* 0x040fe20003f26270 */
[----:B------:R-:W2:Y:S01]  /*ca60*/  I2F R4, R4 ;  /* 0x0000000400047306 */ /* 0x000ea20000201400 */
[----:B------:R-:W-:-:S02]  /*ca70*/  ISETP.GE.OR P0, PT, R2, R218, !P0 ;  /* 0x000000da0200720c */ /* 0x000fc40004706670 */
[C---:B------:R-:W-:Y:S02]  /*ca80*/  ISETP.GE.OR P6, PT, R2.reuse, R217, !P6 ;  /* 0x000000d90200720c */ /* 0x040fe400077c6670 */
[C---:B------:R-:W-:Y:S02]  /*ca90*/  ISETP.GE.OR P5, PT, R2.reuse, R216, !P5 ;  /* 0x000000d80200720c */ /* 0x040fe40006fa6670 */
[----:B------:R-:W-:Y:S02]  /*caa0*/  ISETP.GE.OR P1, PT, R2, R215, !P1 ;  /* 0x000000d70200720c */ /* 0x000fe40004f26670 */
[----:B------:R-:W-:Y:S01]  /*cab0*/  IADD3 R2, R0, 0x8, RZ ;  /* 0x0000000800027810 */ /* 0x000fe20007ffe0ff */
[----:B-1----:R-:W-:-:S04]  /*cac0*/  FFMA.FTZ R8, R3, -R195, R67 ;  /* 0x800000c303087223 */ /* 0x002fc80000010043 */
[--C-:B------:R-:W-:Y:S02]  /*cad0*/  IMAD.IADD R3, R213, 0x1, -R2.reuse ;  /* 0x00000001d5037824 */ /* 0x100fe400078e0a02 */
[----:B------:R-:W-:Y:S02]  /*cae0*/  FFMA.FTZ R10, R5, -R195, R55 ;  /* 0x800000c3050a7223 */ /* 0x000fe40000010037 */
[----:B------:R-:W-:Y:S01]  /*caf0*/  IMAD.IADD R5, R214, 0x1, -R2 ;  /* 0x00000001d6057824 */ /* 0x000fe200078e0a02 */
[----:B------:R-:W-:Y:S01]  /*cb00*/  IABS R3, R3 ;  /* 0x0000000300037213 */ /* 0x000fe20000000000 */
[----:B--2---:R-:W-:-:S04]  /*cb10*/  FFMA.FTZ R9, R4, -R195, R65 ;  /* 0x800000c304097223 */ /* 0x004fc80000010041 */
[----:B------:R-:W-:Y:S01]  /*cb20*/  IMAD.MOV.U32 R4, RZ, RZ, R3 ;  /* 0x000000ffff047224 */ /* 0x000fe200078e0003 */
[----:B------:R-:W-:-:S03]  /*cb30*/  IABS R3, R5 ;  /* 0x0000000500037213 */ /* 0x000fc60000000000 */
[----:B------:R1:W-:Y:S01]  /*cb40*/  I2F R7, R4 ;  /* 0x0000000400077306 */ /* 0x0003e20000201400 */
[----:B------:R-:W-:Y:S02]  /*cb50*/  FFMA.FTZ R11, R6, -R195, R53 ;  /* 0x800000c3060b7223 */ /* 0x000fe40000010035 */
[----:B-1----:R-:W-:Y:S02]  /*cb60*/  IMAD.MOV.U32 R4, RZ, RZ, R3 ;  /* 0x000000ffff047224 */ /* 0x002fe400078e0003 */
[----:B------:R-:W-:-:S05]  /*cb70*/  IMAD.IADD R3, R212, 0x1, -R2 ;  /* 0x00000001d4037824 */ /* 0x000fca00078e0a02 */
[----:B------:R-:W-:-:S04]  /*cb80*/  IABS R3, R3 ;  /* 0x0000000300037213 */ /* 0x000fc80000000000 */
[----:B------:R1:W-:Y:S01]  /*cb90*/  I2F R5, R3 ;  /* 0x0000000300057306 */ /* 0x0003e20000201400 */
[----:B------:R-:W-:Y:S01]  /*cba0*/  IMAD.MOV.U32 R42, RZ, RZ, R105 ;  /* 0x000000ffff2a7224 */ /* 0x000fe200078e0069 */
[----:B------:R-:W-:Y:S01]  /*cbb0*/  FSEL R105, R11, -INF , !P0 ;  /* 0xff8000000b697808 */ /* 0x000fe20004000000 */
[----:B------:R-:W-:Y:S01]  /*cbc0*/  IMAD.MOV.U32 R21, RZ, RZ, R44 ;  /* 0x000000ffff157224 */ /* 0x000fe200078e002c */
[----:B------:R-:W-:Y:S02]  /*cbd0*/  FSEL R110, R10, -INF , !P6 ;  /* 0xff8000000a6e7808 */ /* 0x000fe40007000000 */
[----:B------:R-:W-:Y:S02]  /*cbe0*/  FSEL R182, R9, -INF , !P5 ;  /* 0xff80000009b67808 */ /* 0x000fe40006800000 */
[----:B------:R-:W-:Y:S02]  /*cbf0*/  FSEL R44, R8, -INF , !P1 ;  /* 0xff800000082c7808 */ /* 0x000fe40004800000 */
[C---:B------:R-:W-:Y:S01]  /*cc00*/  ISETP.GE.AND P0, PT, R2.reuse, R210, PT ;  /* 0x000000d20200720c */ /* 0x040fe20003f06270 */
[----:B-1----:R-:W-:Y:S01]  /*cc10*/  IMAD.IADD R3, R211, 0x1, -R2 ;  /* 0x00000001d3037824 */ /* 0x002fe200078e0a02 */
[----:B------:R-:W-:-:S02]  /*cc20*/  ISETP.GE.AND P6, PT, R2, R209, PT ;  /* 0x000000d10200720c */ /* 0x000fc40003fc6270 */
[C---:B------:R-:W-:Y:S02]  /*cc30*/  ISETP.GE.AND P5, PT, R2.reuse, R208, PT ;  /* 0x000000d00200720c */ /* 0x040fe40003fa6270 */
[C---:B------:R-:W-:Y:S02]  /*cc40*/  ISETP.GE.AND P1, PT, R2.reuse, R207, PT ;  /* 0x000000cf0200720c */ /* 0x040fe40003f26270 */
[----:B------:R-:W-:Y:S02]  /*cc50*/  IABS R3, R3 ;  /* 0x0000000300037213 */ /* 0x000fe40000000000 */
[C---:B------:R-:W-:Y:S02]  /*cc60*/  ISETP.GE.OR P0, PT, R2.reuse, R218, !P0 ;  /* 0x000000da0200720c */ /* 0x040fe40004706670 */
[C---:B------:R-:W-:Y:S02]  /*cc70*/  ISETP.GE.OR P6, PT, R2.reuse, R217, !P6 ;  /* 0x000000d90200720c */ /* 0x040fe400077c6670 */
[----:B------:R-:W-:-:S02]  /*cc80*/  ISETP.GE.OR P5, PT, R2, R216, !P5 ;  /* 0x000000d80200720c */ /* 0x000fc40006fa6670 */
[----:B------:R-:W-:Y:S01]  /*cc90*/  ISETP.GE.OR P1, PT, R2, R215, !P1 ;  /* 0x000000d70200720c */ /* 0x000fe20004f26670 */
[----:B------:R-:W-:Y:S01]  /*cca0*/  IMAD.MOV.U32 R2, RZ, RZ, R3 ;  /* 0x000000ffff027224 */ /* 0x000fe200078e0003 */
[----:B------:R-:W-:Y:S01]  /*ccb0*/  I2F R6, R4 ;  /* 0x0000000400067306 */ /* 0x000fe20000201400 */
[----:B------:R-:W-:-:S07]  /*ccc0*/  IADD3 R3, R0, 0x9, RZ ;  /* 0x0000000900037810 */ /* 0x000fce0007ffe0ff */
[----:B------:R1:W2:Y:S02]  /*ccd0*/  I2F R4, R2 ;  /* 0x0000000200047306 */ /* 0x0002a40000201400 */
[----:B-1----:R-:W-:-:S05]  /*cce0*/  IMAD.IADD R2, R213, 0x1, -R3 ;  /* 0x00000001d5027824 */ /* 0x002fca00078e0a03 */
[----:B------:R-:W-:Y:S01]  /*ccf0*/  IABS R2, R2 ;  /* 0x0000000200027213 */ /* 0x000fe20000000000 */
[----:B--2---:R-:W-:-:S04]  /*cd00*/  FFMA.FTZ R12, R4, -R195, R246 ;  /* 0x800000c3040c7223 */ /* 0x004fc800000100f6 */
[----:B------:R-:W-:Y:S02]  /*cd10*/  IMAD.MOV.U32 R4, RZ, RZ, R2 ;  /* 0x000000ffff047224 */ /* 0x000fe400078e0002 */
[--C-:B------:R-:W-:Y:S02]  /*cd20*/  IMAD.IADD R2, R214, 0x1, -R3.reuse ;  /* 0x00000001d6027824 */ /* 0x100fe400078e0a03 */
[----:B------:R-:W-:Y:S02]  /*cd30*/  FFMA.FTZ R13, R5, -R195, R244 ;  /* 0x800000c3050d7223 */ /* 0x000fe400000100f4 */
[----:B------:R-:W-:Y:S01]  /*cd40*/  IMAD.IADD R5, R212, 0x1, -R3 ;  /* 0x00000001d4057824 */ /* 0x000fe200078e0a03 */
[----:B------:R-:W-:Y:S01]  /*cd50*/  IABS R2, R2 ;  /* 0x0000000200027213 */ /* 0x000fe20000000000 */
[----:B------:R1:W-:Y:S04]  /*cd60*/  I2F R11, R4 ;  /* 0x00000004000b7306 */ /* 0x0003e80000201400 */
[----:B-1----:R-:W-:Y:S01]  /*cd70*/  IMAD.MOV.U32 R4, RZ, RZ, R2 ;  /* 0x000000ffff047224 */ /* 0x002fe200078e0002 */
[----:B------:R-:W-:-:S05]  /*cd80*/  IABS R2, R5 ;  /* 0x0000000500027213 */ /* 0x000fca0000000000 */
[----:B------:R-:W-:Y:S02]  /*cd90*/  IMAD.MOV.U32 R5, RZ, RZ, R2 ;  /* 0x000000ffff057224 */ /* 0x000fe400078e0002 */
[----:B------:R-:W-:Y:S01]  /*cda0*/  IMAD.IADD R2, R211, 0x1, -R3 ;  /* 0x00000001d3027824 */ /* 0x000fe200078e0a03 */
[----:B------:R1:W-:Y:S01]  /*cdb0*/  I2F R10, R4 ;  /* 0x00000004000a7306 */ /* 0x0003e20000201400 */
[----:B------:R-:W-:-:S07]  /*cdc0*/  FFMA.FTZ R15, R7, -R195, R240 ;  /* 0x800000c3070f7223 */ /* 0x000fce00000100f0 */
[----:B------:R2:W-:Y:S01]  /*cdd0*/  I2F R9, R5 ;  /* 0x0000000500097306 */ /* 0x0005e20000201400 */
[----:B-1----:R-:W-:Y:S02]  /*cde0*/  IABS R4, R2 ;  /* 0x0000000200047213 */ /* 0x002fe40000000000 */
[----:B------:R-:W-:-:S03]  /*cdf0*/  IADD3 R2, R0, 0x10, RZ ;  /* 0x0000001000027810 */ /* 0x000fc60007ffe0ff */
[----:B--2---:R-:W-:Y:S02]  /*ce00*/  IMAD.MOV.U32 R5, RZ, RZ, R4 ;  /* 0x000000ffff057224 */ /* 0x004fe400078e0004 */
[----:B------:R-:W-:Y:S02]  /*ce10*/  IMAD.IADD R4, R213, 0x1, -R2 ;  /* 0x00000001d5047824 */ /* 0x000fe400078e0a02 */
[----:B------:R1:W2:Y:S01]  /*ce20*/  I2F R7, R5 ;  /* 0x0000000500077306 */ /* 0x0002a20000201400 */
[----:B------:R-:W-:Y:S02]  /*ce30*/  FFMA.FTZ R14, R6, -R195, R242 ;  /* 0x800000c3060e7223 */ /* 0x000fe400000100f2 */
[----:B------:R-:W-:Y:S01]  /*ce40*/  IABS R4, R4 ;  /* 0x0000000400047213 */ /* 0x000fe20000000000 */
[----:B------:R-:W-:Y:S01]  /*ce50*/  IMAD.IADD R6, R214, 0x1, -R2 ;  /* 0x00000001d6067824 */ /* 0x000fe200078e0a02 */
[----:B------:R-:W-:Y:S01]  /*ce60*/  FSEL R65, R15, -INF , !P0 ;  /* 0xff8000000f417808 */ /* 0x000fe20004000000 */
[----:B------:R-:W-:Y:S01]  /*ce70*/  IMAD.MOV.U32 R19, RZ, RZ, R43 ;  /* 0x000000ffff137224 */ /* 0x000fe200078e002b */
[----:B------:R-:W-:-:S02]  /*ce80*/  FSEL R104, R14, -INF , !P6 ;  /* 0xff8000000e687808 */ /* 0x000fc40007000000 */
[----:B------:R-:W-:Y:S02]  /*ce90*/  FSEL R181, R13, -INF , !P5 ;  /* 0xff8000000db57808 */ /* 0x000fe40006800000 */
[----:B------:R-:W-:Y:S02]  /*cea0*/  FSEL R43, R12, -INF , !P1 ;  /* 0xff8000000c2b7808 */ /* 0x000fe40004800000 */
[C---:B------:R-:W-:Y:S01]  /*ceb0*/  ISETP.GE.AND P0, PT, R3.reuse, R210, PT ;  /* 0x000000d20300720c */ /* 0x040fe20003f06270 */
[----:B-1----:R-:W-:Y:S01]  /*cec0*/  IMAD.MOV.U32 R5, RZ, RZ, R4 ;  /* 0x000000ffff057224 */ /* 0x002fe200078e0004 */
[----:B------:R-:W-:Y:S02]  /*ced0*/  IABS R4, R6 ;  /* 0x0000000600047213 */ /* 0x000fe40000000000 */
[C---:B------:R-:W-:Y:S02]  /*cee0*/  ISETP.GE.AND P6, PT, R3.reuse, R209, PT ;  /* 0x000000d10300720c */ /* 0x040fe40003fc6270 */
[----:B------:R-:W-:-:S02]  /*cef0*/  ISETP.GE.AND P5, PT, R3, R208, PT ;  /* 0x000000d00300720c */ /* 0x000fc40003fa6270 */
[C---:B------:R-:W-:Y:S01]  /*cf00*/  ISETP.GE.AND P1, PT, R3.reuse, R207, PT ;  /* 0x000000cf0300720c */ /* 0x040fe20003f26270 */
[----:B------:R1:W3:Y:S01]  /*cf10*/  I2F R6, R4 ;  /* 0x0000000400067306 */ /* 0x0002e20000201400 */
[----:B------:R-:W-:Y:S01]  /*cf20*/  ISETP.GE.OR P0, PT, R3, R218, !P0 ;  /* 0x000000da0300720c */ /* 0x000fe20004706670 */
[----:B--2---:R-:W-:Y:S01]  /*cf30*/  FFMA.FTZ R7, R7, -R195, R247 ;  /* 0x800000c307077223 */ /* 0x004fe200000100f7 */
[C---:B------:R-:W-:Y:S02]  /*cf40*/  ISETP.GE.OR P6, PT, R3.reuse, R217, !P6 ;  /* 0x000000d90300720c */ /* 0x040fe400077c6670 */
[C---:B------:R-:W-:Y:S02]  /*cf50*/  ISETP.GE.OR P5, PT, R3.reuse, R216, !P5 ;  /* 0x000000d80300720c */ /* 0x040fe40006fa6670 */
[----:B------:R-:W-:Y:S01]  /*cf60*/  ISETP.GE.OR P1, PT, R3, R215, !P1 ;  /* 0x000000d70300720c */ /* 0x000fe20004f26670 */
[----:B------:R2:W4:Y:S01]  /*cf70*/  I2F R8, R5 ;  /* 0x0000000500087306 */ /* 0x0005220000201400 */
[----:B------:R-:W-:-:S02]  /*cf80*/  FFMA.FTZ R3, R10, -R195, R243 ;  /* 0x800000c30a037223 */ /* 0x000fc400000100f3 */
[----:B------:R-:W-:Y:S02]  /*cf90*/  IMAD.MOV.U32 R23, RZ, RZ, R42 ;  /* 0x000000ffff177224 */ /* 0x000fe400078e002a */
[-C--:B-1----:R-:W-:Y:S01]  /*cfa0*/  FFMA.FTZ R4, R11, -R195.reuse, R241 ;  /* 0x800000c30b047223 */ /* 0x082fe200000100f1 */
[----:B------:R-:W-:Y:S01]  /*cfb0*/  FSEL R66, R3, -INF , !P6 ;  /* 0xff80000003427808 */ /* 0x000fe20007000000 */
[----:B------:R-:W-:Y:S01]  /*cfc0*/  IMAD.IADD R3, R212, 0x1, -R2 ;  /* 0x00000001d4037824 */ /* 0x000fe200078e0a02 */
[----:B------:R-:W-:Y:S01]  /*cfd0*/  FSEL R42, R7, -INF , !P1 ;  /* 0xff800000072a7808 */ /* 0x000fe20004800000 */
[----:B--2---:R-:W-:Y:S01]  /*cfe0*/  FFMA.FTZ R5, R9, -R195, R245 ;  /* 0x800000c309057223 */ /* 0x004fe200000100f5 */
[----:B------:R-:W-:Y:S02]  /*cff0*/  FSEL R61, R4, -INF , !P0 ;  /* 0xff800000043d7808 */ /* 0x000fe40004000000 */
[----:B------:R-:W-:Y:S02]  /*d000*/  ISETP.GE.AND P0, PT, R2, R210, PT ;  /* 0x000000d20200720c */ /* 0x000fe40003f06270 */
[----:B------:R-:W-:-:S02]  /*d010*/  FSEL R180, R5, -INF , !P5 ;  /* 0xff80000005b47808 */ /* 0x000fc40006800000 */
[C---:B------:R-:W-:Y:S02]  /*d020*/  ISETP.GE.AND P6, PT, R2.reuse, R209, PT ;  /* 0x000000d10200720c */ /* 0x040fe40003fc6270 */
[C---:B------:R-:W-:Y:S02]  /*d030*/  ISETP.GE.AND P5, PT, R2.reuse, R208, PT ;  /* 0x000000d00200720c */ /* 0x040fe40003fa6270 */
[C---:B------:R-:W-:Y:S01]  /*d040*/  ISETP.GE.AND P1, PT, R2.reuse, R207, PT ;  /* 0x000000cf0200720c */ /* 0x040fe20003f26270 */
[----:B------:R-:W-:Y:S01]  /*d050*/  IMAD.IADD R4, R211, 0x1, -R2 ;  /* 0x00000001d3047824 */ /* 0x000fe200078e0a02 */
[C---:B------:R-:W-:Y:S02]  /*d060*/  ISETP.GE.OR P0, PT, R2.reuse, R218, !P0 ;  /* 0x000000da0200720c */ /* 0x040fe40004706670 */
[C---:B------:R-:W-:Y:S02]  /*d070*/  ISETP.GE.OR P6, PT, R2.reuse, R217, !P6 ;  /* 0x000000d90200720c */ /* 0x040fe400077c6670 */
[----:B------:R-:W-:-:S02]  /*d080*/  ISETP.GE.OR P5, PT, R2, R216, !P5 ;  /* 0x000000d80200720c */ /* 0x000fc40006fa6670 */
[----:B------:R-:W-:Y:S02]  /*d090*/  ISETP.GE.OR P1, PT, R2, R215, !P1 ;  /* 0x000000d70200720c */ /* 0x000fe40004f26670 */
[----:B------:R-:W-:Y:S02]  /*d0a0*/  IABS R3, R3 ;  /* 0x0000000300037213 */ /* 0x000fe40000000000 */
[----:B------:R-:W-:Y:S01]  /*d0b0*/  IADD3 R2, R0, 0x11, RZ ;  /* 0x0000001100027810 */ /* 0x000fe20007ffe0ff */
[----:B---3--:R-:W-:Y:S02]  /*d0c0*/  FFMA.FTZ R9, R6, -R195, R238 ;  /* 0x800000c306097223 */ /* 0x008fe400000100ee */
[----:B------:R1:W2:Y:S01]  /*d0d0*/  I2F R6, R3 ;  /* 0x0000000300067306 */ /* 0x0002a20000201400 */
[----:B------:R-:W-:Y:S01]  /*d0e0*/  IABS R4, R4 ;  /* 0x0000000400047213 */ /* 0x000fe20000000000 */
[--C-:B------:R-:W-:Y:S02]  /*d0f0*/  IMAD.IADD R5, R214, 0x1, -R2.reuse ;  /* 0x00000001d6057824 */ /* 0x100fe400078e0a02 */
[----:B-1----:R-:W-:-:S04]  /*d100*/  IMAD.IADD R3, R213, 0x1, -R2 ;  /* 0x00000001d5037824 */ /* 0x002fc800078e0a02 */
[----:B------:R1:W3:Y:S01]  /*d110*/  I2F R11, R4 ;  /* 0x00000004000b7306 */ /* 0x0002e20000201400 */
[----:B------:R-:W-:Y:S01]  /*d120*/  IABS R3, R3 ;  /* 0x0000000300037213 */ /* 0x000fe20000000000 */
[----:B----4-:R-:W-:-:S04]  /*d130*/  FFMA.FTZ R10, R8, -R195, R236 ;  /* 0x800000c3080a7223 */ /* 0x010fc800000100ec */
[----:B-1----:R-:W-:Y:S01]  /*d140*/  IMAD.MOV.U32 R4, RZ, RZ, R3 ;  /* 0x000000ffff047224 */ /* 0x002fe200078e0003 */
[----:B------:R-:W-:-:S03]  /*d150*/  IABS R3, R5 ;  /* 0x0000000500037213 */ /* 0x000fc60000000000 */
[----:B------:R1:W4:Y:S01]  /*d160*/  I2F R8, R4 ;  /* 0x0000000400087306 */ /* 0x0003220000201400 */
[--C-:B------:R-:W-:Y:S02]  /*d170*/  IMAD.IADD R5, R211, 0x1, -R2.reuse ;  /* 0x00000001d3057824 */ /* 0x100fe400078e0a02 */
[----:B-1----:R-:W-:Y:S02]  /*d180*/  IMAD.MOV.U32 R4, RZ, RZ, R3 ;  /* 0x000000ffff047224 */ /* 0x002fe400078e0003 */
[----:B------:R-:W-:-:S05]  /*d190*/  IMAD.IADD R3, R212, 0x1, -R2 ;  /* 0x00000001d4037824 */ /* 0x000fca00078e0a02 */
[----:B------:R-:W-:Y:S01]  /*d1a0*/  IABS R3, R3 ;  /* 0x0000000300037213 */ /* 0x000fe20000000000 */
[----:B------:R1:W-:Y:S01]  /*d1b0*/  I2F R7, R4 ;  /* 0x0000000400077306 */ /* 0x0003e20000201400 */
[----:B--2---:R-:W-:Y:S01]  /*d1c0*/  FFMA.FTZ R6, R6, -R195, R224 ;  /* 0x800000c306067223 */ /* 0x004fe200000100e0 */
[----:B------:R-:W-:Y:S01]  /*d1d0*/  FSEL R59, R10, -INF , !P0 ;  /* 0xff8000000a3b7808 */ /* 0x000fe20004000000 */
[----:B------:R-:W-:Y:S02]  /*d1e0*/  IMAD.MOV.U32 R37, RZ, RZ, R41 ;  /* 0x000000ffff257224 */ /* 0x000fe400078e0029 */
[----:B-1----:R-:W-:Y:S01]  /*d1f0*/  IMAD.MOV.U32 R4, RZ, RZ, R3 ;  /* 0x000000ffff047224 */ /* 0x002fe200078e0003 */
[----:B------:R-:W-:-:S03]  /*d200*/  IABS R3, R5 ;  /* 0x0000000500037213 */ /* 0x000fc60000000000 */
[----:B------:R3:W-:Y:S01]  /*d210*/  I2F R5, R4 ;  /* 0x0000000400057306 */ /* 0x0007e20000201400 */
[----:B------:R-:W-:-:S07]  /*d220*/  FSEL R63, R9, -INF , !P6 ;  /* 0xff800000093f7808 */ /* 0x000fce0007000000 */
[----:B------:R-:W1:Y:S01]  /*d230*/  I2F R3, R3 ;  /* 0x0000000300037306 */ /* 0x000e620000201400 */
[----:B------:R-:W-:Y:S01]  /*d240*/  FSEL R107, R6, -INF , !P5 ;  /* 0xff800000066b7808 */ /* 0x000fe20006800000 */
[----:B---3--:R-:W-:Y:S01]  /*d250*/  FFMA.FTZ R4, R11, -R195, R226 ;  /* 0x800000c30b047223 */ /* 0x008fe200000100e2 */
[C---:B------:R-:W-:Y:S02]  /*d260*/  ISETP.GE.AND P0, PT, R2.reuse, R210, PT ;  /* 0x000000d20200720c */ /* 0x040fe40003f06270 */
[----:B------:R-:W-:Y:S02]  /*d270*/  ISETP.GE.AND P6, PT, R2, R209, PT ;  /* 0x000000d10200720c */ /* 0x000fe40003fc6270 */
[----:B------:R-:W-:Y:S02]  /*d280*/  FSEL R41, R4, -INF , !P1 ;  /* 0xff80000004297808 */ /* 0x000fe40004800000 */
[C---:B------:R-:W-:Y:S02]  /*d290*/  ISETP.GE.AND P5, PT, R2.reuse, R208, PT ;  /* 0x000000d00200720c */ /* 0x040fe40003fa6270 */
[----:B------:R-:W-:-:S02]  /*d2a0*/  ISETP.GE.AND P1, PT, R2, R207, PT ;  /* 0x000000cf0200720c */ /* 0x000fc40003f26270 */
[C---:B------:R-:W-:Y:S02]  /*d2b0*/  ISETP.GE.OR P0, PT, R2.reuse, R218, !P0 ;  /* 0x000000da0200720c */ /* 0x040fe40004706670 */
[C---:B------:R-:W-:Y:S02]  /*d2c0*/  ISETP.GE.OR P6, PT, R2.reuse, R217, !P6 ;  /* 0x000000d90200720c */ /* 0x040fe400077c6670 */
[C---:B------:R-:W-:Y:S02]  /*d2d0*/  ISETP.GE.OR P5, PT, R2.reuse, R216, !P5 ;  /* 0x000000d80200720c */ /* 0x040fe40006fa6670 */
[----:B------:R-:W-:Y:S02]  /*d2e0*/  ISETP.GE.OR P1, PT, R2, R215, !P1 ;  /* 0x000000d70200720c */ /* 0x000fe40004f26670 */
[----:B------:R-:W-:Y:S01]  /*d2f0*/  IADD3 R2, R0, 0x18, RZ ;  /* 0x0000001800027810 */ /* 0x000fe20007ffe0ff */
[-C--:B----4-:R-:W-:Y:S02]  /*d300*/  FFMA.FTZ R11, R8, -R195.reuse, R237 ;  /* 0x800000c3080b7223 */ /* 0x090fe400000100ed */
[----:B-1----:R-:W-:-:S02]  /*d310*/  FFMA.FTZ R8, R3, -R195, R227 ;  /* 0x800000c303087223 */ /* 0x002fc400000100e3 */
[--C-:B------:R-:W-:Y:S02]  /*d320*/  IMAD.IADD R3, R213, 0x1, -R2.reuse ;  /* 0x00000001d5037824 */ /* 0x100fe400078e0a02 */
[----:B------:R-:W-:Y:S02]  /*d330*/  FFMA.FTZ R9, R5, -R195, R225 ;  /* 0x800000c305097223 */ /* 0x000fe400000100e1 */
[----:B------:R-:W-:Y:S01]  /*d340*/  IMAD.IADD R5, R214, 0x1, -R2 ;  /* 0x00000001d6057824 */ /* 0x000fe200078e0a02 */
[----:B------:R-:W-:Y:S01]  /*d350*/  IABS R3, R3 ;  /* 0x0000000300037213 */ /* 0x000fe20000000000 */
[----:B------:R-:W-:-:S04]  /*d360*/  FFMA.FTZ R10, R7, -R195, R239 ;  /* 0x800000c3070a7223 */ /* 0x000fc800000100ef */
[----:B------:R-:W-:Y:S01]  /*d370*/  IMAD.MOV.U32 R4, RZ, RZ, R3 ;  /* 0x000000ffff047224 */ /* 0x000fe200078e0003 */
[----:B------:R-:W-:-:S03]  /*d380*/  IABS R3, R5 ;  /* 0x0000000500037213 */ /* 0x000fc60000000000 */
[----:B------:R1:W-:Y:S01]  /*d390*/  I2F R7, R4 ;  /* 0x0000000400077306 */ /* 0x0003e20000201400 */
[----:B------:R-:W-:Y:S02]  /*d3a0*/  IMAD.MOV.U32 R39, RZ, RZ, R50 ;  /* 0x000000ffff277224 */ /* 0x000fe400078e0032 */
[----:B-1----:R-:W-:Y:S02]  /*d3b0*/  IMAD.MOV.U32 R4, RZ, RZ, R3 ;  /* 0x000000ffff047224 */ /* 0x002fe400078e0003 */
[----:B------:R-:W-:-:S05]  /*d3c0*/  IMAD.IADD R3, R212, 0x1, -R2 ;  /* 0x00000001d4037824 */ /* 0x000fca00078e0a02 */
[----:B------:R-:W-:-:S04]  /*d3d0*/  IABS R3, R3 ;  /* 0x0000000300037213 */ /* 0x000fc80000000000 */
[----:B------:R1:W-:Y:S01]  /*d3e0*/  I2F R5, R3 ;  /* 0x0000000300057306 */ /* 0x0003e20000201400 */
[----:B------:R-:W-:Y:S01]  /*d3f0*/  IMAD.MOV.U32 R50, RZ, RZ, R40 ;  /* 0x000000ffff327224 */ /* 0x000fe200078e0028 */
[----:B------:R-:W-:Y:S02]  /*d400*/  FSEL R56, R11, -INF , !P0 ;  /* 0xff8000000b387808 */ /* 0x000fe40004000000 */
        /* <DEDUP_REMOVED lines=112> */
[C---:B------:R-:W-:Y:S01]  /*db10*/  ISETP.GE.OR P5, PT, R2.reuse, R216, !P5 ;  /* 0x000000d80200720c */ /* 0x040fe20006fa6670 */
[----:B------:R-:W-:Y:S01]  /*db20*/  BAR.SYNC.DEFER_BLOCKING 0x0 ;  /* 0x0000000000007b1d */ /* 0x000fe20000010000 */
        /* <DEDUP_REMOVED lines=51> */
[----:B------:R2:W3:Y:S01]  /*de60*/  I2F R9, R5 ;  /* 0x0000000500097306 */ /* 0x0004e20000201400 */
[----:B-1----:R-:W-:Y:S02]  /*de70*/  IABS R4, R2 ;  /* 0x0000000200047213 */ /* 0x002fe40000000000 */
[----:B------:R-:W-:-:S03]  /*de80*/  IADD3 R2, R0, 0x30, RZ ;  /* 0x0000003000027810 */ /* 0x000fc60007ffe0ff */
[----:B--2---:R-:W-:Y:S02]  /*de90*/  IMAD.MOV.U32 R5, RZ, RZ, R4 ;  /* 0x000000ffff057224 */ /* 0x004fe400078e0004 */
[--C-:B------:R-:W-:Y:S02]  /*dea0*/  IMAD.IADD R4, R213, 0x1, -R2.reuse ;  /* 0x00000001d5047824 */ /* 0x100fe400078e0a02 */
[----:B------:R-:W-:-:S03]  /*deb0*/  IMAD.IADD R6, R214, 0x1, -R2 ;  /* 0x00000001d6067824 */ /* 0x000fc600078e0a02 */
[----:B------:R-:W-:Y:S01]  /*dec0*/  IABS R4, R4 ;  /* 0x0000000400047213 */ /* 0x000fe20000000000 */
[----:B------:R-:W-:Y:S02]  /*ded0*/  FFMA.FTZ R15, R7, -R195, R242 ;  /* 0x800000c3070f7223 */ /* 0x000fe400000100f2 */
[----:B------:R1:W2:Y:S01]  /*dee0*/  I2F R7, R5 ;  /* 0x0000000500077306 */ /* 0x0002a20000201400 */
[----:B------:R-:W-:Y:S01]  /*def0*/  IMAD.MOV.U32 R16, RZ, RZ, R23 ;  /* 0x000000ffff107224 */ /* 0x000fe200078e0017 */
[----:B------:R-:W-:Y:S01]  /*df00*/  FSEL R19, R12, -INF , !P1 ;  /* 0xff8000000c137808 */ /* 0x000fe20004800000 */
[----:B------:R-:W-:Y:S01]  /*df10*/  IMAD.MOV.U32 R240, RZ, RZ, R37 ;  /* 0x000000fffff07224 */ /* 0x000fe200078e0025 */
[----:B------:R-:W-:Y:S01]  /*df20*/  FSEL R23, R15, -INF , !P0 ;  /* 0xff8000000f177808 */ /* 0x000fe20004000000 */
[----:B------:R-:W-:Y:S02]  /*df30*/  IMAD.MOV.U32 R242, RZ, RZ, R50 ;  /* 0x000000fffff27224 */ /* 0x000fe400078e0032 */
[----:B-1----:R-:W-:Y:S01]  /*df40*/  IMAD.MOV.U32 R5, RZ, RZ, R4 ;  /* 0x000000ffff057224 */ /* 0x002fe200078e0004 */
[----:B------:R-:W-:-:S03]  /*df50*/  IABS R4, R6 ;  /* 0x0000000600047213 */ /* 0x000fc60000000000 */
[----:B------:R3:W-:Y:S01]  /*df60*/  I2F R8, R5 ;  /* 0x0000000500087306 */ /* 0x0007e20000201400 */
[----:B------:R-:W-:-:S07]  /*df70*/  FSEL R37, R14, -INF , !P6 ;  /* 0xff8000000e257808 */ /* 0x000fce0007000000 */
[----:B------:R1:W4:Y:S01]  /*df80*/  I2F R6, R4 ;  /* 0x0000000400067306 */ /* 0x0003220000201400 */
[----:B------:R-:W-:Y:S02]  /*df90*/  FSEL R50, R13, -INF , !P5 ;  /* 0xff8000000d327808 */ /* 0x000fe40006800000 */
[C---:B------:R-:W-:Y:S02]  /*dfa0*/  ISETP.GE.AND P0, PT, R3.reuse, R210, PT ;  /* 0x000000d20300720c */ /* 0x040fe40003f06270 */
[C---:B------:R-:W-:Y:S02]  /*dfb0*/  ISETP.GE.AND P6, PT, R3.reuse, R209, PT ;  /* 0x000000d10300720c */ /* 0x040fe40003fc6270 */
[C---:B------:R-:W-:Y:S02]  /*dfc0*/  ISETP.GE.AND P5, PT, R3.reuse, R208, PT ;  /* 0x000000d00300720c */ /* 0x040fe40003fa6270 */
[----:B------:R-:W-:Y:S01]  /*dfd0*/  ISETP.GE.AND P1, PT, R3, R207, PT ;  /* 0x000000cf0300720c */ /* 0x000fe20003f26270 */
[-C--:B---3--:R-:W-:Y:S01]  /*dfe0*/  FFMA.FTZ R5, R9, -R195.reuse, R16 ;  /* 0x800000c309057223 */ /* 0x088fe20000010010 */
[----:B------:R-:W-:Y:S01]  /*dff0*/  ISETP.GE.OR P0, PT, R3, R218, !P0 ;  /* 0x000000da0300720c */ /* 0x000fe20004706670 */
[----:B--2---:R-:W-:Y:S01]  /*e000*/  FFMA.FTZ R7, R7, -R195, R17 ;  /* 0x800000c307077223 */ /* 0x004fe20000010011 */
[----:B------:R-:W-:-:S02]  /*e010*/  ISETP.GE.OR P6, PT, R3, R217, !P6 ;  /* 0x000000d90300720c */ /* 0x000fc400077c6670 */
[----:B------:R-:W-:Y:S01]  /*e020*/  ISETP.GE.OR P5, PT, R3, R216, !P5 ;  /* 0x000000d80300720c */ /* 0x000fe20006fa6670 */
[----:B-1----:R-:W-:Y:S01]  /*e030*/  FFMA.FTZ R4, R11, -R195, R242 ;  /* 0x800000c30b047223 */ /* 0x002fe200000100f2 */
[----:B------:R-:W-:Y:S01]  /*e040*/  ISETP.GE.OR P1, PT, R3, R215, !P1 ;  /* 0x000000d70300720c */ /* 0x000fe20004f26670 */
[-C--:B------:R-:W-:Y:S02]  /*e050*/  FFMA.FTZ R3, R10, -R195.reuse, R240 ;  /* 0x800000c30a037223 */ /* 0x080fe400000100f0 */
[-C--:B----4-:R-:W-:Y:S01]  /*e060*/  FFMA.FTZ R9, R6, -R195.reuse, R22 ;  /* 0x800000c306097223 */ /* 0x090fe20000010016 */
[----:B------:R-:W-:Y:S01]  /*e070*/  FSEL R16, R7, -INF , !P1 ;  /* 0xff80000007107808 */ /* 0x000fe20004800000 */
[----:B------:R-:W-:Y:S01]  /*e080*/  FFMA.FTZ R10, R8, -R195, R21 ;  /* 0x800000c3080a7223 */ /* 0x000fe20000010015 */
[----:B------:R-:W-:Y:S01]  /*e090*/  FSEL R21, R4, -INF , !P0 ;  /* 0xff80000004157808 */ /* 0x000fe20004000000 */
[----:B------:R-:W-:Y:S01]  /*e0a0*/  IMAD.MOV.U32 R17, RZ, RZ, R47 ;  /* 0x000000ffff117224 */ /* 0x000fe200078e002f */
[----:B------:R-:W-:Y:S01]  /*e0b0*/  FSEL R47, R5, -INF , !P5 ;  /* 0xff800000052f7808 */ /* 0x000fe20006800000 */
[----:B------:R-:W-:Y:S01]  /*e0c0*/  IMAD.MOV.U32 R22, RZ, RZ, R27 ;  /* 0x000000ffff167224 */ /* 0x000fe200078e001b */
[----:B------:R-:W-:Y:S01]  /*e0d0*/  FSEL R27, R3, -INF , !P6 ;  /* 0xff800000031b7808 */ /* 0x000fe20007000000 */
[----:B------:R-:W-:Y:S01]  /*e0e0*/  IMAD.IADD R3, R212, 0x1, -R2 ;  /* 0x00000001d4037824 */ /* 0x000fe200078e0a02 */
[----:B------:R-:W-:-:S02]  /*e0f0*/  ISETP.GE.AND P0, PT, R2, R210, PT ;  /* 0x000000d20200720c */ /* 0x000fc40003f06270 */
        /* <DEDUP_REMOVED lines=9> */
[----:B------:R-:W-:Y:S02]  /*e190*/  IADD3 R2, R0, 0x31, RZ ;  /* 0x0000003100027810 */ /* 0x000fe40007ffe0ff */
[----:B------:R1:W2:Y:S01]  /*e1a0*/  I2F R6, R3 ;  /* 0x0000000300067306 */ /* 0x0002a20000201400 */
[----:B------:R-:W-:Y:S02]  /*e1b0*/  IABS R4, R4 ;  /* 0x0000000400047213 */ /* 0x000fe40000000000 */
[--C-:B------:R-:W-:Y:S02]  /*e1c0*/  IMAD.IADD R5, R214, 0x1, -R2.reuse ;  /* 0x00000001d6057824 */ /* 0x100fe400078e0a02 */
[----:B-1----:R-:W-:-:S03]  /*e1d0*/  IMAD.IADD R3, R213, 0x1, -R2 ;  /* 0x00000001d5037824 */ /* 0x002fc600078e0a02 */
[----:B------:R1:W3:Y:S02]  /*e1e0*/  I2F R11, R4 ;  /* 0x00000004000b7306 */ /* 0x0002e40000201400 */
[----:B------:R-:W-:-:S05]  /*e1f0*/  IABS R3, R3 ;  /* 0x0000000300037213 */ /* 0x000fca0000000000 */
[----:B-1----:R-:W-:Y:S01]  /*e200*/  IMAD.MOV.U32 R4, RZ, RZ, R3 ;  /* 0x000000ffff047224 */ /* 0x002fe200078e0003 */
[----:B------:R-:W-:-:S03]  /*e210*/  IABS R3, R5 ;  /* 0x0000000500037213 */ /* 0x000fc60000000000 */
[----:B------:R1:W-:Y:S01]  /*e220*/  I2F R8, R4 ;  /* 0x0000000400087306 */ /* 0x0003e20000201400 */
[--C-:B------:R-:W-:Y:S02]  /*e230*/  IMAD.IADD R5, R211, 0x1, -R2.reuse ;  /* 0x00000001d3057824 */ /* 0x100fe400078e0a02 */
[----:B-1----:R-:W-:Y:S02]  /*e240*/  IMAD.MOV.U32 R4, RZ, RZ, R3 ;  /* 0x000000ffff047224 */ /* 0x002fe400078e0003 */
[----:B------:R-:W-:-:S05]  /*e250*/  IMAD.IADD R3, R212, 0x1, -R2 ;  /* 0x00000001d4037824 */ /* 0x000fca00078e0a02 */
[----:B------:R-:W-:Y:S01]  /*e260*/  IABS R3, R3 ;  /* 0x0000000300037213 */ /* 0x000fe20000000000 */
[----:B------:R1:W-:Y:S01]  /*e270*/  I2F R7, R4 ;  /* 0x0000000400077306 */ /* 0x0003e20000201400 */
[----:B--2---:R-:W-:Y:S01]  /*e280*/  FFMA.FTZ R6, R6, -R195, R22 ;  /* 0x800000c306067223 */ /* 0x004fe20000010016 */
[----:B------:R-:W-:Y:S02]  /*e290*/  FSEL R15, R10, -INF , !P0 ;  /* 0xff8000000a0f7808 */ /* 0x000fe40004000000 */
[----:B-1----:R-:W-:Y:S01]  /*e2a0*/  IMAD.MOV.U32 R4, RZ, RZ, R3 ;  /* 0x000000ffff047224 */ /* 0x002fe200078e0003 */
[----:B------:R-:W-:-:S03]  /*e2b0*/  IABS R3, R5 ;  /* 0x0000000500037213 */ /* 0x000fc60000000000 */
[----:B------:R3:W-:Y:S01]  /*e2c0*/  I2F R5, R4 ;  /* 0x0000000400057306 */ /* 0x0007e20000201400 */
[----:B------:R-:W-:-:S07]  /*e2d0*/  FSEL R22, R9, -INF , !P6 ;  /* 0xff80000009167808 */ /* 0x000fce0007000000 */
[----:B------:R-:W1:Y:S01]  /*e2e0*/  I2F R3, R3 ;  /* 0x0000000300037306 */ /* 0x000e620000201400 */
[----:B------:R-:W-:Y:S01]  /*e2f0*/  ISETP.GE.AND P0, PT, R2, R210, PT ;  /* 0x000000d20200720c */ /* 0x000fe20003f06270 */
[----:B---3--:R-:W-:Y:S01]  /*e300*/  FFMA.FTZ R4, R11, -R195, R39 ;  /* 0x800000c30b047223 */ /* 0x008fe20000010027 */
[----:B------:R-:W-:Y:S02]  /*e310*/  FSEL R39, R6, -INF , !P5 ;  /* 0xff80000006277808 */ /* 0x000fe40006800000 */
        /* <DEDUP_REMOVED lines=18> */
[----:B------:R-:W-:Y:S01]  /*e440*/  IADD3 R0, R0, 0x39, RZ ;  /* 0x0000003900007810 */ /* 0x000fe20007ffe0ff */
[----:B-1----:R-:W-:Y:S02]  /*e450*/  IMAD.MOV.U32 R4, RZ, RZ, R3 ;  /* 0x000000ffff047224 */ /* 0x002fe400078e0003 */
[----:B------:R-:W-:-:S04]  /*e460*/  IMAD.IADD R3, R212, 0x1, -R2 ;  /* 0x00000001d4037824 */ /* 0x000fc800078e0a02 */
[----:B------:R1:W-:Y:S01]  /*e470*/  I2F R6, R4 ;  /* 0x0000000400067306 */ /* 0x0003e20000201400 */
[----:B------:R-:W-:-:S05]  /*e480*/  IABS R3, R3 ;  /* 0x0000000300037213 */ /* 0x000fca0000000000 */
[----:B------:R-:W-:Y:S02]  /*e490*/  IMAD.MOV.U32 R5, RZ, RZ, R3 ;  /* 0x000000ffff057224 */ /* 0x000fe400078e0003 */
[----:B-1----:R-:W-:-:S05]  /*e4a0*/  IMAD.IADD R4, R211, 0x1, -R2 ;  /* 0x00000001d3047824 */ /* 0x002fca00078e0a02 */
[----:B------:R-:W-:-:S05]  /*e4b0*/  IABS R3, R4 ;  /* 0x0000000400037213 */ /* 0x000fca0000000000 */
[----:B------:R-:W-:Y:S02]  /*e4c0*/  IMAD.MOV.U32 R4, RZ, RZ, R3 ;  /* 0x000000ffff047224 */ /* 0x000fe400078e0003 */
[----:B------:R-:W-:Y:S02]  /*e4d0*/  IMAD.IADD R3, R213, 0x1, -R0 ;  /* 0x00000001d5037824 */ /* 0x000fe400078e0a00 */
[----:B------:R-:W-:-:S03]  /*e4e0*/  FFMA.FTZ R8, R8, -R195, R17 ;  /* 0x800000c308087223 */ /* 0x000fc60000010011 */
[----:B------:R-:W-:Y:S02]  /*e4f0*/  IABS R3, R3 ;  /* 0x0000000300037213 */ /* 0x000fe40000000000 */
[----:B------:R-:W-:Y:S02]  /*e500*/  FSEL R11, R8, -INF , !P0 ;  /* 0xff800000080b7808 */ /* 0x000fe40004000000 */
[----:B------:R-:W-:Y:S02]  /*e510*/  FSEL R17, R12, -INF , !P6 ;  /* 0xff8000000c117808 */ /* 0x000fe40007000000 */
[----:B------:R-:W1:Y:S01]  /*e520*/  I2F R3, R3 ;  /* 0x0000000300037306 */ /* 0x000e620000201400 */
[----:B------:R-:W-:Y:S02]  /*e530*/  FSEL R26, R10, -INF , !P5 ;  /* 0xff8000000a1a7808 */ /* 0x000fe40006800000 */
[----:B------:R-:W-:Y:S02]  /*e540*/  FSEL R8, R9, -INF , !P1 ;  /* 0xff80000009087808 */ /* 0x000fe40004800000 */
[----:B------:R-:W-:-:S02]  /*e550*/  ISETP.GE.AND P0, PT, R2, R210, PT ;  /* 0x000000d20200720c */ /* 0x000fc40003f06270 */
[C---:B------:R-:W-:Y:S02]  /*e560*/  ISETP.GE.AND P6, PT, R2.reuse, R209, PT ;  /* 0x000000d10200720c */ /* 0x040fe40003fc6270 */
[C---:B------:R-:W-:Y:S02]  /*e570*/  ISETP.GE.AND P5, PT, R2.reuse, R208, PT ;  /* 0x000000d00200720c */ /* 0x040fe40003fa6270 */
[C---:B------:R-:W-:Y:S01]  /*e580*/  ISETP.GE.AND P1, PT, R2.reuse, R207, PT ;  /* 0x000000cf0200720c */ /* 0x040fe20003f26270 */
[----:B------:R-:W2:Y:S01]  /*e590*/  I2F R4, R4 ;  /* 0x0000000400047306 */ /* 0x000ea20000201400 */
[C---:B------:R-:W-:Y:S02]  /*e5a0*/  ISETP.GE.OR P0, PT, R2.reuse, R218, !P0 ;  /* 0x000000da0200720c */ /* 0x040fe40004706670 */
[C---:B------:R-:W-:Y:S02]  /*e5b0*/  ISETP.GE.OR P6, PT, R2.reuse, R217, !P6 ;  /* 0x000000d90200720c */ /* 0x040fe400077c6670 */
[----:B------:R-:W-:-:S02]  /*e5c0*/  ISETP.GE.OR P5, PT, R2, R216, !P5 ;  /* 0x000000d80200720c */ /* 0x000fc40006fa6670 */
[----:B------:R-:W-:Y:S01]  /*e5d0*/  ISETP.GE.OR P1, PT, R2, R215, !P1 ;  /* 0x000000d70200720c */ /* 0x000fe20004f26670 */
[----:B------:R-:W-:Y:S01]  /*e5e0*/  IMAD.IADD R2, R214, 0x1, -R0 ;  /* 0x00000001d6027824 */ /* 0x000fe200078e0a00 */
[----:B------:R-:W3:Y:S04]  /*e5f0*/  I2F R5, R5 ;  /* 0x0000000500057306 */ /* 0x000ee80000201400 */
[----:B------:R-:W-:Y:S01]  /*e600*/  IABS R2, R2 ;  /* 0x0000000200027213 */ /* 0x000fe20000000000 */
[----:B-1----:R-:W-:-:S04]  /*e610*/  FFMA.FTZ R12, R3, -R195, R20 ;  /* 0x800000c3030c7223 */ /* 0x002fc80000010014 */
[----:B------:R-:W-:Y:S02]  /*e620*/  IMAD.MOV.U32 R3, RZ, RZ, R2 ;  /* 0x000000ffff037224 */ /* 0x000fe400078e0002 */
[----:B------:R-:W-:Y:S02]  /*e630*/  IMAD.IADD R2, R212, 0x1, -R0 ;  /* 0x00000001d4027824 */ /* 0x000fe400078e0a00 */
[-C--:B------:R-:W-:Y:S02]  /*e640*/  FFMA.FTZ R10, R7, -R195.reuse, R232 ;  /* 0x800000c3070a7223 */ /* 0x080fe400000100e8 */
[-C--:B--2---:R-:W-:Y:S01]  /*e650*/  FFMA.FTZ R7, R4, -R195.reuse, R204 ;  /* 0x800000c304077223 */ /* 0x084fe200000100cc */
[----:B------:R-:W-:Y:S01]  /*e660*/  IABS R2, R2 ;  /* 0x0000000200027213 */ /* 0x000fe20000000000 */
[----:B------:R-:W-:Y:S02]  /*e670*/  IMAD.IADD R4, R211, 0x1, -R0 ;  /* 0x00000001d3047824 */ /* 0x000fe400078e0a00 */
[----:B------:R-:W-:-:S02]  /*e680*/  FFMA.FTZ R9, R6, -R195, R219 ;  /* 0x800000c306097223 */ /* 0x000fc400000100db */
[----:B---3--:R-:W-:Y:S02]  /*e690*/  FFMA.FTZ R6, R5, -R195, R205 ;  /* 0x800000c305067223 */ /* 0x008fe400000100cd */
[----:B------:R1:W2:Y:S01]  /*e6a0*/  I2F R5, R3 ;  /* 0x0000000300057306 */ /* 0x0002a20000201400 */
[----:B------:R-:W-:Y:S02]  /*e6b0*/  FSEL R10, R10, -INF , !P0 ;  /* 0xff8000000a0a7808 */ /* 0x000fe40004000000 */
[----:B------:R-:W-:-:S04]  /*e6c0*/  ISETP.GE.AND P0, PT, R0, R210, PT ;  /* 0x000000d20000720c */ /* 0x000fc80003f06270 */
[----:B------:R-:W-:Y:S01]  /*e6d0*/  ISETP.GE.OR P0, PT, R0, R218, !P0 ;  /* 0x000000da0000720c */ /* 0x000fe20004706670 */
[----:B-1----:R-:W-:Y:S01]  /*e6e0*/  IMAD.MOV.U32 R3, RZ, RZ, R2 ;  /* 0x000000ffff037224 */ /* 0x002fe200078e0002 */
[----:B------:R-:W-:-:S05]  /*e6f0*/  IABS R2, R4 ;  /* 0x0000000400027213 */ /* 0x000fca0000000000 */
[----:B------:R-:W-:Y:S01]  /*e700*/  I2F R3, R3 ;  /* 0x0000000300037306 */ /* 0x000fe20000201400 */
[----:B------:R-:W-:Y:S02]  /*e710*/  FSEL R14, R9, -INF , !P6 ;  /* 0xff800000090e7808 */ /* 0x000fe40007000000 */
[----:B------:R-:W-:-:S05]  /*e720*/  FSEL R9, R12, -INF , !P0 ;  /* 0xff8000000c097808 */ /* 0x000fca0004000000 */
[----:B------:R-:W1:Y:S01]  /*e730*/  I2F R2, R2 ;  /* 0x0000000200027306 */ /* 0x000e620000201400 */
[----:B------:R-:W-:Y:S02]  /*e740*/  ISETP.GT.AND P0, PT, R197, R206, PT ;  /* 0x000000cec500720c */ /* 0x000fe40003f04270 */
[----:B------:R-:W-:Y:S02]  /*e750*/  FSEL R20, R6, -INF , !P5 ;  /* 0xff80000006147808 */ /* 0x000fe40006800000 */
[----:B------:R-:W-:Y:S02]  /*e760*/  FSEL R7, R7, -INF , !P1 ;  /* 0xff80000007077808 */ /* 0x000fe40004800000 */
[C---:B------:R-:W-:Y:S02]  /*e770*/  ISETP.GE.AND P6, PT, R0.reuse, R209, PT ;  /* 0x000000d10000720c */ /* 0x040fe40003fc6270 */
[C---:B------:R-:W-:Y:S02]  /*e780*/  ISETP.GE.AND P5, PT, R0.reuse, R208, PT ;  /* 0x000000d00000720c */ /* 0x040fe40003fa6270 */
[C---:B------:R-:W-:Y:S01]  /*e790*/  ISETP.GE.AND P1, PT, R0.reuse, R207, PT ;  /* 0x000000cf0000720c */ /* 0x040fe20003f26270 */
[----:B--2---:R-:W-:Y:S01]  /*e7a0*/  FFMA.FTZ R4, R5, -R195, R18 ;  /* 0x800000c305047223 */ /* 0x004fe20000010012 */
[----:B------:R-:W-:-:S02]  /*e7b0*/  ISETP.GE.OR P6, PT, R0, R217, !P6 ;  /* 0x000000d90000720c */ /* 0x000fc400077c6670 */
[----:B------:R-:W-:Y:S01]  /*e7c0*/  ISETP.GE.OR P5, PT, R0, R216, !P5 ;  /* 0x000000d80000720c */ /* 0x000fe20006fa6670 */
[----:B-1----:R-:W-:Y:S01]  /*e7d0*/  FFMA.FTZ R6, R2, -R195, R196 ;  /* 0x800000c302067223 */ /* 0x002fe200000100c4 */
[----:B------:R-:W-:Y:S01]  /*e7e0*/  ISETP.GE.OR P1, PT, R0, R215, !P1 ;  /* 0x000000d70000720c */ /* 0x000fe20004f26670 */
[----:B------:R-:W-:Y:S01]  /*e7f0*/  FFMA.FTZ R0, R3, -R195, R201 ;  /* 0x800000c303007223 */ /* 0x000fe200000100c9 */
[----:B------:R-:W-:Y:S01]  /*e800*/  BSSY B1, `(.L_x_939) ;  /* 0x0000042000017945 */ /* 0x000fe20003800000 */
[----:B------:R-:W-:Y:S02]  /*e810*/  FSEL R12, R4, -INF , !P6 ;  /* 0xff800000040c7808 */ /* 0x000fe40007000000 */
[----:B------:R-:W-:Y:S02]  /*e820*/  FSEL R6, R6, -INF , !P1 ;  /* 0xff80000006067808 */ /* 0x000fe40004800000 */
[----:B------:R-:W-:Y:S01]  /*e830*/  FSEL R18, R0, -INF , !P5 ;  /* 0xff80000000127808 */ /* 0x000fe20006800000 */
[----:B------:R-:W-:Y:S05]  /*e840*/  @!P0 BRA `(.L_x_940) ;  /* 0x000003d000008947 */ /* 0x000fea0003800000 */
[----:B------:R-:W2:Y:S04]  /*e850*/  LDL R219, [R1+0x1ec] ;  /* 0x0001ec0001db7983 */ /* 0x000ea80000100800 */
[----:B------:R-:W3:Y:S04]  /*e860*/  LDL R205, [R1+0x1b8] ;  /* 0x0001b80001cd7983 */ /* 0x000ee80000100800 */
[----:B------:R-:W4:Y:S04]  /*e870*/  LDL.64 R240, [R1+0x1c0] ;  /* 0x0001c00001f07983 */ /* 0x000f280000100a00 */
[----:B------:R-:W5:Y:S04]  /*e880*/  LDL R233, [R1+0x1bc] ;  /* 0x0001bc0001e97983 */ /* 0x000f680000100800 */
[----:B------:R-:W5:Y:S01]  /*e890*/  LDL R206, [R1+0x1d8] ;  /* 0x0001d80001ce7983 */ /* 0x000f620000100800 */
[----:B------:R-:W-:-:S04]  /*e8a0*/  IADD3 R2, R199, -0x3, RZ ;  /* 0xfffffffdc7027810 */ /* 0x000fc80007ffe0ff */
[----:B------:R-:W-:Y:S01]  /*e8b0*/  SHF.R.S32.HI R3, RZ, 0x1f, R2 ;  /* 0x0000001fff037819 */ /* 0x000fe20000011402 */
[----:B------:R1:W-:Y:S04]  /*e8c0*/  @P4 STS [R198+0x6000], RZ ;  /* 0x006000ffc6004388 */ /* 0x0003e80000000800 */
[----:B------:R1:W-:Y:S04]  /*e8d0*/  @P4 STS [R198+0x6004], RZ ;  /* 0x006004ffc6004388 */ /* 0x0003e80000000800 */
[----:B------:R1:W-:Y:S01]  /*e8e0*/  @P4 STS.64 [R198+0x6008], RZ ;  /* 0x006008ffc6004388 */ /* 0x0003e20000000a00 */
[----:B------:R-:W-:Y:S01]  /*e8f0*/  BSSY B0, `(.L_x_941) ;  /* 0x0000031000007945 */ /* 0x000fe20003800000 */
[----:B--2---:R-:W-:-:S04]  /*e900*/  IMAD R0, R219, R2, RZ ;  /* 0x00000002db007224 */ /* 0x004fc800078e02ff */
[-C--:B---3--:R-:W-:Y:S02]  /*e910*/  IMAD R0, R3, R205.reuse, R0 ;  /* 0x000000cd03007224 */ /* 0x088fe400078e0200 */
[----:B----4-:R-:W-:-:S04]  /*e920*/  IMAD.WIDE.U32 R2, R2, R205, R240 ;  /* 0x000000cd02027225 */ /* 0x010fc800078e00f0 */
        /* <DEDUP_REMOVED lines=17> */
[----:B-----5:R-:W-:-:S03]  /*ea40*/  IADD3 R2, P0, R233, R2, RZ ;  /* 0x00000002e9027210 */ /* 0x020fc60007f1e0ff */
        /* <DEDUP_REMOVED lines=27> */
.L_x_942:
[----:B------:R-:W-:Y:S05]  /*ec00*/  BSYNC B0 ;  /* 0x0000000000007941 */ /* 0x000fea0003800000 */
.L_x_941:
[----:B------:R-:W0:Y:S02]  /*ec10*/  LDGDEPBAR ;  /* 0x00000000000079af */ /* 0x000e240000000000 */
.L_x_940:
[----:B------:R-:W-:Y:S05]  /*ec20*/  BSYNC B1 ;  /* 0x0000000000017941 */ /* 0x000fea0003800000 */
.L_x_939:
[----:B------:R-:W2:Y:S01]  /*ec30*/  LD.E R0, [R108.64+0xdc] ;  /* 0x0000dc046c007980 */ /* 0x000ea2000c101900 */
[----:B------:R-:W-:-:S03]  /*ec40*/  FMNMX.FTZ R2, R103, R45, !PT ;  /* 0x0000002d67027209 */ /* 0x000fc60007810000 */
[----:B------:R-:W3:Y:S01]  /*ec50*/  LDL R178, [R1+0x18] ;  /* 0x0000180001b27983 */ /* 0x000ee20000100800 */
[----:B------:R-:W-:Y:S02]  /*ec60*/  FMNMX.FTZ R2, R44, R2, !PT ;  /* 0x000000022c027209 */ /* 0x000fe40007810000 */
[----:B------:R-:W-:Y:S01]  /*ec70*/  FMNMX.FTZ R3, R102, R106, !PT ;  /* 0x0000006a66037209 */ /* 0x000fe20007810000 */
[----:B------:R-:W4:Y:S01]  /*ec80*/  LDL.LU.64 R244, [R1+0xb0] ;  /* 0x0000b00001f47983 */ /* 0x000f220000300a00 */
[----:B------:R-:W-:Y:S02]  /*ec90*/  FMNMX.FTZ R2, R43, R2, !PT ;  /* 0x000000022b027209 */ /* 0x000fe40007810000 */
[----:B------:R-:W-:Y:S01]  /*eca0*/  FMNMX.FTZ R3, R105, R3, !PT ;  /* 0x0000000369037209 */ /* 0x000fe20007810000 */
[----:B------:R-:W3:Y:S01]  /*ecb0*/  LDL R221, [R1+0x38] ;  /* 0x0000380001dd7983 */ /* 0x000ee20000100800 */
[----:B------:R-:W-:Y:S02]  /*ecc0*/  FMNMX.FTZ R2, R42, R2, !PT ;  /* 0x000000022a027209 */ /* 0x000fe40007810000 */
[----:B------:R-:W-:Y:S01]  /*ecd0*/  FMNMX.FTZ R3, R65, R3, !PT ;  /* 0x0000000341037209 */ /* 0x000fe20007810000 */
[----:B------:R-:W3:Y:S01]  /*ece0*/  LDL.LU R222, [R1+0x180] ;  /* 0x0001800001de7983 */ /* 0x000ee20000300800 */
        /* <DEDUP_REMOVED lines=11> */
[----:B------:R-:W-:Y:S01]  /*eda0*/  STL.64 [R1+0x2a0], R28 ;  /* 0x0002a01c01007387 */ /* 0x000fe20000100a00 */
        /* <DEDUP_REMOVED lines=13> */
[----:B------:R-:W-:Y:S01]  /*ee80*/  STL [R1+0x250], R229 ;  /* 0x000250e501007387 */ /* 0x000fe20000100800 */
[----:B------:R-:W-:-:S03]  /*ee90*/  FMNMX.FTZ R2, R8, R2, !PT ;  /* 0x0000000208027209 */ /* 0x000fc60007810000 */
[----:B------:R-:W-:Y:S01]  /*eea0*/  STL [R1+0x24c], R228 ;  /* 0x00024ce401007387 */ /* 0x000fe20000100800 */
[----:B------:R-:W-:-:S03]  /*eeb0*/  FMNMX.FTZ R2, R7, R2, !PT ;  /* 0x0000000207027209 */ /* 0x000fc60007810000 */
[----:B------:R-:W-:Y:S01]  /*eec0*/  STL [R1+0x248], R218 ;  /* 0x000248da01007387 */ /* 0x000fe20000100800 */
[----:B------:R-:W-:-:S03]  /*eed0*/  FMNMX.FTZ R2, R6, R2, !PT ;  /* 0x0000000206027209 */ /* 0x000fc60007810000 */
[----:B------:R-:W-:Y:S04]  /*eee0*/  STL [R1+0x244], R217 ;  /* 0x000244d901007387 */ /* 0x000fe80000100800 */
[----:B-1----:R-:W1:Y:S04]  /*eef0*/  SHFL.BFLY PT, R4, R2, 0x2, 0x1f ;  /* 0x0c401f0002047f89 */ /* 0x002e6800000e0000 */
[----:B------:R-:W-:Y:S04]  /*ef00*/  STL [R1+0x240], R216 ;  /* 0x000240d801007387 */ /* 0x000fe80000100800 */
[----:B------:R-:W-:Y:S04]  /*ef10*/  STL [R1+0x23c], R215 ;  /* 0x00023cd701007387 */ /* 0x000fe80000100800 */
[----:B------:R-:W-:Y:S04]  /*ef20*/  STL [R1+0x238], R214 ;  /* 0x000238d601007387 */ /* 0x000fe80000100800 */
[----:B------:R1:W-:Y:S02]  /*ef30*/  STL.64 [R1+0x230], R212 ;  /* 0x000230d401007387 */ /* 0x0003e40000100a00 */
[----:B-1----:R-:W-:-:S05]  /*ef40*/  FMNMX.FTZ R2, R2, R4, !PT ;  /* 0x0000000402027209 */ /* 0x002fca0007810000 */
[----:B------:R-:W1:Y:S04]  /*ef50*/  SHFL.BFLY PT, R4, R2, 0x1, 0x1f ;  /* 0x0c201f0002047f89 */ /* 0x000e6800000e0000 */
[----:B------:R-:W3:Y:S04]  /*ef60*/  LDL.64 R212, [R1+0xa0] ;  /* 0x0000a00001d47983 */ /* 0x000ee80000100a00 */
[----:B------:R1:W-:Y:S02]  /*ef70*/  STL.64 [R1+0x228], R210 ;  /* 0x000228d201007387 */ /* 0x0003e40000100a00 */
[----:B-1----:R-:W-:-:S02]  /*ef80*/  FMNMX.FTZ R250, R2, R4, !PT ;  /* 0x0000000402fa7209 */ /* 0x002fc40007810000 */
[----:B------:R-:W-:Y:S02]  /*ef90*/  FMNMX.FTZ R2, R21, R3, !PT ;  /* 0x0000000315027209 */ /* 0x000fe40007810000 */
[----:B------:R-:W-:Y:S02]  /*efa0*/  FSETP.NEU.FTZ.AND P0, PT, R250, -INF , PT ;  /* 0xff800000fa00780b */ /* 0x000fe40003f1d000 */
[----:B------:R-:W-:-:S04]  /*efb0*/  FMNMX.FTZ R3, R15, R2, !PT ;  /* 0x000000020f037209 */ /* 0x000fc80007810000 */
[----:B------:R-:W-:-:S04]  /*efc0*/  FMNMX.FTZ R3, R11, R3, !PT ;  /* 0x000000030b037209 */ /* 0x000fc80007810000 */
[----:B------:R-:W-:Y:S01]  /*efd0*/  FMNMX.FTZ R3, R10, R3, !PT ;  /* 0x000000030a037209 */ /* 0x000fe20007810000 */
[----:B------:R-:W3:Y:S04]  /*efe0*/  LDL.64 R210, [R1+0x138] ;  /* 0x0001380001d27983 */ /* 0x000ee80000100a00 */
[----:B------:R1:W-:Y:S04]  /*eff0*/  STL [R1+0x224], R207 ;  /* 0x000224cf01007387 */ /* 0x0003e80000100800 */
[----:B-1----:R-:W3:Y:S04]  /*f000*/  LDL R207, [R1+0xcc] ;  /* 0x0000cc0001cf7983 */ /* 0x002ee80000100800 */
        /* <DEDUP_REMOVED lines=15> */
[-CC-:B------:R-:W-:Y:S01]  /*f100*/  FFMA.FTZ R41, R41, R0.reuse, -R2.reuse ;  /* 0x0000000029297223 */ /* 0x180fe20000010802 */
[----:B-1----:R-:W2:Y:S01]  /*f110*/  LDL R193, [R1+0x4c] ;  /* 0x00004c0001c17983 */ /* 0x002ea20000100800 */
[----:B------:R-:W-:-:S02]  /*f120*/  FFMA.FTZ R40, R40, R0, -R2 ;  /* 0x0000000028287223 */ /* 0x000fc40000010802 */
[-CC-:B------:R-:W-:Y:S01]  /*f130*/  FFMA.FTZ R199, R48, R0.reuse, -R2.reuse ;  /* 0x0000000030c77223 */ /* 0x180fe20000010802 */
[----:B------:R1:W-:Y:S01]  /*f140*/  STL [R1+0x208], R192 ;  /* 0x000208c001007387 */ /* 0x0003e20000100800 */
        /* <DEDUP_REMOVED lines=9> */
[----:B------:R-:W-:Y:S02]  /*f1e0*/  FMNMX.FTZ R2, R9, R3, !PT ;  /* 0x0000000309027209 */ /* 0x000fe40007810000 */
[----:B------:R-:W-:-:S05]  /*f1f0*/  FSEL R3, R250, RZ, P0 ;  /* 0x000000fffa037208 */ /* 0x000fca0000000000 */
[----:B------:R-:W-:Y:S01]  /*f200*/  FADD.FTZ R36, R103, -R3 ;  /* 0x8000000367247221 */ /* 0x000fe20000010000 */
[----:B-1----:R-:W2:Y:S04]  /*f210*/  LDL R192, [R1+0x58] ;  /* 0x0000580001c07983 */ /* 0x002ea80000100800 */
[----:B------:R-:W1:Y:S04]  /*f220*/  SHFL.BFLY PT, R3, R2, 0x2, 0x1f ;  /* 0x0c401f0002037f89 */ /* 0x000e6800000e0000 */
[----:B------:R1:W-:Y:S02]  /*f230*/  STL [R1+0x204], R191 ;  /* 0x000204bf01007387 */ /* 0x0003e40000100800 */
[----:B-1----:R-:W-:-:S05]  /*f240*/  FMNMX.FTZ R2, R2, R3, !PT ;  /* 0x0000000302027209 */ /* 0x002fca0007810000 */
[----:B------:R-:W1:Y:S04]  /*f250*/  SHFL.BFLY PT, R3, R2, 0x1, 0x1f ;  /* 0x0c201f0002037f89 */ /* 0x000e6800000e0000 */
[----:B------:R-:W2:Y:S04]  /*f260*/  LDL R191, [R1+0xbc] ;  /* 0x0000bc0001bf7983 */ /* 0x000ea80000100800 */
[----:B------:R1:W-:Y:S02]  /*f270*/  STL [R1+0x200], R189 ;  /* 0x000200bd01007387 */ /* 0x0003e40000100800 */
[----:B-1----:R-:W-:-:S02]  /*f280*/  FMNMX.FTZ R252, R2, R3, !PT ;  /* 0x0000000302fc7209 */ /* 0x002fc40007810000 */
[----:B------:R-:W2:Y:S04]  /*f290*/  LDL R189, [R1+0x54] ;  /* 0x0000540001bd7983 */ /* 0x000ea80000100800 */
[----:B------:R-:W-:Y:S04]  /*f2a0*/  STL [R1+0x260], R108 ;  /* 0x0002606c01007387 */ /* 0x000fe80000100800 */
[----:B------:R-:W-:Y:S04]  /*f2b0*/  STL [R1+0x25c], R109 ;  /* 0x00025c6d01007387 */ /* 0x000fe80000100800 */
[----:B------:R-:W-:Y:S04]  /*f2c0*/  STL [R1+0x1c], R250 ;  /* 0x00001cfa01007387 */ /* 0x000fe80000100800 */
        /* <DEDUP_REMOVED lines=54> */
[----:B------:R-:W-:Y:S01]  /*f630*/  FSEL R2, R2, RZ, P0 ;  /* 0x000000ff02027208 */ /* 0x000fe20000000000 */
[----:B------:R-:W-:-:S04]  /*f640*/  IMAD.MOV.U32 R246, RZ, RZ, R178 ;  /* 0x000000fffff67224 */ /* 0x000fc800078e00b2 */
        /* <DEDUP_REMOVED lines=9> */
[-CC-:B------:R-:W-:Y:S01]  /*f6e0*/  FFMA.FTZ R6, R110, R0.reuse, -R2.reuse ;  /* 0x000000006e067223 */ /* 0x180fe20000010802 */
[----:B------:R-:W-:Y:S01]  /*f6f0*/  MUFU.EX2 R102, R16 ;  /* 0x0000001000667308 */ /* 0x000fe20000000800 */
[-CC-:B------:R-:W-:Y:S01]  /*f700*/  FFMA.FTZ R9, R104, R0.reuse, -R2.reuse ;  /* 0x0000000068097223 */ /* 0x180fe20000010802 */
[----:B------:R-:W2:Y:S01]  /*f710*/  LDL R31, [R1+0x50] ;  /* 0x00005000011f7983 */ /* 0x000ea20000100800 */
        /* <DEDUP_REMOVED lines=42> */
[----:B------:R1:W-:Y:S01]  /*f9c0*/  MUFU.EX2 R16, R5 ;  /* 0x0000000500107308 */ /* 0x0003e20000000800 */
[----:B------:R-:W-:Y:S02]  /*f9d0*/  FMUL.FTZ R6, R0, R6 ;  /* 0x0000000600067220 */ /* 0x000fe40000410000 */
[----:B-1----:R-:W-:-:S05]  /*f9e0*/  FFMA.FTZ R5, R182, R0, -R2 ;  /* 0x00000000b6057223 */ /* 0x002fca0000010802 */
[----:B------:R1:W-:Y:S08]  /*f9f0*/  MUFU.EX2 R15, R5 ;  /* 0x00000005000f7308 */ /* 0x0003f00000000800 */
[----:B------:R-:W-:Y:S01]  /*fa00*/  MUFU.EX2 R45, R45 ;  /* 0x0000002d002d7308 */ /* 0x000fe20000000800 */
[----:B-1----:R-:W-:-:S07]  /*fa10*/  FMUL.FTZ R5, R0, R36 ;  /* 0x0000002400057220 */ /* 0x002fce0000410000 */
[----:B------:R-:W3:Y:S08]  /*fa20*/  MUFU.EX2 R6, R6 ;  /* 0x0000000600067308 */ /* 0x000ef00000000800 */
[----:B------:R-:W2:Y:S01]  /*fa30*/  MUFU.EX2 R5, R5 ;  /* 0x0000000500057308 */ /* 0x000ea20000000800 */
[-CC-:B------:R-:W-:Y:S01]  /*fa40*/  FFMA.FTZ R12, R62, R0.reuse, -R2.reuse ;  /* 0x000000003e0c7223 */ /* 0x180fe20000010802 */
[----:B------:R-:W-:Y:S01]  /*fa50*/  STL [R1+0x14], R30 ;  /* 0x0000141e01007387 */ /* 0x000fe20000100800 */
[----:B------:R-:W-:-:S02]  /*fa60*/  FFMA.FTZ R17, R58, R0, -R2 ;  /* 0x000000003a117223 */ /* 0x000fc40000010802 */
[----:B------:R-:W-:-:S03]  /*fa70*/  FFMA.FTZ R22, R50, R0, -R2 ;  /* 0x0000000032167223 */ /* 0x000fc60000010802 */
[----:B------:R-:W-:Y:S01]  /*fa80*/  MUFU.EX2 R53, R43 ;  /* 0x0000002b00357308 */ /* 0x000fe20000000800 */
[-CC-:B------:R-:W-:Y:S02]  /*fa90*/  FFMA.FTZ R21, R47, R0.reuse, -R2.reuse ;  /* 0x000000002f157223 */ /* 0x180fe40000010802 */
[-CC-:B------:R-:W-:Y:S02]  /*faa0*/  FFMA.FTZ R39, R39, R0.reuse, -R2.reuse ;  /* 0x0000000027277223 */ /* 0x180fe40000010802 */
[----:B------:R-:W-:-:S03]  /*fab0*/  FFMA.FTZ R26, R26, R0, -R2 ;  /* 0x000000001a1a7223 */ /* 0x000fc60000010802 */
[----:B------:R-:W-:Y:S01]  /*fac0*/  MUFU.EX2 R43, R42 ;  /* 0x0000002a002b7308 */ /* 0x000fe20000000800 */
[----:B------:R-:W-:-:S07]  /*fad0*/  FFMA.FTZ R23, R18, R0, -R2 ;  /* 0x0000000012177223 */ /* 0x000fce0000010802 */
[----:B------:R-:W-:Y:S08]  /*fae0*/  MUFU.EX2 R63, R41 ;  /* 0x00000029003f7308 */ /* 0x000ff00000000800 */
[----:B------:R1:W-:Y:S08]  /*faf0*/  MUFU.EX2 R110, R24 ;  /* 0x00000018006e7308 */ /* 0x0003f00000000800 */
[----:B------:R3:W-:Y:S08]  /*fb00*/  MUFU.EX2 R42, R19 ;  /* 0x00000013002a7308 */ /* 0x0007f00000000800 */
[----:B------:R4:W-:Y:S01]  /*fb10*/  MUFU.EX2 R38, R9 ;  /* 0x0000000900267308 */ /* 0x0009e20000000800 */
[----:B-1----:R-:W-:-:S07]  /*fb20*/  FFMA.FTZ R24, R20, R0, -R2 ;  /* 0x0000000014187223 */ /* 0x002fce0000010802 */
[----:B------:R1:W-:Y:S01]  /*fb30*/  MUFU.EX2 R105, R8 ;  /* 0x0000000800697308 */ /* 0x0003e20000000800 */
[----:B---3--:R-:W-:-:S07]  /*fb40*/  FFMA.FTZ R19, R55, R0, -R2 ;  /* 0x0000000037137223 */ /* 0x008fce0000010802 */
[----:B------:R3:W-:Y:S01]  /*fb50*/  MUFU.EX2 R41, R7 ;  /* 0x0000000700297308 */ /* 0x0007e20000000800 */
[----:B----4-:R-:W-:-:S07]  /*fb60*/  FFMA.FTZ R9, R67, R0, -R2 ;  /* 0x0000000043097223 */ /* 0x010fce0000010802 */
[----:B------:R4:W-:Y:S01]  /*fb70*/  MUFU.EX2 R104, R10 ;  /* 0x0000000a00687308 */ /* 0x0009e20000000800 */
[----:B-1----:R-:W-:-:S07]  /*fb80*/  FFMA.FTZ R8, R180, R0, -R2 ;  /* 0x00000000b4087223 */ /* 0x002fce0000010802 */
[----:B------:R1:W-:Y:S01]  /*fb90*/  MUFU.EX2 R54, R11 ;  /* 0x0000000b00367308 */ /* 0x0003e20000000800 */
[-CC-:B---3--:R-:W-:Y:S02]  /*fba0*/  FFMA.FTZ R7, R181, R0.reuse, -R2.reuse ;  /* 0x00000000b5077223 */ /* 0x188fe40000010802 */
[-CC-:B----4-:R-:W-:Y:S02]  /*fbb0*/  FFMA.FTZ R10, R107, R0.reuse, -R2.reuse ;  /* 0x000000006b0a7223 */ /* 0x190fe40000010802 */
[----:B-1----:R-:W-:Y:S02]  /*fbc0*/  FFMA.FTZ R11, R64, R0, -R2 ;  /* 0x00000000400b7223 */ /* 0x002fe40000010802 */
[----:B------:R-:W-:Y:S02]  /*fbd0*/  FFMA.FTZ R2, R249, R6, R16 ;  /* 0x00000006f9027223 */ /* 0x000fe40000010010 */
[----:B--2---:R-:W-:Y:S02]  /*fbe0*/  FFMA.FTZ R0, R248, R5, R45 ;  /* 0x00000005f8007223 */ /* 0x004fe4000001002d */
[----:B------:R-:W2:Y:S01]  /*fbf0*/  LDL.64 R248, [R1+0x178] ;  /* 0x0001780001f87983 */ /* 0x000ea20000100a00 */
[----:B------:R-:W-:Y:S08]  /*fc00*/  MUFU.EX2 R44, R44 ;  /* 0x0000002c002c7308 */ /* 0x000ff00000000800 */
[----:B------:R-:W-:Y:S08]  /*fc10*/  MUFU.EX2 R60, R40 ;  /* 0x00000028003c7308 */ /* 0x000ff00000000800 */
[----:B------:R-:W1:Y:S08]  /*fc20*/  MUFU.EX2 R40, R25 ;  /* 0x0000001900287308 */ /* 0x000e700000000800 */
[----:B------:R3:W4:Y:S08]  /*fc30*/  MUFU.EX2 R25, R7 ;  /* 0x0000000700197308 */ /* 0x0007300000000800 */
[----:B------:R4:W4:Y:S08]  /*fc40*/  MUFU.EX2 R14, R8 ;  /* 0x00000008000e7308 */ /* 0x0009300000000800 */
[----:B------:R-:W4:Y:S01]  /*fc50*/  MUFU.EX2 R10, R10 ;  /* 0x0000000a000a7308 */ /* 0x000f220000000800 */
[----:B---3--:R-:W-:-:S02]  /*fc60*/  FADD.FTZ R7, R15, R2 ;  /* 0x000000020f077221 */ /* 0x008fc40000010000 */
[----:B-1----:R-:W-:Y:S02]  /*fc70*/  FADD.FTZ R2, R40, R106 ;  /* 0x0000006a28027221 */ /* 0x002fe40000010000 */
[----:B----4-:R-:W-:Y:S02]  /*fc80*/  FADD.FTZ R8, R44, R0 ;  /* 0x000000002c087221 */ /* 0x010fe40000010000 */
[----:B------:R-:W-:Y:S01]  /*fc90*/  FADD.FTZ R0, R38, R46 ;  /* 0x0000002e26007221 */ /* 0x000fe20000010000 */
[----:B------:R-:W1:Y:S01]  /*fca0*/  MUFU.EX2 R13, R13 ;  /* 0x0000000d000d7308 */ /* 0x000e620000000800 */
        /* <DEDUP_REMOVED lines=13> */
[----:B------:R-:W-:Y:S02]  /*fd80*/  IMAD.SHL.U32 R33, R197, 0x2, RZ ;  /* 0x00000002c5217824 */ /* 0x000fe400078e00ff */
[----:B------:R-:W-:-:S02]  /*fd90*/  FADD.FTZ R18, R60, R7 ;  /* 0x000000073c127221 */ /* 0x000fc40000010000 */
[----:B-1----:R-:W-:Y:S01]  /*fda0*/  FADD.FTZ R7, R13, R0 ;  /* 0x000000000d077221 */ /* 0x002fe20000010000 */
[----:B------:R-:W1:Y:S08]  /*fdb0*/  MUFU.EX2 R9, R9 ;  /* 0x0000000900097308 */ /* 0x000e700000000800 */
[----:B------:R-:W3:Y:S01]  /*fdc0*/  MUFU.EX2 R11, R11 ;  /* 0x0000000b000b7308 */ /* 0x000ee20000000800 */
[----:B------:R-:W-:-:S07]  /*fdd0*/  F2FP.PACK_AB R236, R44, R45 ;  /* 0x0000002d2cec723e */ /* 0x000fce00000000ff */
[----:B------:R-:W4:Y:S01]  /*fde0*/  MUFU.EX2 R12, R12 ;  /* 0x0000000c000c7308 */ /* 0x000f220000000800 */
[C---:B-1----:R-:W-:Y:S01]  /*fdf0*/  FADD.FTZ R2, R9.reuse, R2 ;  /* 0x0000000209027221 */ /* 0x042fe20000010000 */
[----:B------:R-:W-:Y:S02]  /*fe00*/  F2FP.PACK_AB R44, R9, R10 ;  /* 0x0000000a092c723e */ /* 0x000fe400000000ff */
[----:B------:R-:W-:Y:S01]  /*fe10*/  F2FP.PACK_AB R36, R14, R25 ;  /* 0x000000190e24723e */ /* 0x000fe200000000ff */
[----:B---3--:R-:W-:Y:S01]  /*fe20*/  FADD.FTZ R2, R11, R2 ;  /* 0x000000020b027221 */ /* 0x008fe20000010000 */
[----:B------:R-:W-:Y:S02]  /*fe30*/  F2FP.PACK_AB R227, R15, R16 ;  /* 0x000000100fe3723e */ /* 0x000fe400000000ff */
[----:B------:R-:W-:Y:S01]  /*fe40*/  F2FP.PACK_AB R67, R13, R54 ;  /* 0x000000360d43723e */ /* 0x000fe200000000ff */
[C---:B----4-:R-:W-:Y:S01]  /*fe50*/  FADD.FTZ R16, R12.reuse, R2 ;  /* 0x000000020c107221 */ /* 0x050fe20000010000 */
[----:B------:R-:W-:Y:S01]  /*fe60*/  F2FP.PACK_AB R45, R12, R11 ;  /* 0x0000000b0c2d723e */ /* 0x000fe200000000ff */
[----:B------:R-:W-:Y:S01]  /*fe70*/  IMAD.MOV.U32 R29, RZ, RZ, R247 ;  /* 0x000000ffff1d7224 */ /* 0x000fe200078e00f7 */
[----:B------:R-:W1:Y:S08]  /*fe80*/  MUFU.EX2 R52, R52 ;  /* 0x0000003400347308 */ /* 0x000e700000000800 */
[----:B------:R-:W3:Y:S08]  /*fe90*/  MUFU.EX2 R49, R49 ;  /* 0x0000003100317308 */ /* 0x000ef00000000800 */
[----:B------:R-:W4:Y:S01]  /*fea0*/  MUFU.EX2 R17, R17 ;  /* 0x0000001100117308 */ /* 0x000f220000000800 */
[----:B------:R-:W-:Y:S01]  /*feb0*/  PRMT R111, R176, 0x7632, R111 ;  /* 0x00007632b06f7816 */ /* 0x000fe2000000006f */
[----:B------:R-:W-:Y:S01]  /*fec0*/  STL [R1+0x268], R197 ;  /* 0x000268c501007387 */ /* 0x000fe20000100800 */
[----:B------:R-:W-:-:S03]  /*fed0*/  PRMT R177, R178, 0x7632, R177 ;  /* 0x00007632b2b17816 */ /* 0x000fc600000000b1 */
[----:B------:R-:W-:Y:S02]  /*fee0*/  STL [R1+0x128], R33 ;  /* 0x0001282101007387 */ /* 0x000fe40000100800 */
[----:B------:R-:W-:Y:S01]  /*fef0*/  MUFU.EX2 R25, R27 ;  /* 0x0000001b00197308 */ /* 0x000fe20000000800 */
[----:B------:R-:W-:Y:S02]  /*ff00*/  F2FP.PACK_AB R110, R110, R40 ;  /* 0x000000286e6e723e */ /* 0x000fe400000000ff */
        /* <DEDUP_REMOVED lines=27> */
[----:B------:R-:W-:-:S04]  /*100c0*/  SHF.R.U32.HI R2, RZ, 0x10, R0 ;  /* 0x00000010ff027819 */ /* 0x000fc80000011600 */
[----:B------:R-:W-:-:S04]  /*100d0*/  LOP3.LUT R2, R2, 0xff, RZ, 0xc0, !PT ;  /* 0x000000ff02027812 */ /* 0x000fc800078ec0ff */
[----:B------:R-:W-:Y:S02]  /*100e0*/  ISETP.GE.U32.AND P1, PT, R194, R2, PT ;  /* 0x00000002c200720c */ /* 0x000fe40003f26070 */
[----:B------:R-:W2:Y:S01]  /*100f0*/  MUFU.EX2 R2, R19 ;  /* 0x0000001300027308 */ /* 0x000ea20000000800 */
[----:B------:R-:W-:-:S04]  /*10100*/  SHF.R.U32.HI R0, RZ, 0x18, R0 ;  /* 0x00000018ff007819 */ /* 0x000fc80000011600 */
[----:B------:R-:W-:Y:S01]  /*10110*/  ISETP.GE.U32.AND P0, PT, R194, R0, PT ;  /* 0x00000000c200720c */ /* 0x000fe20003f06070 */
[----:B-1----:R-:W-:-:S04]  /*10120*/  FADD.FTZ R0, R52, R7 ;  /* 0x0000000734007221 */ /* 0x002fc80000010000 */
[----:B---3--:R-:W-:Y:S02]  /*10130*/  FADD.FTZ R7, R49, R0 ;  /* 0x0000000031077221 */ /* 0x008fe40000010000 */
[----:B----4-:R-:W-:-:S04]  /*10140*/  FADD.FTZ R0, R17, R16 ;  /* 0x0000001011007221 */ /* 0x010fc80000010000 */
[----:B--2---:R-:W-:Y:S01]  /*10150*/  FADD.FTZ R10, R2, R0 ;  /* 0x00000000020a7221 */ /* 0x004fe20000010000 */
[----:B------:R-:W-:Y:S01]  /*10160*/  PRMT R0, R176, 0x5410, R111 ;  /* 0x00005410b0007816 */ /* 0x000fe2000000006f */
[----:B------:R-:W-:Y:S04]  /*10170*/  STL [R1+0x294], R181 ;  /* 0x000294b501007387 */ /* 0x000fe80000100800 */
[----:B------:R-:W-:Y:S04]  /*10180*/  STL.64 [R1+0x298], R182 ;  /* 0x000298b601007387 */ /* 0x000fe80000100a00 */
[----:B------:R1:W-:Y:S01]  /*10190*/  STL [R1+0x9c], R0 ;  /* 0x00009c0001007387 */ /* 0x0003e20000100800 */
[----:B------:R-:W-:Y:S01]  /*101a0*/  @!P5 HADD2 R56, -R111.H0_H0, -RZ.H0_H0 ;  /* 0xa00000ff6f38d230 */ /* 0x000fe20000000900 */
[----:B------:R-:W2:Y:S01]  /*101b0*/  MUFU.EX2 R13, R37 ;  /* 0x00000025000d7308 */ /* 0x000ea20000000800 */
[----:B------:R-:W-:Y:S01]  /*101c0*/  @!P0 HADD2 R50, -R177.H0_H0, -RZ.H0_H0 ;  /* 0xa00000ffb1328230 */ /* 0x000fe20000000900 */
[----:B------:R-:W-:-:S02]  /*101d0*/  F2FP.PACK_AB R232, R2, R17 ;  /* 0x0000001102e8723e */ /* 0x000fc400000000ff */
[----:B------:R-:W-:Y:S02]  /*101e0*/  @!P5 PRMT R111, R56, 0x5410, RZ ;  /* 0x00005410386fd816 */ /* 0x000fe400000000ff */
[----:B------:R-:W-:Y:S02]  /*101f0*/  SHF.R.U32.HI R2, RZ, 0x10, R8 ;  /* 0x00000010ff027819 */ /* 0x000fe40000011608 */
[----:B-1----:R-:W-:-:S05]  /*10200*/  PRMT R0, R178, 0x5410, R177 ;  /* 0x00005410b2007816 */ /* 0x002fca00000000b1 */
[----:B------:R1:W-:Y:S01]  /*10210*/  STL [R1+0x98], R0 ;  /* 0x0000980001007387 */ /* 0x0003e20000100800 */
[----:B------:R-:W-:Y:S01]  /*10220*/  @!P0 PRMT R177, R50, 0x5410, RZ ;  /* 0x0000541032b18816 */ /* 0x000fe200000000ff */
[----:B------:R-:W-:Y:S01]  /*10230*/  @!P1 HADD2 R55, -R178.H0_H0, -RZ.H0_H0 ;  /* 0xa00000ffb2379230 */ /* 0x000fe20000000900 */
[----:B------:R-:W-:Y:S01]  /*10240*/  LOP3.LUT R2, R2, 0xff, RZ, 0xc0, !PT ;  /* 0x000000ff02027812 */ /* 0x000fe200078ec0ff */
[----:B------:R-:W-:Y:S01]  /*10250*/  @!P6 HADD2 R57, -R176.H0_H0, -RZ.H0_H0 ;  /* 0xa00000ffb039e230 */ /* 0x000fe20000000900 */
[----:B------:R-:W-:Y:S02]  /*10260*/  IMAD.MOV.U32 R15, RZ, RZ, R246 ;  /* 0x000000ffff0f7224 */ /* 0x000fe400078e00f6 */
[----:B------:R-:W-:Y:S02]  /*10270*/  @!P1 PRMT R178, R55, 0x5410, RZ ;  /* 0x0000541037b29816 */ /* 0x000fe400000000ff */
[----:B-1----:R-:W-:-:S04]  /*10280*/  LOP3.LUT R0, R8, 0xff, RZ, 0xc0, !PT ;  /* 0x000000ff08007812 */ /* 0x002fc800078ec0ff */
[----:B------:R-:W-:Y:S02]  /*10290*/  ISETP.GE.U32.AND P5, PT, R194, R0, PT ;  /* 0x00000000c200720c */ /* 0x000fe40003fa6070 */
[----:B------:R-:W-:Y:S02]  /*102a0*/  SHF.R.U32.HI R0, RZ, 0x18, R8 ;  /* 0x00000018ff007819 */ /* 0x000fe40000011608 */
[----:B------:R-:W-:Y:S02]  /*102b0*/  LOP3.LUT R8, R8, 0xffff, RZ, 0xc0, !PT ;  /* 0x0000ffff08087812 */ /* 0x000fe400078ec0ff */
[----:B------:R-:W-:Y:S02]  /*102c0*/  ISETP.GE.U32.AND P0, PT, R194, R0, PT ;  /* 0x00000000c200720c */ /* 0x000fe40003f06070 */
[----:B------:R-:W-:Y:S01]  /*102d0*/  SHF.R.U32.HI R0, RZ, 0x8, R8 ;  /* 0x00000008ff007819 */ /* 0x000fe20000011608 */
[----:B------:R-:W-:-:S03]  /*102e0*/  IMAD.WIDE.U32 R8, R11, -0x2daee0ad, RZ ;  /* 0xd2511f530b087825 */ /* 0x000fc600078e00ff */
[----:B------:R-:W-:Y:S02]  /*102f0*/  LOP3.LUT R0, R0, 0xffff, RZ, 0xc0, !PT ;  /* 0x0000ffff00007812 */ /* 0x000fe400078ec0ff */
[----:B------:R-:W-:Y:S02]  /*10300*/  @!P6 PRMT R176, R57, 0x5410, RZ ;  /* 0x0000541039b0e816 */ /* 0x000fe400000000ff */
[C---:B------:R-:W-:Y:S01]  /*10310*/  ISETP.GE.U32.AND P1, PT, R194.reuse, R2, PT ;  /* 0x00000002c200720c */ /* 0x040fe20003f26070 */
[----:B--2---:R-:W-:Y:S01]  /*10320*/  FADD.FTZ R2, R13, R7 ;  /* 0x000000070d027221 */ /* 0x004fe20000010000 */
[----:B------:R-:W-:Y:S02]  /*10330*/  ISETP.GE.U32.AND P6, PT, R194, R0, PT ;  /* 0x00000000c200720c */ /* 0x000fe40003fc6070 */
[----:B------:R-:W-:Y:S01]  /*10340*/  LOP3.LUT R0, R9, R15, R12, 0x96, !PT ;  /* 0x0000000f09007212 */ /* 0x000fe200078e960c */
[----:B------:R-:W-:-:S03]  /*10350*/  FADD.FTZ R7, R25, R2 ;  /* 0x0000000219077221 */ /* 0x000fc60000010000 */
        /* <DEDUP_REMOVED lines=10> */
[----:B------:R-:W-:Y:S02]  /*10400*/  F2FP.PACK_AB R105, R105, R38 ;  /* 0x000000266969723e */ /* 0x000fe400000000ff */
[----:B------:R-:W-:Y:S02]  /*10410*/  @!P6 PRMT R107, R59, 0x5410, RZ ;  /* 0x000054103b6be816 */ /* 0x000fe400000000ff */
[----:B------:R-:W-:Y:S02]  /*10420*/  ISETP.GE.U32.AND P6, PT, R194, R2, PT ;  /* 0x00000002c200720c */ /* 0x000fe40003fc6070 */
[----:B------:R-:W-:-:S02]  /*10430*/  PRMT R106, R105, 0x7632, R106 ;  /* 0x00007632696a7816 */ /* 0x000fc4000000006a */
[--C-:B------:R-:W-:Y:S02]  /*10440*/  SHF.R.U32.HI R2, RZ, 0x18, R0.reuse ;  /* 0x00000018ff027819 */ /* 0x100fe40000011600 */
[----:B------:R-:W-:Y:S01]  /*10450*/  SHF.R.U32.HI R0, RZ, 0x10, R0 ;  /* 0x00000010ff007819 */ /* 0x000fe20000011600 */
[----:B------:R-:W-:Y:S01]  /*10460*/  @!P0 HADD2 R61, -R106.H0_H0, -RZ.H0_H0 ;  /* 0xa00000ff6a3d8230 */ /* 0x000fe20000000900 */
[----:B------:R-:W-:Y:S01]  /*10470*/  F2FP.PACK_AB R102, R102, R42 ;  /* 0x0000002a6666723e */ /* 0x000fe200000000ff */
[----:B------:R-:W-:Y:S01]  /*10480*/  @!P1 HADD2 R62, -R105.H0_H0, -RZ.H0_H0 ;  /* 0xa00000ff693e9230 */ /* 0x000fe20000000900 */
[----:B------:R-:W-:Y:S02]  /*10490*/  LOP3.LUT R0, R0, 0xff, RZ, 0xc0, !PT ;  /* 0x000000ff00007812 */ /* 0x000fe400078ec0ff */
[----:B------:R-:W-:Y:S01]  /*104a0*/  PRMT R197, R105, 0x5410, R106 ;  /* 0x0000541069c57816 */ /* 0x000fe2000000006a */
[----:B------:R-:W-:Y:S01]  /*104b0*/  @!P6 HADD2 R100, -R102.H0_H0, -RZ.H0_H0 ;  /* 0xa00000ff6664e230 */ /* 0x000fe20000000900 */
[----:B------:R-:W-:-:S02]  /*104c0*/  @!P0 PRMT R106, R61, 0x5410, RZ ;  /* 0x000054103d6a8816 */ /* 0x000fc400000000ff */
[----:B------:R-:W-:Y:S02]  /*104d0*/  ISETP.GE.U32.AND P0, PT, R194, R2, PT ;  /* 0x00000002c200720c */ /* 0x000fe40003f06070 */
[----:B------:R-:W-:Y:S02]  /*104e0*/  @!P1 PRMT R105, R62, 0x5410, RZ ;  /* 0x000054103e699816 */ /* 0x000fe400000000ff */
[----:B------:R-:W-:Y:S02]  /*104f0*/  PRMT R101, R102, 0x7632, R101 ;  /* 0x0000763266657816 */ /* 0x000fe40000000065 */
[----:B------:R-:W-:Y:S01]  /*10500*/  ISETP.GE.U32.AND P1, PT, R194, R0, PT ;  /* 0x00000000c200720c */ /* 0x000fe20003f26070 */
[----:B------:R1:W-:Y:S01]  /*10510*/  STL [R1+0x5c], R11 ;  /* 0x00005c0b01007387 */ /* 0x0003e20000100800 */
[----:B------:R-:W-:Y:S01]  /*10520*/  LOP3.LUT R0, R8, 0xff, RZ, 0xc0, !PT ;  /* 0x000000ff08007812 */ /* 0x000fe200078ec0ff */
[----:B------:R-:W-:Y:S01]  /*10530*/  MUFU.EX2 R22, R22 ;  /* 0x0000001600167308 */ /* 0x000fe20000000800 */
[----:B------:R-:W-:-:S02]  /*10540*/  F2FP.PACK_AB R104, R104, R41 ;  /* 0x000000296868723e */ /* 0x000fc400000000ff */
[----:B------:R-:W-:Y:S02]  /*10550*/  PRMT R217, R102, 0x5410, R101 ;  /* 0x0000541066d97816 */ /* 0x000fe40000000065 */
[----:B------:R-:W-:Y:S02]  /*10560*/  @!P6 PRMT R102, R100, 0x5410, RZ ;  /* 0x000054106466e816 */ /* 0x000fe400000000ff */
[----:B------:R-:W-:Y:S01]  /*10570*/  ISETP.GE.U32.AND P6, PT, R194, R0, PT ;  /* 0x00000000c200720c */ /* 0x000fe20003fc6070 */
[----:B------:R2:W-:Y:S01]  /*10580*/  MUFU.EX2 R12, R103 ;  /* 0x00000067000c7308 */ /* 0x0005e20000000800 */
[----:B------:R-:W-:Y:S02]  /*10590*/  LOP3.LUT R0, R8, 0xffff, RZ, 0xc0, !PT ;  /* 0x0000ffff08007812 */ /* 0x000fe400078ec0ff */
[----:B------:R-:W-:Y:S02]  /*105a0*/  SHF.R.U32.HI R2, RZ, 0x18, R8 ;  /* 0x00000018ff027819 */ /* 0x000fe40000011608 */
[----:B------:R-:W-:-:S03]  /*105b0*/  SHF.R.U32.HI R0, RZ, 0x8, R0 ;  /* 0x00000008ff007819 */ /* 0x000fc60000011600 */
[----:B------:R-:W-:Y:S08]  /*105c0*/  MUFU.EX2 R21, R21 ;  /* 0x0000001500157308 */ /* 0x000ff00000000800 */
[----:B-1----:R-:W1:Y:S01]  /*105d0*/  MUFU.EX2 R11, R48 ;  /* 0x00000030000b7308 */ /* 0x002e620000000800 */
[----:B--2---:R-:W-:Y:S01]  /*105e0*/  PRMT R103, R104, 0x7632, R103 ;  /* 0x0000763268677816 */ /* 0x004fe20000000067 */
[----:B------:R-:W-:Y:S01]  /*105f0*/  @!P5 HADD2 R66, -R101.H0_H0, -RZ.H0_H0 ;  /* 0xa00000ff6542d230 */ /* 0x000fe20000000900 */
[----:B------:R-:W-:-:S05]  /*10600*/  SHF.R.U32.HI R8, RZ, 0x10, R8 ;  /* 0x00000010ff087819 */ /* 0x000fca0000011608 */
[----:B------:R-:W2:Y:S01]  /*10610*/  MUFU.EX2 R17, R51 ;  /* 0x0000003300117308 */ /* 0x000ea20000000800 */
[----:B------:R-:W-:Y:S01]  /*10620*/  @!P0 HADD2 R64, -R103.H0_H0, -RZ.H0_H0 ;  /* 0xa00000ff67408230 */ /* 0x000fe20000000900 */
[----:B------:R-:W-:-:S06]  /*10630*/  LOP3.LUT R0, R0, 0xffff, RZ, 0xc0, !PT ;  /* 0x0000ffff00007812 */ /* 0x000fcc00078ec0ff */
[----:B------:R3:W4:Y:S01]  /*10640*/  MUFU.EX2 R9, R187 ;  /* 0x000000bb00097308 */ /* 0x0007220000000800 */
[----:B------:R-:W-:Y:S01]  /*10650*/  @!P1 HADD2 R65, -R104.H0_H0, -RZ.H0_H0 ;  /* 0xa00000ff68419230 */ /* 0x000fe20000000900 */
[----:B------:R-:W-:Y:S02]  /*10660*/  LOP3.LUT R8, R8, 0xff, RZ, 0xc0, !PT ;  /* 0x000000ff08087812 */ /* 0x000fe400078ec0ff */
[----:B------:R-:W-:-:S04]  /*10670*/  PRMT R216, R104, 0x5410, R103 ;  /* 0x0000541068d87816 */ /* 0x000fc80000000067 */
[----:B------:R-:W2:Y:S01]  /*10680*/  MUFU.EX2 R39, R39 ;  /* 0x0000002700277308 */ /* 0x000ea20000000800 */
[----:B------:R-:W-:Y:S02]  /*10690*/  @!P5 PRMT R101, R66, 0x5410, RZ ;  /* 0x000054104265d816 */ /* 0x000fe400000000ff */
[----:B------:R-:W-:Y:S02]  /*106a0*/  @!P0 PRMT R103, R64, 0x5410, RZ ;  /* 0x0000541040678816 */ /* 0x000fe400000000ff */
[C---:B------:R-:W-:Y:S01]  /*106b0*/  ISETP.GE.U32.AND P0, PT, R194.reuse, R2, PT ;  /* 0x00000002c200720c */ /* 0x040fe20003f06070 */
[----:B-1----:R-:W-:Y:S01]  /*106c0*/  FADD.FTZ R2, R11, R7 ;  /* 0x000000070b027221 */ /* 0x002fe20000010000 */
[----:B------:R-:W-:Y:S01]  /*106d0*/  ISETP.GE.U32.AND P5, PT, R194, R0, PT ;  /* 0x00000000c200720c */ /* 0x000fe20003fa6070 */
[----:B------:R-:W1:Y:S01]  /*106e0*/  MUFU.EX2 R26, R26 ;  /* 0x0000001a001a7308 */ /* 0x000e620000000800 */
[----:B------:R-:W-:Y:S01]  /*106f0*/  @!P1 PRMT R104, R65, 0x5410, RZ ;  /* 0x0000541041689816 */ /* 0x000fe200000000ff */
[----:B------:R-:W-:Y:S01]  /*10700*/  FADD.FTZ R0, R22, R10 ;  /* 0x0000000a16007221 */ /* 0x000fe20000010000 */
[----:B------:R-:W-:-:S02]  /*10710*/  ISETP.GE.U32.AND P1, PT, R194, R8, PT ;  /* 0x00000008c200720c */ /* 0x000fc40003f26070 */
[C---:B---3--:R-:W-:Y:S01]  /*10720*/  F2FP.PACK_AB R187, R21.reuse, R22 ;  /* 0x0000001615bb723e */ /* 0x048fe200000000ff */
[----:B------:R-:W-:Y:S02]  /*10730*/  FADD.FTZ R7, R21, R0 ;  /* 0x0000000015077221 */ /* 0x000fe40000010000 */
[----:B------:R-:W3:Y:S01]  /*10740*/  MUFU.EX2 R8, R24 ;  /* 0x0000001800087308 */ /* 0x000ee20000000800 */
[----:B--2---:R-:W-:Y:S01]  /*10750*/  FADD.FTZ R21, R17, R2 ;  /* 0x0000000211157221 */ /* 0x004fe20000010000 */
[----:B----4-:R-:W-:Y:S02]  /*10760*/  F2FP.PACK_AB R0, R9, R12 ;  /* 0x0000000c0900723e */ /* 0x010fe400000000ff */
[----:B------:R-:W-:-:S04]  /*10770*/  F2FP.PACK_AB R19, R49, R52 ;  /* 0x000000343113723e */ /* 0x000fc800000000ff */
[----:B------:R-:W2:Y:S01]  /*10780*/  MUFU.EX2 R2, R23 ;  /* 0x0000001700027308 */ /* 0x000ea20000000800 */
[C---:B------:R-:W-:Y:S02]  /*10790*/  PRMT R49, R0.reuse, 0x7610, R49 ;  /* 0x0000761000317816 */ /* 0x040fe40000000031 */
[----:B------:R-:W-:Y:S01]  /*107a0*/  PRMT R66, R0, 0x7632, R66 ;  /* 0x0000763200427816 */ /* 0x000fe20000000042 */
[----:B------:R-:W-:Y:S01]  /*107b0*/  FADD.FTZ R0, R39, R7 ;  /* 0x0000000727007221 */ /* 0x000fe20000010000 */
[----:B------:R-:W-:-:S03]  /*107c0*/  PRMT R100, R67, 0x7632, R100 ;  /* 0x0000763243647816 */ /* 0x000fc60000000064 */
[----:B-1----:R-:W-:Y:S01]  /*107d0*/  FADD.FTZ R0, R26, R0 ;  /* 0x000000001a007221 */ /* 0x002fe20000010000 */
[----:B------:R-:W-:-:S03]  /*107e0*/  PRMT R215, R49, 0x5410, R66 ;  /* 0x0000541031d77816 */ /* 0x000fc60000000042 */
[----:B---3--:R-:W-:Y:S01]  /*107f0*/  FADD.FTZ R0, R8, R0 ;  /* 0x0000000008007221 */ /* 0x008fe20000010000 */
[----:B------:R-:W-:Y:S01]  /*10800*/  PRMT R214, R67, 0x5410, R100 ;  /* 0x0000541043d67816 */ /* 0x000fe20000000064 */
[----:B------:R-:W-:Y:S02]  /*10810*/  STL [R1+0x26c], R197 ;  /* 0x00026cc501007387 */ /* 0x000fe40000100800 */
[----:B--2---:R-:W-:Y:S02]  /*10820*/  FADD.FTZ R0, R2, R0 ;  /* 0x0000000002007221 */ /* 0x004fe40000010000 */
[----:B------:R-:W-:Y:S01]  /*10830*/  STL [R1+0x270], R217 ;  /* 0x000270d901007387 */ /* 0x000fe20000100800 */
[----:B------:R-:W-:-:S03]  /*10840*/  FMUL.FTZ R172, R172, R4 ;  /* 0x00000004acac7220 */ /* 0x000fc60000410000 */
[----:B------:R-:W-:Y:S01]  /*10850*/  STL [R1+0x274], R216 ;  /* 0x000274d801007387 */ /* 0x000fe20000100800 */
[----:B------:R-:W-:Y:S02]  /*10860*/  IMAD.MOV.U32 R246, RZ, RZ, R244 ;  /* 0x000000fffff67224 */ /* 0x000fe400078e00f4 */
[-C--:B------:R-:W-:Y:S01]  /*10870*/  FMUL.FTZ R173, R173, R4.reuse ;  /* 0x00000004adad7220 */ /* 0x080fe20000410000 */
[----:B------:R-:W-:Y:S01]  /*10880*/  STL [R1+0x278], R215 ;  /* 0x000278d701007387 */ /* 0x000fe20000100800 */
[----:B------:R-:W-:-:S03]  /*10890*/  FMUL.FTZ R244, R168, R4 ;  /* 0x00000004a8f47220 */ /* 0x000fc60000410000 */
[----:B------:R-:W-:Y:S04]  /*108a0*/  STL [R1+0x27c], R214 ;  /* 0x00027cd601007387 */ /* 0x000fe80000100800 */
[----:B------:R1:W-:Y:S04]  /*108b0*/  STL [R1+0x40], R0 ;  /* 0x0000400001007387 */ /* 0x0003e80000100800 */
[----:B------:R-:W-:Y:S04]  /*108c0*/  STL [R1+0x280], R172 ;  /* 0x000280ac01007387 */ /* 0x000fe80000100800 */
[----:B------:R-:W-:Y:S04]  /*108d0*/  STL [R1+0x284], R173 ;  /* 0x000284ad01007387 */ /* 0x000fe80000100800 */
[----:B------:R-:W-:Y:S01]  /*108e0*/  STL [R1+0x288], R244 ;  /* 0x000288f401007387 */ /* 0x000fe20000100800 */
[----:B-1----:R-:W-:-:S05]  /*108f0*/  FMUL.FTZ R0, R156, R4 ;  /* 0x000000049c007220 */ /* 0x002fca0000410000 */
[----:B------:R1:W-:Y:S04]  /*10900*/  STL [R1+0x20], R0 ;  /* 0x0000200001007387 */ /* 0x0003e80000100800 */
[----:B------:R-:W2:Y:S01]  /*10910*/  LDL.64 R182, [R1+0x178] ;  /* 0x0001780001b67983 */ /* 0x000ea20000100a00 */
[----:B------:R-:W-:-:S05]  /*10920*/  @!P6 HADD2 R184, -R49.H0_H0, -RZ.H0_H0 ;  /* 0xa00000ff31b8e230 */ /* 0x000fca0000000900 */
[----:B------:R-:W-:Y:S02]  /*10930*/  @!P6 PRMT R49, R184, 0x5410, RZ ;  /* 0x00005410b831e816 */ /* 0x000fe400000000ff */
[----:B------:R-:W-:Y:S02]  /*10940*/  F2FP.PACK_AB R184, R2, R8 ;  /* 0x0000000802b8723e */ /* 0x000fe400000000ff */
[----:B------:R-:W1:Y:S08]  /*10950*/  MUFU.EX2 R8, R199 ;  /* 0x000000c700087308 */ /* 0x000e700000000800 */
[----:B------:R-:W3:Y:S01]  /*10960*/  MUFU.EX2 R7, R196 ;  /* 0x000000c400077308 */ /* 0x000ee20000000800 */
[----:B------:R-:W-:Y:S01]  /*10970*/  FMUL.FTZ R190, R83, R3 ;  /* 0x0000000353be7220 */ /* 0x000fe20000410000 */
[----:B------:R-:W-:Y:S01]  /*10980*/  @!P0 HADD2 R185, -R100.H0_H0, -RZ.H0_H0 ;  /* 0xa00000ff64b98230 */ /* 0x000fe20000000900 */
[----:B-1----:R-:W-:-:S04]  /*10990*/  FADD.FTZ R0, R8, R18 ;  /* 0x0000001208007221 */ /* 0x002fc80000010000 */
[----:B------:R-:W-:Y:S02]  /*109a0*/  @!P0 PRMT R100, R185, 0x5410, RZ ;  /* 0x00005410b9648816 */ /* 0x000fe400000000ff */
[C---:B---3--:R-:W-:Y:S01]  /*109b0*/  F2FP.PACK_AB R83, R7.reuse, R8 ;  /* 0x000000080753723e */ /* 0x048fe200000000ff */
[----:B------:R-:W-:Y:S01]  /*109c0*/  FADD.FTZ R7, R7, R0 ;  /* 0x0000000007077221 */ /* 0x000fe20000010000 */
[----:B------:R-:W-:Y:S01]  /*109d0*/  IADD3 R0, R33, 0x1, RZ ;  /* 0x0000000121007810 */ /* 0x000fe20007ffe0ff */
[----:B------:R-:W-:Y:S02]  /*109e0*/  IMAD.MOV.U32 R14, RZ, RZ, R30 ;  /* 0x000000ffff0e7224 */ /* 0x000fe400078e001e */
[----:B------:R-:W-:Y:S02]  /*109f0*/  FMUL.FTZ R248, R164, R4 ;  /* 0x00000004a4f87220 */ /* 0x000fe40000410000 */
[----:B------:R-:W-:Y:S02]  /*10a00*/  IMAD.MOV.U32 R16, RZ, RZ, R28 ;  /* 0x000000ffff107224 */ /* 0x000fe400078e001c */
[----:B------:R-:W-:Y:S01]  /*10a10*/  IMAD.MOV.U32 R247, RZ, RZ, R245 ;  /* 0x000000fffff77224 */ /* 0x000fe200078e00f5 */
[----:B------:R-:W-:Y:S01]  /*10a20*/  F2FP.PACK_AB R25, R25, R13 ;  /* 0x0000000d1919723e */ /* 0x000fe200000000ff */
[----:B------:R-:W-:Y:S01]  /*10a30*/  FMUL.FTZ R217, R162, R3 ;  /* 0x00000003a2d97220 */ /* 0x000fe20000410000 */
[----:B------:R-:W-:Y:S01]  /*10a40*/  F2FP.PACK_AB R17, R17, R11 ;  /* 0x0000000b1111723e */ /* 0x000fe200000000ff */
        /* <DEDUP_REMOVED lines=13> */
[-C--:B------:R-:W-:Y:S01]  /*10b20*/  FMUL.FTZ R249, R165, R4.reuse ;  /* 0x00000004a5f97220 */ /* 0x080fe20000410000 */
[----:B------:R-:W-:Y:S01]  /*10b30*/  @!P1 HADD2 R186, -R67.H0_H0, -RZ.H0_H0 ;  /* 0xa00000ff43ba9230 */ /* 0x000fe20000000900 */
        /* <DEDUP_REMOVED lines=9> */
[-C--:B------:R-:W-:Y:S01]  /*10bd0*/  FMUL.FTZ R229, R97, R4.reuse ;  /* 0x0000000461e57220 */ /* 0x080fe20000410000 */
[----:B------:R-:W-:Y:S01]  /*10be0*/  @!P5 HADD2 R179, -R66.H0_H0, -RZ.H0_H0 ;  /* 0xa00000ff42b3d230 */ /* 0x000fe20000000900 */
[----:B------:R-:W-:Y:S01]  /*10bf0*/  FADD.FTZ R2, R12, R20 ;  /* 0x000000140c027221 */ /* 0x000fe20000010000 */
[----:B------:R-:W-:Y:S01]  /*10c00*/  F2FP.PACK_AB R237, R60, R63 ;  /* 0x0000003f3ced723e */ /* 0x000fe200000000ff */
[----:B------:R-:W-:Y:S01]  /*10c10*/  IMAD.MOV.U32 R199, RZ, RZ, R16 ;  /* 0x000000ffffc77224 */ /* 0x000fe200078e0010 */
[----:B------:R-:W-:Y:S01]  /*10c20*/  PRMT R64, R19, 0x7610, R64 ;  /* 0x0000761013407816 */ /* 0x000fe20000000040 */
[----:B------:R-:W-:Y:S01]  /*10c30*/  FADD.FTZ R16, R9, R2 ;  /* 0x0000000209107221 */ /* 0x000fe20000010000 */
[----:B------:R-:W3:Y:S01]  /*10c40*/  LDL.LU R33, [R1+0x2b0] ;  /* 0x0002b00001217983 */ /* 0x000ee20000300800 */
[----:B------:R-:W-:-:S02]  /*10c50*/  FMUL.FTZ R216, R161, R4 ;  /* 0x00000004a1d87220 */ /* 0x000fc40000410000 */
        /* <DEDUP_REMOVED lines=13> */
[----:B------:R-:W-:Y:S02]  /*10d30*/  IMAD.MOV.U32 R165, RZ, RZ, R13 ;  /* 0x000000ffffa57224 */ /* 0x000fe400078e000d */
[----:B------:R-:W-:Y:S02]  /*10d40*/  IMAD.MOV.U32 R166, RZ, RZ, R10 ;  /* 0x000000ffffa67224 */ /* 0x000fe400078e000a */
[----:B------:R-:W-:Y:S01]  /*10d50*/  IMAD.MOV.U32 R167, RZ, RZ, R11 ;  /* 0x000000ffffa77224 */ /* 0x000fe200078e000b */
[----:B------:R-:W-:Y:S01]  /*10d60*/  @!P1 PRMT R67, R186, 0x5410, RZ ;  /* 0x00005410ba439816 */ /* 0x000fe200000000ff */
[-C--:B------:R-:W-:Y:S02]  /*10d70*/  FMUL.FTZ R215, R160, R4.reuse ;  /* 0x00000004a0d77220 */ /* 0x080fe40000410000 */
[----:B------:R-:W-:-:S02]  /*10d80*/  FMUL.FTZ R173, R157, R4 ;  /* 0x000000049dad7220 */ /* 0x000fc40000410000 */
[-C--:B------:R-:W-:Y:S02]  /*10d90*/  FMUL.FTZ R245, R169, R4.reuse ;  /* 0x00000004a9f57220 */ /* 0x080fe40000410000 */
[-C--:B------:R-:W-:Y:S02]  /*10da0*/  FMUL.FTZ R156, R144, R4.reuse ;  /* 0x00000004909c7220 */ /* 0x080fe40000410000 */
[-C--:B------:R-:W-:Y:S02]  /*10db0*/  FMUL.FTZ R30, R145, R4.reuse ;  /* 0x00000004911e7220 */ /* 0x080fe40000410000 */
[-C--:B------:R-:W-:Y:S02]  /*10dc0*/  FMUL.FTZ R157, R68, R4.reuse ;  /* 0x00000004449d7220 */ /* 0x080fe40000410000 */
[-C--:B------:R-:W-:Y:S02]  /*10dd0*/  FMUL.FTZ R160, R69, R4.reuse ;  /* 0x0000000445a07220 */ /* 0x080fe40000410000 */
[----:B------:R-:W-:Y:S01]  /*10de0*/  FMUL.FTZ R186, R80, R4 ;  /* 0x0000000450ba7220 */ /* 0x000fe20000410000 */
[----:B------:R-:W-:-:S02]  /*10df0*/  @!P5 PRMT R66, R179, 0x5410, RZ ;  /* 0x00005410b342d816 */ /* 0x000fc400000000ff */
[----:B------:R-:W-:Y:S01]  /*10e00*/  PRMT R63, R19, 0x7632, R63 ;  /* 0x00007632133f7816 */ /* 0x000fe2000000003f */
[----:B------:R-:W-:Y:S01]  /*10e10*/  IMAD.MOV.U32 R20, RZ, RZ, R28 ;  /* 0x000000ffff147224 */ /* 0x000fe200078e001c */
[----:B--2---:R-:W-:-:S04]  /*10e20*/  LOP3.LUT R185, R183, R0, RZ, 0x3c, !PT ;  /* 0x00000000b7b97212 */ /* 0x004fc800078e3cff */
        /* <DEDUP_REMOVED lines=26> */
[----:B------:R-:W2:Y:S01]  /*10fd0*/  MUFU.EX2 R8, R206 ;  /* 0x000000ce00087308 */ /* 0x000ea20000000800 */
[----:B------:R-:W-:Y:S02]  /*10fe0*/  ISETP.GE.U32.AND P5, PT, R194, R4, PT ;  /* 0x00000004c200720c */ /* 0x000fe40003fa6070 */
[----:B------:R-:W-:-:S05]  /*10ff0*/  SHF.R.U32.HI R4, RZ, 0x10, R0 ;  /* 0x00000010ff047819 */ /* 0x000fca0000011600 */
[----:B------:R-:W4:Y:S01]  /*11000*/  MUFU.EX2 R13, R201 ;  /* 0x000000c9000d7308 */ /* 0x000f220000000800 */
[----:B------:R-:W-:-:S07]  /*11010*/  SHF.R.U32.HI R0, RZ, 0x18, R0 ;  /* 0x00000018ff007819 */ /* 0x000fce0000011600 */
[----:B------:R-:W3:Y:S01]  /*11020*/  MUFU.EX2 R11, R204 ;  /* 0x000000cc000b7308 */ /* 0x000ee20000000800 */
[----:B------:R-:W-:Y:S01]  /*11030*/  ISETP.GE.U32.AND P0, PT, R194, R0, PT ;  /* 0x00000000c200720c */ /* 0x000fe20003f06070 */
[----:B-1----:R-:W-:Y:S01]  /*11040*/  FADD.FTZ R0, R9, R7 ;  /* 0x0000000709007221 */ /* 0x002fe20000010000 */
[----:B------:R-:W-:-:S03]  /*11050*/  LOP3.LUT R4, R4, 0xff, RZ, 0xc0, !PT ;  /* 0x000000ff04047812 */ /* 0x000fc600078ec0ff */
[----:B--2---:R-:W-:Y:S01]  /*11060*/  FADD.FTZ R7, R8, R0 ;  /* 0x0000000008077221 */ /* 0x004fe20000010000 */
[----:B------:R-:W-:Y:S01]  /*11070*/  ISETP.GE.U32.AND P1, PT, R194, R4, PT ;  /* 0x00000004c200720c */ /* 0x000fe20003f26070 */
[----:B----4-:R-:W-:Y:S01]  /*11080*/  FADD.FTZ R4, R13, R16 ;  /* 0x000000100d047221 */ /* 0x010fe20000010000 */
[----:B---3--:R-:W-:-:S04]  /*11090*/  F2FP.PACK_AB R0, R11, R13 ;  /* 0x0000000d0b00723e */ /* 0x008fc800000000ff */
[C---:B------:R-:W-:Y:S02]  /*110a0*/  PRMT R65, R0.reuse, 0x7610, R65 ;  /* 0x0000761000417816 */ /* 0x040fe40000000041 */
[----:B------:R-:W-:Y:S02]  /*110b0*/  PRMT R62, R0, 0x7632, R62 ;  /* 0x00007632003e7816 */ /* 0x000fe4000000003e */
[----:B------:R-:W-:Y:S01]  /*110c0*/  F2FP.PACK_AB R82, R8, R9 ;  /* 0x000000090852723e */ /* 0x000fe200000000ff */
[----:B------:R-:W-:Y:S01]  /*110d0*/  @!P6 HADD2 R69, -R65.H0_H0, -RZ.H0_H0 ;  /* 0xa00000ff4145e230 */ /* 0x000fe20000000900 */
[----:B------:R-:W-:Y:S01]  /*110e0*/  FADD.FTZ R8, R11, R4 ;  /* 0x000000040b087221 */ /* 0x000fe20000010000 */
[----:B------:R-:W-:Y:S01]  /*110f0*/  LOP3.LUT R0, R2, 0xff, RZ, 0xc0, !PT ;  /* 0x000000ff02007812 */ /* 0x000fe200078ec0ff */
[----:B------:R1:W2:Y:S08]  /*11100*/  MUFU.EX2 R11, R223 ;  /* 0x000000df000b7308 */ /* 0x0002b00000000800 */
[----:B------:R-:W3:Y:S01]  /*11110*/  MUFU.EX2 R13, R219 ;  /* 0x000000db000d7308 */ /* 0x000ee20000000800 */
[----:B-1----:R-:W-:-:S02]  /*11120*/  PRMT R223, R65, 0x5410, R62 ;  /* 0x0000541041df7816 */ /* 0x002fc4000000003e */
[----:B------:R-:W-:Y:S02]  /*11130*/  @!P6 PRMT R65, R69, 0x5410, RZ ;  /* 0x000054104541e816 */ /* 0x000fe400000000ff */
[----:B------:R-:W-:Y:S02]  /*11140*/  ISETP.GE.U32.AND P6, PT, R194, R0, PT ;  /* 0x00000000c200720c */ /* 0x000fe40003fc6070 */
[----:B------:R-:W-:Y:S01]  /*11150*/  LOP3.LUT R0, R2, 0xffff, RZ, 0xc0, !PT ;  /* 0x0000ffff02007812 */ /* 0x000fe200078ec0ff */
[----:B------:R-:W1:Y:S01]  /*11160*/  MUFU.EX2 R16, R220 ;  /* 0x000000dc00107308 */ /* 0x000e620000000800 */
[----:B------:R-:W-:Y:S02]  /*11170*/  @!P0 HADD2 R70, -R63.H0_H0, -RZ.H0_H0 ;  /* 0xa00000ff3f468230 */ /* 0x000fe40000000900 */
[----:B------:R-:W-:Y:S01]  /*11180*/  SHF.R.U32.HI R0, RZ, 0x8, R0 ;  /* 0x00000008ff007819 */ /* 0x000fe20000011600 */
[----:B------:R-:W-:-:S03]  /*11190*/  @!P1 HADD2 R71, -R64.H0_H0, -RZ.H0_H0 ;  /* 0xa00000ff40479230 */ /* 0x000fc60000000900 */
[----:B------:R-:W-:Y:S01]  /*111a0*/  LOP3.LUT R0, R0, 0xffff, RZ, 0xc0, !PT ;  /* 0x0000ffff00007812 */ /* 0x000fe200078ec0ff */
[----:B------:R4:W1:Y:S01]  /*111b0*/  MUFU.EX2 R9, R225 ;  /* 0x000000e100097308 */ /* 0x0008620000000800 */
[----:B------:R-:W-:Y:S02]  /*111c0*/  SHF.R.U32.HI R4, RZ, 0x18, R2 ;  /* 0x00000018ff047819 */ /* 0x000fe40000011602 */
[----:B----4-:R-:W-:Y:S02]  /*111d0*/  PRMT R225, R64, 0x5410, R63 ;  /* 0x0000541040e17816 */ /* 0x010fe4000000003f */
[----:B------:R-:W-:Y:S02]  /*111e0*/  @!P0 PRMT R63, R70, 0x5410, RZ ;  /* 0x00005410463f8816 */ /* 0x000fe400000000ff */
[----:B------:R-:W-:Y:S01]  /*111f0*/  ISETP.GE.U32.AND P0, PT, R194, R0, PT ;  /* 0x00000000c200720c */ /* 0x000fe20003f06070 */
[----:B--2---:R-:W-:Y:S02]  /*11200*/  FADD.FTZ R0, R11, R7 ;  /* 0x000000070b007221 */ /* 0x004fe40000010000 */
[----:B---3--:R-:W-:Y:S01]  /*11210*/  FADD.FTZ R7, R13, R8 ;  /* 0x000000080d077221 */ /* 0x008fe20000010000 */
[----:B------:R-:W-:-:S02]  /*11220*/  @!P1 PRMT R64, R71, 0x5410, RZ ;  /* 0x0000541047409816 */ /* 0x000fc400000000ff */
[----:B------:R-:W-:Y:S01]  /*11230*/  ISETP.GE.U32.AND P1, PT, R194, R4, PT ;  /* 0x00000004c200720c */ /* 0x000fe20003f26070 */
[C---:B-1----:R-:W-:Y:S01]  /*11240*/  FADD.FTZ R7, R16.reuse, R7 ;  /* 0x0000000710077221 */ /* 0x042fe20000010000 */
[----:B------:R-:W-:Y:S02]  /*11250*/  F2FP.PACK_AB R4, R16, R13 ;  /* 0x0000000d1004723e */ /* 0x000fe400000000ff */
[----:B------:R1:W-:Y:S02]  /*11260*/  MUFU.EX2 R16, R238 ;  /* 0x000000ee00107308 */ /* 0x0003e40000000800 */
[----:B-1----:R-:W-:Y:S02]  /*11270*/  IMAD.MOV.U32 R238, RZ, RZ, R29 ;  /* 0x000000ffffee7224 */ /* 0x002fe400078e001d */
[----:B------:R-:W2:Y:S01]  /*11280*/  LDL.LU.64 R28, [R1+0xa8] ;  /* 0x0000a800011c7983 */ /* 0x000ea20000300a00 */
[----:B------:R-:W-:Y:S01]  /*11290*/  SHF.R.U32.HI R2, RZ, 0x10, R2 ;  /* 0x00000010ff027819 */ /* 0x000fe20000011602 */
[----:B------:R-:W-:-:S03]  /*112a0*/  @!P5 HADD2 R68, -R62.H0_H0, -RZ.H0_H0 ;  /* 0xa00000ff3e44d230 */ /* 0x000fc60000000900 */
[----:B------:R-:W-:Y:S02]  /*112b0*/  LOP3.LUT R2, R2, 0xff, RZ, 0xc0, !PT ;  /* 0x000000ff02027812 */ /* 0x000fe400078ec0ff */
[----:B------:R-:W-:Y:S01]  /*112c0*/  @!P5 PRMT R62, R68, 0x5410, RZ ;  /* 0x00005410443ed816 */ /* 0x000fe200000000ff */
[----:B------:R-:W-:Y:S01]  /*112d0*/  IMAD.MOV.U32 R70, RZ, RZ, R162 ;  /* 0x000000ffff467224 */ /* 0x000fe200078e00a2 */
[----:B------:R-:W-:Y:S01]  /*112e0*/  ISETP.GE.U32.AND P5, PT, R194, R2, PT ;  /* 0x00000002c200720c */ /* 0x000fe20003fa6070 */
[----:B------:R-:W-:Y:S01]  /*112f0*/  IMAD.WIDE.U32 R2, R10, -0x2daee0ad, RZ ;  /* 0xd2511f530a027825 */ /* 0x000fe200078e00ff */
[C---:B------:R-:W-:Y:S02]  /*11300*/  PRMT R61, R4.reuse, 0x7610, R61 ;  /* 0x00007610043d7816 */ /* 0x040fe4000000003d */
[C---:B------:R-:W-:Y:S01]  /*11310*/  F2FP.PACK_AB R81, R9.reuse, R11 ;  /* 0x0000000b0951723e */ /* 0x040fe200000000ff */
        /* <DEDUP_REMOVED lines=30> */
[----:B------:R-:W-:Y:S01]  /*11500*/  @!P6 HADD2 R98, -R57.H0_H0, -RZ.H0_H0 ;  /* 0xa00000ff3962e230 */ /* 0x000fe20000000900 */
[----:B------:R-:W-:Y:S01]  /*11510*/  PRMT R54, R0, 0x7632, R54 ;  /* 0x0000763200367816 */ /* 0x000fe20000000036 */
        /* <DEDUP_REMOVED lines=16> */
[----:B------:R-:W4:Y:S01]  /*11620*/  MUFU.EX2 R8, R241 ;  /* 0x000000f100087308 */ /* 0x000f220000000800 */
[----:B------:R-:W-:Y:S02]  /*11630*/  ISETP.GE.U32.AND P1, PT, R194, R2, PT ;  /* 0x00000002c200720c */ /* 0x000fe40003f26070 */
[----:B------:R-:W-:Y:S02]  /*11640*/  SHF.R.U32.HI R0, RZ, 0x8, R0 ;  /* 0x00000008ff007819 */ /* 0x000fe40000011600 */
[----:B-1----:R-:W-:-:S03]  /*11650*/  F2FP.PACK_AB R2, R16, R13 ;  /* 0x0000000d1002723e */ /* 0x002fc600000000ff */
[----:B------:R-:W-:Y:S01]  /*11660*/  MUFU.EX2 R11, R221 ;  /* 0x000000dd000b7308 */ /* 0x000fe20000000800 */
[----:B------:R-:W-:Y:S01]  /*11670*/  @!P5 HADD2 R97, -R54.H0_H0, -RZ.H0_H0 ;  /* 0xa00000ff3661d230 */ /* 0x000fe20000000900 */
[----:B------:R-:W-:-:S06]  /*11680*/  F2FP.PACK_AB R233, R43, R53 ;  /* 0x000000352be9723e */ /* 0x000fcc00000000ff */
[----:B------:R-:W1:Y:S01]  /*11690*/  MUFU.EX2 R12, R222 ;  /* 0x000000de000c7308 */ /* 0x000e620000000800 */
[----:B------:R-:W-:Y:S02]  /*116a0*/  LOP3.LUT R0, R0, 0xffff, RZ, 0xc0, !PT ;  /* 0x0000ffff00007812 */ /* 0x000fe400078ec0ff */
[C---:B------:R-:W-:Y:S02]  /*116b0*/  PRMT R53, R2.reuse, 0x7610, R53 ;  /* 0x0000761002357816 */ /* 0x040fe40000000035 */
[----:B------:R-:W-:Y:S01]  /*116c0*/  PRMT R52, R2, 0x7632, R52 ;  /* 0x0000763202347816 */ /* 0x000fe20000000034 */
[----:B------:R-:W-:Y:S02]  /*116d0*/  FADD.FTZ R2, R18, R3 ;  /* 0x0000000312027221 */ /* 0x000fe40000010000 */
[----:B------:R-:W1:Y:S01]  /*116e0*/  MUFU.EX2 R7, R242 ;  /* 0x000000f200077308 */ /* 0x000e620000000800 */
[----:B------:R-:W-:Y:S01]  /*116f0*/  @!P0 HADD2 R87, -R55.H0_H0, -RZ.H0_H0 ;  /* 0xa00000ff37578230 */ /* 0x000fe20000000900 */
[----:B------:R-:W-:-:S02]  /*11700*/  @!P5 PRMT R54, R97, 0x5410, RZ ;  /* 0x000054106136d816 */ /* 0x000fc400000000ff */
[----:B------:R-:W-:Y:S01]  /*11710*/  ISETP.GE.U32.AND P5, PT, R194, R0, PT ;  /* 0x00000000c200720c */ /* 0x000fe20003fa6070 */
[----:B---3--:R-:W-:-:S03]  /*11720*/  FADD.FTZ R0, R10, R9 ;  /* 0x000000090a007221 */ /* 0x008fc60000010000 */
[----:B------:R-:W3:Y:S01]  /*11730*/  MUFU.EX2 R3, R243 ;  /* 0x000000f300037308 */ /* 0x000ee20000000800 */
[----:B------:R-:W-:Y:S02]  /*11740*/  @!P0 PRMT R55, R87, 0x5410, RZ ;  /* 0x0000541057378816 */ /* 0x000fe400000000ff */
[----:B------:R-:W-:Y:S01]  /*11750*/  ISETP.GE.U32.AND P0, PT, R194, R4, PT ;  /* 0x00000004c200720c */ /* 0x000fe20003f06070 */
[----:B----4-:R-:W-:Y:S01]  /*11760*/  FADD.FTZ R4, R8, R0 ;  /* 0x0000000008047221 */ /* 0x010fe20000010000 */
[----:B-1----:R-:W-:Y:S01]  /*11770*/  F2FP.PACK_AB R0, R12, R11 ;  /* 0x0000000b0c00723e */ /* 0x002fe200000000ff */
[----:B------:R-:W-:-:S03]  /*11780*/  IMAD.MOV.U32 R162, RZ, RZ, R166 ;  /* 0x000000ffffa27224 */ /* 0x000fc600078e00a6 */
[C---:B------:R-:W-:Y:S02]  /*11790*/  PRMT R51, R0.reuse, 0x7610, R51 ;  /* 0x0000761000337816 */ /* 0x040fe40000000033 */
[----:B------:R-:W-:Y:S01]  /*117a0*/  PRMT R50, R0, 0x7632, R50 ;  /* 0x0000763200327816 */ /* 0x000fe20000000032 */
[----:B------:R-:W-:Y:S02]  /*117b0*/  FADD.FTZ R0, R7, R4 ;  /* 0x0000000407007221 */ /* 0x000fe40000010000 */
[----:B------:R-:W-:Y:S01]  /*117c0*/  FADD.FTZ R2, R13, R2 ;  /* 0x000000020d027221 */ /* 0x000fe20000010000 */
[C---:B---3--:R-:W-:Y:S01]  /*117d0*/  F2FP.PACK_AB R48, R3.reuse, R7 ;  /* 0x000000070330723e */ /* 0x048fe200000000ff */
[----:B------:R-:W-:Y:S02]  /*117e0*/  FADD.FTZ R3, R3, R0 ;  /* 0x0000000003037221 */ /* 0x000fe40000010000 */
[----:B------:R-:W-:Y:S01]  /*117f0*/  FADD.FTZ R0, R16, R2 ;  /* 0x0000000210007221 */ /* 0x000fe20000010000 */
[----:B------:R-:W-:-:S02]  /*11800*/  LOP3.LUT R2, R47, R207, R162, 0x96, !PT ;  /* 0x000000cf2f027212 */ /* 0x000fc400078e96a2 */
[----:B------:R1:W-:Y:S01]  /*11810*/  STL [R1+0x44], R3 ;  /* 0x0000440301007387 */ /* 0x0003e20000100800 */
[----:B------:R-:W-:Y:S02]  /*11820*/  @!P1 HADD2 R145, -R51.H0_H0, -RZ.H0_H0 ;  /* 0xa00000ff33919230 */ /* 0x000fe40000000900 */
[----:B------:R-:W-:Y:S01]  /*11830*/  @!P0 HADD2 R144, -R50.H0_H0, -RZ.H0_H0 ;  /* 0xa00000ff32908230 */ /* 0x000fe20000000900 */
[----:B------:R2:W-:Y:S01]  /*11840*/  STL [R1+0x180], R0 ;  /* 0x0001800001007387 */ /* 0x0005e20000100800 */
[----:B------:R-:W-:Y:S01]  /*11850*/  IMAD.MOV.U32 R222, RZ, RZ, R147 ;  /* 0x000000ffffde7224 */ /* 0x000fe200078e0093 */
[----:B------:R-:W-:Y:S01]  /*11860*/  F2FP.PACK_AB R80, R8, R10 ;  /* 0x0000000a0850723e */ /* 0x000fe200000000ff */
[----:B------:R-:W-:Y:S01]  /*11870*/  IMAD.MOV.U32 R71, RZ, RZ, R157 ;  /* 0x000000ffff477224 */ /* 0x000fe200078e009d */
[----:B------:R-:W-:Y:S01]  /*11880*/  PRMT R220, R51, 0x5410, R50 ;  /* 0x0000541033dc7816 */ /* 0x000fe20000000032 */
[----:B------:R-:W-:Y:S01]  /*11890*/  IMAD.MOV.U32 R9, RZ, RZ, R196 ;  /* 0x000000ffff097224 */ /* 0x000fe200078e00c4 */
[----:B------:R-:W-:Y:S01]  /*118a0*/  @!P1 PRMT R51, R145, 0x5410, RZ ;  /* 0x0000541091339816 */ /* 0x000fe200000000ff */
[----:B------:R-:W-:Y:S01]  /*118b0*/  IMAD.MOV.U32 R8, RZ, RZ, R161 ;  /* 0x000000ffff087224 */ /* 0x000fe200078e00a1 */
[----:B------:R-:W-:Y:S01]  /*118c0*/  @!P0 PRMT R50, R144, 0x5410, RZ ;  /* 0x0000541090328816 */ /* 0x000fe200000000ff */
[----:B------:R-:W-:-:S02]  /*118d0*/  IMAD.MOV.U32 R239, RZ, RZ, R156 ;  /* 0x000000ffffef7224 */ /* 0x000fc400078e009c */
[----:B------:R-:W-:Y:S02]  /*118e0*/  IMAD.MOV.U32 R69, RZ, RZ, R148 ;  /* 0x000000ffff457224 */ /* 0x000fe400078e0094 */
[----:B------:R-:W-:Y:S02]  /*118f0*/  IMAD.MOV.U32 R241, RZ, RZ, R149 ;  /* 0x000000fffff17224 */ /* 0x000fe400078e0095 */
[----:B-1----:R-:W-:-:S04]  /*11900*/  IMAD.WIDE.U32 R2, R2, -0x2daee0ad, RZ ;  /* 0xd2511f5302027825 */ /* 0x002fc800078e00ff */
[----:B------:R-:W-:Y:S02]  /*11910*/  IMAD.MOV.U32 R196, RZ, RZ, R165 ;  /* 0x000000ffffc47224 */ /* 0x000fe400078e00a5 */
[----:B------:R-:W-:Y:S02]  /*11920*/  IMAD.MOV.U32 R161, RZ, RZ, R164 ;  /* 0x000000ffffa17224 */ /* 0x000fe400078e00a4 */
[----:B------:R-:W-:Y:S02]  /*11930*/  IMAD.MOV.U32 R201, RZ, RZ, R153 ;  /* 0x000000ffffc97224 */ /* 0x000fe400078e0099 */
[----:B------:R-:W-:Y:S02]  /*11940*/  IMAD.MOV.U32 R205, RZ, RZ, R152 ;  /* 0x000000ffffcd7224 */ /* 0x000fe400078e0098 */
        /* <DEDUP_REMOVED lines=24> */
[----:B------:R-:W-:Y:S02]  /*11ad0*/  IMAD.MOV.U32 R242, RZ, RZ, R222 ;  /* 0x000000fffff27224 */ /* 0x000fe400078e00de */
[----:B------:R-:W-:-:S02]  /*11ae0*/  IMAD.MOV.U32 R222, RZ, RZ, R71 ;  /* 0x000000ffffde7224 */ /* 0x000fc400078e0047 */
[----:B------:R-:W-:Y:S02]  /*11af0*/  FADD.FTZ R10, R11, R21 ;  /* 0x000000150b0a7221 */ /* 0x000fe40000010000 */
[----:B------:R-:W-:Y:S01]  /*11b00*/  IMAD.MOV.U32 R71, RZ, RZ, R20 ;  /* 0x000000ffff477224 */ /* 0x000fe200078e0014 */
[----:B------:R-:W-:Y:S02]  /*11b10*/  @!P6 HADD2 R99, -R53.H0_H0, -RZ.H0_H0 ;  /* 0xa00000ff3563e230 */ /* 0x000fe40000000900 */
[----:B------:R-:W-:Y:S01]  /*11b20*/  @!P5 HADD2 R146, -R52.H0_H0, -RZ.H0_H0 ;  /* 0xa00000ff3492d230 */ /* 0x000fe20000000900 */
[----:B------:R-:W-:Y:S01]  /*11b30*/  PRMT R221, R53, 0x5410, R52 ;  /* 0x0000541035dd7816 */ /* 0x000fe20000000034 */
[----:B------:R-:W-:Y:S01]  /*11b40*/  IMAD.MOV.U32 R163, RZ, RZ, R167 ;  /* 0x000000ffffa37224 */ /* 0x000fe200078e00a7 */
[----:B------:R-:W-:Y:S01]  /*11b50*/  @!P6 PRMT R53, R99, 0x5410, RZ ;  /* 0x000054106335e816 */ /* 0x000fe200000000ff */
[----:B------:R-:W-:Y:S01]  /*11b60*/  IMAD.MOV.U32 R240, RZ, RZ, R150 ;  /* 0x000000fffff07224 */ /* 0x000fe200078e0096 */
[----:B------:R-:W-:Y:S01]  /*11b70*/  @!P5 PRMT R52, R146, 0x5410, RZ ;  /* 0x000054109234d816 */ /* 0x000fe200000000ff */
        /* <DEDUP_REMOVED lines=22> */
[----:B------:R-:W-:Y:S01]  /*11ce0*/  FMUL.FTZ R158, R90, R5 ;  /* 0x000000055a9e7220 */ /* 0x000fe20000410000 */
[----:B--2---:R-:W-:Y:S02]  /*11cf0*/  LOP3.LUT R0, R3, R198, R28, 0x96, !PT ;  /* 0x000000c603007212 */ /* 0x004fe400078e961c */
[----:B------:R-:W-:-:S03]  /*11d00*/  LOP3.LUT R3, R231, R200, R46, 0x96, !PT ;  /* 0x000000c8e7037212 */ /* 0x000fc600078e962e */
[----:B------:R-:W-:-:S04]  /*11d10*/  IMAD.WIDE.U32 R6, R0, -0x326172a9, RZ ;  /* 0xcd9e8d5700067825 */ /* 0x000fc800078e00ff */
[----:B------:R-:W-:Y:S01]  /*11d20*/  IMAD.WIDE.U32 R20, R3, -0x2daee0ad, RZ ;  /* 0xd2511f5303147825 */ /* 0x000fe200078e00ff */
[----:B------:R-:W-:-:S04]  /*11d30*/  LOP3.LUT R0, R7, R193, R230, 0x96, !PT ;  /* 0x000000c107007212 */ /* 0x000fc800078e96e6 */
[----:B------:R-:W-:Y:S01]  /*11d40*/  LOP3.LUT R2, R21, R195, R2, 0x96, !PT ;  /* 0x000000c315027212 */ /* 0x000fe200078e9602 */
[-C--:B------:R-:W-:Y:S02]  /*11d50*/  FMUL.FTZ R159, R91, R5.reuse ;  /* 0x000000055b9f7220 */ /* 0x080fe40000410000 */
[-C--:B------:R-:W-:Y:S02]  /*11d60*/  FMUL.FTZ R166, R94, R5.reuse ;  /* 0x000000055ea67220 */ /* 0x080fe40000410000 */
[----:B------:R-:W-:Y:S02]  /*11d70*/  FMUL.FTZ R167, R95, R5 ;  /* 0x000000055fa77220 */ /* 0x000fe40000410000 */
[----:B------:R-:W-:-:S04]  /*11d80*/  IMAD.WIDE.U32 R4, R0, -0x2daee0ad, RZ ;  /* 0xd2511f5300047825 */ /* 0x000fc800078e00ff */
[----:B------:R-:W-:Y:S01]  /*11d90*/  IMAD.WIDE.U32 R2, R2, -0x326172a9, RZ ;  /* 0xcd9e8d5702027825 */ /* 0x000fe200078e00ff */
[----:B------:R-:W-:-:S04]  /*11da0*/  LOP3.LUT R0, R5, R191, R20, 0x96, !PT ;  /* 0x000000bf05007212 */ /* 0x000fc800078e9614 */
[----:B------:R-:W-:Y:S01]  /*11db0*/  LOP3.LUT R3, R3, R192, R6, 0x96, !PT ;  /* 0x000000c003037212 */ /* 0x000fe200078e9606 */
[----:B------:R-:W-:-:S04]  /*11dc0*/  IMAD.WIDE.U32 R6, R0, -0x326172a9, RZ ;  /* 0xcd9e8d5700067825 */ /* 0x000fc800078e00ff */
[----:B------:R-:W-:Y:S02]  /*11dd0*/  IMAD.MOV.U32 R243, RZ, RZ, R8 ;  /* 0x000000fffff37224 */ /* 0x000fe400078e0008 */
[----:B------:R-:W-:Y:S02]  /*11de0*/  IMAD.MOV.U32 R0, RZ, RZ, R9 ;  /* 0x000000ffff007224 */ /* 0x000fe400078e0009 */
[----:B------:R-:W-:Y:S01]  /*11df0*/  IMAD.WIDE.U32 R8, R3, -0x2daee0ad, RZ ;  /* 0xd2511f5303087825 */ /* 0x000fe200078e00ff */
[----:B------:R-:W-:-:S04]  /*11e00*/  LOP3.LUT R5, R7, R31, R2, 0x96, !PT ;  /* 0x0000001f07057212 */ /* 0x000fc800078e9602 */
[----:B------:R-:W-:Y:S01]  /*11e10*/  LOP3.LUT R2, R9, R189, R4, 0x96, !PT ;  /* 0x000000bd09027212 */ /* 0x000fe200078e9604 */
[----:B------:R-:W-:-:S04]  /*11e20*/  IMAD.MOV.U32 R4, RZ, RZ, R0 ;  /* 0x000000ffff047224 */ /* 0x000fc800078e0000 */
[----:B------:R-:W-:-:S05]  /*11e30*/  IMAD.WIDE.U32 R2, R2, -0x326172a9, RZ ;  /* 0xcd9e8d5702027825 */ /* 0x000fca00078e00ff */
[----:B------:R-:W-:Y:S01]  /*11e40*/  LOP3.LUT R0, R3, R238, R6, 0x96, !PT ;  /* 0x000000ee03007212 */ /* 0x000fe200078e9606 */
[----:B------:R-:W-:-:S03]  /*11e50*/  IMAD.MOV.U32 R7, RZ, RZ, R4 ;  /* 0x000000ffff077224 */ /* 0x000fc600078e0004 */
[----:B------:R-:W-:-:S04]  /*11e60*/  LOP3.LUT R4, R0, 0xff, RZ, 0xc0, !PT ;  /* 0x000000ff00047812 */ /* 0x000fc800078ec0ff */
[----:B------:R-:W-:Y:S02]  /*11e70*/  ISETP.GE.U32.AND P0, PT, R194, R4, PT ;  /* 0x00000004c200720c */ /* 0x000fe40003f06070 */
[C---:B------:R-:W-:Y:S02]  /*11e80*/  PRMT R43, R227.reuse, 0x7610, R43 ;  /* 0x00007610e32b7816 */ /* 0x040fe4000000002b */
[----:B------:R-:W-:Y:S01]  /*11e90*/  PRMT R42, R227, 0x7632, R42 ;  /* 0x00007632e32a7816 */ /* 0x000fe2000000002a */
[----:B------:R-:W-:Y:S02]  /*11ea0*/  FADD.FTZ R227, R12, R10 ;  /* 0x0000000a0ce37221 */ /* 0x000fe40000010000 */
[----:B------:R-:W-:Y:S02]  /*11eb0*/  IMAD.MOV.U32 R6, RZ, RZ, R30 ;  /* 0x000000ffff067224 */ /* 0x000fe400078e001e */
[----:B------:R-:W2:Y:S01]  /*11ec0*/  LDL.LU R30, [R1+0x2ac] ;  /* 0x0002ac00011e7983 */ /* 0x000ea20000300800 */
[----:B------:R-:W-:-:S03]  /*11ed0*/  IMAD.MOV.U32 R4, RZ, RZ, R31 ;  /* 0x000000ffff047224 */ /* 0x000fc600078e001f */
[----:B------:R-:W2:Y:S01]  /*11ee0*/  LDL.LU R31, [R1+0x2a8] ;  /* 0x0002a800011f7983 */ /* 0x000ea20000300800 */
[----:B------:R-:W-:-:S03]  /*11ef0*/  @!P0 HADD2 R88, -R43.H0_H0, -RZ.H0_H0 ;  /* 0xa00000ff2b588230 */ /* 0x000fc60000000900 */
[----:B------:R1:W-:Y:S02]  /*11f00*/  STL [R1+0x184], R227 ;  /* 0x000184e301007387 */ /* 0x0003e40000100800 */
[----:B-1----:R-:W-:Y:S02]  /*11f10*/  IMAD.MOV.U32 R227, RZ, RZ, R6 ;  /* 0x000000ffffe37224 */ /* 0x002fe400078e0006 */
[----:B------:R-:W-:Y:S02]  /*11f20*/  IMAD.MOV.U32 R6, RZ, RZ, R7 ;  /* 0x000000ffff067224 */ /* 0x000fe400078e0007 */
[----:B------:R-:W-:Y:S01]  /*11f30*/  IMAD.MOV.U32 R7, RZ, RZ, R71 ;  /* 0x000000ffff077224 */ /* 0x000fe200078e0047 */
[----:B------:R-:W-:Y:S02]  /*11f40*/  PRMT R71, R43, 0x5410, R42 ;  /* 0x000054102b477816 */ /* 0x000fe4000000002a */
[----:B------:R-:W-:Y:S01]  /*11f50*/  @!P0 PRMT R43, R88, 0x5410, RZ ;  /* 0x00005410582b8816 */ /* 0x000fe200000000ff */
[----:B------:R-:W-:Y:S01]  /*11f60*/  IMAD.MOV.U32 R88, RZ, RZ, R4 ;  /* 0x000000ffff587224 */ /* 0x000fe200078e0004 */
[----:B------:R-:W-:-:S04]  /*11f70*/  LOP3.LUT R4, R0, 0xffff, RZ, 0xc0, !PT ;  /* 0x0000ffff00047812 */ /* 0x000fc800078ec0ff */
        /* <DEDUP_REMOVED lines=9> */
[----:B------:R-:W-:Y:S02]  /*12010*/  LOP3.LUT R0, R0, 0xff, RZ, 0xc0, !PT ;  /* 0x000000ff00007812 */ /* 0x000fe400078ec0ff */
[----:B------:R-:W-:-:S02]  /*12020*/  PRMT R41, R236, 0x7610, R41 ;  /* 0x00007610ec297816 */ /* 0x000fc40000000029 */
[----:B------:R-:W-:-:S03]  /*12030*/  ISETP.GE.U32.AND P1, PT, R194, R0, PT ;  /* 0x00000000c200720c */ /* 0x000fc60003f26070 */
[----:B------:R-:W-:Y:S01]  /*12040*/  @!P0 HADD2 R90, -R40.H0_H0, -RZ.H0_H0 ;  /* 0xa00000ff285a8230 */ /* 0x000fe20000000900 */
[----:B------:R-:W-:Y:S01]  /*12050*/  LOP3.LUT R0, R2, 0xff, RZ, 0xc0, !PT ;  /* 0x000000ff02007812 */ /* 0x000fe200078ec0ff */
[----:B------:R-:W-:Y:S01]  /*12060*/  IMAD.MOV.U32 R89, RZ, RZ, R70 ;  /* 0x000000ffff597224 */ /* 0x000fe200078e0046 */
[----:B------:R-:W-:Y:S02]  /*12070*/  PRMT R70, R41, 0x5410, R40 ;  /* 0x0000541029467816 */ /* 0x000fe40000000028 */
[----:B------:R-:W-:Y:S02]  /*12080*/  @!P0 PRMT R40, R90, 0x5410, RZ ;  /* 0x000054105a288816 */ /* 0x000fe400000000ff */
[----:B------:R-:W-:Y:S02]  /*12090*/  ISETP.GE.U32.AND P0, PT, R194, R0, PT ;  /* 0x00000000c200720c */ /* 0x000fe40003f06070 */
[----:B------:R-:W-:Y:S02]  /*120a0*/  F2FP.PACK_AB R179, R26, R39 ;  /* 0x000000271ab3723e */ /* 0x000fe400000000ff */
[----:B------:R-:W-:-:S02]  /*120b0*/  LOP3.LUT R0, R2, 0xffff, RZ, 0xc0, !PT ;  /* 0x0000ffff02007812 */ /* 0x000fc400078ec0ff */
[C---:B------:R-:W-:Y:S02]  /*120c0*/  PRMT R39, R36.reuse, 0x7610, R39 ;  /* 0x0000761024277816 */ /* 0x040fe40000000027 */
[----:B------:R-:W-:Y:S01]  /*120d0*/  SHF.R.U32.HI R0, RZ, 0x8, R0 ;  /* 0x00000008ff007819 */ /* 0x000fe20000011600 */
[----:B------:R-:W-:Y:S01]  /*120e0*/  IMAD.MOV.U32 R4, RZ, RZ, R89 ;  /* 0x000000ffff047224 */ /* 0x000fe200078e0059 */
[----:B------:R-:W-:Y:S01]  /*120f0*/  PRMT R38, R36, 0x7632, R38 ;  /* 0x0000763224267816 */ /* 0x000fe20000000026 */
[----:B------:R-:W-:Y:S02]  /*12100*/  IMAD.MOV.U32 R89, RZ, RZ, R88 ;  /* 0x000000ffff597224 */ /* 0x000fe400078e0058 */
[----:B------:R-:W-:Y:S01]  /*12110*/  @!P0 HADD2 R92, -R39.H0_H0, -RZ.H0_H0 ;  /* 0xa00000ff275c8230 */ /* 0x000fe20000000900 */
[----:B------:R-:W-:Y:S01]  /*12120*/  IMAD.MOV.U32 R88, RZ, RZ, R239 ;  /* 0x000000ffff587224 */ /* 0x000fe200078e00ef */
[----:B------:R-:W-:Y:S01]  /*12130*/  LOP3.LUT R0, R0, 0xffff, RZ, 0xc0, !PT ;  /* 0x0000ffff00007812 */ /* 0x000fe200078ec0ff */
[----:B------:R-:W-:Y:S01]  /*12140*/  IMAD.MOV.U32 R239, RZ, RZ, R69 ;  /* 0x000000ffffef7224 */ /* 0x000fe200078e0045 */
[----:B------:R-:W-:-:S02]  /*12150*/  PRMT R69, R39, 0x5410, R38 ;  /* 0x0000541027457816 */ /* 0x000fc40000000026 */
        /* <DEDUP_REMOVED lines=8> */
[----:B------:R-:W-:Y:S01]  /*121e0*/  IMAD.MOV.U32 R93, RZ, RZ, R4 ;  /* 0x000000ffff5d7224 */ /* 0x000fe200078e0004 */
[----:B------:R-:W-:Y:S01]  /*121f0*/  LOP3.LUT R0, R0, 0xff, RZ, 0xc0, !PT ;  /* 0x000000ff00007812 */ /* 0x000fe200078ec0ff */
[----:B------:R-:W-:Y:S01]  /*12200*/  IMAD.WIDE.U32 R2, R5, -0x2daee0ad, RZ ;  /* 0xd2511f5305027825 */ /* 0x000fe200078e00ff */
[----:B------:R-:W-:Y:S02]  /*12210*/  PRMT R36, R233, 0x7632, R36 ;  /* 0x00007632e9247816 */ /* 0x000fe40000000024 */
[----:B------:R-:W-:Y:S02]  /*12220*/  @!P1 PRMT R41, R91, 0x5410, RZ ;  /* 0x000054105b299816 */ /* 0x000fe400000000ff */
[----:B------:R-:W-:-:S02]  /*12230*/  ISETP.GE.U32.AND P1, PT, R194, R0, PT ;  /* 0x00000000c200720c */ /* 0x000fc40003f26070 */
[----:B------:R-:W-:Y:S02]  /*12240*/  LOP3.LUT R0, R3, R93, R8, 0x96, !PT ;  /* 0x0000005d03007212 */ /* 0x000fe400078e9608 */
[----:B------:R-:W-:Y:S01]  /*12250*/  PRMT R37, R233, 0x7610, R37 ;  /* 0x00007610e9257816 */ /* 0x000fe20000000025 */
[----:B------:R-:W-:Y:S01]  /*12260*/  @!P0 HADD2 R95, -R36.H0_H0, -RZ.H0_H0 ;  /* 0xa00000ff245f8230 */ /* 0x000fe20000000900 */
[----:B------:R-:W-:Y:S01]  /*12270*/  IMAD.MOV.U32 R233, RZ, RZ, R89 ;  /* 0x000000ffffe97224 */ /* 0x000fe200078e0059 */
[----:B------:R-:W-:Y:S01]  /*12280*/  LOP3.LUT R4, R0, 0xff, RZ, 0xc0, !PT ;  /* 0x000000ff00047812 */ /* 0x000fe200078ec0ff */
[----:B------:R-:W-:Y:S02]  /*12290*/  IMAD.MOV.U32 R89, RZ, RZ, R242 ;  /* 0x000000ffff597224 */ /* 0x000fe400078e00f2 */
[----:B------:R-:W-:Y:S01]  /*122a0*/  IMAD.MOV.U32 R242, RZ, RZ, R68 ;  /* 0x000000fffff27224 */ /* 0x000fe200078e0044 */
[----:B------:R-:W-:Y:S02]  /*122b0*/  PRMT R68, R37, 0x5410, R36 ;  /* 0x0000541025447816 */ /* 0x000fe40000000024 */
[----:B------:R-:W-:-:S02]  /*122c0*/  @!P0 PRMT R36, R95, 0x5410, RZ ;  /* 0x000054105f248816 */ /* 0x000fc400000000ff */
[----:B------:R-:W-:Y:S02]  /*122d0*/  ISETP.GE.U32.AND P0, PT, R194, R4, PT ;  /* 0x00000004c200720c */ /* 0x000fe40003f06070 */
        /* <DEDUP_REMOVED lines=10> */
[--C-:B------:R-:W-:Y:S02]  /*12380*/  SHF.R.U32.HI R4, RZ, 0x10, R0.reuse ;  /* 0x00000010ff047819 */ /* 0x100fe40000011600 */
[----:B------:R-:W-:-:S09]  /*12390*/  SHF.R.U32.HI R0, RZ, 0x18, R0 ;  /* 0x00000018ff007819 */ /* 0x000fd20000011600 */
[----:B------:R-:W-:-:S05]  /*123a0*/  @!P0 HADD2 R113, -R26.H0_H0, -RZ.H0_H0 ;  /* 0xa00000ff1a718230 */ /* 0x000fca0000000900 */
[----:B------:R-:W-:Y:S02]  /*123b0*/  @!P0 PRMT R26, R113, 0x5410, RZ ;  /* 0x00005410711a8816 */ /* 0x000fe400000000ff */
[----:B------:R-:W-:Y:S02]  /*123c0*/  ISETP.GE.U32.AND P0, PT, R194, R0, PT ;  /* 0x00000000c200720c */ /* 0x000fe40003f06070 */
[C---:B------:R-:W-:Y:S01]  /*123d0*/  PRMT R24, R237.reuse, 0x7632, R24 ;  /* 0x00007632ed187816 */ /* 0x040fe20000000018 */
[----:B------:R-:W-:Y:S01]  /*123e0*/  @!P1 HADD2 R94, -R37.H0_H0, -RZ.H0_H0 ;  /* 0xa00000ff255e9230 */ /* 0x000fe20000000900 */
[----:B------:R-:W-:Y:S02]  /*123f0*/  PRMT R25, R237, 0x7610, R25 ;  /* 0x00007610ed197816 */ /* 0x000fe40000000019 */
[----:B------:R-:W-:Y:S02]  /*12400*/  LOP3.LUT R0, R2, 0xff, RZ, 0xc0, !PT ;  /* 0x000000ff02007812 */ /* 0x000fe400078ec0ff */
[----:B------:R-:W-:Y:S01]  /*12410*/  @!P1 PRMT R37, R94, 0x5410, RZ ;  /* 0x000054105e259816 */ /* 0x000fe200000000ff */
[----:B------:R-:W-:-:S04]  /*12420*/  IMAD.MOV.U32 R94, RZ, RZ, R162 ;  /* 0x000000ffff5e7224 */ /* 0x000fc800078e00a2 */
[----:B------:R-:W-:Y:S01]  /*12430*/  @!P0 HADD2 R115, -R24.H0_H0, -RZ.H0_H0 ;  /* 0xa00000ff18738230 */ /* 0x000fe20000000900 */
[----:B------:R-:W-:-:S04]  /*12440*/  PRMT R162, R25, 0x5410, R24 ;  /* 0x0000541019a27816 */ /* 0x000fc80000000018 */
[----:B------:R-:W-:Y:S02]  /*12450*/  @!P0 PRMT R24, R115, 0x5410, RZ ;  /* 0x0000541073188816 */ /* 0x000fe400000000ff */
[----:B------:R-:W-:Y:S02]  /*12460*/  ISETP.GE.U32.AND P0, PT, R194, R0, PT ;  /* 0x00000000c200720c */ /* 0x000fe40003f06070 */
[----:B------:R-:W-:Y:S02]  /*12470*/  LOP3.LUT R0, R2, 0xffff, RZ, 0xc0, !PT ;  /* 0x0000ffff02007812 */ /* 0x000fe400078ec0ff */
[C---:B------:R-:W-:Y:S01]  /*12480*/  PRMT R23, R45.reuse, 0x7610, R23 ;  /* 0x000076102d177816 */ /* 0x040fe20000000017 */
[----:B------:R-:W-:Y:S01]  /*12490*/  IMAD.MOV.U32 R236, RZ, RZ, R243 ;  /* 0x000000ffffec7224 */ /* 0x000fe200078e00f3 */
[----:B------:R-:W-:Y:S01]  /*124a0*/  SHF.R.U32.HI R0, RZ, 0x8, R0 ;  /* 0x00000008ff007819 */ /* 0x000fe20000011600 */
[----:B------:R-:W-:Y:S01]  /*124b0*/  IMAD.MOV.U32 R243, RZ, RZ, R240 ;  /* 0x000000fffff37224 */ /* 0x000fe200078e00f0 */
[----:B------:R-:W-:Y:S01]  /*124c0*/  PRMT R22, R45, 0x7632, R22 ;  /* 0x000076322d167816 */ /* 0x000fe20000000016 */
[----:B------:R-:W-:Y:S01]  /*124d0*/  IMAD.MOV.U32 R240, RZ, RZ, R204 ;  /* 0x000000fffff07224 */ /* 0x000fe200078e00cc */
[C---:B------:R-:W-:Y:S01]  /*124e0*/  PRMT R17, R232.reuse, 0x7610, R17 ;  /* 0x00007610e8117816 */ /* 0x040fe20000000011 */
[----:B------:R-:W-:Y:S01]  /*124f0*/  IMAD.MOV.U32 R204, RZ, RZ, R205 ;  /* 0x000000ffffcc7224 */ /* 0x000fe200078e00cd */
[----:B------:R-:W-:Y:S01]  /*12500*/  PRMT R16, R232, 0x7632, R16 ;  /* 0x00007632e8107816 */ /* 0x000fe20000000010 */
[----:B------:R-:W-:Y:S01]  /*12510*/  @!P0 HADD2 R116, -R23.H0_H0, -RZ.H0_H0 ;  /* 0xa00000ff17748230 */ /* 0x000fe20000000900 */
[----:B------:R-:W-:Y:S01]  /*12520*/  IMAD.MOV.U32 R90, RZ, RZ, R28 ;  /* 0x000000ffff5a7224 */ /* 0x000fe200078e001c */
[----:B------:R-:W-:Y:S01]  /*12530*/  LOP3.LUT R0, R0, 0xffff, RZ, 0xc0, !PT ;  /* 0x0000ffff00007812 */ /* 0x000fe200078ec0ff */
[----:B------:R-:W-:-:S02]  /*12540*/  IMAD.MOV.U32 R91, RZ, RZ, R29 ;  /* 0x000000ffff5b7224 */ /* 0x000fc400078e001d */
[----:B------:R-:W-:Y:S01]  /*12550*/  IMAD.MOV.U32 R205, RZ, RZ, R196 ;  /* 0x000000ffffcd7224 */ /* 0x000fe200078e00c4 */
[----:B------:R-:W3:Y:S01]  /*12560*/  LDL.LU.64 R28, [R1+0x2a0] ;  /* 0x0002a000011c7983 */ /* 0x000ee20000300a00 */
[----:B------:R-:W-:Y:S02]  /*12570*/  IMAD.MOV.U32 R232, RZ, RZ, R93 ;  /* 0x000000ffffe87224 */ /* 0x000fe400078e005d */
[----:B------:R-:W-:Y:S01]  /*12580*/  IMAD.MOV.U32 R196, RZ, RZ, R161 ;  /* 0x000000ffffc47224 */ /* 0x000fe200078e00a1 */
[----:B------:R-:W-:Y:S01]  /*12590*/  PRMT R161, R23, 0x5410, R22 ;  /* 0x0000541017a17816 */ /* 0x000fe20000000016 */
[----:B------:R-:W-:Y:S01]  /*125a0*/  IMAD.MOV.U32 R93, RZ, RZ, R236 ;  /* 0x000000ffff5d7224 */ /* 0x000fe200078e00ec */
[----:B------:R-:W-:Y:S01]  /*125b0*/  @!P0 PRMT R23, R116, 0x5410, RZ ;  /* 0x0000541074178816 */ /* 0x000fe200000000ff */
[----:B------:R-:W4:Y:S01]  /*125c0*/  LDL R236, [R1+0x1a0] ;  /* 0x0001a00001ec7983 */ /* 0x000f220000100800 */
[----:B------:R-:W-:Y:S02]  /*125d0*/  ISETP.GE.U32.AND P0, PT, R194, R0, PT ;  /* 0x00000000c200720c */ /* 0x000fe40003f06070 */
[----:B------:R-:W-:Y:S01]  /*125e0*/  SHF.R.U32.HI R0, RZ, 0x10, R2 ;  /* 0x00000010ff007819 */ /* 0x000fe20000011602 */
[----:B------:R-:W2:Y:S03]  /*125f0*/  LDL R116, [R1+0x1b0] ;  /* 0x0001b00001747983 */ /* 0x000ea60000100800 */
[----:B------:R-:W-:-:S02]  /*12600*/  LOP3.LUT R0, R0, 0xff, RZ, 0xc0, !PT ;  /* 0x000000ff00007812 */ /* 0x000fc400078ec0ff */
[----:B------:R-:W-:Y:S02]  /*12610*/  LOP3.LUT R4, R4, 0xff, RZ, 0xc0, !PT ;  /* 0x000000ff04047812 */ /* 0x000fe400078ec0ff */
[C---:B------:R-:W-:Y:S02]  /*12620*/  ISETP.GE.U32.AND P5, PT, R194.reuse, R0, PT ;  /* 0x00000000c200720c */ /* 0x040fe40003fa6070 */
[----:B------:R-:W-:Y:S02]  /*12630*/  LOP3.LUT R0, R15, R207, R94, 0x96, !PT ;  /* 0x000000cf0f007212 */ /* 0x000fe400078e965e */
[----:B------:R-:W-:-:S03]  /*12640*/  ISETP.GE.U32.AND P1, PT, R194, R4, PT ;  /* 0x00000004c200720c */ /* 0x000fc60003f26070 */
[----:B------:R-:W-:Y:S01]  /*12650*/  IMAD.WIDE.U32 R4, R0, -0x2daee0ad, RZ ;  /* 0xd2511f5300047825 */ /* 0x000fe200078e00ff */
[----:B------:R-:W-:-:S04]  /*12660*/  LOP3.LUT R3, R231, R200, R14, 0x96, !PT ;  /* 0x000000c8e7037212 */ /* 0x000fc800078e960e */
[----:B------:R-:W-:Y:S01]  /*12670*/  LOP3.LUT R0, R5, R198, R90, 0x96, !PT ;  /* 0x000000c605007212 */ /* 0x000fe200078e965a */
[----:B------:R-:W-:Y:S02]  /*12680*/  IMAD.MOV.U32 R92, RZ, RZ, R6 ;  /* 0x000000ffff5c7224 */ /* 0x000fe400078e0006 */
[----:B------:R-:W-:Y:S02]  /*12690*/  IMAD.MOV.U32 R91, RZ, RZ, R7 ;  /* 0x000000ffff5b7224 */ /* 0x000fe400078e0007 */
        /* <DEDUP_REMOVED lines=18> */
[----:B------:R-:W-:Y:S01]  /*127c0*/  LOP3.LUT R4, R0, 0xffff, RZ, 0xc0, !PT ;  /* 0x0000ffff00047812 */ /* 0x000fe200078ec0ff */
[----:B------:R-:W-:-:S03]  /*127d0*/  IMAD.MOV.U32 R112, RZ, RZ, R91 ;  /* 0x000000ffff707224 */ /* 0x000fc600078e005b */
        /* <DEDUP_REMOVED lines=14> */
[----:B------:R-:W-:Y:S01]  /*128c0*/  IMAD.MOV.U32 R95, RZ, RZ, R88 ;  /* 0x000000ffff5f7224 */ /* 0x000fe200078e0058 */
[----:B------:R-:W-:Y:S01]  /*128d0*/  PRMT R15, R82, 0x7610, R15 ;  /* 0x00007610520f7816 */ /* 0x000fe2000000000f */
[----:B------:R-:W-:Y:S01]  /*128e0*/  IMAD.MOV.U32 R88, RZ, RZ, R242 ;  /* 0x000000ffff587224 */ /* 0x000fe200078e00f2 */
[----:B------:R-:W-:Y:S01]  /*128f0*/  LOP3.LUT R0, R2, 0xff, RZ, 0xc0, !PT ;  /* 0x000000ff02007812 */ /* 0x000fe200078ec0ff */
[----:B------:R-:W-:Y:S02]  /*12900*/  IMAD.MOV.U32 R242, RZ, RZ, R240 ;  /* 0x000000fffff27224 */ /* 0x000fe400078e00f0 */
[----:B------:R-:W-:-:S04]  /*12910*/  IMAD.MOV.U32 R240, RZ, RZ, R196 ;  /* 0x000000fffff07224 */ /* 0x000fc800078e00c4 */
[----:B------:R-:W-:Y:S01]  /*12920*/  @!P0 HADD2 R122, -R14.H0_H0, -RZ.H0_H0 ;  /* 0xa00000ff0e7a8230 */ /* 0x000fe20000000900 */
[----:B------:R-:W-:-:S04]  /*12930*/  PRMT R196, R15, 0x5410, R14 ;  /* 0x000054100fc47816 */ /* 0x000fc8000000000e */
[----:B------:R-:W-:Y:S02]  /*12940*/  @!P0 PRMT R14, R122, 0x5410, RZ ;  /* 0x000054107a0e8816 */ /* 0x000fe400000000ff */
[----:B------:R-:W-:Y:S01]  /*12950*/  ISETP.GE.U32.AND P0, PT, R194, R0, PT ;  /* 0x00000000c200720c */ /* 0x000fe20003f06070 */
[----:B------:R-:W-:Y:S01]  /*12960*/  @!P1 HADD2 R114, -R25.H0_H0, -RZ.H0_H0 ;  /* 0xa00000ff19729230 */ /* 0x000fe20000000900 */
[----:B------:R-:W-:Y:S02]  /*12970*/  LOP3.LUT R0, R2, 0xffff, RZ, 0xc0, !PT ;  /* 0x0000ffff02007812 */ /* 0x000fe400078ec0ff */
[----:B------:R-:W-:Y:S02]  /*12980*/  PRMT R13, R187, 0x7610, R13 ;  /* 0x00007610bb0d7816 */ /* 0x000fe4000000000d */
[----:B------:R-:W-:Y:S02]  /*12990*/  @!P1 PRMT R25, R114, 0x5410, RZ ;  /* 0x0000541072199816 */ /* 0x000fe400000000ff */
[----:B------:R-:W-:-:S02]  /*129a0*/  ISETP.GE.U32.AND P1, PT, R194, R6, PT ;  /* 0x00000006c200720c */ /* 0x000fc40003f26070 */
[----:B------:R-:W-:Y:S02]  /*129b0*/  SHF.R.U32.HI R0, RZ, 0x8, R0 ;  /* 0x00000008ff007819 */ /* 0x000fe40000011600 */
[----:B------:R-:W-:Y:S01]  /*129c0*/  PRMT R12, R187, 0x7632, R12 ;  /* 0x00007632bb0c7816 */ /* 0x000fe2000000000c */
[----:B------:R-:W-:Y:S01]  /*129d0*/  @!P0 HADD2 R124, -R13.H0_H0, -RZ.H0_H0 ;  /* 0xa00000ff0d7c8230 */ /* 0x000fe20000000900 */
[----:B------:R-:W-:Y:S02]  /*129e0*/  LOP3.LUT R0, R0, 0xffff, RZ, 0xc0, !PT ;  /* 0x0000ffff00007812 */ /* 0x000fe400078ec0ff */
[----:B------:R-:W-:Y:S02]  /*129f0*/  PRMT R187, R13, 0x5410, R12 ;  /* 0x000054100dbb7816 */ /* 0x000fe4000000000c */
[----:B------:R-:W-:Y:S02]  /*12a00*/  PRMT R18, R83, 0x7632, R18 ;  /* 0x0000763253127816 */ /* 0x000fe40000000012 */
[----:B------:R-:W-:-:S02]  /*12a10*/  @!P0 PRMT R13, R124, 0x5410, RZ ;  /* 0x000054107c0d8816 */ /* 0x000fc400000000ff */
[----:B------:R-:W-:Y:S01]  /*12a20*/  ISETP.GE.U32.AND P0, PT, R194, R0, PT ;  /* 0x00000000c200720c */ /* 0x000fe20003f06070 */
[----:B------:R-:W-:Y:S01]  /*12a30*/  @!P1 HADD2 R120, -R18.H0_H0, -RZ.H0_H0 ;  /* 0xa00000ff12789230 */ /* 0x000fe20000000900 */
[----:B------:R-:W-:Y:S01]  /*12a40*/  PRMT R19, R83, 0x7610, R19 ;  /* 0x0000761053137816 */ /* 0x000fe20000000013 */
[----:B------:R-:W-:Y:S01]  /*12a50*/  IMAD.MOV.U32 R90, RZ, RZ, R160 ;  /* 0x000000ffff5a7224 */ /* 0x000fe200078e00a0 */
[----:B------:R-:W-:Y:S02]  /*12a60*/  LOP3.LUT R4, R4, 0xff, RZ, 0xc0, !PT ;  /* 0x000000ff04047812 */ /* 0x000fe400078ec0ff */
[----:B------:R-:W-:Y:S02]  /*12a70*/  PRMT R160, R19, 0x5410, R18 ;  /* 0x0000541013a07816 */ /* 0x000fe40000000012 */
[----:B------:R-:W-:Y:S02]  /*12a80*/  @!P1 PRMT R18, R120, 0x5410, RZ ;  /* 0x0000541078129816 */ /* 0x000fe400000000ff */
[----:B------:R-:W-:-:S02]  /*12a90*/  ISETP.GE.U32.AND P1, PT, R194, R4, PT ;  /* 0x00000004c200720c */ /* 0x000fc40003f26070 */
[--C-:B------:R-:W-:Y:S01]  /*12aa0*/  SHF.R.U32.HI R0, RZ, 0x10, R2.reuse ;  /* 0x00000010ff007819 */ /* 0x100fe20000011602 */
[----:B------:R-:W-:Y:S01]  /*12ab0*/  @!P0 HADD2 R125, -R12.H0_H0, -RZ.H0_H0 ;  /* 0xa00000ff0c7d8230 */ /* 0x000fe20000000900 */
[----:B------:R-:W-:Y:S02]  /*12ac0*/  SHF.R.U32.HI R2, RZ, 0x18, R2 ;  /* 0x00000018ff027819 */ /* 0x000fe40000011602 */
[----:B------:R-:W-:Y:S02]  /*12ad0*/  LOP3.LUT R5, R5, R233, R8, 0x96, !PT ;  /* 0x000000e905057212 */ /* 0x000fe400078e9608 */
[----:B------:R-:W-:Y:S02]  /*12ae0*/  @!P0 PRMT R12, R125, 0x5410, RZ ;  /* 0x000054107d0c8816 */ /* 0x000fe400000000ff */
[----:B------:R-:W-:Y:S01]  /*12af0*/  ISETP.GE.U32.AND P0, PT, R194, R2, PT ;  /* 0x00000002c200720c */ /* 0x000fe20003f06070 */
[----:B------:R-:W-:Y:S02]  /*12b00*/  IMAD.WIDE.U32 R2, R5, -0x2daee0ad, RZ ;  /* 0xd2511f5305027825 */ /* 0x000fe400078e00ff */
[----:B------:R-:W-:Y:S01]  /*12b10*/  @!P1 HADD2 R123, -R15.H0_H0, -RZ.H0_H0 ;  /* 0xa00000ff0f7b9230 */ /* 0x000fe20000000900 */
[----:B------:R-:W-:-:S02]  /*12b20*/  LOP3.LUT R0, R0, 0xff, RZ, 0xc0, !PT ;  /* 0x000000ff00007812 */ /* 0x000fc400078ec0ff */
[----:B------:R-:W-:Y:S02]  /*12b30*/  PRMT R10, R81, 0x7632, R10 ;  /* 0x00007632510a7816 */ /* 0x000fe4000000000a */
[----:B------:R-:W-:Y:S02]  /*12b40*/  @!P1 PRMT R15, R123, 0x5410, RZ ;  /* 0x000054107b0f9816 */ /* 0x000fe400000000ff */
[----:B------:R-:W-:Y:S02]  /*12b50*/  ISETP.GE.U32.AND P1, PT, R194, R0, PT ;  /* 0x00000000c200720c */ /* 0x000fe40003f26070 */
[----:B------:R-:W-:Y:S01]  /*12b60*/  LOP3.LUT R0, R3, R232, R44, 0x96, !PT ;  /* 0x000000e803007212 */ /* 0x000fe200078e962c */
[----:B------:R-:W-:Y:S01]  /*12b70*/  @!P0 HADD2 R127, -R10.H0_H0, -RZ.H0_H0 ;  /* 0xa00000ff0a7f8230 */ /* 0x000fe20000000900 */
[----:B------:R-:W-:Y:S01]  /*12b80*/  PRMT R11, R81, 0x7610, R11 ;  /* 0x00007610510b7816 */ /* 0x000fe2000000000b */
[----:B------:R-:W-:Y:S01]  /*12b90*/  IMAD.MOV.U32 R115, RZ, RZ, R186 ;  /* 0x000000ffff737224 */ /* 0x000fe200078e00ba */
[----:B------:R-:W-:-:S02]  /*12ba0*/  LOP3.LUT R4, R0, 0xff, RZ, 0xc0, !PT ;  /* 0x000000ff00047812 */ /* 0x000fc400078ec0ff */
[----:B------:R-:W-:Y:S02]  /*12bb0*/  PRMT R186, R11, 0x5410, R10 ;  /* 0x000054100bba7816 */ /* 0x000fe4000000000a */
[----:B------:R-:W-:Y:S02]  /*12bc0*/  @!P0 PRMT R10, R127, 0x5410, RZ ;  /* 0x000054107f0a8816 */ /* 0x000fe400000000ff */
[----:B------:R-:W-:Y:S02]  /*12bd0*/  ISETP.GE.U32.AND P0, PT, R194, R4, PT ;  /* 0x00000004c200720c */ /* 0x000fe40003f06070 */
        /* <DEDUP_REMOVED lines=31> */
[----:B------:R-:W-:Y:S01]  /*12dd0*/  SHF.R.U32.HI R0, RZ, 0x8, R0 ;  /* 0x00000008ff007819 */ /* 0x000fe20000011600 */
[----:B------:R-:W-:Y:S01]  /*12de0*/  IMAD.MOV.U32 R113, RZ, RZ, R92 ;  /* 0x000000ffff717224 */ /* 0x000fe200078e005c */
        /* <DEDUP_REMOVED lines=15> */
[----:B------:R-:W-:Y:S01]  /*12ee0*/  ST.E.U16 [R34.64+-0x80], R176 ;  /* 0xffff80b022007985 */ /* 0x000fe2000c101504 */
[----:B------:R-:W-:-:S03]  /*12ef0*/  SHF.R.U32.HI R2, RZ, 0x18, R2 ;  /* 0x00000018ff027819 */ /* 0x000fc60000011602 */
[----:B------:R-:W-:Y:S01]  /*12f00*/  ST.E.U16 [R34.64+-0x7e], R111 ;  /* 0xffff826f22007985 */ /* 0x000fe2000c101504 */
[----:B----4-:R-:W-:-:S03]  /*12f10*/  IADD3 R83, R236, 0x4, RZ ;  /* 0x00000004ec537810 */ /* 0x010fc60007ffe0ff */
[----:B------:R-:W-:Y:S04]  /*12f20*/  ST.E.U16 [R32.64+-0x80], R178 ;  /* 0xffff80b220007985 */ /* 0x000fe8000c101504 */
[----:B------:R-:W-:Y:S01]  /*12f30*/  @!P0 HADD2 R170, -R48.H0_H0, -RZ.H0_H0 ;  /* 0xa00000ff30aa8230 */ /* 0x000fe20000000900 */
[----:B------:R-:W-:Y:S01]  /*12f40*/  ST.E.U16 [R32.64+-0x7e], R177 ;  /* 0xffff82b120007985 */ /* 0x000fe2000c101504 */
[----:B------:R-:W-:-:S03]  /*12f50*/  @P0 PRMT R44, R48, 0x7610, R44 ;  /* 0x00007610302c0816 */ /* 0x000fc6000000002c */
[----:B--2---:R-:W-:Y:S01]  /*12f60*/  ST.E.U16 [R30.64+-0x80], R43 ;  /* 0xffff802b1e007985 */ /* 0x004fe2000c101504 */
[----:B------:R-:W-:-:S03]  /*12f70*/  @!P0 PRMT R44, R170, 0x5410, RZ ;  /* 0x00005410aa2c8816 */ /* 0x000fc600000000ff */
[----:B------:R-:W-:Y:S01]  /*12f80*/  ST.E.U16 [R30.64+-0x7e], R42 ;  /* 0xffff822a1e007985 */ /* 0x000fe2000c101504 */
[----:B------:R-:W-:-:S03]  /*12f90*/  ISETP.GE.U32.AND P0, PT, R194, R2, PT ;  /* 0x00000002c200720c */ /* 0x000fc60003f06070 */
[----:B---3--:R-:W-:Y:S04]  /*12fa0*/  ST.E.U16 [R28.64+-0x80], R41 ;  /* 0xffff80291c007985 */ /* 0x008fe8000c101504 */
[----:B------:R-:W-:Y:S01]  /*12fb0*/  ST.E.U16 [R28.64+-0x7e], R40 ;  /* 0xffff82281c007985 */ /* 0x000fe2000c101504 */
        /* <DEDUP_REMOVED lines=16> */
[----:B------:R1:W-:Y:S02]  /*130c0*/  ST.E.U16 [R28.64+-0x60], R25 ;  /* 0xffffa0191c007985 */ /* 0x0003e4000c101504 */
[----:B------:R-:W-:Y:S02]  /*130d0*/  @!P0 HADD2 R171, -R0.H0_H0, -RZ.H0_H0 ;  /* 0xa00000ff00ab8230 */ /* 0x000fe40000000900 */
[----:B------:R-:W-:Y:S01]  /*130e0*/  STL [R1+0x134], R83 ;  /* 0x0001345301007387 */ /* 0x000fe20000100800 */
[----:B------:R-:W-:-:S03]  /*130f0*/  PRMT R184, R48, 0x5410, R0 ;  /* 0x0000541030b87816 */ /* 0x000fc60000000000 */
[----:B------:R-:W-:Y:S01]  /*13100*/  STL.64 [R1+0x120], R236 ;  /* 0x000120ec01007387 */ /* 0x000fe20000100a00 */
[----:B------:R-:W-:Y:S01]  /*13110*/  IMAD.MOV.U32 R169, RZ, RZ, R181 ;  /* 0x000000ffffa97224 */ /* 0x000fe200078e00b5 */
[----:B------:R-:W-:Y:S01]  /*13120*/  @!P0 PRMT R0, R171, 0x5410, RZ ;  /* 0x00005410ab008816 */ /* 0x000fe200000000ff */
[----:B------:R-:W-:Y:S02]  /*13130*/  IMAD.MOV.U32 R170, RZ, RZ, R188 ;  /* 0x000000ffffaa7224 */ /* 0x000fe400078e00bc */
[----:B------:R-:W-:Y:S01]  /*13140*/  IMAD.MOV.U32 R171, RZ, RZ, R190 ;  /* 0x000000ffffab7224 */ /* 0x000fe200078e00be */
[----:B-1----:R-:W-:Y:S02]  /*13150*/  LOP3.LUT R25, R116, R237, RZ, 0x3c, !PT ;  /* 0x000000ed74197212 */ /* 0x002fe400078e3cff */
[----:B------:R-:W-:Y:S02]  /*13160*/  IADD3 R26, R183, -0x4498517b, RZ ;  /* 0xbb67ae85b71a7810 */ /* 0x000fe40007ffe0ff */
[----:B------:R-:W2:Y:S01]  /*13170*/  LDL.LU.64 R182, [R1+0x298] ;  /* 0x0002980001b67983 */ /* 0x000ea20000300a00 */
[----:B------:R-:W-:-:S05]  /*13180*/  IMAD.WIDE.U32 R110, R25, -0x2daee0ad, RZ ;  /* 0xd2511f53196e7825 */ /* 0x000fca00078e00ff */
[----:B------:R-:W-:Y:S04]  /*13190*/  STL.64 [R1+0x90], R110 ;  /* 0x0000906e01007387 */ /* 0x000fe80000100a00 */
[----:B------:R-:W-:Y:S04]  /*131a0*/  STL [R1+0x12c], R26 ;  /* 0x00012c1a01007387 */ /* 0x000fe80000100800 */
[----:B------:R-:W3:Y:S04]  /*131b0*/  LDL.LU R181, [R1+0x294] ;  /* 0x0002940001b57983 */ /* 0x000ee80000300800 */
[----:B------:R-:W4:Y:S04]  /*131c0*/  LDL.LU R188, [R1+0x290] ;  /* 0x0002900001bc7983 */ /* 0x000f280000300800 */
[----:B------:R-:W2:Y:S01]  /*131d0*/  LDL.LU R190, [R1+0x28c] ;  /* 0x00028c0001be7983 */ /* 0x000ea20000300800 */
[----:B------:R-:W-:Y:S01]  /*131e0*/  LOP3.LUT R2, R47, R207, R236, 0x96, !PT ;  /* 0x000000cf2f027212 */ /* 0x000fe200078e96ec */
[----:B------:R-:W-:-:S04]  /*131f0*/  @!P5 HADD2 R118, -R19.H0_H0, -RZ.H0_H0 ;  /* 0xa00000ff1376d230 */ /* 0x000fc80000000900 */
[----:B------:R-:W-:Y:S01]  /*13200*/  IMAD.WIDE.U32 R2, R2, -0x2daee0ad, RZ ;  /* 0xd2511f5302027825 */ /* 0x000fe200078e00ff */
[----:B------:R-:W-:-:S04]  /*13210*/  @!P5 PRMT R19, R118, 0x5410, RZ ;  /* 0x000054107613d816 */ /* 0x000fc800000000ff */
[----:B------:R-:W-:Y:S02]  /*13220*/  LOP3.LUT R21, R21, R195, R2, 0x96, !PT ;  /* 0x000000c315157212 */ /* 0x000fe400078e9602 */
[----:B------:R-:W-:Y:S02]  /*13230*/  LOP3.LUT R2, R3, R198, R110, 0x96, !PT ;  /* 0x000000c603027212 */ /* 0x000fe400078e966e */
[----:B------:R-:W-:Y:S01]  /*13240*/  LOP3.LUT R3, R111, R26, R212, 0x96, !PT ;  /* 0x0000001a6f037212 */ /* 0x000fe200078e96d4 */
[----:B------:R-:W-:Y:S04]  /*13250*/  ST.E.U16 [R28.64+-0x5e], R24 ;  /* 0xffffa2181c007985 */ /* 0x000fe8000c101504 */
[----:B------:R1:W-:Y:S01]  /*13260*/  ST.E.U16 [R34.64+-0x50], R49 ;  /* 0xffffb03122007985 */ /* 0x0003e2000c101504 */
[----:B------:R-:W-:-:S03]  /*13270*/  IMAD.WIDE.U32 R230, R3, -0x326172a9, RZ ;  /* 0xcd9e8d5703e67825 */ /* 0x000fc600078e00ff */
[----:B------:R-:W-:Y:S01]  /*13280*/  ST.E.U16 [R34.64+-0x4e], R66 ;  /* 0xffffb24222007985 */ /* 0x000fe2000c101504 */
[----:B------:R-:W-:-:S03]  /*13290*/  IMAD.WIDE.U32 R2, R2, -0x326172a9, RZ ;  /* 0xcd9e8d5702027825 */ /* 0x000fc600078e00ff */
[----:B------:R-:W-:Y:S01]  /*132a0*/  ST.E.U16 [R32.64+-0x50], R67 ;  /* 0xffffb04320007985 */ /* 0x000fe2000c101504 */
[----:B------:R-:W-:-:S03]  /*132b0*/  IMAD.WIDE.U32 R46, R21, -0x326172a9, RZ ;  /* 0xcd9e8d57152e7825 */ /* 0x000fc600078e00ff */
[----:B------:R-:W-:Y:S01]  /*132c0*/  ST.E.U16 [R32.64+-0x4e], R100 ;  /* 0xffffb26420007985 */ /* 0x000fe2000c101504 */
[----:B------:R-:W-:-:S03]  /*132d0*/  @!P1 HADD2 R131, -R7.H0_H0, -RZ.H0_H0 ;  /* 0xa00000ff07839230 */ /* 0x000fc60000000900 */
[----:B------:R-:W-:Y:S04]  /*132e0*/  ST.E.U16 [R30.64+-0x50], R23 ;  /* 0xffffb0171e007985 */ /* 0x000fe8000c101504 */
[----:B------:R1:W-:Y:S04]  /*132f0*/  ST.E.U16 [R30.64+-0x4e], R22 ;  /* 0xffffb2161e007985 */ /* 0x0003e8000c101504 */
[----:B------:R-:W-:Y:S04]  /*13300*/  ST.E.U16 [R28.64+-0x50], R19 ;  /* 0xffffb0131c007985 */ /* 0x000fe8000c101504 */
[----:B------:R-:W-:Y:S04]  /*13310*/  ST.E.U16 [R28.64+-0x4e], R18 ;  /* 0xffffb2121c007985 */ /* 0x000fe8000c101504 */
[----:B------:R-:W-:Y:S04]  /*13320*/  ST.E.U16 [R34.64+-0x40], R65 ;  /* 0xffffc04122007985 */ /* 0x000fe8000c101504 */
[----:B------:R-:W-:Y:S01]  /*13330*/  ST.E.U16 [R34.64+-0x3e], R62 ;  /* 0xffffc23e22007985 */ /* 0x000fe2000c101504 */
[----:B------:R-:W-:-:S03]  /*13340*/  LOP3.LUT R3, R3, R193, R230, 0x96, !PT ;  /* 0x000000c103037212 */ /* 0x000fc600078e96e6 */
[----:B------:R-:W-:Y:S04]  /*13350*/  ST.E.U16 [R32.64+-0x40], R64 ;  /* 0xffffc04020007985 */ /* 0x000fe8000c101504 */
[----:B------:R-:W-:Y:S01]  /*13360*/  ST.E.U16 [R32.64+-0x3e], R63 ;  /* 0xffffc23f20007985 */ /* 0x000fe2000c101504 */
[----:B------:R-:W-:-:S03]  /*13370*/  LOP3.LUT R21, R47, R192, R2, 0x96, !PT ;  /* 0x000000c02f157212 */ /* 0x000fc600078e9602 */
        /* <DEDUP_REMOVED lines=8> */
[----:B------:R-:W-:Y:S01]  /*13400*/  ST.E.U16 [R32.64+-0x2e], R59 ;  /* 0xffffd23b20007985 */ /* 0x000fe2000c101504 */
[----:B------:R-:W-:-:S03]  /*13410*/  IMAD.WIDE.U32 R2, R3, -0x2daee0ad, RZ ;  /* 0xd2511f5303027825 */ /* 0x000fc600078e00ff */
[----:B------:R-:W-:Y:S04]  /*13420*/  ST.E.U16 [R30.64+-0x30], R13 ;  /* 0xffffd00d1e007985 */ /* 0x000fe8000c101504 */
[----:B------:R-:W-:Y:S01]  /*13430*/  ST.E.U16 [R30.64+-0x2e], R12 ;  /* 0xffffd20c1e007985 */ /* 0x000fe2000c101504 */
[----:B-1----:R-:W-:-:S03]  /*13440*/  IMAD.WIDE.U32 R48, R21, -0x2daee0ad, RZ ;  /* 0xd2511f5315307825 */ /* 0x002fc600078e00ff */
[----:B------:R-:W-:Y:S04]  /*13450*/  ST.E.U16 [R28.64+-0x30], R11 ;  /* 0xffffd00b1c007985 */ /* 0x000fe8000c101504 */
[----:B------:R1:W-:Y:S04]  /*13460*/  ST.E.U16 [R28.64+-0x2e], R10 ;  /* 0xffffd20a1c007985 */ /* 0x0003e8000c101504 */
[----:B------:R-:W-:Y:S04]  /*13470*/  ST.E.U16 [R34.64+-0x20], R57 ;  /* 0xffffe03922007985 */ /* 0x000fe8000c101504 */
[----:B------:R-:W-:Y:S04]  /*13480*/  ST.E.U16 [R34.64+-0x1e], R54 ;  /* 0xffffe23622007985 */ /* 0x000fe8000c101504 */
[----:B------:R-:W-:Y:S04]  /*13490*/  ST.E.U16 [R32.64+-0x20], R56 ;  /* 0xffffe03820007985 */ /* 0x000fe8000c101504 */
[----:B------:R-:W-:Y:S04]  /*134a0*/  ST.E.U16 [R32.64+-0x1e], R55 ;  /* 0xffffe23720007985 */ /* 0x000fe8000c101504 */
[----:B------:R1:W-:Y:S04]  /*134b0*/  ST.E.U16 [R30.64+-0x20], R9 ;  /* 0xffffe0091e007985 */ /* 0x0003e8000c101504 */
[----:B------:R-:W-:Y:S01]  /*134c0*/  ST.E.U16 [R30.64+-0x1e], R8 ;  /* 0xffffe2081e007985 */ /* 0x000fe2000c101504 */
[----:B------:R-:W-:-:S03]  /*134d0*/  LOP3.LUT R3, R3, R191, R20, 0x96, !PT ;  /* 0x000000bf03037212 */ /* 0x000fc600078e9614 */
        /* <DEDUP_REMOVED lines=8> */
[----:B------:R1:W-:Y:S04]  /*13560*/  ST.E.U16 [R30.64+-0xe], R4 ;  /* 0xfffff2041e007985 */ /* 0x0003e8000c101504 */
[----:B------:R-:W-:Y:S04]  /*13570*/  ST.E.U16 [R28.64+-0x10], R44 ;  /* 0xfffff02c1c007985 */ /* 0x000fe8000c101504 */
[----:B------:R1:W-:Y:S01]  /*13580*/  ST.E.U16 [R28.64+-0xe], R0 ;  /* 0xfffff2001c007985 */ /* 0x0003e2000c101504 */
[----:B------:R-:W-:-:S04]  /*13590*/  IMAD.WIDE.U32 R22, R3, -0x326172a9, RZ ;  /* 0xcd9e8d5703167825 */ /* 0x000fc800078e00ff */
[----:B------:R-:W-:-:S05]  /*135a0*/  IMAD.WIDE.U32 R2, R2, -0x326172a9, RZ ;  /* 0xcd9e8d5702027825 */ /* 0x000fca00078e00ff */
[C---:B-1----:R-:W-:Y:S02]  /*135b0*/  LOP3.LUT R10, R2.reuse, 0xff, RZ, 0xc0, !PT ;  /* 0x000000ff020a7812 */ /* 0x042fe400078ec0ff */
[--C-:B------:R-:W-:Y:S02]  /*135c0*/  SHF.R.U32.HI R9, RZ, 0x18, R2.reuse ;  /* 0x00000018ff097819 */ /* 0x100fe40000011602 */
[----:B------:R-:W-:Y:S02]  /*135d0*/  SHF.R.U32.HI R4, RZ, 0x10, R2 ;  /* 0x00000010ff047819 */ /* 0x000fe40000011602 */
[----:B------:R-:W-:Y:S02]  /*135e0*/  LOP3.LUT R0, R3, R238, R22, 0x96, !PT ;  /* 0x000000ee03007212 */ /* 0x000fe400078e9616 */
[----:B------:R-:W-:Y:S02]  /*135f0*/  LOP3.LUT R3, R2, 0xffff, RZ, 0xc0, !PT ;  /* 0x0000ffff02037812 */ /* 0x000fe400078ec0ff */
[----:B------:R-:W-:-:S02]  /*13600*/  LOP3.LUT R2, R0, 0xffff, RZ, 0xc0, !PT ;  /* 0x0000ffff00027812 */ /* 0x000fc400078ec0ff */
[----:B------:R-:W-:Y:S02]  /*13610*/  SHF.R.U32.HI R6, RZ, 0x8, R3 ;  /* 0x00000008ff067819 */ /* 0x000fe40000011603 */
[----:B------:R-:W-:Y:S02]  /*13620*/  SHF.R.U32.HI R3, RZ, 0x10, R0 ;  /* 0x00000010ff037819 */ /* 0x000fe40000011600 */
[----:B------:R-:W-:Y:S02]  /*13630*/  LOP3.LUT R5, R4, 0xff, RZ, 0xc0, !PT ;  /* 0x000000ff04057812 */ /* 0x000fe400078ec0ff */
[----:B------:R-:W-:Y:S01]  /*13640*/  SHF.R.U32.HI R4, RZ, 0x8, R2 ;  /* 0x00000008ff047819 */ /* 0x000fe20000011602 */
[----:B------:R-:W-:Y:S01]  /*13650*/  IMAD.MOV.U32 R168, RZ, RZ, R115 ;  /* 0x000000ffffa87224 */ /* 0x000fe200078e0073 */
[----:B------:R-:W-:Y:S02]  /*13660*/  LOP3.LUT R8, R0, 0xff, RZ, 0xc0, !PT ;  /* 0x000000ff00087812 */ /* 0x000fe400078ec0ff */
[----:B------:R-:W-:-:S02]  /*13670*/  SHF.R.U32.HI R7, RZ, 0x18, R0 ;  /* 0x00000018ff077819 */ /* 0x000fc40000011600 */
[----:B------:R-:W-:Y:S01]  /*13680*/  LOP3.LUT R2, R3, 0xff, RZ, 0xc0, !PT ;  /* 0x000000ff03027812 */ /* 0x000fe200078ec0ff */
[----:B------:R-:W-:Y:S01]  /*13690*/  IMAD.MOV.U32 R115, RZ, RZ, R222 ;  /* 0x000000ffff737224 */ /* 0x000fe200078e00de */
[----:B------:R-:W-:Y:S02]  /*136a0*/  PRMT R222, R194, 0x7054, R194 ;  /* 0x00007054c2de7816 */ /* 0x000fe400000000c2 */
[----:B------:R-:W-:Y:S02]  /*136b0*/  PRMT R3, R5, 0x5410, R9 ;  /* 0x0000541005037816 */ /* 0x000fe40000000009 */
[----:B------:R-:W-:Y:S02]  /*136c0*/  PRMT R0, R10, 0x5410, R6 ;  /* 0x000054100a007816 */ /* 0x000fe40000000006 */
[----:B------:R-:W-:Y:S02]  /*136d0*/  PRMT R4, R8, 0x5410, R4 ;  /* 0x0000541008047816 */ /* 0x000fe40000000004 */
[----:B------:R-:W-:Y:S01]  /*136e0*/  PRMT R5, R2, 0x5410, R7 ;  /* 0x0000541002057816 */ /* 0x000fe20000000007 */
[----:B------:R-:W-:-:S02]  /*136f0*/  HSET2.LE.AND R2, R3, R222, PT ;  /* 0x000000de03027233 */ /* 0x000fc40003803000 */
[--C-:B------:R-:W-:Y:S02]  /*13700*/  HSET2.LE.AND R0, R0, R222.reuse, PT ;  /* 0x000000de00007233 */ /* 0x100fe40003803000 */
[--C-:B------:R-:W-:Y:S02]  /*13710*/  HSET2.LE.AND R3, R4, R222.reuse, PT ;  /* 0x000000de04037233 */ /* 0x100fe40003803000 */
[----:B------:R-:W-:Y:S01]  /*13720*/  HSET2.LE.AND R5, R5, R222, PT ;  /* 0x000000de05057233 */ /* 0x000fe20003803000 */
[----:B------:R-:W-:Y:S02]  /*13730*/  LOP3.LUT R6, R69, R0, RZ, 0xc0, !PT ;  /* 0x0000000045067212 */ /* 0x000fe400078ec0ff */
[----:B------:R-:W-:Y:S02]  /*13740*/  LOP3.LUT R7, R68, R2, RZ, 0xc0, !PT ;  /* 0x0000000244077212 */ /* 0x000fe400078ec0ff */
[----:B------:R-:W-:Y:S02]  /*13750*/  LOP3.LUT R4, R71, R3, RZ, 0xc0, !PT ;  /* 0x0000000347047212 */ /* 0x000fe400078ec0ff */
[----:B------:R-:W-:Y:S01]  /*13760*/  LOP3.LUT R5, R70, R5, RZ, 0xc0, !PT ;  /* 0x0000000546057212 */ /* 0x000fe200078ec0ff */
[----:B------:R-:W-:-:S02]  /*13770*/  IMAD.MOV.U32 R60, RZ, RZ, R215 ;  /* 0x000000ffff3c7224 */ /* 0x000fc400078e00d7 */
[----:B------:R-:W-:Y:S02]  /*13780*/  IMAD.MOV.U32 R61, RZ, RZ, R216 ;  /* 0x000000ffff3d7224 */ /* 0x000fe400078e00d8 */
[----:B------:R-:W-:Y:S01]  /*13790*/  IMAD.MOV.U32 R62, RZ, RZ, R217 ;  /* 0x000000ffff3e7224 */ /* 0x000fe200078e00d9 */
[----:B----4-:R-:W1:Y:S04]  /*137a0*/  LDSM.16.MT88.4 R24, [R188+0xa000] ;  /* 0x00a00000bc18783b */ /* 0x010e680000004200 */
[----:B--2---:R-:W2:Y:S01]  /*137b0*/  LDSM.16.MT88.4 R36, [R190+0x9000] ;  /* 0x00900000be24783b */ /* 0x004ea20000004200 */
[----:B------:R-:W-:-:S03]  /*137c0*/  IMAD.MOV.U32 R63, RZ, RZ, R197 ;  /* 0x000000ffff3f7224 */ /* 0x000fc600078e00c5 */
[----:B------:R-:W4:Y:S04]  /*137d0*/  LDSM.16.MT88.4 R40, [R188+0x9000] ;  /* 0x00900000bc28783b */ /* 0x000f280000004200 */
[----:B------:R-:W3:Y:S04]  /*137e0*/  LDSM.16.MT88.4 R16, [R190+0xa000] ;  /* 0x00a00000be10783b */ /* 0x000ee80000004200 */
[----:B------:R-:W3:Y:S04]  /*137f0*/  LDSM.16.MT88.4 R12, [R188+0xb000] ;  /* 0x00b00000bc0c783b */ /* 0x000ee80000004200 */
[----:B------:R-:W3:Y:S01]  /*13800*/  LDSM.16.MT88.4 R56, [R190+0xb000] ;  /* 0x00b00000be38783b */ /* 0x000ee20000004200 */
[C---:B-1----:R-:W-:Y:S08]  /*13810*/  HMMA.16816.F32 R100, R4.reuse, R26, R144 ;  /* 0x0000001a0464723c */ /* 0x042ff00000001890 */
[----:B--2---:R-:W-:Y:S01]  /*13820*/  HMMA.16816.F32 R128, R4, R36, R132 ;  /* 0x000000240480723c */ /* 0x004fe20000001884 */
[----:B------:R-:W-:-:S02]  /*13830*/  IMAD.MOV.U32 R145, RZ, RZ, R173 ;  /* 0x000000ffff917224 */ /* 0x000fc400078e00ad */
[----:B------:R-:W-:-:S04]  /*13840*/  IMAD.MOV.U32 R146, RZ, RZ, R172 ;  /* 0x000000ffff927224 */ /* 0x000fc800078e00ac */
[----:B------:R-:W-:Y:S02]  /*13850*/  IMAD.MOV.U32 R135, RZ, RZ, R244 ;  /* 0x000000ffff877224 */ /* 0x000fe400078e00f4 */
[----:B------:R-:W2:Y:S01]  /*13860*/  LDL.LU R244, [R1+0x288] ;  /* 0x0002880001f47983 */ /* 0x000ea20000300800 */
[----:B------:R-:W-:-:S03]  /*13870*/  IMAD.MOV.U32 R147, RZ, RZ, R214 ;  /* 0x000000ffff937224 */ /* 0x000fc600078e00d6 */
[----:B------:R-:W2:Y:S04]  /*13880*/  LDL.LU R144, [R1+0x20] ;  /* 0x0000200001907983 */ /* 0x000ea80000300800 */
[----:B------:R-:W2:Y:S04]  /*13890*/  LDL.LU R173, [R1+0x284] ;  /* 0x0002840001ad7983 */ /* 0x000ea80000300800 */
[----:B------:R-:W2:Y:S04]  /*138a0*/  LDL.LU R172, [R1+0x280] ;  /* 0x0002800001ac7983 */ /* 0x000ea80000300800 */
        /* <DEDUP_REMOVED lines=8> */
[----:B------:R-:W2:Y:S01]  /*13930*/  LDL.LU R243, [R1+0x98] ;  /* 0x0000980001f37983 */ /* 0x000ea20000300800 */
[----:B------:R-:W-:-:S03]  /*13940*/  IMAD.MOV.U32 R134, RZ, RZ, R242 ;  /* 0x000000ffff867224 */ /* 0x000fc600078e00f2 */
[----:B------:R-:W2:Y:S01]  /*13950*/  LDL.LU R242, [R1+0x5c] ;  /* 0x00005c0001f27983 */ /* 0x000ea20000300800 */
[----:B---3--:R-:W-:Y:S02]  /*13960*/  LOP3.LUT R2, R181, R198, R208, 0x96, !PT ;  /* 0x000000c6b5027212 */ /* 0x008fe400078e96d0 */
        /* <DEDUP_REMOVED lines=17> */
[--C-:B------:R-:W-:Y:S02]  /*13a80*/  SHF.R.U32.HI R8, RZ, 0x10, R0.reuse ;  /* 0x00000010ff087819 */ /* 0x100fe40000011600 */
[----:B------:R-:W-:Y:S02]  /*13a90*/  LOP3.LUT R10, R0, 0xff, RZ, 0xc0, !PT ;  /* 0x000000ff000a7812 */ /* 0x000fe400078ec0ff */
[----:B------:R-:W-:Y:S02]  /*13aa0*/  SHF.R.U32.HI R9, RZ, 0x18, R0 ;  /* 0x00000018ff097819 */ /* 0x000fe40000011600 */
[----:B------:R-:W-:Y:S02]  /*13ab0*/  SHF.R.U32.HI R0, RZ, 0x8, R2 ;  /* 0x00000008ff007819 */ /* 0x000fe40000011602 */
[----:B------:R-:W-:Y:S02]  /*13ac0*/  LOP3.LUT R2, R8, 0xff, RZ, 0xc0, !PT ;  /* 0x000000ff08027812 */ /* 0x000fe400078ec0ff */
        /* <DEDUP_REMOVED lines=10> */
[----:B----4-:R-:W-:Y:S01]  /*13b70*/  HMMA.16816.F32 R124, R4, R40, R140 ;  /* 0x00000028047c723c */ /* 0x010fe2000000188c */
        /* <DEDUP_REMOVED lines=15> */
[C---:B------:R-:W-:Y:S08]  /*13c70*/  HMMA.16816.F32 R88, R4.reuse, R16, R148 ;  /* 0x000000100458723c */ /* 0x040ff00000001894 */
[C---:B------:R-:W-:Y:S08]  /*13c80*/  HMMA.16816.F32 R84, R4.reuse, R18, R152 ;  /* 0x000000120454723c */ /* 0x040ff00000001898 */
[C---:B------:R-:W-:Y:S08]  /*13c90*/  HMMA.16816.F32 R92, R4.reuse, R12, R72 ;  /* 0x0000000c045c723c */ /* 0x040ff00000001848 */
[C---:B------:R-:W-:Y:S08]  /*13ca0*/  HMMA.16816.F32 R104, R4.reuse, R14, R76 ;  /* 0x0000000e0468723c */ /* 0x040ff0000000184c */
[C---:B------:R-:W-:Y:S08]  /*13cb0*/  HMMA.16816.F32 R96, R4.reuse, R56, R156 ;  /* 0x000000380460723c */ /* 0x040ff0000000189c */
[----:B------:R-:W-:Y:S01]  /*13cc0*/  HMMA.16816.F32 R80, R4, R58, R164 ;  /* 0x0000003a0450723c */ /* 0x000fe200000018a4 */
[----:B--2---:R-:W-:-:S02]  /*13cd0*/  LOP3.LUT R9, R243, R2, RZ, 0xc0, !PT ;  /* 0x00000002f3097212 */ /* 0x004fc400078ec0ff */
[----:B------:R-:W-:Y:S02]  /*13ce0*/  LOP3.LUT R2, R23, R233, R46, 0x96, !PT ;  /* 0x000000e917027212 */ /* 0x000fe400078e962e */
[----:B------:R-:W-:Y:S01]  /*13cf0*/  LOP3.LUT R10, R242, R3, RZ, 0xc0, !PT ;  /* 0x00000003f20a7212 */ /* 0x000fe200078ec0ff */
[----:B------:R-:W-:Y:S02]  /*13d00*/  LDSM.16.MT88.4 R44, [R190+0xa400] ;  /* 0x00a40000be2c783b */ /* 0x000fe40000004200 */
[----:B------:R-:W-:Y:S01]  /*13d10*/  IMAD.WIDE.U32 R2, R2, -0x2daee0ad, RZ ;  /* 0xd2511f5302027825 */ /* 0x000fe200078e00ff */
[----:B------:R-:W-:Y:S02]  /*13d20*/  LOP3.LUT R8, R227, R0, RZ, 0xc0, !PT ;  /* 0x00000000e3087212 */ /* 0x000fe400078ec0ff */
[----:B------:R-:W-:Y:S02]  /*13d30*/  LOP3.LUT R11, R197, R11, RZ, 0xc0, !PT ;  /* 0x0000000bc50b7212 */ /* 0x000fe400078ec0ff */
[----:B------:R-:W-:Y:S01]  /*13d40*/  LOP3.LUT R0, R3, R232, R48, 0x96, !PT ;  /* 0x000000e803007212 */ /* 0x000fe200078e9630 */
[----:B------:R-:W2:Y:S03]  /*13d50*/  LDL.LU R197, [R1+0x268] ;  /* 0x0002680001c57983 */ /* 0x000ea60000300800 */
[----:B------:R-:W-:Y:S01]  /*13d60*/  LOP3.LUT R4, R0, 0xffff, RZ, 0xc0, !PT ;  /* 0x0000ffff00047812 */ /* 0x000fe200078ec0ff */
[----:B------:R-:W-:Y:S01]  /*13d70*/  HMMA.16816.F32 R140, R8, R12, R140 ;  /* 0x0000000c088c723c */ /* 0x000fe2000000188c */
[--C-:B------:R-:W-:Y:S01]  /*13d80*/  SHF.R.U32.HI R5, RZ, 0x10, R0.reuse ;  /* 0x00000010ff057819 */ /* 0x100fe20000011600 */
[----:B------:R-:W-:Y:S01]  /*13d90*/  LDSM.16.MT88.4 R48, [R188+0xb400] ;  /* 0x00b40000bc30783b */ /* 0x000fe20000004200 */
[----:B------:R-:W-:-:S04]  /*13da0*/  SHF.R.U32.HI R7, RZ, 0x18, R0 ;  /* 0x00000018ff077819 */ /* 0x000fc80000011600 */
[----:B------:R-:W-:Y:S02]  /*13db0*/  LOP3.LUT R12, R0, 0xff, RZ, 0xc0, !PT ;  /* 0x000000ff000c7812 */ /* 0x000fe400078ec0ff */
[----:B------:R-:W-:Y:S02]  /*13dc0*/  SHF.R.U32.HI R0, RZ, 0x8, R4 ;  /* 0x00000008ff007819 */ /* 0x000fe40000011604 */
[----:B------:R-:W-:Y:S02]  /*13dd0*/  LOP3.LUT R4, R5, 0xff, RZ, 0xc0, !PT ;  /* 0x000000ff05047812 */ /* 0x000fe400078ec0ff */
[C---:B------:R-:W-:Y:S02]  /*13de0*/  LOP3.LUT R3, R2.reuse, 0xffff, RZ, 0xc0, !PT ;  /* 0x0000ffff02037812 */ /* 0x040fe400078ec0ff */
[----:B------:R-:W-:Y:S02]  /*13df0*/  LOP3.LUT R6, R2, 0xff, RZ, 0xc0, !PT ;  /* 0x000000ff02067812 */ /* 0x000fe400078ec0ff */
[----:B------:R-:W-:-:S02]  /*13e00*/  SHF.R.U32.HI R13, RZ, 0x10, R2 ;  /* 0x00000010ff0d7819 */ /* 0x000fc40000011602 */
[----:B------:R-:W-:Y:S02]  /*13e10*/  SHF.R.U32.HI R5, RZ, 0x18, R2 ;  /* 0x00000018ff057819 */ /* 0x000fe40000011602 */
[----:B------:R-:W-:Y:S02]  /*13e20*/  PRMT R2, R4, 0x5410, R7 ;  /* 0x0000541004027816 */ /* 0x000fe40000000007 */
[----:B------:R-:W-:Y:S02]  /*13e30*/  SHF.R.U32.HI R3, RZ, 0x8, R3 ;  /* 0x00000008ff037819 */ /* 0x000fe40000011603 */
[----:B------:R-:W-:Y:S01]  /*13e40*/  LOP3.LUT R7, R13, 0xff, RZ, 0xc0, !PT ;  /* 0x000000ff0d077812 */ /* 0x000fe200078ec0ff */
[----:B------:R-:W-:Y:S01]  /*13e50*/  HSET2.LE.AND R2, R2, R222, PT ;  /* 0x000000de02027233 */ /* 0x000fe20003803000 */
[----:B------:R-:W-:Y:S01]  /*13e60*/  PRMT R3, R6, 0x5410, R3 ;  /* 0x0000541006037816 */ /* 0x000fe20000000003 */
[----:B------:R-:W-:Y:S01]  /*13e70*/  HMMA.16816.F32 R72, R8, R40, R172 ;  /* 0x000000280848723c */ /* 0x000fe200000018ac */
[----:B------:R-:W-:-:S02]  /*13e80*/  PRMT R7, R7, 0x5410, R5 ;  /* 0x0000541007077816 */ /* 0x000fc40000000005 */
[----:B------:R-:W-:Y:S01]  /*13e90*/  PRMT R0, R12, 0x5410, R0 ;  /* 0x000054100c007816 */ /* 0x000fe20000000000 */
[----:B------:R-:W-:Y:S01]  /*13ea0*/  HSET2.LE.AND R3, R3, R222, PT ;  /* 0x000000de03037233 */ /* 0x000fe20003803000 */
[----:B------:R-:W-:-:S03]  /*13eb0*/  LOP3.LUT R5, R162, R2, RZ, 0xc0, !PT ;  /* 0x00000002a2057212 */ /* 0x000fc600078ec0ff */
[----:B------:R-:W-:Y:S01]  /*13ec0*/  HMMA.16816.F32 R68, R8, R42, R244 ;  /* 0x0000002a0844723c */ /* 0x000fe200000018f4 */
[----:B------:R-:W-:-:S07]  /*13ed0*/  LOP3.LUT R2, R21, R233, R54, 0x96, !PT ;  /* 0x000000e915027212 */ /* 0x000fce00078e9636 */
[----:B------:R-:W-:Y:S01]  /*13ee0*/  HMMA.16816.F32 R76, R8, R26, R132 ;  /* 0x0000001a084c723c */ /* 0x000fe20000001884 */
[----:B------:R-:W-:Y:S01]  /*13ef0*/  HSET2.LE.AND R0, R0, R222, PT ;  /* 0x000000de00007233 */ /* 0x000fe20003803000 */
[----:B------:R-:W-:-:S06]  /*13f00*/  LOP3.LUT R6, R161, R3, RZ, 0xc0, !PT ;  /* 0x00000003a1067212 */ /* 0x000fcc00078ec0ff */
[C---:B------:R-:W-:Y:S08]  /*13f10*/  HMMA.16816.F32 R64, R8.reuse, R36, R248 ;  /* 0x000000240840723c */ /* 0x040ff000000018f8 */
[C---:B------:R-:W-:Y:S01]  /*13f20*/  HMMA.16816.F32 R60, R8.reuse, R38, R60 ;  /* 0x00000026083c723c */ /* 0x040fe2000000183c */
[----:B------:R-:W-:Y:S01]  /*13f30*/  HSET2.LE.AND R7, R7, R222, PT ;  /* 0x000000de07077233 */ /* 0x000fe20003803000 */
[----:B------:R-:W-:Y:S06]  /*13f40*/  LDSM.16.MT88.4 R20, [R188+0xa800] ;  /* 0x00a80000bc14783b */ /* 0x000fec0000004200 */
[C---:B------:R-:W-:Y:S08]  /*13f50*/  HMMA.16816.F32 R40, R8.reuse, R24, R144 ;  /* 0x000000180828723c */ /* 0x040ff00000001890 */
[----:B------:R-:W-:Y:S01]  /*13f60*/  HMMA.16816.F32 R132, R8, R16, R136 ;  /* 0x000000100884723c */ /* 0x000fe20000001888 */
[----:B------:R-:W-:Y:S01]  /*13f70*/  IMAD.WIDE.U32 R2, R2, -0x2daee0ad, RZ ;  /* 0xd2511f5302027825 */ /* 0x000fe200078e00ff */
[----:B------:R-:W1:Y:S01]  /*13f80*/  LDSM.16.MT88.4 R36, [R188+0xa400] ;  /* 0x00a40000bc24783b */ /* 0x000e620000004200 */
[----:B------:R-:W-:-:S03]  /*13f90*/  LOP3.LUT R4, R163, R0, RZ, 0xc0, !PT ;  /* 0x00000000a3047212 */ /* 0x000fc600078ec0ff */
[----:B------:R-:W3:Y:S02]  /*13fa0*/  LDSM.16.MT88.4 R24, [R188+0x9400] ;  /* 0x00940000bc18783b */ /* 0x000ee40000004200 */
[C---:B------:R-:W-:Y:S02]  /*13fb0*/  HMMA.16816.F32 R136, R8.reuse, R18, R176 ;  /* 0x000000120888723c */ /* 0x040fe400000018b0 */
[----:B------:R-:W4:Y:S05]  /*13fc0*/  LDSM.16.MT88.4 R16, [R190+0x9400] ;  /* 0x00940000be10783b */ /* 0x000f2a0000004200 */
[----:B------:R-:W-:Y:S01]  /*13fd0*/  IMAD.MOV.U32 R176, RZ, RZ, R252 ;  /* 0x000000ffffb07224 */ /* 0x000fe200078e00fc */
[----:B------:R-:W-:Y:S01]  /*13fe0*/  HMMA.16816.F32 R144, R8, R14, R168 ;  /* 0x0000000e0890723c */ /* 0x000fe200000018a8 */
[----:B------:R-:W-:Y:S01]  /*13ff0*/  IMAD.MOV.U32 R177, RZ, RZ, R108 ;  /* 0x000000ffffb17224 */ /* 0x000fe200078e006c */
[----:B------:R-:W-:Y:S01]  /*14000*/  LOP3.LUT R0, R3, R232, R52, 0x96, !PT ;  /* 0x000000e803007212 */ /* 0x000fe200078e9634 */
[----:B------:R-:W-:Y:S01]  /*14010*/  IMAD.MOV.U32 R178, RZ, RZ, R109 ;  /* 0x000000ffffb27224 */ /* 0x000fe200078e006d */
[----:B------:R-:W-:Y:S01]  /*14020*/  SHF.R.U32.HI R12, RZ, 0x18, R2 ;  /* 0x00000018ff0c7819 */ /* 0x000fe20000011602 */
[----:B------:R-:W-:Y:S01]  /*14030*/  IMAD.MOV.U32 R179, RZ, RZ, R235 ;  /* 0x000000ffffb37224 */ /* 0x000fe200078e00eb */
[----:B------:R-:W-:Y:S01]  /*14040*/  LOP3.LUT R7, R160, R7, RZ, 0xc0, !PT ;  /* 0x00000007a0077212 */ /* 0x000fe200078ec0ff */
[----:B------:R-:W-:Y:S01]  /*14050*/  IMAD.MOV.U32 R168, RZ, RZ, R234 ;  /* 0x000000ffffa87224 */ /* 0x000fe200078e00ea */
[----:B------:R-:W2:Y:S01]  /*14060*/  LDL.LU R252, [R1+0x264] ;  /* 0x0002640001fc7983 */ /* 0x000ea20000300800 */
[----:B------:R-:W-:-:S02]  /*14070*/  IMAD.MOV.U32 R169, RZ, RZ, R229 ;  /* 0x000000ffffa97224 */ /* 0x000fc400078e00e5 */
[----:B------:R-:W-:Y:S02]  /*14080*/  IMAD.MOV.U32 R170, RZ, RZ, R228 ;  /* 0x000000ffffaa7224 */ /* 0x000fe400078e00e4 */
[----:B------:R-:W-:Y:S01]  /*14090*/  IMAD.MOV.U32 R171, RZ, RZ, R218 ;  /* 0x000000ffffab7224 */ /* 0x000fe200078e00da */
[C---:B------:R-:W-:Y:S01]  /*140a0*/  HMMA.16816.F32 R152, R8.reuse, R56, R176 ;  /* 0x000000380898723c */ /* 0x040fe200000018b0 */
[----:B------:R-:W-:Y:S01]  /*140b0*/  LOP3.LUT R3, R2, 0xffff, RZ, 0xc0, !PT ;  /* 0x0000ffff02037812 */ /* 0x000fe200078ec0ff */
[----:B------:R2:W5:Y:S01]  /*140c0*/  LDL.LU R108, [R1+0x260] ;  /* 0x00026000016c7983 */ /* 0x0005620000300800 */
[C---:B------:R-:W-:Y:S02]  /*140d0*/  LOP3.LUT R14, R0.reuse, 0xff, RZ, 0xc0, !PT ;  /* 0x000000ff000e7812 */ /* 0x040fe400078ec0ff */
[----:B------:R-:W-:Y:S01]  /*140e0*/  SHF.R.U32.HI R13, RZ, 0x18, R0 ;  /* 0x00000018ff0d7819 */ /* 0x000fe20000011600 */
[----:B------:R2:W5:Y:S02]  /*140f0*/  LDL.LU R109, [R1+0x25c] ;  /* 0x00025c00016d7983 */ /* 0x0005640000300800 */
[----:B------:R-:W-:Y:S02]  /*14100*/  HMMA.16816.F32 R148, R8, R58, R168 ;  /* 0x0000003a0894723c */ /* 0x000fe400000018a8 */
[----:B------:R-:W4:Y:S04]  /*14110*/  LDSM.16.MT88.4 R56, [R190+0xb400] ;  /* 0x00b40000be38783b */ /* 0x000f280000004200 */
[----:B------:R2:W5:Y:S01]  /*14120*/  LDL.LU R235, [R1+0x258] ;  /* 0x0002580001eb7983 */ /* 0x0005620000300800 */
[----:B------:R-:W-:-:S02]  /*14130*/  LOP3.LUT R8, R0, 0xffff, RZ, 0xc0, !PT ;  /* 0x0000ffff00087812 */ /* 0x000fc400078ec0ff */
[----:B------:R-:W-:Y:S01]  /*14140*/  SHF.R.U32.HI R9, RZ, 0x10, R0 ;  /* 0x00000010ff097819 */ /* 0x000fe20000011600 */
[----:B------:R-:W-:Y:S01]  /*14150*/  LDSM.16.MT88.4 R52, [R188+0x9800] ;  /* 0x00980000bc34783b */ /* 0x000fe20000004200 */
[----:B------:R-:W-:Y:S02]  /*14160*/  LOP3.LUT R10, R2, 0xff, RZ, 0xc0, !PT ;  /* 0x000000ff020a7812 */ /* 0x000fe400078ec0ff */
[----:B------:R-:W-:Y:S02]  /*14170*/  SHF.R.U32.HI R0, RZ, 0x8, R3 ;  /* 0x00000008ff007819 */ /* 0x000fe40000011603 */
[----:B------:R-:W-:Y:S01]  /*14180*/  SHF.R.U32.HI R11, RZ, 0x10, R2 ;  /* 0x00000010ff0b7819 */ /* 0x000fe20000011602 */
[----:B-1----:R-:W-:Y:S01]  /*14190*/  HMMA.16816.F32 R160, R4, R36, R112 ;  /* 0x0000002404a0723c */ /* 0x002fe20000001870 */
[----:B------:R-:W-:Y:S01]  /*141a0*/  SHF.R.U32.HI R3, RZ, 0x8, R8 ;  /* 0x00000008ff037819 */ /* 0x000fe20000011608 */
[----:B------:R1:W5:Y:S01]  /*141b0*/  LDL.LU R234, [R1+0x254] ;  /* 0x0002540001ea7983 */ /* 0x0003620000300800 */
[----:B------:R-:W-:-:S02]  /*141c0*/  LOP3.LUT R8, R9, 0xff, RZ, 0xc0, !PT ;  /* 0x000000ff09087812 */ /* 0x000fc400078ec0ff */
[----:B------:R-:W-:Y:S01]  /*141d0*/  PRMT R9, R10, 0x5410, R0 ;  /* 0x000054100a097816 */ /* 0x000fe20000000000 */
[----:B------:R1:W5:Y:S01]  /*141e0*/  LDL.LU R229, [R1+0x250] ;  /* 0x0002500001e57983 */ /* 0x0003620000300800 */
[----:B------:R-:W-:Y:S02]  /*141f0*/  PRMT R0, R14, 0x5410, R3 ;  /* 0x000054100e007816 */ /* 0x000fe40000000003 */
[----:B------:R-:W-:Y:S02]  /*14200*/  PRMT R2, R8, 0x5410, R13 ;  /* 0x0000541008027816 */ /* 0x000fe4000000000d */
[----:B------:R-:W-:Y:S01]  /*14210*/  LOP3.LUT R11, R11, 0xff, RZ, 0xc0, !PT ;  /* 0x000000ff0b0b7812 */ /* 0x000fe200078ec0ff */
[--C-:B------:R-:W-:Y:S01]  /*14220*/  HSET2.LE.AND R0, R0, R222.reuse, PT ;  /* 0x000000de00007233 */ /* 0x100fe20003803000 */
[C---:B---3--:R-:W-:Y:S01]  /*14230*/  HMMA.16816.F32 R124, R4.reuse, R24, R124 ;  /* 0x00000018047c723c */ /* 0x048fe2000000187c */
[----:B------:R1:W5:Y:S03]  /*14240*/  LDL.LU R228, [R1+0x24c] ;  /* 0x00024c0001e47983 */ /* 0x0003660000300800 */
[----:B------:R-:W-:Y:S01]  /*14250*/  LOP3.LUT R8, R217, R0, RZ, 0xc0, !PT ;  /* 0x00000000d9087212 */ /* 0x000fe200078ec0ff */
[--C-:B------:R-:W-:Y:S01]  /*14260*/  HSET2.LE.AND R2, R2, R222.reuse, PT ;  /* 0x000000de02027233 */ /* 0x100fe20003803000 */
[----:B------:R-:W-:Y:S01]  /*14270*/  LOP3.LUT R0, R185, R213, RZ, 0x3c, !PT ;  /* 0x000000d5b9007212 */ /* 0x000fe200078e3cff */
[--C-:B------:R-:W-:Y:S01]  /*14280*/  HSET2.LE.AND R3, R9, R222.reuse, PT ;  /* 0x000000de09037233 */ /* 0x100fe20003803000 */
[----:B------:R-:W-:Y:S01]  /*14290*/  PRMT R11, R11, 0x5410, R12 ;  /* 0x000054100b0b7816 */ /* 0x000fe2000000000c */
[----:B------:R-:W-:Y:S01]  /*142a0*/  HMMA.16816.F32 R120, R4, R26, R120 ;  /* 0x0000001a0478723c */ /* 0x000fe20000001878 */
[----:B------:R1:W5:Y:S01]  /*142b0*/  LDL.LU R218, [R1+0x248] ;  /* 0x0002480001da7983 */ /* 0x0003620000300800 */
[----:B------:R-:W-:Y:S01]  /*142c0*/  IMAD.WIDE.U32 R12, R0, -0x326172a9, RZ ;  /* 0xcd9e8d57000c7825 */ /* 0x000fe200078e00ff */
[----:B------:R-:W-:Y:S01]  /*142d0*/  LOP3.LUT R9, R216, R2, RZ, 0xc0, !PT ;  /* 0x00000002d8097212 */ /* 0x000fe200078ec0ff */
[----:B------:R-:W-:Y:S01]  /*142e0*/  HSET2.LE.AND R11, R11, R222, PT ;  /* 0x000000de0b0b7233 */ /* 0x000fe20003803000 */
[----:B------:R-:W-:Y:S01]  /*142f0*/  LOP3.LUT R10, R215, R3, RZ, 0xc0, !PT ;  /* 0x00000003d70a7212 */ /* 0x000fe200078ec0ff */
[----:B------:R1:W5:Y:S01]  /*14300*/  LDL.LU R217, [R1+0x244] ;  /* 0x0002440001d97983 */ /* 0x0003620000300800 */
[----:B------:R-:W-:-:S02]  /*14310*/  LOP3.LUT R2, R13, R207, R236, 0x96, !PT ;  /* 0x000000cf0d027212 */ /* 0x000fc400078e96ec */
[----:B------:R-:W-:Y:S01]  /*14320*/  LOP3.LUT R0, R231, R200, R12, 0x96, !PT ;  /* 0x000000c8e7007212 */ /* 0x000fe200078e960c */
[C---:B----4-:R-:W-:Y:S01]  /*14330*/  HMMA.16816.F32 R128, R4.reuse, R16, R128 ;  /* 0x000000100480723c */ /* 0x050fe20000001880 */
[----:B------:R-:W-:Y:S01]  /*14340*/  LOP3.LUT R11, R214, R11, RZ, 0xc0, !PT ;  /* 0x0000000bd60b7212 */ /* 0x000fe200078ec0ff */
[----:B------:R-:W-:Y:S01]  /*14350*/  IMAD.WIDE.U32 R2, R2, -0x2daee0ad, RZ ;  /* 0xd2511f5302027825 */ /* 0x000fe200078e00ff */
[----:B------:R1:W5:Y:S05]  /*14360*/  LDL.LU R216, [R1+0x240] ;  /* 0x0002400001d87983 */ /* 0x00036a0000300800 */
[C---:B------:R-:W-:Y:S01]  /*14370*/  HMMA.16816.F32 R116, R4.reuse, R18, R116 ;  /* 0x000000120474723c */ /* 0x040fe20000001874 */
[----:B------:R-:W-:Y:S01]  /*14380*/  LOP3.LUT R3, R3, R198, R110, 0x96, !PT ;  /* 0x000000c603037212 */ /* 0x000fe200078e966e */
[----:B------:R1:W5:Y:S04]  /*14390*/  LDL.LU R215, [R1+0x23c] ;  /* 0x00023c0001d77983 */ /* 0x0003680000300800 */
[----:B------:R1:W5:Y:S02]  /*143a0*/  LDL.LU R214, [R1+0x238] ;  /* 0x0002380001d67983 */ /* 0x0003640000300800 */
[C---:B------:R-:W-:Y:S02]  /*143b0*/  HMMA.16816.F32 R164, R4.reuse, R38, R100 ;  /* 0x0000002604a4723c */ /* 0x040fe40000001864 */
[----:B------:R1:W5:Y:S06]  /*143c0*/  LDL.LU.64 R212, [R1+0x230] ;  /* 0x0002300001d47983 */ /* 0x00036c0000300a00 */
        /* <DEDUP_REMOVED lines=18> */
[----:B------:R-:W-:Y:S04]  /*144f0*/  HMMA.16816.F32 R100, R8, R24, R72 ;  /* 0x000000180864723c */ /* 0x000fe80000001848 */
[----:B------:R-:W-:-:S04]  /*14500*/  IMAD.WIDE.U32 R2, R2, -0x326172a9, RZ ;  /* 0xcd9e8d5702027825 */ /* 0x000fc800078e00ff */
[----:B------:R-:W-:Y:S01]  /*14510*/  IMAD.WIDE.U32 R24, R0, -0x326172a9, RZ ;  /* 0xcd9e8d5700187825 */ /* 0x000fe200078e00ff */
[----:B------:R-:W-:Y:S01]  /*14520*/  HMMA.16816.F32 R88, R8, R16, R64 ;  /* 0x000000100858723c */ /* 0x000fe20000001840 */
[----:B------:R-:W-:-:S03]  /*14530*/  SHF.R.U32.HI R4, RZ, 0x10, R2 ;  /* 0x00000010ff047819 */ /* 0x000fc60000011602 */
[----:B------:R-:W-:Y:S02]  /*14540*/  LOP3.LUT R0, R3, R238, R24, 0x96, !PT ;  /* 0x000000ee03007212 */ /* 0x000fe400078e9618 */
[C---:B------:R-:W-:Y:S02]  /*14550*/  LOP3.LUT R3, R2.reuse, 0xffff, RZ, 0xc0, !PT ;  /* 0x0000ffff02037812 */ /* 0x040fe400078ec0ff */
[----:B------:R-:W-:Y:S02]  /*14560*/  LOP3.LUT R16, R2, 0xff, RZ, 0xc0, !PT ;  /* 0x000000ff02107812 */ /* 0x000fe400078ec0ff */
[----:B------:R-:W-:Y:S02]  /*14570*/  SHF.R.U32.HI R15, RZ, 0x18, R2 ;  /* 0x00000018ff0f7819 */ /* 0x000fe40000011602 */
[----:B------:R-:W-:Y:S02]  /*14580*/  SHF.R.U32.HI R6, RZ, 0x8, R3 ;  /* 0x00000008ff067819 */ /* 0x000fe40000011603 */
[----:B------:R-:W-:-:S02]  /*14590*/  LOP3.LUT R2, R0, 0xffff, RZ, 0xc0, !PT ;  /* 0x0000ffff00027812 */ /* 0x000fc400078ec0ff */
[----:B------:R-:W-:Y:S02]  /*145a0*/  SHF.R.U32.HI R3, RZ, 0x10, R0 ;  /* 0x00000010ff037819 */ /* 0x000fe40000011600 */
[----:B------:R-:W-:Y:S02]  /*145b0*/  LOP3.LUT R5, R4, 0xff, RZ, 0xc0, !PT ;  /* 0x000000ff04057812 */ /* 0x000fe400078ec0ff */
[----:B------:R-:W-:Y:S02]  /*145c0*/  SHF.R.U32.HI R4, RZ, 0x8, R2 ;  /* 0x00000008ff047819 */ /* 0x000fe40000011602 */
[----:B------:R-:W-:Y:S02]  /*145d0*/  LOP3.LUT R14, R0, 0xff, RZ, 0xc0, !PT ;  /* 0x000000ff000e7812 */ /* 0x000fe400078ec0ff */
[----:B------:R-:W-:Y:S02]  /*145e0*/  SHF.R.U32.HI R7, RZ, 0x18, R0 ;  /* 0x00000018ff077819 */ /* 0x000fe40000011600 */
[----:B------:R-:W-:-:S02]  /*145f0*/  LOP3.LUT R2, R3, 0xff, RZ, 0xc0, !PT ;  /* 0x000000ff03027812 */ /* 0x000fc400078ec0ff */
[----:B------:R-:W-:Y:S02]  /*14600*/  PRMT R0, R16, 0x5410, R6 ;  /* 0x0000541010007816 */ /* 0x000fe40000000006 */
[----:B------:R-:W-:Y:S02]  /*14610*/  PRMT R3, R5, 0x5410, R15 ;  /* 0x0000541005037816 */ /* 0x000fe4000000000f */
[----:B------:R-:W-:Y:S01]  /*14620*/  PRMT R5, R2, 0x5410, R7 ;  /* 0x0000541002057816 */ /* 0x000fe20000000007 */
[--C-:B------:R-:W-:Y:S01]  /*14630*/  HSET2.LE.AND R0, R0, R222.reuse, PT ;  /* 0x000000de00007233 */ /* 0x100fe20003803000 */
[----:B------:R-:W-:Y:S01]  /*14640*/  PRMT R4, R14, 0x5410, R4 ;  /* 0x000054100e047816 */ /* 0x000fe20000000004 */
[--C-:B------:R-:W-:Y:S01]  /*14650*/  HSET2.LE.AND R2, R3, R222.reuse, PT ;  /* 0x000000de03027233 */ /* 0x100fe20003803000 */
[----:B------:R-:W-:Y:S01]  /*14660*/  HMMA.16816.F32 R84, R8, R18, R60 ;  /* 0x000000120854723c */ /* 0x000fe2000000183c */
[----:B------:R-:W-:Y:S01]  /*14670*/  LDSM.16.MT88.4 R16, [R190+0xa800] ;  /* 0x00a80000be10783b */ /* 0x000fe20000004200 */
[----:B------:R-:W-:Y:S01]  /*14680*/  LOP3.LUT R6, R187, R0, RZ, 0xc0, !PT ;  /* 0x00000000bb067212 */ /* 0x000fe200078ec0ff */
[----:B------:R-:W-:Y:S01]  /*14690*/  HSET2.LE.AND R3, R4, R222, PT ;  /* 0x000000de04037233 */ /* 0x000fe20003803000 */
[----:B------:R-:W-:-:S02]  /*146a0*/  LOP3.LUT R7, R186, R2, RZ, 0xc0, !PT ;  /* 0x00000002ba077212 */ /* 0x000fc400078ec0ff */
[----:B------:R-:W-:Y:S02]  /*146b0*/  LOP3.LUT R2, R13, R207, R210, 0x96, !PT ;  /* 0x000000cf0d027212 */ /* 0x000fe400078e96d2 */
[----:B------:R-:W-:Y:S01]  /*146c0*/  LOP3.LUT R0, R203, R200, R12, 0x96, !PT ;  /* 0x000000c8cb007212 */ /* 0x000fe200078e960c */
[C---:B------:R-:W-:Y:S01]  /*146d0*/  HMMA.16816.F32 R60, R8.reuse, R48, R140 ;  /* 0x00000030083c723c */ /* 0x040fe2000000188c */
[----:B------:R-:W-:Y:S01]  /*146e0*/  LOP3.LUT R4, R199, R3, RZ, 0xc0, !PT ;  /* 0x00000003c7047212 */ /* 0x000fe200078ec0ff */
[----:B------:R-:W-:Y:S01]  /*146f0*/  IMAD.WIDE.U32 R2, R2, -0x2daee0ad, RZ ;  /* 0xd2511f5302027825 */ /* 0x000fe200078e00ff */
[----:B------:R1:W5:Y:S05]  /*14700*/  LDL.LU.64 R210, [R1+0x228] ;  /* 0x0002280001d27983 */ /* 0x00036a0000300a00 */
[----:B------:R-:W-:Y:S01]  /*14710*/  HMMA.16816.F32 R72, R8, R50, R144 ;  /* 0x000000320848723c */ /* 0x000fe20000001890 */
[----:B------:R-:W-:-:S07]  /*14720*/  LOP3.LUT R3, R3, R198, R208, 0x96, !PT ;  /* 0x000000c603037212 */ /* 0x000fce00078e96d0 */
[C---:B------:R-:W-:Y:S08]  /*14730*/  HMMA.16816.F32 R76, R8.reuse, R38, R76 ;  /* 0x00000026084c723c */ /* 0x040ff0000000184c */
[C---:B------:R-:W-:Y:S08]  /*14740*/  HMMA.16816.F32 R68, R8.reuse, R44, R132 ;  /* 0x0000002c0844723c */ /* 0x040ff00000001884 */
[C---:B------:R-:W-:Y:S01]  /*14750*/  HMMA.16816.F32 R64, R8.reuse, R46, R136 ;  /* 0x0000002e0840723c */ /* 0x040fe20000001888 */
[----:B------:R-:W-:Y:S01]  /*14760*/  IMAD.MOV.U32 R199, RZ, RZ, R238 ;  /* 0x000000ffffc77224 */ /* 0x000fe200078e00ee */
[----:B------:R1:W5:Y:S04]  /*14770*/  LDL.LU R207, [R1+0x224] ;  /* 0x0002240001cf7983 */ /* 0x0003680000300800 */
[----:B------:R1:W5:Y:S02]  /*14780*/  LDL.LU R200, [R1+0x220] ;  /* 0x0002200001c87983 */ /* 0x0003640000300800 */
[C---:B------:R-:W-:Y:S02]  /*14790*/  HMMA.16816.F32 R48, R8.reuse, R56, R152 ;  /* 0x000000380830723c */ /* 0x040fe40000001898 */
[----:B------:R1:W5:Y:S04]  /*147a0*/  LDL.LU.64 R208, [R1+0x218] ;  /* 0x0002180001d07983 */ /* 0x0003680000300a00 */
[----:B------:R1:W5:Y:S02]  /*147b0*/  LDL.LU R198, [R1+0x214] ;  /* 0x0002140001c67983 */ /* 0x0003640000300800 */
[----:B------:R-:W-:Y:S02]  /*147c0*/  HMMA.16816.F32 R56, R8, R58, R148 ;  /* 0x0000003a0838723c */ /* 0x000fe40000001894 */
[----:B------:R-:W3:Y:S04]  /*147d0*/  LDSM.16.MT88.4 R44, [R190+0x9800] ;  /* 0x00980000be2c783b */ /* 0x000ee80000004200 */
[----:B------:R-:W4:Y:S01]  /*147e0*/  LDSM.16.MT88.4 R12, [R188+0xb800] ;  /* 0x00b80000bc0c783b */ /* 0x000f220000004200 */
[----:B------:R-:W-:-:S03]  /*147f0*/  IMAD.WIDE.U32 R8, R0, -0x2daee0ad, RZ ;  /* 0xd2511f5300087825 */ /* 0x000fc600078e00ff */
[----:B------:R-:W1:Y:S02]  /*14800*/  LDSM.16.MT88.4 R36, [R190+0xb800] ;  /* 0x00b80000be24783b */ /* 0x000e640000004200 */
[----:B------:R-:W-:Y:S01]  /*14810*/  LOP3.LUT R0, R9, R195, R2, 0x96, !PT ;  /* 0x000000c309007212 */ /* 0x000fe200078e9602 */
[----:B------:R-:W-:Y:S01]  /*14820*/  IMAD.WIDE.U32 R2, R3, -0x326172a9, RZ ;  /* 0xcd9e8d5703027825 */ /* 0x000fe200078e00ff */
[----:B------:R1:W5:Y:S03]  /*14830*/  LDL.LU R195, [R1+0x210] ;  /* 0x0002100001c37983 */ /* 0x0003660000300800 */
[----:B------:R-:W-:Y:S01]  /*14840*/  IMAD.WIDE.U32 R180, R0, -0x326172a9, RZ ;  /* 0xcd9e8d5700b47825 */ /* 0x000fe200078e00ff */
[----:B------:R-:W-:Y:S01]  /*14850*/  LOP3.LUT R3, R3, R193, R202, 0x96, !PT ;  /* 0x000000c103037212 */ /* 0x000fe200078e96ca */
[----:B------:R-:W-:Y:S01]  /*14860*/  HSET2.LE.AND R5, R5, R222, PT ;  /* 0x000000de05057233 */ /* 0x000fe20003803000 */
[----:B------:R1:W5:Y:S02]  /*14870*/  LDL.LU R193, [R1+0x20c] ;  /* 0x00020c0001c17983 */ /* 0x0003640000300800 */
[----:B------:R-:W-:Y:S01]  /*14880*/  LOP3.LUT R0, R181, R192, R2, 0x96, !PT ;  /* 0x000000c0b5007212 */ /* 0x000fe200078e9602 */
[----:B------:R-:W-:Y:S01]  /*14890*/  IMAD.WIDE.U32 R2, R3, -0x2daee0ad, RZ ;  /* 0xd2511f5303027825 */ /* 0x000fe200078e00ff */
[----:B------:R1:W5:Y:S03]  /*148a0*/  LDL.LU R192, [R1+0x208] ;  /* 0x0002080001c07983 */ /* 0x0003660000300800 */
[----:B------:R-:W-:Y:S01]  /*148b0*/  IMAD.WIDE.U32 R110, R0, -0x2daee0ad, RZ ;  /* 0xd2511f53006e7825 */ /* 0x000fe200078e00ff */
[----:B------:R-:W-:Y:S01]  /*148c0*/  LOP3.LUT R0, R3, R191, R8, 0x96, !PT ;  /* 0x000000bf03007212 */ /* 0x000fe200078e9608 */
[----:B------:R-:W-:Y:S03]  /*148d0*/  LDSM.16.MT88.4 R152, [R188+0xac00] ;  /* 0x00ac0000bc98783b */ /* 0x000fe60000004200 */
[----:B------:R-:W-:Y:S01]  /*148e0*/  LOP3.LUT R2, R111, R189, R2, 0x96, !PT ;  /* 0x000000bd6f027212 */ /* 0x000fe200078e9602 */
[----:B------:R-:W-:Y:S01]  /*148f0*/  IMAD.WIDE.U32 R42, R0, -0x326172a9, RZ ;  /* 0xcd9e8d57002a7825 */ /* 0x000fe200078e00ff */
[----:B------:R1:W5:Y:S03]  /*14900*/  LDL.LU R191, [R1+0x204] ;  /* 0x0002040001bf7983 */ /* 0x0003660000300800 */
[----:B------:R-:W-:Y:S01]  /*14910*/  IMAD.WIDE.U32 R2, R2, -0x326172a9, RZ ;  /* 0xcd9e8d5702027825 */ /* 0x000fe200078e00ff */
[----:B------:R1:W5:Y:S04]  /*14920*/  LDL.LU R189, [R1+0x200] ;  /* 0x0002000001bd7983 */ /* 0x0003680000300800 */
[----:B------:R-:W-:Y:S01]  /*14930*/  LOP3.LUT R0, R3, R199, R42, 0x96, !PT ;  /* 0x000000c703007212 */ /* 0x000fe200078e962a */
[----:B------:R-:W-:Y:S01]  /*14940*/  LDSM.16.MT88.4 R144, [R190+0xac00] ;  /* 0x00ac0000be90783b */ /* 0x000fe20000004200 */
[----:B------:R-:W-:-:S02]  /*14950*/  LOP3.LUT R3, R2, 0xffff, RZ, 0xc0, !PT ;  /* 0x0000ffff02037812 */ /* 0x000fc400078ec0ff */
[----:B------:R-:W-:Y:S02]  /*14960*/  LOP3.LUT R24, R2, 0xff, RZ, 0xc0, !PT ;  /* 0x000000ff02187812 */ /* 0x000fe400078ec0ff */
[--C-:B------:R-:W-:Y:S02]  /*14970*/  SHF.R.U32.HI R11, RZ, 0x10, R2.reuse ;  /* 0x00000010ff0b7819 */ /* 0x100fe40000011602 */
[----:B------:R-:W-:Y:S02]  /*14980*/  SHF.R.U32.HI R10, RZ, 0x18, R2 ;  /* 0x00000018ff0a7819 */ /* 0x000fe40000011602 */
[----:B------:R-:W-:Y:S02]  /*14990*/  LOP3.LUT R2, R0, 0xffff, RZ, 0xc0, !PT ;  /* 0x0000ffff00027812 */ /* 0x000fe400078ec0ff */
[----:B------:R-:W-:Y:S02]  /*149a0*/  SHF.R.U32.HI R3, RZ, 0x8, R3 ;  /* 0x00000008ff037819 */ /* 0x000fe40000011603 */
[----:B------:R-:W-:-:S02]  /*149b0*/  LOP3.LUT R11, R11, 0xff, RZ, 0xc0, !PT ;  /* 0x000000ff0b0b7812 */ /* 0x000fc400078ec0ff */
[----:B------:R-:W-:Y:S02]  /*149c0*/  SHF.R.U32.HI R8, RZ, 0x8, R2 ;  /* 0x00000008ff087819 */ /* 0x000fe40000011602 */
[----:B------:R-:W-:Y:S02]  /*149d0*/  LOP3.LUT R9, R0, 0xff, RZ, 0xc0, !PT ;  /* 0x000000ff00097812 */ /* 0x000fe400078ec0ff */
[----:B------:R-:W-:Y:S02]  /*149e0*/  PRMT R2, R24, 0x5410, R3 ;  /* 0x0000541018027816 */ /* 0x000fe40000000003 */
[----:B------:R-:W-:Y:S02]  /*149f0*/  SHF.R.U32.HI R3, RZ, 0x10, R0 ;  /* 0x00000010ff037819 */ /* 0x000fe40000011600 */
[----:B------:R-:W-:Y:S02]  /*14a00*/  PRMT R11, R11, 0x5410, R10 ;  /* 0x000054100b0b7816 */ /* 0x000fe4000000000a */
[----:B------:R-:W-:-:S02]  /*14a10*/  PRMT R8, R9, 0x5410, R8 ;  /* 0x0000541009087816 */ /* 0x000fc40000000008 */
[----:B------:R-:W-:Y:S01]  /*14a20*/  SHF.R.U32.HI R10, RZ, 0x18, R0 ;  /* 0x00000018ff0a7819 */ /* 0x000fe20000011600 */
[----:B------:R-:W-:Y:S01]  /*14a30*/  HSET2.LE.AND R0, R2, R222, PT ;  /* 0x000000de02007233 */ /* 0x000fe20003803000 */
[----:B------:R-:W-:-:S04]  /*14a40*/  LOP3.LUT R9, R3, 0xff, RZ, 0xc0, !PT ;  /* 0x000000ff03097812 */ /* 0x000fc800078ec0ff */
[----:B------:R-:W-:Y:S02]  /*14a50*/  PRMT R9, R9, 0x5410, R10 ;  /* 0x0000541009097816 */ /* 0x000fe4000000000a */
[----:B------:R-:W-:Y:S02]  /*14a60*/  LOP3.LUT R10, R219, R0, RZ, 0xc0, !PT ;  /* 0x00000000db0a7212 */ /* 0x000fe400078ec0ff */
[----:B------:R-:W2:Y:S01]  /*14a70*/  LDL R219, [R1+0x1b4] ;  /* 0x0001b40001db7983 */ /* 0x000ea20000100800 */
[--C-:B------:R-:W-:Y:S02]  /*14a80*/  HSET2.LE.AND R2, R11, R222.reuse, PT ;  /* 0x000000de0b027233 */ /* 0x100fe40003803000 */
[--C-:B------:R-:W-:Y:S01]  /*14a90*/  HSET2.LE.AND R3, R8, R222.reuse, PT ;  /* 0x000000de08037233 */ /* 0x100fe20003803000 */
[----:B------:R-:W-:Y:S02]  /*14aa0*/  LOP3.LUT R5, R196, R5, RZ, 0xc0, !PT ;  /* 0x00000005c4057212 */ /* 0x000fe400078ec0ff */
[----:B------:R-:W-:Y:S01]  /*14ab0*/  LOP3.LUT R11, R206, R2, RZ, 0xc0, !PT ;  /* 0x00000002ce0b7212 */ /* 0x000fe200078ec0ff */
[----:B------:R-:W-:Y:S01]  /*14ac0*/  HSET2.LE.AND R9, R9, R222, PT ;  /* 0x000000de09097233 */ /* 0x000fe20003803000 */
[----:B------:R-:W-:-:S02]  /*14ad0*/  LOP3.LUT R2, R25, R233, R40, 0x96, !PT ;  /* 0x000000e919027212 */ /* 0x000fc400078e9628 */
[----:B------:R-:W-:Y:S02]  /*14ae0*/  LOP3.LUT R8, R223, R3, RZ, 0xc0, !PT ;  /* 0x00000003df087212 */ /* 0x000fe400078ec0ff */
[----:B------:R-:W-:Y:S01]  /*14af0*/  LOP3.LUT R9, R225, R9, RZ, 0xc0, !PT ;  /* 0x00000009e1097212 */ /* 0x000fe200078ec0ff */
[----:B------:R-:W-:Y:S01]  /*14b00*/  IMAD.WIDE.U32 R2, R2, -0x2daee0ad, RZ ;  /* 0xd2511f5302027825 */ /* 0x000fe200078e00ff */
[----:B---3--:R-:W-:Y:S04]  /*14b10*/  HMMA.16816.F32 R132, R4, R44, R128 ;  /* 0x0000002c0484723c */ /* 0x008fe80000001880 */
[----:B------:R-:W-:Y:S02]  /*14b20*/  LOP3.LUT R0, R3, R232, R26, 0x96, !PT ;  /* 0x000000e803007212 */ /* 0x000fe400078e961a */
[----:B------:R-:W-:-:S02]  /*14b30*/  LOP3.LUT R3, R2, 0xffff, RZ, 0xc0, !PT ;  /* 0x0000ffff02037812 */ /* 0x000fc400078ec0ff */
        /* <DEDUP_REMOVED lines=9> */
[C---:B----4-:R-:W-:Y:S08]  /*14bd0*/  HMMA.16816.F32 R96, R4.reuse, R12, R176 ;  /* 0x0000000c0460723c */ /* 0x050ff000000018b0 */
[C---:B------:R-:W-:Y:S08]  /*14be0*/  HMMA.16816.F32 R104, R4.reuse, R14, R104 ;  /* 0x0000000e0468723c */ /* 0x040ff00000001868 */
[C---:B-1----:R-:W-:Y:S08]  /*14bf0*/  HMMA.16816.F32 R172, R4.reuse, R36, R172 ;  /* 0x0000002404ac723c */ /* 0x042ff000000018ac */
        /* <DEDUP_REMOVED lines=17> */
[----:B------:R-:W1:Y:S01]  /*14d10*/  LDSM.16.MT88.4 R80, [R188+0xbc00] ;  /* 0x00bc0000bc50783b */ /* 0x000e620000004200 */
        /* <DEDUP_REMOVED lines=14> */
[----:B------:R-:W3:Y:S01]  /*14e00*/  LDSM.16.MT88.4 R12, [R190+0xbc00] ;  /* 0x00bc0000be0c783b */ /* 0x000ee20000004200 */
        /* <DEDUP_REMOVED lines=22> */
[----:B------:R-:W-:-:S04]  /*14f70*/  LOP3.LUT R4, R3, 0xff, RZ, 0xc0, !PT ;  /* 0x000000ff03047812 */ /* 0x000fc800078ec0ff */
        /* <DEDUP_REMOVED lines=14> */
[----:B------:R-:W-:Y:S01]  /*15060*/  HMMA.16816.F32 R128, R92, R162, R128 ;  /* 0x000000a25c80723c */ /* 0x000fe20000001880 */
[----:B--2---:R-:W-:-:S07]  /*15070*/  ISETP.GT.AND P1, PT, R197, R219, PT ;  /* 0x000000dbc500720c */ /* 0x004fce0003f24270 */
[C---:B------:R-:W-:Y:S08]  /*15080*/  HMMA.16816.F32 R124, R92.reuse, R152, R124 ;  /* 0x000000985c7c723c */ /* 0x040ff0000000187c */
[C---:B------:R-:W-:Y:S08]  /*15090*/  HMMA.16816.F32 R120, R92.reuse, R154, R120 ;  /* 0x0000009a5c78723c */ /* 0x040ff00000001878 */
[C---:B------:R-:W-:Y:S08]  /*150a0*/  HMMA.16816.F32 R116, R92.reuse, R144, R116 ;  /* 0x000000905c74723c */ /* 0x040ff00000001874 */
[C---:B------:R-:W-:Y:S08]  /*150b0*/  HMMA.16816.F32 R112, R92.reuse, R146, R112 ;  /* 0x000000925c70723c */ /* 0x040ff00000001870 */
[C---:B------:R-:W-:Y:S08]  /*150c0*/  HMMA.16816.F32 R76, R92.reuse, R82, R104 ;  /* 0x000000525c4c723c */ /* 0x040ff00000001868 */
[----:B---3--:R-:W-:Y:S01]  /*150d0*/  HMMA.16816.F32 R88, R92, R12, R172 ;  /* 0x0000000c5c58723c */ /* 0x008fe200000018ac */
[----:B------:R-:W-:-:S07]  /*150e0*/  IMAD.MOV.U32 R107, RZ, RZ, R197 ;  /* 0x000000ffff6b7224 */ /* 0x000fce00078e00c5 */
[----:B------:R-:W-:Y:S01]  /*150f0*/  HMMA.16816.F32 R92, R92, R14, R148 ;  /* 0x0000000e5c5c723c */ /* 0x000fe20000001894 */
[----:B------:R-:W-:-:S07]  /*15100*/  IADD3.X R197, R35, -0x1, RZ, P0, !PT ;  /* 0xffffffff23c57810 */ /* 0x000fce00007fe4ff */
[C---:B------:R-:W-:Y:S08]  /*15110*/  HMMA.16816.F32 R164, R96.reuse, R160, R164 ;  /* 0x000000a060a4723c */ /* 0x040ff000000018a4 */
[C---:B------:R-:W-:Y:S08]  /*15120*/  HMMA.16816.F32 R148, R96.reuse, R144, R68 ;  /* 0x000000906094723c */ /* 0x040ff00000001844 */
[C---:B------:R-:W-:Y:S08]  /*15130*/  HMMA.16816.F32 R172, R96.reuse, R168, R100 ;  /* 0x000000a860ac723c */ /* 0x040ff00000001864 */
[----:B------:R-:W-:Y:S01]  /*15140*/  HMMA.16816.F32 R160, R96, R162, R84 ;  /* 0x000000a260a0723c */ /* 0x000fe20000001854 */
[----:B------:R-:W-:-:S02]  /*15150*/  IMAD.MOV.U32 R101, RZ, RZ, R239 ;  /* 0x000000ffff657224 */ /* 0x000fc400078e00ef */
        /* <DEDUP_REMOVED lines=76> */
[----:B------:R-:W4:Y:S04]  /*15620*/  LDSM.16.M88.4 R48, [R189+0x6800] ;  /* 0x00680000bd30783b */ /* 0x000f280000000200 */
        /* <DEDUP_REMOVED lines=9> */
[-C--:B----4-:R-:W-:Y:S03]  /*156c0*/  HMMA.16816.F32 R104, R16, R48.reuse, RZ ;  /* 0x000000301068723c */ /* 0x090fe600000018ff */
[----:B------:R-:W4:Y:S04]  /*156d0*/  LDSM.16.M88.4 R40, [R191+0x6000] ;  /* 0x00600000bf28783b */ /* 0x000f280000000200 */
[----:B------:R-:W0:Y:S01]  /*156e0*/  LDGDEPBAR ;  /* 0x00000000000079af */ /* 0x000e220000000000 */
[----:B-1----:R-:W-:Y:S08]  /*156f0*/  HMMA.16816.F32 R100, R12, R48, RZ ;  /* 0x000000300c64723c */ /* 0x002ff000000018ff */
[-C--:B------:R-:W-:Y:S08]  /*15700*/  HMMA.16816.F32 R64, R16, R44.reuse, RZ ;  /* 0x0000002c1040723c */ /* 0x080ff000000018ff */
[----:B------:R-:W-:Y:S08]  /*15710*/  HMMA.16816.F32 R60, R12, R44, RZ ;  /* 0x0000002c0c3c723c */ /* 0x000ff000000018ff */
[----:B--2---:R-:W-:Y:S08]  /*15720*/  HMMA.16816.F32 R236, R8, R24, R104 ;  /* 0x0000001808ec723c */ /* 0x004ff00000001868 */
[----:B------:R-:W-:Y:S08]  /*15730*/  HMMA.16816.F32 R180, R16, R52, RZ ;  /* 0x0000003410b4723c */ /* 0x000ff000000018ff */
[----:B---3--:R-:W-:Y:S08]  /*15740*/  HMMA.16816.F32 R104, R4, R24, R100 ;  /* 0x000000180468723c */ /* 0x008ff00000001864 */
[-C--:B------:R-:W-:Y:S08]  /*15750*/  HMMA.16816.F32 R248, R8, R20.reuse, R64 ;  /* 0x0000001408f8723c */ /* 0x080ff00000001840 */
[----:B------:R-:W-:Y:S08]  /*15760*/  HMMA.16816.F32 R244, R4, R20, R60 ;  /* 0x0000001404f4723c */ /* 0x000ff0000000183c */
[-C--:B------:R-:W-:Y:S08]  /*15770*/  HMMA.16816.F32 R220, R16, R56.reuse, RZ ;  /* 0x0000003810dc723c */ /* 0x080ff000000018ff */
[C---:B------:R-:W-:Y:S08]  /*15780*/  HMMA.16816.F32 R184, R12.reuse, R56, RZ ;  /* 0x000000380cb8723c */ /* 0x040ff000000018ff */
[C---:B------:R-:W-:Y:S08]  /*15790*/  HMMA.16816.F32 R176, R12.reuse, R52, RZ ;  /* 0x000000340cb0723c */ /* 0x040ff000000018ff */
        /* <DEDUP_REMOVED lines=8> */
[-C--:B------:R-:W-:Y:S08]  /*15820*/  HMMA.16816.F32 R224, R8, R36.reuse, R180 ;  /* 0x0000002408e0723c */ /* 0x080ff000000018b4 */
[C---:B------:R-:W-:Y:S08]  /*15830*/  HMMA.16816.F32 R180, R4.reuse, R36, R176 ;  /* 0x0000002404b4723c */ /* 0x040ff000000018b0 */
[----:B------:R-:W-:Y:S08]  /*15840*/  HMMA.16816.F32 R176, R4, R26, R60 ;  /* 0x0000001a04b0723c */ /* 0x000ff0000000183c */
[-C--:B----4-:R-:W-:Y:S08]  /*15850*/  HMMA.16816.F32 R220, R8, R40.reuse, R220 ;  /* 0x0000002808dc723c */ /* 0x090ff000000018dc */
        /* <DEDUP_REMOVED lines=20> */
[----:B------:R-:W1:Y:S07]  /*159a0*/  LDSM.16.M88.4 R12, [R189+0x7800] ;  /* 0x00780000bd0c783b */ /* 0x000e6e0000000200 */
        /* <DEDUP_REMOVED lines=59> */
[----:B------:R-:W-:Y:S01]  /*15d60*/  HMMA.16816.F32 R236, R8, R14, R236 ;  /* 0x0000000e08ec723c */ /* 0x000fe200000018ec */
[----:B------:R-:W1:Y:S07]  /*15d70*/  LDSM.16.M88.4 R12, [R191+0x8400] ;  /* 0x00840000bf0c783b */ /* 0x000e6e0000000200 */
[----:B-1----:R-:W-:Y:S08]  /*15d80*/  HMMA.16816.F32 R176, R4, R14, R100 ;  /* 0x0000000e04b0723c */ /* 0x002ff00000001864 */
[-C--:B------:R-:W-:Y:S08]  /*15d90*/  HMMA.16816.F32 R224, R8, R12.reuse, R224 ;  /* 0x0000000c08e0723c */ /* 0x080ff000000018e0 */
[----:B------:R-:W-:Y:S08]  /*15da0*/  HMMA.16816.F32 R220, R4, R12, R220 ;  /* 0x0000000c04dc723c */ /* 0x000ff000000018dc */
[C---:B------:R-:W-:Y:S01]  /*15db0*/  HMMA.16816.F32 R100, R8.reuse, R14, R60 ;  /* 0x0000000e0864723c */ /* 0x040fe2000000183c */
[----:B------:R-:W1:Y:S07]  /*15dc0*/  LDSM.16.M88.4 R12, [R191+0x8800] ;  /* 0x00880000bf0c783b */ /* 0x000e6e0000000200 */
[-C--:B-1----:R-:W-:Y:S08]  /*15dd0*/  HMMA.16816.F32 R184, R8, R12.reuse, R56 ;  /* 0x0000000c08b8723c */ /* 0x082ff00000001838 */
[C---:B------:R-:W-:Y:S08]  /*15de0*/  HMMA.16816.F32 R244, R4.reuse, R12, R44 ;  /* 0x0000000c04f4723c */ /* 0x040ff0000000182c */
[-C--:B------:R-:W-:Y:S08]  /*15df0*/  HMMA.16816.F32 R40, R4, R14.reuse, R40 ;  /* 0x0000000e0428723c */ /* 0x080ff00000001828 */
[----:B------:R-:W-:Y:S01]  /*15e00*/  HMMA.16816.F32 R248, R8, R14, R24 ;  /* 0x0000000e08f8723c */ /* 0x000fe20000001818 */
[----:B------:R-:W1:Y:S01]  /*15e10*/  LDSM.16.M88.4 R12, [R191+0x8c00] ;  /* 0x008c0000bf0c783b */ /* 0x000e620000000200 */
[----:B------:R-:W-:Y:S01]  /*15e20*/  ISETP.GT.AND P0, PT, R205, R219, PT ;  /* 0x000000dbcd00720c */ /* 0x000fe20003f04270 */
[----:B------:R-:W-:Y:S11]  /*15e30*/  DEPBAR.LE SB0, 0x0 ;  /* 0x000080000000791a */ /* 0x000ff60000000000 */
[----:B------:R-:W-:Y:S01]  /*15e40*/  @!UPT UIADD3 URZ, URZ, URZ, URZ ;  /* 0x0000003f3f3ff290 */ /* 0x000fe2000fffe03f */
[----:B------:R-:W-:Y:S04]  /*15e50*/  STL.64 [R1], R40 ;  /* 0x0000002801007387 */ /* 0x000fe80000100a00 */
[----:B------:R2:W-:Y:S01]  /*15e60*/  STL.64 [R1+0x8], R42 ;  /* 0x0000082a01007387 */ /* 0x0005e20000100a00 */
[-C--:B-1----:R-:W-:Y:S08]  /*15e70*/  HMMA.16816.F32 R24, R4, R12.reuse, R36 ;  /* 0x0000000c0418723c */ /* 0x082ff00000001824 */
[----:B--2---:R-:W-:Y:S08]  /*15e80*/  HMMA.16816.F32 R40, R8, R12, R48 ;  /* 0x0000000c0828723c */ /* 0x004ff00000001830 */
[-C--:B------:R-:W-:Y:S08]  /*15e90*/  HMMA.16816.F32 R20, R4, R14.reuse, R20 ;  /* 0x0000000e0414723c */ /* 0x080ff00000001814 */
[----:B------:R-:W-:Y:S07]  /*15ea0*/  HMMA.16816.F32 R4, R8, R14, R16 ;  /* 0x0000000e0804723c */ /* 0x000fee0000001810 */
[----:B------:R1:W-:Y:S04]  /*15eb0*/  STL.64 [R1+0x20], R40 ;  /* 0x0000202801007387 */ /* 0x0003e80000100a00 */
[----:B------:R1:W-:Y:S04]  /*15ec0*/  STL.64 [R1+0x28], R42 ;  /* 0x0000282a01007387 */ /* 0x0003e80000100a00 */
[----:B------:R1:W-:Y:S04]  /*15ed0*/  STL.64 [R1+0x60], R24 ;  /* 0x0000601801007387 */ /* 0x0003e80000100a00 */
[----:B------:R1:W-:Y:S04]  /*15ee0*/  STL.64 [R1+0x68], R26 ;  /* 0x0000681a01007387 */ /* 0x0003e80000100a00 */
[----:B------:R1:W-:Y:S04]  /*15ef0*/  STL.64 [R1+0x80], R20 ;  /* 0x0000801401007387 */ /* 0x0003e80000100a00 */
[----:B------:R1:W-:Y:S04]  /*15f00*/  STL.64 [R1+0x88], R22 ;  /* 0x0000881601007387 */ /* 0x0003e80000100a00 */
[----:B------:R1:W-:Y:S04]  /*15f10*/  STL.64 [R1+0x70], R4 ;  /* 0x0000700401007387 */ /* 0x0003e80000100a00 */
[----:B------:R1:W-:Y:S01]  /*15f20*/  STL.64 [R1+0x78], R6 ;  /* 0x0000780601007387 */ /* 0x0003e20000100a00 */
[----:B------:R-:W-:Y:S03]  /*15f30*/  BSSY B1, `(.L_x_943) ;  /* 0x0000040000017945 */ /* 0x000fe60003800000 */
[----:B------:R-:W-:Y:S06]  /*15f40*/  BAR.SYNC.DEFER_BLOCKING 0x0 ;  /* 0x0000000000007b1d */ /* 0x000fec0000010000 */
[----:B------:R-:W-:Y:S05]  /*15f50*/  @!P0 BRA `(.L_x_944) ;  /* 0x000003d000008947 */ /* 0x000fea0003800000 */
[----:B------:R-:W2:Y:S04]  /*15f60*/  LDL.64 R110, [R1+0x1c0] ;  /* 0x0001c000016e7983 */ /* 0x000ea80000100a00 */
[----:B------:R-:W2:Y:S04]  /*15f70*/  LDL R201, [R1+0x1b8] ;  /* 0x0001b80001c97983 */ /* 0x000ea80000100800 */
[----:B------:R-:W3:Y:S04]  /*15f80*/  LDL R204, [R1+0x1ec] ;  /* 0x0001ec0001cc7983 */ /* 0x000ee80000100800 */
[----:B------:R-:W4:Y:S04]  /*15f90*/  LDL R206, [R1+0x1bc] ;  /* 0x0001bc0001ce7983 */ /* 0x000f280000100800 */
[----:B------:R-:W5:Y:S01]  /*15fa0*/  LDL R219, [R1+0x1d8] ;  /* 0x0001d80001db7983 */ /* 0x000f620000100800 */
[----:B------:R-:W-:-:S04]  /*15fb0*/  IADD3 R0, R197, -0x4, RZ ;  /* 0xfffffffcc5007810 */ /* 0x000fc80007ffe0ff */
[----:B-1----:R-:W-:Y:S01]  /*15fc0*/  SHF.R.S32.HI R4, RZ, 0x1f, R0 ;  /* 0x0000001fff047819 */ /* 0x002fe20000011400 */
        /* <DEDUP_REMOVED lines=52> */
.L_x_946:
[----:B------:R-:W-:Y:S05]  /*16310*/  BSYNC B0 ;  /* 0x0000000000007941 */ /* 0x000fea0003800000 */
.L_x_945:
[----:B------:R-:W0:Y:S02]  /*16320*/  LDGDEPBAR ;  /* 0x00000000000079af */ /* 0x000e240000000000 */
.L_x_944:
[----:B------:R-:W-:Y:S05]  /*16330*/  BSYNC B1 ;  /* 0x0000000000017941 */ /* 0x000fea0003800000 */
.L_x_943:
[----:B------:R-:W2:Y:S04]  /*16340*/  LDL.64 R10, [R1+0x178] ;  /* 0x00017800010a7983 */ /* 0x000ea80000100a00 */
[----:B-1----:R-:W3:Y:S04]  /*16350*/  LDL R5, [R1+0x54] ;  /* 0x0000540001057983 */ /* 0x002ee80000100800 */
[----:B------:R-:W4:Y:S04]  /*16360*/  LDL R6, [R1+0xbc] ;  /* 0x0000bc0001067983 */ /* 0x000f280000100800 */
[----:B------:R-:W4:Y:S04]  /*16370*/  LDL.LU R36, [R1+0x64] ;  /* 0x0000640001247983 */ /* 0x000f280000300800 */
        /* <DEDUP_REMOVED lines=9> */
[----:B------:R-:W4:Y:S04]  /*16410*/  LDL.LU.64 R18, [R1+0xa0] ;  /* 0x0000a00001127983 */ /* 0x000f280000300a00 */
[----:B------:R-:W4:Y:S04]  /*16420*/  LDL.LU R8, [R1+0x8] ;  /* 0x0000080001087983 */ /* 0x000f280000300800 */
[----:B------:R-:W4:Y:S04]  /*16430*/  LDL.LU R7, [R1] ;  /* 0x0000000001077983 */ /* 0x000f280000300800 */
[----:B------:R-:W4:Y:S04]  /*16440*/  LDL R16, [R1+0x58] ;  /* 0x0000580001107983 */ /* 0x000f280000100800 */
[----:B------:R-:W4:Y:S04]  /*16450*/  LDL.LU R15, [R1+0x88] ;  /* 0x00008800010f7983 */ /* 0x000f280000300800 */
[----:B------:R-:W4:Y:S04]  /*16460*/  LDL.LU R14, [R1+0x8c] ;  /* 0x00008c00010e7983 */ /* 0x000f280000300800 */
[----:B------:R-:W4:Y:S04]  /*16470*/  LDL.LU R13, [R1+0x7c] ;  /* 0x00007c00010d7983 */ /* 0x000f280000300800 */
[----:B------:R-:W4:Y:S04]  /*16480*/  LDL.LU R12, [R1+0x70] ;  /* 0x00007000010c7983 */ /* 0x000f280000300800 */
[----:B------:R-:W4:Y:S04]  /*16490*/  LDL.LU R9, [R1+0x80] ;  /* 0x0000800001097983 */ /* 0x000f280000300800 */
[----:B------:R-:W4:Y:S04]  /*164a0*/  LDL.LU R4, [R1+0x4] ;  /* 0x0000040001047983 */ /* 0x000f280000300800 */
[----:B------:R-:W4:Y:S01]  /*164b0*/  LDL.LU R3, [R1+0xc] ;  /* 0x00000c0001037983 */ /* 0x000f220000300800 */
[----:B------:R-:W-:-:S03]  /*164c0*/  LOP3.LUT R2, R2, 0xffffffef, RZ, 0xc0, !PT ;  /* 0xffffffef02027812 */ /* 0x000fc600078ec0ff */
[----:B------:R-:W1:Y:S04]  /*164d0*/  S2R R0, SR_TID.X ;  /* 0x0000000000007919 */ /* 0x000e680000002100 */
[----:B------:R2:W-:Y:S04]  /*164e0*/  STL [R1+0x228], R229 ;  /* 0x000228e501007387 */ /* 0x0005e80000100800 */
[----:B------:R-:W-:Y:S04]  /*164f0*/  STL.64 [R1+0x220], R234 ;  /* 0x000220ea01007387 */ /* 0x000fe80000100a00 */
[----:B------:R2:W-:Y:S04]  /*16500*/  STL [R1+0x218], R228 ;  /* 0x000218e401007387 */ /* 0x0005e80000100800 */
[----:B------:R-:W-:Y:S04]  /*16510*/  STL [R1+0x214], R200 ;  /* 0x000214c801007387 */ /* 0x000fe80000100800 */
[----:B------:R-:W-:Y:S01]  /*16520*/  STL [R1+0x210], R198 ;  /* 0x000210c601007387 */ /* 0x000fe20000100800 */
[----:B-1----:R-:W-:-:S03]  /*16530*/  IMAD.SHL.U32 R0, R0, 0x2, RZ ;  /* 0x0000000200007824 */ /* 0x002fc600078e00ff */
[----:B------:R-:W-:Y:S02]  /*16540*/  STL [R1+0x20c], R193 ;  /* 0x00020cc101007387 */ /* 0x000fe40000100800 */
[----:B------:R-:W-:Y:S02]  /*16550*/  LOP3.LUT R0, R0, 0x6, RZ, 0xc0, !PT ;  /* 0x0000000600007812 */ /* 0x000fe400078ec0ff */
[----:B------:R-:W-:Y:S03]  /*16560*/  STL [R1+0x208], R192 ;  /* 0x000208c001007387 */ /* 0x000fe60000100800 */
[----:B------:R-:W-:Y:S01]  /*16570*/  IMAD R0, R205, 0x40, R0 ;  /* 0x00000040cd007824 */ /* 0x000fe200078e0200 */
[----:B------:R1:W-:Y:S04]  /*16580*/  STL [R1+0x204], R191 ;  /* 0x000204bf01007387 */ /* 0x0003e80000100800 */
[----:B------:R1:W-:Y:S01]  /*16590*/  STL [R1+0x200], R189 ;  /* 0x000200bd01007387 */ /* 0x0003e20000100800 */
[----:B------:R-:W-:-:S02]  /*165a0*/  ISETP.GE.AND P4, PT, R0, R210, PT ;  /* 0x000000d20000720c */ /* 0x000fc40003f86270 */
[C---:B------:R-:W-:Y:S02]  /*165b0*/  ISETP.GE.AND P6, PT, R0.reuse, R209, PT ;  /* 0x000000d10000720c */ /* 0x040fe40003fc6270 */
[C---:B------:R-:W-:Y:S02]  /*165c0*/  ISETP.GE.OR P4, PT, R0.reuse, R218, !P4 ;  /* 0x000000da0000720c */ /* 0x040fe40006786670 */
[C---:B------:R-:W-:Y:S02]  /*165d0*/  ISETP.GE.AND P3, PT, R0.reuse, R208, PT ;  /* 0x000000d00000720c */ /* 0x040fe40003f66270 */
[C---:B------:R-:W-:Y:S02]  /*165e0*/  ISETP.GE.OR P6, PT, R0.reuse, R217, !P6 ;  /* 0x000000d90000720c */ /* 0x040fe400077c6670 */
[----:B------:R-:W-:Y:S01]  /*165f0*/  ISETP.GE.OR P3, PT, R0, R216, !P3 ;  /* 0x000000d80000720c */ /* 0x000fe20005f66670 */
[----:B--2---:R-:W-:Y:S02]  /*16600*/  IMAD.MOV.U32 R229, RZ, RZ, R11 ;  /* 0x000000ffffe57224 */ /* 0x004fe400078e000b */
[----:B------:R-:W-:-:S02]  /*16610*/  IMAD.MOV.U32 R228, RZ, RZ, R10 ;  /* 0x000000ffffe47224 */ /* 0x000fc400078e000a */
[----:B---3--:R-:W-:Y:S02]  /*16620*/  IMAD.MOV.U32 R111, RZ, RZ, R5 ;  /* 0x000000ffff6f7224 */ /* 0x008fe400078e0005 */
[----:B------:R-:W-:Y:S02]  /*16630*/  IMAD.IADD R5, R212, 0x1, -R0 ;  /* 0x00000001d4057824 */ /* 0x000fe400078e0a00 */
[----:B----4-:R-:W-:Y:S02]  /*16640*/  IMAD.MOV.U32 R182, RZ, RZ, R6 ;  /* 0x000000ffffb67224 */ /* 0x010fe400078e0006 */
[----:B------:R-:W-:Y:S02]  /*16650*/  IMAD.MOV.U32 R183, RZ, RZ, R36 ;  /* 0x000000ffffb77224 */ /* 0x000fe400078e0024 */
[----:B------:R-:W-:Y:S02]  /*16660*/  IMAD.MOV.U32 R197, RZ, RZ, R27 ;  /* 0x000000ffffc57224 */ /* 0x000fe400078e001b */
[----:B------:R-:W-:-:S02]  /*16670*/  IMAD.MOV.U32 R219, RZ, RZ, R26 ;  /* 0x000000ffffdb7224 */ /* 0x000fc400078e001a */
[----:B------:R-:W-:Y:S02]  /*16680*/  IMAD.MOV.U32 R234, RZ, RZ, R25 ;  /* 0x000000ffffea7224 */ /* 0x000fe400078e0019 */
[----:B------:R-:W-:Y:S02]  /*16690*/  IMAD.MOV.U32 R45, RZ, RZ, R24 ;  /* 0x000000ffff2d7224 */ /* 0x000fe400078e0018 */
[----:B------:R-:W-:Y:S02]  /*166a0*/  IMAD.MOV.U32 R27, RZ, RZ, R23 ;  /* 0x000000ffff1b7224 */ /* 0x000fe400078e0017 */
[----:B-1----:R-:W-:Y:S02]  /*166b0*/  IMAD.MOV.U32 R191, RZ, RZ, R22 ;  /* 0x000000ffffbf7224 */ /* 0x002fe400078e0016 */
[----:B------:R-:W-:Y:S02]  /*166c0*/  IMAD.MOV.U32 R24, RZ, RZ, R21 ;  /* 0x000000ffff187224 */ /* 0x000fe400078e0015 */
        /* <DEDUP_REMOVED lines=13> */
[----:B------:R-:W-:-:S05]  /*167a0*/  IMAD.IADD R3, R213, 0x1, -R0 ;  /* 0x00000001d5037824 */ /* 0x000fca00078e0a00 */
[----:B------:R-:W-:-:S05]  /*167b0*/  IABS R3, R3 ;  /* 0x0000000300037213 */ /* 0x000fca0000000000 */
[----:B------:R-:W-:Y:S02]  /*167c0*/  IMAD.MOV.U32 R4, RZ, RZ, R3 ;  /* 0x000000ffff047224 */ /* 0x000fe400078e0003 */
[----:B------:R-:W-:Y:S02]  /*167d0*/  IMAD.IADD R3, R214, 0x1, -R0 ;  /* 0x00000001d6037824 */ /* 0x000fe400078e0a00 */
[----:B------:R1:W2:Y:S03]  /*167e0*/  I2F R6, R4 ;  /* 0x0000000400067306 */ /* 0x0002a60000201400 */
[----:B------:R-:W-:-:S05]  /*167f0*/  IABS R3, R3 ;  /* 0x0000000300037213 */ /* 0x000fca0000000000 */
[----:B-1----:R-:W-:Y:S01]  /*16800*/  IMAD.MOV.U32 R4, RZ, RZ, R3 ;  /* 0x000000ffff047224 */ /* 0x002fe200078e0003 */
[----:B------:R-:W-:Y:S01]  /*16810*/  IABS R3, R5 ;  /* 0x0000000500037213 */ /* 0x000fe20000000000 */
[----:B--2---:R-:W-:Y:S02]  /*16820*/  FFMA.FTZ R14, R6, -R195, R52 ;  /* 0x800000c3060e7223 */ /* 0x004fe40000010034 */
[----:B------:R-:W1:Y:S03]  /*16830*/  I2F R5, R4 ;  /* 0x0000000400057306 */ /* 0x000e660000201400 */
[----:B------:R-:W-:Y:S02]  /*16840*/  FSEL R61, R14, -INF , !P4 ;  /* 0xff8000000e3d7808 */ /* 0x000fe40006000000 */
[----:B------:R-:W-:-:S03]  /*16850*/  ISETP.GE.AND P4, PT, R0, R207, PT ;  /* 0x000000cf0000720c */ /* 0x000fc60003f86270 */
[----:B------:R2:W3:Y:S01]  /*16860*/  I2F R4, R3 ;  /* 0x0000000300047306 */ /* 0x0004e20000201400 */
[----:B------:R-:W-:Y:S01]  /*16870*/  ISETP.GE.OR P4, PT, R0, R215, !P4 ;  /* 0x000000d70000720c */ /* 0x000fe20006786670 */
[-C--:B-1----:R-:W-:Y:S02]  /*16880*/  FFMA.FTZ R12, R5, -R195.reuse, R54 ;  /* 0x800000c3050c7223 */ /* 0x082fe40000010036 */
[----:B--2---:R-:W-:Y:S02]  /*16890*/  IMAD.IADD R3, R211, 0x1, -R0 ;  /* 0x00000001d3037824 */ /* 0x004fe400078e0a00 */
[----:B---3--:R-:W-:Y:S02]  /*168a0*/  FFMA.FTZ R11, R4, -R195, R64 ;  /* 0x800000c3040b7223 */ /* 0x008fe40000010040 */
[----:B------:R-:W-:Y:S01]  /*168b0*/  IMAD.MOV.U32 R64, RZ, RZ, R8 ;  /* 0x000000ffff407224 */ /* 0x000fe200078e0008 */
[----:B------:R-:W-:Y:S02]  /*168c0*/  IABS R3, R3 ;  /* 0x0000000300037213 */ /* 0x000fe40000000000 */
[----:B------:R-:W-:-:S02]  /*168d0*/  FSEL R180, R11, -INF , !P3 ;  /* 0xff8000000bb47808 */ /* 0x000fc40005800000 */
[----:B------:R1:W2:Y:S02]  /*168e0*/  I2F R5, R3 ;  /* 0x0000000300057306 */ /* 0x0002a40000201400 */
[----:B-1----:R-:W-:Y:S01]  /*168f0*/  IADD3 R3, R0, 0x1, RZ ;  /* 0x0000000100037810 */ /* 0x002fe20007ffe0ff */
[----:B--2---:R-:W-:Y:S01]  /*16900*/  FFMA.FTZ R8, R5, -R195, R66 ;  /* 0x800000c305087223 */ /* 0x004fe20000010042 */
[----:B------:R-:W-:Y:S02]  /*16910*/  FSEL R66, R12, -INF , !P6 ;  /* 0xff8000000c427808 */ /* 0x000fe40007000000 */
[----:B------:R-:W-:Y:S01]  /*16920*/  ISETP.GE.AND P2, PT, R3, R210, PT ;  /* 0x000000d20300720c */ /* 0x000fe20003f46270 */
[----:B------:R-:W-:Y:S01]  /*16930*/  IMAD.IADD R4, R213, 0x1, -R3 ;  /* 0x00000001d5047824 */ /* 0x000fe200078e0a03 */
[C---:B------:R-:W-:Y:S02]  /*16940*/  ISETP.GE.AND P5, PT, R3.reuse, R209, PT ;  /* 0x000000d10300720c */ /* 0x040fe40003fa6270 */
[----:B------:R-:W-:-:S02]  /*16950*/  ISETP.GE.AND P0, PT, R3, R208, PT ;  /* 0x000000d00300720c */ /* 0x000fc40003f06270 */
[----:B------:R-:W-:Y:S02]  /*16960*/  IABS R4, R4 ;  /* 0x0000000400047213 */ /* 0x000fe40000000000 */
[C---:B------:R-:W-:Y:S02]  /*16970*/  ISETP.GE.AND P1, PT, R3.reuse, R207, PT ;  /* 0x000000cf0300720c */ /* 0x040fe40003f26270 */
[----:B------:R1:W2:Y:S01]  /*16980*/  I2F R6, R4 ;  /* 0x0000000400067306 */ /* 0x0002a20000201400 */
[C---:B------:R-:W-:Y:S02]  /*16990*/  ISETP.GE.OR P2, PT, R3.reuse, R218, !P2 ;  /* 0x000000da0300720c */ /* 0x040fe40005746670 */
[C---:B------:R-:W-:Y:S02]  /*169a0*/  ISETP.GE.OR P5, PT, R3.reuse, R217, !P5 ;  /* 0x000000d90300720c */ /* 0x040fe40006fa6670 */
[C---:B------:R-:W-:Y:S02]  /*169b0*/  ISETP.GE.OR P0, PT, R3.reuse, R216, !P0 ;  /* 0x000000d80300720c */ /* 0x040fe40004706670 */
[----:B------:R-:W-:-:S02]  /*169c0*/  ISETP.GE.OR P1, PT, R3, R215, !P1 ;  /* 0x000000d70300720c */ /* 0x000fc40004f26670 */
[----:B------:R-:W-:Y:S01]  /*169d0*/  FSEL R56, R8, -INF , !P4 ;  /* 0xff80000008387808 */ /* 0x000fe20006000000 */
[----:B-1----:R-:W-:Y:S02]  /*169e0*/  IMAD.IADD R4, R214, 0x1, -R3 ;  /* 0x00000001d6047824 */ /* 0x002fe400078e0a03 */
[----:B--2---:R-:W-:-:S03]  /*169f0*/  FFMA.FTZ R7, R6, -R195, R53 ;  /* 0x800000c306077223 */ /* 0x004fc60000010035 */
[----:B------:R-:W-:Y:S02]  /*16a00*/  IABS R4, R4 ;  /* 0x0000000400047213 */ /* 0x000fe40000000000 */
[----:B------:R-:W-:Y:S02]  /*16a10*/  FSEL R60, R7, -INF , !P2 ;  /* 0xff800000073c7808 */ /* 0x000fe40005000000 */
[----:B------:R1:W2:Y:S02]  /*16a20*/  I2F R5, R4 ;  /* 0x0000000400057306 */ /* 0x0002a40000201400 */
[----:B-1----:R-:W-:Y:S02]  /*16a30*/  IMAD.IADD R4, R212, 0x1, -R3 ;  /* 0x00000001d4047824 */ /* 0x002fe400078e0a03 */
[----:B--2---:R-:W-:-:S03]  /*16a40*/  FFMA.FTZ R15, R5, -R195, R55 ;  /* 0x800000c3050f7223 */ /* 0x004fc60000010037 */
[----:B------:R-:W-:Y:S02]  /*16a50*/  IABS R4, R4 ;  /* 0x0000000400047213 */ /* 0x000fe40000000000 */
[----:B------:R-:W-:Y:S02]  /*16a60*/  FSEL R63, R15, -INF , !P5 ;  /* 0xff8000000f3f7808 */ /* 0x000fe40006800000 */
[----:B------:R1:W2:Y:S02]  /*16a70*/  I2F R6, R4 ;  /* 0x0000000400067306 */ /* 0x0002a40000201400 */
[----:B-1----:R-:W-:Y:S01]  /*16a80*/  IMAD.IADD R4, R211, 0x1, -R3 ;  /* 0x00000001d3047824 */ /* 0x002fe200078e0a03 */
[----:B------:R-:W-:Y:S01]  /*16a90*/  IADD3 R3, R0, 0x8, RZ ;  /* 0x0000000800037810 */ /* 0x000fe20007ffe0ff */
[----:B--2---:R-:W-:-:S03]  /*16aa0*/  FFMA.FTZ R13, R6, -R195, R65 ;  /* 0x800000c3060d7223 */ /* 0x004fc60000010041 */
[----:B------:R-:W-:Y:S02]  /*16ab0*/  IABS R4, R4 ;  /* 0x0000000400047213 */ /* 0x000fe40000000000 */
[C---:B------:R-:W-:Y:S02]  /*16ac0*/  ISETP.GE.AND P6, PT, R3.reuse, R210, PT ;  /* 0x000000d20300720c */ /* 0x040fe40003fc6270 */
[----:B------:R1:W2:Y:S01]  /*16ad0*/  I2F R5, R4 ;  /* 0x0000000400057306 */ /* 0x0002a20000201400 */
[C---:B------:R-:W-:Y:S02]  /*16ae0*/  ISETP.GE.AND P3, PT, R3.reuse, R209, PT ;  /* 0x000000d10300720c */ /* 0x040fe40003f66270 */
[C---:B------:R-:W-:Y:S02]  /*16af0*/  ISETP.GE.AND P4, PT, R3.reuse, R208, PT ;  /* 0x000000d00300720c */ /* 0x040fe40003f86270 */
[C---:B------:R-:W-:Y:S02]  /*16b00*/  ISETP.GE.AND P2, PT, R3.reuse, R207, PT ;  /* 0x000000cf0300720c */ /* 0x040fe40003f46270 */
[----:B------:R-:W-:-:S02]  /*16b10*/  ISETP.GE.OR P6, PT, R3, R218, !P6 ;  /* 0x000000da0300720c */ /* 0x000fc400077c6670 */
[C---:B------:R-:W-:Y:S02]  /*16b20*/  ISETP.GE.OR P3, PT, R3.reuse, R217, !P3 ;  /* 0x000000d90300720c */ /* 0x040fe40005f66670 */
[C---:B------:R-:W-:Y:S02]  /*16b30*/  ISETP.GE.OR P4, PT, R3.reuse, R216, !P4 ;  /* 0x000000d80300720c */ /* 0x040fe40006786670 */
[----:B------:R-:W-:Y:S02]  /*16b40*/  ISETP.GE.OR P2, PT, R3, R215, !P2 ;  /* 0x000000d70300720c */ /* 0x000fe40005746670 */
[----:B------:R-:W-:Y:S01]  /*16b50*/  FSEL R107, R13, -INF , !P0 ;  /* 0xff8000000d6b7808 */ /* 0x000fe20004000000 */
[----:B-1----:R-:W-:Y:S02]  /*16b60*/  IMAD.IADD R4, R213, 0x1, -R3 ;  /* 0x00000001d5047824 */ /* 0x002fe400078e0a03 */
[----:B--2---:R-:W-:-:S03]  /*16b70*/  FFMA.FTZ R10, R5, -R195, R67 ;  /* 0x800000c3050a7223 */ /* 0x004fc60000010043 */
[----:B------:R-:W-:Y:S02]  /*16b80*/  IABS R4, R4 ;  /* 0x0000000400047213 */ /* 0x000fe40000000000 */
[----:B------:R-:W-:-:S03]  /*16b90*/  FSEL R52, R10, -INF , !P1 ;  /* 0xff8000000a347808 */ /* 0x000fc60004800000 */
[----:B------:R-:W-:Y:S02]  /*16ba0*/  IMAD.MOV.U32 R5, RZ, RZ, R4 ;  /* 0x000000ffff057224 */ /* 0x000fe400078e0004 */
[----:B------:R-:W-:Y:S02]  /*16bb0*/  IMAD.IADD R4, R214, 0x1, -R3 ;  /* 0x00000001d6047824 */ /* 0x000fe400078e0a03 */
[----:B------:R-:W1:Y:S03]  /*16bc0*/  I2F R6, R5 ;  /* 0x0000000500067306 */ /* 0x000e660000201400 */
[----:B------:R-:W-:-:S05]  /*16bd0*/  IABS R4, R4 ;  /* 0x0000000400047213 */ /* 0x000fca0000000000 */
[----:B------:R2:W3:Y:S01]  /*16be0*/  I2F R5, R4 ;  /* 0x0000000400057306 */ /* 0x0004e20000201400 */
[----:B-1----:R-:W-:-:S05]  /*16bf0*/  FFMA.FTZ R9, R6, -R195, R236 ;  /* 0x800000c306097223 */ /* 0x002fca00000100ec */
[----:B------:R-:W-:Y:S01]  /*16c00*/  FSEL R58, R9, -INF , !P6 ;  /* 0xff800000093a7808 */ /* 0x000fe20007000000 */
[----:B--2---:R-:W-:Y:S02]  /*16c10*/  IMAD.IADD R4, R212, 0x1, -R3 ;  /* 0x00000001d4047824 */ /* 0x004fe400078e0a03 */
[----:B---3--:R-:W-:-:S03]  /*16c20*/  FFMA.FTZ R17, R5, -R195, R238 ;  /* 0x800000c305117223 */ /* 0x008fc600000100ee */
[----:B------:R-:W-:Y:S02]  /*16c30*/  IABS R4, R4 ;  /* 0x0000000400047213 */ /* 0x000fe40000000000 */
[----:B------:R-:W-:-:S03]  /*16c40*/  FSEL R59, R17, -INF , !P3 ;  /* 0xff800000113b7808 */ /* 0x000fc60005800000 */
[----:B------:R-:W-:Y:S02]  /*16c50*/  IMAD.MOV.U32 R5, RZ, RZ, R4 ;  /* 0x000000ffff057224 */ /* 0x000fe400078e0004 */
[----:B------:R-:W-:Y:S01]  /*16c60*/  IMAD.IADD R4, R211, 0x1, -R3 ;  /* 0x00000001d3047824 */ /* 0x000fe200078e0a03 */
[----:B------:R-:W-:-:S03]  /*16c70*/  IADD3 R3, R0, 0x9, RZ ;  /* 0x0000000900037810 */ /* 0x000fc60007ffe0ff */
[----:B------:R-:W1:Y:S01]  /*16c80*/  I2F R5, R5 ;  /* 0x0000000500057306 */ /* 0x000e620000201400 */
[----:B------:R-:W-:Y:S01]  /*16c90*/  IABS R4, R4 ;  /* 0x0000000400047213 */ /* 0x000fe20000000000 */
[----:B------:R-:W-:Y:S01]  /*16ca0*/  IMAD.IADD R6, R214, 0x1, -R3 ;  /* 0x00000001d6067824 */ /* 0x000fe200078e0a03 */
[C---:B------:R-:W-:Y:S02]  /*16cb0*/  ISETP.GE.AND P5, PT, R3.reuse, R210, PT ;  /* 0x000000d20300720c */ /* 0x040fe40003fa6270 */
[C---:B------:R-:W-:Y:S02]  /*16cc0*/  ISETP.GE.AND P0, PT, R3.reuse, R209, PT ;  /* 0x000000d10300720c */ /* 0x040fe40003f06270 */
[C---:B------:R-:W-:Y:S01]  /*16cd0*/  ISETP.GE.AND P1, PT, R3.reuse, R208, PT ;  /* 0x000000d00300720c */ /* 0x040fe20003f26270 */
[----:B------:R-:W2:Y:S01]  /*16ce0*/  I2F R4, R4 ;  /* 0x0000000400047306 */ /* 0x000ea20000201400 */
[C---:B------:R-:W-:Y:S02]  /*16cf0*/  ISETP.GE.AND P6, PT, R3.reuse, R207, PT ;  /* 0x000000cf0300720c */ /* 0x040fe40003fc6270 */
[----:B------:R-:W-:-:S02]  /*16d00*/  ISETP.GE.OR P5, PT, R3, R218, !P5 ;  /* 0x000000da0300720c */ /* 0x000fc40006fa6670 */
[C---:B------:R-:W-:Y:S02]  /*16d10*/  ISETP.GE.OR P0, PT, R3.reuse, R217, !P0 ;  /* 0x000000d90300720c */ /* 0x040fe40004706670 */
[----:B------:R-:W-:Y:S01]  /*16d20*/  ISETP.GE.OR P1, PT, R3, R216, !P1 ;  /* 0x000000d80300720c */ /* 0x000fe20004f26670 */
[----:B-1----:R-:W-:Y:S01]  /*16d30*/  FFMA.FTZ R12, R5, -R195, R240 ;  /* 0x800000c3050c7223 */ /* 0x002fe200000100f0 */
[----:B------:R-:W-:-:S04]  /*16d40*/  ISETP.GE.OR P6, PT, R3, R215, !P6 ;  /* 0x000000d70300720c */ /* 0x000fc800077c6670 */
[----:B------:R-:W-:Y:S01]  /*16d50*/  FSEL R67, R12, -INF , !P4 ;  /* 0xff8000000c437808 */ /* 0x000fe20006000000 */
[----:B--2---:R-:W-:Y:S02]  /*16d60*/  FFMA.FTZ R11, R4, -R195, R242 ;  /* 0x800000c3040b7223 */ /* 0x004fe400000100f2 */
[----:B------:R-:W-:-:S03]  /*16d70*/  IMAD.IADD R4, R213, 0x1, -R3 ;  /* 0x00000001d5047824 */ /* 0x000fc600078e0a03 */
[----:B------:R-:W-:Y:S02]  /*16d80*/  FSEL R47, R11, -INF , !P2 ;  /* 0xff8000000b2f7808 */ /* 0x000fe40005000000 */
[----:B------:R-:W-:-:S05]  /*16d90*/  IABS R4, R4 ;  /* 0x0000000400047213 */ /* 0x000fca0000000000 */
[----:B------:R-:W-:Y:S01]  /*16da0*/  IMAD.MOV.U32 R5, RZ, RZ, R4 ;  /* 0x000000ffff057224 */ /* 0x000fe200078e0004 */
[----:B------:R-:W-:Y:S01]  /*16db0*/  IABS R4, R6 ;  /* 0x0000000600047213 */ /* 0x000fe20000000000 */
[----:B------:R-:W-:-:S04]  /*16dc0*/  IMAD.IADD R6, R211, 0x1, -R3 ;  /* 0x00000001d3067824 */ /* 0x000fc800078e0a03 */
[----:B------:R-:W1:Y:S08]  /*16dd0*/  I2F R5, R5 ;  /* 0x0000000500057306 */ /* 0x000e700000201400 */
[----:B------:R-:W2:Y:S01]  /*16de0*/  I2F R4, R4 ;  /* 0x0000000400047306 */ /* 0x000ea20000201400 */
[----:B-1----:R-:W-:-:S05]  /*16df0*/  FFMA.FTZ R8, R5, -R195, R237 ;  /* 0x800000c305087223 */ /* 0x002fca00000100ed */
[----:B------:R-:W-:Y:S01]  /*16e00*/  FSEL R54, R8, -INF , !P5 ;  /* 0xff80000008367808 */ /* 0x000fe20006800000 */
[----:B--2---:R-:W-:Y:S02]  /*16e10*/  FFMA.FTZ R16, R4, -R195, R239 ;  /* 0x800000c304107223 */ /* 0x004fe400000100ef */
[----:B------:R-:W-:Y:S01]  /*16e20*/  IMAD.IADD R4, R212, 0x1, -R3 ;  /* 0x00000001d4047824 */ /* 0x000fe200078e0a03 */
[----:B------:R-:W-:Y:S02]  /*16e30*/  IADD3 R3, R0, 0x10, RZ ;  /* 0x0000001000037810 */ /* 0x000fe40007ffe0ff */
[----:B------:R-:W-:Y:S02]  /*16e40*/  FSEL R57, R16, -INF , !P0 ;  /* 0xff80000010397808 */ /* 0x000fe40004000000 */
[----:B------:R-:W-:Y:S02]  /*16e50*/  IABS R4, R4 ;  /* 0x0000000400047213 */ /* 0x000fe40000000000 */
[----:B------:R-:W-:-:S02]  /*16e60*/  ISETP.GE.AND P3, PT, R3, R210, PT ;  /* 0x000000d20300720c */ /* 0x000fc40003f66270 */
[C---:B------:R-:W-:Y:S01]  /*16e70*/  ISETP.GE.AND P4, PT, R3.reuse, R209, PT ;  /* 0x000000d10300720c */ /* 0x040fe20003f86270 */
[----:B------:R-:W-:Y:S01]  /*16e80*/  IMAD.MOV.U32 R5, RZ, RZ, R4 ;  /* 0x000000ffff057224 */ /* 0x000fe200078e0004 */
[----:B------:R-:W-:Y:S01]  /*16e90*/  IABS R4, R6 ;  /* 0x0000000600047213 */ /* 0x000fe20000000000 */
[----:B------:R-:W-:Y:S01]  /*16ea0*/  IMAD.IADD R6, R214, 0x1, -R3 ;  /* 0x00000001d6067824 */ /* 0x000fe200078e0a03 */
[C---:B------:R-:W-:Y:S02]  /*16eb0*/  ISETP.GE.AND P2, PT, R3.reuse, R208, PT ;  /* 0x000000d00300720c */ /* 0x040fe40003f46270 */
[C---:B------:R-:W-:Y:S01]  /*16ec0*/  ISETP.GE.AND P5, PT, R3.reuse, R207, PT ;  /* 0x000000cf0300720c */ /* 0x040fe20003fa6270 */
[----:B------:R-:W1:Y:S01]  /*16ed0*/  I2F R5, R5 ;  /* 0x0000000500057306 */ /* 0x000e620000201400 */
[C---:B------:R-:W-:Y:S02]  /*16ee0*/  ISETP.GE.OR P3, PT, R3.reuse, R218, !P3 ;  /* 0x000000da0300720c */ /* 0x040fe40005f66670 */
[----:B------:R-:W-:-:S02]  /*16ef0*/  ISETP.GE.OR P4, PT, R3, R217, !P4 ;  /* 0x000000d90300720c */ /* 0x000fc40006786670 */
[C---:B------:R-:W-:Y:S02]  /*16f00*/  ISETP.GE.OR P2, PT, R3.reuse, R216, !P2 ;  /* 0x000000d80300720c */ /* 0x040fe40005746670 */
[----:B------:R-:W-:Y:S01]  /*16f10*/  ISETP.GE.OR P5, PT, R3, R215, !P5 ;  /* 0x000000d70300720c */ /* 0x000fe20006fa6670 */
[----:B------:R-:W2:Y:S01]  /*16f20*/  I2F R4, R4 ;  /* 0x0000000400047306 */ /* 0x000ea20000201400 */
[----:B-1----:R-:W-:-:S05]  /*16f30*/  FFMA.FTZ R13, R5, -R195, R241 ;  /* 0x800000c3050d7223 */ /* 0x002fca00000100f1 */
        /* <DEDUP_REMOVED lines=30> */
[----:B-1----:R-:W-:-:S09]  /*17120*/  FFMA.FTZ R12, R5, -R195, R220 ;  /* 0x800000c3050c7223 */ /* 0x002fd200000100dc */
[----:B------:R-:W-:Y:S02]  /*17130*/  @P6 LOP3.LUT R2, R2, 0x10, RZ, 0xfc, !PT ;  /* 0x0000001002026812 */ /* 0x000fe400078efcff */
[----:B------:R-:W-:Y:S02]  /*17140*/  FSEL R62, R12, -INF , !P2 ;  /* 0xff8000000c3e7808 */ /* 0x000fe40005000000 */
[----:B------:R-:W-:Y:S01]  /*17150*/  LOP3.LUT R2, R2, 0xfffffff7, RZ, 0xc0, !PT ;  /* 0xfffffff702027812 */ /* 0x000fe200078ec0ff */
        /* <DEDUP_REMOVED lines=30> */
[----:B------:R-:W-:-:S04]  /*17340*/  @P5 LOP3.LUT R2, R2, 0x8, RZ, 0xfc, !PT ;  /* 0x0000000802025812 */ /* 0x000fc800078efcff */
        /* <DEDUP_REMOVED lines=55> */
[C---:B------:R-:W-:Y:S01]  /*176c0*/  ISETP.GE.OR P0, PT, R3.reuse, R218, !P0 ;  /* 0x000000da0300720c */ /* 0x040fe20004706670 */
[----:B------:R-:W1:Y:S01]  /*176d0*/  I2F R5, R5 ;  /* 0x0000000500057306 */ /* 0x000e620000201400 */
[C---:B------:R-:W-:Y:S02]  /*176e0*/  ISETP.GE.OR P1, PT, R3.reuse, R217, !P1 ;  /* 0x000000d90300720c */ /* 0x040fe40004f26670 */
[----:B------:R-:W-:-:S05]  /*176f0*/  ISETP.GE.OR P3, PT, R3, R216, !P3 ;  /* 0x000000d80300720c */ /* 0x000fca0005f66670 */
[----:B------:R-:W2:Y:S01]  /*17700*/  I2F R4, R4 ;  /* 0x0000000400047306 */ /* 0x000ea20000201400 */
[----:B-1----:R-:W-:-:S07]  /*17710*/  FFMA.FTZ R196, R5, -R195, R177 ;  /* 0x800000c305c47223 */ /* 0x002fce00000100b1 */
[----:B------:R-:W-:-:S04]  /*17720*/  @P3 LOP3.LUT R2, R2, 0x2, RZ, 0xfc, !PT ;  /* 0x0000000202023812 */ /* 0x000fc800078efcff */
[----:B------:R-:W-:Y:S01]  /*17730*/  LOP3.LUT R2, R2, 0xfffffffe, RZ, 0xc0, !PT ;  /* 0xfffffffe02027812 */ /* 0x000fe200078ec0ff */
[----:B--2---:R-:W-:Y:S02]  /*17740*/  FFMA.FTZ R7, R4, -R195, R179 ;  /* 0x800000c304077223 */ /* 0x004fe400000100b3 */
[----:B------:R-:W-:-:S03]  /*17750*/  IMAD.IADD R4, R213, 0x1, -R3 ;  /* 0x00000001d5047824 */ /* 0x000fc600078e0a03 */
[----:B------:R-:W-:Y:S02]  /*17760*/  FSEL R21, R7, -INF , !P2 ;  /* 0xff80000007157808 */ /* 0x000fe40005000000 */
[----:B------:R-:W-:Y:S02]  /*17770*/  IABS R4, R4 ;  /* 0x0000000400047213 */ /* 0x000fe40000000000 */
[----:B------:R-:W-:-:S03]  /*17780*/  ISETP.GE.AND P2, PT, R3, R207, PT ;  /* 0x000000cf0300720c */ /* 0x000fc60003f46270 */
[----:B------:R-:W-:Y:S01]  /*17790*/  IMAD.MOV.U32 R5, RZ, RZ, R4 ;  /* 0x000000ffff057224 */ /* 0x000fe200078e0004 */
[----:B------:R-:W-:Y:S01]  /*177a0*/  IABS R4, R6 ;  /* 0x0000000600047213 */ /* 0x000fe20000000000 */
[----:B------:R-:W-:Y:S01]  /*177b0*/  IMAD.IADD R6, R211, 0x1, -R3 ;  /* 0x00000001d3067824 */ /* 0x000fe200078e0a03 */
[----:B------:R-:W-:-:S03]  /*177c0*/  ISETP.GE.OR P2, PT, R3, R215, !P2 ;  /* 0x000000d70300720c */ /* 0x000fc60005746670 */
        /* <DEDUP_REMOVED lines=14> */
[C---:B------:R-:W-:Y:S02]  /*178b0*/  ISETP.GE.OR P0, PT, R3.reuse, R218, !P0 ;  /* 0x000000da0300720c */ /* 0x040fe40004706670 */
[----:B------:R-:W-:Y:S01]  /*178c0*/  ISETP.GE.OR P1, PT, R3, R217, !P1 ;  /* 0x000000d90300720c */ /* 0x000fe20004f26670 */
[----:B------:R-:W1:Y:S08]  /*178d0*/  I2F R5, R5 ;  /* 0x0000000500057306 */ /* 0x000e700000201400 */
[----:B------:R-:W2:Y:S01]  /*178e0*/  I2F R4, R4 ;  /* 0x0000000400047306 */ /* 0x000ea20000201400 */
[----:B-1----:R-:W-:-:S02]  /*178f0*/  FFMA.FTZ R179, R5, -R195, R244 ;  /* 0x800000c305b37223 */ /* 0x002fc400000100f4 */
        /* <DEDUP_REMOVED lines=10> */
[----:B------:R-:W2:Y:S02]  /*179a0*/  I2F R4, R4 ;  /* 0x0000000400047306 */ /* 0x000ea40000201400 */
[----:B------:R-:W-:-:S04]  /*179b0*/  @P2 LOP3.LUT R2, R2, 0x1, RZ, 0xfc, !PT ;  /* 0x0000000102022812 */ /* 0x000fc800078efcff */
[----:B------:R-:W-:Y:S01]  /*179c0*/  LOP3.LUT R2, R2, 0xfffffdff, RZ, 0xc0, !PT ;  /* 0xfffffdff02027812 */ /* 0x000fe200078ec0ff */
[----:B-1----:R-:W-:-:S05]  /*179d0*/  FFMA.FTZ R7, R5, -R195, R185 ;  /* 0x800000c305077223 */ /* 0x002fca00000100b9 */
[----:B------:R-:W-:Y:S02]  /*179e0*/  FSEL R23, R7, -INF , !P0 ;  /* 0xff80000007177808 */ /* 0x000fe40004000000 */
[C---:B------:R-:W-:Y:S01]  /*179f0*/  ISETP.GE.AND P0, PT, R3.reuse, R207, PT ;  /* 0x000000cf0300720c */ /* 0x040fe20003f06270 */
[----:B--2---:R-:W-:Y:S02]  /*17a00*/  FFMA.FTZ R10, R4, -R195, R187 ;  /* 0x800000c3040a7223 */ /* 0x004fe400000100bb */
[----:B------:R-:W-:Y:S01]  /*17a10*/  IMAD.IADD R4, R212, 0x1, -R3 ;  /* 0x00000001d4047824 */ /* 0x000fe200078e0a03 */
[----:B------:R-:W-:Y:S02]  /*17a20*/  ISETP.GE.OR P0, PT, R3, R215, !P0 ;  /* 0x000000d70300720c */ /* 0x000fe40004706670 */
[----:B------:R-:W-:Y:S02]  /*17a30*/  IADD3 R3, R0, 0x28, RZ ;  /* 0x0000002800037810 */ /* 0x000fe40007ffe0ff */
[----:B------:R-:W-:-:S02]  /*17a40*/  IABS R4, R4 ;  /* 0x0000000400047213 */ /* 0x000fc40000000000 */
[----:B------:R-:W-:Y:S02]  /*17a50*/  FSEL R39, R10, -INF , !P1 ;  /* 0xff8000000a277808 */ /* 0x000fe40004800000 */
[C---:B------:R-:W-:Y:S01]  /*17a60*/  ISETP.GE.AND P1, PT, R3.reuse, R210, PT ;  /* 0x000000d20300720c */ /* 0x040fe20003f26270 */
[----:B------:R-:W-:Y:S01]  /*17a70*/  IMAD.MOV.U32 R5, RZ, RZ, R4 ;  /* 0x000000ffff057224 */ /* 0x000fe200078e0004 */
[----:B------:R-:W-:Y:S01]  /*17a80*/  IABS R4, R6 ;  /* 0x0000000600047213 */ /* 0x000fe20000000000 */
[----:B------:R-:W-:Y:S01]  /*17a90*/  IMAD.IADD R6, R214, 0x1, -R3 ;  /* 0x00000001d6067824 */ /* 0x000fe200078e0a03 */
[C---:B------:R-:W-:Y:S02]  /*17aa0*/  ISETP.GE.AND P6, PT, R3.reuse, R208, PT ;  /* 0x000000d00300720c */ /* 0x040fe40003fc6270 */
[C---:B------:R-:W-:Y:S01]  /*17ab0*/  ISETP.GE.OR P1, PT, R3.reuse, R218, !P1 ;  /* 0x000000da0300720c */ /* 0x040fe20004f26670 */
[----:B------:R-:W1:Y:S01]  /*17ac0*/  I2F R5, R5 ;  /* 0x0000000500057306 */ /* 0x000e620000201400 */
[----:B------:R-:W-:-:S07]  /*17ad0*/  ISETP.GE.OR P6, PT, R3, R216, !P6 ;  /* 0x000000d80300720c */ /* 0x000fce00077c6670 */
[----:B------:R-:W2:Y:S06]  /*17ae0*/  I2F R4, R4 ;  /* 0x0000000400047306 */ /* 0x000eac0000201400 */
[----:B------:R-:W-:Y:S01]  /*17af0*/  @P6 LOP3.LUT R2, R2, 0x200, RZ, 0xfc, !PT ;  /* 0x0000020002026812 */ /* 0x000fe200078efcff */
[-C--:B-1----:R-:W-:Y:S02]  /*17b00*/  FFMA.FTZ R181, R5, -R195.reuse, R245 ;  /* 0x800000c305b57223 */ /* 0x082fe400000100f5 */
        /* <DEDUP_REMOVED lines=14> */
[----:B------:R-:W-:-:S03]  /*17bf0*/  IMAD.IADD R4, R212, 0x1, -R3 ;  /* 0x00000001d4047824 */ /* 0x000fc600078e0a03 */
[----:B------:R-:W-:Y:S02]  /*17c00*/  FSEL R38, R7, -INF , !P0 ;  /* 0xff80000007267808 */ /* 0x000fe40004000000 */
[----:B------:R-:W-:Y:S02]  /*17c10*/  IABS R4, R4 ;  /* 0x0000000400047213 */ /* 0x000fe40000000000 */
[----:B------:R-:W-:-:S03]  /*17c20*/  ISETP.GE.AND P0, PT, R3, R207, PT ;  /* 0x000000cf0300720c */ /* 0x000fc60003f06270 */
[----:B------:R-:W-:Y:S01]  /*17c30*/  IMAD.MOV.U32 R5, RZ, RZ, R4 ;  /* 0x000000ffff057224 */ /* 0x000fe200078e0004 */
[----:B------:R-:W-:Y:S02]  /*17c40*/  IABS R4, R6 ;  /* 0x0000000600047213 */ /* 0x000fe40000000000 */
[----:B------:R-:W-:Y:S02]  /*17c50*/  ISETP.GE.OR P0, PT, R3, R215, !P0 ;  /* 0x000000d70300720c */ /* 0x000fe40004706670 */
[----:B------:R-:W-:Y:S01]  /*17c60*/  IADD3 R3, R0, 0x29, RZ ;  /* 0x0000002900037810 */ /* 0x000fe20007ffe0ff */
[----:B------:R-:W1:Y:S04]  /*17c70*/  I2F R5, R5 ;  /* 0x0000000500057306 */ /* 0x000e680000201400 */
[----:B------:R-:W-:-:S04]  /*17c80*/  IMAD.IADD R6, R214, 0x1, -R3 ;  /* 0x00000001d6067824 */ /* 0x000fc800078e0a03 */
[----:B------:R-:W2:Y:S01]  /*17c90*/  I2F R4, R4 ;  /* 0x0000000400047306 */ /* 0x000ea20000201400 */
[-C--:B-1----:R-:W-:Y:S02]  /*17ca0*/  FFMA.FTZ R110, R5, -R195.reuse, R110 ;  /* 0x800000c3056e7223 */ /* 0x082fe4000001006e */
[----:B--2---:R-:W-:Y:S02]  /*17cb0*/  FFMA.FTZ R12, R4, -R195, R64 ;  /* 0x800000c3040c7223 */ /* 0x004fe40000010040 */
[----:B------:R-:W-:-:S05]  /*17cc0*/  IMAD.IADD R4, R213, 0x1, -R3 ;  /* 0x00000001d5047824 */ /* 0x000fca00078e0a03 */
[----:B------:R-:W-:-:S05]  /*17cd0*/  IABS R4, R4 ;  /* 0x0000000400047213 */ /* 0x000fca0000000000 */
[----:B------:R-:W-:Y:S01]  /*17ce0*/  IMAD.MOV.U32 R5, RZ, RZ, R4 ;  /* 0x000000ffff057224 */ /* 0x000fe200078e0004 */
[----:B------:R-:W-:Y:S01]  /*17cf0*/  IABS R4, R6 ;  /* 0x0000000600047213 */ /* 0x000fe20000000000 */
[----:B------:R-:W-:-:S04]  /*17d00*/  IMAD.IADD R6, R211, 0x1, -R3 ;  /* 0x00000001d3067824 */ /* 0x000fc800078e0a03 */
[----:B------:R-:W1:Y:S08]  /*17d10*/  I2F R5, R5 ;  /* 0x0000000500057306 */ /* 0x000e700000201400 */
[----:B------:R-:W2:Y:S01]  /*17d20*/  I2F R4, R4 ;  /* 0x0000000400047306 */ /* 0x000ea20000201400 */
[-C--:B-1----:R-:W-:Y:S02]  /*17d30*/  FFMA.FTZ R9, R5, -R195.reuse, R249 ;  /* 0x800000c305097223 */ /* 0x082fe400000100f9 */
[----:B--2---:R-:W-:-:S02]  /*17d40*/  FFMA.FTZ R7, R4, -R195, R251 ;  /* 0x800000c304077223 */ /* 0x004fc400000100fb */
[----:B------:R-:W-:-:S05]  /*17d50*/  IMAD.IADD R4, R212, 0x1, -R3 ;  /* 0x00000001d4047824 */ /* 0x000fca00078e0a03 */
[----:B------:R-:W-:-:S05]  /*17d60*/  IABS R4, R4 ;  /* 0x0000000400047213 */ /* 0x000fca0000000000 */
[----:B------:R-:W-:Y:S01]  /*17d70*/  IMAD.MOV.U32 R5, RZ, RZ, R4 ;  /* 0x000000ffff057224 */ /* 0x000fe200078e0004 */
[----:B------:R-:W-:-:S05]  /*17d80*/  IABS R4, R6 ;  /* 0x0000000600047213 */ /* 0x000fca0000000000 */
[----:B------:R-:W1:Y:S08]  /*17d90*/  I2F R5, R5 ;  /* 0x0000000500057306 */ /* 0x000e700000201400 */
[----:B------:R-:W2:Y:S01]  /*17da0*/  I2F R4, R4 ;  /* 0x0000000400047306 */ /* 0x000ea20000201400 */
[----:B------:R-:W-:Y:S02]  /*17db0*/  IADD3 R6, R0, 0x30, RZ ;  /* 0x0000003000067810 */ /* 0x000fe40007ffe0ff */
[----:B------:R-:W-:Y:S01]  /*17dc0*/  FSEL R12, R12, -INF , !P0 ;  /* 0xff8000000c0c7808 */ /* 0x000fe20004000000 */
[----:B-1----:R-:W-:-:S02]  /*17dd0*/  FFMA.FTZ R100, R5, -R195, R189 ;  /* 0x800000c305647223 */ /* 0x002fc400000100bd */
[----:B--2---:R-:W-:Y:S02]  /*17de0*/  FFMA.FTZ R11, R4, -R195, R192 ;  /* 0x800000c3040b7223 */ /* 0x004fe400000100c0 */
[----:B------:R-:W-:Y:S02]  /*17df0*/  IMAD.MOV.U32 R192, RZ, RZ, R193 ;  /* 0x000000ffffc07224 */ /* 0x000fe400078e00c1 */
[----:B------:R-:W-:Y:S02]  /*17e00*/  IMAD.MOV.U32 R193, RZ, RZ, R234 ;  /* 0x000000ffffc17224 */ /* 0x000fe400078e00ea */
[----:B------:R-:W2:Y:S01]  /*17e10*/  LDL R234, [R1+0x1c] ;  /* 0x00001c0001ea7983 */ /* 0x000ea20000100800 */
[----:B------:R-:W-:Y:S01]  /*17e20*/  IMAD.IADD R4, R213, 0x1, -R6 ;  /* 0x00000001d5047824 */ /* 0x000fe200078e0a06 */
[----:B------:R-:W-:Y:S02]  /*17e30*/  ISETP.GE.AND P0, PT, R3, R210, PT ;  /* 0x000000d20300720c */ /* 0x000fe40003f06270 */
[----:B------:R-:W-:Y:S01]  /*17e40*/  IADD3 R5, R0, 0x31, RZ ;  /* 0x0000003100057810 */ /* 0x000fe20007ffe0ff */
[----:B------:R-:W-:Y:S01]  /*17e50*/  STL [R1+0x22c], R213 ;  /* 0x00022cd501007387 */ /* 0x000fe20000100800 */
[----:B------:R-:W-:-:S02]  /*17e60*/  IABS R4, R4 ;  /* 0x0000000400047213 */ /* 0x000fc40000000000 */
[C---:B------:R-:W-:Y:S01]  /*17e70*/  ISETP.GE.OR P0, PT, R3.reuse, R218, !P0 ;  /* 0x000000da0300720c */ /* 0x040fe20004706670 */
[----:B------:R-:W-:Y:S01]  /*17e80*/  STL [R1+0x238], R218 ;  /* 0x000238da01007387 */ /* 0x000fe20000100800 */
[----:B------:R-:W-:Y:S02]  /*17e90*/  ISETP.GE.AND P5, PT, R3, R208, PT ;  /* 0x000000d00300720c */ /* 0x000fe40003fa6270 */
[----:B------:R-:W1:Y:S01]  /*17ea0*/  I2F R4, R4 ;  /* 0x0000000400047306 */ /* 0x000e620000201400 */
[----:B------:R-:W-:Y:S01]  /*17eb0*/  FSEL R17, R9, -INF , !P0 ;  /* 0xff80000009117808 */ /* 0x000fe20004000000 */
[----:B------:R-:W-:Y:S01]  /*17ec0*/  STL.64 [R1+0x230], R210 ;  /* 0x000230d201007387 */ /* 0x000fe20000100a00 */
[C---:B------:R-:W-:Y:S02]  /*17ed0*/  ISETP.GE.AND P0, PT, R3.reuse, R209, PT ;  /* 0x000000d10300720c */ /* 0x040fe40003f06270 */
[C---:B------:R-:W-:Y:S01]  /*17ee0*/  ISETP.GE.OR P5, PT, R3.reuse, R216, !P5 ;  /* 0x000000d80300720c */ /* 0x040fe20006fa6670 */
[----:B------:R-:W-:Y:S01]  /*17ef0*/  STL [R1+0x23c], R207 ;  /* 0x00023ccf01007387 */ /* 0x000fe20000100800 */
[----:B------:R-:W-:-:S02]  /*17f00*/  ISETP.GE.OR P0, PT, R3, R217, !P0 ;  /* 0x000000d90300720c */ /* 0x000fc40004706670 */
[----:B------:R-:W-:Y:S01]  /*17f10*/  LOP3.LUT R2, R2, 0xfffffbff, RZ, 0xc0, !PT ;  /* 0xfffffbff02027812 */ /* 0x000fe200078ec0ff */
[----:B------:R-:W-:Y:S01]  /*17f20*/  STL [R1+0x240], R215 ;  /* 0x000240d701007387 */ /* 0x000fe20000100800 */
[CC--:B------:R-:W-:Y:S02]  /*17f30*/  ISETP.GE.AND P4, PT, R6.reuse, R208.reuse, PT ;  /* 0x000000d00600720c */ /* 0x0c0fe40003f86270 */
[C---:B------:R-:W-:Y:S02]  /*17f40*/  ISETP.GE.AND P3, PT, R5.reuse, R208, PT ;  /* 0x000000d00500720c */ /* 0x040fe40003f66270 */
[-C--:B------:R-:W-:Y:S01]  /*17f50*/  ISETP.GE.OR P4, PT, R6, R216.reuse, !P4 ;  /* 0x000000d80600720c */ /* 0x080fe20006786670 */
[----:B-1----:R-:W-:Y:S01]  /*17f60*/  FFMA.FTZ R8, R4, -R195, R191 ;  /* 0x800000c304087223 */ /* 0x002fe200000100bf */
[----:B------:R-:W-:Y:S01]  /*17f70*/  ISETP.GE.OR P3, PT, R5, R216, !P3 ;  /* 0x000000d80500720c */ /* 0x000fe20005f66670 */
[----:B------:R-:W-:Y:S01]  /*17f80*/  IMAD.IADD R4, R211, 0x1, -R6 ;  /* 0x00000001d3047824 */ /* 0x000fe200078e0a06 */
[----:B------:R-:W-:-:S04]  /*17f90*/  @P5 LOP3.LUT R2, R2, 0x400, RZ, 0xfc, !PT ;  /* 0x0000040002025812 */ /* 0x000fc800078efcff */
[----:B------:R-:W-:Y:S02]  /*17fa0*/  IABS R4, R4 ;  /* 0x0000000400047213 */ /* 0x000fe40000000000 */
[----:B------:R-:W-:-:S04]  /*17fb0*/  LOP3.LUT R2, R2, 0xfffffeff, RZ, 0xc0, !PT ;  /* 0xfffffeff02027812 */ /* 0x000fc800078ec0ff */
[----:B------:R-:W1:Y:S02]  /*17fc0*/  I2F R4, R4 ;  /* 0x0000000400047306 */ /* 0x000e640000201400 */
[----:B-1----:R-:W-:Y:S01]  /*17fd0*/  FFMA.FTZ R10, R4, -R195, R24 ;  /* 0x800000c3040a7223 */ /* 0x002fe20000010018 */
[----:B------:R-:W-:Y:S01]  /*17fe0*/  FSEL R24, R7, -INF , !P0 ;  /* 0xff80000007187808 */ /* 0x000fe20004000000 */
[----:B------:R-:W-:Y:S01]  /*17ff0*/  IMAD.IADD R4, R213, 0x1, -R5 ;  /* 0x00000001d5047824 */ /* 0x000fe200078e0a05 */
[----:B------:R-:W-:-:S04]  /*18000*/  ISETP.GE.AND P0, PT, R3, R207, PT ;  /* 0x000000cf0300720c */ /* 0x000fc80003f06270 */
[----:B------:R-:W-:Y:S02]  /*18010*/  IABS R4, R4 ;  /* 0x0000000400047213 */ /* 0x000fe40000000000 */
[----:B------:R-:W-:Y:S01]  /*18020*/  ISETP.GE.OR P0, PT, R3, R215, !P0 ;  /* 0x000000d70300720c */ /* 0x000fe20004706670 */
[----:B------:R-:W-:-:S03]  /*18030*/  IMAD.IADD R3, R214, 0x1, -R6 ;  /* 0x00000001d6037824 */ /* 0x000fc600078e0a06 */
[----:B------:R-:W1:Y:S01]  /*18040*/  I2F R4, R4 ;  /* 0x0000000400047306 */ /* 0x000e620000201400 */
[----:B------:R-:W-:Y:S02]  /*18050*/  FSEL R11, R11, -INF , !P0 ;  /* 0xff8000000b0b7808 */ /* 0x000fe40004000000 */
[----:B------:R-:W-:Y:S02]  /*18060*/  IABS R3, R3 ;  /* 0x0000000300037213 */ /* 0x000fe40000000000 */
[----:B------:R-:W-:-:S04]  /*18070*/  ISETP.GE.AND P0, PT, R6, R210, PT ;  /* 0x000000d20600720c */ /* 0x000fc80003f06270 */
[----:B------:R-:W3:Y:S01]  /*18080*/  I2F R3, R3 ;  /* 0x0000000300037306 */ /* 0x000ee20000201400 */
[----:B------:R-:W-:-:S04]  /*18090*/  ISETP.GE.OR P0, PT, R6, R218, !P0 ;  /* 0x000000da0600720c */ /* 0x000fc80004706670 */
[----:B------:R-:W-:Y:S01]  /*180a0*/  FSEL R16, R8, -INF , !P0 ;  /* 0xff80000008107808 */ /* 0x000fe20004000000 */
[----:B-1----:R-:W-:Y:S01]  /*180b0*/  FFMA.FTZ R7, R4, -R195, R192 ;  /* 0x800000c304077223 */ /* 0x002fe200000100c0 */
[----:B------:R-:W-:Y:S01]  /*180c0*/  ISETP.GE.AND P0, PT, R6, R207, PT ;  /* 0x000000cf0600720c */ /* 0x000fe20003f06270 */
[----:B------:R-:W-:-:S03]  /*180d0*/  IMAD.IADD R4, R211, 0x1, -R5 ;  /* 0x00000001d3047824 */ /* 0x000fc600078e0a05 */
[----:B------:R-:W-:Y:S02]  /*180e0*/  ISETP.GE.OR P0, PT, R6, R215, !P0 ;  /* 0x000000d70600720c */ /* 0x000fe40004706670 */
[----:B------:R-:W-:Y:S01]  /*180f0*/  IABS R4, R4 ;  /* 0x0000000400047213 */ /* 0x000fe20000000000 */
[----:B---3--:R-:W-:Y:S01]  /*18100*/  FFMA.FTZ R45, R3, -R195, R45 ;  /* 0x800000c3032d7223 */ /* 0x008fe2000001002d */
[----:B------:R-:W-:Y:S01]  /*18110*/  FSEL R10, R10, -INF , !P0 ;  /* 0xff8000000a0a7808 */ /* 0x000fe20004000000 */
[----:B------:R-:W-:Y:S01]  /*18120*/  IMAD.IADD R3, R212, 0x1, -R6 ;  /* 0x00000001d4037824 */ /* 0x000fe200078e0a06 */
[----:B------:R-:W-:Y:S02]  /*18130*/  ISETP.GE.AND P0, PT, R5, R210, PT ;  /* 0x000000d20500720c */ /* 0x000fe40003f06270 */
[----:B------:R-:W1:Y:S02]  /*18140*/  I2F R4, R4 ;  /* 0x0000000400047306 */ /* 0x000e640000201400 */
[----:B------:R-:W-:-:S02]  /*18150*/  IABS R3, R3 ;  /* 0x0000000300037213 */ /* 0x000fc40000000000 */
[----:B------:R-:W-:-:S04]  /*18160*/  ISETP.GE.OR P0, PT, R5, R218, !P0 ;  /* 0x000000da0500720c */ /* 0x000fc80004706670 */
[----:B------:R-:W3:Y:S01]  /*18170*/  I2F R3, R3 ;  /* 0x0000000300037306 */ /* 0x000ee20000201400 */
[----:B------:R-:W-:Y:S02]  /*18180*/  FSEL R15, R7, -INF , !P0 ;  /* 0xff800000070f7808 */ /* 0x000fe40004000000 */
[----:B------:R-:W-:Y:S01]  /*18190*/  ISETP.GE.AND P0, PT, R5, R207, PT ;  /* 0x000000cf0500720c */ /* 0x000fe20003f06270 */
[----:B-1----:R-:W-:-:S03]  /*181a0*/  FFMA.FTZ R4, R4, -R195, R193 ;  /* 0x800000c304047223 */ /* 0x002fc600000100c1 */
[----:B------:R-:W-:-:S04]  /*181b0*/  ISETP.GE.OR P0, PT, R5, R215, !P0 ;  /* 0x000000d70500720c */ /* 0x000fc80004706670 */
[----:B------:R-:W-:Y:S02]  /*181c0*/  FSEL R9, R4, -INF , !P0 ;  /* 0xff80000004097808 */ /* 0x000fe40004000000 */
[----:B------:R-:W-:Y:S01]  /*181d0*/  IADD3 R4, R0, 0x38, RZ ;  /* 0x0000003800047810 */ /* 0x000fe20007ffe0ff */
[----:B---3--:R-:W-:-:S03]  /*181e0*/  FFMA.FTZ R64, R3, -R195, R198 ;  /* 0x800000c303407223 */ /* 0x008fc600000100c6 */
[----:B------:R-:W-:Y:S01]  /*181f0*/  ISETP.GE.AND P0, PT, R4, R210, PT ;  /* 0x000000d20400720c */ /* 0x000fe20003f06270 */
[----:B------:R-:W-:-:S03]  /*18200*/  IMAD.IADD R3, R213, 0x1, -R4 ;  /* 0x00000001d5037824 */ /* 0x000fc600078e0a04 */
[----:B------:R-:W-:Y:S02]  /*18210*/  ISETP.GE.OR P0, PT, R4, R218, !P0 ;  /* 0x000000da0400720c */ /* 0x000fe40004706670 */
[----:B------:R-:W-:-:S06]  /*18220*/  IABS R3, R3 ;  /* 0x0000000300037213 */ /* 0x000fcc0000000000 */
[----:B------:R-:W1:Y:S02]  /*18230*/  I2F R3, R3 ;  /* 0x0000000300037306 */ /* 0x000e640000201400 */
[----:B-1----:R-:W-:-:S05]  /*18240*/  FFMA.FTZ R3, R3, -R195, R200 ;  /* 0x800000c303037223 */ /* 0x002fca00000100c8 */
[----:B------:R-:W-:Y:S01]  /*18250*/  FSEL R14, R3, -INF , !P0 ;  /* 0xff800000030e7808 */ /* 0x000fe20004000000 */
[----:B------:R-:W-:Y:S01]  /*18260*/  IMAD.IADD R3, R211, 0x1, -R4 ;  /* 0x00000001d3037824 */ /* 0x000fe200078e0a04 */
[----:B------:R-:W-:-:S04]  /*18270*/  ISETP.GE.AND P0, PT, R4, R207, PT ;  /* 0x000000cf0400720c */ /* 0x000fc80003f06270 */
[----:B------:R-:W-:Y:S02]  /*18280*/  IABS R3, R3 ;  /* 0x0000000300037213 */ /* 0x000fe40000000000 */
[----:B------:R-:W-:-:S04]  /*18290*/  ISETP.GE.OR P0, PT, R4, R215, !P0 ;  /* 0x000000d70400720c */ /* 0x000fc80004706670 */
[----:B------:R-:W1:Y:S02]  /*182a0*/  I2F R3, R3 ;  /* 0x0000000300037306 */ /* 0x000e640000201400 */
[----:B-1----:R-:W-:-:S05]  /*182b0*/  FFMA.FTZ R3, R3, -R195, R235 ;  /* 0x800000c303037223 */ /* 0x002fca00000100eb */
[----:B------:R-:W-:Y:S02]  /*182c0*/  FSEL R8, R3, -INF , !P0 ;  /* 0xff80000003087808 */ /* 0x000fe40004000000 */
[----:B------:R-:W-:-:S04]  /*182d0*/  IADD3 R3, R0, 0x39, RZ ;  /* 0x0000003900037810 */ /* 0x000fc80007ffe0ff */
        /* <DEDUP_REMOVED lines=13> */
[----:B------:R-:W-:Y:S01]  /*183b0*/  FSEL R7, R0, -INF , !P0 ;  /* 0xff80000000077808 */ /* 0x000fe20004000000 */
[----:B------:R-:W-:Y:S01]  /*183c0*/  IMAD.IADD R0, R214, 0x1, -R5 ;  /* 0x00000001d6007824 */ /* 0x000fe200078e0a05 */
[----:B------:R-:W-:-:S04]  /*183d0*/  ISETP.GE.AND P0, PT, R6, R209, PT ;  /* 0x000000d10600720c */ /* 0x000fc80003f06270 */
[----:B------:R-:W-:Y:S02]  /*183e0*/  IABS R0, R0 ;  /* 0x0000000000007213 */ /* 0x000fe40000000000 */
[----:B------:R-:W-:-:S04]  /*183f0*/  ISETP.GE.OR P0, PT, R6, R217, !P0 ;  /* 0x000000d90600720c */ /* 0x000fc80004706670 */
[----:B------:R-:W1:Y:S09]  /*18400*/  I2F R0, R0 ;  /* 0x0000000000007306 */ /* 0x000e720000201400 */
[----:B------:R-:W-:Y:S02]  /*18410*/  @P0 LOP3.LUT R2, R2, 0x100, RZ, 0xfc, !PT ;  /* 0x0000010002020812 */ /* 0x000fe400078efcff */
[----:B------:R-:W-:-:S02]  /*18420*/  ISETP.GE.AND P0, PT, R5, R209, PT ;  /* 0x000000d10500720c */ /* 0x000fc40003f06270 */
[----:B------:R-:W-:Y:S01]  /*18430*/  LOP3.LUT R2, R2, 0xfffff7ff, RZ, 0xc0, !PT ;  /* 0xfffff7ff02027812 */ /* 0x000fe200078ec0ff */
[----:B-1----:R-:W-:-:S03]  /*18440*/  FFMA.FTZ R27, R0, -R195, R27 ;  /* 0x800000c3001b7223 */ /* 0x002fc6000001001b */
[----:B------:R-:W-:Y:S02]  /*18450*/  @P4 LOP3.LUT R2, R2, 0x800, RZ, 0xfc, !PT ;  /* 0x0000080002024812 */ /* 0x000fe400078efcff */
[----:B------:R-:W-:Y:S01]  /*18460*/  ISETP.GE.OR P4, PT, R5, R217, !P0 ;  /* 0x000000d90500720c */ /* 0x000fe20004786670 */
[----:B------:R-:W-:Y:S01]  /*18470*/  IMAD.IADD R5, R212, 0x1, -R5 ;  /* 0x00000001d4057824 */ /* 0x000fe200078e0a05 */
[----:B------:R-:W-:Y:S02]  /*18480*/  ISETP.GE.AND P2, PT, R4, R208, PT ;  /* 0x000000d00400720c */ /* 0x000fe40003f46270 */
[----:B------:R-:W-:Y:S02]  /*18490*/  FMNMX.FTZ R102, R252, R61, !PT ;  /* 0x0000003dfc667209 */ /* 0x000fe40007810000 */
[----:B--2---:R-:W-:Y:S02]  /*184a0*/  FMNMX.FTZ R0, R234, R56, !PT ;  /* 0x00000038ea007209 */ /* 0x004fe40007810000 */
[----:B------:R-:W-:-:S02]  /*184b0*/  IABS R5, R5 ;  /* 0x0000000500057213 */ /* 0x000fc40000000000 */
[----:B------:R-:W-:Y:S02]  /*184c0*/  FMNMX.FTZ R0, R52, R0, !PT ;  /* 0x0000000034007209 */ /* 0x000fe40007810000 */
[----:B------:R-:W-:Y:S02]  /*184d0*/  ISETP.GE.AND P1, PT, R3, R208, PT ;  /* 0x000000d00300720c */ /* 0x000fe40003f26270 */
[----:B------:R-:W-:Y:S01]  /*184e0*/  FMNMX.FTZ R0, R47, R0, !PT ;  /* 0x000000002f007209 */ /* 0x000fe20007810000 */
[----:B------:R-:W1:Y:S01]  /*184f0*/  I2F R5, R5 ;  /* 0x0000000500057306 */ /* 0x000e620000201400 */
[----:B------:R-:W-:Y:S01]  /*18500*/  IMAD.MOV.U32 R193, RZ, RZ, R229 ;  /* 0x000000ffffc17224 */ /* 0x000fe200078e00e5 */
[----:B------:R-:W-:Y:S02]  /*18510*/  LOP3.LUT R2, R2, 0xffffefff, RZ, 0xc0, !PT ;  /* 0xffffefff02027812 */ /* 0x000fe400078ec0ff */
[----:B------:R-:W-:Y:S01]  /*18520*/  FMNMX.FTZ R0, R42, R0, !PT ;  /* 0x000000002a007209 */ /* 0x000fe20007810000 */
[----:B-1----:R-:W-:-:S03]  /*18530*/  FFMA.FTZ R55, R5, -R195, R183 ;  /* 0x800000c305377223 */ /* 0x002fc600000100b7 */
[----:B------:R-:W-:Y:S01]  /*18540*/  FMNMX.FTZ R0, R37, R0, !PT ;  /* 0x0000000025007209 */ /* 0x000fe20007810000 */
[----:B------:R-:W2:Y:S01]  /*18550*/  LDL.LU R183, [R1+0x84] ;  /* 0x0000840001b77983 */ /* 0x000ea20000300800 */
[----:B------:R-:W-:Y:S02]  /*18560*/  ISETP.GE.AND P0, PT, R4, R209, PT ;  /* 0x000000d10400720c */ /* 0x000fe40003f06270 */
[----:B------:R-:W-:Y:S02]  /*18570*/  FMNMX.FTZ R0, R26, R0, !PT ;  /* 0x000000001a007209 */ /* 0x000fe40007810000 */
[----:B------:R-:W-:Y:S02]  /*18580*/  ISETP.GE.OR P2, PT, R4, R216, !P2 ;  /* 0x000000d80400720c */ /* 0x000fe40005746670 */
[----:B------:R-:W-:Y:S02]  /*18590*/  FMNMX.FTZ R0, R22, R0, !PT ;  /* 0x0000000016007209 */ /* 0x000fe40007810000 */
[----:B------:R-:W-:-:S02]  /*185a0*/  FMNMX.FTZ R102, R60, R102, !PT ;  /* 0x000000663c667209 */ /* 0x000fc40007810000 */
[----:B------:R-:W-:Y:S02]  /*185b0*/  FMNMX.FTZ R0, R21, R0, !PT ;  /* 0x0000000015007209 */ /* 0x000fe40007810000 */
[----:B------:R-:W-:Y:S02]  /*185c0*/  ISETP.GE.OR P1, PT, R3, R216, !P1 ;  /* 0x000000d80300720c */ /* 0x000fe40004f26670 */
[----:B------:R-:W-:Y:S01]  /*185d0*/  FMNMX.FTZ R0, R19, R0, !PT ;  /* 0x0000000013007209 */ /* 0x000fe20007810000 */
[----:B------:R-:W-:Y:S01]  /*185e0*/  IMAD.MOV.U32 R200, RZ, RZ, R104 ;  /* 0x000000ffffc87224 */ /* 0x000fe200078e0068 */
[----:B------:R-:W-:Y:S02]  /*185f0*/  @P3 LOP3.LUT R2, R2, 0x1000, RZ, 0xfc, !PT ;  /* 0x0000100002023812 */ /* 0x000fe400078efcff */
[----:B------:R-:W-:Y:S01]  /*18600*/  FMNMX.FTZ R5, R18, R0, !PT ;  /* 0x0000000012057209 */ /* 0x000fe20007810000 */
[----:B------:R-:W-:Y:S01]  /*18610*/  IMAD.IADD R0, R214, 0x1, -R4 ;  /* 0x00000001d6007824 */ /* 0x000fe200078e0a04 */
[----:B------:R-:W-:Y:S01]  /*18620*/  STL [R1+0x248], R108 ;  /* 0x0002486c01007387 */ /* 0x000fe20000100800 */
[----:B------:R-:W-:-:S02]  /*18630*/  ISETP.GE.OR P5, PT, R4, R217, !P0 ;  /* 0x000000d90400720c */ /* 0x000fc400047a6670 */
[----:B------:R-:W-:Y:S02]  /*18640*/  FMNMX.FTZ R5, R12, R5, !PT ;  /* 0x000000050c057209 */ /* 0x000fe40007810000 */
[----:B------:R-:W-:Y:S02]  /*18650*/  IABS R0, R0 ;  /* 0x0000000000007213 */ /* 0x000fe40000000000 */
[----:B------:R-:W-:Y:S02]  /*18660*/  FMNMX.FTZ R5, R11, R5, !PT ;  /* 0x000000050b057209 */ /* 0x000fe40007810000 */
[----:B------:R1:W3:Y:S01]  /*18670*/  I2F R6, R0 ;  /* 0x0000000000067306 */ /* 0x0002e20000201400 */
[----:B------:R-:W-:Y:S01]  /*18680*/  FMNMX.FTZ R102, R58, R102, !PT ;  /* 0x000000663a667209 */ /* 0x000fe20007810000 */
[----:B------:R-:W-:Y:S01]  /*18690*/  IMAD.MOV.U32 R201, RZ, RZ, R105 ;  /* 0x000000ffffc97224 */ /* 0x000fe200078e0069 */
[----:B------:R-:W-:Y:S02]  /*186a0*/  LOP3.LUT P3, RZ, R2, 0x100, RZ, 0xc0, !PT ;  /* 0x0000010002ff7812 */ /* 0x000fe4000786c0ff */
[----:B-1----:R-:W-:-:S04]  /*186b0*/  FMNMX.FTZ R0, R10, R5, !PT ;  /* 0x000000050a007209 */ /* 0x002fc80007810000 */
[----:B------:R-:W-:-:S04]  /*186c0*/  FMNMX.FTZ R0, R9, R0, !PT ;  /* 0x0000000009007209 */ /* 0x000fc80007810000 */
[----:B------:R-:W-:-:S04]  /*186d0*/  FMNMX.FTZ R0, R8, R0, !PT ;  /* 0x0000000008007209 */ /* 0x000fc80007810000 */
[----:B------:R-:W-:-:S05]  /*186e0*/  FMNMX.FTZ R0, R7, R0, !PT ;  /* 0x0000000007007209 */ /* 0x000fca0007810000 */
[----:B------:R-:W1:Y:S02]  /*186f0*/  SHFL.BFLY PT, R5, R0, 0x2, 0x1f ;  /* 0x0c401f0000057f89 */ /* 0x000e6400000e0000 */
[----:B-1----:R-:W-:Y:S02]  /*18700*/  FMNMX.FTZ R5, R0, R5, !PT ;  /* 0x0000000500057209 */ /* 0x002fe40007810000 */
[----:B------:R-:W4:Y:S04]  /*18710*/  LD.E R0, [R108.64+0xdc] ;  /* 0x0000dc046c007980 */ /* 0x000f28000c101900 */
[----:B------:R-:W1:Y:S04]  /*18720*/  SHFL.BFLY PT, R103, R5, 0x1, 0x1f ;  /* 0x0c201f0005677f89 */ /* 0x000e6800000e0000 */
[----:B------:R-:W-:Y:S04]  /*18730*/  STL [R1+0x244], R109 ;  /* 0x0002446d01007387 */ /* 0x000fe80000100800 */
[----:B------:R-:W-:Y:S04]  /*18740*/  STL [R1+0x24c], R214 ;  /* 0x00024cd601007387 */ /* 0x000fe80000100800 */
[----:B------:R-:W-:Y:S04]  /*18750*/  STL [R1+0x250], R209 ;  /* 0x000250d101007387 */ /* 0x000fe80000100800 */
[----:B------:R-:W-:Y:S04]  /*18760*/  STL [R1+0x254], R217 ;  /* 0x000254d901007387 */ /* 0x000fe80000100800 */
[----:B------:R-:W-:Y:S01]  /*18770*/  STL [R1+0x258], R208 ;  /* 0x000258d001007387 */ /* 0x000fe20000100800 */
[----:B-1----:R-:W-:-:S03]  /*18780*/  FMNMX.FTZ R103, R5, R103, !PT ;  /* 0x0000006705677209 */ /* 0x002fc60007810000 */
[----:B------:R-:W-:Y:S04]  /*18790*/  STL [R1+0x25c], R216 ;  /* 0x00025cd801007387 */ /* 0x000fe80000100800 */
[----:B------:R-:W-:Y:S04]  /*187a0*/  STL [R1+0x260], R212 ;  /* 0x000260d401007387 */ /* 0x000fe80000100800 */
[----:B------:R-:W-:Y:S04]  /*187b0*/  STL [R1+0x264], R195 ;  /* 0x000264c301007387 */ /* 0x000fe80000100800 */
[----:B------:R-:W-:Y:S04]  /*187c0*/  STL [R1+0x268], R103 ;  /* 0x0002686701007387 */ /* 0x000fe80000100800 */
[----:B------:R-:W4:Y:S04]  /*187d0*/  LDL.LU R189, [R1+0x180] ;  /* 0x0001800001bd7983 */ /* 0x000f280000300800 */
[----:B------:R-:W4:Y:S01]  /*187e0*/  LDL R191, [R1+0x10] ;  /* 0x0000100001bf7983 */ /* 0x000f220000100800 */
[----:B------:R-:W-:-:S05]  /*187f0*/  IMAD.IADD R4, R212, 0x1, -R4 ;  /* 0x00000001d4047824 */ /* 0x000fca00078e0a04 */
[----:B------:R-:W-:Y:S02]  /*18800*/  IABS R4, R4 ;  /* 0x0000000400047213 */ /* 0x000fe40000000000 */
[----:B------:R-:W-:-:S04]  /*18810*/  FMNMX.FTZ R102, R54, R102, !PT ;  /* 0x0000006636667209 */ /* 0x000fc80007810000 */
[----:B------:R-:W1:Y:S01]  /*18820*/  I2F R4, R4 ;  /* 0x0000000400047306 */ /* 0x000e620000201400 */
[----:B------:R-:W-:-:S04]  /*18830*/  FMNMX.FTZ R102, R50, R102, !PT ;  /* 0x0000006632667209 */ /* 0x000fc80007810000 */
[----:B------:R-:W-:Y:S01]  /*18840*/  FMNMX.FTZ R102, R44, R102, !PT ;  /* 0x000000662c667209 */ /* 0x000fe20007810000 */
[----:B---3--:R-:W-:-:S03]  /*18850*/  FFMA.FTZ R6, R6, -R195, R197 ;  /* 0x800000c306067223 */ /* 0x008fc600000100c5 */
[----:B------:R-:W-:Y:S01]  /*18860*/  FMNMX.FTZ R102, R41, R102, !PT ;  /* 0x0000006629667209 */ /* 0x000fe20007810000 */
[----:B------:R-:W-:-:S03]  /*18870*/  IMAD.MOV.U32 R197, RZ, RZ, R51 ;  /* 0x000000ffffc57224 */ /* 0x000fc600078e0033 */
[----:B------:R-:W-:Y:S01]  /*18880*/  FMNMX.FTZ R102, R36, R102, !PT ;  /* 0x0000006624667209 */ /* 0x000fe20007810000 */
[----:B-1----:R-:W-:Y:S02]  /*18890*/  FFMA.FTZ R51, R4, -R195, R46 ;  /* 0x800000c304337223 */ /* 0x002fe4000001002e */
[--C-:B------:R-:W-:Y:S01]  /*188a0*/  IMAD.IADD R4, R214, 0x1, -R3.reuse ;  /* 0x00000001d6047824 */ /* 0x100fe200078e0a03 */
[----:B------:R-:W-:Y:S01]  /*188b0*/  ISETP.GE.AND P0, PT, R3, R209, PT ;  /* 0x000000d10300720c */ /* 0x000fe20003f06270 */
[----:B------:R-:W-:Y:S01]  /*188c0*/  IMAD.IADD R5, R212, 0x1, -R3 ;  /* 0x00000001d4057824 */ /* 0x000fe200078e0a03 */
[----:B------:R-:W-:Y:S02]  /*188d0*/  FMNMX.FTZ R102, R25, R102, !PT ;  /* 0x0000006619667209 */ /* 0x000fe40007810000 */
[----:B------:R-:W-:Y:S02]  /*188e0*/  IABS R4, R4 ;  /* 0x0000000400047213 */ /* 0x000fe40000000000 */
[----:B------:R-:W-:-:S02]  /*188f0*/  ISETP.GE.OR P6, PT, R3, R217, !P0 ;  /* 0x000000d90300720c */ /* 0x000fc400047c6670 */
[----:B------:R-:W-:Y:S01]  /*18900*/  IABS R5, R5 ;  /* 0x0000000500057213 */ /* 0x000fe20000000000 */
[----:B------:R-:W1:Y:S01]  /*18910*/  I2F R3, R4 ;  /* 0x0000000400037306 */ /* 0x000e620000201400 */
[----:B------:R-:W-:-:S03]  /*18920*/  FMNMX.FTZ R102, R23, R102, !PT ;  /* 0x0000006617667209 */ /* 0x000fc60007810000 */
[----:B------:R-:W-:Y:S01]  /*18930*/  IMAD.MOV.U32 R46, RZ, RZ, R5 ;  /* 0x000000ffff2e7224 */ /* 0x000fe200078e0005 */
[----:B------:R-:W-:-:S04]  /*18940*/  FMNMX.FTZ R102, R20, R102, !PT ;  /* 0x0000006614667209 */ /* 0x000fc80007810000 */
[----:B------:R-:W-:Y:S01]  /*18950*/  FMNMX.FTZ R102, R17, R102, !PT ;  /* 0x0000006611667209 */ /* 0x000fe20007810000 */
[----:B------:R-:W2:Y:S03]  /*18960*/  I2F R46, R46 ;  /* 0x0000002e002e7306 */ /* 0x000ea60000201400 */
[----:B------:R-:W-:Y:S01]  /*18970*/  FMNMX.FTZ R102, R16, R102, !PT ;  /* 0x0000006610667209 */ /* 0x000fe20007810000 */
[----:B-1----:R-:W-:-:S03]  /*18980*/  FFMA.FTZ R5, R3, -R195, R197 ;  /* 0x800000c303057223 */ /* 0x002fc600000100c5 */
[----:B------:R-:W-:Y:S02]  /*18990*/  FMNMX.FTZ R102, R15, R102, !PT ;  /* 0x000000660f667209 */ /* 0x000fe40007810000 */
[----:B------:R-:W-:Y:S02]  /*189a0*/  FSETP.NEU.FTZ.AND P0, PT, R103, -INF , PT ;  /* 0xff8000006700780b */ /* 0x000fe40003f1d000 */
[----:B------:R-:W-:Y:S01]  /*189b0*/  FMNMX.FTZ R102, R14, R102, !PT ;  /* 0x000000660e667209 */ /* 0x000fe20007810000 */
[----:B------:R-:W-:-:S03]  /*189c0*/  IMAD.MOV.U32 R197, RZ, RZ, R106 ;  /* 0x000000ffffc57224 */ /* 0x000fc600078e006a */
[----:B------:R-:W-:Y:S01]  /*189d0*/  FMNMX.FTZ R102, R13, R102, !PT ;  /* 0x000000660d667209 */ /* 0x000fe20007810000 */
[----:B------:R-:W-:Y:S02]  /*189e0*/  IMAD.MOV.U32 R235, RZ, RZ, R232 ;  /* 0x000000ffffeb7224 */ /* 0x000fe400078e00e8 */
[----:B------:R-:W-:Y:S01]  /*189f0*/  IMAD.MOV.U32 R229, RZ, RZ, R233 ;  /* 0x000000ffffe57224 */ /* 0x000fe200078e00e9 */
[----:B------:R-:W-:Y:S01]  /*18a00*/  FSEL R4, R103, RZ, P0 ;  /* 0x000000ff67047208 */ /* 0x000fe20000000000 */
[----:B------:R-:W-:Y:S02]  /*18a10*/  IMAD.MOV.U32 R242, RZ, RZ, R200 ;  /* 0x000000fffff27224 */ /* 0x000fe400078e00c8 */
[----:B------:R-:W-:Y:S02]  /*18a20*/  IMAD.MOV.U32 R192, RZ, RZ, R228 ;  /* 0x000000ffffc07224 */ /* 0x000fe400078e00e4 */
[----:B------:R-:W-:Y:S02]  /*18a30*/  IMAD.MOV.U32 R200, RZ, RZ, R111 ;  /* 0x000000ffffc87224 */ /* 0x000fe400078e006f */
[----:B------:R-:W-:-:S02]  /*18a40*/  IMAD.MOV.U32 R243, RZ, RZ, R201 ;  /* 0x000000fffff37224 */ /* 0x000fc400078e00c9 */
[----:B------:R-:W-:Y:S02]  /*18a50*/  IMAD.MOV.U32 R228, RZ, RZ, R182 ;  /* 0x000000ffffe47224 */ /* 0x000fe400078e00b6 */
[----:B------:R-:W-:Y:S02]  /*18a60*/  IMAD.MOV.U32 R198, RZ, RZ, R199 ;  /* 0x000000ffffc67224 */ /* 0x000fe400078e00c7 */
[----:B--2---:R-:W-:Y:S02]  /*18a70*/  FFMA.FTZ R46, R46, -R195, R183 ;  /* 0x800000c32e2e7223 */ /* 0x004fe400000100b7 */
[----:B----4-:R-:W-:-:S05]  /*18a80*/  FMUL.FTZ R3, R0, R103 ;  /* 0x0000006700037220 */ /* 0x010fca0000410000 */
        /* <DEDUP_REMOVED lines=17> */
[----:B------:R-:W1:Y:S02]  /*18ba0*/  SHFL.BFLY PT, R3, R102, 0x2, 0x1f ;  /* 0x0c401f0066037f89 */ /* 0x000e6400000e0000 */
[----:B-1----:R-:W-:-:S05]  /*18bb0*/  FMNMX.FTZ R102, R102, R3, !PT ;  /* 0x0000000366667209 */ /* 0x002fca0007810000 */
[----:B------:R-:W1:Y:S01]  /*18bc0*/  SHFL.BFLY PT, R3, R102, 0x1, 0x1f ;  /* 0x0c201f0066037f89 */ /* 0x000e6200000e0000 */
[----:B------:R-:W-:Y:S01]  /*18bd0*/  FADD.FTZ R52, R234, -R4 ;  /* 0x80000004ea347221 */ /* 0x000fe20000010000 */
[----:B-1----:R-:W-:-:S04]  /*18be0*/  FMNMX.FTZ R102, R102, R3, !PT ;  /* 0x0000000366667209 */ /* 0x002fc80007810000 */
[----:B------:R-:W-:-:S04]  /*18bf0*/  FSETP.NEU.FTZ.AND P0, PT, R102, -INF , PT ;  /* 0xff8000006600780b */ /* 0x000fc80003f1d000 */
[----:B------:R-:W-:-:S05]  /*18c00*/  FSEL R3, R102, RZ, P0 ;  /* 0x000000ff66037208 */ /* 0x000fca0000000000 */
[----:B------:R-:W-:Y:S02]  /*18c10*/  FADD.FTZ R9, R252, -R3 ;  /* 0x80000003fc097221 */ /* 0x000fe40000010000 */
[----:B------:R-:W-:-:S05]  /*18c20*/  FMUL.FTZ R3, R0, R102 ;  /* 0x0000006600037220 */ /* 0x000fca0000410000 */
[----:B------:R-:W-:Y:S01]  /*18c30*/  FSEL R3, R3, RZ, P0 ;  /* 0x000000ff03037208 */ /* 0x000fe20000000000 */
[----:B------:R-:W-:-:S04]  /*18c40*/  IMAD.MOV.U32 R234, RZ, RZ, R197 ;  /* 0x000000ffffea7224 */ /* 0x000fc800078e00c5 */
        /* <DEDUP_REMOVED lines=31> */
[----:B------:R-:W-:Y:S01]  /*18e40*/  FSEL R8, R45, -INF , !P3 ;  /* 0xff8000002d087808 */ /* 0x000fe20005800000 */
[----:B------:R2:W-:Y:S01]  /*18e50*/  STL [R1+0x26c], R102 ;  /* 0x00026c6601007387 */ /* 0x0005e20000100800 */
[----:B------:R-:W-:Y:S02]  /*18e60*/  FSEL R7, R27, -INF , !P4 ;  /* 0xff8000001b077808 */ /* 0x000fe40006000000 */
[----:B------:R-:W-:Y:S01]  /*18e70*/  FMNMX.FTZ R4, R8, R4, !PT ;  /* 0x0000000408047209 */ /* 0x000fe20007810000 */
[-C--:B-1----:R-:W-:Y:S02]  /*18e80*/  FMUL.FTZ R240, R172, R3.reuse ;  /* 0x00000003acf07220 */ /* 0x082fe40000410000 */
[-C--:B------:R-:W-:Y:S02]  /*18e90*/  FMUL.FTZ R241, R173, R3.reuse ;  /* 0x00000003adf17220 */ /* 0x080fe40000410000 */
[----:B------:R-:W-:-:S02]  /*18ea0*/  FMUL.FTZ R244, R168, R3 ;  /* 0x00000003a8f47220 */ /* 0x000fc40000410000 */
[-C--:B------:R-:W-:Y:S01]  /*18eb0*/  FMUL.FTZ R245, R169, R3.reuse ;  /* 0x00000003a9f57220 */ /* 0x080fe20000410000 */
[----:B------:R-:W-:Y:S01]  /*18ec0*/  STL [R1+0x270], R240 ;  /* 0x000270f001007387 */ /* 0x000fe20000100800 */
[-C--:B------:R-:W-:Y:S02]  /*18ed0*/  FMUL.FTZ R248, R164, R3.reuse ;  /* 0x00000003a4f87220 */ /* 0x080fe40000410000 */
[-C--:B------:R-:W-:Y:S01]  /*18ee0*/  FMUL.FTZ R249, R165, R3.reuse ;  /* 0x00000003a5f97220 */ /* 0x080fe20000410000 */
[----:B------:R-:W-:Y:S01]  /*18ef0*/  STL [R1+0x274], R241 ;  /* 0x000274f101007387 */ /* 0x000fe20000100800 */
[-C--:B------:R-:W-:Y:S02]  /*18f00*/  FMUL.FTZ R9, R160, R3.reuse ;  /* 0x00000003a0097220 */ /* 0x080fe40000410000 */
[-C--:B--2---:R-:W-:Y:S01]  /*18f10*/  FMUL.FTZ R102, R161, R3.reuse ;  /* 0x00000003a1667220 */ /* 0x084fe20000410000 */
[----:B------:R1:W-:Y:S01]  /*18f20*/  STL [R1+0x278], R244 ;  /* 0x000278f401007387 */ /* 0x0003e20000100800 */
[----:B------:R-:W-:-:S02]  /*18f30*/  FMUL.FTZ R212, R156, R3 ;  /* 0x000000039cd47220 */ /* 0x000fc40000410000 */
[----:B------:R-:W-:Y:S01]  /*18f40*/  FMUL.FTZ R216, R157, R3 ;  /* 0x000000039dd87220 */ /* 0x000fe20000410000 */
[----:B------:R2:W-:Y:S01]  /*18f50*/  STL [R1+0x27c], R245 ;  /* 0x00027cf501007387 */ /* 0x0005e20000100800 */
[----:B------:R-:W-:-:S03]  /*18f60*/  FSEL R6, R6, -INF , !P5 ;  /* 0xff80000006067808 */ /* 0x000fc60006800000 */
[----:B------:R-:W-:Y:S01]  /*18f70*/  STL [R1+0x280], R248 ;  /* 0x000280f801007387 */ /* 0x000fe20000100800 */
[----:B------:R-:W-:-:S03]  /*18f80*/  FMNMX.FTZ R4, R7, R4, !PT ;  /* 0x0000000407047209 */ /* 0x000fc60007810000 */
[----:B------:R-:W-:Y:S04]  /*18f90*/  STL [R1+0x284], R249 ;  /* 0x000284f901007387 */ /* 0x000fe80000100800 */
[----:B------:R3:W-:Y:S01]  /*18fa0*/  STL [R1], R9 ;  /* 0x0000000901007387 */ /* 0x0007e20000100800 */
[----:B------:R-:W-:-:S03]  /*18fb0*/  FSEL R5, R5, -INF , !P6 ;  /* 0xff80000005057808 */ /* 0x000fc60007000000 */
[----:B------:R4:W-:Y:S01]  /*18fc0*/  STL [R1+0x288], R102 ;  /* 0x0002886601007387 */ /* 0x0009e20000100800 */
[----:B------:R-:W-:Y:S01]  /*18fd0*/  FMNMX.FTZ R4, R6, R4, !PT ;  /* 0x0000000406047209 */ /* 0x000fe20007810000 */
[-C--:B-1----:R-:W-:Y:S02]  /*18fe0*/  FMUL.FTZ R244, R153, R3.reuse ;  /* 0x0000000399f47220 */ /* 0x082fe40000410000 */
[----:B------:R-:W-:Y:S01]  /*18ff0*/  STL [R1+0x28c], R212 ;  /* 0x00028cd401007387 */ /* 0x000fe20000100800 */
[----:B--2---:R-:W-:-:S03]  /*19000*/  FMUL.FTZ R245, R152, R3 ;  /* 0x0000000398f57220 */ /* 0x004fc60000410000 */
[----:B------:R-:W-:Y:S04]  /*19010*/  STL [R1+0x290], R216 ;  /* 0x000290d801007387 */ /* 0x000fe80000100800 */
[----:B------:R-:W-:Y:S01]  /*19020*/  STL [R1+0x294], R245 ;  /* 0x000294f501007387 */ /* 0x000fe20000100800 */
[----:B------:R-:W-:-:S03]  /*19030*/  FMNMX.FTZ R4, R5, R4, !PT ;  /* 0x0000000405047209 */ /* 0x000fc60007810000 */
[----:B------:R1:W-:Y:S01]  /*19040*/  STL [R1+0x298], R244 ;  /* 0x000298f401007387 */ /* 0x0003e20000100800 */
[-C--:B---3--:R-:W-:Y:S02]  /*19050*/  FMUL.FTZ R9, R148, R3.reuse ;  /* 0x0000000394097220 */ /* 0x088fe40000410000 */
[----:B----4-:R-:W-:-:S03]  /*19060*/  FMUL.FTZ R102, R149, R3 ;  /* 0x0000000395667220 */ /* 0x010fc60000410000 */
[----:B------:R-:W-:Y:S01]  /*19070*/  STL [R1+0x70], R9 ;  /* 0x0000700901007387 */ /* 0x000fe20000100800 */
[----:B------:R-:W-:-:S03]  /*19080*/  FFMA.FTZ R176, R189, R3, R41 ;  /* 0x00000003bdb07223 */ /* 0x000fc60000010029 */
[----:B------:R-:W-:Y:S01]  /*19090*/  STL [R1+0x29c], R102 ;  /* 0x00029c6601007387 */ /* 0x000fe20000100800 */
[-C--:B------:R-:W-:Y:S02]  /*190a0*/  FMUL.FTZ R103, R68, R3.reuse ;  /* 0x0000000344677220 */ /* 0x080fe40000410000 */
[-C--:B------:R-:W-:Y:S02]  /*190b0*/  FMUL.FTZ R109, R80, R3.reuse ;  /* 0x00000003506d7220 */ /* 0x080fe40000410000 */
[-C--:B------:R-:W-:Y:S02]  /*190c0*/  FMUL.FTZ R108, R81, R3.reuse ;  /* 0x00000003516c7220 */ /* 0x080fe40000410000 */
[-C--:B------:R-:W-:Y:S02]  /*190d0*/  FMUL.FTZ R209, R84, R3.reuse ;  /* 0x0000000354d17220 */ /* 0x080fe40000410000 */
[-C--:B-1----:R-:W-:Y:S02]  /*190e0*/  FMUL.FTZ R244, R144, R3.reuse ;  /* 0x0000000390f47220 */ /* 0x082fe40000410000 */
[----:B------:R-:W-:-:S02]  /*190f0*/  FMUL.FTZ R245, R145, R3 ;  /* 0x0000000391f57220 */ /* 0x000fc40000410000 */
[-C--:B------:R-:W-:Y:S01]  /*19100*/  FMUL.FTZ R214, R85, R3.reuse ;  /* 0x0000000355d67220 */ /* 0x080fe20000410000 */
[----:B------:R1:W-:Y:S01]  /*19110*/  STL [R1+0x2a4], R244 ;  /* 0x0002a4f401007387 */ /* 0x0003e20000100800 */
[-C--:B------:R-:W-:Y:S02]  /*19120*/  FMUL.FTZ R215, R96, R3.reuse ;  /* 0x0000000360d77220 */ /* 0x080fe40000410000 */
[-C--:B------:R-:W-:Y:S02]  /*19130*/  FMUL.FTZ R207, R97, R3.reuse ;  /* 0x0000000361cf7220 */ /* 0x080fe40000410000 */
[----:B-1----:R-:W-:Y:S02]  /*19140*/  FMUL.FTZ R244, R69, R3 ;  /* 0x0000000345f47220 */ /* 0x002fe40000410000 */
[----:B------:R-:W1:Y:S02]  /*19150*/  SHFL.BFLY PT, R3, R4, 0x2, 0x1f ;  /* 0x0c401f0004037f89 */ /* 0x000e6400000e0000 */
[----:B-1----:R-:W-:-:S05]  /*19160*/  FMNMX.FTZ R3, R4, R3, !PT ;  /* 0x0000000304037209 */ /* 0x002fca0007810000 */
[----:B------:R-:W1:Y:S04]  /*19170*/  SHFL.BFLY PT, R4, R3, 0x1, 0x1f ;  /* 0x0c201f0003047f89 */ /* 0x000e6800000e0000 */
[----:B------:R-:W-:Y:S04]  /*19180*/  STL [R1+0x2a0], R245 ;  /* 0x0002a0f501007387 */ /* 0x000fe80000100800 */
[----:B------:R-:W-:Y:S01]  /*19190*/  STL [R1+0x2a8], R244 ;  /* 0x0002a8f401007387 */ /* 0x000fe20000100800 */
[----:B-1----:R-:W-:-:S04]  /*191a0*/  FMNMX.FTZ R101, R3, R4, !PT ;  /* 0x0000000403657209 */ /* 0x002fc80007810000 */
[----:B------:R-:W-:-:S04]  /*191b0*/  FSETP.NEU.FTZ.AND P0, PT, R101, -INF , PT ;  /* 0xff8000006500780b */ /* 0x000fc80003f1d000 */
[----:B------:R-:W-:-:S05]  /*191c0*/  FSEL R3, R101, RZ, P0 ;  /* 0x000000ff65037208 */ /* 0x000fca0000000000 */
[----:B------:R-:W-:Y:S02]  /*191d0*/  FADD.FTZ R9, R191, -R3 ;  /* 0x80000003bf097221 */ /* 0x000fe40000010000 */
[----:B------:R-:W2:Y:S04]  /*191e0*/  LDL R191, [R1+0x14] ;  /* 0x0000140001bf7983 */ /* 0x000ea80000100800 */
[----:B------:R-:W3:Y:S01]  /*191f0*/  LDL.LU R189, [R1+0x184] ;  /* 0x0001840001bd7983 */ /* 0x000ee20000300800 */
[----:B------:R-:W-:Y:S01]  /*19200*/  FMUL.FTZ R3, R0, R101 ;  /* 0x0000006500037220 */ /* 0x000fe20000410000 */
[C---:B------:R-:W-:Y:S02]  /*19210*/  LOP3.LUT P3, RZ, R2.reuse, 0x10, RZ, 0xc0, !PT ;  /* 0x0000001002ff7812 */ /* 0x040fe4000786c0ff */
[----:B------:R-:W-:-:S02]  /*19220*/  LOP3.LUT P4, RZ, R2, 0x8, RZ, 0xc0, !PT ;  /* 0x0000000802ff7812 */ /* 0x000fc4000788c0ff */
[C---:B------:R-:W-:Y:S02]  /*19230*/  LOP3.LUT P5, RZ, R2.reuse, 0x4, RZ, 0xc0, !PT ;  /* 0x0000000402ff7812 */ /* 0x040fe400078ac0ff */
[----:B------:R-:W-:Y:S02]  /*19240*/  LOP3.LUT P6, RZ, R2, 0x2, RZ, 0xc0, !PT ;  /* 0x0000000202ff7812 */ /* 0x000fe400078cc0ff */
[----:B------:R-:W-:Y:S02]  /*19250*/  FSEL R3, R3, RZ, P0 ;  /* 0x000000ff03037208 */ /* 0x000fe40000000000 */
[----:B------:R-:W-:Y:S02]  /*19260*/  FSEL R23, R206, -INF , !P3 ;  /* 0xff800000ce177808 */ /* 0x000fe40005800000 */
        /* <DEDUP_REMOVED lines=31> */
[----:B------:R-:W3:Y:S01]  /*19460*/  MUFU.EX2 R3, R3 ;  /* 0x0000000300037308 */ /* 0x000ee20000000800 */
[----:B------:R-:W-:Y:S02]  /*19470*/  FSEL R25, R51, -INF , !P2 ;  /* 0xff80000033197808 */ /* 0x000fe40005000000 */
[----:B------:R-:W-:Y:S01]  /*19480*/  FSEL R24, R46, -INF , !P1 ;  /* 0xff8000002e187808 */ /* 0x000fe20004800000 */
        /* <DEDUP_REMOVED lines=11> */
[----:B------:R-:W-:Y:S01]  /*19540*/  IMAD.MOV.U32 R243, RZ, RZ, R192 ;  /* 0x000000fffff37224 */ /* 0x000fe200078e00c0 */
[----:B--2---:R-:W-:-:S04]  /*19550*/  FMNMX.FTZ R2, R191, R180, !PT ;  /* 0x000000b4bf027209 */ /* 0x004fc80007810000 */
        /* <DEDUP_REMOVED lines=15> */
[----:B---3--:R-:W-:-:S03]  /*19650*/  FFMA.FTZ R6, R189, R3, R4 ;  /* 0x00000003bd067223 */ /* 0x008fc60000010004 */
[----:B------:R-:W-:Y:S01]  /*19660*/  FMNMX.FTZ R5, R24, R5, !PT ;  /* 0x0000000518057209 */ /* 0x000fe20007810000 */
[C---:B-1----:R-:W-:Y:S01]  /*19670*/  FADD.FTZ R27, R2.reuse, R6 ;  /* 0x00000006021b7221 */ /* 0x042fe20000010000 */
[----:B------:R-:W-:-:S03]  /*19680*/  F2FP.PACK_AB R55, R2, R4 ;  /* 0x000000040237723e */ /* 0x000fc600000000ff */
[----:B------:R-:W1:Y:S02]  /*19690*/  SHFL.BFLY PT, R2, R5, 0x2, 0x1f ;  /* 0x0c401f0005027f89 */ /* 0x000e6400000e0000 */
[----:B-1----:R-:W-:-:S05]  /*196a0*/  FMNMX.FTZ R2, R5, R2, !PT ;  /* 0x0000000205027209 */ /* 0x002fca0007810000 */
[----:B------:R-:W1:Y:S02]  /*196b0*/  SHFL.BFLY PT, R4, R2, 0x1, 0x1f ;  /* 0x0c201f0002047f89 */ /* 0x000e6400000e0000 */
[----:B-1----:R-:W-:-:S04]  /*196c0*/  FMNMX.FTZ R100, R2, R4, !PT ;  /* 0x0000000402647209 */ /* 0x002fc80007810000 */
[----:B------:R-:W-:-:S04]  /*196d0*/  FSETP.NEU.FTZ.AND P0, PT, R100, -INF , PT ;  /* 0xff8000006400780b */ /* 0x000fc80003f1d000 */
[----:B------:R-:W-:-:S05]  /*196e0*/  FSEL R2, R100, RZ, P0 ;  /* 0x000000ff64027208 */ /* 0x000fca0000000000 */
[----:B------:R-:W-:Y:S02]  /*196f0*/  FADD.FTZ R5, R191, -R2 ;  /* 0x80000002bf057221 */ /* 0x000fe40000010000 */
[----:B------:R-:W2:Y:S01]  /*19700*/  LDL.LU R191, [R1+0x40] ;  /* 0x0000400001bf7983 */ /* 0x000ea20000300800 */
[----:B------:R-:W-:-:S03]  /*19710*/  IMAD.MOV.U32 R189, RZ, RZ, R228 ;  /* 0x000000ffffbd7224 */ /* 0x000fc600078e00e4 */
[----:B------:R-:W3:Y:S04]  /*19720*/  LDL.LU.64 R210, [R1+0x138] ;  /* 0x0001380001d27983 */ /* 0x000ee80000300a00 */
[----:B------:R-:W3:Y:S04]  /*19730*/  LDL R213, [R1+0xcc] ;  /* 0x0000cc0001d57983 */ /* 0x000ee80000100800 */
[----:B------:R-:W4:Y:S04]  /*19740*/  LDL R229, [R1+0x16c] ;  /* 0x00016c0001e57983 */ /* 0x000f280000100800 */
[----:B------:R-:W3:Y:S04]  /*19750*/  LDL.LU.64 R234, [R1+0xd0] ;  /* 0x0000d00001ea7983 */ /* 0x000ee80000300a00 */
[----:B------:R-:W3:Y:S04]  /*19760*/  LDL R228, [R1+0xc4] ;  /* 0x0000c40001e47983 */ /* 0x000ee80000100800 */
[----:B------:R-:W3:Y:S04]  /*19770*/  LDL R200, [R1+0xdc] ;  /* 0x0000dc0001c87983 */ /* 0x000ee80000100800 */
[----:B------:R-:W3:Y:S04]  /*19780*/  LDL R198, [R1+0x4c] ;  /* 0x00004c0001c67983 */ /* 0x000ee80000100800 */
[----:B------:R-:W3:Y:S01]  /*19790*/  LDL.LU R192, [R1+0x128] ;  /* 0x0001280001c07983 */ /* 0x000ee20000300800 */
[----:B------:R-:W-:-:S05]  /*197a0*/  FMUL.FTZ R2, R0, R100 ;  /* 0x0000006400027220 */ /* 0x000fca0000410000 */
[----:B------:R-:W-:-:S05]  /*197b0*/  FSEL R2, R2, RZ, P0 ;  /* 0x000000ff02027208 */ /* 0x000fca0000000000 */
[----:B------:R-:W-:-:S04]  /*197c0*/  FFMA.FTZ R4, R180, R0, -R2 ;  /* 0x00000000b4047223 */ /* 0x000fc80000010802 */
[----:B------:R1:W-:Y:S01]  /*197d0*/  MUFU.EX2 R9, R4 ;  /* 0x0000000400097308 */ /* 0x0003e20000000800 */
[-CC-:B------:R-:W-:Y:S02]  /*197e0*/  FFMA.FTZ R7, R67, R0.reuse, -R2.reuse ;  /* 0x0000000043077223 */ /* 0x180fe40000010802 */
[----:B-1----:R-:W-:-:S05]  /*197f0*/  FFMA.FTZ R4, R107, R0, -R2 ;  /* 0x000000006b047223 */ /* 0x002fca0000010802 */
[----:B------:R1:W-:Y:S01]  /*19800*/  MUFU.EX2 R8, R4 ;  /* 0x0000000400087308 */ /* 0x0003e20000000800 */
[----:B------:R-:W-:Y:S02]  /*19810*/  FFMA.FTZ R6, R65, R0, -R2 ;  /* 0x0000000041067223 */ /* 0x000fe40000010802 */
[----:B-1----:R-:W-:-:S05]  /*19820*/  FMUL.FTZ R4, R0, R5 ;  /* 0x0000000500047220 */ /* 0x002fca0000410000 */
[----:B------:R-:W1:Y:S08]  /*19830*/  MUFU.EX2 R15, R11 ;  /* 0x0000000b000f7308 */ /* 0x000e700000000800 */
        /* <DEDUP_REMOVED lines=13> */
[----:B------:R-:W-:Y:S02]  /*19910*/  FFMA.FTZ R44, R24, R0, -R2 ;  /* 0x00000000182c7223 */ /* 0x000fe40000010802 */
[----:B------:R-:W-:-:S03]  /*19920*/  FMUL.FTZ R52, R0, R52 ;  /* 0x0000003400347220 */ /* 0x000fc60000410000 */
[----:B------:R1:W-:Y:S08]  /*19930*/  MUFU.EX2 R11, R36 ;  /* 0x00000024000b7308 */ /* 0x0003f00000000800 */
[----:B------:R1:W-:Y:S02]  /*19940*/  MUFU.EX2 R10, R37 ;  /* 0x00000025000a7308 */ /* 0x0003e40000000800 */
[----:B-1----:R-:W-:-:S06]  /*19950*/  FFMA.FTZ R36, R20, R0, -R2 ;  /* 0x0000000014247223 */ /* 0x002fcc0000010802 */
[----:B------:R-:W1:Y:S01]  /*19960*/  MUFU.EX2 R12, R12 ;  /* 0x0000000c000c7308 */ /* 0x000e620000000800 */
[-CC-:B------:R-:W-:Y:S02]  /*19970*/  FFMA.FTZ R20, R16, R0.reuse, -R2.reuse ;  /* 0x0000000010147223 */ /* 0x180fe40000010802 */
[----:B------:R-:W-:-:S05]  /*19980*/  FFMA.FTZ R37, R19, R0, -R2 ;  /* 0x0000000013257223 */ /* 0x000fca0000010802 */
[----:B------:R-:W-:Y:S01]  /*19990*/  MUFU.EX2 R5, R5 ;  /* 0x0000000500057308 */ /* 0x000fe20000000800 */
[----:B------:R-:W-:-:S04]  /*199a0*/  FADD.FTZ R2, R15, R27 ;  /* 0x0000001b0f027221 */ /* 0x000fc80000010000 */
[----:B------:R-:W-:-:S03]  /*199b0*/  FADD.FTZ R2, R14, R2 ;  /* 0x000000020e027221 */ /* 0x000fc60000010000 */
[----:B------:R-:W1:Y:S01]  /*199c0*/  MUFU.EX2 R16, R23 ;  /* 0x0000001700107308 */ /* 0x000e620000000800 */
[----:B------:R-:W-:Y:S01]  /*199d0*/  FADD.FTZ R2, R13, R2 ;  /* 0x000000020d027221 */ /* 0x000fe20000010000 */
[----:B------:R-:W-:-:S03]  /*199e0*/  F2FP.PACK_AB R165, R6, R7 ;  /* 0x0000000706a5723e */ /* 0x000fc600000000ff */
[----:B-1----:R-:W-:Y:S01]  /*199f0*/  FADD.FTZ R2, R12, R2 ;  /* 0x000000020c027221 */ /* 0x002fe20000010000 */
[----:B------:R-:W-:Y:S02]  /*19a00*/  F2FP.PACK_AB R164, R8, R9 ;  /* 0x0000000908a4723e */ /* 0x000fe400000000ff */
[----:B------:R-:W-:Y:S02]  /*19a10*/  F2FP.PACK_AB R179, R16, R5 ;  /* 0x0000000510b3723e */ /* 0x000fe400000000ff */
[----:B------:R-:W-:Y:S02]  /*19a20*/  F2FP.PACK_AB R51, R12, R13 ;  /* 0x0000000d0c33723e */ /* 0x000fe400000000ff */
[----:B------:R-:W-:Y:S01]  /*19a30*/  F2FP.PACK_AB R57, R10, R11 ;  /* 0x0000000b0a39723e */ /* 0x000fe200000000ff */
[----:B------:R-:W-:Y:S02]  /*19a40*/  IMAD.MOV.U32 R240, RZ, RZ, R250 ;  /* 0x000000fffff07224 */ /* 0x000fe400078e00fa */
[----:B------:R-:W-:-:S02]  /*19a50*/  IMAD.MOV.U32 R250, RZ, RZ, R242 ;  /* 0x000000fffffa7224 */ /* 0x000fc400078e00f2 */
[----:B------:R-:W-:Y:S02]  /*19a60*/  IMAD.MOV.U32 R242, RZ, RZ, R189 ;  /* 0x000000fffff27224 */ /* 0x000fe400078e00bd */
[----:B------:R-:W-:Y:S02]  /*19a70*/  IMAD.MOV.U32 R62, RZ, RZ, R247 ;  /* 0x000000ffff3e7224 */ /* 0x000fe400078e00f7 */
[----:B--2---:R-:W-:-:S04]  /*19a80*/  FFMA.FTZ R0, R191, R4, R9 ;  /* 0x00000004bf007223 */ /* 0x004fc80000010009 */
[----:B------:R-:W-:-:S04]  /*19a90*/  FADD.FTZ R0, R8, R0 ;  /* 0x0000000008007221 */ /* 0x000fc80000010000 */
[----:B------:R-:W-:-:S04]  /*19aa0*/  FADD.FTZ R0, R7, R0 ;  /* 0x0000000007007221 */ /* 0x000fc80000010000 */
[----:B------:R-:W-:-:S04]  /*19ab0*/  FADD.FTZ R0, R6, R0 ;  /* 0x0000000006007221 */ /* 0x000fc80000010000 */
[----:B------:R-:W-:Y:S02]  /*19ac0*/  FADD.FTZ R0, R5, R0 ;  /* 0x0000000005007221 */ /* 0x000fe40000010000 */
[----:B------:R-:W-:Y:S02]  /*19ad0*/  FADD.FTZ R6, R11, R2 ;  /* 0x000000020b067221 */ /* 0x000fe40000010000 */
[----:B------:R-:W-:Y:S01]  /*19ae0*/  FADD.FTZ R2, R16, R0 ;  /* 0x0000000010027221 */ /* 0x000fe20000010000 */
[----:B------:R-:W1:Y:S01]  /*19af0*/  MUFU.EX2 R8, R22 ;  /* 0x0000001600087308 */ /* 0x000e620000000800 */
[----:B---3--:R-:W-:-:S07]  /*19b00*/  IADD3 R0, R192, -0x1, RZ ;  /* 0xffffffffc0007810 */ /* 0x008fce0007ffe0ff */
[----:B------:R-:W2:Y:S01]  /*19b10*/  MUFU.EX2 R7, R21 ;  /* 0x0000001500077308 */ /* 0x000ea20000000800 */
[----:B------:R-:W-:-:S04]  /*19b20*/  LOP3.LUT R204, R251, R0, RZ, 0x3c, !PT ;  /* 0x00000000fbcc7212 */ /* 0x000fc800078e3cff */
[----:B------:R-:W-:-:S05]  /*19b30*/  LOP3.LUT R0, R204, R241, RZ, 0x3c, !PT ;  /* 0x000000f1cc007212 */ /* 0x000fca00078e3cff */
[----:B------:R-:W-:-:S04]  /*19b40*/  IMAD.WIDE.U32 R64, R0, -0x326172a9, RZ ;  /* 0xcd9e8d5700407825 */ /* 0x000fc800078e00ff */
[----:B-1----:R-:W-:Y:S01]  /*19b50*/  FADD.FTZ R2, R8, R2 ;  /* 0x0000000208027221 */ /* 0x002fe20000010000 */
[----:B------:R-:W-:Y:S01]  /*19b60*/  LOP3.LUT R0, R65, R213, R210, 0x96, !PT ;  /* 0x000000d541007212 */ /* 0x000fe200078e96d2 */
[----:B------:R-:W-:Y:S01]  /*19b70*/  FADD.FTZ R16, R10, R6 ;  /* 0x000000060a107221 */ /* 0x000fe20000010000 */
[C---:B--2---:R-:W-:Y:S01]  /*19b80*/  F2FP.PACK_AB R180, R7.reuse, R8 ;  /* 0x0000000807b4723e */ /* 0x044fe200000000ff */
[----:B------:R-:W-:Y:S01]  /*19b90*/  FADD.FTZ R17, R7, R2 ;  /* 0x0000000207117221 */ /* 0x000fe20000010000 */
[----:B----4-:R-:W-:Y:S01]  /*19ba0*/  LOP3.LUT R2, R203, R229, R64, 0x96, !PT ;  /* 0x000000e5cb027212 */ /* 0x010fe200078e9640 */
[----:B------:R-:W-:-:S04]  /*19bb0*/  IMAD.WIDE.U32 R6, R0, -0x2daee0ad, RZ ;  /* 0xd2511f5300067825 */ /* 0x000fc800078e00ff */
[----:B------:R-:W-:Y:S01]  /*19bc0*/  IMAD.WIDE.U32 R8, R2, -0x2daee0ad, RZ ;  /* 0xd2511f5302087825 */ /* 0x000fe200078e00ff */
[----:B------:R-:W-:-:S05]  /*19bd0*/  LOP3.LUT R0, R7, R228, R234, 0x96, !PT ;  /* 0x000000e407007212 */ /* 0x000fca00078e96ea */
        /* <DEDUP_REMOVED lines=19> */
[----:B------:R-:W-:Y:S02]  /*19d10*/  F2FP.PACK_AB R46, R14, R15 ;  /* 0x0000000f0e2e723e */ /* 0x000fe400000000ff */
[----:B------:R-:W-:Y:S02]  /*19d20*/  LOP3.LUT R2, R2, 0xff, RZ, 0xc0, !PT ;  /* 0x000000ff02027812 */ /* 0x000fe400078ec0ff */
[----:B------:R-:W-:Y:S02]  /*19d30*/  LOP3.LUT R14, R9, R63, R10, 0x96, !PT ;  /* 0x0000003f090e7212 */ /* 0x000fe400078e960a */
[----:B------:R-:W-:Y:S01]  /*19d40*/  SHF.R.U32.HI R0, RZ, 0x18, R0 ;  /* 0x00000018ff007819 */ /* 0x000fe20000011600 */
[----:B------:R-:W1:Y:S01]  /*19d50*/  MUFU.EX2 R9, R40 ;  /* 0x0000002800097308 */ /* 0x000e620000000800 */
[----:B------:R-:W-:-:S02]  /*19d60*/  ISETP.GE.U32.AND P5, PT, R194, R2, PT ;  /* 0x00000002c200720c */ /* 0x000fc40003fa6070 */
[----:B------:R-:W-:Y:S02]  /*19d70*/  ISETP.GE.U32.AND P0, PT, R194, R0, PT ;  /* 0x00000000c200720c */ /* 0x000fe40003f06070 */
[----:B------:R-:W-:-:S03]  /*19d80*/  LOP3.LUT R0, R6, 0xff, RZ, 0xc0, !PT ;  /* 0x000000ff06007812 */ /* 0x000fc600078ec0ff */
[----:B------:R-:W2:Y:S01]  /*19d90*/  MUFU.EX2 R2, R39 ;  /* 0x0000002700027308 */ /* 0x000ea20000000800 */
[--C-:B------:R-:W-:Y:S02]  /*19da0*/  SHF.R.U32.HI R5, RZ, 0x10, R6.reuse ;  /* 0x00000010ff057819 */ /* 0x100fe40000011606 */
[----:B------:R-:W-:Y:S02]  /*19db0*/  ISETP.GE.U32.AND P2, PT, R194, R0, PT ;  /* 0x00000000c200720c */ /* 0x000fe40003f46070 */
[----:B------:R-:W-:Y:S02]  /*19dc0*/  LOP3.LUT R22, R6, 0xffff, RZ, 0xc0, !PT ;  /* 0x0000ffff06167812 */ /* 0x000fe400078ec0ff */
[----:B------:R-:W-:Y:S01]  /*19dd0*/  SHF.R.U32.HI R0, RZ, 0x18, R6 ;  /* 0x00000018ff007819 */ /* 0x000fe20000011606 */
[----:B------:R-:W-:Y:S01]  /*19de0*/  IMAD.WIDE.U32 R6, R14, -0x2daee0ad, RZ ;  /* 0xd2511f530e067825 */ /* 0x000fe200078e00ff */
[----:B------:R-:W-:Y:S01]  /*19df0*/  LOP3.LUT R5, R5, 0xff, RZ, 0xc0, !PT ;  /* 0x000000ff05057812 */ /* 0x000fe200078ec0ff */
[----:B------:R-:W3:Y:S02]  /*19e00*/  MUFU.EX2 R25, R36 ;  /* 0x0000002400197308 */ /* 0x000ee40000000800 */
[----:B------:R-:W-:Y:S01]  /*19e10*/  IMAD.MOV.U32 R247, RZ, RZ, R193 ;  /* 0x000000fffff77224 */ /* 0x000fe200078e00c1 */
[----:B------:R-:W-:-:S02]  /*19e20*/  LOP3.LUT R21, R6, 0xff, RZ, 0xc0, !PT ;  /* 0x000000ff06157812 */ /* 0x000fc400078ec0ff */
[----:B------:R-:W-:Y:S02]  /*19e30*/  LOP3.LUT R24, R6, 0xffff, RZ, 0xc0, !PT ;  /* 0x0000ffff06187812 */ /* 0x000fe400078ec0ff */
[--C-:B------:R-:W-:Y:S01]  /*19e40*/  SHF.R.U32.HI R23, RZ, 0x10, R6.reuse ;  /* 0x00000010ff177819 */ /* 0x100fe20000011606 */
[----:B------:R-:W-:Y:S01]  /*19e50*/  MUFU.EX2 R15, R50 ;  /* 0x00000032000f7308 */ /* 0x000fe20000000800 */
[----:B------:R-:W-:Y:S01]  /*19e60*/  SHF.R.U32.HI R19, RZ, 0x18, R6 ;  /* 0x00000018ff137819 */ /* 0x000fe20000011606 */
[----:B-1----:R-:W-:Y:S01]  /*19e70*/  FADD.FTZ R6, R9, R16 ;  /* 0x0000001009067221 */ /* 0x002fe20000010000 */
[C---:B------:R-:W-:Y:S02]  /*19e80*/  ISETP.GE.U32.AND P6, PT, R194.reuse, R5, PT ;  /* 0x00000005c200720c */ /* 0x040fe40003fc6070 */
[----:B------:R-:W-:-:S03]  /*19e90*/  ISETP.GE.U32.AND P1, PT, R194, R0, PT ;  /* 0x00000000c200720c */ /* 0x000fc60003f26070 */
[----:B------:R-:W1:Y:S01]  /*19ea0*/  MUFU.EX2 R8, R20 ;  /* 0x0000001400087308 */ /* 0x000e620000000800 */
[----:B------:R-:W-:Y:S01]  /*19eb0*/  LOP3.LUT R0, R7, R247, R12, 0x96, !PT ;  /* 0x000000f707007212 */ /* 0x000fe200078e960c */
[C---:B--2---:R-:W-:Y:S01]  /*19ec0*/  FADD.FTZ R12, R2.reuse, R6 ;  /* 0x00000006020c7221 */ /* 0x044fe20000010000 */
[----:B------:R-:W-:-:S05]  /*19ed0*/  F2FP.PACK_AB R16, R2, R9 ;  /* 0x000000090210723e */ /* 0x000fca00000000ff */
[----:B------:R-:W2:Y:S08]  /*19ee0*/  MUFU.EX2 R14, R54 ;  /* 0x00000036000e7308 */ /* 0x000eb00000000800 */
[----:B------:R-:W4:Y:S01]  /*19ef0*/  MUFU.EX2 R5, R45 ;  /* 0x0000002d00057308 */ /* 0x000f220000000800 */
[----:B---3--:R-:W-:-:S07]  /*19f00*/  FADD.FTZ R6, R25, R17 ;  /* 0x0000001119067221 */ /* 0x008fce0000010000 */
[----:B------:R-:W3:Y:S01]  /*19f10*/  MUFU.EX2 R2, R47 ;  /* 0x0000002f00027308 */ /* 0x000ee20000000800 */
[----:B-1----:R-:W-:Y:S01]  /*19f20*/  FADD.FTZ R18, R8, R6 ;  /* 0x0000000608127221 */ /* 0x002fe20000010000 */
[----:B--2---:R-:W-:Y:S01]  /*19f30*/  F2FP.PACK_AB R7, R14, R15 ;  /* 0x0000000f0e07723e */ /* 0x004fe200000000ff */
[----:B----4-:R-:W-:-:S05]  /*19f40*/  FADD.FTZ R6, R5, R12 ;  /* 0x0000000c05067221 */ /* 0x010fca0000010000 */
[----:B------:R1:W-:Y:S01]  /*19f50*/  MUFU.EX2 R13, R106 ;  /* 0x0000006a000d7308 */ /* 0x0003e20000000800 */
[C---:B------:R-:W-:Y:S02]  /*19f60*/  PRMT R110, R7.reuse, 0x7610, R110 ;  /* 0x00007610076e7816 */ /* 0x040fe4000000006e */
[----:B------:R-:W-:Y:S01]  /*19f70*/  PRMT R107, R7, 0x7632, R107 ;  /* 0x00007632076b7816 */ /* 0x000fe2000000006b */
[C---:B---3--:R-:W-:Y:S01]  /*19f80*/  FADD.FTZ R7, R2.reuse, R6 ;  /* 0x0000000602077221 */ /* 0x048fe20000010000 */
[----:B------:R-:W-:Y:S02]  /*19f90*/  F2FP.PACK_AB R20, R2, R5 ;  /* 0x000000050214723e */ /* 0x000fe400000000ff */
[----:B------:R-:W-:Y:S01]  /*19fa0*/  SHF.R.U32.HI R2, RZ, 0x8, R22 ;  /* 0x00000008ff027819 */ /* 0x000fe20000011616 */
[----:B------:R2:W-:Y:S01]  /*19fb0*/  MUFU.EX2 R10, R105 ;  /* 0x00000069000a7308 */ /* 0x0005e20000000800 */
[----:B------:R-:W-:Y:S01]  /*19fc0*/  @!P4 HADD2 R68, -R110.H0_H0, -RZ.H0_H0 ;  /* 0xa00000ff6e44c230 */ /* 0x000fe20000000900 */
[----:B-1----:R-:W-:-:S02]  /*19fd0*/  PRMT R106, R16, 0x7632, R106 ;  /* 0x00007632106a7816 */ /* 0x002fc4000000006a */
[----:B------:R-:W-:-:S04]  /*19fe0*/  LOP3.LUT R2, R2, 0xffff, RZ, 0xc0, !PT ;  /* 0x0000ffff02027812 */ /* 0x000fc800078ec0ff */
[----:B------:R-:W1:Y:S01]  /*19ff0*/  MUFU.EX2 R5, R37 ;  /* 0x0000002500057308 */ /* 0x000e620000000800 */
[----:B------:R-:W-:Y:S01]  /*1a000*/  @!P0 HADD2 R69, -R106.H0_H0, -RZ.H0_H0 ;  /* 0xa00000ff6a458230 */ /* 0x000fe20000000900 */
[----:B------:R-:W-:Y:S02]  /*1a010*/  PRMT R193, R110, 0x5410, R107 ;  /* 0x000054106ec17816 */ /* 0x000fe4000000006b */
[----:B--2---:R-:W-:Y:S02]  /*1a020*/  PRMT R105, R16, 0x7610, R105 ;  /* 0x0000761010697816 */ /* 0x004fe40000000069 */
[----:B------:R-:W-:Y:S02]  /*1a030*/  @!P4 PRMT R110, R68, 0x5410, RZ ;  /* 0x00005410446ec816 */ /* 0x000fe400000000ff */
[----:B------:R-:W-:Y:S02]  /*1a040*/  PRMT R192, R105, 0x5410, R106 ;  /* 0x0000541069c07816 */ /* 0x000fe4000000006a */
[----:B------:R-:W-:-:S02]  /*1a050*/  ISETP.GE.U32.AND P4, PT, R194, R2, PT ;  /* 0x00000002c200720c */ /* 0x000fc40003f86070 */
[----:B------:R-:W-:Y:S01]  /*1a060*/  @!P0 PRMT R106, R69, 0x5410, RZ ;  /* 0x00005410456a8816 */ /* 0x000fe200000000ff */
[----:B------:R-:W2:Y:S01]  /*1a070*/  MUFU.EX2 R2, R38 ;  /* 0x0000002600027308 */ /* 0x000ea20000000800 */
[----:B------:R-:W-:Y:S02]  /*1a080*/  ISETP.GE.U32.AND P0, PT, R194, R19, PT ;  /* 0x00000013c200720c */ /* 0x000fe40003f06070 */
[----:B------:R-:W-:Y:S01]  /*1a090*/  SHF.R.U32.HI R6, RZ, 0x10, R0 ;  /* 0x00000010ff067819 */ /* 0x000fe20000011600 */
[----:B------:R-:W-:-:S04]  /*1a0a0*/  @!P5 HADD2 R81, -R105.H0_H0, -RZ.H0_H0 ;  /* 0xa00000ff6951d230 */ /* 0x000fc80000000900 */
[----:B------:R-:W-:Y:S01]  /*1a0b0*/  MUFU.EX2 R17, R58 ;  /* 0x0000003a00117308 */ /* 0x000fe20000000800 */
[----:B------:R-:W-:Y:S01]  /*1a0c0*/  @!P3 HADD2 R80, -R107.H0_H0, -RZ.H0_H0 ;  /* 0xa00000ff6b50b230 */ /* 0x000fe20000000900 */
[----:B------:R-:W-:-:S06]  /*1a0d0*/  LOP3.LUT R6, R6, 0xff, RZ, 0xc0, !PT ;  /* 0x000000ff06067812 */ /* 0x000fcc00078ec0ff */
[----:B------:R-:W3:Y:S01]  /*1a0e0*/  MUFU.EX2 R19, R60 ;  /* 0x0000003c00137308 */ /* 0x000ee20000000800 */
[----:B------:R-:W-:Y:S02]  /*1a0f0*/  @!P5 PRMT R105, R81, 0x5410, RZ ;  /* 0x000054105169d816 */ /* 0x000fe400000000ff */
[----:B------:R-:W-:Y:S02]  /*1a100*/  @!P3 PRMT R107, R80, 0x5410, RZ ;  /* 0x00005410506bb816 */ /* 0x000fe400000000ff */
[C---:B------:R-:W-:Y:S01]  /*1a110*/  ISETP.GE.U32.AND P5, PT, R194.reuse, R6, PT ;  /* 0x00000006c200720c */ /* 0x040fe20003fa6070 */
[----:B-1----:R-:W-:Y:S01]  /*1a120*/  FADD.FTZ R6, R5, R18 ;  /* 0x0000001205067221 */ /* 0x002fe20000010000 */
[----:B------:R-:W-:Y:S02]  /*1a130*/  ISETP.GE.U32.AND P3, PT, R194, R21, PT ;  /* 0x00000015c200720c */ /* 0x000fe40003f66070 */
[----:B------:R-:W1:Y:S01]  /*1a140*/  MUFU.EX2 R21, R48 ;  /* 0x0000003000157308 */ /* 0x000e620000000800 */
[C---:B--2---:R-:W-:Y:S01]  /*1a150*/  FADD.FTZ R12, R2.reuse, R6 ;  /* 0x00000006020c7221 */ /* 0x044fe20000010000 */
[----:B------:R-:W-:-:S02]  /*1a160*/  F2FP.PACK_AB R172, R2, R5 ;  /* 0x0000000502ac723e */ /* 0x000fc400000000ff */
[----:B---3--:R-:W-:-:S04]  /*1a170*/  F2FP.PACK_AB R2, R19, R17 ;  /* 0x000000111302723e */ /* 0x008fc800000000ff */
[----:B------:R-:W2:Y:S08]  /*1a180*/  MUFU.EX2 R16, R49 ;  /* 0x0000003100107308 */ /* 0x000eb00000000800 */
[----:B------:R3:W-:Y:S01]  /*1a190*/  MUFU.EX2 R11, R104 ;  /* 0x00000068000b7308 */ /* 0x0007e20000000800 */
[C---:B------:R-:W-:Y:S01]  /*1a1a0*/  PRMT R97, R2.reuse, 0x7632, R97 ;  /* 0x0000763202617816 */ /* 0x040fe20000000061 */
[----:B-1----:R-:W-:Y:S01]  /*1a1b0*/  FADD.FTZ R5, R21, R7 ;  /* 0x0000000715057221 */ /* 0x002fe20000010000 */
[----:B---3--:R-:W-:-:S02]  /*1a1c0*/  PRMT R104, R2, 0x7610, R104 ;  /* 0x0000761002687816 */ /* 0x008fc40000000068 */
[----:B------:R-:W-:-:S03]  /*1a1d0*/  LOP3.LUT R2, R0, 0xff, RZ, 0xc0, !PT ;  /* 0x000000ff00027812 */ /* 0x000fc600078ec0ff */
[----:B------:R-:W-:Y:S01]  /*1a1e0*/  @!P2 HADD2 R84, -R104.H0_H0, -RZ.H0_H0 ;  /* 0xa00000ff6854a230 */ /* 0x000fe20000000900 */
[----:B------:R-:W-:Y:S01]  /*1a1f0*/  PRMT R191, R104, 0x5410, R97 ;  /* 0x0000541068bf7816 */ /* 0x000fe20000000061 */
[----:B------:R-:W-:-:S03]  /*1a200*/  @!P4 HADD2 R85, -R97.H0_H0, -RZ.H0_H0 ;  /* 0xa00000ff6155c230 */ /* 0x000fc60000000900 */
[----:B------:R-:W-:Y:S02]  /*1a210*/  @!P2 PRMT R104, R84, 0x5410, RZ ;  /* 0x000054105468a816 */ /* 0x000fe400000000ff */
[----:B------:R-:W-:Y:S01]  /*1a220*/  ISETP.GE.U32.AND P2, PT, R194, R2, PT ;  /* 0x00000002c200720c */ /* 0x000fe20003f46070 */
[----:B--2---:R-:W-:Y:S01]  /*1a230*/  FADD.FTZ R27, R16, R5 ;  /* 0x00000005101b7221 */ /* 0x004fe20000010000 */
[----:B------:R-:W-:Y:S01]  /*1a240*/  SHF.R.U32.HI R2, RZ, 0x18, R0 ;  /* 0x00000018ff027819 */ /* 0x000fe20000011600 */
[----:B------:R-:W1:Y:S01]  /*1a250*/  MUFU.EX2 R5, R42 ;  /* 0x0000002a00057308 */ /* 0x000e620000000800 */
[----:B------:R-:W-:Y:S02]  /*1a260*/  @!P4 PRMT R97, R85, 0x5410, RZ ;  /* 0x000054105561c816 */ /* 0x000fe400000000ff */
[----:B------:R-:W-:Y:S02]  /*1a270*/  ISETP.GE.U32.AND P4, PT, R194, R2, PT ;  /* 0x00000002c200720c */ /* 0x000fe40003f86070 */
[----:B------:R-:W-:-:S02]  /*1a280*/  LOP3.LUT R0, R0, 0xffff, RZ, 0xc0, !PT ;  /* 0x0000ffff00007812 */ /* 0x000fc400078ec0ff */
[C---:B------:R-:W-:Y:S01]  /*1a290*/  PRMT R85, R20.reuse, 0x7610, R85 ;  /* 0x0000761014557816 */ /* 0x040fe20000000055 */
[----:B------:R-:W2:Y:S01]  /*1a2a0*/  MUFU.EX2 R2, R26 ;  /* 0x0000001a00027308 */ /* 0x000ea20000000800 */
[----:B------:R-:W-:Y:S02]  /*1a2b0*/  SHF.R.U32.HI R0, RZ, 0x8, R0 ;  /* 0x00000008ff007819 */ /* 0x000fe40000011600 */
[----:B------:R-:W-:Y:S01]  /*1a2c0*/  PRMT R96, R20, 0x7632, R96 ;  /* 0x0000763214607816 */ /* 0x000fe20000000060 */
[----:B------:R-:W-:-:S04]  /*1a2d0*/  @!P6 HADD2 R145, -R85.H0_H0, -RZ.H0_H0 ;  /* 0xa00000ff5591e230 */ /* 0x000fc80000000900 */
[----:B------:R-:W-:Y:S01]  /*1a2e0*/  MUFU.EX2 R18, R61 ;  /* 0x0000003d00127308 */ /* 0x000fe20000000800 */
[----:B------:R-:W-:-:S07]  /*1a2f0*/  LOP3.LUT R0, R0, 0xffff, RZ, 0xc0, !PT ;  /* 0x0000ffff00007812 */ /* 0x000fce00078ec0ff */
        /* <DEDUP_REMOVED lines=14> */
[----:B------:R-:W-:Y:S02]  /*1a3e0*/  F2FP.PACK_AB R173, R8, R25 ;  /* 0x0000001908ad723e */ /* 0x000fe400000000ff */
[----:B------:R-:W-:Y:S02]  /*1a3f0*/  F2FP.PACK_AB R16, R16, R21 ;  /* 0x000000151010723e */ /* 0x000fe400000000ff */
[----:B------:R-:W-:Y:S01]  /*1a400*/  LOP3.LUT R5, R5, 0xffff, RZ, 0xc0, !PT ;  /* 0x0000ffff05057812 */ /* 0x000fe200078ec0ff */
[----:B------:R3:W-:Y:S01]  /*1a410*/  MUFU.EX2 R8, R186 ;  /* 0x000000ba00087308 */ /* 0x0007e20000000800 */
[----:B------:R-:W-:-:S02]  /*1a420*/  PRMT R80, R16, 0x7610, R80 ;  /* 0x0000761010507816 */ /* 0x000fc40000000050 */
[----:B------:R-:W-:-:S03]  /*1a430*/  PRMT R69, R16, 0x7632, R69 ;  /* 0x0000763210457816 */ /* 0x000fc60000000045 */
[----:B------:R-:W-:Y:S01]  /*1a440*/  @!P5 HADD2 R153, -R80.H0_H0, -RZ.H0_H0 ;  /* 0xa00000ff5099d230 */ /* 0x000fe20000000900 */
[----:B---3--:R-:W-:Y:S02]  /*1a450*/  PRMT R186, R84, 0x5410, R81 ;  /* 0x0000541054ba7816 */ /* 0x008fe40000000051 */
[----:B------:R-:W-:Y:S02]  /*1a460*/  @!P2 PRMT R84, R148, 0x5410, RZ ;  /* 0x000054109454a816 */ /* 0x000fe400000000ff */
[----:B------:R-:W-:Y:S01]  /*1a470*/  ISETP.GE.U32.AND P2, PT, R194, R5, PT ;  /* 0x00000005c200720c */ /* 0x000fe20003f46070 */
[----:B-1----:R-:W-:-:S04]  /*1a480*/  FADD.FTZ R5, R2, R12 ;  /* 0x0000000c02057221 */ /* 0x002fc80000010000 */
[----:B--2---:R-:W-:Y:S01]  /*1a490*/  FADD.FTZ R5, R0, R5 ;  /* 0x0000000500057221 */ /* 0x004fe20000010000 */
[----:B------:R-:W-:Y:S02]  /*1a4a0*/  PRMT R181, R80, 0x5410, R69 ;  /* 0x0000541050b57816 */ /* 0x000fe40000000045 */
[----:B------:R-:W-:Y:S02]  /*1a4b0*/  @!P5 PRMT R80, R153, 0x5410, RZ ;  /* 0x000054109950d816 */ /* 0x000fe400000000ff */
[----:B------:R1:W-:Y:S04]  /*1a4c0*/  STL [R1+0x40], R5 ;  /* 0x0000400501007387 */ /* 0x0003e80000100800 */
[----:B------:R-:W2:Y:S01]  /*1a4d0*/  LDL.LU R153, [R1+0x44] ;  /* 0x0000440001997983 */ /* 0x000ea20000300800 */
[----:B------:R-:W-:Y:S08]  /*1a4e0*/  MUFU.EX2 R21, R178 ;  /* 0x000000b200157308 */ /* 0x000ff00000000800 */
[----:B------:R-:W3:Y:S01]  /*1a4f0*/  MUFU.EX2 R20, R182 ;  /* 0x000000b600147308 */ /* 0x000ee20000000800 */
[----:B------:R-:W-:Y:S01]  /*1a500*/  @!P1 HADD2 R144, -R96.H0_H0, -RZ.H0_H0 ;  /* 0xa00000ff60909230 */ /* 0x000fe20000000900 */
[----:B------:R-:W-:-:S06]  /*1a510*/  LOP3.LUT R7, R23, 0xff, RZ, 0xc0, !PT ;  /* 0x000000ff17077812 */ /* 0x000fcc00078ec0ff */
[----:B------:R-:W-:Y:S01]  /*1a520*/  MUFU.EX2 R26, R56 ;  /* 0x00000038001a7308 */ /* 0x000fe20000000800 */
[----:B------:R-:W-:Y:S02]  /*1a530*/  @!P1 PRMT R96, R144, 0x5410, RZ ;  /* 0x0000541090609816 */ /* 0x000fe400000000ff */
[----:B------:R-:W-:-:S05]  /*1a540*/  F2FP.PACK_AB R168, R0, R2 ;  /* 0x0000000200a8723e */ /* 0x000fca00000000ff */
[----:B------:R-:W4:Y:S01]  /*1a550*/  MUFU.EX2 R36, R53 ;  /* 0x0000003500247308 */ /* 0x000f220000000800 */
[----:B------:R-:W-:Y:S01]  /*1a560*/  ISETP.GE.U32.AND P1, PT, R194, R7, PT ;  /* 0x00000007c200720c */ /* 0x000fe20003f26070 */
[----:B------:R-:W-:Y:S01]  /*1a570*/  @!P6 HADD2 R149, -R81.H0_H0, -RZ.H0_H0 ;  /* 0xa00000ff5195e230 */ /* 0x000fe20000000900 */
[----:B---3--:R-:W-:-:S05]  /*1a580*/  F2FP.PACK_AB R0, R20, R21 ;  /* 0x000000151400723e */ /* 0x008fca00000000ff */
[----:B------:R-:W3:Y:S01]  /*1a590*/  MUFU.EX2 R6, R111 ;  /* 0x0000006f00067308 */ /* 0x000ee20000000800 */
[C---:B------:R-:W-:Y:S01]  /*1a5a0*/  PRMT R68, R0.reuse, 0x7610, R68 ;  /* 0x0000761000447816 */ /* 0x040fe20000000044 */
[----:B------:R-:W-:Y:S01]  /*1a5b0*/  IMAD.MOV.U32 R148, RZ, RZ, R243 ;  /* 0x000000ffff947224 */ /* 0x000fe200078e00f3 */
[----:B------:R-:W-:-:S05]  /*1a5c0*/  PRMT R67, R0, 0x7632, R67 ;  /* 0x0000763200437816 */ /* 0x000fca0000000043 */
[----:B------:R-:W3:Y:S01]  /*1a5d0*/  MUFU.EX2 R7, R184 ;  /* 0x000000b800077308 */ /* 0x000ee20000000800 */
[----:B------:R-:W-:Y:S01]  /*1a5e0*/  @!P6 PRMT R81, R149, 0x5410, RZ ;  /* 0x000054109551e816 */ /* 0x000fe200000000ff */
[----:B------:R-:W-:Y:S02]  /*1a5f0*/  IMAD.MOV.U32 R149, RZ, RZ, R242 ;  /* 0x000000ffff957224 */ /* 0x000fe400078e00f2 */
[----:B------:R-:W-:-:S04]  /*1a600*/  FMUL.FTZ R243, R175, R3 ;  /* 0x00000003aff37220 */ /* 0x000fc80000410000 */
[----:B-1----:R-:W1:Y:S01]  /*1a610*/  MUFU.EX2 R5, R185 ;  /* 0x000000b900057308 */ /* 0x002e620000000800 */
[----:B------:R-:W-:Y:S02]  /*1a620*/  FMUL.FTZ R242, R174, R3 ;  /* 0x00000003aef27220 */ /* 0x000fe40000410000 */
[----:B------:R-:W-:Y:S01]  /*1a630*/  IMAD.MOV.U32 R175, RZ, RZ, R251 ;  /* 0x000000ffffaf7224 */ /* 0x000fe200078e00fb */
[----:B----4-:R-:W-:Y:S01]  /*1a640*/  F2FP.PACK_AB R2, R36, R26 ;  /* 0x0000001a2402723e */ /* 0x010fe200000000ff */
[----:B------:R-:W-:-:S03]  /*1a650*/  IMAD.MOV.U32 R182, RZ, RZ, R240 ;  /* 0x000000ffffb67224 */ /* 0x000fc600078e00f0 */
[----:B------:R-:W-:Y:S01]  /*1a660*/  MUFU.EX2 R0, R52 ;  /* 0x0000003400007308 */ /* 0x000fe20000000800 */
[----:B------:R-:W-:Y:S02]  /*1a670*/  IMAD.MOV.U32 R174, RZ, RZ, R250 ;  /* 0x000000ffffae7224 */ /* 0x000fe400078e00fa */
[----:B------:R-:W-:Y:S02]  /*1a680*/  IMAD.MOV.U32 R177, RZ, RZ, R247 ;  /* 0x000000ffffb17224 */ /* 0x000fe400078e00f7 */
[----:B------:R-:W-:Y:S02]  /*1a690*/  IMAD.MOV.U32 R206, RZ, RZ, R109 ;  /* 0x000000ffffce7224 */ /* 0x000fe400078e006d */
[----:B------:R-:W-:Y:S01]  /*1a6a0*/  IMAD.MOV.U32 R144, RZ, RZ, R108 ;  /* 0x000000ffff907224 */ /* 0x000fe200078e006c */
[----:B------:R4:W-:Y:S01]  /*1a6b0*/  MUFU.EX2 R9, R183 ;  /* 0x000000b700097308 */ /* 0x0009e20000000800 */
        /* <DEDUP_REMOVED lines=8> */
[----:B----4-:R-:W-:Y:S02]  /*1a740*/  IMAD.MOV.U32 R183, RZ, RZ, R241 ;  /* 0x000000ffffb77224 */ /* 0x010fe400078e00f1 */
        /* <DEDUP_REMOVED lines=15> */
[----:B------:R-:W-:Y:S01]  /*1a840*/  FMUL.FTZ R184, R99, R3 ;  /* 0x0000000363b87220 */ /* 0x000fe20000410000 */
[C---:B---3--:R-:W-:Y:S01]  /*1a850*/  F2FP.PACK_AB R16, R6.reuse, R41 ;  /* 0x000000290610723e */ /* 0x048fe200000000ff */
[----:B------:R-:W-:Y:S01]  /*1a860*/  MUFU.EX2 R3, R197 ;  /* 0x000000c500037308 */ /* 0x000fe20000000800 */
[----:B------:R-:W-:Y:S01]  /*1a870*/  FADD.FTZ R6, R6, R176 ;  /* 0x000000b006067221 */ /* 0x000fe20000010000 */
[----:B------:R-:W-:-:S02]  /*1a880*/  PRMT R66, R2, 0x7610, R66 ;  /* 0x0000761002427816 */ /* 0x000fc40000000042 */
[----:B------:R-:W-:Y:S01]  /*1a890*/  PRMT R61, R2, 0x7632, R61 ;  /* 0x00007632023d7816 */ /* 0x000fe2000000003d */
[----:B------:R-:W-:-:S03]  /*1a8a0*/  FADD.FTZ R6, R7, R6 ;  /* 0x0000000607067221 */ /* 0x000fc60000010000 */
[----:B------:R-:W3:Y:S01]  /*1a8b0*/  MUFU.EX2 R2, R187 ;  /* 0x000000bb00027308 */ /* 0x000ee20000000800 */
[C---:B-1----:R-:W-:Y:S01]  /*1a8c0*/  F2FP.PACK_AB R23, R5.reuse, R7 ;  /* 0x000000070517723e */ /* 0x042fe200000000ff */
[----:B------:R-:W-:Y:S01]  /*1a8d0*/  FADD.FTZ R12, R5, R6 ;  /* 0x00000006050c7221 */ /* 0x000fe20000010000 */
[----:B------:R-:W-:-:S05]  /*1a8e0*/  F2FP.PACK_AB R25, R10, R11 ;  /* 0x0000000b0a19723e */ /* 0x000fca00000000ff */
[----:B------:R-:W1:Y:S08]  /*1a8f0*/  MUFU.EX2 R7, R199 ;  /* 0x000000c700077308 */ /* 0x000e700000000800 */
[----:B------:R-:W4:Y:S01]  /*1a900*/  MUFU.EX2 R6, R201 ;  /* 0x000000c900067308 */ /* 0x000f220000000800 */
[----:B---3--:R-:W-:Y:S01]  /*1a910*/  F2FP.PACK_AB R24, R2, R3 ;  /* 0x000000030218723e */ /* 0x008fe200000000ff */
[----:B------:R-:W-:-:S02]  /*1a920*/  IMAD.MOV.U32 R197, RZ, RZ, R145 ;  /* 0x000000ffffc57224 */ /* 0x000fc400078e0091 */
[----:B------:R-:W-:-:S04]  /*1a930*/  IMAD.MOV.U32 R145, RZ, RZ, R177 ;  /* 0x000000ffff917224 */ /* 0x000fc800078e00b1 */
[----:B------:R-:W-:Y:S02]  /*1a940*/  IMAD.MOV.U32 R187, RZ, RZ, R145 ;  /* 0x000000ffffbb7224 */ /* 0x000fe400078e0091 */
[----:B--2---:R-:W-:-:S04]  /*1a950*/  FFMA.FTZ R5, R153, R0, R11 ;  /* 0x0000000099057223 */ /* 0x004fc8000001000b */
[----:B------:R-:W-:Y:S02]  /*1a960*/  FADD.FTZ R10, R10, R5 ;  /* 0x000000050a0a7221 */ /* 0x000fe40000010000 */
[----:B------:R-:W-:-:S04]  /*1a970*/  FADD.FTZ R5, R3, R12 ;  /* 0x0000000c03057221 */ /* 0x000fc80000010000 */
[----:B------:R-:W-:Y:S02]  /*1a980*/  FADD.FTZ R11, R2, R5 ;  /* 0x00000005020b7221 */ /* 0x000fe40000010000 */
[----:B------:R-:W2:Y:S01]  /*1a990*/  MUFU.EX2 R5, R219 ;  /* 0x000000db00057308 */ /* 0x000ea20000000800 */
[----:B------:R-:W-:Y:S01]  /*1a9a0*/  FADD.FTZ R2, R13, R10 ;  /* 0x0000000a0d027221 */ /* 0x000fe20000010000 */
[----:B------:R-:W-:-:S03]  /*1a9b0*/  F2FP.PACK_AB R13, R9, R13 ;  /* 0x0000000d090d723e */ /* 0x000fc600000000ff */
[----:B------:R-:W-:Y:S02]  /*1a9c0*/  FADD.FTZ R9, R9, R2 ;  /* 0x0000000209097221 */ /* 0x000fe40000010000 */
[----:B-1----:R-:W-:Y:S01]  /*1a9d0*/  FADD.FTZ R2, R7, R11 ;  /* 0x0000000b07027221 */ /* 0x002fe20000010000 */
[----:B----4-:R-:W-:-:S03]  /*1a9e0*/  F2FP.PACK_AB R12, R6, R7 ;  /* 0x00000007060c723e */ /* 0x010fc600000000ff */
[----:B------:R-:W-:Y:S02]  /*1a9f0*/  FADD.FTZ R7, R6, R2 ;  /* 0x0000000206077221 */ /* 0x000fe40000010000 */
[----:B------:R-:W-:Y:S01]  /*1aa00*/  FADD.FTZ R6, R8, R9 ;  /* 0x0000000908067221 */ /* 0x000fe20000010000 */
[----:B--2---:R-:W-:-:S03]  /*1aa10*/  F2FP.PACK_AB R43, R5, R8 ;  /* 0x00000008052b723e */ /* 0x004fc600000000ff */
[----:B------:R-:W-:Y:S02]  /*1aa20*/  FADD.FTZ R6, R5, R6 ;  /* 0x0000000605067221 */ /* 0x000fe40000010000 */
[----:B------:R-:W-:-:S05]  /*1aa30*/  IMAD.SHL.U32 R5, R205, 0x2, RZ ;  /* 0x00000002cd057824 */ /* 0x000fca00078e00ff */
[----:B------:R-:W-:Y:S01]  /*1aa40*/  LOP3.LUT R5, R175, R5, RZ, 0x3c, !PT ;  /* 0x00000005af057212 */ /* 0x000fe200078e3cff */
[----:B------:R-:W-:-:S03]  /*1aa50*/  IMAD.MOV.U32 R153, RZ, RZ, R149 ;  /* 0x000000ffff997224 */ /* 0x000fc600078e0095 */
[----:B------:R-:W-:Y:S01]  /*1aa60*/  LOP3.LUT R5, R5, R183, RZ, 0x3c, !PT ;  /* 0x000000b705057212 */ /* 0x000fe200078e3cff */
[----:B------:R-:W-:Y:S02]  /*1aa70*/  IMAD.MOV.U32 R149, RZ, RZ, R148 ;  /* 0x000000ffff957224 */ /* 0x000fe400078e0094 */
[----:B------:R-:W-:Y:S01]  /*1aa80*/  IMAD.MOV.U32 R148, RZ, RZ, R144 ;  /* 0x000000ffff947224 */ /* 0x000fe200078e0090 */
[----:B------:R-:W-:Y:S01]  /*1aa90*/  MUFU.EX2 R8, R222 ;  /* 0x000000de00087308 */ /* 0x000fe20000000800 */
[----:B------:R-:W-:-:S07]  /*1aaa0*/  IMAD.WIDE.U32 R144, R5, -0x326172a9, RZ ;  /* 0xcd9e8d5705907825 */ /* 0x000fce00078e00ff */
[----:B------:R1:W-:Y:S02]  /*1aab0*/  MUFU.EX2 R5, R223 ;  /* 0x000000df00057308 */ /* 0x0003e40000000800 */
[----:B-1----:R-:W2:Y:S06]  /*1aac0*/  LDL.LU.64 R222, [R1+0x120] ;  /* 0x0001200001de7983 */ /* 0x002eac0000300a00 */
[----:B------:R-:W1:Y:S08]  /*1aad0*/  MUFU.EX2 R3, R220 ;  /* 0x000000dc00037308 */ /* 0x000e700000000800 */
[----:B------:R3:W4:Y:S02]  /*1aae0*/  MUFU.EX2 R2, R221 ;  /* 0x000000dd00027308 */ /* 0x0007240000000800 */
[----:B---3--:R-:W3:Y:S01]  /*1aaf0*/  LDL.64 R220, [R1+0x90] ;  /* 0x0000900001dc7983 */ /* 0x008ee20000100a00 */
[----:B-1----:R-:W-:-:S02]  /*1ab00*/  FADD.FTZ R6, R3, R6 ;  /* 0x0000000603067221 */ /* 0x002fc40000010000 */
[----:B------:R-:W-:Y:S01]  /*1ab10*/  FADD.FTZ R7, R15, R7 ;  /* 0x000000070f077221 */ /* 0x000fe20000010000 */
[C---:B----4-:R-:W-:Y:S01]  /*1ab20*/  F2FP.PACK_AB R15, R2.reuse, R3 ;  /* 0x00000003020f723e */ /* 0x050fe200000000ff */
[----:B------:R-:W-:Y:S01]  /*1ab30*/  FADD.FTZ R10, R2, R6 ;  /* 0x00000006020a7221 */ /* 0x000fe20000010000 */
[----:B------:R-:W-:Y:S02]  /*1ab40*/  LOP3.LUT R2, R145, R213, R210, 0x96, !PT ;  /* 0x000000d591027212 */ /* 0x000fe400078e96d2 */
[----:B------:R-:W-:-:S03]  /*1ab50*/  LOP3.LUT R6, R203, R229, R144, 0x96, !PT ;  /* 0x000000e5cb067212 */ /* 0x000fc600078e9690 */
[----:B------:R-:W-:Y:S01]  /*1ab60*/  IMAD.WIDE.U32 R2, R2, -0x2daee0ad, RZ ;  /* 0xd2511f5302027825 */ /* 0x000fe200078e00ff */
[----:B------:R-:W-:-:S03]  /*1ab70*/  @!P4 HADD2 R152, -R69.H0_H0, -RZ.H0_H0 ;  /* 0xa00000ff4598c230 */ /* 0x000fc60000000900 */
[----:B------:R-:W-:Y:S01]  /*1ab80*/  FADD.FTZ R11, R14, R7 ;  /* 0x000000070e0b7221 */ /* 0x000fe20000010000 */
[----:B------:R-:W-:Y:S01]  /*1ab90*/  LOP3.LUT R3, R3, R228, R234, 0x96, !PT ;  /* 0x000000e403037212 */ /* 0x000fe200078e96ea */
[----:B------:R-:W-:Y:S01]  /*1aba0*/  IMAD.WIDE.U32 R6, R6, -0x2daee0ad, RZ ;  /* 0xd2511f5306067825 */ /* 0x000fe200078e00ff */
[----:B------:R-:W-:-:S03]  /*1abb0*/  @!P4 PRMT R69, R152, 0x5410, RZ ;  /* 0x000054109845c816 */ /* 0x000fc600000000ff */
[----:B------:R-:W-:Y:S02]  /*1abc0*/  IMAD.MOV.U32 R174, RZ, RZ, R62 ;  /* 0x000000ffffae7224 */ /* 0x000fe400078e003e */
[----:B------:R-:W-:Y:S01]  /*1abd0*/  IMAD.MOV.U32 R152, RZ, RZ, R63 ;  /* 0x000000ffff987224 */ /* 0x000fe200078e003f */
[----:B------:R-:W-:Y:S01]  /*1abe0*/  LOP3.LUT R2, R7, R200, R2, 0x96, !PT ;  /* 0x000000c807027212 */ /* 0x000fe200078e9602 */
[----:B------:R-:W-:-:S04]  /*1abf0*/  IMAD.WIDE.U32 R62, R3, -0x326172a9, RZ ;  /* 0xcd9e8d57033e7825 */ /* 0x000fc800078e00ff */
[----:B------:R-:W-:Y:S01]  /*1ac00*/  IMAD.WIDE.U32 R86, R2, -0x326172a9, RZ ;  /* 0xcd9e8d5702567825 */ /* 0x000fe200078e00ff */
[----:B------:R-:W-:-:S04]  /*1ac10*/  LOP3.LUT R3, R63, R198, R202, 0x96, !PT ;  /* 0x000000c63f037212 */ /* 0x000fc800078e96ca */
[----:B------:R-:W-:Y:S01]  /*1ac20*/  LOP3.LUT R7, R87, R149, R62, 0x96, !PT ;  /* 0x0000009557077212 */ /* 0x000fe200078e963e */
[----:B------:R-:W-:-:S05]  /*1ac30*/  IMAD.WIDE.U32 R2, R3, -0x2daee0ad, RZ ;  /* 0xd2511f5303027825 */ /* 0x000fca00078e00ff */
[----:B------:R-:W-:Y:S01]  /*1ac40*/  LOP3.LUT R9, R3, R153, R6, 0x96, !PT ;  /* 0x0000009903097212 */ /* 0x000fe200078e9606 */
[----:B------:R-:W-:Y:S01]  /*1ac50*/  IMAD.WIDE.U32 R6, R7, -0x2daee0ad, RZ ;  /* 0xd2511f5307067825 */ /* 0x000fe200078e00ff */
[----:B------:R-:W-:Y:S02]  /*1ac60*/  @!P3 HADD2 R83, -R68.H0_H0, -RZ.H0_H0 ;  /* 0xa00000ff4453b230 */ /* 0x000fe40000000900 */
[----:B------:R-:W-:Y:S01]  /*1ac70*/  @!P2 HADD2 R82, -R67.H0_H0, -RZ.H0_H0 ;  /* 0xa00000ff4352a230 */ /* 0x000fe20000000900 */
[----:B------:R-:W-:Y:S01]  /*1ac80*/  FADD.FTZ R3, R8, R10 ;  /* 0x0000000a08037221 */ /* 0x000fe20000010000 */
[----:B------:R-:W-:Y:S02]  /*1ac90*/  LOP3.LUT R2, R7, R197, R2, 0x96, !PT ;  /* 0x000000c507027212 */ /* 0x000fe400078e9602 */
[----:B------:R-:W-:Y:S01]  /*1aca0*/  PRMT R177, R68, 0x5410, R67 ;  /* 0x0000541044b17816 */ /* 0x000fe20000000043 */
[----:B------:R-:W-:Y:S01]  /*1acb0*/  FADD.FTZ R10, R5, R3 ;  /* 0x00000003050a7221 */ /* 0x000fe20000010000 */
[----:B------:R-:W-:Y:S01]  /*1acc0*/  @!P3 PRMT R68, R83, 0x5410, RZ ;  /* 0x000054105344b816 */ /* 0x000fe200000000ff */
[----:B------:R-:W-:Y:S01]  /*1acd0*/  IMAD.WIDE.U32 R2, R2, -0x326172a9, RZ ;  /* 0xcd9e8d5702027825 */ /* 0x000fe200078e00ff */
[----:B------:R-:W-:-:S03]  /*1ace0*/  @!P2 PRMT R67, R82, 0x5410, RZ ;  /* 0x000054105243a816 */ /* 0x000fc600000000ff */
        /* <DEDUP_REMOVED lines=16> */
[----:B------:R-:W4:Y:S01]  /*1adf0*/  MUFU.EX2 R5, R225 ;  /* 0x000000e100057308 */ /* 0x000f220000000800 */
[----:B------:R-:W-:Y:S01]  /*1ae00*/  @!P0 HADD2 R70, -R61.H0_H0, -RZ.H0_H0 ;  /* 0xa00000ff3d468230 */ /* 0x000fe20000000900 */
[----:B------:R-:W-:Y:S02]  /*1ae10*/  LOP3.LUT R9, R2, 0xffff, RZ, 0xc0, !PT ;  /* 0x0000ffff02097812 */ /* 0x000fe400078ec0ff */
[----:B------:R-:W-:Y:S02]  /*1ae20*/  ISETP.GE.U32.AND P3, PT, R194, R8, PT ;  /* 0x00000008c200720c */ /* 0x000fe40003f66070 */
[----:B------:R-:W-:-:S02]  /*1ae30*/  SHF.R.U32.HI R8, RZ, 0x10, R2 ;  /* 0x00000010ff087819 */ /* 0x000fc40000011602 */
[----:B------:R-:W-:Y:S02]  /*1ae40*/  SHF.R.U32.HI R2, RZ, 0x18, R2 ;  /* 0x00000018ff027819 */ /* 0x000fe40000011602 */
[----:B------:R-:W-:Y:S02]  /*1ae50*/  PRMT R178, R66, 0x5410, R61 ;  /* 0x0000541042b27816 */ /* 0x000fe4000000003d */
[----:B------:R-:W-:Y:S02]  /*1ae60*/  @!P0 PRMT R61, R70, 0x5410, RZ ;  /* 0x00005410463d8816 */ /* 0x000fe400000000ff */
[----:B------:R-:W-:Y:S01]  /*1ae70*/  ISETP.GE.U32.AND P0, PT, R194, R2, PT ;  /* 0x00000002c200720c */ /* 0x000fe20003f06070 */
[----:B-1----:R-:W-:Y:S01]  /*1ae80*/  FADD.FTZ R2, R7, R10 ;  /* 0x0000000a07027221 */ /* 0x002fe20000010000 */
[----:B------:R-:W-:-:S03]  /*1ae90*/  PRMT R48, R16, 0x7610, R48 ;  /* 0x0000761010307816 */ /* 0x000fc60000000030 */
[----:B----4-:R-:W-:Y:S01]  /*1aea0*/  FADD.FTZ R10, R5, R2 ;  /* 0x00000002050a7221 */ /* 0x010fe20000010000 */
[----:B------:R-:W-:Y:S01]  /*1aeb0*/  SHF.R.U32.HI R2, RZ, 0x8, R9 ;  /* 0x00000008ff027819 */ /* 0x000fe20000011609 */
[----:B------:R-:W-:Y:S01]  /*1aec0*/  @!P2 HADD2 R98, -R48.H0_H0, -RZ.H0_H0 ;  /* 0xa00000ff3062a230 */ /* 0x000fe20000000900 */
[----:B------:R-:W-:Y:S02]  /*1aed0*/  PRMT R59, R16, 0x7632, R59 ;  /* 0x00007632103b7816 */ /* 0x000fe4000000003b */
[----:B------:R-:W-:Y:S01]  /*1aee0*/  LOP3.LUT R2, R2, 0xffff, RZ, 0xc0, !PT ;  /* 0x0000ffff02027812 */ /* 0x000fe200078ec0ff */
[----:B------:R-:W-:Y:S01]  /*1aef0*/  @!P1 HADD2 R71, -R66.H0_H0, -RZ.H0_H0 ;  /* 0xa00000ff42479230 */ /* 0x000fe20000000900 */
[----:B------:R-:W-:Y:S02]  /*1af00*/  PRMT R171, R48, 0x5410, R59 ;  /* 0x0000541030ab7816 */ /* 0x000fe4000000003b */
[----:B------:R-:W-:Y:S02]  /*1af10*/  @!P2 PRMT R48, R98, 0x5410, RZ ;  /* 0x000054106230a816 */ /* 0x000fe400000000ff */
[----:B------:R-:W-:-:S02]  /*1af20*/  ISETP.GE.U32.AND P2, PT, R194, R2, PT ;  /* 0x00000002c200720c */ /* 0x000fc40003f46070 */
[----:B------:R-:W-:Y:S02]  /*1af30*/  LOP3.LUT R3, R8, 0xff, RZ, 0xc0, !PT ;  /* 0x000000ff08037812 */ /* 0x000fe400078ec0ff */
[----:B------:R-:W-:Y:S02]  /*1af40*/  LOP3.LUT R2, R83, R152, R86, 0x96, !PT ;  /* 0x0000009853027212 */ /* 0x000fe400078e9656 */
[----:B------:R-:W-:Y:S02]  /*1af50*/  @!P1 PRMT R66, R71, 0x5410, RZ ;  /* 0x0000541047429816 */ /* 0x000fe400000000ff */
[----:B------:R-:W-:Y:S01]  /*1af60*/  ISETP.GE.U32.AND P1, PT, R194, R3, PT ;  /* 0x00000003c200720c */ /* 0x000fe20003f26070 */
[----:B------:R-:W-:Y:S01]  /*1af70*/  IMAD.WIDE.U32 R2, R2, -0x2daee0ad, RZ ;  /* 0xd2511f5302027825 */ /* 0x000fe200078e00ff */
[----:B------:R-:W-:Y:S02]  /*1af80*/  F2FP.PACK_AB R99, R5, R7 ;  /* 0x000000070563723e */ /* 0x000fe400000000ff */
[----:B------:R-:W-:-:S02]  /*1af90*/  PRMT R58, R55, 0x7610, R58 ;  /* 0x00007610373a7816 */ /* 0x000fc4000000003a */
[----:B------:R-:W-:Y:S02]  /*1afa0*/  LOP3.LUT R5, R3, R187, R6, 0x96, !PT ;  /* 0x000000bb03057212 */ /* 0x000fe400078e9606 */
[----:B------:R-:W-:Y:S02]  /*1afb0*/  PRMT R55, R55, 0x7632, R55 ;  /* 0x0000763237377816 */ /* 0x000fe40000000037 */
[----:B------:R-:W-:Y:S01]  /*1afc0*/  SHF.R.U32.HI R6, RZ, 0x10, R5 ;  /* 0x00000010ff067819 */ /* 0x000fe20000011605 */
[----:B------:R-:W-:Y:S01]  /*1afd0*/  @!P5 HADD2 R147, -R58.H0_H0, -RZ.H0_H0 ;  /* 0xa00000ff3a93d230 */ /* 0x000fe20000000900 */
[----:B------:R-:W-:Y:S01]  /*1afe0*/  PRMT R54, R23, 0x7610, R54 ;  /* 0x0000761017367816 */ /* 0x000fe20000000036 */
[----:B------:R-:W-:Y:S01]  /*1aff0*/  @!P6 HADD2 R146, -R59.H0_H0, -RZ.H0_H0 ;  /* 0xa00000ff3b92e230 */ /* 0x000fe20000000900 */
[----:B------:R-:W-:Y:S02]  /*1b000*/  LOP3.LUT R6, R6, 0xff, RZ, 0xc0, !PT ;  /* 0x000000ff06067812 */ /* 0x000fe400078ec0ff */
[----:B------:R-:W-:Y:S01]  /*1b010*/  PRMT R170, R58, 0x5410, R55 ;  /* 0x000054103aaa7816 */ /* 0x000fe20000000037 */
[----:B------:R-:W-:Y:S01]  /*1b020*/  @!P3 HADD2 R156, -R54.H0_H0, -RZ.H0_H0 ;  /* 0xa00000ff369cb230 */ /* 0x000fe20000000900 */
[----:B------:R-:W-:Y:S01]  /*1b030*/  @!P5 PRMT R58, R147, 0x5410, RZ ;  /* 0x00005410933ad816 */ /* 0x000fe200000000ff */
[----:B------:R-:W-:Y:S01]  /*1b040*/  FADD.FTZ R11, R17, R11 ;  /* 0x0000000b110b7221 */ /* 0x000fe20000010000 */
[----:B------:R-:W-:-:S02]  /*1b050*/  PRMT R49, R23, 0x7632, R49 ;  /* 0x0000763217317816 */ /* 0x000fc40000000031 */
[----:B------:R-:W-:Y:S02]  /*1b060*/  ISETP.GE.U32.AND P5, PT, R194, R6, PT ;  /* 0x00000006c200720c */ /* 0x000fe40003fa6070 */
[----:B------:R-:W-:Y:S02]  /*1b070*/  LOP3.LUT R6, R2, 0xff, RZ, 0xc0, !PT ;  /* 0x000000ff02067812 */ /* 0x000fe400078ec0ff */
[----:B------:R-:W-:Y:S01]  /*1b080*/  @!P6 PRMT R59, R146, 0x5410, RZ ;  /* 0x00005410923be816 */ /* 0x000fe200000000ff */
[----:B------:R-:W-:Y:S01]  /*1b090*/  FADD.FTZ R7, R19, R11 ;  /* 0x0000000b13077221 */ /* 0x000fe20000010000 */
[----:B------:R-:W-:Y:S01]  /*1b0a0*/  PRMT R146, R54, 0x5410, R49 ;  /* 0x0000541036927816 */ /* 0x000fe20000000031 */
[----:B------:R-:W-:Y:S01]  /*1b0b0*/  @!P2 HADD2 R155, -R49.H0_H0, -RZ.H0_H0 ;  /* 0xa00000ff319ba230 */ /* 0x000fe20000000900 */
[----:B------:R-:W-:Y:S02]  /*1b0c0*/  @!P3 PRMT R54, R156, 0x5410, RZ ;  /* 0x000054109c36b816 */ /* 0x000fe400000000ff */
[----:B------:R-:W-:Y:S01]  /*1b0d0*/  ISETP.GE.U32.AND P3, PT, R194, R6, PT ;  /* 0x00000006c200720c */ /* 0x000fe20003f66070 */
[----:B------:R-:W-:Y:S01]  /*1b0e0*/  @!P4 HADD2 R150, -R55.H0_H0, -RZ.H0_H0 ;  /* 0xa00000ff3796c230 */ /* 0x000fe20000000900 */
[----:B------:R-:W-:Y:S01]  /*1b0f0*/  LOP3.LUT R6, R5, 0xff, RZ, 0xc0, !PT ;  /* 0x000000ff05067812 */ /* 0x000fe200078ec0ff */
[----:B------:R-:W-:Y:S01]  /*1b100*/  FADD.FTZ R11, R18, R7 ;  /* 0x00000007120b7221 */ /* 0x000fe20000010000 */
[----:B------:R-:W-:-:S02]  /*1b110*/  SHF.R.U32.HI R7, RZ, 0x18, R5 ;  /* 0x00000018ff077819 */ /* 0x000fc40000011605 */
[----:B------:R-:W-:Y:S02]  /*1b120*/  @!P2 PRMT R49, R155, 0x5410, RZ ;  /* 0x000054109b31a816 */ /* 0x000fe400000000ff */
[----:B------:R-:W-:Y:S02]  /*1b130*/  ISETP.GE.U32.AND P2, PT, R194, R6, PT ;  /* 0x00000006c200720c */ /* 0x000fe40003f46070 */
[----:B------:R-:W-:Y:S01]  /*1b140*/  @!P4 PRMT R55, R150, 0x5410, RZ ;  /* 0x000054109637c816 */ /* 0x000fe200000000ff */
[----:B------:R-:W1:Y:S01]  /*1b150*/  MUFU.EX2 R6, R226 ;  /* 0x000000e200067308 */ /* 0x000e620000000800 */
[----:B------:R-:W-:Y:S02]  /*1b160*/  ISETP.GE.U32.AND P4, PT, R194, R7, PT ;  /* 0x00000007c200720c */ /* 0x000fe40003f86070 */
[----:B------:R-:W-:Y:S02]  /*1b170*/  LOP3.LUT R9, R2, 0xffff, RZ, 0xc0, !PT ;  /* 0x0000ffff02097812 */ /* 0x000fe400078ec0ff */
[----:B------:R-:W-:-:S02]  /*1b180*/  SHF.R.U32.HI R8, RZ, 0x10, R2 ;  /* 0x00000010ff087819 */ /* 0x000fc40000011602 */
[----:B------:R-:W-:Y:S02]  /*1b190*/  SHF.R.U32.HI R7, RZ, 0x18, R2 ;  /* 0x00000018ff077819 */ /* 0x000fe40000011602 */
[----:B------:R-:W-:Y:S01]  /*1b1a0*/  LOP3.LUT R3, R5, 0xffff, RZ, 0xc0, !PT ;  /* 0x0000ffff05037812 */ /* 0x000fe200078ec0ff */
[----:B------:R-:W4:Y:S03]  /*1b1b0*/  MUFU.EX2 R2, R227 ;  /* 0x000000e300027308 */ /* 0x000f260000000800 */
[----:B------:R-:W-:-:S04]  /*1b1c0*/  SHF.R.U32.HI R3, RZ, 0x8, R3 ;  /* 0x00000008ff037819 */ /* 0x000fc80000011603 */
[----:B------:R-:W-:-:S04]  /*1b1d0*/  LOP3.LUT R3, R3, 0xffff, RZ, 0xc0, !PT ;  /* 0x0000ffff03037812 */ /* 0x000fc800078ec0ff */
[----:B------:R-:W-:Y:S01]  /*1b1e0*/  ISETP.GE.U32.AND P6, PT, R194, R3, PT ;  /* 0x00000003c200720c */ /* 0x000fe20003fc6070 */
[----:B-1----:R-:W-:Y:S01]  /*1b1f0*/  FADD.FTZ R3, R6, R10 ;  /* 0x0000000a06037221 */ /* 0x002fe20000010000 */
[----:B------:R-:W-:Y:S02]  /*1b200*/  PRMT R53, R46, 0x7610, R53 ;  /* 0x000076102e357816 */ /* 0x000fe40000000035 */
[----:B------:R-:W-:Y:S02]  /*1b210*/  PRMT R47, R24, 0x7610, R47 ;  /* 0x00007610182f7816 */ /* 0x000fe4000000002f */
[C---:B----4-:R-:W-:Y:S01]  /*1b220*/  F2FP.PACK_AB R98, R2.reuse, R6 ;  /* 0x000000060262723e */ /* 0x050fe200000000ff */
[----:B------:R-:W-:Y:S01]  /*1b230*/  FADD.FTZ R6, R2, R3 ;  /* 0x0000000302067221 */ /* 0x000fe20000010000 */
[----:B------:R-:W-:Y:S01]  /*1b240*/  SHF.R.U32.HI R2, RZ, 0x8, R9 ;  /* 0x00000008ff027819 */ /* 0x000fe20000011609 */
[----:B------:R-:W-:Y:S01]  /*1b250*/  @!P1 HADD2 R154, -R53.H0_H0, -RZ.H0_H0 ;  /* 0xa00000ff359a9230 */ /* 0x000fe20000000900 */
[----:B------:R-:W-:Y:S01]  /*1b260*/  PRMT R52, R46, 0x7632, R52 ;  /* 0x000076322e347816 */ /* 0x000fe20000000034 */
[----:B------:R-:W-:Y:S01]  /*1b270*/  @!P2 HADD2 R157, -R47.H0_H0, -RZ.H0_H0 ;  /* 0xa00000ff2f9da230 */ /* 0x000fe20000000900 */
[----:B------:R-:W-:Y:S01]  /*1b280*/  PRMT R46, R24, 0x7632, R46 ;  /* 0x00007632182e7816 */ /* 0x000fe2000000002e */
[----:B------:R-:W-:Y:S01]  /*1b290*/  IMAD.MOV.U32 R225, RZ, RZ, R149 ;  /* 0x000000ffffe17224 */ /* 0x000fe200078e0095 */
[----:B------:R-:W-:Y:S01]  /*1b2a0*/  LOP3.LUT R5, R8, 0xff, RZ, 0xc0, !PT ;  /* 0x000000ff08057812 */ /* 0x000fe200078ec0ff */
[----:B------:R-:W-:Y:S01]  /*1b2b0*/  IMAD.MOV.U32 R149, RZ, RZ, R206 ;  /* 0x000000ffff957224 */ /* 0x000fe200078e00ce */
[----:B------:R-:W-:-:S02]  /*1b2c0*/  LOP3.LUT R2, R2, 0xffff, RZ, 0xc0, !PT ;  /* 0x0000ffff02027812 */ /* 0x000fc400078ec0ff */
[----:B------:R-:W-:Y:S02]  /*1b2d0*/  PRMT R147, R53, 0x5410, R52 ;  /* 0x0000541035937816 */ /* 0x000fe40000000034 */
[----:B------:R-:W-:Y:S02]  /*1b2e0*/  PRMT R206, R47, 0x5410, R46 ;  /* 0x000054102fce7816 */ /* 0x000fe4000000002e */
[----:B------:R-:W-:Y:S02]  /*1b2f0*/  @!P1 PRMT R53, R154, 0x5410, RZ ;  /* 0x000054109a359816 */ /* 0x000fe400000000ff */
[----:B------:R-:W-:Y:S02]  /*1b300*/  @!P2 PRMT R47, R157, 0x5410, RZ ;  /* 0x000054109d2fa816 */ /* 0x000fe400000000ff */
[C---:B------:R-:W-:Y:S02]  /*1b310*/  ISETP.GE.U32.AND P1, PT, R194.reuse, R5, PT ;  /* 0x00000005c200720c */ /* 0x040fe40003f26070 */
[----:B------:R-:W-:Y:S01]  /*1b320*/  ISETP.GE.U32.AND P2, PT, R194, R2, PT ;  /* 0x00000002c200720c */ /* 0x000fe20003f46070 */
[----:B------:R-:W1:Y:S01]  /*1b330*/  MUFU.EX2 R5, R232 ;  /* 0x000000e800057308 */ /* 0x000e620000000800 */
[----:B------:R-:W-:-:S02]  /*1b340*/  PRMT R44, R51, 0x7632, R44 ;  /* 0x00007632332c7816 */ /* 0x000fc4000000002c */
[----:B------:R-:W-:-:S05]  /*1b350*/  PRMT R50, R12, 0x7632, R50 ;  /* 0x000076320c327816 */ /* 0x000fca0000000032 */
[----:B------:R-:W4:Y:S01]  /*1b360*/  MUFU.EX2 R3, R233 ;  /* 0x000000e900037308 */ /* 0x000f220000000800 */
[----:B------:R-:W-:Y:S01]  /*1b370*/  PRMT R45, R51, 0x7610, R45 ;  /* 0x00007610332d7816 */ /* 0x000fe2000000002d */
[----:B------:R-:W-:Y:S01]  /*1b380*/  @!P0 HADD2 R151, -R52.H0_H0, -RZ.H0_H0 ;  /* 0xa00000ff34978230 */ /* 0x000fe20000000900 */
[----:B------:R-:W-:Y:S01]  /*1b390*/  PRMT R51, R12, 0x7610, R51 ;  /* 0x000076100c337816 */ /* 0x000fe20000000033 */
[----:B------:R-:W-:Y:S01]  /*1b3a0*/  @!P6 HADD2 R158, -R46.H0_H0, -RZ.H0_H0 ;  /* 0xa00000ff2e9ee230 */ /* 0x000fe20000000900 */
[----:B------:R-:W-:Y:S01]  /*1b3b0*/  PRMT R56, R57, 0x7632, R56 ;  /* 0x0000763239387816 */ /* 0x000fe20000000038 */
[----:B------:R-:W-:Y:S02]  /*1b3c0*/  @!P4 HADD2 R159, -R44.H0_H0, -RZ.H0_H0 ;  /* 0xa00000ff2c9fc230 */ /* 0x000fe40000000900 */
[----:B------:R-:W-:Y:S02]  /*1b3d0*/  @!P2 HADD2 R163, -R50.H0_H0, -RZ.H0_H0 ;  /* 0xa00000ff32a3a230 */ /* 0x000fe40000000900 */
[----:B------:R-:W-:Y:S01]  /*1b3e0*/  @!P1 HADD2 R162, -R57.H0_H0, -RZ.H0_H0 ;  /* 0xa00000ff39a29230 */ /* 0x000fe20000000900 */
[----:B------:R-:W-:Y:S01]  /*1b3f0*/  IMAD.MOV.U32 R226, RZ, RZ, R174 ;  /* 0x000000ffffe27224 */ /* 0x000fe200078e00ae */
[----:B------:R-:W-:Y:S01]  /*1b400*/  PRMT R201, R45, 0x5410, R44 ;  /* 0x000054102dc97816 */ /* 0x000fe2000000002c */
[----:B------:R-:W-:Y:S01]  /*1b410*/  FADD.FTZ R2, R22, R11 ;  /* 0x0000000b16027221 */ /* 0x000fe20000010000 */
[----:B------:R-:W-:-:S02]  /*1b420*/  PRMT R174, R51, 0x5410, R50 ;  /* 0x0000541033ae7816 */ /* 0x000fc40000000032 */
[----:B------:R-:W-:Y:S01]  /*1b430*/  PRMT R175, R57, 0x5410, R56 ;  /* 0x0000541039af7816 */ /* 0x000fe20000000038 */
        /* <DEDUP_REMOVED lines=29> */
[----:B-1----:R-:W-:Y:S02]  /*1b610*/  FADD.FTZ R0, R5, R6 ;  /* 0x0000000605007221 */ /* 0x002fe40000010000 */
[----:B------:R-:W-:Y:S01]  /*1b620*/  FADD.FTZ R2, R21, R2 ;  /* 0x0000000215027221 */ /* 0x000fe20000010000 */
[C---:B----4-:R-:W-:Y:S01]  /*1b630*/  F2FP.PACK_AB R60, R3.reuse, R5 ;  /* 0x00000005033c723e */ /* 0x050fe200000000ff */
[----:B------:R-:W-:Y:S02]  /*1b640*/  FADD.FTZ R3, R3, R0 ;  /* 0x0000000003037221 */ /* 0x000fe40000010000 */
[----:B------:R-:W-:Y:S01]  /*1b650*/  FADD.FTZ R0, R20, R2 ;  /* 0x0000000214007221 */ /* 0x000fe20000010000 */
[----:B--2---:R-:W-:Y:S02]  /*1b660*/  LOP3.LUT R2, R145, R213, R222, 0x96, !PT ;  /* 0x000000d591027212 */ /* 0x004fe400078e96de */
[----:B------:R1:W-:Y:S01]  /*1b670*/  STL [R1+0x44], R3 ;  /* 0x0000440301007387 */ /* 0x0003e20000100800 */
[----:B------:R-:W-:-:S03]  /*1b680*/  ISETP.GE.U32.AND P0, PT, R194, R7, PT ;  /* 0x00000007c200720c */ /* 0x000fc60003f06070 */
[----:B------:R3:W-:Y:S01]  /*1b690*/  STL [R1+0x180], R0 ;  /* 0x0001800001007387 */ /* 0x0007e20000100800 */
[----:B------:R-:W-:Y:S01]  /*1b6a0*/  @!P5 HADD2 R160, -R45.H0_H0, -RZ.H0_H0 ;  /* 0xa00000ff2da0d230 */ /* 0x000fe20000000900 */
[----:B------:R-:W-:Y:S02]  /*1b6b0*/  IMAD.MOV.U32 R227, RZ, RZ, R152 ;  /* 0x000000ffffe37224 */ /* 0x000fe400078e0098 */
        /* <DEDUP_REMOVED lines=50> */
[----:B------:R-:W-:Y:S01]  /*1b9e0*/  FADD.FTZ R4, R36, R10 ;  /* 0x0000000a24047221 */ /* 0x000fe20000010000 */
[----:B------:R-:W-:-:S04]  /*1b9f0*/  PRMT R42, R164, 0x7610, R42 ;  /* 0x00007610a42a7816 */ /* 0x000fc8000000002a */
[----:B------:R1:W-:Y:S01]  /*1ba00*/  STL [R1+0x184], R4 ;  /* 0x0001840401007387 */ /* 0x0003e20000100800 */
[----:B------:R-:W-:-:S06]  /*1ba10*/  PRMT R41, R164, 0x7632, R41 ;  /* 0x00007632a4297816 */ /* 0x000fcc0000000029 */
[----:B------:R-:W-:Y:S01]  /*1ba20*/  @!P0 HADD2 R72, -R42.H0_H0, -RZ.H0_H0 ;  /* 0xa00000ff2a488230 */ /* 0x000fe20000000900 */
[----:B------:R-:W-:-:S04]  /*1ba30*/  PRMT R73, R42, 0x5410, R41 ;  /* 0x000054102a497816 */ /* 0x000fc80000000029 */
        /* <DEDUP_REMOVED lines=10> */
[C---:B------:R-:W-:Y:S02]  /*1bae0*/  PRMT R39, R25.reuse, 0x7632, R39 ;  /* 0x0000763219277816 */ /* 0x040fe40000000027 */
[----:B------:R-:W-:Y:S02]  /*1baf0*/  LOP3.LUT R0, R0, 0xff, RZ, 0xc0, !PT ;  /* 0x000000ff00007812 */ /* 0x000fe400078ec0ff */
[----:B------:R-:W-:-:S02]  /*1bb00*/  PRMT R40, R25, 0x7610, R40 ;  /* 0x0000761019287816 */ /* 0x000fc40000000028 */
[----:B------:R-:W-:-:S03]  /*1bb10*/  ISETP.GE.U32.AND P1, PT, R194, R0, PT ;  /* 0x00000000c200720c */ /* 0x000fc60003f26070 */
        /* <DEDUP_REMOVED lines=15> */
[----:B------:R-:W-:Y:S02]  /*1bc10*/  @!P0 PRMT R37, R90, 0x5410, RZ ;  /* 0x000054105a258816 */ /* 0x000fe400000000ff */
[----:B------:R1:W2:Y:S01]  /*1bc20*/  LDL.LU.S16 R90, [R1+0x10] ;  /* 0x00001000015a7983 */ /* 0x0002a20000300600 */
[--C-:B------:R-:W-:Y:S02]  /*1bc30*/  SHF.R.U32.HI R0, RZ, 0x10, R2.reuse ;  /* 0x00000010ff007819 */ /* 0x100fe40000011602 */
[----:B------:R-:W-:Y:S01]  /*1bc40*/  SHF.R.U32.HI R2, RZ, 0x18, R2 ;  /* 0x00000018ff027819 */ /* 0x000fe20000011602 */
[----:B------:R-:W-:Y:S01]  /*1bc50*/  @!P1 HADD2 R88, -R40.H0_H0, -RZ.H0_H0 ;  /* 0xa00000ff28589230 */ /* 0x000fe20000000900 */
[C---:B------:R-:W-:Y:S02]  /*1bc60*/  PRMT R27, R13.reuse, 0x7632, R27 ;  /* 0x000076320d1b7816 */ /* 0x040fe4000000001b */
[----:B------:R-:W-:Y:S02]  /*1bc70*/  PRMT R36, R13, 0x7610, R36 ;  /* 0x000076100d247816 */ /* 0x000fe40000000024 */
[----:B------:R-:W-:Y:S01]  /*1bc80*/  PRMT R26, R179, 0x7610, R26 ;  /* 0x00007610b31a7816 */ /* 0x000fe2000000001a */
[----:B------:R-:W-:Y:S01]  /*1bc90*/  IMAD.MOV.U32 R74, RZ, RZ, R197 ;  /* 0x000000ffff4a7224 */ /* 0x000fe200078e00c5 */
[----:B------:R-:W-:Y:S01]  /*1bca0*/  ISETP.GE.U32.AND P0, PT, R194, R2, PT ;  /* 0x00000002c200720c */ /* 0x000fe20003f06070 */
[----:B------:R-:W-:Y:S01]  /*1bcb0*/  IMAD.WIDE.U32 R2, R5, -0x2daee0ad, RZ ;  /* 0xd2511f5305027825 */ /* 0x000fe200078e00ff */
[----:B------:R-:W-:-:S02]  /*1bcc0*/  LOP3.LUT R0, R0, 0xff, RZ, 0xc0, !PT ;  /* 0x000000ff00007812 */ /* 0x000fc400078ec0ff */
[----:B------:R-:W-:Y:S01]  /*1bcd0*/  PRMT R23, R43, 0x7632, R23 ;  /* 0x000076322b177816 */ /* 0x000fe20000000017 */
[----:B------:R-:W-:Y:S01]  /*1bce0*/  @!P3 HADD2 R166, -R51.H0_H0, -RZ.H0_H0 ;  /* 0xa00000ff33a6b230 */ /* 0x000fe20000000900 */
[----:B------:R-:W-:Y:S01]  /*1bcf0*/  @!P1 PRMT R40, R88, 0x5410, RZ ;  /* 0x0000541058289816 */ /* 0x000fe200000000ff */
[----:B------:R1:W3:Y:S01]  /*1bd00*/  LDL.LU.S16 R89, [R1+0x14] ;  /* 0x0000140001597983 */ /* 0x0002e20000300600 */
        /* <DEDUP_REMOVED lines=22> */
[----:B------:R-:W-:Y:S02]  /*1be70*/  PRMT R24, R43, 0x7610, R24 ;  /* 0x000076102b187816 */ /* 0x000fe40000000018 */
[----:B------:R-:W-:Y:S02]  /*1be80*/  LOP3.LUT R0, R2, 0xff, RZ, 0xc0, !PT ;  /* 0x000000ff02007812 */ /* 0x000fe400078ec0ff */
[----:B------:R-:W-:Y:S02]  /*1be90*/  @!P3 PRMT R51, R166, 0x5410, RZ ;  /* 0x00005410a633b816 */ /* 0x000fe400000000ff */
        /* <DEDUP_REMOVED lines=14> */
[----:B------:R-:W-:-:S03]  /*1bf80*/  @!P1 HADD2 R92, -R36.H0_H0, -RZ.H0_H0 ;  /* 0xa00000ff245c9230 */ /* 0x000fc60000000900 */
[----:B------:R-:W-:Y:S02]  /*1bf90*/  LOP3.LUT R0, R0, 0xff, RZ, 0xc0, !PT ;  /* 0x000000ff00007812 */ /* 0x000fe400078ec0ff */
[----:B------:R-:W-:Y:S02]  /*1bfa0*/  LOP3.LUT R4, R4, 0xff, RZ, 0xc0, !PT ;  /* 0x000000ff04047812 */ /* 0x000fe400078ec0ff */
[----:B------:R-:W-:Y:S02]  /*1bfb0*/  ISETP.GE.U32.AND P2, PT, R194, R0, PT ;  /* 0x00000000c200720c */ /* 0x000fe40003f46070 */
[----:B------:R-:W-:Y:S02]  /*1bfc0*/  LOP3.LUT R0, R65, R213, R222, 0x96, !PT ;  /* 0x000000d541007212 */ /* 0x000fe400078e96de */
[----:B------:R-:W-:Y:S02]  /*1bfd0*/  @!P1 PRMT R36, R92, 0x5410, RZ ;  /* 0x000054105c249816 */ /* 0x000fe400000000ff */
[----:B------:R-:W-:Y:S01]  /*1bfe0*/  ISETP.GE.U32.AND P1, PT, R194, R4, PT ;  /* 0x00000004c200720c */ /* 0x000fe20003f26070 */
[----:B------:R-:W-:Y:S01]  /*1bff0*/  IMAD.WIDE.U32 R4, R0, -0x2daee0ad, RZ ;  /* 0xd2511f5300047825 */ /* 0x000fe200078e00ff */
[----:B------:R-:W-:Y:S01]  /*1c000*/  LOP3.LUT R3, R231, R229, R64, 0x96, !PT ;  /* 0x000000e5e7037212 */ /* 0x000fe200078e9640 */
[----:B------:R-:W-:Y:S01]  /*1c010*/  @!P0 HADD2 R118, -R19.H0_H0, -RZ.H0_H0 ;  /* 0xa00000ff13768230 */ /* 0x000fe20000000900 */
[----:B------:R-:W-:-:S02]  /*1c020*/  PRMT R16, R173, 0x7610, R16 ;  /* 0x00007610ad107816 */ /* 0x000fc40000000010 */
[C---:B------:R-:W-:Y:S02]  /*1c030*/  PRMT R18, R15.reuse, 0x7610, R18 ;  /* 0x000076100f127816 */ /* 0x040fe40000000012 */
[----:B------:R-:W-:Y:S02]  /*1c040*/  PRMT R17, R15, 0x7632, R17 ;  /* 0x000076320f117816 */ /* 0x000fe40000000011 */
[C---:B------:R-:W-:Y:S02]  /*1c050*/  PRMT R14, R172.reuse, 0x7610, R14 ;  /* 0x00007610ac0e7816 */ /* 0x040fe4000000000e */
[----:B------:R-:W-:Y:S01]  /*1c060*/  PRMT R13, R172, 0x7632, R13 ;  /* 0x00007632ac0d7816 */ /* 0x000fe2000000000d */
[----:B------:R-:W-:Y:S01]  /*1c070*/  IMAD.MOV.U32 R219, RZ, RZ, R197 ;  /* 0x000000ffffdb7224 */ /* 0x000fe200078e00c5 */
[----:B------:R-:W-:Y:S01]  /*1c080*/  LOP3.LUT R0, R5, R228, R220, 0x96, !PT ;  /* 0x000000e405007212 */ /* 0x000fe200078e96dc */
[----:B------:R-:W-:Y:S01]  /*1c090*/  IMAD.WIDE.U32 R8, R3, -0x2daee0ad, RZ ;  /* 0xd2511f5303087825 */ /* 0x000fe200078e00ff */
[----:B------:R1:W4:Y:S03]  /*1c0a0*/  LDL.LU.S16 R92, [R1+0x1c] ;  /* 0x00001c00015c7983 */ /* 0x0003260000300600 */
[----:B------:R-:W-:Y:S01]  /*1c0b0*/  IMAD.WIDE.U32 R6, R0, -0x326172a9, RZ ;  /* 0xcd9e8d5700067825 */ /* 0x000fe200078e00ff */
[----:B------:R-:W-:Y:S01]  /*1c0c0*/  LOP3.LUT R3, R9, R200, R4, 0x96, !PT ;  /* 0x000000c809037212 */ /* 0x000fe200078e9604 */
[----:B------:R-:W-:Y:S01]  /*1c0d0*/  @!P1 HADD2 R95, -R24.H0_H0, -RZ.H0_H0 ;  /* 0xa00000ff185f9230 */ /* 0x000fe20000000900 */
[----:B------:R-:W-:Y:S01]  /*1c0e0*/  @!P0 PRMT R19, R118, 0x5410, RZ ;  /* 0x0000541076138816 */ /* 0x000fe200000000ff */
[----:B------:R1:W4:Y:S01]  /*1c0f0*/  LDL.LU.S16 R91, [R1+0x30] ;  /* 0x00003000015b7983 */ /* 0x0003220000300600 */
[----:B------:R-:W-:-:S05]  /*1c100*/  LOP3.LUT R0, R7, R198, R230, 0x96, !PT ;  /* 0x000000c607007212 */ /* 0x000fca00078e96e6 */
        /* <DEDUP_REMOVED lines=8> */
[----:B------:R-:W-:-:S05]  /*1c190*/  IMAD.WIDE.U32 R2, R3, -0x326172a9, RZ ;  /* 0xcd9e8d5703027825 */ /* 0x000fca00078e00ff */
[----:B------:R-:W-:-:S04]  /*1c1a0*/  LOP3.LUT R0, R3, R226, R4, 0x96, !PT ;  /* 0x000000e203007212 */ /* 0x000fc800078e9604 */
[----:B------:R-:W-:-:S04]  /*1c1b0*/  LOP3.LUT R4, R0, 0xff, RZ, 0xc0, !PT ;  /* 0x000000ff00047812 */ /* 0x000fc800078ec0ff */
[----:B------:R-:W-:Y:S02]  /*1c1c0*/  ISETP.GE.U32.AND P0, PT, R194, R4, PT ;  /* 0x00000004c200720c */ /* 0x000fe40003f06070 */
[----:B------:R-:W-:Y:S02]  /*1c1d0*/  LOP3.LUT R4, R0, 0xffff, RZ, 0xc0, !PT ;  /* 0x0000ffff00047812 */ /* 0x000fe400078ec0ff */
[----:B------:R-:W-:Y:S02]  /*1c1e0*/  PRMT R15, R173, 0x7632, R15 ;  /* 0x00007632ad0f7816 */ /* 0x000fe4000000000f */
[----:B------:R-:W-:Y:S02]  /*1c1f0*/  SHF.R.U32.HI R4, RZ, 0x8, R4 ;  /* 0x00000008ff047819 */ /* 0x000fe40000011604 */
[----:B------:R-:W-:Y:S02]  /*1c200*/  PRMT R199, R16, 0x5410, R15 ;  /* 0x0000541010c77816 */ /* 0x000fe4000000000f */
[----:B------:R-:W-:-:S03]  /*1c210*/  LOP3.LUT R4, R4, 0xffff, RZ, 0xc0, !PT ;  /* 0x0000ffff04047812 */ /* 0x000fc600078ec0ff */
[----:B------:R-:W-:-:S05]  /*1c220*/  @!P0 HADD2 R231, -R16.H0_H0, -RZ.H0_H0 ;  /* 0xa00000ff10e78230 */ /* 0x000fca0000000900 */
        /* <DEDUP_REMOVED lines=24> */
[----:B------:R-:W-:Y:S01]  /*1c3b0*/  @!P1 PRMT R17, R230, 0x5410, RZ ;  /* 0x00005410e6119816 */ /* 0x000fe200000000ff */
[----:B------:R-:W-:Y:S01]  /*1c3c0*/  IMAD.MOV.U32 R230, RZ, RZ, R187 ;  /* 0x000000ffffe67224 */ /* 0x000fe200078e00bb */
[----:B------:R-:W-:Y:S01]  /*1c3d0*/  ISETP.GE.U32.AND P1, PT, R194, R3, PT ;  /* 0x00000003c200720c */ /* 0x000fe20003f26070 */
[----:B------:R-:W-:Y:S01]  /*1c3e0*/  IMAD.WIDE.U32 R2, R5, -0x2daee0ad, RZ ;  /* 0xd2511f5305027825 */ /* 0x000fe200078e00ff */
[----:B------:R-:W-:-:S02]  /*1c3f0*/  PRMT R11, R99, 0x7632, R11 ;  /* 0x00007632630b7816 */ /* 0x000fc4000000000b */
[----:B------:R-:W-:Y:S02]  /*1c400*/  PRMT R12, R99, 0x7610, R12 ;  /* 0x00007610630c7816 */ /* 0x000fe4000000000c */
[----:B------:R-:W-:Y:S01]  /*1c410*/  LOP3.LUT R5, R3, R230, R10, 0x96, !PT ;  /* 0x000000e603057212 */ /* 0x000fe200078e960a */
[----:B------:R-:W-:Y:S01]  /*1c420*/  @!P0 HADD2 R252, -R11.H0_H0, -RZ.H0_H0 ;  /* 0xa00000ff0bfc8230 */ /* 0x000fe20000000900 */
[----:B------:R-:W-:Y:S02]  /*1c430*/  IMAD.MOV.U32 R187, RZ, RZ, R176 ;  /* 0x000000ffffbb7224 */ /* 0x000fe400078e00b0 */
[----:B------:R-:W-:Y:S01]  /*1c440*/  LOP3.LUT R4, R5, 0xff, RZ, 0xc0, !PT ;  /* 0x000000ff05047812 */ /* 0x000fe200078ec0ff */
[----:B------:R-:W-:Y:S01]  /*1c450*/  IMAD.MOV.U32 R176, RZ, RZ, R196 ;  /* 0x000000ffffb07224 */ /* 0x000fe200078e00c4 */
[----:B------:R-:W-:Y:S02]  /*1c460*/  PRMT R196, R12, 0x5410, R11 ;  /* 0x000054100cc47816 */ /* 0x000fe4000000000b */
[----:B------:R-:W-:-:S02]  /*1c470*/  @!P0 PRMT R11, R252, 0x5410, RZ ;  /* 0x00005410fc0b8816 */ /* 0x000fc400000000ff */
[----:B------:R-:W-:Y:S02]  /*1c480*/  ISETP.GE.U32.AND P0, PT, R194, R4, PT ;  /* 0x00000004c200720c */ /* 0x000fe40003f06070 */
[----:B------:R-:W-:-:S11]  /*1c490*/  PRMT R10, R169, 0x7610, R10 ;  /* 0x00007610a90a7816 */ /* 0x000fd6000000000a */
[----:B--2---:R-:W-:-:S05]  /*1c4a0*/  @!P0 HADD2 R90, -R10.H0_H0, -RZ.H0_H0 ;  /* 0xa00000ff0a5a8230 */ /* 0x004fca0000000900 */
[----:B------:R-:W-:Y:S02]  /*1c4b0*/  PRMT R4, R90, 0x7610, R4 ;  /* 0x000076105a047816 */ /* 0x000fe40000000004 */
[----:B------:R1:W2:Y:S01]  /*1c4c0*/  LDL.LU.S16 R90, [R1+0x5c] ;  /* 0x00005c00015a7983 */ /* 0x0002a20000300600 */
[----:B------:R-:W-:-:S04]  /*1c4d0*/  PRMT R9, R169, 0x7632, R9 ;  /* 0x00007632a9097816 */ /* 0x000fc80000000009 */
[----:B------:R-:W-:Y:S02]  /*1c4e0*/  PRMT R222, R10, 0x5410, R9 ;  /* 0x000054100ade7816 */ /* 0x000fe40000000009 */
[----:B------:R-:W-:Y:S02]  /*1c4f0*/  @!P0 PRMT R10, R4, 0x5410, RZ ;  /* 0x00005410040a8816 */ /* 0x000fe400000000ff */
[----:B------:R-:W-:-:S04]  /*1c500*/  LOP3.LUT R4, R5, 0xffff, RZ, 0xc0, !PT ;  /* 0x0000ffff05047812 */ /* 0x000fc800078ec0ff */
[----:B------:R-:W-:-:S04]  /*1c510*/  SHF.R.U32.HI R4, RZ, 0x8, R4 ;  /* 0x00000008ff047819 */ /* 0x000fc80000011604 */
[----:B------:R-:W-:-:S04]  /*1c520*/  LOP3.LUT R4, R4, 0xffff, RZ, 0xc0, !PT ;  /* 0x0000ffff04047812 */ /* 0x000fc800078ec0ff */
[----:B------:R-:W-:-:S13]  /*1c530*/  ISETP.GE.U32.AND P0, PT, R194, R4, PT ;  /* 0x00000004c200720c */ /* 0x000fda0003f06070 */
[----:B---3--:R-:W-:-:S05]  /*1c540*/  @!P0 HADD2 R89, -R9.H0_H0, -RZ.H0_H0 ;  /* 0xa00000ff09598230 */ /* 0x008fca0000000900 */
[----:B------:R-:W-:Y:S02]  /*1c550*/  PRMT R4, R89, 0x7610, R4 ;  /* 0x0000761059047816 */ /* 0x000fe40000000004 */
[----:B------:R-:W-:Y:S01]  /*1c560*/  PRMT R8, R168, 0x7610, R8 ;  /* 0x00007610a8087816 */ /* 0x000fe20000000008 */
[----:B------:R1:W3:Y:S01]  /*1c570*/  LDL.LU.S16 R89, [R1+0x90] ;  /* 0x0000900001597983 */ /* 0x0002e20000300600 */
[----:B------:R-:W-:Y:S02]  /*1c580*/  @!P0 PRMT R9, R4, 0x5410, RZ ;  /* 0x0000541004098816 */ /* 0x000fe400000000ff */
[----:B------:R-:W-:-:S04]  /*1c590*/  LOP3.LUT R4, R2, 0xff, RZ, 0xc0, !PT ;  /* 0x000000ff02047812 */ /* 0x000fc800078ec0ff */
[----:B------:R-:W-:Y:S02]  /*1c5a0*/  ISETP.GE.U32.AND P0, PT, R194, R4, PT ;  /* 0x00000004c200720c */ /* 0x000fe40003f06070 */
[----:B------:R-:W-:Y:S02]  /*1c5b0*/  LOP3.LUT R3, R2, 0xffff, RZ, 0xc0, !PT ;  /* 0x0000ffff02037812 */ /* 0x000fe400078ec0ff */
[----:B------:R-:W-:Y:S02]  /*1c5c0*/  PRMT R7, R168, 0x7632, R7 ;  /* 0x00007632a8077816 */ /* 0x000fe40000000007 */
[----:B------:R-:W-:Y:S02]  /*1c5d0*/  SHF.R.U32.HI R3, RZ, 0x8, R3 ;  /* 0x00000008ff037819 */ /* 0x000fe40000011603 */
[----:B------:R-:W-:Y:S02]  /*1c5e0*/  PRMT R221, R8, 0x5410, R7 ;  /* 0x0000541008dd7816 */ /* 0x000fe40000000007 */
[----:B------:R-:W-:-:S03]  /*1c5f0*/  LOP3.LUT R3, R3, 0xffff, RZ, 0xc0, !PT ;  /* 0x0000ffff03037812 */ /* 0x000fc600078ec0ff */
[----:B----4-:R-:W-:-:S05]  /*1c600*/  @!P0 HADD2 R92, -R8.H0_H0, -RZ.H0_H0 ;  /* 0xa00000ff085c8230 */ /* 0x010fca0000000900 */
[----:B------:R-:W-:-:S04]  /*1c610*/  PRMT R88, R92, 0x7610, R88 ;  /* 0x000076105c587816 */ /* 0x000fc80000000058 */
[----:B------:R-:W-:Y:S02]  /*1c620*/  @!P0 PRMT R8, R88, 0x5410, RZ ;  /* 0x0000541058088816 */ /* 0x000fe400000000ff */
[----:B------:R-:W-:Y:S01]  /*1c630*/  ISETP.GE.U32.AND P0, PT, R194, R3, PT ;  /* 0x00000003c200720c */ /* 0x000fe20003f06070 */
[----:B------:R1:W4:-:S12]  /*1c640*/  LDL.LU.S16 R88, [R1+0x94] ;  /* 0x0000940001587983 */ /* 0x0003180000300600 */
[----:B------:R-:W-:-:S05]  /*1c650*/  @!P0 HADD2 R91, -R7.H0_H0, -RZ.H0_H0 ;  /* 0xa00000ff075b8230 */ /* 0x000fca0000000900 */
[----:B------:R-:W-:-:S04]  /*1c660*/  PRMT R65, R91, 0x7610, R65 ;  /* 0x000076105b417816 */ /* 0x000fc80000000041 */
[----:B------:R-:W-:Y:S02]  /*1c670*/  @!P0 PRMT R7, R65, 0x5410, RZ ;  /* 0x0000541041078816 */ /* 0x000fe400000000ff */
[----:B------:R1:W4:Y:S01]  /*1c680*/  LDL.LU.S16 R65, [R1+0x98] ;  /* 0x0000980001417983 */ /* 0x0003220000300600 */
[----:B------:R-:W-:-:S04]  /*1c690*/  SHF.R.U32.HI R3, RZ, 0x10, R2 ;  /* 0x00000010ff037819 */ /* 0x000fc80000011602 */
[----:B------:R-:W-:-:S04]  /*1c6a0*/  LOP3.LUT R3, R3, 0xff, RZ, 0xc0, !PT ;  /* 0x000000ff03037812 */ /* 0x000fc800078ec0ff */
[----:B------:R-:W-:Y:S02]  /*1c6b0*/  ISETP.GE.U32.AND P0, PT, R194, R3, PT ;  /* 0x00000003c200720c */ /* 0x000fe40003f06070 */
[----:B------:R-:W-:-:S04]  /*1c6c0*/  PRMT R6, R60, 0x7632, R6 ;  /* 0x000076323c067816 */ /* 0x000fc80000000006 */
[----:B------:R-:W-:-:S07]  /*1c6d0*/  PRMT R220, R60, 0x5410, R6 ;  /* 0x000054103cdc7816 */ /* 0x000fce0000000006 */
[----:B------:R-:W-:Y:S01]  /*1c6e0*/  @P0 PRMT R43, R60, 0x7610, R43 ;  /* 0x000076103c2b0816 */ /* 0x000fe2000000002b */
[----:B--2---:R-:W-:-:S05]  /*1c6f0*/  @!P0 HADD2 R90, -R60.H0_H0, -RZ.H0_H0 ;  /* 0xa00000ff3c5a8230 */ /* 0x004fca0000000900 */
[----:B------:R-:W-:-:S04]  /*1c700*/  PRMT R64, R90, 0x7610, R64 ;  /* 0x000076105a407816 */ /* 0x000fc80000000040 */
[----:B------:R-:W-:Y:S02]  /*1c710*/  @!P0 PRMT R43, R64, 0x5410, RZ ;  /* 0x00005410402b8816 */ /* 0x000fe400000000ff */
[----:B------:R1:W2:Y:S04]  /*1c720*/  LDL.LU.S16 R64, [R1+0x9c] ;  /* 0x00009c0001407983 */ /* 0x0002a80000300600 */
[----:B------:R1:W2:Y:S01]  /*1c730*/  LDL.LU.S16 R60, [R1+0xa8] ;  /* 0x0000a800013c7983 */ /* 0x0002a20000300600 */
[----:B------:R-:W-:-:S03]  /*1c740*/  SHF.R.U32.HI R2, RZ, 0x18, R2 ;  /* 0x00000018ff027819 */ /* 0x000fc60000011602 */
[----:B------:R-:W2:Y:S01]  /*1c750*/  LDL.LU R224, [R1+0x134] ;  /* 0x0001340001e07983 */ /* 0x000ea20000300800 */
[----:B------:R-:W-:-:S03]  /*1c760*/  ISETP.GE.U32.AND P0, PT, R194, R2, PT ;  /* 0x00000002c200720c */ /* 0x000fc60003f06070 */
[----:B------:R-:W2:Y:S01]  /*1c770*/  LDL R233, [R1+0x1b0] ;  /* 0x0001b00001e97983 */ /* 0x000ea20000100800 */
[----:B------:R-:W-:Y:S01]  /*1c780*/  IMAD.MOV.U32 R238, RZ, RZ, R232 ;  /* 0x000000ffffee7224 */ /* 0x000fe200078e00e8 */
[----:B------:R-:W-:Y:S02]  /*1c790*/  @!P1 HADD2 R239, -R12.H0_H0, -RZ.H0_H0 ;  /* 0xa00000ff0cef9230 */ /* 0x000fe40000000900 */
[----:B------:R-:W2:Y:S06]  /*1c7a0*/  LDL.LU R232, [R1+0x12c] ;  /* 0x00012c0001e87983 */ /* 0x000eac0000300800 */
[----:B---3--:R-:W-:-:S05]  /*1c7b0*/  @!P0 HADD2 R89, -R6.H0_H0, -RZ.H0_H0 ;  /* 0xa00000ff06598230 */ /* 0x008fca0000000900 */
[----:B------:R-:W-:-:S04]  /*1c7c0*/  PRMT R2, R89, 0x7610, R2 ;  /* 0x0000761059027816 */ /* 0x000fc80000000002 */
[----:B------:R-:W-:Y:S02]  /*1c7d0*/  @!P0 PRMT R6, R2, 0x5410, RZ ;  /* 0x0000541002068816 */ /* 0x000fe400000000ff */
[--C-:B------:R-:W-:Y:S02]  /*1c7e0*/  SHF.R.U32.HI R2, RZ, 0x10, R0.reuse ;  /* 0x00000010ff027819 */ /* 0x100fe40000011600 */
[----:B------:R-:W-:-:S04]  /*1c7f0*/  SHF.R.U32.HI R0, RZ, 0x18, R0 ;  /* 0x00000018ff007819 */ /* 0x000fc80000011600 */
[----:B------:R-:W-:Y:S02]  /*1c800*/  ISETP.GE.U32.AND P0, PT, R194, R0, PT ;  /* 0x00000000c200720c */ /* 0x000fe40003f06070 */
[----:B------:R-:W-:Y:S02]  /*1c810*/  LOP3.LUT R2, R2, 0xff, RZ, 0xc0, !PT ;  /* 0x000000ff02027812 */ /* 0x000fe400078ec0ff */
[----:B------:R-:W-:Y:S02]  /*1c820*/  @!P1 PRMT R12, R239, 0x5410, RZ ;  /* 0x00005410ef0c9816 */ /* 0x000fe400000000ff */
[----:B------:R-:W-:Y:S02]  /*1c830*/  ISETP.GE.U32.AND P1, PT, R194, R2, PT ;  /* 0x00000002c200720c */ /* 0x000fe40003f26070 */
[C---:B------:R-:W-:Y:S02]  /*1c840*/  PRMT R3, R111.reuse, 0x7632, R3 ;  /* 0x000076326f037816 */ /* 0x040fe40000000003 */
[----:B------:R-:W-:-:S04]  /*1c850*/  PRMT R4, R111, 0x7610, R4 ;  /* 0x000076106f047816 */ /* 0x000fc80000000004 */
[----:B------:R-:W-:Y:S01]  /*1c860*/  PRMT R111, R4, 0x5410, R3 ;  /* 0x00005410046f7816 */ /* 0x000fe20000000003 */
[----:B------:R3:W-:Y:S04]  /*1c870*/  ST.E.U16 [R34.64+-0x100], R48 ;  /* 0xffff003022007985 */ /* 0x0007e8000c101504 */
[----:B------:R-:W-:Y:S04]  /*1c880*/  ST.E.U16 [R34.64+-0xfe], R59 ;  /* 0xffff023b22007985 */ /* 0x000fe8000c101504 */
[----:B------:R-:W-:Y:S04]  /*1c890*/  ST.E.U16 [R32.64+-0x100], R58 ;  /* 0xffff003a20007985 */ /* 0x000fe8000c101504 */
[----:B------:R-:W-:Y:S01]  /*1c8a0*/  ST.E.U16 [R32.64+-0xfe], R55 ;  /* 0xffff023720007985 */ /* 0x000fe2000c101504 */
[----:B------:R-:W-:-:S03]  /*1c8b0*/  @!P2 HADD2 R119, -R18.H0_H0, -RZ.H0_H0 ;  /* 0xa00000ff1277a230 */ /* 0x000fc60000000900 */
[----:B------:R-:W-:Y:S04]  /*1c8c0*/  ST.E.U16 [R30.64+-0x100], R42 ;  /* 0xffff002a1e007985 */ /* 0x000fe8000c101504 */
[----:B------:R-:W-:Y:S04]  /*1c8d0*/  ST.E.U16 [R30.64+-0xfe], R41 ;  /* 0xffff02291e007985 */ /* 0x000fe8000c101504 */
[----:B------:R-:W-:Y:S04]  /*1c8e0*/  ST.E.U16 [R28.64+-0x100], R40 ;  /* 0xffff00281c007985 */ /* 0x000fe8000c101504 */
[----:B------:R-:W-:Y:S04]  /*1c8f0*/  ST.E.U16 [R28.64+-0xfe], R39 ;  /* 0xffff02271c007985 */ /* 0x000fe8000c101504 */
[----:B------:R-:W-:Y:S04]  /*1c900*/  ST.E.U16 [R34.64+-0xf0], R54 ;  /* 0xffff103622007985 */ /* 0x000fe8000c101504 */
[----:B------:R-:W-:Y:S01]  /*1c910*/  ST.E.U16 [R34.64+-0xee], R49 ;  /* 0xffff123122007985 */ /* 0x000fe2000c101504 */
[----:B------:R-:W-:-:S03]  /*1c920*/  PRMT R2, R98, 0x7610, R2 ;  /* 0x0000761062027816 */ /* 0x000fc60000000002 */
[----:B------:R-:W-:Y:S01]  /*1c930*/  ST.E.U16 [R32.64+-0xf0], R53 ;  /* 0xffff103520007985 */ /* 0x000fe2000c101504 */
[----:B----4-:R-:W-:-:S05]  /*1c940*/  @!P1 HADD2 R88, -R4.H0_H0, -RZ.H0_H0 ;  /* 0xa00000ff04589230 */ /* 0x010fca0000000900 */
[----:B------:R-:W-:Y:S01]  /*1c950*/  PRMT R75, R88, 0x7610, R75 ;  /* 0x00007610584b7816 */ /* 0x000fe2000000004b */
[----:B------:R-:W-:-:S05]  /*1c960*/  @!P0 HADD2 R65, -R3.H0_H0, -RZ.H0_H0 ;  /* 0xa00000ff03418230 */ /* 0x000fca0000000900 */
[----:B------:R-:W-:-:S04]  /*1c970*/  PRMT R0, R65, 0x7610, R0 ;  /* 0x0000761041007816 */ /* 0x000fc80000000000 */
[----:B------:R-:W-:Y:S02]  /*1c980*/  @!P0 PRMT R3, R0, 0x5410, RZ ;  /* 0x0000541000038816 */ /* 0x000fe400000000ff */
[----:B------:R-:W-:-:S04]  /*1c990*/  SHF.R.U32.HI R0, RZ, 0x10, R5 ;  /* 0x00000010ff007819 */ /* 0x000fc80000011605 */
[----:B------:R-:W-:Y:S02]  /*1c9a0*/  LOP3.LUT R0, R0, 0xff, RZ, 0xc0, !PT ;  /* 0x000000ff00007812 */ /* 0x000fe400078ec0ff */
[----:B------:R-:W-:Y:S02]  /*1c9b0*/  @!P1 PRMT R4, R75, 0x5410, RZ ;  /* 0x000054104b049816 */ /* 0x000fe400000000ff */
[----:B------:R-:W-:Y:S02]  /*1c9c0*/  ISETP.GE.U32.AND P1, PT, R194, R0, PT ;  /* 0x00000000c200720c */ /* 0x000fe40003f26070 */
[----:B------:R-:W-:-:S04]  /*1c9d0*/  SHF.R.U32.HI R0, RZ, 0x18, R5 ;  /* 0x00000018ff007819 */ /* 0x000fc80000011605 */
[----:B------:R-:W-:Y:S01]  /*1c9e0*/  ISETP.GE.U32.AND P0, PT, R194, R0, PT ;  /* 0x00000000c200720c */ /* 0x000fe20003f06070 */
[----:B------:R-:W-:Y:S01]  /*1c9f0*/  ST.E.U16 [R32.64+-0xee], R52 ;  /* 0xffff123420007985 */ /* 0x000fe2000c101504 */
[----:B------:R-:W-:-:S03]  /*1ca00*/  PRMT R0, R98, 0x7632, R0 ;  /* 0x0000763262007816 */ /* 0x000fc60000000000 */
        /* <DEDUP_REMOVED lines=23> */
[----:B------:R-:W-:-:S03]  /*1cb80*/  IMAD.MOV.U32 R223, RZ, RZ, R219 ;  /* 0x000000ffffdf7224 */ /* 0x000fc600078e00db */
[----:B------:R-:W-:Y:S04]  /*1cb90*/  ST.E.U16 [R32.64+-0xc0], R105 ;  /* 0xffff406920007985 */ /* 0x000fe8000c101504 */
[----:B------:R-:W-:Y:S01]  /*1cba0*/  ST.E.U16 [R32.64+-0xbe], R106 ;  /* 0xffff426a20007985 */ /* 0x000fe2000c101504 */
[----:B------:R-:W-:-:S03]  /*1cbb0*/  PRMT R219, R2, 0x5410, R0 ;  /* 0x0000541002db7816 */ /* 0x000fc60000000000 */
[----:B------:R-:W-:Y:S04]  /*1cbc0*/  ST.E.U16 [R30.64+-0xc0], R16 ;  /* 0xffff40101e007985 */ /* 0x000fe8000c101504 */
[----:B------:R-:W-:Y:S04]  /*1cbd0*/  ST.E.U16 [R30.64+-0xbe], R15 ;  /* 0xffff420f1e007985 */ /* 0x000fe8000c101504 */
[----:B------:R-:W-:Y:S04]  /*1cbe0*/  ST.E.U16 [R28.64+-0xc0], R4 ;  /* 0xffff40041c007985 */ /* 0x000fe8000c101504 */
[----:B------:R-:W-:Y:S04]  /*1cbf0*/  ST.E.U16 [R28.64+-0xbe], R3 ;  /* 0xffff42031c007985 */ /* 0x000fe8000c101504 */
[----:B------:R-:W-:Y:S01]  /*1cc00*/  ST.E.U16 [R34.64+-0xb0], R104 ;  /* 0xffff506822007985 */ /* 0x000fe2000c101504 */
[----:B--2---:R-:W-:-:S02]  /*1cc10*/  @!P1 HADD2 R64, -R2.H0_H0, -RZ.H0_H0 ;  /* 0xa00000ff02409230 */ /* 0x004fc40000000900 */
[----:B------:R-:W-:-:S03]  /*1cc20*/  @!P0 HADD2 R60, -R0.H0_H0, -RZ.H0_H0 ;  /* 0xa00000ff003c8230 */ /* 0x000fc60000000900 */
[----:B---3--:R-:W-:Y:S01]  /*1cc30*/  PRMT R48, R64, 0x7610, R48 ;  /* 0x0000761040307816 */ /* 0x008fe20000000030 */
[----:B------:R-:W-:Y:S01]  /*1cc40*/  ST.E.U16 [R34.64+-0xae], R97 ;  /* 0xffff526122007985 */ /* 0x000fe2000c101504 */
[----:B------:R-:W-:-:S03]  /*1cc50*/  PRMT R5, R60, 0x7610, R5 ;  /* 0x000076103c057816 */ /* 0x000fc60000000005 */
[----:B------:R-:W-:Y:S01]  /*1cc60*/  ST.E.U16 [R32.64+-0xb0], R85 ;  /* 0xffff505520007985 */ /* 0x000fe2000c101504 */
[----:B------:R-:W-:Y:S02]  /*1cc70*/  @!P1 PRMT R2, R48, 0x5410, RZ ;  /* 0x0000541030029816 */ /* 0x000fe400000000ff */
[----:B------:R-:W-:Y:S01]  /*1cc80*/  @!P0 PRMT R0, R5, 0x5410, RZ ;  /* 0x0000541005008816 */ /* 0x000fe200000000ff */
        /* <DEDUP_REMOVED lines=18> */
[----:B------:R2:W-:Y:S02]  /*1cdb0*/  ST.E.U16 [R30.64+-0x8e], R7 ;  /* 0xffff72071e007985 */ /* 0x0005e4000c101504 */
[----:B--2---:R-:W-:-:S02]  /*1cdc0*/  IMAD.MOV.U32 R31, RZ, RZ, R244 ;  /* 0x000000ffff1f7224 */ /* 0x004fc400078e00f4 */
[----:B------:R-:W2:Y:S01]  /*1cdd0*/  LDL.LU R244, [R1+0x2a8] ;  /* 0x0002a80001f47983 */ /* 0x000ea20000300800 */
[----:B------:R-:W-:Y:S02]  /*1cde0*/  IMAD.MOV.U32 R239, RZ, RZ, R225 ;  /* 0x000000ffffef7224 */ /* 0x000fe400078e00e1 */
[----:B------:R-:W-:-:S05]  /*1cdf0*/  IMAD.WIDE.U32 R224, R224, -0x326172a9, RZ ;  /* 0xcd9e8d57e0e07825 */ /* 0x000fca00078e00ff */
[----:B------:R-:W-:Y:S02]  /*1ce00*/  LOP3.LUT R5, R145, R213, R224, 0x96, !PT ;  /* 0x000000d591057212 */ /* 0x000fe400078e96e0 */
[----:B------:R-:W-:-:S03]  /*1ce10*/  LOP3.LUT R27, R233, R225, RZ, 0x3c, !PT ;  /* 0x000000e1e91b7212 */ /* 0x000fc600078e3cff */
[----:B------:R-:W-:-:S04]  /*1ce20*/  IMAD.WIDE.U32 R36, R5, -0x2daee0ad, RZ ;  /* 0xd2511f5305247825 */ /* 0x000fc800078e00ff */
[----:B------:R-:W-:Y:S01]  /*1ce30*/  IMAD.WIDE.U32 R54, R27, -0x2daee0ad, RZ ;  /* 0xd2511f531b367825 */ /* 0x000fe200078e00ff */
[----:B------:R-:W-:-:S04]  /*1ce40*/  LOP3.LUT R26, R21, R200, R36, 0x96, !PT ;  /* 0x000000c8151a7212 */ /* 0x000fc800078e9624 */
[----:B------:R-:W-:Y:S02]  /*1ce50*/  LOP3.LUT R5, R37, R228, R54, 0x96, !PT ;  /* 0x000000e425057212 */ /* 0x000fe400078e9636 */
[----:B------:R-:W-:-:S03]  /*1ce60*/  LOP3.LUT R21, R55, R232, R182, 0x96, !PT ;  /* 0x000000e837157212 */ /* 0x000fc600078e96b6 */
[----:B------:R-:W-:-:S04]  /*1ce70*/  IMAD.WIDE.U32 R24, R5, -0x326172a9, RZ ;  /* 0xcd9e8d5705187825 */ /* 0x000fc800078e00ff */
[----:B------:R-:W-:-:S04]  /*1ce80*/  IMAD.WIDE.U32 R52, R21, -0x326172a9, RZ ;  /* 0xcd9e8d5715347825 */ /* 0x000fc800078e00ff */
[----:B------:R-:W-:Y:S01]  /*1ce90*/  IMAD.WIDE.U32 R48, R26, -0x326172a9, RZ ;  /* 0xcd9e8d571a307825 */ /* 0x000fe200078e00ff */
[----:B------:R-:W-:-:S04]  /*1cea0*/  LOP3.LUT R21, R25, R198, R52, 0x96, !PT ;  /* 0x000000c619157212 */ /* 0x000fc800078e9634 */
[----:B------:R-:W-:Y:S01]  /*1ceb0*/  LOP3.LUT R5, R49, R239, R24, 0x96, !PT ;  /* 0x000000ef31057212 */ /* 0x000fe200078e9618 */
[----:B------:R-:W-:-:S04]  /*1cec0*/  IMAD.WIDE.U32 R24, R21, -0x2daee0ad, RZ ;  /* 0xd2511f5315187825 */ /* 0x000fc800078e00ff */
[----:B------:R-:W-:Y:S01]  /*1ced0*/  IMAD.MOV.U32 R237, RZ, RZ, R74 ;  /* 0x000000ffffed7224 */ /* 0x000fe200078e004a */
[----:B------:R-:W-:Y:S01]  /*1cee0*/  LOP3.LUT R20, R25, R238, R20, 0x96, !PT ;  /* 0x000000ee19147212 */ /* 0x000fe200078e9614 */
[----:B------:R-:W-:Y:S01]  /*1cef0*/  IMAD.WIDE.U32 R50, R5, -0x2daee0ad, RZ ;  /* 0xd2511f5305327825 */ /* 0x000fe200078e00ff */
[----:B------:R-:W-:Y:S03]  /*1cf00*/  ST.E.U16 [R28.64+-0x90], R43 ;  /* 0xffff702b1c007985 */ /* 0x000fe6000c101504 */
[----:B------:R-:W-:Y:S01]  /*1cf10*/  IMAD.WIDE.U32 R18, R20, -0x326172a9, RZ ;  /* 0xcd9e8d5714127825 */ /* 0x000fe200078e00ff */
[----:B------:R-:W-:Y:S01]  /*1cf20*/  LOP3.LUT R5, R51, R237, R24, 0x96, !PT ;  /* 0x000000ed33057212 */ /* 0x000fe200078e9618 */
[----:B------:R3:W-:Y:S04]  /*1cf30*/  ST.E.U16 [R28.64+-0x8e], R6 ;  /* 0xffff72061c007985 */ /* 0x0007e8000c101504 */
[----:B------:R-:W4:Y:S01]  /*1cf40*/  LDSM.16.MT88.4 R20, [R190+0xa000] ;  /* 0x00a00000be14783b */ /* 0x000f220000004200 */
[----:B------:R-:W-:-:S02]  /*1cf50*/  IMAD.MOV.U32 R236, RZ, RZ, R226 ;  /* 0x000000ffffec7224 */ /* 0x000fc400078e00e2 */
[----:B------:R-:W-:Y:S01]  /*1cf60*/  IMAD.WIDE.U32 R2, R5, -0x326172a9, RZ ;  /* 0xcd9e8d5705027825 */ /* 0x000fe200078e00ff */
[----:B------:R-:W-:Y:S01]  /*1cf70*/  PRMT R233, R194, 0x7054, R194 ;  /* 0x00007054c2e97816 */ /* 0x000fe200000000c2 */
[----:B------:R-:W1:Y:S03]  /*1cf80*/  LDSM.16.MT88.4 R24, [R188+0xa000] ;  /* 0x00a00000bc18783b */ /* 0x000e660000004200 */
[----:B------:R-:W-:Y:S01]  /*1cf90*/  LOP3.LUT R0, R3, R236, R18, 0x96, !PT ;  /* 0x000000ec03007212 */ /* 0x000fe200078e9612 */
[----:B------:R-:W1:Y:S01]  /*1cfa0*/  LDSM.16.MT88.4 R12, [R188+0xb000] ;  /* 0x00b00000bc0c783b */ /* 0x000e620000004200 */
[C---:B------:R-:W-:Y:S02]  /*1cfb0*/  LOP3.LUT R3, R2.reuse, 0xffff, RZ, 0xc0, !PT ;  /* 0x0000ffff02037812 */ /* 0x040fe400078ec0ff */
[----:B------:R-:W-:Y:S01]  /*1cfc0*/  SHF.R.U32.HI R4, RZ, 0x10, R2 ;  /* 0x00000010ff047819 */ /* 0x000fe20000011602 */
[----:B------:R-:W1:Y:S01]  /*1cfd0*/  LDSM.16.MT88.4 R44, [R188+0x9000] ;  /* 0x00900000bc2c783b */ /* 0x000e620000004200 */
[----:B------:R-:W-:-:S02]  /*1cfe0*/  LOP3.LUT R10, R2, 0xff, RZ, 0xc0, !PT ;  /* 0x000000ff020a7812 */ /* 0x000fc400078ec0ff */
[----:B------:R-:W-:Y:S01]  /*1cff0*/  SHF.R.U32.HI R9, RZ, 0x18, R2 ;  /* 0x00000018ff097819 */ /* 0x000fe20000011602 */
[----:B------:R-:W-:Y:S01]  /*1d000*/  IMAD.MOV.U32 R74, RZ, RZ, R241 ;  /* 0x000000ffff4a7224 */ /* 0x000fe200078e00f1 */
[----:B------:R-:W-:Y:S01]  /*1d010*/  LOP3.LUT R2, R0, 0xffff, RZ, 0xc0, !PT ;  /* 0x0000ffff00027812 */ /* 0x000fe200078ec0ff */
[----:B------:R-:W-:Y:S01]  /*1d020*/  IMAD.MOV.U32 R75, RZ, RZ, R240 ;  /* 0x000000ffff4b7224 */ /* 0x000fe200078e00f0 */
[----:B------:R-:W-:Y:S01]  /*1d030*/  LOP3.LUT R5, R4, 0xff, RZ, 0xc0, !PT ;  /* 0x000000ff04057812 */ /* 0x000fe200078ec0ff */
[----:B------:R-:W1:Y:S01]  /*1d040*/  LDSM.16.MT88.4 R36, [R190+0x9000] ;  /* 0x00900000be24783b */ /* 0x000e620000004200 */
[----:B---3--:R-:W-:Y:S02]  /*1d050*/  SHF.R.U32.HI R6, RZ, 0x8, R3 ;  /* 0x00000008ff067819 */ /* 0x008fe40000011603 */
[----:B------:R-:W-:Y:S01]  /*1d060*/  SHF.R.U32.HI R3, RZ, 0x10, R0 ;  /* 0x00000010ff037819 */ /* 0x000fe20000011600 */
[----:B------:R-:W3:Y:S01]  /*1d070*/  LDSM.16.MT88.4 R40, [R190+0xb000] ;  /* 0x00b00000be28783b */ /* 0x000ee20000004200 */
[----:B------:R-:W-:-:S02]  /*1d080*/  SHF.R.U32.HI R4, RZ, 0x8, R2 ;  /* 0x00000008ff047819 */ /* 0x000fc40000011602 */
[----:B------:R-:W-:Y:S02]  /*1d090*/  LOP3.LUT R8, R0, 0xff, RZ, 0xc0, !PT ;  /* 0x000000ff00087812 */ /* 0x000fe400078ec0ff */
[----:B------:R-:W-:Y:S02]  /*1d0a0*/  SHF.R.U32.HI R7, RZ, 0x18, R0 ;  /* 0x00000018ff077819 */ /* 0x000fe40000011600 */
[----:B------:R-:W-:Y:S02]  /*1d0b0*/  LOP3.LUT R2, R3, 0xff, RZ, 0xc0, !PT ;  /* 0x000000ff03027812 */ /* 0x000fe400078ec0ff */
[----:B------:R-:W-:Y:S02]  /*1d0c0*/  PRMT R3, R5, 0x5410, R9 ;  /* 0x0000541005037816 */ /* 0x000fe40000000009 */
[----:B------:R-:W-:Y:S02]  /*1d0d0*/  PRMT R0, R10, 0x5410, R6 ;  /* 0x000054100a007816 */ /* 0x000fe40000000006 */
[----:B------:R-:W-:-:S02]  /*1d0e0*/  PRMT R4, R8, 0x5410, R4 ;  /* 0x0000541008047816 */ /* 0x000fc40000000004 */
[----:B------:R-:W-:Y:S01]  /*1d0f0*/  PRMT R5, R2, 0x5410, R7 ;  /* 0x0000541002057816 */ /* 0x000fe20000000007 */
[--C-:B------:R-:W-:Y:S02]  /*1d100*/  HSET2.LE.AND R2, R3, R233.reuse, PT ;  /* 0x000000e903027233 */ /* 0x100fe40003803000 */
[--C-:B------:R-:W-:Y:S02]  /*1d110*/  HSET2.LE.AND R0, R0, R233.reuse, PT ;  /* 0x000000e900007233 */ /* 0x100fe40003803000 */
[--C-:B------:R-:W-:Y:S02]  /*1d120*/  HSET2.LE.AND R3, R4, R233.reuse, PT ;  /* 0x000000e904037233 */ /* 0x100fe40003803000 */
[----:B------:R-:W-:Y:S01]  /*1d130*/  HSET2.LE.AND R5, R5, R233, PT ;  /* 0x000000e905057233 */ /* 0x000fe20003803000 */
[----:B------:R-:W-:Y:S02]  /*1d140*/  LOP3.LUT R6, R71, R0, RZ, 0xc0, !PT ;  /* 0x0000000047067212 */ /* 0x000fe400078ec0ff */
[----:B------:R-:W-:-:S02]  /*1d150*/  LOP3.LUT R7, R70, R2, RZ, 0xc0, !PT ;  /* 0x0000000246077212 */ /* 0x000fc400078ec0ff */
[----:B------:R-:W-:Y:S02]  /*1d160*/  LOP3.LUT R4, R73, R3, RZ, 0xc0, !PT ;  /* 0x0000000349047212 */ /* 0x000fe400078ec0ff */
[----:B------:R-:W-:-:S07]  /*1d170*/  LOP3.LUT R5, R72, R5, RZ, 0xc0, !PT ;  /* 0x0000000548057212 */ /* 0x000fce00078ec0ff */
[C---:B----4-:R-:W-:Y:S07]  /*1d180*/  HMMA.16816.F32 R88, R4.reuse, R20, R148 ;  /* 0x000000140458723c */ /* 0x050fee0000001894 */
[----:B------:R-:W-:Y:S02]  /*1d190*/  IMAD.MOV.U32 R150, RZ, RZ, R245 ;  /* 0x000000ffff967224 */ /* 0x000fe400078e00f5 */
[----:B--2---:R-:W-:Y:S02]  /*1d1a0*/  IMAD.MOV.U32 R149, RZ, RZ, R244 ;  /* 0x000000ffff957224 */ /* 0x004fe400078e00f4 */
[----:B------:R-:W2:Y:S04]  /*1d1b0*/  LDL.LU R244, [R1+0x2a4] ;  /* 0x0002a40001f47983 */ /* 0x000ea80000300800 */
[----:B------:R-:W4:Y:S01]  /*1d1c0*/  LDL.LU R245, [R1+0x2a0] ;  /* 0x0002a00001f57983 */ /* 0x000f220000300800 */
[----:B-1----:R-:W-:Y:S01]  /*1d1d0*/  HMMA.16816.F32 R116, R4, R24, R124 ;  /* 0x000000180474723c */ /* 0x002fe2000000187c */
[----:B------:R-:W-:-:S02]  /*1d1e0*/  IMAD.MOV.U32 R151, RZ, RZ, R102 ;  /* 0x000000ffff977224 */ /* 0x000fc400078e0066 */
[----:B------:R-:W3:Y:S05]  /*1d1f0*/  LDL.LU R102, [R1+0x29c] ;  /* 0x00029c0001667983 */ /* 0x000eea0000300800 */
[----:B------:R-:W-:Y:S07]  /*1d200*/  HMMA.16816.F32 R124, R4, R12, R152 ;  /* 0x0000000c047c723c */ /* 0x000fee0000001898 */
[----:B--2---:R-:W-:-:S02]  /*1d210*/  IMAD.MOV.U32 R152, RZ, RZ, R244 ;  /* 0x000000ffff987224 */ /* 0x004fc400078e00f4 */
[----:B------:R-:W2:Y:S01]  /*1d220*/  LDL.LU R244, [R1+0x298] ;  /* 0x0002980001f47983 */ /* 0x000ea20000300800 */
[----:B----4-:R-:W-:-:S03]  /*1d230*/  IMAD.MOV.U32 R153, RZ, RZ, R245 ;  /* 0x000000ffff997224 */ /* 0x010fc600078e00f5 */
[----:B------:R-:W4:Y:S01]  /*1d240*/  LDL.LU R245, [R1+0x294] ;  /* 0x0002940001f57983 */ /* 0x000f220000300800 */
[----:B------:R-:W-:Y:S01]  /*1d250*/  IMAD.MOV.U32 R154, RZ, RZ, R216 ;  /* 0x000000ffff9a7224 */ /* 0x000fe200078e00d8 */
[----:B------:R-:W-:Y:S01]  /*1d260*/  HMMA.16816.F32 R104, R4, R44, R140 ;  /* 0x0000002c0468723c */ /* 0x000fe2000000188c */
[----:B------:R-:W-:Y:S01]  /*1d270*/  IMAD.MOV.U32 R155, RZ, RZ, R212 ;  /* 0x000000ffff9b7224 */ /* 0x000fe200078e00d4 */
[----:B------:R-:W4:Y:S04]  /*1d280*/  LDL.LU R216, [R1+0x290] ;  /* 0x0002900001d87983 */ /* 0x000f280000300800 */
[----:B------:R-:W4:Y:S01]  /*1d290*/  LDL.LU R212, [R1+0x28c] ;  /* 0x00028c0001d47983 */ /* 0x000f220000300800 */
[----:B---3--:R-:W-:Y:S02]  /*1d2a0*/  IMAD.MOV.U32 R141, RZ, RZ, R102 ;  /* 0x000000ffff8d7224 */ /* 0x008fe400078e0066 */
[----:B------:R-:W-:Y:S01]  /*1d2b0*/  IMAD.MOV.U32 R142, RZ, RZ, R249 ;  /* 0x000000ffff8e7224 */ /* 0x000fe200078e00f9 */
[----:B------:R-:W3:Y:S01]  /*1d2c0*/  LDL.LU R140, [R1+0x70] ;  /* 0x00007000018c7983 */ /* 0x000ee20000300800 */
[----:B------:R-:W-:-:S03]  /*1d2d0*/  IMAD.MOV.U32 R143, RZ, RZ, R248 ;  /* 0x000000ffff8f7224 */ /* 0x000fc600078e00f8 */
[----:B------:R-:W3:Y:S04]  /*1d2e0*/  LDL.LU R102, [R1+0x288] ;  /* 0x0002880001667983 */ /* 0x000ee80000300800 */
[----:B------:R-:W3:Y:S04]  /*1d2f0*/  LDL.LU R249, [R1+0x284] ;  /* 0x0002840001f97983 */ /* 0x000ee80000300800 */
[----:B------:R-:W3:Y:S01]  /*1d300*/  LDL.LU R248, [R1+0x280] ;  /* 0x0002800001f87983 */ /* 0x000ee20000300800 */
[----:B------:R-:W-:Y:S02]  /*1d310*/  LOP3.LUT R2, R63, R198, R202, 0x96, !PT ;  /* 0x000000c63f027212 */ /* 0x000fe400078e96ca */
[----:B------:R-:W-:-:S03]  /*1d320*/  LOP3.LUT R0, R87, R239, R62, 0x96, !PT ;  /* 0x000000ef57007212 */ /* 0x000fc600078e963e */
[----:B------:R-:W-:Y:S02]  /*1d330*/  IMAD R2, R2, -0x2daee0ad, RZ ;  /* 0xd2511f5302027824 */ /* 0x000fe400078e02ff */
[----:B------:R-:W-:-:S05]  /*1d340*/  IMAD.WIDE.U32 R32, R0, -0x2daee0ad, RZ ;  /* 0xd2511f5300207825 */ /* 0x000fca00078e00ff */
[----:B------:R-:W-:-:S05]  /*1d350*/  LOP3.LUT R2, R33, R237, R2, 0x96, !PT ;  /* 0x000000ed21027212 */ /* 0x000fca00078e9602 */
[----:B------:R-:W-:-:S05]  /*1d360*/  IMAD.WIDE.U32 R2, R2, -0x326172a9, RZ ;  /* 0xcd9e8d5702027825 */ /* 0x000fca00078e00ff */
[----:B------:R-:W-:Y:S02]  /*1d370*/  LOP3.LUT R0, R3, R236, R82, 0x96, !PT ;  /* 0x000000ec03007212 */ /* 0x000fe400078e9652 */
[----:B------:R-:W-:Y:S02]  /*1d380*/  LOP3.LUT R3, R2, 0xffff, RZ, 0xc0, !PT ;  /* 0x0000ffff02037812 */ /* 0x000fe400078ec0ff */
[----:B------:R-:W-:Y:S01]  /*1d390*/  LOP3.LUT R8, R0, 0xffff, RZ, 0xc0, !PT ;  /* 0x0000ffff00087812 */ /* 0x000fe200078ec0ff */
[----:B--2---:R-:W-:Y:S02]  /*1d3a0*/  IMAD.MOV.U32 R73, RZ, RZ, R244 ;  /* 0x000000ffff497224 */ /* 0x004fe400078e00f4 */
[----:B----4-:R-:W-:Y:S02]  /*1d3b0*/  IMAD.MOV.U32 R72, RZ, RZ, R245 ;  /* 0x000000ffff487224 */ /* 0x010fe400078e00f5 */
[----:B------:R-:W2:Y:S04]  /*1d3c0*/  LDL.LU R245, [R1+0x27c] ;  /* 0x00027c0001f57983 */ /* 0x000ea80000300800 */
[----:B------:R-:W2:Y:S04]  /*1d3d0*/  LDL.LU R244, [R1+0x278] ;  /* 0x0002780001f47983 */ /* 0x000ea80000300800 */
[----:B------:R-:W4:Y:S04]  /*1d3e0*/  LDL.LU R241, [R1+0x274] ;  /* 0x0002740001f17983 */ /* 0x000f280000300800 */
[----:B------:R-:W4:Y:S04]  /*1d3f0*/  LDL.LU R240, [R1+0x270] ;  /* 0x0002700001f07983 */ /* 0x000f280000300800 */
[----:B------:R-:W4:Y:S01]  /*1d400*/  LDL.LU R56, [R1] ;  /* 0x0000000001387983 */ /* 0x000f220000300800 */
[----:B------:R-:W-:-:S02]  /*1d410*/  SHF.R.U32.HI R9, RZ, 0x10, R0 ;  /* 0x00000010ff097819 */ /* 0x000fc40000011600 */
[----:B------:R-:W-:Y:S02]  /*1d420*/  LOP3.LUT R18, R0, 0xff, RZ, 0xc0, !PT ;  /* 0x000000ff00127812 */ /* 0x000fe400078ec0ff */
[----:B------:R-:W-:Y:S02]  /*1d430*/  SHF.R.U32.HI R17, RZ, 0x18, R0 ;  /* 0x00000018ff117819 */ /* 0x000fe40000011600 */
[----:B------:R-:W-:Y:S02]  /*1d440*/  SHF.R.U32.HI R0, RZ, 0x8, R3 ;  /* 0x00000008ff007819 */ /* 0x000fe40000011603 */
[----:B------:R-:W-:Y:S02]  /*1d450*/  SHF.R.U32.HI R3, RZ, 0x8, R8 ;  /* 0x00000008ff037819 */ /* 0x000fe40000011608 */
[----:B------:R-:W-:Y:S02]  /*1d460*/  LOP3.LUT R8, R9, 0xff, RZ, 0xc0, !PT ;  /* 0x000000ff09087812 */ /* 0x000fe400078ec0ff */
[----:B------:R-:W-:-:S02]  /*1d470*/  LOP3.LUT R10, R2, 0xff, RZ, 0xc0, !PT ;  /* 0x000000ff020a7812 */ /* 0x000fc400078ec0ff */
[--C-:B------:R-:W-:Y:S02]  /*1d480*/  SHF.R.U32.HI R11, RZ, 0x10, R2.reuse ;  /* 0x00000010ff0b7819 */ /* 0x100fe40000011602 */
[----:B------:R-:W-:Y:S02]  /*1d490*/  SHF.R.U32.HI R16, RZ, 0x18, R2 ;  /* 0x00000018ff107819 */ /* 0x000fe40000011602 */
[----:B------:R-:W-:Y:S02]  /*1d4a0*/  PRMT R2, R8, 0x5410, R17 ;  /* 0x0000541008027816 */ /* 0x000fe40000000011 */
[----:B------:R-:W-:Y:S01]  /*1d4b0*/  PRMT R9, R10, 0x5410, R0 ;  /* 0x000054100a097816 */ /* 0x000fe20000000000 */
[----:B------:R-:W-:Y:S02]  /*1d4c0*/  IMAD.MOV.U32 R231, RZ, RZ, R227 ;  /* 0x000000ffffe77224 */ /* 0x000fe400078e00e3 */
[--C-:B------:R-:W-:Y:S01]  /*1d4d0*/  HSET2.LE.AND R2, R2, R233.reuse, PT ;  /* 0x000000e902027233 */ /* 0x100fe20003803000 */
[----:B------:R-:W-:Y:S01]  /*1d4e0*/  PRMT R0, R18, 0x5410, R3 ;  /* 0x0000541012007816 */ /* 0x000fe20000000003 */
[----:B------:R-:W-:Y:S01]  /*1d4f0*/  HSET2.LE.AND R3, R9, R233, PT ;  /* 0x000000e909037233 */ /* 0x000fe20003803000 */
[----:B------:R-:W-:-:S02]  /*1d500*/  LOP3.LUT R11, R11, 0xff, RZ, 0xc0, !PT ;  /* 0x000000ff0b0b7812 */ /* 0x000fc400078ec0ff */
        /* <DEDUP_REMOVED lines=8> */
[----:B------:R-:W-:Y:S01]  /*1d590*/  HMMA.16816.F32 R96, R4, R46, R136 ;  /* 0x0000002e0460723c */ /* 0x000fe20000001888 */
[----:B------:R-:W-:Y:S01]  /*1d5a0*/  IMAD.MOV.U32 R148, RZ, RZ, R176 ;  /* 0x000000ffff947224 */ /* 0x000fe200078e00b0 */
[----:B------:R-:W-:-:S06]  /*1d5b0*/  LOP3.LUT R0, R3, R230, R50, 0x96, !PT ;  /* 0x000000e603007212 */ /* 0x000fcc00078e9632 */
[----:B------:R-:W-:Y:S01]  /*1d5c0*/  HMMA.16816.F32 R92, R4, R26, R120 ;  /* 0x0000001a045c723c */ /* 0x000fe20000001878 */
[----:B------:R-:W-:-:S07]  /*1d5d0*/  LOP3.LUT R11, R147, R11, RZ, 0xc0, !PT ;  /* 0x0000000b930b7212 */ /* 0x000fce00078ec0ff */
[C---:B------:R-:W-:Y:S08]  /*1d5e0*/  HMMA.16816.F32 R132, R4.reuse, R36, R132 ;  /* 0x000000240484723c */ /* 0x040ff00000001884 */
[C---:B------:R-:W-:Y:S08]  /*1d5f0*/  HMMA.16816.F32 R128, R4.reuse, R38, R128 ;  /* 0x000000260480723c */ /* 0x040ff00000001880 */
        /* <DEDUP_REMOVED lines=25> */
[----:B------:R-:W-:-:S02]  /*1d790*/  IMAD.MOV.U32 R156, RZ, RZ, R212 ;  /* 0x000000ffff9c7224 */ /* 0x000fc400078e00d4 */
[----:B------:R-:W-:Y:S01]  /*1d7a0*/  IMAD.MOV.U32 R157, RZ, RZ, R216 ;  /* 0x000000ffff9d7224 */ /* 0x000fe200078e00d8 */
[----:B------:R-:W-:Y:S01]  /*1d7b0*/  PRMT R7, R7, 0x5410, R5 ;  /* 0x0000541007077816 */ /* 0x000fe20000000005 */
[----:B------:R-:W-:Y:S01]  /*1d7c0*/  IMAD.MOV.U32 R158, RZ, RZ, R208 ;  /* 0x000000ffff9e7224 */ /* 0x000fe200078e00d0 */
[----:B------:R-:W-:Y:S01]  /*1d7d0*/  HSET2.LE.AND R3, R3, R233, PT ;  /* 0x000000e903037233 */ /* 0x000fe20003803000 */
[----:B------:R-:W-:Y:S01]  /*1d7e0*/  IMAD.MOV.U32 R159, RZ, RZ, R217 ;  /* 0x000000ffff9f7224 */ /* 0x000fe200078e00d9 */
[----:B------:R-:W-:Y:S01]  /*1d7f0*/  LOP3.LUT R5, R166, R2, RZ, 0xc0, !PT ;  /* 0x00000002a6057212 */ /* 0x000fe200078ec0ff */
[----:B------:R-:W-:Y:S01]  /*1d800*/  IMAD.MOV.U32 R30, RZ, RZ, R185 ;  /* 0x000000ffff1e7224 */ /* 0x000fe200078e00b9 */
[----:B------:R-:W-:Y:S01]  /*1d810*/  LOP3.LUT R2, R83, R231, R86, 0x96, !PT ;  /* 0x000000e753027212 */ /* 0x000fe200078e9656 */
[----:B---3--:R-:W-:Y:S02]  /*1d820*/  IMAD.MOV.U32 R57, RZ, RZ, R102 ;  /* 0x000000ffff397224 */ /* 0x008fe400078e0066 */
[----:B------:R-:W-:-:S02]  /*1d830*/  IMAD.MOV.U32 R58, RZ, RZ, R103 ;  /* 0x000000ffff3a7224 */ /* 0x000fc400078e0067 */
[----:B------:R-:W-:Y:S01]  /*1d840*/  IMAD.MOV.U32 R59, RZ, RZ, R195 ;  /* 0x000000ffff3b7224 */ /* 0x000fe200078e00c3 */
[----:B------:R-:W-:Y:S01]  /*1d850*/  HSET2.LE.AND R0, R0, R233, PT ;  /* 0x000000e900007233 */ /* 0x000fe20003803000 */
[----:B------:R-:W-:Y:S01]  /*1d860*/  LOP3.LUT R6, R165, R3, RZ, 0xc0, !PT ;  /* 0x00000003a5067212 */ /* 0x000fe200078ec0ff */
[----:B------:R-:W-:Y:S01]  /*1d870*/  HMMA.16816.F32 R144, R8, R22, R152 ;  /* 0x000000160890723c */ /* 0x000fe20000001898 */
[----:B------:R-:W-:-:S04]  /*1d880*/  IMAD.WIDE.U32 R2, R2, -0x2daee0ad, RZ ;  /* 0xd2511f5302027825 */ /* 0x000fc800078e00ff */
[----:B------:R-:W-:Y:S02]  /*1d890*/  IMAD.MOV.U32 R168, RZ, RZ, R209 ;  /* 0x000000ffffa87224 */ /* 0x000fe400078e00d1 */
[----:B------:R-:W-:Y:S01]  /*1d8a0*/  IMAD.MOV.U32 R169, RZ, RZ, R214 ;  /* 0x000000ffffa97224 */ /* 0x000fe200078e00d6 */
[----:B------:R-:W-:Y:S01]  /*1d8b0*/  HMMA.16816.F32 R60, R8, R36, R248 ;  /* 0x00000024083c723c */ /* 0x000fe200000018f8 */
[----:B------:R-:W-:Y:S02]  /*1d8c0*/  IMAD.MOV.U32 R170, RZ, RZ, R108 ;  /* 0x000000ffffaa7224 */ /* 0x000fe400078e006c */
[----:B------:R-:W-:Y:S01]  /*1d8d0*/  IMAD.MOV.U32 R171, RZ, RZ, R109 ;  /* 0x000000ffffab7224 */ /* 0x000fe200078e006d */
[----:B------:R-:W-:-:S04]  /*1d8e0*/  LOP3.LUT R4, R167, R0, RZ, 0xc0, !PT ;  /* 0x00000000a7047212 */ /* 0x000fc800078ec0ff */
[----:B------:R-:W-:Y:S01]  /*1d8f0*/  HMMA.16816.F32 R72, R8, R26, R72 ;  /* 0x0000001a0848723c */ /* 0x000fe20000001848 */
[----:B------:R-:W-:-:S07]  /*1d900*/  LOP3.LUT R0, R3, R230, R32, 0x96, !PT ;  /* 0x000000e603007212 */ /* 0x000fce00078e9620 */
[C---:B------:R-:W-:Y:S01]  /*1d910*/  HMMA.16816.F32 R140, R8.reuse, R20, R140 ;  /* 0x00000014088c723c */ /* 0x040fe2000000188c */
[----:B------:R-:W3:Y:S01]  /*1d920*/  LDSM.16.MT88.4 R20, [R188+0x9400] ;  /* 0x00940000bc14783b */ /* 0x000ee20000004200 */
[----:B------:R-:W-:Y:S01]  /*1d930*/  IMAD.MOV.U32 R85, RZ, RZ, R183 ;  /* 0x000000ffff557224 */ /* 0x000fe200078e00b7 */
[----:B------:R-:W-:Y:S01]  /*1d940*/  HSET2.LE.AND R7, R7, R233, PT ;  /* 0x000000e907077233 */ /* 0x000fe20003803000 */
[----:B------:R-:W-:Y:S01]  /*1d950*/  IMAD.MOV.U32 R232, RZ, RZ, R186 ;  /* 0x000000ffffe87224 */ /* 0x000fe200078e00ba */
[----:B------:R1:W5:Y:S03]  /*1d960*/  LDL.LU R102, [R1+0x26c] ;  /* 0x00026c0001667983 */ /* 0x0003660000300800 */
[----:B------:R-:W-:Y:S01]  /*1d970*/  HMMA.16816.F32 R152, R8, R14, R28 ;  /* 0x0000000e0898723c */ /* 0x000fe2000000181c */
[----:B------:R-:W3:Y:S01]  /*1d980*/  LDSM.16.MT88.4 R28, [R190+0xa400] ;  /* 0x00a40000be1c783b */ /* 0x000ee20000004200 */
[----:B------:R-:W-:-:S02]  /*1d990*/  LOP3.LUT R3, R2, 0xffff, RZ, 0xc0, !PT ;  /* 0x0000ffff02037812 */ /* 0x000fc400078ec0ff */
[----:B------:R-:W-:Y:S01]  /*1d9a0*/  SHF.R.U32.HI R13, RZ, 0x18, R0 ;  /* 0x00000018ff0d7819 */ /* 0x000fe20000011600 */
[----:B------:R-:W-:-:S03]  /*1d9b0*/  IMAD.MOV.U32 R223, RZ, RZ, R178 ;  /* 0x000000ffffdf7224 */ /* 0x000fc600078e00b2 */
[----:B------:R-:W-:Y:S01]  /*1d9c0*/  HMMA.16816.F32 R160, R8, R40, R168 ;  /* 0x0000002808a0723c */ /* 0x000fe200000018a8 */
[----:B------:R-:W-:Y:S01]  /*1d9d0*/  LOP3.LUT R14, R0, 0xff, RZ, 0xc0, !PT ;  /* 0x000000ff000e7812 */ /* 0x000fe200078ec0ff */
[----:B------:R-:W-:Y:S01]  /*1d9e0*/  IMAD.MOV.U32 R226, RZ, RZ, R177 ;  /* 0x000000ffffe27224 */ /* 0x000fe200078e00b1 */
[----:B------:R-:W-:Y:S01]  /*1d9f0*/  SHF.R.U32.HI R12, RZ, 0x18, R2 ;  /* 0x00000018ff0c7819 */ /* 0x000fe20000011602 */
[----:B------:R-:W-:Y:S01]  /*1da00*/  IMAD.MOV.U32 R227, RZ, RZ, R181 ;  /* 0x000000ffffe37224 */ /* 0x000fe200078e00b5 */
[----:B------:R-:W-:Y:S01]  /*1da10*/  LOP3.LUT R7, R164, R7, RZ, 0xc0, !PT ;  /* 0x00000007a4077212 */ /* 0x000fe200078ec0ff */
[----:B------:R-:W-:Y:S01]  /*1da20*/  IMAD.MOV.U32 R84, RZ, RZ, R182 ;  /* 0x000000ffff547224 */ /* 0x000fe200078e00b6 */
[----:B------:R2:W5:Y:S04]  /*1da30*/  LDL.LU R103, [R1+0x268] ;  /* 0x0002680001677983 */ /* 0x0005680000300800 */
[----:B------:R2:W5:Y:S01]  /*1da40*/  LDL.LU R195, [R1+0x264] ;  /* 0x0002640001c37983 */ /* 0x0005620000300800 */
[C---:B-1----:R-:W-:Y:S03]  /*1da50*/  HMMA.16816.F32 R132, R4.reuse, R16, R132 ;  /* 0x000000100484723c */ /* 0x042fe60000001884 */
[----:B------:R1:W5:Y:S04]  /*1da60*/  LDL.LU R212, [R1+0x260] ;  /* 0x0002600001d47983 */ /* 0x0003680000300800 */
[----:B------:R1:W5:Y:S01]  /*1da70*/  LDL.LU R216, [R1+0x25c] ;  /* 0x00025c0001d87983 */ /* 0x0003620000300800 */
[C---:B------:R-:W-:Y:S03]  /*1da80*/  HMMA.16816.F32 R128, R4.reuse, R18, R128 ;  /* 0x000000120480723c */ /* 0x040fe60000001880 */
[----:B------:R1:W5:Y:S04]  /*1da90*/  LDL.LU R208, [R1+0x258] ;  /* 0x0002580001d07983 */ /* 0x0003680000300800 */
[----:B------:R1:W5:Y:S01]  /*1daa0*/  LDL.LU R217, [R1+0x254] ;  /* 0x0002540001d97983 */ /* 0x0003620000300800 */
[C---:B---3--:R-:W-:Y:S03]  /*1dab0*/  HMMA.16816.F32 R104, R4.reuse, R20, R104 ;  /* 0x000000140468723c */ /* 0x048fe60000001868 */
[----:B------:R1:W5:Y:S04]  /*1dac0*/  LDL.LU R209, [R1+0x250] ;  /* 0x0002500001d17983 */ /* 0x0003680000300800 */
[----:B------:R1:W5:Y:S01]  /*1dad0*/  LDL.LU R214, [R1+0x24c] ;  /* 0x00024c0001d67983 */ /* 0x0003620000300800 */
[C---:B------:R-:W-:Y:S03]  /*1dae0*/  HMMA.16816.F32 R96, R4.reuse, R22, R96 ;  /* 0x000000160460723c */ /* 0x040fe60000001860 */
[----:B------:R1:W5:Y:S04]  /*1daf0*/  LDL.LU R108, [R1+0x248] ;  /* 0x00024800016c7983 */ /* 0x0003680000300800 */
[----:B------:R1:W5:Y:S01]  /*1db00*/  LDL.LU R109, [R1+0x244] ;  /* 0x00024400016d7983 */ /* 0x0003620000300800 */
[C---:B------:R-:W-:Y:S08]  /*1db10*/  HMMA.16816.F32 R88, R4.reuse, R28, R88 ;  /* 0x0000001c0458723c */ /* 0x040ff00000001858 */
[----:B------:R-:W-:Y:S08]  /*1db20*/  HMMA.16816.F32 R112, R4, R30, R112 ;  /* 0x0000001e0470723c */ /* 0x000ff00000001870 */
[C---:B--2---:R-:W-:Y:S08]  /*1db30*/  HMMA.16816.F32 R64, R8.reuse, R46, R244 ;  /* 0x0000002e0840723c */ /* 0x044ff000000018f4 */
[C---:B----4-:R-:W-:Y:S08]  /*1db40*/  HMMA.16816.F32 R68, R8.reuse, R44, R240 ;  /* 0x0000002c0844723c */ /* 0x050ff000000018f0 */
[C---:B------:R-:W-:Y:S01]  /*1db50*/  HMMA.16816.F32 R44, R8.reuse, R24, R156 ;  /* 0x00000018082c723c */ /* 0x040fe2000000189c */
[----:B------:R-:W2:Y:S06]  /*1db60*/  LDSM.16.MT88.4 R24, [R188+0xa400] ;  /* 0x00a40000bc18783b */ /* 0x000eac0000004200 */
[----:B------:R-:W-:Y:S01]  /*1db70*/  IMAD.MOV.U32 R156, RZ, RZ, R215 ;  /* 0x000000ffff9c7224 */ /* 0x000fe200078e00d7 */
[----:B------:R-:W-:Y:S01]  /*1db80*/  HMMA.16816.F32 R56, R8, R38, R56 ;  /* 0x000000260838723c */ /* 0x000fe20000001838 */
[----:B------:R-:W-:Y:S01]  /*1db90*/  IMAD.MOV.U32 R157, RZ, RZ, R207 ;  /* 0x000000ffff9d7224 */ /* 0x000fe200078e00cf */
[----:B------:R-:W3:Y:S01]  /*1dba0*/  LDSM.16.MT88.4 R36, [R188+0xb400] ;  /* 0x00b40000bc24783b */ /* 0x000ee20000004200 */
[----:B------:R-:W-:-:S02]  /*1dbb0*/  IMAD.MOV.U32 R158, RZ, RZ, R218 ;  /* 0x000000ffff9e7224 */ /* 0x000fc400078e00da */
[----:B------:R-:W-:Y:S01]  /*1dbc0*/  IMAD.MOV.U32 R159, RZ, RZ, R184 ;  /* 0x000000ffff9f7224 */ /* 0x000fe200078e00b8 */
[----:B------:R1:W5:Y:S02]  /*1dbd0*/  LDL.LU R215, [R1+0x240] ;  /* 0x0002400001d77983 */ /* 0x0003640000300800 */
[----:B------:R-:W-:Y:S02]  /*1dbe0*/  HMMA.16816.F32 R176, R4, R48, R120 ;  /* 0x0000003004b0723c */ /* 0x000fe40000001878 */
[----:B------:R1:W5:Y:S04]  /*1dbf0*/  LDL.LU R207, [R1+0x23c] ;  /* 0x00023c0001cf7983 */ /* 0x0003680000300800 */
[----:B------:R1:W5:Y:S02]  /*1dc00*/  LDL.LU R218, [R1+0x238] ;  /* 0x0002380001da7983 */ /* 0x0003640000300800 */
[----:B------:R-:W-:Y:S07]  /*1dc10*/  HMMA.16816.F32 R156, R8, R42, R156 ;  /* 0x0000002a089c723c */ /* 0x000fee000000189c */
[----:B------:R-:W-:-:S02]  /*1dc20*/  LOP3.LUT R8, R0, 0xffff, RZ, 0xc0, !PT ;  /* 0x0000ffff00087812 */ /* 0x000fc400078ec0ff */
[----:B------:R-:W-:Y:S02]  /*1dc30*/  SHF.R.U32.HI R9, RZ, 0x10, R0 ;  /* 0x00000010ff097819 */ /* 0x000fe40000011600 */
[----:B------:R-:W-:Y:S02]  /*1dc40*/  LOP3.LUT R10, R2, 0xff, RZ, 0xc0, !PT ;  /* 0x000000ff020a7812 */ /* 0x000fe400078ec0ff */
[----:B------:R-:W-:Y:S02]  /*1dc50*/  SHF.R.U32.HI R0, RZ, 0x8, R3 ;  /* 0x00000008ff007819 */ /* 0x000fe40000011603 */
[----:B------:R-:W-:Y:S02]  /*1dc60*/  SHF.R.U32.HI R3, RZ, 0x8, R8 ;  /* 0x00000008ff037819 */ /* 0x000fe40000011608 */
[----:B------:R-:W-:Y:S02]  /*1dc70*/  LOP3.LUT R8, R9, 0xff, RZ, 0xc0, !PT ;  /* 0x000000ff09087812 */ /* 0x000fe400078ec0ff */
[----:B------:R-:W-:-:S02]  /*1dc80*/  PRMT R9, R10, 0x5410, R0 ;  /* 0x000054100a097816 */ /* 0x000fc40000000000 */
[----:B------:R-:W-:Y:S02]  /*1dc90*/  PRMT R0, R14, 0x5410, R3 ;  /* 0x000054100e007816 */ /* 0x000fe40000000003 */
[----:B------:R-:W-:-:S03]  /*1dca0*/  SHF.R.U32.HI R11, RZ, 0x10, R2 ;  /* 0x00000010ff0b7819 */ /* 0x000fc60000011602 */
[--C-:B------:R-:W-:Y:S01]  /*1dcb0*/  HSET2.LE.AND R0, R0, R233.reuse, PT ;  /* 0x000000e900007233 */ /* 0x100fe20003803000 */
[----:B------:R-:W-:Y:S02]  /*1dcc0*/  PRMT R2, R8, 0x5410, R13 ;  /* 0x0000541008027816 */ /* 0x000fe4000000000d */
[----:B------:R-:W-:Y:S02]  /*1dcd0*/  LOP3.LUT R11, R11, 0xff, RZ, 0xc0, !PT ;  /* 0x000000ff0b0b7812 */ /* 0x000fe400078ec0ff */
[----:B------:R-:W-:Y:S02]  /*1dce0*/  LOP3.LUT R8, R206, R0, RZ, 0xc0, !PT ;  /* 0x00000000ce087212 */ /* 0x000fe400078ec0ff */
[----:B------:R-:W-:Y:S01]  /*1dcf0*/  LOP3.LUT R0, R204, R85, RZ, 0x3c, !PT ;  /* 0x00000055cc007212 */ /* 0x000fe200078e3cff */
[----:B------:R-:W-:Y:S01]  /*1dd00*/  HSET2.LE.AND R2, R2, R233, PT ;  /* 0x000000e902027233 */ /* 0x000fe20003803000 */
[----:B------:R-:W-:-:S03]  /*1dd10*/  PRMT R11, R11, 0x5410, R12 ;  /* 0x000054100b0b7816 */ /* 0x000fc6000000000c */
[----:B------:R-:W-:Y:S01]  /*1dd20*/  IMAD.WIDE.U32 R12, R0, -0x326172a9, RZ ;  /* 0xcd9e8d57000c7825 */ /* 0x000fe200078e00ff */
[----:B------:R-:W-:Y:S01]  /*1dd30*/  HSET2.LE.AND R3, R9, R233, PT ;  /* 0x000000e909037233 */ /* 0x000fe20003803000 */
[----:B------:R-:W-:-:S03]  /*1dd40*/  LOP3.LUT R9, R201, R2, RZ, 0xc0, !PT ;  /* 0x00000002c9097212 */ /* 0x000fc600078ec0ff */
[----:B------:R-:W-:Y:S02]  /*1dd50*/  LOP3.LUT R2, R13, R213, R224, 0x96, !PT ;  /* 0x000000d50d027212 */ /* 0x000fe400078e96e0 */
[----:B------:R-:W-:Y:S01]  /*1dd60*/  LOP3.LUT R0, R53, R229, R12, 0x96, !PT ;  /* 0x000000e535007212 */ /* 0x000fe200078e960c */
[----:B--2---:R-:W-:Y:S01]  /*1dd70*/  HMMA.16816.F32 R116, R4, R24, R116 ;  /* 0x000000180474723c */ /* 0x004fe20000001874 */
[----:B------:R-:W-:Y:S01]  /*1dd80*/  LOP3.LUT R10, R174, R3, RZ, 0xc0, !PT ;  /* 0x00000003ae0a7212 */ /* 0x000fe200078ec0ff */
[----:B------:R-:W-:-:S06]  /*1dd90*/  IMAD.WIDE.U32 R2, R2, -0x2daee0ad, RZ ;  /* 0xd2511f5302027825 */ /* 0x000fcc00078e00ff */
[----:B------:R-:W-:Y:S01]  /*1dda0*/  HMMA.16816.F32 R168, R4, R26, R92 ;  /* 0x0000001a04a8723c */ /* 0x000fe2000000185c */
[----:B------:R-:W-:-:S07]  /*1ddb0*/  LOP3.LUT R3, R3, R228, R54, 0x96, !PT ;  /* 0x000000e403037212 */ /* 0x000fce00078e9636 */
[C---:B---3--:R-:W-:Y:S08]  /*1ddc0*/  HMMA.16816.F32 R180, R4.reuse, R36, R124 ;  /* 0x0000002404b4723c */ /* 0x048ff0000000187c */
        /* <DEDUP_REMOVED lines=16> */
[----:B------:R-:W-:Y:S07]  /*1ded0*/  HMMA.16816.F32 R64, R8, R28, R140 ;  /* 0x0000001c0840723c */ /* 0x000fee000000188c */
[----:B------:R-:W-:Y:S01]  /*1dee0*/  IMAD.WIDE.U32 R28, R0, -0x326172a9, RZ ;  /* 0xcd9e8d57001c7825 */ /* 0x000fe200078e00ff */
[----:B------:R-:W-:-:S04]  /*1def0*/  SHF.R.U32.HI R5, RZ, 0x10, R2 ;  /* 0x00000010ff057819 */ /* 0x000fc80000011602 */
[----:B------:R-:W-:Y:S02]  /*1df00*/  LOP3.LUT R0, R3, R236, R28, 0x96, !PT ;  /* 0x000000ec03007212 */ /* 0x000fe400078e961c */
[----:B------:R-:W-:Y:S02]  /*1df10*/  LOP3.LUT R3, R2, 0xffff, RZ, 0xc0, !PT ;  /* 0x0000ffff02037812 */ /* 0x000fe400078ec0ff */
[----:B------:R-:W-:Y:S01]  /*1df20*/  LOP3.LUT R4, R0, 0xffff, RZ, 0xc0, !PT ;  /* 0x0000ffff00047812 */ /* 0x000fe200078ec0ff */
[----:B------:R-:W-:Y:S01]  /*1df30*/  HMMA.16816.F32 R84, R8, R16, R60 ;  /* 0x000000100854723c */ /* 0x000fe2000000183c */
        /* <DEDUP_REMOVED lines=15> */
[----:B------:R-:W-:Y:S01]  /*1e030*/  HSET2.LE.AND R3, R5, R233, PT ;  /* 0x000000e905037233 */ /* 0x000fe20003803000 */
        /* <DEDUP_REMOVED lines=8> */
[----:B------:R-:W2:Y:S01]  /*1e0c0*/  LDSM.16.MT88.4 R20, [R188+0xa800] ;  /* 0x00a80000bc14783b */ /* 0x000ea20000004200 */
[----:B------:R-:W-:Y:S01]  /*1e0d0*/  HMMA.16816.F32 R80, R8, R18, R56 ;  /* 0x000000120850723c */ /* 0x000fe20000001838 */
[----:B------:R-:W-:-:S02]  /*1e0e0*/  LOP3.LUT R3, R3, R228, R234, 0x96, !PT ;  /* 0x000000e403037212 */ /* 0x000fc400078e96ea */
[----:B------:R1:W5:Y:S04]  /*1e0f0*/  LDL.LU R213, [R1+0x22c] ;  /* 0x00022c0001d57983 */ /* 0x0003680000300800 */
[----:B------:R1:W5:Y:S01]  /*1e100*/  LDL.LU R229, [R1+0x228] ;  /* 0x0002280001e57983 */ /* 0x0003620000300800 */
[C---:B------:R-:W-:Y:S03]  /*1e110*/  HMMA.16816.F32 R68, R8.reuse, R48, R160 ;  /* 0x000000300844723c */ /* 0x040fe600000018a0 */
[----:B------:R1:W5:Y:S04]  /*1e120*/  LDL.LU.64 R234, [R1+0x220] ;  /* 0x0002200001ea7983 */ /* 0x0003680000300a00 */
[----:B------:R1:W5:Y:S01]  /*1e130*/  LDL.LU R228, [R1+0x218] ;  /* 0x0002180001e47983 */ /* 0x0003620000300800 */
[C---:B------:R-:W-:Y:S03]  /*1e140*/  HMMA.16816.F32 R76, R8.reuse, R24, R44 ;  /* 0x00000018084c723c */ /* 0x040fe6000000182c */
[----:B------:R-:W3:Y:S04]  /*1e150*/  LDSM.16.MT88.4 R44, [R188+0x9800] ;  /* 0x00980000bc2c783b */ /* 0x000ee80000004200 */
[----:B------:R-:W4:Y:S01]  /*1e160*/  LDSM.16.MT88.4 R16, [R190+0xa800] ;  /* 0x00a80000be10783b */ /* 0x000f220000004200 */
[C---:B------:R-:W-:Y:S03]  /*1e170*/  HMMA.16816.F32 R72, R8.reuse, R26, R72 ;  /* 0x0000001a0848723c */ /* 0x040fe60000001848 */
[----:B------:R-:W-:Y:S04]  /*1e180*/  LDSM.16.MT88.4 R12, [R188+0xb800] ;  /* 0x00b80000bc0c783b */ /* 0x000fe80000004200 */
[----:B------:R-:W-:Y:S01]  /*1e190*/  LDSM.16.MT88.4 R24, [R190+0xb800] ;  /* 0x00b80000be18783b */ /* 0x000fe20000004200 */
[C---:B------:R-:W-:Y:S08]  /*1e1a0*/  HMMA.16816.F32 R60, R8.reuse, R30, R144 ;  /* 0x0000001e083c723c */ /* 0x040ff00000001890 */
[C---:B------:R-:W-:Y:S01]  /*1e1b0*/  HMMA.16816.F32 R52, R8.reuse, R36, R148 ;  /* 0x000000240834723c */ /* 0x040fe20000001894 */
[----:B------:R-:W-:Y:S01]  /*1e1c0*/  HSET2.LE.AND R7, R7, R233, PT ;  /* 0x000000e907077233 */ /* 0x000fe20003803000 */
[----:B------:R-:W-:Y:S06]  /*1e1d0*/  LDSM.16.MT88.4 R160, [R190+0x9c00] ;  /* 0x009c0000bea0783b */ /* 0x000fec0000004200 */
[C---:B------:R-:W-:Y:S01]  /*1e1e0*/  HMMA.16816.F32 R56, R8.reuse, R38, R152 ;  /* 0x000000260838723c */ /* 0x040fe20000001898 */
[----:B------:R-:W1:Y:S07]  /*1e1f0*/  LDSM.16.MT88.4 R36, [R190+0x9800] ;  /* 0x00980000be24783b */ /* 0x000e6e0000004200 */
[----:B------:R-:W-:Y:S01]  /*1e200*/  HMMA.16816.F32 R48, R8, R50, R156 ;  /* 0x000000320830723c */ /* 0x000fe2000000189c */
[----:B------:R-:W-:Y:S01]  /*1e210*/  LOP3.LUT R7, R196, R7, RZ, 0xc0, !PT ;  /* 0x00000007c4077212 */ /* 0x000fe200078ec0ff */
[----:B------:R-:W-:Y:S04]  /*1e220*/  LDSM.16.MT88.4 R152, [R188+0xac00] ;  /* 0x00ac0000bc98783b */ /* 0x000fe80000004200 */
[----:B------:R-:W-:Y:S01]  /*1e230*/  LDSM.16.MT88.4 R144, [R190+0xac00] ;  /* 0x00ac0000be90783b */ /* 0x000fe20000004200 */
[----:B------:R-:W-:-:S05]  /*1e240*/  IMAD.WIDE.U32 R8, R0, -0x2daee0ad, RZ ;  /* 0xd2511f5300087825 */ /* 0x000fca00078e00ff */
[----:B------:R-:W-:Y:S01]  /*1e250*/  LOP3.LUT R0, R9, R200, R2, 0x96, !PT ;  /* 0x000000c809007212 */ /* 0x000fe200078e9602 */
[----:B------:R-:W-:Y:S01]  /*1e260*/  IMAD.WIDE.U32 R2, R3, -0x326172a9, RZ ;  /* 0xcd9e8d5703027825 */ /* 0x000fe200078e00ff */
[----:B------:R1:W5:Y:S03]  /*1e270*/  LDL.LU R200, [R1+0x214] ;  /* 0x0002140001c87983 */ /* 0x0003660000300800 */
[----:B------:R-:W-:Y:S01]  /*1e280*/  IMAD.WIDE.U32 R110, R0, -0x326172a9, RZ ;  /* 0xcd9e8d57006e7825 */ /* 0x000fe200078e00ff */
[----:B------:R-:W-:Y:S02]  /*1e290*/  LOP3.LUT R3, R3, R198, R202, 0x96, !PT ;  /* 0x000000c603037212 */ /* 0x000fe400078e96ca */
[----:B------:R1:W5:Y:S02]  /*1e2a0*/  LDL.LU R198, [R1+0x210] ;  /* 0x0002100001c67983 */ /* 0x0003640000300800 */
        /* <DEDUP_REMOVED lines=16> */
[----:B------:R-:W-:Y:S02]  /*1e3b0*/  SHF.R.U32.HI R0, RZ, 0x8, R3 ;  /* 0x00000008ff007819 */ /* 0x000fe40000011603 */
[----:B------:R-:W-:Y:S02]  /*1e3c0*/  LOP3.LUT R3, R8, 0xff, RZ, 0xc0, !PT ;  /* 0x000000ff08037812 */ /* 0x000fe400078ec0ff */
[----:B------:R-:W-:-:S02]  /*1e3d0*/  PRMT R8, R30, 0x5410, R11 ;  /* 0x000054101e087816 */ /* 0x000fc4000000000b */
[----:B------:R-:W-:Y:S02]  /*1e3e0*/  SHF.R.U32.HI R33, RZ, 0x18, R2 ;  /* 0x00000018ff217819 */ /* 0x000fe40000011602 */
[----:B------:R-:W-:Y:S02]  /*1e3f0*/  LOP3.LUT R11, R28, 0xff, RZ, 0xc0, !PT ;  /* 0x000000ff1c0b7812 */ /* 0x000fe400078ec0ff */
[----:B------:R-:W-:Y:S02]  /*1e400*/  PRMT R0, R10, 0x5410, R0 ;  /* 0x000054100a007816 */ /* 0x000fe40000000000 */
[----:B------:R-:W-:Y:S02]  /*1e410*/  PRMT R2, R3, 0x5410, R9 ;  /* 0x0000541003027816 */ /* 0x000fe40000000009 */
[----:B------:R-:W-:Y:S01]  /*1e420*/  PRMT R11, R11, 0x5410, R33 ;  /* 0x000054100b0b7816 */ /* 0x000fe20000000021 */
[--C-:B------:R-:W-:Y:S02]  /*1e430*/  HSET2.LE.AND R0, R0, R233.reuse, PT ;  /* 0x000000e900007233 */ /* 0x100fe40003803000 */
[----:B------:R-:W-:-:S02]  /*1e440*/  HSET2.LE.AND R2, R2, R233, PT ;  /* 0x000000e902027233 */ /* 0x000fc40003803000 */
[--C-:B------:R-:W-:Y:S02]  /*1e450*/  HSET2.LE.AND R3, R8, R233.reuse, PT ;  /* 0x000000e908037233 */ /* 0x100fe40003803000 */
[----:B------:R-:W-:Y:S01]  /*1e460*/  HSET2.LE.AND R11, R11, R233, PT ;  /* 0x000000e90b0b7233 */ /* 0x000fe20003803000 */
[----:B------:R-:W-:Y:S02]  /*1e470*/  LOP3.LUT R8, R193, R0, RZ, 0xc0, !PT ;  /* 0x00000000c1087212 */ /* 0x000fe400078ec0ff */
[----:B------:R1:W5:Y:S01]  /*1e480*/  LDL.LU R193, [R1+0x20c] ;  /* 0x00020c0001c17983 */ /* 0x0003620000300800 */
[----:B------:R-:W-:Y:S02]  /*1e490*/  LOP3.LUT R9, R192, R2, RZ, 0xc0, !PT ;  /* 0x00000002c0097212 */ /* 0x000fe400078ec0ff */
[----:B------:R-:W-:Y:S01]  /*1e4a0*/  LOP3.LUT R10, R191, R3, RZ, 0xc0, !PT ;  /* 0x00000003bf0a7212 */ /* 0x000fe200078ec0ff */
[----:B------:R1:W5:Y:S01]  /*1e4b0*/  LDL.LU R192, [R1+0x208] ;  /* 0x0002080001c07983 */ /* 0x0003620000300800 */
[----:B------:R-:W-:-:S03]  /*1e4c0*/  LOP3.LUT R11, R189, R11, RZ, 0xc0, !PT ;  /* 0x0000000bbd0b7212 */ /* 0x000fc600078ec0ff */
[----:B------:R1:W5:Y:S04]  /*1e4d0*/  LDL.LU R191, [R1+0x204] ;  /* 0x0002040001bf7983 */ /* 0x0003680000300800 */
[----:B------:R1:W5:Y:S01]  /*1e4e0*/  LDL.LU R189, [R1+0x200] ;  /* 0x0002000001bd7983 */ /* 0x0003620000300800 */
[----:B------:R-:W-:-:S05]  /*1e4f0*/  LOP3.LUT R2, R29, R231, R40, 0x96, !PT ;  /* 0x000000e71d027212 */ /* 0x000fca00078e9628 */
[----:B------:R-:W-:Y:S01]  /*1e500*/  IMAD.WIDE.U32 R2, R2, -0x2daee0ad, RZ ;  /* 0xd2511f5302027825 */ /* 0x000fe200078e00ff */
[----:B--2---:R-:W-:Y:S04]  /*1e510*/  HMMA.16816.F32 R124, R4, R20, R116 ;  /* 0x00000014047c723c */ /* 0x004fe80000001874 */
[----:B------:R-:W-:-:S04]  /*1e520*/  LOP3.LUT R0, R3, R230, R32, 0x96, !PT ;  /* 0x000000e603007212 */ /* 0x000fc800078e9620 */
[C---:B---3--:R-:W-:Y:S08]  /*1e530*/  HMMA.16816.F32 R140, R4.reuse, R44, R104 ;  /* 0x0000002c048c723c */ /* 0x048ff00000001868 */
[C---:B------:R-:W-:Y:S08]  /*1e540*/  HMMA.16816.F32 R136, R4.reuse, R46, R96 ;  /* 0x0000002e0488723c */ /* 0x040ff00000001860 */
[----:B----4-:R-:W-:Y:S01]  /*1e550*/  HMMA.16816.F32 R116, R4, R16, R88 ;  /* 0x000000100474723c */ /* 0x010fe20000001858 */
[----:B------:R-:W-:-:S07]  /*1e560*/  LOP3.LUT R3, R2, 0xffff, RZ, 0xc0, !PT ;  /* 0x0000ffff02037812 */ /* 0x000fce00078ec0ff */
        /* <DEDUP_REMOVED lines=96> */
[----:B------:R-:W-:-:S04]  /*1eb70*/  IADD3 R196, P0, R34, -0x180, RZ ;  /* 0xfffffe8022c47810 */ /* 0x000fc80007f1e0ff */
[----:B------:R-:W-:-:S03]  /*1eb80*/  IADD3.X R197, R35, -0x1, RZ, P0, !PT ;  /* 0xffffffff23c57810 */ /* 0x000fc600007fe4ff */
[----:B------:R-:W-:Y:S07]  /*1eb90*/  HMMA.16816.F32 R92, R92, R14, R104 ;  /* 0x0000000e5c5c723c */ /* 0x000fee0000001868 */
[----:B------:R-:W-:-:S03]  /*1eba0*/  IMAD.MOV.U32 R107, RZ, RZ, R205 ;  /* 0x000000ffff6b7224 */ /* 0x000fc600078e00cd */
.L_x_938:
[----:B-1----:R-:W2:Y:S02]  /*1ebb0*/  LDL R0, [R1+0x1b4] ;  /* 0x0001b40001007983 */ /* 0x002ea40000100800 */
[----:B--2---:R-:W-:-:S13]  /*1ebc0*/  ISETP.GT.AND P0, PT, R107, R0, PT ;  /* 0x000000006b00720c */ /* 0x004fda0003f04270 */
[----:B------:R-:W-:Y:S05]  /*1ebd0*/  @!P0 BRA `(.L_x_947) ;  /* 0x0000945000008947 */ /* 0x000fea0003800000 */
[----:B------:R-:W2:Y:S01]  /*1ebe0*/  LDL.LU R6, [R1+0xd8] ;  /* 0x0000d80001067983 */ /* 0x000ea20000300800 */
[----:B------:R-:W-:Y:S01]  /*1ebf0*/  IMAD.MOV.U32 R106, RZ, RZ, R101 ;  /* 0x000000ffff6a7224 */ /* 0x000fe200078e0065 */
[----:B-----5:R-:W-:Y:S01]  /*1ec00*/  MOV R105, R102 ;  /* 0x0000006600697202 */ /* 0x020fe20000000f00 */
        /* <DEDUP_REMOVED lines=27> */
.L_x_950:
[----:B--2---:R-:W2:Y:S01]  /*1edc0*/  LDL R2, [R1+0x34] ;  /* 0x0000340001027983 */ /* 0x004ea20000100800 */
        /* <DEDUP_REMOVED lines=14> */
[-C--:B----4-:R-:W-:Y:S02]  /*1eeb0*/  ISETP.GE.AND P3, PT, R0, R200.reuse, PT ;  /* 0x000000c80000720c */ /* 0x090fe40003f66270 */
        /* <DEDUP_REMOVED lines=252> */
.L_x_949:
[----:B------:R-:W-:Y:S05]  /*1fe80*/  BSYNC B0 ;  /* 0x0000000000007941 */ /* 0x000fea0003800000 */
.L_x_948:
[----:B------:R-:W2:Y:S08]  /*1fe90*/  S2R R0, SR_TID.X ;  /* 0x0000000000007919 */ /* 0x000eb00000002100 */
[----:B------:R-:W-:Y:S04]  /*1fea0*/  STL [R1+0x20c], R193 ;  /* 0x00020cc101007387 */ /* 0x000fe80000100800 */
[----:B------:R-:W-:Y:S04]  /*1feb0*/  STL [R1+0x208], R192 ;  /* 0x000208c001007387 */ /* 0x000fe80000100800 */
[----:B------:R-:W-:Y:S04]  /*1fec0*/  STL [R1+0x204], R191 ;  /* 0x000204bf01007387 */ /* 0x000fe80000100800 */
[----:B------:R-:W-:Y:S01]  /*1fed0*/  STL [R1+0x200], R189 ;  /* 0x000200bd01007387 */ /* 0x000fe20000100800 */
[----:B--2---:R-:W-:Y:S05]  /*1fee0*/  IMAD.SHL.U32 R0, R0, 0x2, RZ ;  /* 0x0000000200007824 */ /* 0x004fea00078e00ff */
[----:B------:R-:W-:Y:S05]  /*1fef0*/  LOP3.LUT R0, R0, 0x6, RZ, 0xc0, !PT ;  /* 0x0000000600007812 */ /* 0x000fea00078ec0ff */
[----:B------:R-:W-:Y:S04]  /*1ff00*/  IMAD R2, R245, 0x40, R0 ;  /* 0x00000040f5027824 */ /* 0x000fe800078e0200 */
[--C-:B------:R-:W-:Y:S01]  /*1ff10*/  IMAD.IADD R0, R211, 0x1, -R2.reuse ;  /* 0x00000001d3007824 */ /* 0x100fe200078e0a02 */
[----:B-1----:R-:W-:Y:S01]  /*1ff20*/  IADD3 R110, R2, 0x8, RZ ;  /* 0x00000008026e7810 */ /* 0x002fe20007ffe0ff */
[--C-:B------:R-:W-:Y:S01]  /*1ff30*/  IMAD.IADD R100, R212, 0x1, -R2.reuse ;  /* 0x00000001d4647824 */ /* 0x100fe200078e0a02 */
[C---:B------:R-:W-:Y:S02]  /*1ff40*/  IADD3 R107, R2.reuse, 0x9, RZ ;  /* 0x00000009026b7810 */ /* 0x040fe40007ffe0ff */
[----:B------:R-:W-:Y:S02]  /*1ff50*/  IABS R0, R0 ;  /* 0x0000000000007213 */ /* 0x000fe40000000000 */
[C---:B------:R-:W-:Y:S02]  /*1ff60*/  ISETP.GE.AND P3, PT, R2.reuse, R207, PT ;  /* 0x000000cf0200720c */ /* 0x040fe40003f66270 */
[C---:B------:R-:W-:Y:S01]  /*1ff70*/  ISETP.GE.AND P6, PT, R2.reuse, R208, PT ;  /* 0x000000d00200720c */ /* 0x040fe20003fc6270 */
[----:B------:R1:W2:Y:S01]  /*1ff80*/  I2F R103, R0 ;  /* 0x0000000000677306 */ /* 0x0002a20000201400 */
[C---:B------:R-:W-:Y:S02]  /*1ff90*/  ISETP.GE.OR P3, PT, R2.reuse, R215, !P3 ;  /* 0x000000d70200720c */ /* 0x040fe40005f66670 */
[C---:B------:R-:W-:Y:S02]  /*1ffa0*/  ISETP.GE.OR P6, PT, R2.reuse, R216, !P6 ;  /* 0x000000d80200720c */ /* 0x040fe400077c6670 */
[C---:B------:R-:W-:Y:S04]  /*1ffb0*/  ISETP.GE.AND P2, PT, R2.reuse, R210, PT ;  /* 0x000000d20200720c */ /* 0x040fe80003f46270 */
[C---:B------:R-:W-:Y:S02]  /*1ffc0*/  ISETP.GE.OR P2, PT, R2.reuse, R218, !P2 ;  /* 0x000000da0200720c */ /* 0x040fe40005746670 */
[----:B-1----:R-:W-:Y:S01]  /*1ffd0*/  IABS R0, R100 ;  /* 0x0000006400007213 */ /* 0x002fe20000000000 */
[----:B------:R-:W-:Y:S02]  /*1ffe0*/  IMAD.IADD R100, R213, 0x1, -R2 ;  /* 0x00000001d5647824 */ /* 0x000fe400078e0a02 */
[-C--:B--2---:R-:W-:Y:S01]  /*1fff0*/  FFMA.FTZ R10, R103, -R195.reuse, R10 ;  /* 0x800000c3670a7223 */ /* 0x084fe2000001000a */
[----:B------:R-:W-:Y:S01]  /*20000*/  IADD3 R103, R2, 0x10, RZ ;  /* 0x0000001002677810 */ /* 0x000fe20007ffe0ff */
[----:B------:R1:W2:Y:S02]  /*20010*/  I2F R102, R0 ;  /* 0x0000000000667306 */ /* 0x0002a40000201400 */
[----:B-1----:R-:W-:Y:S01]  /*20020*/  IABS R0, R100 ;  /* 0x0000006400007213 */ /* 0x002fe20000000000 */
[----:B------:R-:W-:Y:S02]  /*20030*/  IMAD.IADD R100, R214, 0x1, -R2 ;  /* 0x00000001d6647824 */ /* 0x000fe400078e0a02 */
[-C--:B--2---:R-:W-:Y:S05]  /*20040*/  FFMA.FTZ R8, R102, -R195.reuse, R8 ;  /* 0x800000c366087223 */ /* 0x084fea0000010008 */
[----:B------:R1:W2:Y:S01]  /*20050*/  I2F R179, R0 ;  /* 0x0000000000b37306 */ /* 0x0002a20000201400 */
[----:B------:R-:W-:Y:S09]  /*20060*/  IABS R100, R100 ;  /* 0x0000006400647213 */ /* 0x000ff20000000000 */
[----:B------:R3:W4:Y:S01]  /*20070*/  I2F R176, R100 ;  /* 0x0000006400b07306 */ /* 0x0007220000201400 */
[----:B-1----:R-:W-:Y:S01]  /*20080*/  IADD3 R0, R2, 0x1, RZ ;  /* 0x0000000102007810 */ /* 0x002fe20007ffe0ff */
[----:B--2---:R-:W-:Y:S03]  /*20090*/  FFMA.FTZ R4, R179, -R195, R4 ;  /* 0x800000c3b3047223 */ /* 0x004fe60000010004 */
[C---:B------:R-:W-:Y:S01]  /*200a0*/  ISETP.GE.AND P5, PT, R0.reuse, R207, PT ;  /* 0x000000cf0000720c */ /* 0x040fe20003fa6270 */
[C---:B------:R-:W-:Y:S01]  /*200b0*/  IMAD.IADD R101, R211.reuse, 0x1, -R0 ;  /* 0x00000001d3657824 */ /* 0x040fe200078e0a00 */
[C---:B------:R-:W-:Y:S02]  /*200c0*/  ISETP.GE.AND P4, PT, R0.reuse, R208, PT ;  /* 0x000000d00000720c */ /* 0x040fe40003f86270 */
[C---:B------:R-:W-:Y:S02]  /*200d0*/  ISETP.GE.AND P0, PT, R0.reuse, R210, PT ;  /* 0x000000d20000720c */ /* 0x040fe40003f06270 */
[----:B---3--:R-:W-:Y:S01]  /*200e0*/  IABS R100, R101 ;  /* 0x0000006500647213 */ /* 0x008fe20000000000 */
[----:B------:R-:W-:Y:S01]  /*200f0*/  IMAD.IADD R101, R211, 0x1, -R110 ;  /* 0x00000001d3657824 */ /* 0x000fe200078e0a6e */
[----:B------:R-:W-:Y:S01]  /*20100*/  ISETP.GE.AND P1, PT, R0, R209, PT ;  /* 0x000000d10000720c */ /* 0x000fe20003f26270 */
[----:B----4-:R-:W-:Y:S01]  /*20110*/  FFMA.FTZ R6, R176, -R195, R6 ;  /* 0x800000c3b0067223 */ /* 0x010fe20000010006 */
[C---:B------:R-:W-:Y:S01]  /*20120*/  ISETP.GE.OR P5, PT, R0.reuse, R215, !P5 ;  /* 0x000000d70000720c */ /* 0x040fe20006fa6670 */
[----:B------:R1:W2:Y:S01]  /*20130*/  I2F R111, R100 ;  /* 0x00000064006f7306 */ /* 0x0002a20000201400 */
[C---:B------:R-:W-:Y:S02]  /*20140*/  ISETP.GE.OR P4, PT, R0.reuse, R216, !P4 ;  /* 0x000000d80000720c */ /* 0x040fe40006786670 */
[C---:B------:R-:W-:Y:S02]  /*20150*/  ISETP.GE.OR P0, PT, R0.reuse, R218, !P0 ;  /* 0x000000da0000720c */ /* 0x040fe40004706670 */
[----:B------:R-:W-:Y:S02]  /*20160*/  ISETP.GE.OR P1, PT, R0, R217, !P1 ;  /* 0x000000d90000720c */ /* 0x000fe40004f26670 */
[----:B-1----:R-:W-:Y:S01]  /*20170*/  IABS R100, R101 ;  /* 0x0000006500647213 */ /* 0x002fe20000000000 */
[----:B------:R-:W-:Y:S02]  /*20180*/  IMAD.IADD R101, R212, 0x1, -R0 ;  /* 0x00000001d4657824 */ /* 0x000fe400078e0a00 */
[----:B--2---:R-:W-:Y:S01]  /*20190*/  FFMA.FTZ R11, R111, -R195, R11 ;  /* 0x800000c36f0b7223 */ /* 0x004fe2000001000b */
[----:B------:R1:W2:Y:S04]  /*201a0*/  I2F R178, R100 ;  /* 0x0000006400b27306 */ /* 0x0002a80000201400 */
[----:B------:R-:W-:Y:S02]  /*201b0*/  FSEL R183, R11, -INF , !P5 ;  /* 0xff8000000bb77808 */ /* 0x000fe40006800000 */
[C---:B------:R-:W-:Y:S04]  /*201c0*/  ISETP.GE.AND P5, PT, R110.reuse, R209, PT ;  /* 0x000000d16e00720c */ /* 0x040fe80003fa6270 */
[----:B------:R-:W-:Y:S02]  /*201d0*/  ISETP.GE.OR P5, PT, R110, R217, !P5 ;  /* 0x000000d96e00720c */ /* 0x000fe40006fa6670 */
[----:B-1----:R-:W-:Y:S01]  /*201e0*/  IABS R100, R101 ;  /* 0x0000006500647213 */ /* 0x002fe20000000000 */
[----:B------:R-:W-:Y:S02]  /*201f0*/  IMAD.IADD R101, R211, 0x1, -R107 ;  /* 0x00000001d3657824 */ /* 0x000fe400078e0a6b */
[----:B--2---:R-:W-:Y:S01]  /*20200*/  FFMA.FTZ R14, R178, -R195, R14 ;  /* 0x800000c3b20e7223 */ /* 0x004fe2000001000e */
[----:B------:R1:W2:Y:S02]  /*20210*/  I2F R177, R100 ;  /* 0x0000006400b17306 */ /* 0x0002a40000201400 */
[----:B-1----:R-:W-:Y:S01]  /*20220*/  IABS R100, R101 ;  /* 0x0000006500647213 */ /* 0x002fe20000000000 */
[----:B--2---:R-:W-:Y:S04]  /*20230*/  FFMA.FTZ R9, R177, -R195, R9 ;  /* 0x800000c3b1097223 */ /* 0x004fe80000010009 */
[----:B------:R-:W-:Y:S01]  /*20240*/  IMAD.MOV.U32 R101, RZ, RZ, R100 ;  /* 0x000000ffff657224 */ /* 0x000fe200078e0064 */
[----:B------:R-:W-:Y:S01]  /*20250*/  FSEL R180, R9, -INF , !P4 ;  /* 0xff80000009b47808 */ /* 0x000fe20006000000 */
[----:B------:R-:W-:Y:S01]  /*20260*/  IMAD.IADD R100, R212, 0x1, -R110 ;  /* 0x00000001d4647824 */ /* 0x000fe200078e0a6e */
[C---:B------:R-:W-:Y:S01]  /*20270*/  ISETP.GE.AND P4, PT, R103.reuse, R207, PT ;  /* 0x000000cf6700720c */ /* 0x040fe20003f86270 */
[----:B------:R1:W2:Y:S03]  /*20280*/  I2F R102, R101 ;  /* 0x0000006500667306 */ /* 0x0002a60000201400 */
[----:B------:R-:W-:Y:S02]  /*20290*/  IABS R100, R100 ;  /* 0x0000006400647213 */ /* 0x000fe40000000000 */
[----:B------:R-:W-:Y:S05]  /*202a0*/  ISETP.GE.OR P4, PT, R103, R215, !P4 ;  /* 0x000000d76700720c */ /* 0x000fea0006786670 */
[----:B------:R3:W4:Y:S01]  /*202b0*/  I2F R176, R100 ;  /* 0x0000006400b07306 */ /* 0x0007220000201400 */
[----:B-1----:R-:W-:Y:S02]  /*202c0*/  IMAD.IADD R101, R211, 0x1, -R103 ;  /* 0x00000001d3657824 */ /* 0x002fe400078e0a67 */
[----:B--2---:R-:W-:Y:S01]  /*202d0*/  FFMA.FTZ R15, R102, -R195, R15 ;  /* 0x800000c3660f7223 */ /* 0x004fe2000001000f */
[----:B------:R-:W-:Y:S02]  /*202e0*/  IADD3 R102, R2, 0x11, RZ ;  /* 0x0000001102667810 */ /* 0x000fe40007ffe0ff */
[----:B---3--:R-:W-:Y:S01]  /*202f0*/  IABS R100, R101 ;  /* 0x0000006500647213 */ /* 0x008fe20000000000 */
[----:B------:R-:W-:Y:S02]  /*20300*/  IMAD.IADD R101, R213, 0x1, -R0 ;  /* 0x00000001d5657824 */ /* 0x000fe400078e0a00 */
[----:B----4-:R-:W-:Y:S01]  /*20310*/  FFMA.FTZ R12, R176, -R195, R12 ;  /* 0x800000c3b00c7223 */ /* 0x010fe2000001000c */
        /* <DEDUP_REMOVED lines=12> */
[----:B--2---:R-:W-:Y:S03]  /*203e0*/  FFMA.FTZ R5, R179, -R195, R5 ;  /* 0x800000c3b3057223 */ /* 0x004fe60000010005 */
[----:B---3--:R-:W-:Y:S01]  /*203f0*/  IABS R100, R101 ;  /* 0x0000006500647213 */ /* 0x008fe20000000000 */
[----:B------:R-:W-:Y:S02]  /*20400*/  IMAD.IADD R101, R213, 0x1, -R110 ;  /* 0x00000001d5657824 */ /* 0x000fe400078e0a6e */
[----:B----4-:R-:W-:Y:S01]  /*20410*/  FFMA.FTZ R13, R178, -R195, R13 ;  /* 0x800000c3b20d7223 */ /* 0x010fe2000001000d */
[----:B------:R-:W-:Y:S01]  /*20420*/  FSEL R178, R4, -INF , !P2 ;  /* 0xff80000004b27808 */ /* 0x000fe20005000000 */
[----:B------:R1:W2:Y:S01]  /*20430*/  I2F R177, R100 ;  /* 0x0000006400b17306 */ /* 0x0002a20000201400 */
[C---:B------:R-:W-:Y:S04]  /*20440*/  ISETP.GE.AND P2, PT, R110.reuse, R208, PT ;  /* 0x000000d06e00720c */ /* 0x040fe80003f46270 */
[----:B------:R-:W-:Y:S04]  /*20450*/  ISETP.GE.OR P2, PT, R110, R216, !P2 ;  /* 0x000000d86e00720c */ /* 0x000fe80005746670 */
        /* <DEDUP_REMOVED lines=8> */
[-C--:B--2---:R-:W-:Y:S01]  /*204e0*/  FFMA.FTZ R16, R111, -R195.reuse, R16 ;  /* 0x800000c36f107223 */ /* 0x084fe20000010010 */
[----:B------:R-:W-:Y:S01]  /*204f0*/  IADD3 R101, R2, 0x18, RZ ;  /* 0x0000001802657810 */ /* 0x000fe20007ffe0ff */
[----:B------:R-:W-:Y:S05]  /*20500*/  IMAD.IADD R111, R213, 0x1, -R107 ;  /* 0x00000001d56f7824 */ /* 0x000fea00078e0a6b */
[----:B------:R1:W2:Y:S01]  /*20510*/  I2F R176, R100 ;  /* 0x0000006400b07306 */ /* 0x0002a20000201400 */
[--C-:B------:R-:W-:Y:S02]  /*20520*/  IMAD.IADD R4, R212, 0x1, -R101.reuse ;  /* 0x00000001d4047824 */ /* 0x100fe400078e0a65 */
[----:B-1----:R-:W-:Y:S02]  /*20530*/  IMAD.IADD R100, R211, 0x1, -R101 ;  /* 0x00000001d3647824 */ /* 0x002fe400078e0a65 */
[----:B--2---:R-:W-:Y:S03]  /*20540*/  FFMA.FTZ R24, R176, -R195, R24 ;  /* 0x800000c3b0187223 */ /* 0x004fe60000010018 */
[----:B------:R-:W-:Y:S04]  /*20550*/  IABS R100, R100 ;  /* 0x0000006400647213 */ /* 0x000fe80000000000 */
[----:B------:R1:W2:Y:S02]  /*20560*/  I2F R177, R100 ;  /* 0x0000006400b17306 */ /* 0x0002a40000201400 */
[----:B-1----:R-:W-:Y:S01]  /*20570*/  IABS R100, R111 ;  /* 0x0000006f00647213 */ /* 0x002fe20000000000 */
[----:B------:R-:W-:Y:S02]  /*20580*/  IMAD.IADD R111, R212, 0x1, -R102 ;  /* 0x00000001d46f7824 */ /* 0x000fe400078e0a66 */
[----:B--2---:R-:W-:Y:S01]  /*20590*/  FFMA.FTZ R30, R177, -R195, R30 ;  /* 0x800000c3b11e7223 */ /* 0x004fe2000001001e */
[----:B------:R-:W-:Y:S04]  /*205a0*/  FSEL R177, R8, -INF , !P6 ;  /* 0xff80000008b17808 */ /* 0x000fe80007000000 */
        /* <DEDUP_REMOVED lines=9> */
[----:B------:R-:W-:Y:S01]  /*20640*/  FSEL R176, R10, -INF , !P3 ;  /* 0xff8000000ab07808 */ /* 0x000fe20005800000 */
[----:B------:R-:W1:Y:S01]  /*20650*/  I2F R0, R100 ;  /* 0x0000006400007306 */ /* 0x000e620000201400 */
[----:B------:R-:W-:Y:S01]  /*20660*/  IABS R111, R111 ;  /* 0x0000006f006f7213 */ /* 0x000fe20000000000 */
[----:B------:R-:W-:Y:S01]  /*20670*/  IMAD.IADD R10, R213, 0x1, -R103 ;  /* 0x00000001d50a7824 */ /* 0x000fe200078e0a67 */
[C---:B------:R-:W-:Y:S02]  /*20680*/  ISETP.GE.AND P3, PT, R2.reuse, R209, PT ;  /* 0x000000d10200720c */ /* 0x040fe40003f66270 */
[----:B------:R-:W-:Y:S02]  /*20690*/  FSEL R17, R17, -INF , !P2 ;  /* 0xff80000011117808 */ /* 0x000fe40005000000 */
[----:B------:R-:W-:Y:S03]  /*206a0*/  ISETP.GE.OR P3, PT, R2, R217, !P3 ;  /* 0x000000d90200720c */ /* 0x000fe60005f66670 */
[----:B------:R-:W2:Y:S01]  /*206b0*/  I2F R111, R111 ;  /* 0x0000006f006f7306 */ /* 0x000ea20000201400 */
[----:B------:R-:W-:Y:S02]  /*206c0*/  FSEL R179, R6, -INF , !P3 ;  /* 0xff80000006b37808 */ /* 0x000fe40005800000 */
[C---:B------:R-:W-:Y:S04]  /*206d0*/  ISETP.GE.AND P3, PT, R110.reuse, R210, PT ;  /* 0x000000d26e00720c */ /* 0x040fe80003f66270 */
[----:B------:R-:W-:Y:S01]  /*206e0*/  ISETP.GE.OR P3, PT, R110, R218, !P3 ;  /* 0x000000da6e00720c */ /* 0x000fe20005f66670 */
[----:B------:R-:W-:Y:S03]  /*206f0*/  IMAD.IADD R110, R214, 0x1, -R110 ;  /* 0x00000001d66e7824 */ /* 0x000fe600078e0a6e */
[----:B------:R-:W-:Y:S02]  /*20700*/  FSEL R16, R16, -INF , !P3 ;  /* 0xff80000010107808 */ /* 0x000fe40005800000 */
[C---:B------:R-:W-:Y:S01]  /*20710*/  ISETP.GE.AND P3, PT, R103.reuse, R209, PT ;  /* 0x000000d16700720c */ /* 0x040fe20003f66270 */
[----:B-1----:R-:W-:Y:S01]  /*20720*/  FFMA.FTZ R25, R0, -R195, R25 ;  /* 0x800000c300197223 */ /* 0x002fe20000010019 */
[----:B------:R-:W-:Y:S02]  /*20730*/  IADD3 R100, R2, 0x19, RZ ;  /* 0x0000001902647810 */ /* 0x000fe40007ffe0ff */
[----:B------:R-:W-:Y:S02]  /*20740*/  ISETP.GE.OR P3, PT, R103, R217, !P3 ;  /* 0x000000d96700720c */ /* 0x000fe40005f66670 */
[C---:B------:R-:W-:Y:S01]  /*20750*/  ISETP.GE.AND P2, PT, R100.reuse, R207, PT ;  /* 0x000000cf6400720c */ /* 0x040fe20003f46270 */
[----:B------:R-:W-:Y:S03]  /*20760*/  IMAD.IADD R0, R211, 0x1, -R100 ;  /* 0x00000001d3007824 */ /* 0x000fe600078e0a64 */
[----:B------:R-:W-:Y:S01]  /*20770*/  ISETP.GE.OR P2, PT, R100, R215, !P2 ;  /* 0x000000d76400720c */ /* 0x000fe20005746670 */
[-C--:B--2---:R-:W-:Y:S01]  /*20780*/  FFMA.FTZ R7, R111, -R195.reuse, R7 ;  /* 0x800000c36f077223 */ /* 0x084fe20000010007 */
[----:B------:R-:W-:Y:S04]  /*20790*/  IABS R0, R0 ;  /* 0x0000000000007213 */ /* 0x000fe80000000000 */
[----:B------:R-:W-:Y:S01]  /*207a0*/  FSEL R14, R7, -INF , !P1 ;  /* 0xff800000070e7808 */ /* 0x000fe20004800000 */
[----:B------:R1:W2:Y:S01]  /*207b0*/  I2F R111, R0 ;  /* 0x00000000006f7306 */ /* 0x0002a20000201400 */
[C---:B------:R-:W-:Y:S04]  /*207c0*/  ISETP.GE.AND P1, PT, R101.reuse, R208, PT ;  /* 0x000000d06500720c */ /* 0x040fe80003f26270 */
[----:B------:R-:W-:Y:S02]  /*207d0*/  ISETP.GE.OR P1, PT, R101, R216, !P1 ;  /* 0x000000d86500720c */ /* 0x000fe40004f26670 */
[----:B-1----:R-:W-:Y:S01]  /*207e0*/  IABS R0, R10 ;  /* 0x0000000a00007213 */ /* 0x002fe20000000000 */
[----:B--2---:R-:W-:Y:S01]  /*207f0*/  FFMA.FTZ R31, R111, -R195, R31 ;  /* 0x800000c36f1f7223 */ /* 0x004fe2000001001f */
[----:B------:R-:W-:Y:S02]  /*20800*/  IABS R10, R110 ;  /* 0x0000006e000a7213 */ /* 0x000fe40000000000 */
[----:B------:R-:W-:Y:S01]  /*20810*/  FSEL R110, R15, -INF , !P6 ;  /* 0xff8000000f6e7808 */ /* 0x000fe20007000000 */
[----:B------:R-:W1:Y:S01]  /*20820*/  I2F R8, R0 ;  /* 0x0000000000087306 */ /* 0x000e620000201400 */
[----:B------:R-:W-:Y:S02]  /*20830*/  ISETP.GE.AND P6, PT, R107, R208, PT ;  /* 0x000000d06b00720c */ /* 0x000fe40003fc6270 */
[----:B------:R-:W-:Y:S02]  /*20840*/  FSEL R15, R5, -INF , !P0 ;  /* 0xff800000050f7808 */ /* 0x000fe40004000000 */
[----:B------:R-:W-:Y:S01]  /*20850*/  ISETP.GE.OR P6, PT, R107, R216, !P6 ;  /* 0x000000d86b00720c */ /* 0x000fe200077c6670 */
[----:B------:R-:W-:Y:S01]  /*20860*/  IMAD.IADD R107, R214, 0x1, -R107 ;  /* 0x00000001d66b7824 */ /* 0x000fe200078e0a6b */
[C---:B------:R-:W-:Y:S02]  /*20870*/  ISETP.GE.AND P0, PT, R102.reuse, R207, PT ;  /* 0x000000cf6600720c */ /* 0x040fe40003f06270 */
[----:B------:R-:W-:Y:S01]  /*20880*/  FSEL R26, R13, -INF , !P6 ;  /* 0xff8000000d1a7808 */ /* 0x000fe20007000000 */
[----:B------:R-:W2:Y:S01]  /*20890*/  I2F R10, R10 ;  /* 0x0000000a000a7306 */ /* 0x000ea20000201400 */
[----:B------:R-:W-:Y:S02]  /*208a0*/  IABS R9, R107 ;  /* 0x0000006b00097213 */ /* 0x000fe40000000000 */
[----:B------:R-:W-:Y:S02]  /*208b0*/  ISETP.GE.OR P0, PT, R102, R215, !P0 ;  /* 0x000000d76600720c */ /* 0x000fe40004706670 */
[----:B------:R-:W-:Y:S02]  /*208c0*/  ISETP.GE.AND P6, PT, R103, R208, PT ;  /* 0x000000d06700720c */ /* 0x000fe40003fc6270 */
[----:B------:R-:W-:Y:S02]  /*208d0*/  FSEL R27, R27, -INF , !P0 ;  /* 0xff8000001b1b7808 */ /* 0x000fe40004000000 */
[C---:B------:R-:W-:Y:S01]  /*208e0*/  ISETP.GE.AND P0, PT, R103.reuse, R210, PT ;  /* 0x000000d26700720c */ /* 0x040fe20003f06270 */
[----:B------:R-:W3:Y:S01]  /*208f0*/  I2F R9, R9 ;  /* 0x0000000900097306 */ /* 0x000ee20000201400 */
[C---:B------:R-:W-:Y:S02]  /*20900*/  ISETP.GE.OR P6, PT, R103.reuse, R216, !P6 ;  /* 0x000000d86700720c */ /* 0x040fe400077c6670 */
[----:B------:R-:W-:Y:S01]  /*20910*/  ISETP.GE.OR P0, PT, R103, R218, !P0 ;  /* 0x000000da6700720c */ /* 0x000fe20004706670 */
[----:B-1----:R-:W-:Y:S01]  /*20920*/  FFMA.FTZ R20, R8, -R195, R20 ;  /* 0x800000c308147223 */ /* 0x002fe20000010014 */
[----:B------:R-:W-:Y:S01]  /*20930*/  IABS R0, R4 ;  /* 0x0000000400007213 */ /* 0x000fe20000000000 */
[----:B------:R-:W-:Y:S01]  /*20940*/  IMAD.IADD R103, R214, 0x1, -R103 ;  /* 0x00000001d6677824 */ /* 0x000fe200078e0a67 */
[----:B------:R-:W-:Y:S02]  /*20950*/  FSEL R24, R24, -INF , !P6 ;  /* 0xff80000018187808 */ /* 0x000fe40007000000 */
[C---:B------:R-:W-:Y:S01]  /*20960*/  ISETP.GE.AND P6, PT, R101.reuse, R207, PT ;  /* 0x000000cf6500720c */ /* 0x040fe20003fc6270 */
[----:B------:R-:W1:Y:S01]  /*20970*/  I2F R6, R0 ;  /* 0x0000000000067306 */ /* 0x000e620000201400 */
[----:B------:R-:W-:Y:S02]  /*20980*/  IABS R11, R103 ;  /* 0x00000067000b7213 */ /* 0x000fe40000000000 */
[----:B------:R-:W-:Y:S01]  /*20990*/  ISETP.GE.OR P6, PT, R101, R215, !P6 ;  /* 0x000000d76500720c */ /* 0x000fe200077c6670 */
[----:B--2---:R-:W-:Y:S01]  /*209a0*/  FFMA.FTZ R18, R10, -R195, R18 ;  /* 0x800000c30a127223 */ /* 0x004fe20000010012 */
[----:B------:R-:W-:Y:S02]  /*209b0*/  FSEL R31, R31, -INF , !P2 ;  /* 0xff8000001f1f7808 */ /* 0x000fe40005000000 */
[----:B------:R-:W-:Y:S02]  /*209c0*/  FSEL R30, R30, -INF , !P6 ;  /* 0xff8000001e1e7808 */ /* 0x000fe40007000000 */
[C---:B------:R-:W-:Y:S01]  /*209d0*/  ISETP.GE.AND P6, PT, R102.reuse, R208, PT ;  /* 0x000000d06600720c */ /* 0x040fe20003fc6270 */
[----:B------:R-:W2:Y:S01]  /*209e0*/  I2F R11, R11 ;  /* 0x0000000b000b7306 */ /* 0x000ea20000201400 */
[C---:B------:R-:W-:Y:S02]  /*209f0*/  ISETP.GE.AND P2, PT, R102.reuse, R209, PT ;  /* 0x000000d16600720c */ /* 0x040fe40003f46270 */
[----:B------:R-:W-:Y:S01]  /*20a00*/  ISETP.GE.OR P6, PT, R102, R216, !P6 ;  /* 0x000000d86600720c */ /* 0x000fe200077c6670 */
[----:B---3--:R-:W-:Y:S01]  /*20a10*/  FFMA.FTZ R19, R9, -R195, R19 ;  /* 0x800000c309137223 */ /* 0x008fe20000010013 */
[----:B------:R-:W-:Y:S02]  /*20a20*/  IADD3 R9, R2, 0x28, RZ ;  /* 0x0000002802097810 */ /* 0x000fe40007ffe0ff */
[----:B------:R-:W-:Y:S02]  /*20a30*/  FSEL R25, R25, -INF , !P6 ;  /* 0xff80000019197808 */ /* 0x000fe40007000000 */
[C---:B------:R-:W-:Y:S02]  /*20a40*/  ISETP.GE.AND P6, PT, R102.reuse, R210, PT ;  /* 0x000000d26600720c */ /* 0x040fe40003fc6270 */
[C---:B------:R-:W-:Y:S02]  /*20a50*/  ISETP.GE.OR P2, PT, R102.reuse, R217, !P2 ;  /* 0x000000d96600720c */ /* 0x040fe40005746670 */
[----:B------:R-:W-:Y:S01]  /*20a60*/  ISETP.GE.OR P6, PT, R102, R218, !P6 ;  /* 0x000000da6600720c */ /* 0x000fe200077c6670 */
[----:B-1----:R-:W-:Y:S01]  /*20a70*/  FFMA.FTZ R28, R6, -R195, R28 ;  /* 0x800000c3061c7223 */ /* 0x002fe2000001001c */
[----:B------:R-:W-:Y:S02]  /*20a80*/  IADD3 R0, R2, 0x20, RZ ;  /* 0x0000002002007810 */ /* 0x000fe40007ffe0ff */
[----:B------:R-:W-:Y:S02]  /*20a90*/  FSEL R20, R20, -INF , !P0 ;  /* 0xff80000014147808 */ /* 0x000fe40004000000 */
[----:B------:R-:W-:Y:S01]  /*20aa0*/  ISETP.GE.AND P0, PT, R0, R207, PT ;  /* 0x000000cf0000720c */ /* 0x000fe20003f06270 */
[--C-:B------:R-:W-:Y:S01]  /*20ab0*/  IMAD.IADD R4, R211, 0x1, -R0.reuse ;  /* 0x00000001d3047824 */ /* 0x100fe200078e0a00 */
[----:B------:R-:W-:Y:S01]  /*20ac0*/  FSEL R28, R28, -INF , !P1 ;  /* 0xff8000001c1c7808 */ /* 0x000fe20004800000 */
[----:B------:R-:W-:Y:S01]  /*20ad0*/  IMAD.IADD R5, R212, 0x1, -R0 ;  /* 0x00000001d4057824 */ /* 0x000fe200078e0a00 */
[----:B------:R-:W-:Y:S01]  /*20ae0*/  ISETP.GE.OR P0, PT, R0, R215, !P0 ;  /* 0x000000d70000720c */ /* 0x000fe20004706670 */
[-C--:B--2---:R-:W-:Y:S01]  /*20af0*/  FFMA.FTZ R22, R11, -R195.reuse, R22 ;  /* 0x800000c30b167223 */ /* 0x084fe20000010016 */
[----:B------:R-:W-:Y:S02]  /*20b00*/  IABS R4, R4 ;  /* 0x0000000400047213 */ /* 0x000fe40000000000 */
[C---:B------:R-:W-:Y:S02]  /*20b10*/  ISETP.GE.AND P1, PT, R101.reuse, R210, PT ;  /* 0x000000d26500720c */ /* 0x040fe40003f26270 */
[----:B------:R-:W-:Y:S01]  /*20b20*/  FSEL R18, R18, -INF , !P5 ;  /* 0xff80000012127808 */ /* 0x000fe20006800000 */
[----:B------:R-:W-:Y:S01]  /*20b30*/  IMAD.MOV.U32 R6, RZ, RZ, R4 ;  /* 0x000000ffff067224 */ /* 0x000fe200078e0004 */
[----:B------:R-:W-:Y:S01]  /*20b40*/  ISETP.GE.OR P1, PT, R101, R218, !P1 ;  /* 0x000000da6500720c */ /* 0x000fe20004f26670 */
[--C-:B------:R-:W-:Y:S01]  /*20b50*/  IMAD.IADD R4, R213, 0x1, -R102.reuse ;  /* 0x00000001d5047824 */ /* 0x100fe200078e0a66 */
[----:B------:R-:W-:Y:S01]  /*20b60*/  ISETP.GE.AND P5, PT, R100, R208, PT ;  /* 0x000000d06400720c */ /* 0x000fe20003fa6270 */
[----:B------:R1:W2:Y:S01]  /*20b70*/  I2F R10, R6 ;  /* 0x00000006000a7306 */ /* 0x0002a20000201400 */
[----:B------:R-:W-:Y:S01]  /*20b80*/  FSEL R19, R19, -INF , !P4 ;  /* 0xff80000013137808 */ /* 0x000fe20006000000 */
[----:B------:R-:W-:Y:S01]  /*20b90*/  IMAD.IADD R102, R214, 0x1, -R102 ;  /* 0x00000001d6667824 */ /* 0x000fe200078e0a66 */
[----:B------:R-:W-:Y:S02]  /*20ba0*/  IABS R4, R4 ;  /* 0x0000000400047213 */ /* 0x000fe40000000000 */
[----:B------:R-:W-:Y:S02]  /*20bb0*/  ISETP.GE.OR P5, PT, R100, R216, !P5 ;  /* 0x000000d86400720c */ /* 0x000fe40006fa6670 */
[----:B------:R-:W-:Y:S02]  /*20bc0*/  IABS R11, R102 ;  /* 0x00000066000b7213 */ /* 0x000fe40000000000 */
[----:B------:R-:W-:Y:S01]  /*20bd0*/  ISETP.GE.AND P4, PT, R0, R208, PT ;  /* 0x000000d00000720c */ /* 0x000fe20003f86270 */
[----:B------:R-:W3:Y:S01]  /*20be0*/  I2F R8, R4 ;  /* 0x0000000400087306 */ /* 0x000ee20000201400 */
[----:B------:R-:W-:Y:S02]  /*20bf0*/  FSEL R22, R22, -INF , !P3 ;  /* 0xff80000016167808 */ /* 0x000fe40005800000 */
[----:B------:R-:W-:Y:S07]  /*20c00*/  ISETP.GE.OR P4, PT, R0, R216, !P4 ;  /* 0x000000d80000720c */ /* 0x000fee0006786670 */
[----:B------:R-:W4:Y:S01]  /*20c10*/  I2F R11, R11 ;  /* 0x0000000b000b7306 */ /* 0x000f220000201400 */
[----:B-1----:R-:W-:Y:S02]  /*20c20*/  IMAD.IADD R6, R212, 0x1, -R100 ;  /* 0x00000001d4067824 */ /* 0x002fe400078e0a64 */
[----:B--2---:R-:W-:Y:S01]  /*20c30*/  FFMA.FTZ R42, R10, -R195, R42 ;  /* 0x800000c30a2a7223 */ /* 0x004fe2000001002a */
[----:B------:R-:W-:Y:S04]  /*20c40*/  IADD3 R10, R2, 0x21, RZ ;  /* 0x00000021020a7810 */ /* 0x000fe80007ffe0ff */
[----:B------:R-:W-:Y:S02]  /*20c50*/  FSEL R42, R42, -INF , !P0 ;  /* 0xff8000002a2a7808 */ /* 0x000fe40004000000 */
[C---:B------:R-:W-:Y:S01]  /*20c60*/  ISETP.GE.AND P0, PT, R101.reuse, R209, PT ;  /* 0x000000d16500720c */ /* 0x040fe20003f06270 */
[----:B---3--:R-:W-:Y:S01]  /*20c70*/  FFMA.FTZ R21, R8, -R195, R21 ;  /* 0x800000c308157223 */ /* 0x008fe20000010015 */
[----:B------:R-:W-:Y:S02]  /*20c80*/  IABS R4, R6 ;  /* 0x0000000600047213 */ /* 0x000fe40000000000 */
[----:B------:R-:W-:Y:S02]  /*20c90*/  ISETP.GE.OR P0, PT, R101, R217, !P0 ;  /* 0x000000d96500720c */ /* 0x000fe40004706670 */
[----:B------:R-:W-:Y:S01]  /*20ca0*/  FSEL R21, R21, -INF , !P6 ;  /* 0xff80000015157808 */ /* 0x000fe20007000000 */
[----:B------:R1:W2:Y:S01]  /*20cb0*/  I2F R6, R4 ;  /* 0x0000000400067306 */ /* 0x0002a20000201400 */
[C---:B------:R-:W-:Y:S02]  /*20cc0*/  ISETP.GE.AND P6, PT, R10.reuse, R207, PT ;  /* 0x000000cf0a00720c */ /* 0x040fe40003fc6270 */
[C---:B------:R-:W-:Y:S01]  /*20cd0*/  ISETP.GE.AND P3, PT, R10.reuse, R208, PT ;  /* 0x000000d00a00720c */ /* 0x040fe20003f66270 */
[----:B----4-:R-:W-:Y:S01]  /*20ce0*/  FFMA.FTZ R23, R11, -R195, R23 ;  /* 0x800000c30b177223 */ /* 0x010fe20000010017 */
[C---:B------:R-:W-:Y:S02]  /*20cf0*/  ISETP.GE.OR P6, PT, R10.reuse, R215, !P6 ;  /* 0x000000d70a00720c */ /* 0x040fe400077c6670 */
[----:B------:R-:W-:Y:S02]  /*20d00*/  ISETP.GE.OR P3, PT, R10, R216, !P3 ;  /* 0x000000d80a00720c */ /* 0x000fe40005f66670 */
[----:B------:R-:W-:Y:S02]  /*20d10*/  FSEL R23, R23, -INF , !P2 ;  /* 0xff80000017177808 */ /* 0x000fe40005000000 */
[C---:B------:R-:W-:Y:S04]  /*20d20*/  ISETP.GE.AND P2, PT, R9.reuse, R208, PT ;  /* 0x000000d00900720c */ /* 0x040fe80003f46270 */
[----:B------:R-:W-:Y:S01]  /*20d30*/  ISETP.GE.OR P2, PT, R9, R216, !P2 ;  /* 0x000000d80900720c */ /* 0x000fe20005746670 */
[----:B-1----:R-:W-:Y:S02]  /*20d40*/  IMAD.IADD R4, R211, 0x1, -R10 ;  /* 0x00000001d3047824 */ /* 0x002fe400078e0a0a */
[-C--:B--2---:R-:W-:Y:S02]  /*20d50*/  FFMA.FTZ R29, R6, -R195.reuse, R29 ;  /* 0x800000c3061d7223 */ /* 0x084fe4000001001d */
[--C-:B------:R-:W-:Y:S01]  /*20d60*/  IMAD.IADD R6, R213, 0x1, -R101.reuse ;  /* 0x00000001d5067824 */ /* 0x100fe200078e0a65 */
[----:B------:R-:W-:Y:S01]  /*20d70*/  IABS R4, R4 ;  /* 0x0000000400047213 */ /* 0x000fe20000000000 */
[----:B------:R-:W-:Y:S01]  /*20d80*/  IMAD.IADD R101, R214, 0x1, -R101 ;  /* 0x00000001d6657824 */ /* 0x000fe200078e0a65 */
[----:B------:R-:W-:Y:S02]  /*20d90*/  FSEL R29, R29, -INF , !P5 ;  /* 0xff8000001d1d7808 */ /* 0x000fe40006800000 */
[C---:B------:R-:W-:Y:S01]  /*20da0*/  ISETP.GE.AND P5, PT, R100.reuse, R210, PT ;  /* 0x000000d26400720c */ /* 0x040fe20003fa6270 */
[----:B------:R1:W2:Y:S03]  /*20db0*/  I2F R8, R4 ;  /* 0x0000000400087306 */ /* 0x0002a60000201400 */
[----:B------:R-:W-:Y:S02]  /*20dc0*/  ISETP.GE.OR P5, PT, R100, R218, !P5 ;  /* 0x000000da6400720c */ /* 0x000fe40006fa6670 */
[----:B-1----:R-:W-:Y:S01]  /*20dd0*/  IABS R4, R6 ;  /* 0x0000000600047213 */ /* 0x002fe20000000000 */
[----:B--2---:R-:W-:Y:S04]  /*20de0*/  FFMA.FTZ R43, R8, -R195, R43 ;  /* 0x800000c3082b7223 */ /* 0x004fe8000001002b */
[----:B------:R1:W2:Y:S01]  /*20df0*/  I2F R6, R4 ;  /* 0x0000000400067306 */ /* 0x0002a20000201400 */
[----:B------:R-:W-:Y:S02]  /*20e00*/  FSEL R43, R43, -INF , !P6 ;  /* 0xff8000002b2b7808 */ /* 0x000fe40007000000 */
[C---:B------:R-:W-:Y:S04]  /*20e10*/  ISETP.GE.AND P6, PT, R100.reuse, R209, PT ;  /* 0x000000d16400720c */ /* 0x040fe80003fc6270 */
[----:B------:R-:W-:Y:S02]  /*20e20*/  ISETP.GE.OR P6, PT, R100, R217, !P6 ;  /* 0x000000d96400720c */ /* 0x000fe400077c6670 */
[----:B-1----:R-:W-:Y:S01]  /*20e30*/  IABS R4, R5 ;  /* 0x0000000500047213 */ /* 0x002fe20000000000 */
[----:B--2---:R-:W-:Y:S03]  /*20e40*/  FFMA.FTZ R32, R6, -R195, R32 ;  /* 0x800000c306207223 */ /* 0x004fe60000010020 */
[----:B------:R1:W2:Y:S02]  /*20e50*/  I2F R5, R4 ;  /* 0x0000000400057306 */ /* 0x0002a40000201400 */
[----:B------:R-:W-:Y:S02]  /*20e60*/  FSEL R32, R32, -INF , !P1 ;  /* 0xff80000020207808 */ /* 0x000fe40004800000 */
[C---:B------:R-:W-:Y:S04]  /*20e70*/  ISETP.GE.AND P1, PT, R9.reuse, R207, PT ;  /* 0x000000cf0900720c */ /* 0x040fe80003f26270 */
[----:B------:R-:W-:Y:S01]  /*20e80*/  ISETP.GE.OR P1, PT, R9, R215, !P1 ;  /* 0x000000d70900720c */ /* 0x000fe20004f26670 */
[----:B-1----:R-:W-:Y:S02]  /*20e90*/  IMAD.IADD R4, R211, 0x1, -R9 ;  /* 0x00000001d3047824 */ /* 0x002fe400078e0a09 */
[----:B--2---:R-:W-:Y:S02]  /*20ea0*/  FFMA.FTZ R40, R5, -R195, R40 ;  /* 0x800000c305287223 */ /* 0x004fe40000010028 */
        /* <DEDUP_REMOVED lines=8> */
[----:B------:R-:W-:Y:S02]  /*20f30*/  IMAD.IADD R5, R212, 0x1, -R10 ;  /* 0x00000001d4057824 */ /* 0x000fe400078e0a0a */
[----:B--2---:R-:W-:Y:S01]  /*20f40*/  FFMA.FTZ R46, R8, -R195, R46 ;  /* 0x800000c3082e7223 */ /* 0x004fe2000001002e */
[----:B------:R-:W-:Y:S01]  /*20f50*/  IADD3 R8, R2, 0x29, RZ ;  /* 0x0000002902087810 */ /* 0x000fe20007ffe0ff */
[----:B------:R1:W2:Y:S03]  /*20f60*/  I2F R6, R4 ;  /* 0x0000000400067306 */ /* 0x0002a60000201400 */
        /* <DEDUP_REMOVED lines=31> */
[----:B------:R-:W-:Y:S02]  /*21160*/  ISETP.GE.OR P4, PT, R6, R215, !P4 ;  /* 0x000000d70600720c */ /* 0x000fe40006786670 */
[----:B-1----:R-:W-:Y:S01]  /*21170*/  IABS R4, R101 ;  /* 0x0000006500047213 */ /* 0x002fe20000000000 */
[-C--:B--2---:R-:W-:Y:S02]  /*21180*/  FFMA.FTZ R44, R5, -R195.reuse, R44 ;  /* 0x800000c3052c7223 */ /* 0x084fe4000001002c */
[--C-:B------:R-:W-:Y:S01]  /*21190*/  IMAD.IADD R5, R213, 0x1, -R10.reuse ;  /* 0x00000001d5057824 */ /* 0x100fe200078e0a0a */
[----:B------:R1:W2:Y:S01]  /*211a0*/  I2F R11, R4 ;  /* 0x00000004000b7306 */ /* 0x0002a20000201400 */
[----:B------:R-:W-:Y:S01]  /*211b0*/  IMAD.IADD R10, R214, 0x1, -R10 ;  /* 0x00000001d60a7824 */ /* 0x000fe200078e0a0a */
[----:B------:R-:W-:Y:S02]  /*211c0*/  FSEL R44, R44, -INF , !P2 ;  /* 0xff8000002c2c7808 */ /* 0x000fe40005000000 */
[C---:B------:R-:W-:Y:S02]  /*211d0*/  ISETP.GE.AND P2, PT, R9.reuse, R210, PT ;  /* 0x000000d20900720c */ /* 0x040fe40003f46270 */
[----:B------:R-:W-:Y:S02]  /*211e0*/  IABS R10, R10 ;  /* 0x0000000a000a7213 */ /* 0x000fe40000000000 */
[----:B------:R-:W-:Y:S01]  /*211f0*/  ISETP.GE.OR P2, PT, R9, R218, !P2 ;  /* 0x000000da0900720c */ /* 0x000fe20005746670 */
[----:B-1----:R-:W-:Y:S02]  /*21200*/  IMAD.IADD R4, R211, 0x1, -R6 ;  /* 0x00000001d3047824 */ /* 0x002fe400078e0a06 */
[----:B--2---:R-:W-:Y:S03]  /*21210*/  FFMA.FTZ R34, R11, -R195, R34 ;  /* 0x800000c30b227223 */ /* 0x004fe60000010022 */
[----:B------:R-:W-:Y:S02]  /*21220*/  IABS R4, R4 ;  /* 0x0000000400047213 */ /* 0x000fe40000000000 */
[----:B------:R-:W-:Y:S02]  /*21230*/  FSEL R34, R34, -INF , !P0 ;  /* 0xff80000022227808 */ /* 0x000fe40004000000 */
[C---:B------:R-:W-:Y:S01]  /*21240*/  ISETP.GE.AND P0, PT, R8.reuse, R208, PT ;  /* 0x000000d00800720c */ /* 0x040fe20003f06270 */
[----:B------:R1:W2:Y:S03]  /*21250*/  I2F R12, R4 ;  /* 0x00000004000c7306 */ /* 0x0002a60000201400 */
[----:B------:R-:W-:Y:S02]  /*21260*/  ISETP.GE.OR P0, PT, R8, R216, !P0 ;  /* 0x000000d80800720c */ /* 0x000fe40004706670 */
[----:B-1----:R-:W-:Y:S01]  /*21270*/  IABS R4, R5 ;  /* 0x0000000500047213 */ /* 0x002fe20000000000 */
[----:B------:R-:W-:Y:S02]  /*21280*/  IMAD.IADD R5, R212, 0x1, -R8 ;  /* 0x00000001d4057824 */ /* 0x000fe400078e0a08 */
[----:B--2---:R-:W-:Y:S01]  /*21290*/  FFMA.FTZ R58, R12, -R195, R58 ;  /* 0x800000c30c3a7223 */ /* 0x004fe2000001003a */
[----:B------:R-:W-:Y:S01]  /*212a0*/  IABS R12, R100 ;  /* 0x00000064000c7213 */ /* 0x000fe20000000000 */
[----:B------:R1:W2:Y:S03]  /*212b0*/  I2F R11, R4 ;  /* 0x00000004000b7306 */ /* 0x0002a60000201400 */
[----:B------:R-:W-:Y:S02]  /*212c0*/  FSEL R58, R58, -INF , !P4 ;  /* 0xff8000003a3a7808 */ /* 0x000fe40006000000 */
[C---:B------:R-:W-:Y:S04]  /*212d0*/  ISETP.GE.AND P4, PT, R9.reuse, R209, PT ;  /* 0x000000d10900720c */ /* 0x040fe80003f86270 */
[----:B------:R-:W-:Y:S01]  /*212e0*/  ISETP.GE.OR P4, PT, R9, R217, !P4 ;  /* 0x000000d90900720c */ /* 0x000fe20006786670 */
[----:B------:R-:W3:Y:S01]  /*212f0*/  I2F R12, R12 ;  /* 0x0000000c000c7306 */ /* 0x000ee20000201400 */
[----:B-1----:R-:W-:Y:S01]  /*21300*/  IABS R4, R5 ;  /* 0x0000000500047213 */ /* 0x002fe20000000000 */
[----:B--2---:R-:W-:Y:S01]  /*21310*/  FFMA.FTZ R37, R11, -R195, R37 ;  /* 0x800000c30b257223 */ /* 0x004fe20000010025 */
[----:B------:R-:W-:Y:S07]  /*21320*/  IADD3 R5, R2, 0x31, RZ ;  /* 0x0000003102057810 */ /* 0x000fee0007ffe0ff */
[----:B------:R1:W2:Y:S01]  /*21330*/  I2F R7, R4 ;  /* 0x0000000400077306 */ /* 0x0002a20000201400 */
[----:B------:R-:W-:Y:S02]  /*21340*/  FSEL R37, R37, -INF , !P3 ;  /* 0xff80000025257808 */ /* 0x000fe40005800000 */
[----:B------:R-:W-:Y:S01]  /*21350*/  ISETP.GE.AND P3, PT, R5, R207, PT ;  /* 0x000000cf0500720c */ /* 0x000fe20003f66270 */
[----:B---3--:R-:W-:Y:S01]  /*21360*/  FFMA.FTZ R35, R12, -R195, R35 ;  /* 0x800000c30c237223 */ /* 0x008fe20000010023 */
[----:B------:R-:W-:Y:S01]  /*21370*/  IABS R12, R0 ;  /* 0x00000000000c7213 */ /* 0x000fe20000000000 */
[----:B------:R-:W-:Y:S01]  /*21380*/  IMAD.IADD R0, R213, 0x1, -R8 ;  /* 0x00000001d5007824 */ /* 0x000fe200078e0a08 */
[----:B------:R-:W-:Y:S02]  /*21390*/  ISETP.GE.OR P3, PT, R5, R215, !P3 ;  /* 0x000000d70500720c */ /* 0x000fe40005f66670 */
[----:B------:R-:W-:Y:S02]  /*213a0*/  FSEL R35, R35, -INF , !P6 ;  /* 0xff80000023237808 */ /* 0x000fe40007000000 */
[----:B------:R-:W-:Y:S01]  /*213b0*/  IABS R0, R0 ;  /* 0x0000000000007213 */ /* 0x000fe20000000000 */
[----:B------:R-:W3:Y:S01]  /*213c0*/  I2F R12, R12 ;  /* 0x0000000c000c7306 */ /* 0x000ee20000201400 */
        /* <DEDUP_REMOVED lines=9> */
[----:B------:R1:W2:Y:S01]  /*21460*/  I2F R11, R4 ;  /* 0x00000004000b7306 */ /* 0x0002a20000201400 */
[----:B------:R-:W-:Y:S02]  /*21470*/  IABS R9, R9 ;  /* 0x0000000900097213 */ /* 0x000fe40000000000 */
[----:B------:R-:W-:Y:S01]  /*21480*/  ISETP.GE.OR P0, PT, R8, R218, !P0 ;  /* 0x000000da0800720c */ /* 0x000fe20004706670 */
[----:B---3--:R-:W-:Y:S05]  /*21490*/  FFMA.FTZ R38, R12, -R195, R38 ;  /* 0x800000c30c267223 */ /* 0x008fea0000010026 */
[----:B------:R-:W-:Y:S01]  /*214a0*/  FSEL R38, R38, -INF , !P1 ;  /* 0xff80000026267808 */ /* 0x000fe20004800000 */
[----:B------:R-:W3:Y:S01]  /*214b0*/  I2F R13, R9 ;  /* 0x00000009000d7306 */ /* 0x000ee20000201400 */
[C---:B------:R-:W-:Y:S04]  /*214c0*/  ISETP.GE.AND P1, PT, R5.reuse, R208, PT ;  /* 0x000000d00500720c */ /* 0x040fe80003f26270 */
[----:B------:R-:W-:Y:S02]  /*214d0*/  ISETP.GE.OR P1, PT, R5, R216, !P1 ;  /* 0x000000d80500720c */ /* 0x000fe40004f26670 */
[----:B-1----:R-:W-:Y:S01]  /*214e0*/  IABS R4, R7 ;  /* 0x0000000700047213 */ /* 0x002fe20000000000 */
[----:B--2---:R-:W-:Y:S03]  /*214f0*/  FFMA.FTZ R59, R11, -R195, R59 ;  /* 0x800000c30b3b7223 */ /* 0x004fe6000001003b */
[----:B------:R1:W2:Y:S02]  /*21500*/  I2F R7, R4 ;  /* 0x0000000400077306 */ /* 0x0002a40000201400 */
[----:B------:R-:W-:Y:S02]  /*21510*/  FSEL R59, R59, -INF , !P3 ;  /* 0xff8000003b3b7808 */ /* 0x000fe40005800000 */
[C---:B------:R-:W-:Y:S01]  /*21520*/  ISETP.GE.AND P3, PT, R8.reuse, R209, PT ;  /* 0x000000d10800720c */ /* 0x040fe20003f66270 */
[----:B---3--:R-:W-:Y:S03]  /*21530*/  FFMA.FTZ R50, R13, -R195, R50 ;  /* 0x800000c30d327223 */ /* 0x008fe60000010032 */
[----:B------:R-:W-:Y:S01]  /*21540*/  ISETP.GE.OR P3, PT, R8, R217, !P3 ;  /* 0x000000d90800720c */ /* 0x000fe20005f66670 */
[----:B------:R-:W-:Y:S01]  /*21550*/  IMAD.IADD R8, R214, 0x1, -R8 ;  /* 0x00000001d6087824 */ /* 0x000fe200078e0a08 */
[----:B------:R-:W3:Y:S01]  /*21560*/  LDL.LU R13, [R1+0x40] ;  /* 0x00004000010d7983 */ /* 0x000ee20000300800 */
[----:B------:R-:W-:Y:S03]  /*21570*/  FSEL R50, R50, -INF , !P4 ;  /* 0xff80000032327808 */ /* 0x000fe60006000000 */
[----:B------:R-:W-:Y:S01]  /*21580*/  IABS R8, R8 ;  /* 0x0000000800087213 */ /* 0x000fe20000000000 */
[----:B-1----:R-:W-:Y:S02]  /*21590*/  IMAD.IADD R4, R212, 0x1, -R6 ;  /* 0x00000001d4047824 */ /* 0x002fe400078e0a06 */
[-C--:B--2---:R-:W-:Y:S03]  /*215a0*/  FFMA.FTZ R48, R7, -R195.reuse, R48 ;  /* 0x800000c307307223 */ /* 0x084fe60000010030 */
[----:B------:R-:W-:Y:S02]  /*215b0*/  IABS R4, R4 ;  /* 0x0000000400047213 */ /* 0x000fe40000000000 */
[----:B------:R-:W-:Y:S02]  /*215c0*/  FSEL R48, R48, -INF , !P2 ;  /* 0xff80000030307808 */ /* 0x000fe40005000000 */
[----:B------:R1:W2:Y:S02]  /*215d0*/  I2F R11, R4 ;  /* 0x00000004000b7306 */ /* 0x0002a40000201400 */
[C---:B-1----:R-:W-:Y:S01]  /*215e0*/  IADD3 R4, R2.reuse, 0x38, RZ ;  /* 0x0000003802047810 */ /* 0x042fe20007ffe0ff */
[----:B--2---:R-:W-:Y:S01]  /*215f0*/  FFMA.FTZ R56, R11, -R195, R56 ;  /* 0x800000c30b387223 */ /* 0x004fe20000010038 */
[----:B------:R-:W-:Y:S06]  /*21600*/  IADD3 R2, R2, 0x39, RZ ;  /* 0x0000003902027810 */ /* 0x000fec0007ffe0ff */
[----:B------:R-:W1:Y:S01]  /*21610*/  I2F R11, R0 ;  /* 0x00000000000b7306 */ /* 0x000e620000201400 */
[----:B------:R-:W-:Y:S01]  /*21620*/  ISETP.GE.AND P2, PT, R4, R207, PT ;  /* 0x000000cf0400720c */ /* 0x000fe20003f46270 */
[----:B------:R-:W-:Y:S01]  /*21630*/  IMAD.IADD R7, R211, 0x1, -R4 ;  /* 0x00000001d3077824 */ /* 0x000fe200078e0a04 */
[----:B------:R-:W-:Y:S01]  /*21640*/  FSEL R56, R56, -INF , !P6 ;  /* 0xff80000038387808 */ /* 0x000fe20007000000 */
[--C-:B------:R-:W-:Y:S01]  /*21650*/  IMAD.IADD R9, R212, 0x1, -R2.reuse ;  /* 0x00000001d4097824 */ /* 0x100fe200078e0a02 */
[----:B------:R-:W-:Y:S02]  /*21660*/  ISETP.GE.OR P2, PT, R4, R215, !P2 ;  /* 0x000000d70400720c */ /* 0x000fe40005746670 */
[----:B------:R-:W-:Y:S02]  /*21670*/  IABS R7, R7 ;  /* 0x0000000700077213 */ /* 0x000fe40000000000 */
[----:B------:R-:W-:Y:S02]  /*21680*/  ISETP.GE.AND P6, PT, R6, R210, PT ;  /* 0x000000d20600720c */ /* 0x000fe40003fc6270 */
[----:B------:R-:W-:Y:S02]  /*21690*/  ISETP.GE.AND P4, PT, R2, R208, PT ;  /* 0x000000d00200720c */ /* 0x000fe40003f86270 */
[----:B------:R-:W-:Y:S01]  /*216a0*/  ISETP.GE.OR P6, PT, R6, R218, !P6 ;  /* 0x000000da0600720c */ /* 0x000fe200077c6670 */
[----:B------:R-:W2:Y:S01]  /*216b0*/  I2F R7, R7 ;  /* 0x0000000700077306 */ /* 0x000ea20000201400 */
[C---:B------:R-:W-:Y:S01]  /*216c0*/  ISETP.GE.OR P4, PT, R2.reuse, R216, !P4 ;  /* 0x000000d80200720c */ /* 0x040fe20006786670 */
[----:B-1----:R-:W-:Y:S01]  /*216d0*/  FFMA.FTZ R49, R11, -R195, R49 ;  /* 0x800000c30b317223 */ /* 0x002fe20000010031 */
[----:B------:R-:W4:Y:S01]  /*216e0*/  LD.E R0, [R108.64+0xdc] ;  /* 0x0000dc046c007980 */ /* 0x000f22000c101900 */
[----:B------:R-:W-:Y:S03]  /*216f0*/  IMAD.IADD R11, R211, 0x1, -R2 ;  /* 0x00000001d30b7824 */ /* 0x000fe600078e0a02 */
[----:B------:R-:W-:Y:S02]  /*21700*/  FSEL R49, R49, -INF , !P0 ;  /* 0xff80000031317808 */ /* 0x000fe40004000000 */
[C---:B------:R-:W-:Y:S04]  /*21710*/  ISETP.GE.AND P0, PT, R2.reuse, R207, PT ;  /* 0x000000cf0200720c */ /* 0x040fe80003f06270 */
[----:B------:R-:W-:Y:S01]  /*21720*/  ISETP.GE.OR P0, PT, R2, R215, !P0 ;  /* 0x000000d70200720c */ /* 0x000fe20004706670 */
[----:B--2---:R-:W-:Y:S02]  /*21730*/  FFMA.FTZ R62, R7, -R195, R62 ;  /* 0x800000c3073e7223 */ /* 0x004fe4000001003e */
[----:B------:R-:W-:Y:S03]  /*21740*/  IMAD.IADD R7, R212, 0x1, -R5 ;  /* 0x00000001d4077824 */ /* 0x000fe600078e0a05 */
[----:B------:R-:W-:Y:S02]  /*21750*/  FSEL R62, R62, -INF , !P2 ;  /* 0xff8000003e3e7808 */ /* 0x000fe40005000000 */
[----:B------:R-:W-:Y:S02]  /*21760*/  IABS R7, R7 ;  /* 0x0000000700077213 */ /* 0x000fe40000000000 */
[C---:B------:R-:W-:Y:S02]  /*21770*/  ISETP.GE.AND P2, PT, R6.reuse, R209, PT ;  /* 0x000000d10600720c */ /* 0x040fe40003f46270 */
[----:B------:R1:W2:Y:S02]  /*21780*/  I2F R12, R7 ;  /* 0x00000007000c7306 */ /* 0x0002a40000201400 */
[----:B------:R-:W-:Y:S02]  /*21790*/  ISETP.GE.OR P2, PT, R6, R217, !P2 ;  /* 0x000000d90600720c */ /* 0x000fe40005746670 */
[----:B-1----:R-:W-:Y:S01]  /*217a0*/  IABS R7, R11 ;  /* 0x0000000b00077213 */ /* 0x002fe20000000000 */
[-C--:B--2---:R-:W-:Y:S05]  /*217b0*/  FFMA.FTZ R57, R12, -R195.reuse, R57 ;  /* 0x800000c30c397223 */ /* 0x084fea0000010039 */
[----:B------:R1:W2:Y:S01]  /*217c0*/  I2F R12, R10 ;  /* 0x0000000a000c7306 */ /* 0x0002a20000201400 */
[----:B------:R-:W-:Y:S02]  /*217d0*/  FSEL R57, R57, -INF , !P1 ;  /* 0xff80000039397808 */ /* 0x000fe40004800000 */
[C---:B------:R-:W-:Y:S04]  /*217e0*/  ISETP.GE.AND P1, PT, R5.reuse, R210, PT ;  /* 0x000000d20500720c */ /* 0x040fe80003f26270 */
[----:B------:R-:W-:Y:S03]  /*217f0*/  ISETP.GE.OR P1, PT, R5, R218, !P1 ;  /* 0x000000da0500720c */ /* 0x000fe60004f26670 */
[----:B------:R2:W2:Y:S01]  /*21800*/  I2F R11, R7 ;  /* 0x00000007000b7306 */ /* 0x0004a20000201400 */
[----:B-1----:R-:W-:Y:S02]  /*21810*/  IMAD.IADD R10, R212, 0x1, -R4 ;  /* 0x00000001d40a7824 */ /* 0x002fe400078e0a04 */
[-C--:B--2---:R-:W-:Y:S05]  /*21820*/  FFMA.FTZ R39, R12, -R195.reuse, R39 ;  /* 0x800000c30c277223 */ /* 0x084fea0000010027 */
[----:B------:R-:W-:Y:S02]  /*21830*/  FSEL R39, R39, -INF , !P5 ;  /* 0xff80000027277808 */ /* 0x000fe40006800000 */
[C---:B------:R-:W-:Y:S01]  /*21840*/  ISETP.GE.AND P5, PT, R4.reuse, R208, PT ;  /* 0x000000d00400720c */ /* 0x040fe20003fa6270 */
[----:B------:R-:W-:Y:S02]  /*21850*/  IMAD.IADD R7, R213, 0x1, -R6 ;  /* 0x00000001d5077824 */ /* 0x000fe400078e0a06 */
[----:B------:R-:W-:Y:S01]  /*21860*/  FFMA.FTZ R63, R11, -R195, R63 ;  /* 0x800000c30b3f7223 */ /* 0x000fe2000001003f */
[----:B------:R-:W-:Y:S02]  /*21870*/  ISETP.GE.OR P5, PT, R4, R216, !P5 ;  /* 0x000000d80400720c */ /* 0x000fe40006fa6670 */
[----:B------:R-:W-:Y:S02]  /*21880*/  IABS R7, R7 ;  /* 0x0000000700077213 */ /* 0x000fe40000000000 */
[----:B------:R-:W-:Y:S02]  /*21890*/  FSEL R63, R63, -INF , !P0 ;  /* 0xff8000003f3f7808 */ /* 0x000fe40004000000 */
[C---:B------:R-:W-:Y:S01]  /*218a0*/  ISETP.GE.AND P0, PT, R5.reuse, R209, PT ;  /* 0x000000d10500720c */ /* 0x040fe20003f06270 */
[----:B------:R1:W2:Y:S03]  /*218b0*/  I2F R11, R7 ;  /* 0x00000007000b7306 */ /* 0x0002a60000201400 */
[----:B------:R-:W-:Y:S02]  /*218c0*/  ISETP.GE.OR P0, PT, R5, R217, !P0 ;  /* 0x000000d90500720c */ /* 0x000fe40004706670 */
[----:B-1----:R-:W-:Y:S01]  /*218d0*/  IABS R7, R10 ;  /* 0x0000000a00077213 */ /* 0x002fe20000000000 */
[-C--:B--2---:R-:W-:Y:S04]  /*218e0*/  FFMA.FTZ R52, R11, -R195.reuse, R52 ;  /* 0x800000c30b347223 */ /* 0x084fe80000010034 */
[----:B------:R1:W2:Y:S01]  /*218f0*/  I2F R10, R7 ;  /* 0x00000007000a7306 */ /* 0x0002a20000201400 */
[----:B------:R-:W-:Y:S02]  /*21900*/  FSEL R52, R52, -INF , !P6 ;  /* 0xff80000034347808 */ /* 0x000fe40007000000 */
[C---:B------:R-:W-:Y:S04]  /*21910*/  ISETP.GE.AND P6, PT, R4.reuse, R210, PT ;  /* 0x000000d20400720c */ /* 0x040fe80003fc6270 */
[----:B------:R-:W-:Y:S01]  /*21920*/  ISETP.GE.OR P6, PT, R4, R218, !P6 ;  /* 0x000000da0400720c */ /* 0x000fe200077c6670 */
[----:B-1----:R-:W-:Y:S02]  /*21930*/  IMAD.IADD R7, R213, 0x1, -R5 ;  /* 0x00000001d5077824 */ /* 0x002fe400078e0a05 */
[----:B--2---:R-:W-:Y:S02]  /*21940*/  FFMA.FTZ R60, R10, -R195, R60 ;  /* 0x800000c30a3c7223 */ /* 0x004fe4000001003c */
[----:B------:R-:W1:Y:S01]  /*21950*/  I2F R10, R8 ;  /* 0x00000008000a7306 */ /* 0x000e620000201400 */
[----:B------:R-:W-:Y:S02]  /*21960*/  IABS R7, R7 ;  /* 0x0000000700077213 */ /* 0x000fe40000000000 */
[----:B------:R-:W-:Y:S02]  /*21970*/  FSEL R60, R60, -INF , !P5 ;  /* 0xff8000003c3c7808 */ /* 0x000fe40006800000 */
[C---:B------:R-:W-:Y:S04]  /*21980*/  ISETP.GE.AND P5, PT, R4.reuse, R209, PT ;  /* 0x000000d10400720c */ /* 0x040fe80003fa6270 */
[----:B------:R-:W-:Y:S01]  /*21990*/  ISETP.GE.OR P5, PT, R4, R217, !P5 ;  /* 0x000000d90400720c */ /* 0x000fe20006fa6670 */
[----:B------:R2:W2:Y:S01]  /*219a0*/  I2F R12, R7 ;  /* 0x00000007000c7306 */ /* 0x0004a20000201400 */
[----:B-1----:R-:W-:Y:S02]  /*219b0*/  FFMA.FTZ R51, R10, -R195, R51 ;  /* 0x800000c30a337223 */ /* 0x002fe40000010033 */
[----:B------:R-:W-:Y:S03]  /*219c0*/  IMAD.IADD R8, R214, 0x1, -R6 ;  /* 0x00000001d6087824 */ /* 0x000fe600078e0a06 */
[----:B------:R-:W-:Y:S02]  /*219d0*/  FSEL R51, R51, -INF , !P3 ;  /* 0xff80000033337808 */ /* 0x000fe40005800000 */
[----:B--2---:R-:W-:Y:S01]  /*219e0*/  IABS R7, R9 ;  /* 0x0000000900077213 */ /* 0x004fe20000000000 */
[-C--:B------:R-:W-:Y:S02]  /*219f0*/  FFMA.FTZ R53, R12, -R195.reuse, R53 ;  /* 0x800000c30c357223 */ /* 0x080fe40000010035 */
[----:B------:R-:W2:Y:S01]  /*21a00*/  LDL.LU R12, [R1+0x44] ;  /* 0x00004400010c7983 */ /* 0x000ea20000300800 */
[----:B------:R1:W1:Y:S02]  /*21a10*/  I2F R11, R7 ;  /* 0x00000007000b7306 */ /* 0x0002640000201400 */
[----:B------:R-:W-:Y:S02]  /*21a20*/  FSEL R53, R53, -INF , !P1 ;  /* 0xff80000035357808 */ /* 0x000fe40004800000 */
[C---:B------:R-:W-:Y:S04]  /*21a30*/  ISETP.GE.AND P1, PT, R2.reuse, R210, PT ;  /* 0x000000d20200720c */ /* 0x040fe80003f26270 */
[----:B------:R-:W-:Y:S01]  /*21a40*/  ISETP.GE.OR P1, PT, R2, R218, !P1 ;  /* 0x000000da0200720c */ /* 0x000fe20004f26670 */
[--C-:B-1----:R-:W-:Y:S02]  /*21a50*/  IMAD.IADD R7, R213, 0x1, -R4.reuse ;  /* 0x00000001d5077824 */ /* 0x102fe400078e0a04 */
[----:B------:R-:W-:Y:S02]  /*21a60*/  FFMA.FTZ R61, R11, -R195, R61 ;  /* 0x800000c30b3d7223 */ /* 0x000fe4000001003d */
[----:B------:R-:W-:Y:S01]  /*21a70*/  IMAD.IADD R4, R214, 0x1, -R4 ;  /* 0x00000001d6047824 */ /* 0x000fe200078e0a04 */
[----:B------:R-:W-:Y:S02]  /*21a80*/  IABS R7, R7 ;  /* 0x0000000700077213 */ /* 0x000fe40000000000 */
[----:B------:R-:W-:Y:S02]  /*21a90*/  FSEL R61, R61, -INF , !P4 ;  /* 0xff8000003d3d7808 */ /* 0x000fe40006000000 */
[----:B------:R-:W-:Y:S01]  /*21aa0*/  IABS R4, R4 ;  /* 0x0000000400047213 */ /* 0x000fe20000000000 */
[----:B------:R-:W-:Y:S01]  /*21ab0*/  IMAD.MOV.U32 R6, RZ, RZ, R7 ;  /* 0x000000ffff067224 */ /* 0x000fe200078e0007 */
[----:B------:R-:W-:Y:S02]  /*21ac0*/  IABS R7, R8 ;  /* 0x0000000800077213 */ /* 0x000fe40000000000 */
[C---:B------:R-:W-:Y:S01]  /*21ad0*/  ISETP.GE.AND P4, PT, R2.reuse, R209, PT ;  /* 0x000000d10200720c */ /* 0x040fe20003f86270 */
[----:B------:R1:W1:Y:S03]  /*21ae0*/  I2F R9, R6 ;  /* 0x0000000600097306 */ /* 0x0002660000201400 */
[----:B------:R-:W-:Y:S07]  /*21af0*/  ISETP.GE.OR P4, PT, R2, R217, !P4 ;  /* 0x000000d90200720c */ /* 0x000fee0006786670 */
[----:B------:R3:W3:Y:S01]  /*21b00*/  I2F R8, R7 ;  /* 0x0000000700087306 */ /* 0x0006e20000201400 */
[----:B-1----:R-:W-:Y:S02]  /*21b10*/  IMAD.IADD R6, R213, 0x1, -R2 ;  /* 0x00000001d5067824 */ /* 0x002fe400078e0a02 */
[-C--:B------:R-:W-:Y:S03]  /*21b20*/  FFMA.FTZ R64, R9, -R195.reuse, R64 ;  /* 0x800000c309407223 */ /* 0x080fe60000010040 */
[----:B------:R-:W-:Y:S02]  /*21b30*/  IABS R6, R6 ;  /* 0x0000000600067213 */ /* 0x000fe40000000000 */
[----:B------:R-:W-:Y:S01]  /*21b40*/  FSEL R64, R64, -INF , !P6 ;  /* 0xff80000040407808 */ /* 0x000fe20007000000 */
[----:B---3--:R-:W-:Y:S02]  /*21b50*/  IMAD.IADD R7, R214, 0x1, -R5 ;  /* 0x00000001d6077824 */ /* 0x008fe400078e0a05 */
[----:B------:R-:W-:Y:S02]  /*21b60*/  IMAD.MOV.U32 R5, RZ, RZ, R6 ;  /* 0x000000ffff057224 */ /* 0x000fe400078e0006 */
[----:B------:R-:W-:Y:S01]  /*21b70*/  FFMA.FTZ R54, R8, -R195, R54 ;  /* 0x800000c308367223 */ /* 0x000fe20000010036 */
[----:B------:R-:W-:Y:S02]  /*21b80*/  IABS R6, R7 ;  /* 0x0000000700067213 */ /* 0x000fe40000000000 */
[----:B------:R1:W3:Y:S02]  /*21b90*/  I2F R7, R4 ;  /* 0x0000000400077306 */ /* 0x0002e40000201400 */
[----:B------:R-:W-:Y:S08]  /*21ba0*/  FSEL R54, R54, -INF , !P2 ;  /* 0xff80000036367808 */ /* 0x000ff00005000000 */
[----:B------:R-:W4:Y:S10]  /*21bb0*/  I2F R5, R5 ;  /* 0x0000000500057306 */ /* 0x000f340000201400 */
[----:B------:R-:W4:Y:S01]  /*21bc0*/  I2F R6, R6 ;  /* 0x0000000600067306 */ /* 0x000f220000201400 */
[----:B-1----:R-:W-:Y:S01]  /*21bd0*/  FMNMX.FTZ R4, R176, R3, !PT ;  /* 0x00000003b0047209 */ /* 0x002fe20007810000 */
[-C--:B---3--:R-:W-:Y:S03]  /*21be0*/  FFMA.FTZ R66, R7, -R195.reuse, R66 ;  /* 0x800000c307427223 */ /* 0x088fe60000010042 */
[----:B------:R-:W-:Y:S02]  /*21bf0*/  FMNMX.FTZ R4, R183, R4, !PT ;  /* 0x00000004b7047209 */ /* 0x000fe40007810000 */
[----:B------:R-:W-:Y:S02]  /*21c00*/  FSEL R66, R66, -INF , !P5 ;  /* 0xff80000042427808 */ /* 0x000fe40006800000 */
[----:B------:R-:W-:Y:S01]  /*21c10*/  FMNMX.FTZ R4, R182, R4, !PT ;  /* 0x00000004b6047209 */ /* 0x000fe20007810000 */
[----:B----4-:R-:W-:Y:S01]  /*21c20*/  FFMA.FTZ R65, R5, -R195, R65 ;  /* 0x800000c305417223 */ /* 0x010fe20000010041 */
[----:B------:R-:W-:Y:S02]  /*21c30*/  FMNMX.FTZ R5, R177, R104, !PT ;  /* 0x00000068b1057209 */ /* 0x000fe40007810000 */
[----:B------:R-:W-:Y:S02]  /*21c40*/  FMNMX.FTZ R103, R110, R4, !PT ;  /* 0x000000046e677209 */ /* 0x000fe40007810000 */
[----:B------:R-:W-:Y:S02]  /*21c50*/  FMNMX.FTZ R4, R178, R105, !PT ;  /* 0x00000069b2047209 */ /* 0x000fe40007810000 */
[----:B------:R-:W-:Y:S02]  /*21c60*/  FSEL R65, R65, -INF , !P1 ;  /* 0xff80000041417808 */ /* 0x000fe40004800000 */
[----:B------:R-:W-:Y:S01]  /*21c70*/  FMNMX.FTZ R4, R15, R4, !PT ;  /* 0x000000040f047209 */ /* 0x000fe20007810000 */
[----:B------:R-:W-:Y:S01]  /*21c80*/  FFMA.FTZ R55, R6, -R195, R55 ;  /* 0x800000c306377223 */ /* 0x000fe20000010037 */
[----:B------:R-:W-:Y:S01]  /*21c90*/  FMNMX.FTZ R103, R201, R103, !PT ;  /* 0x00000067c9677209 */ /* 0x000fe20007810000 */
[----:B------:R-:W-:Y:S01]  /*21ca0*/  IMAD.IADD R6, R214, 0x1, -R2 ;  /* 0x00000001d6067824 */ /* 0x000fe200078e0a02 */
        /* <DEDUP_REMOVED lines=38> */
[----:B------:R-:W3:Y:S01]  /*21f10*/  SHFL.BFLY PT, R8, R100, 0x2, 0x1f ;  /* 0x0c401f0064087f89 */ /* 0x000ee200000e0000 */
[----:B------:R-:W-:Y:S01]  /*21f20*/  FMNMX.FTZ R2, R50, R2, !PT ;  /* 0x0000000232027209 */ /* 0x000fe20007810000 */
[----:B-1----:R-:W-:Y:S01]  /*21f30*/  FFMA.FTZ R67, R7, -R195, R67 ;  /* 0x800000c307437223 */ /* 0x002fe20000010043 */
[----:B------:R-:W-:Y:S02]  /*21f40*/  FMNMX.FTZ R4, R53, R4, !PT ;  /* 0x0000000435047209 */ /* 0x000fe40007810000 */
[----:B------:R-:W-:Y:S02]  /*21f50*/  FMNMX.FTZ R2, R51, R2, !PT ;  /* 0x0000000233027209 */ /* 0x000fe40007810000 */
[----:B------:R-:W-:Y:S02]  /*21f60*/  FMNMX.FTZ R4, R64, R4, !PT ;  /* 0x0000000440047209 */ /* 0x000fe40007810000 */
[----:B------:R-:W-:Y:S02]  /*21f70*/  FMNMX.FTZ R5, R54, R2, !PT ;  /* 0x0000000236057209 */ /* 0x000fe40007810000 */
[----:B------:R-:W-:Y:S02]  /*21f80*/  FMNMX.FTZ R2, R65, R4, !PT ;  /* 0x0000000441027209 */ /* 0x000fe40007810000 */
[----:B------:R-:W-:Y:S02]  /*21f90*/  FMNMX.FTZ R103, R27, R103, !PT ;  /* 0x000000671b677209 */ /* 0x000fe40007810000 */
[----:B------:R-:W-:Y:S01]  /*21fa0*/  FSEL R55, R55, -INF , !P0 ;  /* 0xff80000037377808 */ /* 0x000fe20004000000 */
[----:B------:R-:W1:Y:S01]  /*21fb0*/  SHFL.BFLY PT, R7, R2, 0x2, 0x1f ;  /* 0x0c401f0002077f89 */ /* 0x000e6200000e0000 */
[----:B------:R-:W-:Y:S02]  /*21fc0*/  FMNMX.FTZ R103, R30, R103, !PT ;  /* 0x000000671e677209 */ /* 0x000fe40007810000 */
[----:B------:R-:W-:Y:S02]  /*21fd0*/  FMNMX.FTZ R4, R55, R5, !PT ;  /* 0x0000000537047209 */ /* 0x000fe40007810000 */
[----:B------:R-:W-:Y:S02]  /*21fe0*/  FMNMX.FTZ R103, R31, R103, !PT ;  /* 0x000000671f677209 */ /* 0x000fe40007810000 */
[----:B------:R-:W-:Y:S02]  /*21ff0*/  FSEL R67, R67, -INF , !P4 ;  /* 0xff80000043437808 */ /* 0x000fe40006000000 */
[----:B---3--:R-:W-:Y:S02]  /*22000*/  FMNMX.FTZ R100, R100, R8, !PT ;  /* 0x0000000864647209 */ /* 0x008fe40007810000 */
[----:B------:R-:W-:Y:S02]  /*22010*/  FMNMX.FTZ R4, R66, R4, !PT ;  /* 0x0000000442047209 */ /* 0x000fe40007810000 */
[----:B------:R-:W-:Y:S01]  /*22020*/  FMNMX.FTZ R103, R42, R103, !PT ;  /* 0x000000672a677209 */ /* 0x000fe20007810000 */
[----:B------:R-:W3:Y:S01]  /*22030*/  SHFL.BFLY PT, R8, R100, 0x1, 0x1f ;  /* 0x0c201f0064087f89 */ /* 0x000ee200000e0000 */
[----:B------:R-:W-:Y:S02]  /*22040*/  FMNMX.FTZ R4, R67, R4, !PT ;  /* 0x0000000443047209 */ /* 0x000fe40007810000 */
[----:B------:R-:W-:Y:S04]  /*22050*/  FMNMX.FTZ R103, R43, R103, !PT ;  /* 0x000000672b677209 */ /* 0x000fe80007810000 */
[----:B------:R-:W-:Y:S01]  /*22060*/  FMNMX.FTZ R103, R46, R103, !PT ;  /* 0x000000672e677209 */ /* 0x000fe20007810000 */
[----:B------:R-:W4:Y:S01]  /*22070*/  SHFL.BFLY PT, R5, R4, 0x2, 0x1f ;  /* 0x0c401f0004057f89 */ /* 0x000f2200000e0000 */
[----:B-1----:R-:W-:Y:S02]  /*22080*/  FMNMX.FTZ R2, R2, R7, !PT ;  /* 0x0000000702027209 */ /* 0x002fe40007810000 */
[----:B------:R-:W-:Y:S04]  /*22090*/  FMNMX.FTZ R103, R47, R103, !PT ;  /* 0x000000672f677209 */ /* 0x000fe80007810000 */
[----:B------:R-:W-:Y:S01]  /*220a0*/  FMNMX.FTZ R103, R58, R103, !PT ;  /* 0x000000673a677209 */ /* 0x000fe20007810000 */
[----:B------:R-:W1:Y:S03]  /*220b0*/  SHFL.BFLY PT, R102, R2, 0x1, 0x1f ;  /* 0x0c201f0002667f89 */ /* 0x000e6600000e0000 */
[----:B------:R-:W-:Y:S02]  /*220c0*/  FMNMX.FTZ R103, R59, R103, !PT ;  /* 0x000000673b677209 */ /* 0x000fe40007810000 */
[----:B---3--:R-:W-:Y:S02]  /*220d0*/  FMNMX.FTZ R100, R100, R8, !PT ;  /* 0x0000000864647209 */ /* 0x008fe40007810000 */
[----:B------:R-:W-:Y:S02]  /*220e0*/  FMNMX.FTZ R103, R62, R103, !PT ;  /* 0x000000673e677209 */ /* 0x000fe40007810000 */
[----:B------:R-:W-:Y:S01]  /*220f0*/  FSETP.NEU.FTZ.AND P1, PT, R100, -INF , PT ;  /* 0xff8000006400780b */ /* 0x000fe20003f3d000 */
[----:B------:R-:W-:Y:S01]  /*22100*/  FMUL.FTZ R10, R0, R100 ;  /* 0x00000064000a7220 */ /* 0x000fe20000410000 */
[----:B------:R-:W-:Y:S02]  /*22110*/  FMNMX.FTZ R103, R63, R103, !PT ;  /* 0x000000673f677209 */ /* 0x000fe40007810000 */
[----:B----4-:R-:W-:Y:S02]  /*22120*/  FMNMX.FTZ R4, R4, R5, !PT ;  /* 0x0000000504047209 */ /* 0x010fe40007810000 */
[----:B------:R-:W-:Y:S01]  /*22130*/  FSEL R10, R10, RZ, P1 ;  /* 0x000000ff0a0a7208 */ /* 0x000fe20000800000 */
[----:B------:R-:W3:Y:S04]  /*22140*/  SHFL.BFLY PT, R6, R103, 0x2, 0x1f ;  /* 0x0c401f0067067f89 */ /* 0x000ee800000e0000 */
[--C-:B------:R-:W-:Y:S01]  /*22150*/  FFMA.FTZ R219, R25, R0, -R10.reuse ;  /* 0x0000000019db7223 */ /* 0x100fe2000001080a */
[----:B-1----:R-:W-:Y:S01]  /*22160*/  FMNMX.FTZ R102, R2, R102, !PT ;  /* 0x0000006602667209 */ /* 0x002fe20007810000 */
[-CC-:B------:R-:W-:Y:S02]  /*22170*/  FFMA.FTZ R2, R177, R0.reuse, -R10.reuse ;  /* 0x00000000b1027223 */ /* 0x180fe4000001080a */
[----:B------:R-:W1:Y:S01]  /*22180*/  SHFL.BFLY PT, R101, R4, 0x1, 0x1f ;  /* 0x0c201f0004657f89 */ /* 0x000e6200000e0000 */
[--C-:B------:R-:W-:Y:S01]  /*22190*/  FFMA.FTZ R223, R29, R0, -R10.reuse ;  /* 0x000000001ddf7223 */ /* 0x100fe2000001080a */
[----:B------:R-:W-:Y:S01]  /*221a0*/  FSETP.NEU.FTZ.AND P3, PT, R102, -INF , PT ;  /* 0xff8000006600780b */ /* 0x000fe20003f7d000 */
[----:B------:R4:W-:Y:S01]  /*221b0*/  MUFU.EX2 R206, R2 ;  /* 0x0000000200ce7308 */ /* 0x0009e20000000800 */
[----:B------:R-:W-:Y:S02]  /*221c0*/  FMUL.FTZ R8, R0, R102 ;  /* 0x0000006600087220 */ /* 0x000fe40000410000 */
[-CC-:B------:R-:W-:Y:S02]  /*221d0*/  FFMA.FTZ R231, R40, R0.reuse, -R10.reuse ;  /* 0x0000000028e77223 */ /* 0x180fe4000001080a */
[-CC-:B------:R-:W-:Y:S01]  /*221e0*/  FFMA.FTZ R221, R28, R0.reuse, -R10.reuse ;  /* 0x000000001cdd7223 */ /* 0x180fe2000001080a */
[----:B------:R-:W-:Y:S01]  /*221f0*/  FSEL R8, R8, RZ, P3 ;  /* 0x000000ff08087208 */ /* 0x000fe20001800000 */
[-CC-:B------:R-:W-:Y:S02]  /*22200*/  FFMA.FTZ R233, R41, R0.reuse, -R10.reuse ;  /* 0x0000000029e97223 */ /* 0x180fe4000001080a */
[-C--:B------:R-:W-:Y:S02]  /*22210*/  FFMA.FTZ R241, R44, R0.reuse, -R10 ;  /* 0x000000002cf17223 */ /* 0x080fe4000001080a */
[--C-:B------:R-:W-:Y:S01]  /*22220*/  FFMA.FTZ R193, R64, R0, -R8.reuse ;  /* 0x0000000040c17223 */ /* 0x100fe20000010808 */
[----:B---3--:R-:W-:Y:S01]  /*22230*/  FMNMX.FTZ R103, R103, R6, !PT ;  /* 0x0000000667677209 */ /* 0x008fe20007810000 */
[-CC-:B------:R-:W-:Y:S02]  /*22240*/  FFMA.FTZ R192, R65, R0.reuse, -R8.reuse ;  /* 0x0000000041c07223 */ /* 0x180fe40000010808 */
[-CC-:B------:R-:W-:Y:S02]  /*22250*/  FFMA.FTZ R222, R32, R0.reuse, -R8.reuse ;  /* 0x0000000020de7223 */ /* 0x180fe40000010808 */
[-CC-:B------:R-:W-:Y:S01]  /*22260*/  FFMA.FTZ R226, R33, R0.reuse, -R8.reuse ;  /* 0x0000000021e27223 */ /* 0x180fe20000010808 */
[----:B------:R-:W3:Y:S01]  /*22270*/  SHFL.BFLY PT, R6, R103, 0x1, 0x1f ;  /* 0x0c201f0067067f89 */ /* 0x000ee200000e0000 */
[-CC-:B------:R-:W-:Y:S01]  /*22280*/  FFMA.FTZ R236, R36, R0.reuse, -R8.reuse ;  /* 0x0000000024ec7223 */ /* 0x180fe20000010808 */
[----:B-1----:R-:W-:Y:S01]  /*22290*/  FMNMX.FTZ R101, R4, R101, !PT ;  /* 0x0000006504657209 */ /* 0x002fe20007810000 */
[-CC-:B------:R-:W-:Y:S02]  /*222a0*/  FFMA.FTZ R4, R16, R0.reuse, -R8.reuse ;  /* 0x0000000010047223 */ /* 0x180fe40000010808 */
[-CC-:B----4-:R-:W-:Y:S01]  /*222b0*/  FFMA.FTZ R2, R178, R0.reuse, -R8.reuse ;  /* 0x00000000b2027223 */ /* 0x190fe20000010808 */
[----:B------:R-:W-:Y:S01]  /*222c0*/  FSETP.NEU.FTZ.AND P2, PT, R101, -INF , PT ;  /* 0xff8000006500780b */ /* 0x000fe20003f5d000 */
[----:B------:R-:W-:Y:S01]  /*222d0*/  FMUL.FTZ R9, R0, R101 ;  /* 0x0000006500097220 */ /* 0x000fe20000410000 */
[----:B------:R1:W-:Y:S01]  /*222e0*/  MUFU.EX2 R204, R4 ;  /* 0x0000000400cc7308 */ /* 0x0003e20000000800 */
[-CC-:B------:R-:W-:Y:S02]  /*222f0*/  FFMA.FTZ R238, R37, R0.reuse, -R8.reuse ;  /* 0x0000000025ee7223 */ /* 0x180fe40000010808 */
[-CC-:B------:R-:W-:Y:S01]  /*22300*/  FFMA.FTZ R244, R48, R0.reuse, -R8.reuse ;  /* 0x0000000030f47223 */ /* 0x180fe20000010808 */
[----:B------:R-:W-:Y:S01]  /*22310*/  FSEL R9, R9, RZ, P2 ;  /* 0x000000ff09097208 */ /* 0x000fe20001000000 */
[-CC-:B------:R-:W-:Y:S02]  /*22320*/  FFMA.FTZ R248, R49, R0.reuse, -R8.reuse ;  /* 0x0000000031f87223 */ /* 0x180fe40000010808 */
[-CC-:B------:R-:W-:Y:S02]  /*22330*/  FFMA.FTZ R252, R52, R0.reuse, -R8.reuse ;  /* 0x0000000034fc7223 */ /* 0x180fe40000010808 */
[-CC-:B------:R-:W-:Y:S01]  /*22340*/  FFMA.FTZ R230, R38, R0.reuse, -R9.reuse ;  /* 0x0000000026e67223 */ /* 0x180fe20000010809 */
[----:B------:R4:W-:Y:S01]  /*22350*/  MUFU.EX2 R178, R2 ;  /* 0x0000000200b27308 */ /* 0x0009e20000000800 */
[-CC-:B------:R-:W-:Y:S02]  /*22360*/  FFMA.FTZ R107, R53, R0.reuse, -R8.reuse ;  /* 0x00000000356b7223 */ /* 0x180fe40000010808 */
[-CC-:B------:R-:W-:Y:S02]  /*22370*/  FFMA.FTZ R220, R34, R0.reuse, -R9.reuse ;  /* 0x0000000022dc7223 */ /* 0x180fe40000010809 */
[--C-:B------:R-:W-:Y:S01]  /*22380*/  FFMA.FTZ R224, R35, R0, -R9.reuse ;  /* 0x0000000023e07223 */ /* 0x100fe20000010809 */
[----:B---3--:R-:W-:Y:S01]  /*22390*/  FMNMX.FTZ R103, R103, R6, !PT ;  /* 0x0000000667677209 */ /* 0x008fe20007810000 */
[-CC-:B------:R-:W-:Y:S02]  /*223a0*/  FFMA.FTZ R232, R39, R0.reuse, -R9.reuse ;  /* 0x0000000027e87223 */ /* 0x180fe40000010809 */
[-CC-:B------:R-:W-:Y:S01]  /*223b0*/  FFMA.FTZ R243, R50, R0.reuse, -R9.reuse ;  /* 0x0000000032f37223 */ /* 0x180fe20000010809 */
[----:B------:R-:W-:Y:S01]  /*223c0*/  FSETP.NEU.FTZ.AND P0, PT, R103, -INF , PT ;  /* 0xff8000006700780b */ /* 0x000fe20003f1d000 */
[----:B------:R-:W-:Y:S02]  /*223d0*/  FMUL.FTZ R7, R0, R103 ;  /* 0x0000006700077220 */ /* 0x000fe40000410000 */
[-CC-:B------:R-:W-:Y:S02]  /*223e0*/  FFMA.FTZ R246, R51, R0.reuse, -R9.reuse ;  /* 0x0000000033f67223 */ /* 0x180fe40000010809 */
[-C--:B-1----:R-:W-:Y:S01]  /*223f0*/  FFMA.FTZ R4, R17, R0.reuse, -R8 ;  /* 0x0000000011047223 */ /* 0x082fe20000010808 */
[----:B------:R-:W-:Y:S01]  /*22400*/  FSEL R7, R7, RZ, P0 ;  /* 0x000000ff07077208 */ /* 0x000fe20000000000 */
[-CC-:B------:R-:W-:Y:S02]  /*22410*/  FFMA.FTZ R250, R54, R0.reuse, -R9.reuse ;  /* 0x0000000036fa7223 */ /* 0x180fe40000010809 */
[----:B------:R1:W-:Y:S01]  /*22420*/  MUFU.EX2 R187, R4 ;  /* 0x0000000400bb7308 */ /* 0x0003e20000000800 */
[-C--:B------:R-:W-:Y:S02]  /*22430*/  FFMA.FTZ R55, R55, R0.reuse, -R9 ;  /* 0x0000000037377223 */ /* 0x080fe40000010809 */
[-C--:B------:R-:W-:Y:S02]  /*22440*/  FFMA.FTZ R5, R176, R0.reuse, -R7 ;  /* 0x00000000b0057223 */ /* 0x080fe40000010807 */
[-C--:B----4-:R-:W-:Y:S02]  /*22450*/  FFMA.FTZ R2, R179, R0.reuse, -R9 ;  /* 0x00000000b3027223 */ /* 0x090fe40000010809 */
[-CC-:B------:R-:W-:Y:S02]  /*22460*/  FFMA.FTZ R11, R201, R0.reuse, -R7.reuse ;  /* 0x00000000c90b7223 */ /* 0x180fe40000010807 */
        /* <DEDUP_REMOVED lines=8> */
[-CC-:B------:R-:W-:Y:S02]  /*224f0*/  FFMA.FTZ R240, R46, R0.reuse, -R7.reuse ;  /* 0x000000002ef07223 */ /* 0x180fe40000010807 */
[-C--:B------:R-:W-:Y:S02]  /*22500*/  FFMA.FTZ R242, R47, R0.reuse, -R7 ;  /* 0x000000002ff27223 */ /* 0x080fe40000010807 */
[-C--:B-1----:R-:W-:Y:S02]  /*22510*/  FFMA.FTZ R4, R19, R0.reuse, -R9 ;  /* 0x0000000013047223 */ /* 0x082fe40000010809 */
[-CC-:B------:R-:W-:Y:S02]  /*22520*/  FFMA.FTZ R17, R58, R0.reuse, -R7.reuse ;  /* 0x000000003a117223 */ /* 0x180fe40000010807 */
[-C--:B------:R-:W-:Y:S01]  /*22530*/  FFMA.FTZ R16, R59, R0.reuse, -R7 ;  /* 0x000000003b107223 */ /* 0x080fe20000010807 */
[----:B------:R1:W-:Y:S01]  /*22540*/  MUFU.EX2 R186, R4 ;  /* 0x0000000400ba7308 */ /* 0x0003e20000000800 */
[-CC-:B------:R-:W-:Y:S02]  /*22550*/  FFMA.FTZ R66, R66, R0.reuse, -R9.reuse ;  /* 0x0000000042427223 */ /* 0x180fe40000010809 */
[-C--:B------:R-:W-:Y:S02]  /*22560*/  FFMA.FTZ R67, R67, R0.reuse, -R9 ;  /* 0x0000000043437223 */ /* 0x080fe40000010809 */
[-C--:B---3--:R-:W-:Y:S02]  /*22570*/  FFMA.FTZ R2, R183, R0.reuse, -R7 ;  /* 0x00000000b7027223 */ /* 0x088fe40000010807 */
[-CC-:B------:R-:W-:Y:S02]  /*22580*/  FFMA.FTZ R247, R45, R0.reuse, -R10.reuse ;  /* 0x000000002df77223 */ /* 0x180fe4000001080a */
[-CC-:B------:R-:W-:Y:S01]  /*22590*/  FFMA.FTZ R249, R56, R0.reuse, -R10.reuse ;  /* 0x0000000038f97223 */ /* 0x180fe2000001080a */
[----:B------:R3:W-:Y:S01]  /*225a0*/  MUFU.EX2 R111, R2 ;  /* 0x00000002006f7308 */ /* 0x0007e20000000800 */
[-CC-:B------:R-:W-:Y:S02]  /*225b0*/  FFMA.FTZ R251, R57, R0.reuse, -R10.reuse ;  /* 0x0000000039fb7223 */ /* 0x180fe4000001080a */
[-C--:B------:R-:W-:Y:S02]  /*225c0*/  FFMA.FTZ R35, R60, R0.reuse, -R10 ;  /* 0x000000003c237223 */ /* 0x080fe4000001080a */
[-C--:B----4-:R-:W-:Y:S02]  /*225d0*/  FFMA.FTZ R5, R15, R0.reuse, -R8 ;  /* 0x000000000f057223 */ /* 0x090fe40000010808 */
[-CC-:B------:R-:W-:Y:S02]  /*225e0*/  FFMA.FTZ R50, R61, R0.reuse, -R10.reuse ;  /* 0x000000003d327223 */ /* 0x180fe4000001080a */
[----:B------:R-:W-:Y:S01]  /*225f0*/  IMAD.MOV.U32 R38, RZ, RZ, R191 ;  /* 0x000000ffff267224 */ /* 0x000fe200078e00bf */
[----:B------:R-:W-:Y:S01]  /*22600*/  MUFU.EX2 R176, R5 ;  /* 0x0000000500b07308 */ /* 0x000fe20000000800 */
[----:B------:R-:W-:Y:S02]  /*22610*/  IMAD.MOV.U32 R39, RZ, RZ, R189 ;  /* 0x000000ffff277224 */ /* 0x000fe400078e00bd */
[----:B------:R-:W-:Y:S02]  /*22620*/  IMAD.MOV.U32 R34, RZ, RZ, R107 ;  /* 0x000000ffff227224 */ /* 0x000fe400078e006b */
[-CC-:B-1----:R-:W-:Y:S05]  /*22630*/  FFMA.FTZ R4, R184, R0.reuse, -R10.reuse ;  /* 0x00000000b8047223 */ /* 0x182fea000001080a */
[----:B------:R1:W-:Y:S01]  /*22640*/  MUFU.EX2 R205, R4 ;  /* 0x0000000400cd7308 */ /* 0x0003e20000000800 */
[-C--:B---3--:R-:W-:Y:S09]  /*22650*/  FFMA.FTZ R2, R14, R0.reuse, -R9 ;  /* 0x000000000e027223 */ /* 0x088ff20000010809 */
[----:B------:R3:W-:Y:S10]  /*22660*/  MUFU.EX2 R177, R2 ;  /* 0x0000000200b17308 */ /* 0x0007f40000000800 */
[----:B------:R4:W-:Y:S01]  /*22670*/  MUFU.EX2 R202, R11 ;  /* 0x0000000b00ca7308 */ /* 0x0009e20000000800 */
[-C--:B-1----:R-:W-:Y:S09]  /*22680*/  FFMA.FTZ R4, R26, R0.reuse, -R10 ;  /* 0x000000001a047223 */ /* 0x082ff2000001080a */
[----:B------:R-:W-:Y:S01]  /*22690*/  MUFU.EX2 R199, R4 ;  /* 0x0000000400c77308 */ /* 0x000fe20000000800 */
[-CC-:B---3--:R-:W-:Y:S09]  /*226a0*/  FFMA.FTZ R2, R182, R0.reuse, -R7.reuse ;  /* 0x00000000b6027223 */ /* 0x188ff20000010807 */
[----:B------:R1:W-:Y:S01]  /*226b0*/  MUFU.EX2 R185, R2 ;  /* 0x0000000200b97308 */ /* 0x0003e20000000800 */
[-C--:B----4-:R-:W-:Y:S09]  /*226c0*/  FFMA.FTZ R11, R20, R0.reuse, -R8 ;  /* 0x00000000140b7223 */ /* 0x090ff20000010808 */
[----:B------:R-:W-:Y:S01]  /*226d0*/  MUFU.EX2 R201, R11 ;  /* 0x0000000b00c97308 */ /* 0x000fe20000000800 */
[-C--:B-1----:R-:W-:Y:S09]  /*226e0*/  FFMA.FTZ R2, R180, R0.reuse, -R10 ;  /* 0x00000000b4027223 */ /* 0x082ff2000001080a */
[----:B------:R1:W-:Y:S02]  /*226f0*/  MUFU.EX2 R182, R2 ;  /* 0x0000000200b67308 */ /* 0x0003e40000000800 */
[-C--:B-1----:R-:W-:Y:S08]  /*22700*/  FFMA.FTZ R2, R110, R0.reuse, -R7 ;  /* 0x000000006e027223 */ /* 0x082ff00000010807 */
[----:B------:R1:W-:Y:S02]  /*22710*/  MUFU.EX2 R180, R2 ;  /* 0x0000000200b47308 */ /* 0x0003e40000000800 */
[-CC-:B-1----:R-:W-:Y:S02]  /*22720*/  FFMA.FTZ R2, R18, R0.reuse, -R9.reuse ;  /* 0x0000000012027223 */ /* 0x182fe40000010809 */
[-C--:B------:R-:W-:Y:S06]  /*22730*/  FFMA.FTZ R18, R22, R0.reuse, -R9 ;  /* 0x0000000016127223 */ /* 0x080fec0000010809 */
[----:B------:R1:W-:Y:S01]  /*22740*/  MUFU.EX2 R203, R2 ;  /* 0x0000000200cb7308 */ /* 0x0003e20000000800 */
[----:B------:R-:W-:Y:S01]  /*22750*/  IMAD.MOV.U32 R22, RZ, RZ, R17 ;  /* 0x000000ffff167224 */ /* 0x000fe200078e0011 */
[----:B-1----:R-:W-:Y:S05]  /*22760*/  FSEL R2, R103, RZ, P0 ;  /* 0x000000ff67027208 */ /* 0x002fea0000000000 */
[----:B------:R-:W-:Y:S01]  /*22770*/  FADD.FTZ R3, -R2, R3 ;  /* 0x0000000302037221 */ /* 0x000fe20000010100 */
[----:B------:R-:W-:Y:S05]  /*22780*/  FSEL R2, R100, RZ, P1 ;  /* 0x000000ff64027208 */ /* 0x000fea0000800000 */
[----:B------:R-:W-:Y:S01]  /*22790*/  FADD.FTZ R5, -R2, R104 ;  /* 0x0000006802057221 */ /* 0x000fe20000010100 */
[----:B------:R-:W-:Y:S01]  /*227a0*/  FSEL R2, R102, RZ, P3 ;  /* 0x000000ff66027208 */ /* 0x000fe20001800000 */
[----:B------:R-:W-:Y:S02]  /*227b0*/  FFMA.FTZ R104, R23, R0, -R9 ;  /* 0x0000000017687223 */ /* 0x000fe40000010809 */
[----:B------:R-:W-:Y:S02]  /*227c0*/  IMAD.MOV.U32 R23, RZ, RZ, R16 ;  /* 0x000000ffff177224 */ /* 0x000fe400078e0010 */
[----:B------:R-:W-:Y:S01]  /*227d0*/  FADD.FTZ R6, -R2, R105 ;  /* 0x0000006902067221 */ /* 0x000fe20000010100 */
[----:B------:R-:W-:Y:S03]  /*227e0*/  FSEL R2, R101, RZ, P2 ;  /* 0x000000ff65027208 */ /* 0x000fe60001000000 */
[----:B------:R-:W-:Y:S02]  /*227f0*/  FMUL.FTZ R6, R0, R6 ;  /* 0x0000000600067220 */ /* 0x000fe40000410000 */
[----:B------:R-:W-:Y:S02]  /*22800*/  FADD.FTZ R4, -R2, R106 ;  /* 0x0000006a02047221 */ /* 0x000fe40000010100 */
[-C--:B------:R-:W-:Y:S02]  /*22810*/  FFMA.FTZ R2, R27, R0.reuse, -R7 ;  /* 0x000000001b027223 */ /* 0x080fe40000010807 */
[-C--:B------:R-:W-:Y:S02]  /*22820*/  FFMA.FTZ R7, R21, R0.reuse, -R8 ;  /* 0x0000000015077223 */ /* 0x080fe40000010808 */
[----:B------:R1:W-:Y:S01]  /*22830*/  MUFU.EX2 R184, R2 ;  /* 0x0000000200b87308 */ /* 0x0003e20000000800 */
[----:B------:R-:W-:Y:S02]  /*22840*/  FFMA.FTZ R106, R24, R0, -R10 ;  /* 0x00000000186a7223 */ /* 0x000fe4000001080a */
[C---:B------:R-:W-:Y:S07]  /*22850*/  FMUL.FTZ R4, R0.reuse, R4 ;  /* 0x0000000400047220 */ /* 0x040fee0000410000 */
[----:B------:R3:W-:Y:S01]  /*22860*/  MUFU.EX2 R183, R7 ;  /* 0x0000000700b77308 */ /* 0x0007e20000000800 */
[C---:B-1----:R-:W-:Y:S02]  /*22870*/  FMUL.FTZ R2, R0.reuse, R3 ;  /* 0x0000000300027220 */ /* 0x042fe40000410000 */
[----:B------:R-:W-:Y:S07]  /*22880*/  FMUL.FTZ R3, R0, R5 ;  /* 0x0000000500037220 */ /* 0x000fee0000410000 */
[----:B------:R-:W1:Y:S01]  /*22890*/  MUFU.EX2 R0, R6 ;  /* 0x0000000600007308 */ /* 0x000e620000000800 */
[----:B------:R-:W4:Y:S04]  /*228a0*/  LDL.LU R5, [R1+0x180] ;  /* 0x0001800001057983 */ /* 0x000f280000300800 */
[----:B---3--:R-:W3:Y:S05]  /*228b0*/  LDL R7, [R1+0x1e8] ;  /* 0x0001e80001077983 */ /* 0x008eea0000100800 */
[----:B------:R-:W2:Y:S10]  /*228c0*/  MUFU.EX2 R3, R3 ;  /* 0x0000000300037308 */ /* 0x000eb40000000800 */
[----:B------:R-:W2:Y:S01]  /*228d0*/  MUFU.EX2 R2, R2 ;  /* 0x0000000200027308 */ /* 0x000ea20000000800 */
[C---:B-1----:R-:W-:Y:S02]  /*228e0*/  FMUL.FTZ R36, R0.reuse, R156 ;  /* 0x0000009c00247220 */ /* 0x042fe40000410000 */
[C---:B------:R-:W-:Y:S02]  /*228f0*/  FMUL.FTZ R37, R0.reuse, R157 ;  /* 0x0000009d00257220 */ /* 0x040fe40000410000 */
[C---:B------:R-:W-:Y:S02]  /*22900*/  FMUL.FTZ R33, R0.reuse, R161 ;  /* 0x000000a100217220 */ /* 0x040fe40000410000 */
[C---:B------:R-:W-:Y:S02]  /*22910*/  FMUL.FTZ R53, R0.reuse, R149 ;  /* 0x0000009500357220 */ /* 0x040fe40000410000 */
[C---:B------:R-:W-:Y:S02]  /*22920*/  FMUL.FTZ R16, R0.reuse, R168 ;  /* 0x000000a800107220 */ /* 0x040fe40000410000 */
[C---:B--2---:R-:W-:Y:S02]  /*22930*/  FMUL.FTZ R8, R3.reuse, R140 ;  /* 0x0000008c03087220 */ /* 0x044fe40000410000 */
[----:B------:R-:W2:Y:S01]  /*22940*/  LDL R140, [R1+0x1a0] ;  /* 0x0001a000018c7983 */ /* 0x000ea20000100800 */
[C---:B------:R-:W-:Y:S02]  /*22950*/  FMUL.FTZ R60, R3.reuse, R112 ;  /* 0x00000070033c7220 */ /* 0x040fe40000410000 */
[----:B------:R-:W-:Y:S01]  /*22960*/  FMUL.FTZ R44, R3, R120 ;  /* 0x00000078032c7220 */ /* 0x000fe20000410000 */
[----:B------:R-:W2:Y:S01]  /*22970*/  LDL.LU R6, [R1+0x184] ;  /* 0x0001840001067983 */ /* 0x000ea20000300800 */
[----:B------:R-:W-:Y:S01]  /*22980*/  MUFU.EX2 R120, R18 ;  /* 0x0000001200787308 */ /* 0x000fe20000000800 */
[----:B------:R-:W-:Y:S02]  /*22990*/  FMUL.FTZ R17, R0, R169 ;  /* 0x000000a900117220 */ /* 0x000fe40000410000 */
[----:B------:R-:W2:Y:S01]  /*229a0*/  LDL R112, [R1+0x1b0] ;  /* 0x0001b00001707983 */ /* 0x000ea20000100800 */
[C---:B------:R-:W-:Y:S02]  /*229b0*/  FMUL.FTZ R10, R2.reuse, R142 ;  /* 0x0000008e020a7220 */ /* 0x040fe40000410000 */
[C---:B------:R-:W-:Y:S01]  /*229c0*/  FMUL.FTZ R11, R2.reuse, R143 ;  /* 0x0000008f020b7220 */ /* 0x040fe20000410000 */
[----:B------:R-:W2:Y:S01]  /*229d0*/  LDL.64 R156, [R1+0x178] ;  /* 0x00017800019c7983 */ /* 0x000ea20000100a00 */
[C---:B------:R-:W-:Y:S02]  /*229e0*/  FMUL.FTZ R14, R2.reuse, R138 ;  /* 0x0000008a020e7220 */ /* 0x040fe40000410000 */
[C---:B------:R-:W-:Y:S02]  /*229f0*/  FMUL.FTZ R15, R2.reuse, R139 ;  /* 0x0000008b020f7220 */ /* 0x040fe40000410000 */
[C---:B------:R-:W-:Y:S01]  /*22a00*/  FMUL.FTZ R26, R2.reuse, R134 ;  /* 0x00000086021a7220 */ /* 0x040fe20000410000 */
[----:B------:R-:W2:Y:S01]  /*22a10*/  LDL R191, [R1+0xc4] ;  /* 0x0000c40001bf7983 */ /* 0x000ea20000100800 */
[C---:B------:R-:W-:Y:S02]  /*22a20*/  FMUL.FTZ R27, R2.reuse, R135 ;  /* 0x00000087021b7220 */ /* 0x040fe40000410000 */
[C---:B------:R-:W-:Y:S01]  /*22a30*/  FMUL.FTZ R30, R2.reuse, R130 ;  /* 0x00000082021e7220 */ /* 0x040fe20000410000 */
[----:B------:R-:W2:Y:S01]  /*22a40*/  LDL R149, [R1+0x16c] ;  /* 0x00016c0001957983 */ /* 0x000ea20000100800 */
[C---:B------:R-:W-:Y:S02]  /*22a50*/  FMUL.FTZ R31, R2.reuse, R131 ;  /* 0x00000083021f7220 */ /* 0x040fe40000410000 */
[C---:B------:R-:W-:Y:S01]  /*22a60*/  FMUL.FTZ R42, R2.reuse, R126 ;  /* 0x0000007e022a7220 */ /* 0x040fe20000410000 */
[----:B------:R-:W2:Y:S01]  /*22a70*/  LDL R189, [R1+0xdc] ;  /* 0x0000dc0001bd7983 */ /* 0x000ea20000100800 */
        /* <DEDUP_REMOVED lines=17> */
[----:B------:R1:W1:Y:S01]  /*22b90*/  MUFU.EX2 R2, R4 ;  /* 0x0000000400027308 */ /* 0x0002620000000800 */
[----:B------:R-:W-:Y:S02]  /*22ba0*/  IMAD.MOV.U32 R130, RZ, RZ, R66 ;  /* 0x000000ffff827224 */ /* 0x000fe400078e0042 */
[C---:B------:R-:W-:Y:S02]  /*22bb0*/  FFMA.FTZ R118, R3.reuse, R13, R206 ;  /* 0x0000000d03767223 */ /* 0x040fe400000100ce */
[----:B------:R-:W-:Y:S02]  /*22bc0*/  IMAD.MOV.U32 R161, RZ, RZ, R130 ;  /* 0x000000ffffa17224 */ /* 0x000fe400078e0082 */
[C---:B------:R-:W-:Y:S02]  /*22bd0*/  FMUL.FTZ R12, R3.reuse, R136 ;  /* 0x00000088030c7220 */ /* 0x040fe40000410000 */
[----:B------:R-:W-:Y:S01]  /*22be0*/  FMUL.FTZ R13, R3, R137 ;  /* 0x00000089030d7220 */ /* 0x000fe20000410000 */
[----:B------:R1:W-:Y:S01]  /*22bf0*/  MUFU.EX2 R130, R225 ;  /* 0x000000e100827308 */ /* 0x0003e20000000800 */
[C---:B------:R-:W-:Y:S02]  /*22c00*/  FMUL.FTZ R20, R0.reuse, R164 ;  /* 0x000000a400147220 */ /* 0x040fe40000410000 */
[C---:B------:R-:W-:Y:S02]  /*22c10*/  FMUL.FTZ R21, R0.reuse, R165 ;  /* 0x000000a500157220 */ /* 0x040fe40000410000 */
[C---:B------:R-:W-:Y:S02]  /*22c20*/  FMUL.FTZ R32, R0.reuse, R160 ;  /* 0x000000a000207220 */ /* 0x040fe40000410000 */
        /* <DEDUP_REMOVED lines=8> */
[C---:B------:R-:W-:Y:S01]  /*22cb0*/  FMUL.FTZ R96, R0.reuse, R96 ;  /* 0x0000006000607220 */ /* 0x040fe20000410000 */
[----:B------:R-:W2:Y:S01]  /*22cc0*/  LDL R225, [R1+0x4c] ;  /* 0x00004c0001e17983 */ /* 0x000ea20000100800 */
[----:B------:R-:W-:Y:S02]  /*22cd0*/  FMUL.FTZ R97, R0, R97 ;  /* 0x0000006100617220 */ /* 0x000fe40000410000 */
[C---:B------:R-:W-:Y:S02]  /*22ce0*/  FMUL.FTZ R18, R2.reuse, R170 ;  /* 0x000000aa02127220 */ /* 0x040fe40000410000 */
[C---:B------:R-:W-:Y:S02]  /*22cf0*/  FMUL.FTZ R19, R2.reuse, R171 ;  /* 0x000000ab02137220 */ /* 0x040fe40000410000 */
[----:B------:R-:W-:Y:S02]  /*22d00*/  IMAD.MOV.U32 R126, RZ, RZ, R67 ;  /* 0x000000ffff7e7224 */ /* 0x000fe400078e0043 */
[----:B------:R-:W-:Y:S02]  /*22d10*/  IMAD.MOV.U32 R127, RZ, RZ, R34 ;  /* 0x000000ffff7f7224 */ /* 0x000fe400078e0022 */
        /* <DEDUP_REMOVED lines=14> */
[C---:B------:R-:W-:Y:S02]  /*22e00*/  FMUL.FTZ R68, R0.reuse, R68 ;  /* 0x0000004400447220 */ /* 0x040fe40000410000 */
[C---:B------:R-:W-:Y:S02]  /*22e10*/  FMUL.FTZ R69, R0.reuse, R69 ;  /* 0x0000004500457220 */ /* 0x040fe40000410000 */
[C---:B------:R-:W-:Y:S02]  /*22e20*/  FMUL.FTZ R80, R0.reuse, R80 ;  /* 0x0000005000507220 */ /* 0x040fe40000410000 */
[----:B------:R-:W-:Y:S02]  /*22e30*/  FMUL.FTZ R81, R0, R81 ;  /* 0x0000005100517220 */ /* 0x000fe40000410000 */
        /* <DEDUP_REMOVED lines=8> */
[----:B------:R-:W-:Y:S02]  /*22ec0*/  IMAD.MOV.U32 R119, RZ, RZ, R22 ;  /* 0x000000ffff777224 */ /* 0x000fe400078e0016 */
[----:B------:R-:W-:Y:S02]  /*22ed0*/  FMUL.FTZ R22, R2, R166 ;  /* 0x000000a602167220 */ /* 0x000fe40000410000 */
[----:B------:R-:W-:Y:S02]  /*22ee0*/  FADD.FTZ R105, R111, R105 ;  /* 0x000000696f697221 */ /* 0x000fe40000010000 */
[----:B------:R-:W-:Y:S01]  /*22ef0*/  FMUL.FTZ R57, R3, R117 ;  /* 0x0000007503397220 */ /* 0x000fe20000410000 */
[----:B------:R1:W-:Y:S01]  /*22f00*/  MUFU.EX2 R111, R219 ;  /* 0x000000db006f7308 */ /* 0x0003e20000000800 */
[----:B------:R-:W-:Y:S01]  /*22f10*/  FADD.FTZ R105, R185, R105 ;  /* 0x00000069b9697221 */ /* 0x000fe20000010000 */
[C---:B------:R-:W-:Y:S01]  /*22f20*/  F2FP.PACK_AB R185, R180.reuse, R185 ;  /* 0x000000b9b4b9723e */ /* 0x040fe200000000ff */
[----:B------:R-:W-:Y:S02]  /*22f30*/  FMUL.FTZ R40, R3, R124 ;  /* 0x0000007c03287220 */ /* 0x000fe40000410000 */
[----:B------:R-:W-:Y:S02]  /*22f40*/  FADD.FTZ R117, R180, R105 ;  /* 0x00000069b4757221 */ /* 0x000fe40000010000 */
[----:B------:R-:W2:Y:S01]  /*22f50*/  LDL R180, [R1+0xbc] ;  /* 0x0000bc0001b47983 */ /* 0x000ea20000100800 */
[----:B------:R-:W-:Y:S02]  /*22f60*/  IMAD.SHL.U32 R135, R245, 0x2, RZ ;  /* 0x00000002f5877824 */ /* 0x000fe400078e00ff */
[----:B------:R1:W-:Y:S01]  /*22f70*/  MUFU.EX2 R124, R106 ;  /* 0x0000006a007c7308 */ /* 0x0003e20000000800 */
[C---:B------:R-:W-:Y:S02]  /*22f80*/  FMUL.FTZ R25, R3.reuse, R133 ;  /* 0x0000008503197220 */ /* 0x040fe40000410000 */
[C---:B------:R-:W-:Y:S02]  /*22f90*/  FMUL.FTZ R56, R3.reuse, R116 ;  /* 0x0000007403387220 */ /* 0x040fe40000410000 */
[C---:B------:R-:W-:Y:S02]  /*22fa0*/  FADD.FTZ R116, R182.reuse, R118 ;  /* 0x00000076b6747221 */ /* 0x040fe40000010000 */
[C---:B------:R-:W-:Y:S02]  /*22fb0*/  FMUL.FTZ R24, R3.reuse, R132 ;  /* 0x0000008403187220 */ /* 0x040fe40000410000 */
[C---:B------:R-:W-:Y:S02]  /*22fc0*/  FMUL.FTZ R61, R3.reuse, R113 ;  /* 0x00000071033d7220 */ /* 0x040fe40000410000 */
[C---:B------:R-:W-:Y:S02]  /*22fd0*/  FMUL.FTZ R41, R3.reuse, R125 ;  /* 0x0000007d03297220 */ /* 0x040fe40000410000 */
[----:B------:R-:W-:Y:S01]  /*22fe0*/  IMAD.MOV.U32 R168, RZ, RZ, R143 ;  /* 0x000000ffffa87224 */ /* 0x000fe200078e008f */
[----:B-1----:R-:W2:Y:S01]  /*22ff0*/  LDL R219, [R1+0x38] ;  /* 0x0000380001db7983 */ /* 0x002ea20000100800 */
[C---:B------:R-:W-:Y:S02]  /*23000*/  FMUL.FTZ R9, R3.reuse, R141 ;  /* 0x0000008d03097220 */ /* 0x040fe40000410000 */
[C---:B------:R-:W-:Y:S02]  /*23010*/  FMUL.FTZ R28, R3.reuse, R128 ;  /* 0x00000080031c7220 */ /* 0x040fe40000410000 */
[C---:B------:R-:W-:Y:S01]  /*23020*/  FMUL.FTZ R29, R3.reuse, R129 ;  /* 0x00000081031d7220 */ /* 0x040fe20000410000 */
[----:B------:R-:W-:Y:S01]  /*23030*/  MUFU.EX2 R128, R222 ;  /* 0x000000de00807308 */ /* 0x000fe20000000800 */
[C---:B------:R-:W-:Y:S02]  /*23040*/  FMUL.FTZ R45, R3.reuse, R121 ;  /* 0x00000079032d7220 */ /* 0x040fe40000410000 */
[C---:B------:R-:W-:Y:S01]  /*23050*/  FMUL.FTZ R72, R3.reuse, R72 ;  /* 0x0000004803487220 */ /* 0x040fe20000410000 */
[----:B------:R-:W-:Y:S01]  /*23060*/  F2FP.PACK_AB R106, R182, R206 ;  /* 0x000000ceb66a723e */ /* 0x000fe200000000ff */
[C---:B------:R-:W-:Y:S02]  /*23070*/  FMUL.FTZ R73, R3.reuse, R73 ;  /* 0x0000004903497220 */ /* 0x040fe40000410000 */
[C---:B------:R-:W-:Y:S02]  /*23080*/  FMUL.FTZ R76, R3.reuse, R76 ;  /* 0x0000004c034c7220 */ /* 0x040fe40000410000 */
[C---:B------:R-:W-:Y:S02]  /*23090*/  FMUL.FTZ R77, R3.reuse, R77 ;  /* 0x0000004d034d7220 */ /* 0x040fe40000410000 */
[C---:B------:R-:W-:Y:S02]  /*230a0*/  FMUL.FTZ R88, R3.reuse, R88 ;  /* 0x0000005803587220 */ /* 0x040fe40000410000 */
[C---:B------:R-:W-:Y:S02]  /*230b0*/  FMUL.FTZ R89, R3.reuse, R89 ;  /* 0x0000005903597220 */ /* 0x040fe40000410000 */
[C---:B------:R-:W-:Y:S02]  /*230c0*/  FMUL.FTZ R92, R3.reuse, R92 ;  /* 0x0000005c035c7220 */ /* 0x040fe40000410000 */
[----:B------:R-:W-:Y:S01]  /*230d0*/  FMUL.FTZ R93, R3, R93 ;  /* 0x0000005d035d7220 */ /* 0x000fe20000410000 */
[----:B------:R-:W-:Y:S01]  /*230e0*/  F2FP.PACK_AB R3, R177, R179 ;  /* 0x000000b3b103723e */ /* 0x000fe200000000ff */
[----:B------:R-:W-:Y:S02]  /*230f0*/  IMAD.MOV.U32 R153, RZ, RZ, R134 ;  /* 0x000000ffff997224 */ /* 0x000fe400078e0086 */
[----:B------:R-:W-:Y:S02]  /*23100*/  IMAD.MOV.U32 R160, RZ, RZ, R126 ;  /* 0x000000ffffa07224 */ /* 0x000fe400078e007e */
[----:B------:R-:W1:Y:S01]  /*23110*/  MUFU.EX2 R126, R226 ;  /* 0x000000e2007e7308 */ /* 0x000e620000000800 */
[----:B------:R-:W-:Y:S02]  /*23120*/  IMAD.MOV.U32 R154, RZ, RZ, R127 ;  /* 0x000000ffff9a7224 */ /* 0x000fe400078e007f */
[----:B------:R-:W-:Y:S02]  /*23130*/  IMAD.MOV.U32 R155, RZ, RZ, R131 ;  /* 0x000000ffff9b7224 */ /* 0x000fe400078e0083 */
[----:B------:R-:W-:Y:S02]  /*23140*/  IMAD.MOV.U32 R132, RZ, RZ, R119 ;  /* 0x000000ffff847224 */ /* 0x000fe400078e0077 */
[----:B------:R-:W-:Y:S03]  /*23150*/  IMAD.MOV.U32 R143, RZ, RZ, R142 ;  /* 0x000000ffff8f7224 */ /* 0x000fe600078e008e */
[----:B------:R-:W-:Y:S10]  /*23160*/  MUFU.EX2 R131, R220 ;  /* 0x000000dc00837308 */ /* 0x000ff40000000800 */
[----:B------:R2:W-:Y:S01]  /*23170*/  MUFU.EX2 R127, R227 ;  /* 0x000000e3007f7308 */ /* 0x0005e20000000800 */
[----:B-1----:R-:W-:Y:S01]  /*23180*/  F2FP.PACK_AB R147, R126, R128 ;  /* 0x000000807e93723e */ /* 0x002fe200000000ff */
[C---:B----4-:R-:W-:Y:S02]  /*23190*/  FFMA.FTZ R110, R0.reuse, R5, R178 ;  /* 0x00000005006e7223 */ /* 0x050fe400000100b2 */
[----:B------:R-:W-:Y:S02]  /*231a0*/  FMUL.FTZ R5, R0, R173 ;  /* 0x000000ad00057220 */ /* 0x000fe40000410000 */
[----:B------:R-:W-:Y:S02]  /*231b0*/  FADD.FTZ R110, R176, R110 ;  /* 0x0000006eb06e7221 */ /* 0x000fe40000010000 */
[----:B---3--:R-:W-:Y:S04]  /*231c0*/  IMAD.WIDE.U32 R136, R7, -0x2daee0ad, RZ ;  /* 0xd2511f5307887825 */ /* 0x008fe800078e00ff */
[----:B------:R-:W-:Y:S02]  /*231d0*/  FMUL.FTZ R7, R2, R175 ;  /* 0x000000af02077220 */ /* 0x000fe40000410000 */
[----:B------:R-:W3:Y:S01]  /*231e0*/  LDL R175, [R1+0x58] ;  /* 0x0000580001af7983 */ /* 0x000ee20000100800 */
[----:B------:R-:W-:Y:S01]  /*231f0*/  FADD.FTZ R110, R204, R110 ;  /* 0x0000006ecc6e7221 */ /* 0x000fe20000010000 */
[C---:B------:R-:W-:Y:S03]  /*23200*/  F2FP.PACK_AB R204, R187.reuse, R204 ;  /* 0x000000ccbbcc723e */ /* 0x040fe600000000ff */
[----:B------:R-:W-:Y:S01]  /*23210*/  FADD.FTZ R121, R187, R110 ;  /* 0x0000006ebb797221 */ /* 0x000fe20000010000 */
[----:B------:R-:W-:Y:S01]  /*23220*/  F2FP.PACK_AB R110, R186, R203 ;  /* 0x000000cbba6e723e */ /* 0x000fe200000000ff */
[----:B--2---:R-:W-:Y:S04]  /*23230*/  IMAD.WIDE.U32 R122, R140, -0x326172a9, RZ ;  /* 0xcd9e8d578c7a7825 */ /* 0x004fe800078e00ff */
[----:B------:R-:W-:Y:S02]  /*23240*/  IMAD.MOV.U32 R206, RZ, RZ, R140 ;  /* 0x000000ffffce7224 */ /* 0x000fe400078e008c */
[----:B------:R1:W2:Y:S01]  /*23250*/  LDL.S16 R140, [R1+0xf8] ;  /* 0x0000f800018c7983 */ /* 0x0002a20000100600 */
[----:B------:R-:W-:Y:S01]  /*23260*/  FFMA.FTZ R107, R2, R6, R179 ;  /* 0x00000006026b7223 */ /* 0x000fe200000100b3 */
[----:B------:R-:W-:Y:S01]  /*23270*/  LOP3.LUT R0, R112, R123, RZ, 0x3c, !PT ;  /* 0x0000007b70007212 */ /* 0x000fe200078e3cff */
[----:B------:R-:W-:Y:S02]  /*23280*/  FMUL.FTZ R6, R2, R174 ;  /* 0x000000ae02067220 */ /* 0x000fe40000410000 */
[----:B------:R-:W-:Y:S01]  /*23290*/  IMAD.MOV.U32 R170, RZ, RZ, R122 ;  /* 0x000000ffffaa7224 */ /* 0x000fe200078e007a */
[C---:B------:R-:W-:Y:S01]  /*232a0*/  LOP3.LUT R114, R157.reuse, R135, RZ, 0x3c, !PT ;  /* 0x000000879d727212 */ /* 0x040fe200078e3cff */
[----:B------:R-:W-:Y:S01]  /*232b0*/  IMAD.MOV.U32 R171, RZ, RZ, R123 ;  /* 0x000000ffffab7224 */ /* 0x000fe200078e007b */
[----:B------:R-:W-:Y:S01]  /*232c0*/  IADD3 R133, R157, -0x4498517b, RZ ;  /* 0xbb67ae859d857810 */ /* 0x000fe20007ffe0ff */
[----:B------:R-:W-:Y:S01]  /*232d0*/  IMAD.MOV.U32 R122, RZ, RZ, R55 ;  /* 0x000000ffff7a7224 */ /* 0x000fe200078e0037 */
[----:B------:R-:W-:Y:S01]  /*232e0*/  LOP3.LUT R114, R114, R137, RZ, 0x3c, !PT ;  /* 0x0000008972727212 */ /* 0x000fe200078e3cff */
[C---:B------:R-:W-:Y:S01]  /*232f0*/  FMUL.FTZ R55, R2.reuse, R151 ;  /* 0x0000009702377220 */ /* 0x040fe20000410000 */
[----:B------:R-:W4:Y:S01]  /*23300*/  LDL R174, [R1+0x54] ;  /* 0x0000540001ae7983 */ /* 0x000f220000100800 */
[----:B------:R-:W-:Y:S02]  /*23310*/  IMAD.MOV.U32 R123, RZ, RZ, R23 ;  /* 0x000000ffff7b7224 */ /* 0x000fe400078e0017 */
[----:B------:R-:W-:Y:S01]  /*23320*/  FMUL.FTZ R23, R2, R167 ;  /* 0x000000a702177220 */ /* 0x000fe20000410000 */
[----:B------:R-:W-:Y:S01]  /*23330*/  F2FP.PACK_AB R2, R176, R178 ;  /* 0x000000b2b002723e */ /* 0x000fe200000000ff */
[----:B------:R-:W-:Y:S01]  /*23340*/  IMAD.WIDE.U32 R150, R0, -0x2daee0ad, RZ ;  /* 0xd2511f5300967825 */ /* 0x000fe200078e00ff */
[----:B------:R-:W2:Y:S01]  /*23350*/  LDL R176, [R1+0xcc] ;  /* 0x0000cc0001b07983 */ /* 0x000ea20000100800 */
[----:B------:R-:W1:Y:S02]  /*23360*/  MUFU.EX2 R0, R104 ;  /* 0x0000006800007308 */ /* 0x000e640000000800 */
[----:B------:R-:W-:Y:S01]  /*23370*/  IMAD.WIDE.U32 R114, R114, -0x326172a9, RZ ;  /* 0xcd9e8d5772727825 */ /* 0x000fe200078e00ff */
[----:B------:R-:W-:Y:S03]  /*23380*/  LOP3.LUT R138, R151, R133, R136, 0x96, !PT ;  /* 0x00000085978a7212 */ /* 0x000fe600078e9688 */
[----:B------:R-:W-:Y:S02]  /*23390*/  IMAD.MOV.U32 R146, RZ, RZ, R112 ;  /* 0x000000ffff927224 */ /* 0x000fe400078e0070 */
[----:B------:R-:W-:Y:S04]  /*233a0*/  IMAD.WIDE.U32 R138, R138, -0x326172a9, RZ ;  /* 0xcd9e8d578a8a7825 */ /* 0x000fe800078e00ff */
[----:B------:R-:W-:Y:S01]  /*233b0*/  IMAD.MOV.U32 R144, RZ, RZ, R122 ;  /* 0x000000ffff907224 */ /* 0x000fe200078e007a */
[----:B------:R-:W-:Y:S01]  /*233c0*/  LOP3.LUT R112, R139, R149, R114, 0x96, !PT ;  /* 0x000000958b707212 */ /* 0x000fe200078e9672 */
[----:B------:R-:W-:Y:S02]  /*233d0*/  IMAD.MOV.U32 R129, RZ, RZ, R123 ;  /* 0x000000ffff817224 */ /* 0x000fe400078e007b */
[----:B------:R-:W-:Y:S02]  /*233e0*/  FADD.FTZ R107, R177, R107 ;  /* 0x0000006bb16b7221 */ /* 0x000fe40000010000 */
[----:B------:R-:W-:Y:S04]  /*233f0*/  IMAD.WIDE.U32 R112, R112, -0x2daee0ad, RZ ;  /* 0xd2511f5370707825 */ /* 0x000fe800078e00ff */
[----:B------:R-:W-:Y:S01]  /*23400*/  IMAD.MOV.U32 R227, RZ, RZ, R157 ;  /* 0x000000ffffe37224 */ /* 0x000fe200078e009d */
[----:B-1----:R-:W-:Y:S01]  /*23410*/  F2FP.PACK_AB R148, R0, R120 ;  /* 0x000000780094723e */ /* 0x002fe200000000ff */
[----:B------:R-:W-:Y:S02]  /*23420*/  IMAD.MOV.U32 R157, RZ, RZ, R129 ;  /* 0x000000ffff9d7224 */ /* 0x000fe400078e0081 */
[----:B------:R-:W-:Y:S01]  /*23430*/  MUFU.EX2 R129, R230 ;  /* 0x000000e600817308 */ /* 0x000fe20000000800 */
[----:B------:R-:W-:Y:S02]  /*23440*/  IMAD.MOV.U32 R226, RZ, RZ, R156 ;  /* 0x000000ffffe27224 */ /* 0x000fe400078e009c */
[----:B------:R-:W-:Y:S02]  /*23450*/  IMAD.MOV.U32 R156, RZ, RZ, R132 ;  /* 0x000000ffff9c7224 */ /* 0x000fe400078e0084 */
[----:B------:R-:W-:Y:S02]  /*23460*/  IMAD.MOV.U32 R226, RZ, RZ, R157 ;  /* 0x000000ffffe27224 */ /* 0x000fe400078e009d */
[----:B------:R-:W-:Y:S03]  /*23470*/  FADD.FTZ R107, R203, R107 ;  /* 0x0000006bcb6b7221 */ /* 0x000fe60000010000 */
[----:B------:R1:W-:Y:S01]  /*23480*/  MUFU.EX2 R132, R236 ;  /* 0x000000ec00847308 */ /* 0x0003e20000000800 */
[----:B------:R-:W-:Y:S02]  /*23490*/  FADD.FTZ R107, R186, R107 ;  /* 0x0000006bba6b7221 */ /* 0x000fe40000010000 */
[--C-:B-1----:R-:W-:Y:S01]  /*234a0*/  IMAD.MOV.U32 R236, RZ, RZ, R170.reuse ;  /* 0x000000ffffec7224 */ /* 0x102fe200078e00aa */
[----:B--2---:R-:W-:Y:S05]  /*234b0*/  LOP3.LUT R104, R115, R176, R170, 0x96, !PT ;  /* 0x000000b073687212 */ /* 0x004fea00078e96aa */
[----:B------:R-:W-:Y:S05]  /*234c0*/  IMAD.WIDE.U32 R104, R104, -0x2daee0ad, RZ ;  /* 0xd2511f5368687825 */ /* 0x000fea00078e00ff */
[----:B------:R-:W-:Y:S02]  /*234d0*/  LOP3.LUT R118, R105, R191, R150, 0x96, !PT ;  /* 0x000000bf69767212 */ /* 0x000fe400078e9696 */
[----:B------:R-:W-:Y:S01]  /*234e0*/  LOP3.LUT R113, R113, R189, R104, 0x96, !PT ;  /* 0x000000bd71717212 */ /* 0x000fe200078e9668 */
[----:B------:R-:W-:Y:S01]  /*234f0*/  FADD.FTZ R104, R205, R116 ;  /* 0x00000074cd687221 */ /* 0x000fe20000010000 */
[C---:B------:R-:W-:Y:S01]  /*23500*/  F2FP.PACK_AB R105, R199.reuse, R205 ;  /* 0x000000cdc769723e */ /* 0x040fe200000000ff */
[----:B------:R-:W-:Y:S04]  /*23510*/  IMAD.WIDE.U32 R118, R118, -0x326172a9, RZ ;  /* 0xcd9e8d5776767825 */ /* 0x000fe800078e00ff */
[----:B------:R-:W-:Y:S01]  /*23520*/  FADD.FTZ R125, R199, R104 ;  /* 0x00000068c77d7221 */ /* 0x000fe20000010000 */
[----:B------:R-:W-:Y:S01]  /*23530*/  LOP3.LUT R116, R119, R225, R138, 0x96, !PT ;  /* 0x000000e177747212 */ /* 0x000fe200078e968a */
[----:B------:R-:W-:Y:S01]  /*23540*/  FADD.FTZ R104, R202, R117 ;  /* 0x00000075ca687221 */ /* 0x000fe20000010000 */
[----:B------:R-:W-:Y:S02]  /*23550*/  F2FP.PACK_AB R199, R127, R130 ;  /* 0x000000827fc7723e */ /* 0x000fe400000000ff */
[----:B------:R-:W-:Y:S01]  /*23560*/  F2FP.PACK_AB R202, R184, R202 ;  /* 0x000000cab8ca723e */ /* 0x000fe200000000ff */
[----:B------:R-:W-:Y:S04]  /*23570*/  IMAD.WIDE.U32 R116, R116, -0x2daee0ad, RZ ;  /* 0xd2511f5374747825 */ /* 0x000fe800078e00ff */
[----:B------:R-:W-:Y:S01]  /*23580*/  FADD.FTZ R142, R184, R104 ;  /* 0x00000068b88e7221 */ /* 0x000fe20000010000 */
[----:B------:R-:W-:Y:S01]  /*23590*/  LOP3.LUT R104, R117, R180, R112, 0x96, !PT ;  /* 0x000000b475687212 */ /* 0x000fe200078e9670 */
[----:B------:R-:W-:Y:S04]  /*235a0*/  IMAD.WIDE.U32 R112, R113, -0x326172a9, RZ ;  /* 0xcd9e8d5771707825 */ /* 0x000fe800078e00ff */
[----:B------:R-:W-:Y:S01]  /*235b0*/  IMAD.WIDE.U32 R158, R104, -0x326172a9, RZ ;  /* 0xcd9e8d57689e7825 */ /* 0x000fe200078e00ff */
[----:B---3--:R-:W-:Y:S02]  /*235c0*/  LOP3.LUT R118, R113, R175, R118, 0x96, !PT ;  /* 0x000000af71767212 */ /* 0x008fe400078e9676 */
[----:B------:R-:W1:Y:S01]  /*235d0*/  MUFU.EX2 R113, R224 ;  /* 0x000000e000717308 */ /* 0x000e620000000800 */
[----:B------:R-:W-:Y:S01]  /*235e0*/  FADD.FTZ R104, R201, R121 ;  /* 0x00000079c9687221 */ /* 0x000fe20000010000 */
[----:B------:R-:W-:Y:S01]  /*235f0*/  LOP3.LUT R145, R159, R162, R112, 0x96, !PT ;  /* 0x000000a29f917212 */ /* 0x000fe200078e9670 */
[----:B------:R-:W-:Y:S01]  /*23600*/  IMAD.WIDE.U32 R178, R118, -0x2daee0ad, RZ ;  /* 0xd2511f5376b27825 */ /* 0x000fe200078e00ff */
[----:B------:R-:W-:Y:S03]  /*23610*/  F2FP.PACK_AB R201, R183, R201 ;  /* 0x000000c9b7c9723e */ /* 0x000fe600000000ff */
[----:B------:R-:W-:Y:S01]  /*23620*/  FADD.FTZ R112, R124, R125 ;  /* 0x0000007d7c707221 */ /* 0x000fe20000010000 */
[----:B----4-:R-:W-:Y:S01]  /*23630*/  LOP3.LUT R122, R179, R174, R116, 0x96, !PT ;  /* 0x000000aeb37a7212 */ /* 0x010fe200078e9674 */
[----:B------:R-:W-:Y:S01]  /*23640*/  FADD.FTZ R134, R183, R104 ;  /* 0x00000068b7867221 */ /* 0x000fe20000010000 */
[----:B------:R-:W-:Y:S01]  /*23650*/  MUFU.EX2 R121, R221 ;  /* 0x000000dd00797308 */ /* 0x000fe20000000800 */
[----:B------:R-:W-:Y:S02]  /*23660*/  FADD.FTZ R104, R120, R107 ;  /* 0x0000006b78687221 */ /* 0x000fe40000010000 */
[----:B------:R-:W-:Y:S04]  /*23670*/  IMAD.WIDE.U32 R122, R122, -0x326172a9, RZ ;  /* 0xcd9e8d577a7a7825 */ /* 0x000fe800078e00ff */
[----:B------:R-:W-:Y:S01]  /*23680*/  FADD.FTZ R141, R0, R104 ;  /* 0x00000068008d7221 */ /* 0x000fe20000010000 */
[----:B------:R-:W-:Y:S02]  /*23690*/  LOP3.LUT R107, R123, R219, R158, 0x96, !PT ;  /* 0x000000db7b6b7212 */ /* 0x000fe400078e969e */
[----:B------:R-:W-:Y:S01]  /*236a0*/  F2FP.PACK_AB R104, R111, R124 ;  /* 0x0000007c6f68723e */ /* 0x000fe200000000ff */
[----:B------:R-:W-:Y:S01]  /*236b0*/  MUFU.EX2 R120, R223 ;  /* 0x000000df00787308 */ /* 0x000fe20000000800 */
[----:B------:R-:W-:Y:S02]  /*236c0*/  LOP3.LUT R0, R107, 0xff, RZ, 0xc0, !PT ;  /* 0x000000ff6b007812 */ /* 0x000fe400078ec0ff */
[----:B-1----:R-:W-:Y:S01]  /*236d0*/  F2FP.PACK_AB R159, R113, R131 ;  /* 0x00000083719f723e */ /* 0x002fe200000000ff */
[----:B------:R-:W-:Y:S01]  /*236e0*/  IMAD.MOV.U32 R224, RZ, RZ, R156 ;  /* 0x000000ffffe07224 */ /* 0x000fe200078e009c */
[----:B------:R-:W-:Y:S02]  /*236f0*/  ISETP.GE.U32.AND P0, PT, R194, R0, PT ;  /* 0x00000000c200720c */ /* 0x000fe40003f06070 */
[C---:B------:R-:W-:Y:S03]  /*23700*/  PRMT R0, R2.reuse, 0x7632, R0 ;  /* 0x0000763202007816 */ /* 0x040fe60000000000 */
[----:B------:R-:W1:Y:S01]  /*23710*/  MUFU.EX2 R124, R232 ;  /* 0x000000e8007c7308 */ /* 0x000e620000000800 */
[----:B------:R-:W-:Y:S07]  /*23720*/  PRMT R119, R2, 0x5410, R0 ;  /* 0x0000541002777816 */ /* 0x000fee0000000000 */
[----:B------:R-:W-:Y:S02]  /*23730*/  @!P0 HADD2 R140, -R2.H0_H0, -RZ.H0_H0 ;  /* 0xa00000ff028c8230 */ /* 0x000fe40000000900 */
[----:B------:R2:W-:Y:S03]  /*23740*/  MUFU.EX2 R118, R237 ;  /* 0x000000ed00767308 */ /* 0x0005e60000000800 */
[----:B------:R-:W-:Y:S01]  /*23750*/  PRMT R116, R140, 0x7610, R116 ;  /* 0x000076108c747816 */ /* 0x000fe20000000074 */
[----:B------:R3:W-:Y:S03]  /*23760*/  @!P0 STL.S16 [R1+0xf8], R140 ;  /* 0x0000f88c01008387 */ /* 0x0007e60000100600 */
[----:B------:R-:W-:Y:S02]  /*23770*/  @!P0 PRMT R2, R116, 0x5410, RZ ;  /* 0x0000541074028816 */ /* 0x000fe400000000ff */
[----:B------:R-:W-:Y:S01]  /*23780*/  IADD3 R116, R206, 0x4, RZ ;  /* 0x00000004ce747810 */ /* 0x000fe20007ffe0ff */
[----:B------:R-:W-:Y:S01]  /*23790*/  IMAD.MOV.U32 R206, RZ, RZ, R153 ;  /* 0x000000ffffce7224 */ /* 0x000fe200078e0099 */
[----:B------:R-:W4:Y:S01]  /*237a0*/  MUFU.EX2 R125, R238 ;  /* 0x000000ee007d7308 */ /* 0x000f220000000800 */
[----:B------:R4:W-:Y:S01]  /*237b0*/  ST.E.U16 [R196.64], R2 ;  /* 0x00000002c4007985 */ /* 0x0009e2000c101504 */
[----:B------:R-:W-:Y:S01]  /*237c0*/  IMAD.MOV.U32 R153, RZ, RZ, R168 ;  /* 0x000000ffff997224 */ /* 0x000fe200078e00a8 */
[----:B-1----:R-:W-:Y:S01]  /*237d0*/  F2FP.PACK_AB R186, R124, R129 ;  /* 0x000000817cba723e */ /* 0x002fe200000000ff */
[----:B------:R-:W-:Y:S04]  /*237e0*/  IMAD.WIDE.U32 R116, R116, -0x326172a9, RZ ;  /* 0xcd9e8d5774747825 */ /* 0x000fe800078e00ff */
[----:B------:R-:W-:Y:S01]  /*237f0*/  IMAD.MOV.U32 R168, RZ, RZ, R143 ;  /* 0x000000ffffa87224 */ /* 0x000fe200078e008f */
[----:B------:R-:W-:Y:S01]  /*23800*/  LOP3.LUT R115, R115, R176, R116, 0x96, !PT ;  /* 0x000000b073737212 */ /* 0x000fe200078e9674 */
[----:B--2---:R-:W-:Y:S02]  /*23810*/  IMAD.MOV.U32 R237, RZ, RZ, R171 ;  /* 0x000000ffffed7224 */ /* 0x004fe400078e00ab */
[----:B---3--:R-:W-:Y:S02]  /*23820*/  FADD.FTZ R140, R111, R112 ;  /* 0x000000706f8c7221 */ /* 0x008fe40000010000 */
[----:B------:R1:W2:Y:S01]  /*23830*/  LDL.S16 R112, [R1+0xf4] ;  /* 0x0000f40001707983 */ /* 0x0002a20000100600 */
[----:B------:R-:W3:Y:S01]  /*23840*/  MUFU.EX2 R111, R239 ;  /* 0x000000ef006f7308 */ /* 0x000ee20000000800 */
[----:B----4-:R-:W-:Y:S02]  /*23850*/  F2FP.PACK_AB R169, R125, R132 ;  /* 0x000000847da9723e */ /* 0x010fe400000000ff */
[----:B------:R-:W-:Y:S04]  /*23860*/  LOP3.LUT R2, R107, 0xffff, RZ, 0xc0, !PT ;  /* 0x0000ffff6b027812 */ /* 0x000fe800078ec0ff */
[----:B------:R-:W-:Y:S04]  /*23870*/  SHF.R.U32.HI R2, RZ, 0x8, R2 ;  /* 0x00000008ff027819 */ /* 0x000fe80000011602 */
[----:B------:R-:W-:Y:S04]  /*23880*/  LOP3.LUT R2, R2, 0xffff, RZ, 0xc0, !PT ;  /* 0x0000ffff02027812 */ /* 0x000fe800078ec0ff */
[C---:B------:R-:W-:Y:S02]  /*23890*/  ISETP.GE.U32.AND P0, PT, R194.reuse, R2, PT ;  /* 0x00000002c200720c */ /* 0x040fe40003f06070 */
[--C-:B------:R-:W-:Y:S02]  /*238a0*/  SHF.R.U32.HI R2, RZ, 0x18, R107.reuse ;  /* 0x00000018ff027819 */ /* 0x100fe4000001166b */
[----:B---3--:R-:W-:Y:S02]  /*238b0*/  F2FP.PACK_AB R203, R111, R118 ;  /* 0x000000766fcb723e */ /* 0x008fe400000000ff */
[----:B------:R-:W-:Y:S02]  /*238c0*/  ISETP.GE.U32.AND P1, PT, R194, R2, PT ;  /* 0x00000002c200720c */ /* 0x000fe40003f26070 */
[--C-:B------:R-:W-:Y:S04]  /*238d0*/  SHF.R.U32.HI R2, RZ, 0x10, R107.reuse ;  /* 0x00000010ff027819 */ /* 0x100fe8000001166b */
[----:B------:R-:W-:Y:S04]  /*238e0*/  LOP3.LUT R2, R2, 0xff, RZ, 0xc0, !PT ;  /* 0x000000ff02027812 */ /* 0x000fe800078ec0ff */
[----:B------:R-:W-:Y:S01]  /*238f0*/  ISETP.GE.U32.AND P2, PT, R194, R2, PT ;  /* 0x00000002c200720c */ /* 0x000fe20003f46070 */
[----:B------:R-:W-:Y:S01]  /*23900*/  FADD.FTZ R2, R130, R142 ;  /* 0x0000008e82027221 */ /* 0x000fe20000010000 */
[----:B------:R-:W-:Y:S03]  /*23910*/  LOP3.LUT R142, R146, R117, RZ, 0x3c, !PT ;  /* 0x00000075928e7212 */ /* 0x000fe600078e3cff */
[----:B------:R-:W-:Y:S02]  /*23920*/  FADD.FTZ R127, R127, R2 ;  /* 0x000000027f7f7221 */ /* 0x000fe40000010000 */
[----:B------:R-:W-:Y:S05]  /*23930*/  IMAD.WIDE.U32 R142, R142, -0x2daee0ad, RZ ;  /* 0xd2511f538e8e7825 */ /* 0x000fea00078e00ff */
[----:B------:R-:W-:Y:S01]  /*23940*/  LOP3.LUT R130, R143, R133, R136, 0x96, !PT ;  /* 0x000000858f827212 */ /* 0x000fe200078e9688 */
[----:B--2---:R-:W-:Y:S05]  /*23950*/  @!P0 HADD2 R112, -R0.H0_H0, -RZ.H0_H0 ;  /* 0xa00000ff00708230 */ /* 0x004fea0000000900 */
[----:B------:R-:W-:Y:S01]  /*23960*/  PRMT R107, R112, 0x7610, R107 ;  /* 0x00007610706b7816 */ /* 0x000fe2000000006b */
[----:B------:R2:W-:Y:S03]  /*23970*/  @!P0 STL.S16 [R1+0xf4], R112 ;  /* 0x0000f47001008387 */ /* 0x0005e60000100600 */
[----:B------:R-:W-:Y:S01]  /*23980*/  @!P0 PRMT R0, R107, 0x5410, RZ ;  /* 0x000054106b008816 */ /* 0x000fe200000000ff */
[----:B------:R-:W-:Y:S01]  /*23990*/  FADD.FTZ R107, R128, R134 ;  /* 0x00000086806b7221 */ /* 0x000fe20000010000 */
[----:B------:R1:W3:Y:S01]  /*239a0*/  LDL.S16 R117, [R1+0xec] ;  /* 0x0000ec0001757983 */ /* 0x0002e20000100600 */
[----:B------:R4:W-:Y:S02]  /*239b0*/  MUFU.EX2 R128, R231 ;  /* 0x000000e700807308 */ /* 0x0009e40000000800 */
[----:B------:R-:W-:Y:S01]  /*239c0*/  FADD.FTZ R134, R126, R107 ;  /* 0x0000006b7e867221 */ /* 0x000fe20000010000 */
[----:B------:R1:W-:Y:S04]  /*239d0*/  ST.E.U16 [R196.64+0x2], R0 ;  /* 0x00000200c4007985 */ /* 0x0003e8000c101504 */
[----:B------:R1:W4:Y:S04]  /*239e0*/  LDL.S16 R126, [R1+0xf0] ;  /* 0x0000f000017e7983 */ /* 0x0003280000100600 */
[----:B------:R-:W4:Y:S04]  /*239f0*/  LDL R107, [R1+0x1ac] ;  /* 0x0001ac00016b7983 */ /* 0x000f280000100800 */
[----:B--2---:R-:W2:Y:S01]  /*23a00*/  LDL R112, [R1+0x1a8] ;  /* 0x0001a80001707983 */ /* 0x004ea20000100800 */
[----:B-1----:R-:W-:Y:S04]  /*23a10*/  IADD3 R0, R135, 0x1, RZ ;  /* 0x0000000187007810 */ /* 0x002fe80007ffe0ff */
[----:B------:R-:W-:Y:S01]  /*23a20*/  LOP3.LUT R2, R227, R0, RZ, 0x3c, !PT ;  /* 0x00000000e3027212 */ /* 0x000fe200078e3cff */
[----:B------:R-:W-:Y:S01]  /*23a30*/  IMAD.MOV.U32 R227, RZ, RZ, R154 ;  /* 0x000000ffffe37224 */ /* 0x000fe200078e009a */
[----:B------:R-:W-:Y:S01]  /*23a40*/  PRMT R0, R3, 0x7632, R0 ;  /* 0x0000763203007816 */ /* 0x000fe20000000000 */
[----:B------:R-:W-:Y:S01]  /*23a50*/  IMAD.MOV.U32 R154, RZ, RZ, R144 ;  /* 0x000000ffff9a7224 */ /* 0x000fe200078e0090 */
[----:B------:R-:W-:Y:S01]  /*23a60*/  LOP3.LUT R146, R2, R137, RZ, 0x3c, !PT ;  /* 0x0000008902927212 */ /* 0x000fe200078e3cff */
[----:B------:R-:W-:Y:S02]  /*23a70*/  FADD.FTZ R2, R131, R141 ;  /* 0x0000008d83027221 */ /* 0x000fe40000010000 */
[----:B------:R-:W-:Y:S04]  /*23a80*/  IMAD.WIDE.U32 R130, R130, -0x326172a9, RZ ;  /* 0xcd9e8d5782827825 */ /* 0x000fe800078e00ff */
[----:B------:R-:W-:Y:S01]  /*23a90*/  FADD.FTZ R133, R113, R2 ;  /* 0x0000000271857221 */ /* 0x000fe20000010000 */
[----:B------:R-:W-:Y:S01]  /*23aa0*/  F2FP.PACK_AB R2, R120, R121 ;  /* 0x000000797802723e */ /* 0x000fe200000000ff */
[----:B---3--:R-:W-:Y:S05]  /*23ab0*/  @!P1 HADD2 R117, -R0.H0_H0, -RZ.H0_H0 ;  /* 0xa00000ff00759230 */ /* 0x008fea0000000900 */
[----:B------:R-:W-:Y:S01]  /*23ac0*/  PRMT R135, R117, 0x7610, R135 ;  /* 0x0000761075877816 */ /* 0x000fe20000000087 */
[----:B----4-:R-:W-:Y:S05]  /*23ad0*/  @!P2 HADD2 R126, -R3.H0_H0, -RZ.H0_H0 ;  /* 0xa00000ff037ea230 */ /* 0x010fea0000000900 */
[----:B------:R-:W-:Y:S01]  /*23ae0*/  PRMT R137, R126, 0x7610, R137 ;  /* 0x000076107e897816 */ /* 0x000fe20000000089 */
[----:B------:R1:W-:Y:S04]  /*23af0*/  @!P2 STL.S16 [R1+0xf0], R126 ;  /* 0x0000f07e0100a387 */ /* 0x0003e80000100600 */
[----:B------:R3:W-:Y:S01]  /*23b00*/  @!P1 STL.S16 [R1+0xec], R117 ;  /* 0x0000ec7501009387 */ /* 0x0007e20000100600 */
[----:B--2---:R-:W-:Y:S03]  /*23b10*/  IADD3 R112, P0, R196, R112, RZ ;  /* 0x00000070c4707210 */ /* 0x004fe60007f1e0ff */
[----:B------:R-:W2:Y:S02]  /*23b20*/  LDL.64 R230, [R1+0x188] ;  /* 0x0001880001e67983 */ /* 0x000ea40000100a00 */
[----:B------:R-:W-:Y:S02]  /*23b30*/  IMAD.X R113, R197, 0x1, R107, P0 ;  /* 0x00000001c5717824 */ /* 0x000fe400000e066b */
[----:B------:R-:W-:Y:S01]  /*23b40*/  FADD.FTZ R107, R118, R127 ;  /* 0x0000007f766b7221 */ /* 0x000fe20000010000 */
[----:B------:R-:W-:Y:S02]  /*23b50*/  PRMT R118, R3, 0x5410, R0 ;  /* 0x0000541003767816 */ /* 0x000fe40000000000 */
[----:B------:R-:W-:Y:S02]  /*23b60*/  @!P1 PRMT R0, R135, 0x5410, RZ ;  /* 0x0000541087009816 */ /* 0x000fe400000000ff */
[----:B------:R-:W-:Y:S02]  /*23b70*/  @!P2 PRMT R3, R137, 0x5410, RZ ;  /* 0x000054108903a816 */ /* 0x000fe400000000ff */
[----:B------:R-:W4:Y:S04]  /*23b80*/  LDL R137, [R1+0x194] ;  /* 0x0001940001897983 */ /* 0x000f280000100800 */
[----:B------:R3:W-:Y:S01]  /*23b90*/  ST.E.U16 [R112.64+0x2], R0 ;  /* 0x0000020070007985 */ /* 0x0007e2000c101504 */
[----:B-1----:R-:W-:Y:S02]  /*23ba0*/  FADD.FTZ R126, R121, R140 ;  /* 0x0000008c797e7221 */ /* 0x002fe40000010000 */
[----:B------:R-:W-:Y:S01]  /*23bb0*/  FADD.FTZ R121, R111, R107 ;  /* 0x0000006b6f797221 */ /* 0x000fe20000010000 */
[----:B------:R1:W4:Y:S01]  /*23bc0*/  LDL.S16 R140, [R1+0x154] ;  /* 0x00015400018c7983 */ /* 0x0003220000100600 */
[----:B------:R-:W-:Y:S01]  /*23bd0*/  MUFU.EX2 R107, R240 ;  /* 0x000000f0006b7308 */ /* 0x000fe20000000800 */
[----:B------:R-:W-:Y:S01]  /*23be0*/  FADD.FTZ R120, R120, R126 ;  /* 0x0000007e78787221 */ /* 0x000fe20000010000 */
[----:B------:R-:W-:Y:S01]  /*23bf0*/  LOP3.LUT R126, R131, R149, R114, 0x96, !PT ;  /* 0x00000095837e7212 */ /* 0x000fe200078e9672 */
[----:B------:R1:W-:Y:S01]  /*23c00*/  ST.E.U16 [R112.64], R3 ;  /* 0x0000000370007985 */ /* 0x0003e2000c101504 */
[----:B------:R-:W-:Y:S04]  /*23c10*/  IMAD.WIDE.U32 R114, R115, -0x2daee0ad, RZ ;  /* 0xd2511f5373727825 */ /* 0x000fe800078e00ff */
[----:B------:R-:W-:Y:S02]  /*23c20*/  FADD.FTZ R111, R132, R134 ;  /* 0x00000086846f7221 */ /* 0x000fe40000010000 */
[----:B---3--:R-:W3:Y:S01]  /*23c30*/  MUFU.EX2 R117, R233 ;  /* 0x000000e900757308 */ /* 0x008ee20000000800 */
[----:B------:R-:W-:Y:S04]  /*23c40*/  IMAD.WIDE.U32 R126, R126, -0x2daee0ad, RZ ;  /* 0xd2511f537e7e7825 */ /* 0x000fe800078e00ff */
[----:B------:R-:W-:Y:S01]  /*23c50*/  FADD.FTZ R134, R125, R111 ;  /* 0x0000006f7d867221 */ /* 0x000fe20000010000 */
[----:B------:R-:W-:Y:S04]  /*23c60*/  LOP3.LUT R114, R127, R189, R114, 0x96, !PT ;  /* 0x000000bd7f727212 */ /* 0x000fe800078e9672 */
[----:B------:R-:W-:Y:S10]  /*23c70*/  MUFU.EX2 R132, R244 ;  /* 0x000000f400847308 */ /* 0x000ff40000000800 */
[----:B------:R-:W3:Y:S01]  /*23c80*/  MUFU.EX2 R0, R242 ;  /* 0x000000f200007308 */ /* 0x000ee20000000800 */
[----:B-1----:R-:W-:Y:S01]  /*23c90*/  FADD.FTZ R3, R129, R133 ;  /* 0x0000008581037221 */ /* 0x002fe20000010000 */
[----:B---3--:R-:W-:Y:S03]  /*23ca0*/  F2FP.PACK_AB R184, R117, R128 ;  /* 0x0000008075b8723e */ /* 0x008fe600000000ff */
[----:B------:R-:W-:Y:S01]  /*23cb0*/  FADD.FTZ R133, R124, R3 ;  /* 0x000000037c857221 */ /* 0x000fe20000010000 */
[----:B------:R-:W-:Y:S01]  /*23cc0*/  LOP3.LUT R124, R115, R191, R142, 0x96, !PT ;  /* 0x000000bf737c7212 */ /* 0x000fe200078e968e */
[----:B------:R-:W-:Y:S02]  /*23cd0*/  FADD.FTZ R3, R128, R120 ;  /* 0x0000007880037221 */ /* 0x000fe40000010000 */
[----:B------:R-:W-:Y:S01]  /*23ce0*/  IMAD.WIDE.U32 R114, R114, -0x326172a9, RZ ;  /* 0xcd9e8d5772727825 */ /* 0x000fe200078e00ff */
[----:B------:R-:W1:Y:S03]  /*23cf0*/  MUFU.EX2 R111, R248 ;  /* 0x000000f8006f7308 */ /* 0x000e660000000800 */
[----:B------:R-:W-:Y:S04]  /*23d00*/  IMAD.WIDE.U32 R124, R124, -0x326172a9, RZ ;  /* 0xcd9e8d577c7c7825 */ /* 0x000fe800078e00ff */
[----:B------:R-:W-:Y:S01]  /*23d10*/  FADD.FTZ R127, R117, R3 ;  /* 0x00000003757f7221 */ /* 0x000fe20000010000 */
[----:B------:R-:W-:Y:S01]  /*23d20*/  LOP3.LUT R120, R125, R225, R130, 0x96, !PT ;  /* 0x000000e17d787212 */ /* 0x000fe200078e9682 */
[----:B------:R-:W-:Y:S01]  /*23d30*/  FADD.FTZ R3, R107, R121 ;  /* 0x000000796b037221 */ /* 0x000fe20000010000 */
[----:B------:R-:W-:Y:S01]  /*23d40*/  LOP3.LUT R124, R115, R175, R124, 0x96, !PT ;  /* 0x000000af737c7212 */ /* 0x000fe200078e967c */
[----:B------:R-:W3:Y:S02]  /*23d50*/  MUFU.EX2 R117, R241 ;  /* 0x000000f100757308 */ /* 0x000ee40000000800 */
[----:B------:R-:W-:Y:S01]  /*23d60*/  IMAD.WIDE.U32 R120, R120, -0x2daee0ad, RZ ;  /* 0xd2511f5378787825 */ /* 0x000fe200078e00ff */
[C---:B------:R-:W-:Y:S03]  /*23d70*/  F2FP.PACK_AB R205, R0.reuse, R107 ;  /* 0x0000006b00cd723e */ /* 0x040fe600000000ff */
[----:B------:R-:W-:Y:S01]  /*23d80*/  FADD.FTZ R125, R0, R3 ;  /* 0x00000003007d7221 */ /* 0x000fe20000010000 */
[----:B------:R-:W-:Y:S01]  /*23d90*/  LOP3.LUT R126, R121, R180, R126, 0x96, !PT ;  /* 0x000000b4797e7212 */ /* 0x000fe200078e967e */
[----:B------:R-:W-:Y:S02]  /*23da0*/  IMAD.WIDE.U32 R170, R124, -0x2daee0ad, RZ ;  /* 0xd2511f537caa7825 */ /* 0x000fe400078e00ff */
[----:B------:R-:W3:Y:S02]  /*23db0*/  MUFU.EX2 R3, R243 ;  /* 0x000000f300037308 */ /* 0x000ee40000000800 */
[----:B------:R-:W-:Y:S01]  /*23dc0*/  FADD.FTZ R107, R132, R134 ;  /* 0x00000086846b7221 */ /* 0x000fe20000010000 */
[----:B------:R-:W-:Y:S01]  /*23dd0*/  LOP3.LUT R128, R171, R174, R120, 0x96, !PT ;  /* 0x000000aeab807212 */ /* 0x000fe200078e9678 */
[----:B------:R-:W-:Y:S01]  /*23de0*/  IMAD.WIDE.U32 R156, R126, -0x326172a9, RZ ;  /* 0xcd9e8d577e9c7825 */ /* 0x000fe200078e00ff */
[----:B-1----:R-:W-:Y:S03]  /*23df0*/  F2FP.PACK_AB R163, R111, R132 ;  /* 0x000000846fa3723e */ /* 0x002fe600000000ff */
[----:B------:R-:W-:Y:S01]  /*23e00*/  IMAD.WIDE.U32 R128, R128, -0x326172a9, RZ ;  /* 0xcd9e8d5780807825 */ /* 0x000fe200078e00ff */
[----:B------:R-:W-:Y:S01]  /*23e10*/  LOP3.LUT R144, R157, R162, R114, 0x96, !PT ;  /* 0x000000a29d907212 */ /* 0x000fe200078e9672 */
[----:B------:R-:W1:Y:S02]  /*23e20*/  MUFU.EX2 R0, R246 ;  /* 0x000000f600007308 */ /* 0x000e640000000800 */
[----:B------:R-:W-:Y:S01]  /*23e30*/  FADD.FTZ R134, R111, R107 ;  /* 0x0000006b6f867221 */ /* 0x000fe20000010000 */
[----:B------:R-:W-:Y:S01]  /*23e40*/  LOP3.LUT R107, R129, R219, R156, 0x96, !PT ;  /* 0x000000db816b7212 */ /* 0x000fe200078e969c */
[----:B---3--:R-:W-:Y:S06]  /*23e50*/  FADD.FTZ R120, R117, R127 ;  /* 0x0000007f75787221 */ /* 0x008fec0000010000 */
[----:B------:R-:W3:Y:S01]  /*23e60*/  MUFU.EX2 R111, R247 ;  /* 0x000000f7006f7308 */ /* 0x000ee20000000800 */
[----:B------:R-:W-:Y:S09]  /*23e70*/  FADD.FTZ R114, R3, R133 ;  /* 0x0000008503727221 */ /* 0x000ff20000010000 */
[----:B------:R3:W-:Y:S01]  /*23e80*/  MUFU.EX2 R124, R227 ;  /* 0x000000e3007c7308 */ /* 0x0007e20000000800 */
[C---:B-1----:R-:W-:Y:S01]  /*23e90*/  F2FP.PACK_AB R179, R0.reuse, R3 ;  /* 0x0000000300b3723e */ /* 0x042fe200000000ff */
[----:B------:R-:W-:Y:S01]  /*23ea0*/  FADD.FTZ R135, R0, R114 ;  /* 0x0000007200877221 */ /* 0x000fe20000010000 */
[----:B------:R-:W-:Y:S02]  /*23eb0*/  LOP3.LUT R0, R107, 0xff, RZ, 0xc0, !PT ;  /* 0x000000ff6b007812 */ /* 0x000fe400078ec0ff */
[----:B------:R-:W-:Y:S02]  /*23ec0*/  PRMT R3, R106, 0x7632, R3 ;  /* 0x000076326a037816 */ /* 0x000fe40000000003 */
[----:B------:R-:W-:Y:S03]  /*23ed0*/  ISETP.GE.U32.AND P1, PT, R194, R0, PT ;  /* 0x00000000c200720c */ /* 0x000fe60003f26070 */
[----:B------:R-:W1:Y:S01]  /*23ee0*/  MUFU.EX2 R127, R252 ;  /* 0x000000fc007f7308 */ /* 0x000e620000000800 */
[----:B------:R-:W-:Y:S02]  /*23ef0*/  PRMT R126, R106, 0x5410, R3 ;  /* 0x000054106a7e7816 */ /* 0x000fe40000000003 */
[C---:B---3--:R-:W-:Y:S01]  /*23f00*/  F2FP.PACK_AB R0, R111.reuse, R117 ;  /* 0x000000756f00723e */ /* 0x048fe200000000ff */
[----:B------:R-:W-:Y:S06]  /*23f10*/  FADD.FTZ R143, R111, R120 ;  /* 0x000000786f8f7221 */ /* 0x000fec0000010000 */
[----:B------:R-:W-:Y:S01]  /*23f20*/  MUFU.EX2 R117, R224 ;  /* 0x000000e000757308 */ /* 0x000fe20000000800 */
[----:B------:R-:W-:Y:S09]  /*23f30*/  IMAD.MOV.U32 R227, RZ, RZ, R153 ;  /* 0x000000ffffe37224 */ /* 0x000ff200078e0099 */
[----:B------:R-:W3:Y:S01]  /*23f40*/  MUFU.EX2 R111, R226 ;  /* 0x000000e2006f7308 */ /* 0x000ee20000000800 */
[----:B-1----:R-:W-:Y:S02]  /*23f50*/  F2FP.PACK_AB R167, R124, R127 ;  /* 0x0000007f7ca7723e */ /* 0x002fe400000000ff */
[----:B---3--:R-:W-:Y:S01]  /*23f60*/  F2FP.PACK_AB R187, R111, R117 ;  /* 0x000000756fbb723e */ /* 0x008fe200000000ff */
[----:B------:R-:W-:Y:S01]  /*23f70*/  IMAD.MOV.U32 R226, RZ, RZ, R206 ;  /* 0x000000ffffe27224 */ /* 0x000fe200078e00ce */
[----:B--2---:R-:W-:Y:S05]  /*23f80*/  IADD3 R114, P0, R230, R112, RZ ;  /* 0x00000070e6727210 */ /* 0x004fea0007f1e0ff */
[----:B----4-:R-:W-:Y:S01]  /*23f90*/  IMAD.X R115, R137, 0x1, R113, P0 ;  /* 0x0000000189737824 */ /* 0x010fe200000e0671 */
[----:B------:R-:W-:Y:S05]  /*23fa0*/  @!P1 HADD2 R140, -R106.H0_H0, -RZ.H0_H0 ;  /* 0xa00000ff6a8c9230 */ /* 0x000fea0000000900 */
[----:B------:R-:W-:Y:S01]  /*23fb0*/  PRMT R121, R140, 0x7610, R121 ;  /* 0x000076108c797816 */ /* 0x000fe20000000079 */
[----:B------:R1:W-:Y:S03]  /*23fc0*/  @!P1 STL.S16 [R1+0x154], R140 ;  /* 0x0001548c01009387 */ /* 0x0003e60000100600 */
[----:B------:R-:W-:Y:S01]  /*23fd0*/  @!P1 PRMT R106, R121, 0x5410, RZ ;  /* 0x00005410796a9816 */ /* 0x000fe200000000ff */
[----:B------:R-:W2:Y:S04]  /*23fe0*/  LDL R120, [R1+0x190] ;  /* 0x0001900001787983 */ /* 0x000ea80000100800 */
[----:B------:R3:W4:Y:S04]  /*23ff0*/  LDL.S16 R121, [R1+0x130] ;  /* 0x0001300001797983 */ /* 0x0007280000100600 */
[----:B------:R-:W3:Y:S04]  /*24000*/  LDL R132, [R1+0x198] ;  /* 0x0001980001847983 */ /* 0x000ee80000100800 */
[----:B------:R2:W3:Y:S04]  /*24010*/  LDL.S16 R137, [R1+0x15c] ;  /* 0x00015c0001897983 */ /* 0x0004e80000100600 */
[----:B------:R1:W-:Y:S04]  /*24020*/  ST.E.U16 [R114.64], R106 ;  /* 0x0000006a72007985 */ /* 0x0003e8000c101504 */
[----:B------:R-:W3:Y:S04]  /*24030*/  LDL R133, [R1+0x1a4] ;  /* 0x0001a40001857983 */ /* 0x000ee80000100800 */
[----:B-1----:R-:W3:Y:S01]  /*24040*/  LDL R140, [R1+0x19c] ;  /* 0x00019c00018c7983 */ /* 0x002ee20000100800 */
[----:B------:R-:W-:Y:S02]  /*24050*/  LOP3.LUT R106, R107, 0xffff, RZ, 0xc0, !PT ;  /* 0x0000ffff6b6a7812 */ /* 0x000fe400078ec0ff */
        /* <DEDUP_REMOVED lines=18> */
[----:B------:R-:W-:Y:S02]  /*24180*/  ISETP.GE.U32.AND P4, PT, R194, R115, PT ;  /* 0x00000073c200720c */ /* 0x000fe40003f86070 */
[----:B--2---:R-:W-:Y:S01]  /*24190*/  IADD3 R120, P5, R196, R120, RZ ;  /* 0x00000078c4787210 */ /* 0x004fe20007fbe0ff */
[----:B----4-:R-:W-:Y:S05]  /*241a0*/  @!P0 HADD2 R121, -R3.H0_H0, -RZ.H0_H0 ;  /* 0xa00000ff03798230 */ /* 0x010fea0000000900 */
[----:B------:R-:W-:Y:S01]  /*241b0*/  PRMT R114, R121, 0x7610, R114 ;  /* 0x0000761079727816 */ /* 0x000fe20000000072 */
[----:B------:R1:W-:Y:S01]  /*241c0*/  @!P0 STL.S16 [R1+0x130], R121 ;  /* 0x0001307901008387 */ /* 0x0003e20000100600 */
[----:B---3--:R-:W-:Y:S02]  /*241d0*/  @!P2 HADD2 R137, -R106.H0_H0, -RZ.H0_H0 ;  /* 0xa00000ff6a89a230 */ /* 0x008fe40000000900 */
[----:B------:R-:W-:Y:S03]  /*241e0*/  @!P0 PRMT R3, R114, 0x5410, RZ ;  /* 0x0000541072038816 */ /* 0x000fe600000000ff */
[----:B------:R-:W-:Y:S02]  /*241f0*/  PRMT R136, R137, 0x7610, R136 ;  /* 0x0000761089887816 */ /* 0x000fe40000000088 */
[----:B------:R-:W-:Y:S01]  /*24200*/  IADD3 R114, P0, R196, R140, RZ ;  /* 0x0000008cc4727210 */ /* 0x000fe20007f1e0ff */
[----:B------:R-:W-:Y:S04]  /*24210*/  IMAD.WIDE.U32 R140, R146, -0x326172a9, RZ ;  /* 0xcd9e8d57928c7825 */ /* 0x000fe800078e00ff */
[----:B------:R-:W-:Y:S01]  /*24220*/  IMAD.X R115, R197, 0x1, R133, P0 ;  /* 0x00000001c5737824 */ /* 0x000fe200000e0685 */
[CC--:B------:R-:W-:Y:S01]  /*24230*/  LOP3.LUT R157, R141.reuse, R176.reuse, R116, 0x96, !PT ;  /* 0x000000b08d9d7212 */ /* 0x0c0fe200078e9674 */
[----:B------:R-:W-:Y:S01]  /*24240*/  MUFU.EX2 R133, R250 ;  /* 0x000000fa00857308 */ /* 0x000fe20000000800 */
[----:B------:R-:W-:Y:S01]  /*24250*/  LOP3.LUT R146, R141, R176, R236, 0x96, !PT ;  /* 0x000000b08d927212 */ /* 0x000fe200078e96ec */
[----:B------:R-:W-:Y:S02]  /*24260*/  IMAD.MOV.U32 R176, RZ, RZ, R155 ;  /* 0x000000ffffb07224 */ /* 0x000fe400078e009b */
[----:B-1----:R-:W-:Y:S01]  /*24270*/  IMAD.X R121, R197, 0x1, R132, P5 ;  /* 0x00000001c5797824 */ /* 0x002fe200028e0684 */
[C---:B------:R-:W-:Y:S01]  /*24280*/  ISETP.GE.U32.AND P5, PT, R194.reuse, R107, PT ;  /* 0x0000006bc200720c */ /* 0x040fe20003fa6070 */
[----:B------:R1:W2:Y:S01]  /*24290*/  LDL.S16 R132, [R1+0x150] ;  /* 0x0001500001847983 */ /* 0x0002a20000100600 */
[----:B------:R-:W-:Y:S03]  /*242a0*/  FADD.FTZ R107, R117, R125 ;  /* 0x0000007d756b7221 */ /* 0x000fe60000010000 */
[----:B------:R3:W-:Y:S04]  /*242b0*/  @!P2 STL.S16 [R1+0x15c], R137 ;  /* 0x00015c890100a387 */ /* 0x0007e80000100600 */
[----:B------:R4:W-:Y:S04]  /*242c0*/  ST.E.U16 [R120.64], R3 ;  /* 0x0000000378007985 */ /* 0x0009e8000c101504 */
[----:B------:R1:W2:Y:S01]  /*242d0*/  LDL.S16 R153, [R1+0x168] ;  /* 0x0001680001997983 */ /* 0x0002a20000100600 */
[----:B---3--:R-:W-:Y:S01]  /*242e0*/  FADD.FTZ R137, R111, R107 ;  /* 0x0000006b6f897221 */ /* 0x008fe20000010000 */
[--C-:B------:R-:W-:Y:S01]  /*242f0*/  SHF.R.U32.HI R111, RZ, 0x18, R128.reuse ;  /* 0x00000018ff6f7819 */ /* 0x100fe20000011680 */
[----:B------:R-:W3:Y:S03]  /*24300*/  MUFU.EX2 R107, R154 ;  /* 0x0000009a006b7308 */ /* 0x000ee60000000800 */
[----:B------:R-:W-:Y:S02]  /*24310*/  ISETP.GE.U32.AND P0, PT, R194, R111, PT ;  /* 0x0000006fc200720c */ /* 0x000fe40003f06070 */
[----:B----4-:R-:W-:Y:S02]  /*24320*/  PRMT R3, R181, 0x7632, R3 ;  /* 0x00007632b5037816 */ /* 0x010fe40000000003 */
[----:B------:R-:W-:Y:S02]  /*24330*/  PRMT R111, R204, 0x7632, R111 ;  /* 0x00007632cc6f7816 */ /* 0x000fe4000000006f */
[----:B------:R-:W-:Y:S02]  /*24340*/  PRMT R125, R106, 0x5410, R3 ;  /* 0x000054106a7d7816 */ /* 0x000fe40000000003 */
[----:B------:R-:W-:Y:S02]  /*24350*/  @!P2 PRMT R106, R136, 0x5410, RZ ;  /* 0x00005410886aa816 */ /* 0x000fe400000000ff */
[----:B------:R-:W-:Y:S03]  /*24360*/  MUFU.EX2 R136, R249 ;  /* 0x000000f900887308 */ /* 0x000fe60000000800 */
[----:B------:R4:W-:Y:S01]  /*24370*/  ST.E.U16 [R114.64], R106 ;  /* 0x0000006a72007985 */ /* 0x0009e2000c101504 */
[----:B---3--:R-:W-:Y:S03]  /*24380*/  F2FP.PACK_AB R165, R107, R133 ;  /* 0x000000856ba5723e */ /* 0x008fe600000000ff */
[----:B------:R1:W3:Y:S01]  /*24390*/  LDL.S16 R154, [R1+0x158] ;  /* 0x00015800019a7983 */ /* 0x0002e20000100600 */
        /* <DEDUP_REMOVED lines=8> */
[----:B--2---:R-:W-:Y:S05]  /*24420*/  @!P1 HADD2 R132, -R3.H0_H0, -RZ.H0_H0 ;  /* 0xa00000ff03849230 */ /* 0x004fea0000000900 */
[----:B------:R-:W-:Y:S01]  /*24430*/  PRMT R117, R132, 0x7610, R117 ;  /* 0x0000761084757816 */ /* 0x000fe20000000075 */
[----:B------:R2:W-:Y:S03]  /*24440*/  @!P1 STL.S16 [R1+0x150], R132 ;  /* 0x0001508401009387 */ /* 0x0005e60000100600 */
[----:B------:R-:W-:Y:S01]  /*24450*/  @!P1 PRMT R3, R117, 0x5410, RZ ;  /* 0x0000541075039816 */ /* 0x000fe200000000ff */
[----:B------:R1:W4:Y:S01]  /*24460*/  LDL.S16 R224, [R1+0x164] ;  /* 0x0001640001e07983 */ /* 0x0003220000100600 */
[----:B------:R-:W-:Y:S01]  /*24470*/  ISETP.GE.U32.AND P1, PT, R194, R116, PT ;  /* 0x00000074c200720c */ /* 0x000fe20003f26070 */
[----:B------:R-:W-:Y:S01]  /*24480*/  FADD.FTZ R117, R133, R135 ;  /* 0x0000008785757221 */ /* 0x000fe20000010000 */
[----:B------:R-:W-:Y:S01]  /*24490*/  LOP3.LUT R116, R128, 0xffff, RZ, 0xc0, !PT ;  /* 0x0000ffff80747812 */ /* 0x000fe200078ec0ff */
[----:B------:R1:W4:Y:S01]  /*244a0*/  LDL.S16 R223, [R1+0x160] ;  /* 0x0001600001df7983 */ /* 0x0003220000100600 */
[----:B------:R-:W-:Y:S01]  /*244b0*/  @!P5 HADD2 R153, -R111.H0_H0, -RZ.H0_H0 ;  /* 0xa00000ff6f99d230 */ /* 0x000fe20000000900 */
[----:B------:R-:W-:Y:S01]  /*244c0*/  IMAD.WIDE.U32 R134, R145, -0x2daee0ad, RZ ;  /* 0xd2511f5391867825 */ /* 0x000fe200078e00ff */
[----:B------:R-:W-:Y:S01]  /*244d0*/  SHF.R.U32.HI R116, RZ, 0x8, R116 ;  /* 0x00000008ff747819 */ /* 0x000fe20000011674 */
[----:B------:R-:W4:Y:S02]  /*244e0*/  LDL R206, [R1+0x18] ;  /* 0x0000180001ce7983 */ /* 0x000f240000100800 */
[----:B------:R-:W-:Y:S02]  /*244f0*/  PRMT R221, R153, 0x7610, R221 ;  /* 0x0000761099dd7816 */ /* 0x000fe400000000dd */
[----:B------:R-:W-:Y:S01]  /*24500*/  LOP3.LUT R116, R116, 0xffff, RZ, 0xc0, !PT ;  /* 0x0000ffff74747812 */ /* 0x000fe200078ec0ff */
[----:B------:R-:W-:Y:S01]  /*24510*/  ST.E.U16 [R114.64+0x2], R3 ;  /* 0x0000020372007985 */ /* 0x000fe2000c101504 */
[----:B--2---:R-:W2:Y:S02]  /*24520*/  MUFU.EX2 R132, R251 ;  /* 0x000000fb00847308 */ /* 0x004ea40000000800 */
[----:B--2---:R-:W-:Y:S01]  /*24530*/  F2FP.PACK_AB R166, R132, R136 ;  /* 0x0000008884a6723e */ /* 0x004fe200000000ff */
[----:B---3--:R-:W-:Y:S05]  /*24540*/  @!P6 HADD2 R154, -R106.H0_H0, -RZ.H0_H0 ;  /* 0xa00000ff6a9ae230 */ /* 0x008fea0000000900 */
[----:B------:R-:W-:Y:S01]  /*24550*/  PRMT R124, R154, 0x7610, R124 ;  /* 0x000076109a7c7816 */ /* 0x000fe2000000007c */
[----:B------:R2:W-:Y:S04]  /*24560*/  @!P6 STL.S16 [R1+0x158], R154 ;  /* 0x0001589a0100e387 */ /* 0x0005e80000100600 */
[----:B------:R1:W3:Y:S04]  /*24570*/  LDL.S16 R133, [R1+0x14c] ;  /* 0x00014c0001857983 */ /* 0x0002e80000100600 */
[----:B------:R1:W-:Y:S01]  /*24580*/  @!P5 STL.S16 [R1+0x168], R153 ;  /* 0x000168990100d387 */ /* 0x0003e20000100600 */
[----:B--2---:R-:W-:Y:S01]  /*24590*/  FADD.FTZ R154, R107, R117 ;  /* 0x000000756b9a7221 */ /* 0x004fe20000010000 */
[----:B------:R-:W-:Y:S01]  /*245a0*/  PRMT R117, R106, 0x5410, R111 ;  /* 0x000054106a757816 */ /* 0x000fe2000000006f */
[----:B------:R-:W-:Y:S01]  /*245b0*/  FADD.FTZ R107, R136, R143 ;  /* 0x0000008f886b7221 */ /* 0x000fe20000010000 */
[----:B------:R-:W-:Y:S02]  /*245c0*/  @!P6 PRMT R106, R124, 0x5410, RZ ;  /* 0x000054107c6ae816 */ /* 0x000fe400000000ff */
[----:B------:R-:W-:Y:S02]  /*245d0*/  ISETP.GE.U32.AND P6, PT, R194, R116, PT ;  /* 0x00000074c200720c */ /* 0x000fe40003fc6070 */
[----:B------:R-:W-:Y:S01]  /*245e0*/  @!P5 PRMT R111, R221, 0x5410, RZ ;  /* 0x00005410dd6fd816 */ /* 0x000fe200000000ff */
[----:B------:R2:W-:Y:S01]  /*245f0*/  ST.E.U16 [R196.64+0x10], R106 ;  /* 0x0000106ac4007985 */ /* 0x0005e2000c101504 */
[--C-:B-1----:R-:W-:Y:S01]  /*24600*/  FADD.FTZ R153, R132, R107.reuse ;  /* 0x0000006b84997221 */ /* 0x102fe20000010000 */
[----:B------:R-:W-:Y:S01]  /*24610*/  PRMT R107, R110, 0x7632, R107 ;  /* 0x000076326e6b7816 */ /* 0x000fe2000000006b */
[----:B------:R-:W1:Y:S01]  /*24620*/  MUFU.EX2 R116, R227 ;  /* 0x000000e300747308 */ /* 0x000e620000000800 */
[----:B------:R1:W3:Y:S04]  /*24630*/  LDL.S16 R221, [R1+0x148] ;  /* 0x0001480001dd7983 */ /* 0x0002e80000100600 */
[----:B------:R-:W-:Y:S01]  /*24640*/  ST.E.U16 [R196.64+0x12], R111 ;  /* 0x0000126fc4007985 */ /* 0x000fe2000c101504 */
[C---:B-1----:R-:W-:Y:S01]  /*24650*/  F2FP.PACK_AB R173, R116.reuse, R127 ;  /* 0x0000007f74ad723e */ /* 0x042fe200000000ff */
[----:B--2---:R-:W-:Y:S04]  /*24660*/  FADD.FTZ R106, R127, R137 ;  /* 0x000000897f6a7221 */ /* 0x004fe80000010000 */
[----:B------:R-:W-:Y:S01]  /*24670*/  FADD.FTZ R106, R116, R106 ;  /* 0x0000006a746a7221 */ /* 0x000fe20000010000 */
[----:B------:R-:W-:Y:S01]  /*24680*/  PRMT R116, R110, 0x5410, R107 ;  /* 0x000054106e747816 */ /* 0x000fe2000000006b */
[----:B----4-:R-:W-:Y:S02]  /*24690*/  @!P4 HADD2 R224, -R110.H0_H0, -RZ.H0_H0 ;  /* 0xa00000ff6ee0c230 */ /* 0x010fe40000000900 */
[----:B------:R-:W-:Y:S03]  /*246a0*/  @!P3 HADD2 R223, -R107.H0_H0, -RZ.H0_H0 ;  /* 0xa00000ff6bdfb230 */ /* 0x000fe60000000900 */
[----:B------:R-:W-:Y:S01]  /*246b0*/  PRMT R183, R224, 0x7610, R183 ;  /* 0x00007610e0b77816 */ /* 0x000fe200000000b7 */
[----:B------:R-:W-:Y:S01]  /*246c0*/  @!P4 STL.S16 [R1+0x164], R224 ;  /* 0x000164e00100c387 */ /* 0x000fe20000100600 */
[----:B------:R-:W-:Y:S02]  /*246d0*/  LOP3.LUT R124, R135, R206, R178, 0x96, !PT ;  /* 0x000000ce877c7212 */ /* 0x000fe400078e96b2 */
[----:B------:R-:W-:Y:S01]  /*246e0*/  PRMT R132, R223, 0x7610, R132 ;  /* 0x00007610df847816 */ /* 0x000fe20000000084 */
[----:B------:R1:W-:Y:S01]  /*246f0*/  @!P3 STL.S16 [R1+0x160], R223 ;  /* 0x000160df0100b387 */ /* 0x0003e20000100600 */
[----:B------:R-:W-:Y:S02]  /*24700*/  @!P4 PRMT R110, R183, 0x5410, RZ ;  /* 0x00005410b76ec816 */ /* 0x000fe400000000ff */
[----:B------:R-:W-:Y:S01]  /*24710*/  LOP3.LUT R3, R124, 0xff, RZ, 0xc0, !PT ;  /* 0x000000ff7c037812 */ /* 0x000fe200078ec0ff */
[----:B------:R2:W-:Y:S01]  /*24720*/  STL [R1+0x44], R106 ;  /* 0x0000446a01007387 */ /* 0x0005e20000100800 */
[----:B------:R-:W-:Y:S02]  /*24730*/  @!P3 PRMT R107, R132, 0x5410, RZ ;  /* 0x00005410846bb816 */ /* 0x000fe400000000ff */
[----:B------:R-:W-:Y:S01]  /*24740*/  ISETP.GE.U32.AND P5, PT, R194, R3, PT ;  /* 0x00000003c200720c */ /* 0x000fe20003fa6070 */
[----:B------:R4:W4:Y:S01]  /*24750*/  LDL.S16 R183, [R1+0x140] ;  /* 0x0001400001b77983 */ /* 0x0009220000100600 */
[----:B------:R-:W-:Y:S03]  /*24760*/  LOP3.LUT R3, R124, 0xffff, RZ, 0xc0, !PT ;  /* 0x0000ffff7c037812 */ /* 0x000fe600078ec0ff */
[----:B------:R3:W-:Y:S01]  /*24770*/  ST.E.U16 [R112.64+0x12], R107 ;  /* 0x0000126b70007985 */ /* 0x0007e2000c101504 */
[----:B------:R-:W-:Y:S03]  /*24780*/  SHF.R.U32.HI R3, RZ, 0x8, R3 ;  /* 0x00000008ff037819 */ /* 0x000fe60000011603 */
[----:B------:R-:W-:Y:S01]  /*24790*/  ST.E.U16 [R112.64+0x10], R110 ;  /* 0x0000106e70007985 */ /* 0x000fe2000c101504 */
[----:B------:R-:W-:Y:S04]  /*247a0*/  LOP3.LUT R3, R3, 0xffff, RZ, 0xc0, !PT ;  /* 0x0000ffff03037812 */ /* 0x000fe800078ec0ff */
[C---:B------:R-:W-:Y:S02]  /*247b0*/  ISETP.GE.U32.AND P4, PT, R194.reuse, R3, PT ;  /* 0x00000003c200720c */ /* 0x040fe40003f86070 */
[C---:B------:R-:W-:Y:S01]  /*247c0*/  PRMT R3, R105.reuse, 0x7632, R3 ;  /* 0x0000763269037816 */ /* 0x040fe20000000003 */
[----:B-1----:R1:W4:Y:S03]  /*247d0*/  LDL.S16 R223, [R1+0x144] ;  /* 0x0001440001df7983 */ /* 0x0023260000100600 */
[----:B------:R-:W-:Y:S02]  /*247e0*/  PRMT R111, R105, 0x5410, R3 ;  /* 0x00005410696f7816 */ /* 0x000fe40000000003 */
[--C-:B--2---:R-:W-:Y:S02]  /*247f0*/  SHF.R.U32.HI R106, RZ, 0x18, R124.reuse ;  /* 0x00000018ff6a7819 */ /* 0x104fe4000001167c */
[----:B------:R-:W-:Y:S02]  /*24800*/  SHF.R.U32.HI R124, RZ, 0x10, R124 ;  /* 0x00000010ff7c7819 */ /* 0x000fe4000001167c */
[----:B------:R-:W-:Y:S02]  /*24810*/  ISETP.GE.U32.AND P3, PT, R194, R106, PT ;  /* 0x0000006ac200720c */ /* 0x000fe40003f66070 */
[----:B------:R-:W-:Y:S02]  /*24820*/  LOP3.LUT R124, R124, 0xff, RZ, 0xc0, !PT ;  /* 0x000000ff7c7c7812 */ /* 0x000fe400078ec0ff */
[C---:B------:R-:W-:Y:S02]  /*24830*/  PRMT R106, R185.reuse, 0x7632, R106 ;  /* 0x00007632b96a7816 */ /* 0x040fe4000000006a */
[----:B---3--:R-:W-:Y:S01]  /*24840*/  PRMT R107, R185, 0x7610, R107 ;  /* 0x00007610b96b7816 */ /* 0x008fe2000000006b */
[----:B------:R-:W-:Y:S05]  /*24850*/  @!P2 HADD2 R133, -R105.H0_H0, -RZ.H0_H0 ;  /* 0xa00000ff6985a230 */ /* 0x000fea0000000900 */
[----:B------:R-:W-:Y:S01]  /*24860*/  PRMT R127, R133, 0x7610, R127 ;  /* 0x00007610857f7816 */ /* 0x000fe2000000007f */
[----:B------:R2:W-:Y:S03]  /*24870*/  @!P2 STL.S16 [R1+0x14c], R133 ;  /* 0x00014c850100a387 */ /* 0x0005e60000100600 */
[----:B------:R-:W-:Y:S01]  /*24880*/  @!P2 PRMT R105, R127, 0x5410, RZ ;  /* 0x000054107f69a816 */ /* 0x000fe200000000ff */
[----:B------:R1:W3:Y:S01]  /*24890*/  LDL.S16 R137, [R1+0x13c] ;  /* 0x00013c0001897983 */ /* 0x0002e20000100600 */
[----:B------:R-:W-:Y:S03]  /*248a0*/  ISETP.GE.U32.AND P2, PT, R194, R124, PT ;  /* 0x0000007cc200720c */ /* 0x000fe60003f46070 */
[----:B------:R1:W-:Y:S01]  /*248b0*/  ST.E.U16 [R120.64+0xe], R105 ;  /* 0x00000e6978007985 */ /* 0x0003e2000c101504 */
[----:B--2---:R-:W-:Y:S01]  /*248c0*/  IMAD.WIDE.U32 R132, R144, -0x2daee0ad, RZ ;  /* 0xd2511f5390847825 */ /* 0x004fe200078e00ff */
[----:B------:R-:W-:Y:S04]  /*248d0*/  @!P6 HADD2 R221, -R3.H0_H0, -RZ.H0_H0 ;  /* 0xa00000ff03dde230 */ /* 0x000fe80000000900 */
[----:B------:R-:W-:Y:S02]  /*248e0*/  LOP3.LUT R127, R133, R206, R170, 0x96, !PT ;  /* 0x000000ce857f7212 */ /* 0x000fe400078e96aa */
[----:B------:R-:W-:Y:S01]  /*248f0*/  PRMT R124, R221, 0x7610, R124 ;  /* 0x00007610dd7c7816 */ /* 0x000fe2000000007c */
[----:B------:R2:W-:Y:S01]  /*24900*/  @!P6 STL.S16 [R1+0x148], R221 ;  /* 0x000148dd0100e387 */ /* 0x0005e20000100600 */
[----:B------:R-:W-:Y:S02]  /*24910*/  LOP3.LUT R110, R127, 0xff, RZ, 0xc0, !PT ;  /* 0x000000ff7f6e7812 */ /* 0x000fe400078ec0ff */
[----:B------:R-:W-:Y:S01]  /*24920*/  @!P6 PRMT R3, R124, 0x5410, RZ ;  /* 0x000054107c03e816 */ /* 0x000fe200000000ff */
[----:B------:R3:W3:Y:S01]  /*24930*/  LDL.S16 R144, [R1+0x134] ;  /* 0x0001340001907983 */ /* 0x0006e20000100600 */
[----:B------:R-:W-:Y:S02]  /*24940*/  PRMT R124, R107, 0x5410, R106 ;  /* 0x000054106b7c7816 */ /* 0x000fe4000000006a */
[----:B-1----:R-:W-:Y:S01]  /*24950*/  PRMT R105, R201, 0x7610, R105 ;  /* 0x00007610c9697816 */ /* 0x002fe20000000069 */
[----:B------:R1:W-:Y:S01]  /*24960*/  ST.E.U16 [R120.64+0x10], R3 ;  /* 0x0000100378007985 */ /* 0x0003e2000c101504 */
[----:B------:R-:W-:Y:S02]  /*24970*/  ISETP.GE.U32.AND P6, PT, R194, R110, PT ;  /* 0x0000006ec200720c */ /* 0x000fe40003fc6070 */
[----:B------:R-:W-:Y:S04]  /*24980*/  LOP3.LUT R110, R127, 0xffff, RZ, 0xc0, !PT ;  /* 0x0000ffff7f6e7812 */ /* 0x000fe800078ec0ff */
[----:B------:R-:W-:Y:S04]  /*24990*/  SHF.R.U32.HI R110, RZ, 0x8, R110 ;  /* 0x00000008ff6e7819 */ /* 0x000fe8000001166e */
[----:B------:R-:W-:Y:S01]  /*249a0*/  LOP3.LUT R110, R110, 0xffff, RZ, 0xc0, !PT ;  /* 0x0000ffff6e6e7812 */ /* 0x000fe200078ec0ff */
[----:B--2---:R2:W2:Y:S01]  /*249b0*/  LDL.S16 R221, [R1+0x138] ;  /* 0x0001380001dd7983 */ /* 0x0044a20000100600 */
[--C-:B-1----:R-:W-:Y:S02]  /*249c0*/  SHF.R.U32.HI R3, RZ, 0x18, R127.reuse ;  /* 0x00000018ff037819 */ /* 0x102fe4000001167f */
        /* <DEDUP_REMOVED lines=8> */
[----:B------:R-:W-:Y:S03]  /*24a50*/  @!P1 STL.S16 [R1+0x144], R223 ;  /* 0x000144df01009387 */ /* 0x000fe60000100600 */
[----:B------:R-:W-:Y:S01]  /*24a60*/  @!P1 PRMT R107, R182, 0x5410, RZ ;  /* 0x00005410b66b9816 */ /* 0x000fe200000000ff */
[----:B------:R4:W-:Y:S01]  /*24a70*/  @!P0 STL.S16 [R1+0x140], R183 ;  /* 0x000140b701008387 */ /* 0x0009e20000100600 */
[C---:B------:R-:W-:Y:S02]  /*24a80*/  ISETP.GE.U32.AND P0, PT, R194.reuse, R3, PT ;  /* 0x00000003c200720c */ /* 0x040fe40003f06070 */
[----:B------:R-:W-:Y:S01]  /*24a90*/  PRMT R3, R201, 0x7632, R3 ;  /* 0x00007632c9037816 */ /* 0x000fe20000000003 */
[----:B------:R3:W-:Y:S01]  /*24aa0*/  ST.E.U16 [R114.64+0x10], R107 ;  /* 0x0000106b72007985 */ /* 0x0007e2000c101504 */
[----:B------:R-:W-:Y:S02]  /*24ab0*/  ISETP.GE.U32.AND P1, PT, R194, R110, PT ;  /* 0x0000006ec200720c */ /* 0x000fe40003f26070 */
[----:B-1----:R-:W-:Y:S01]  /*24ac0*/  PRMT R106, R148, 0x7610, R106 ;  /* 0x00007610946a7816 */ /* 0x002fe2000000006a */
[----:B---3--:R-:W-:Y:S05]  /*24ad0*/  @!P5 HADD2 R137, -R105.H0_H0, -RZ.H0_H0 ;  /* 0xa00000ff6989d230 */ /* 0x008fea0000000900 */
[----:B------:R-:W-:Y:S01]  /*24ae0*/  PRMT R110, R137, 0x7610, R110 ;  /* 0x00007610896e7816 */ /* 0x000fe2000000006e */
[----:B----4-:R1:W3:Y:S04]  /*24af0*/  LDL.S16 R183, [R1+0x12c] ;  /* 0x00012c0001b77983 */ /* 0x0102e80000100600 */
[----:B------:R4:W-:Y:S01]  /*24b00*/  @!P5 STL.S16 [R1+0x13c], R137 ;  /* 0x00013c890100d387 */ /* 0x0009e20000100600 */
[----:B------:R-:W-:Y:S03]  /*24b10*/  LOP3.LUT R107, R134, 0xff, RZ, 0xc0, !PT ;  /* 0x000000ff866b7812 */ /* 0x000fe600078ec0ff */
[----:B------:R1:W3:Y:S04]  /*24b20*/  LDL.S16 R182, [R1+0x128] ;  /* 0x0001280001b67983 */ /* 0x0002e80000100600 */
[----:B------:R1:W3:Y:S01]  /*24b30*/  LDL.S16 R143, [R1+0x124] ;  /* 0x00012400018f7983 */ /* 0x0002e20000100600 */
[----:B------:R-:W-:Y:S01]  /*24b40*/  @!P2 HADD2 R144, -R106.H0_H0, -RZ.H0_H0 ;  /* 0xa00000ff6a90a230 */ /* 0x000fe20000000900 */
[----:B----4-:R-:W-:Y:S02]  /*24b50*/  PRMT R137, R105, 0x5410, R3 ;  /* 0x0000541069897816 */ /* 0x010fe40000000003 */
[----:B------:R-:W-:Y:S02]  /*24b60*/  @!P5 PRMT R105, R110, 0x5410, RZ ;  /* 0x000054106e69d816 */ /* 0x000fe400000000ff */
[----:B------:R-:W-:Y:S02]  /*24b70*/  ISETP.GE.U32.AND P5, PT, R194, R107, PT ;  /* 0x0000006bc200720c */ /* 0x000fe40003fa6070 */
[----:B------:R-:W-:Y:S01]  /*24b80*/  SHF.R.U32.HI R107, RZ, 0x10, R134 ;  /* 0x00000010ff6b7819 */ /* 0x000fe20000011686 */
[----:B------:R4:W-:Y:S01]  /*24b90*/  ST.E.U16 [R196.64+0x20], R105 ;  /* 0x00002069c4007985 */ /* 0x0009e2000c101504 */
[----:B------:R-:W-:Y:S02]  /*24ba0*/  PRMT R204, R144, 0x7610, R204 ;  /* 0x0000761090cc7816 */ /* 0x000fe400000000cc */
[----:B------:R-:W-:Y:S02]  /*24bb0*/  LOP3.LUT R110, R107, 0xff, RZ, 0xc0, !PT ;  /* 0x000000ff6b6e7812 */ /* 0x000fe400078ec0ff */
[----:B------:R-:W-:Y:S01]  /*24bc0*/  PRMT R107, R148, 0x7632, R107 ;  /* 0x00007632946b7816 */ /* 0x000fe2000000006b */
[----:B--2---:R-:W-:Y:S05]  /*24bd0*/  @!P4 HADD2 R221, -R3.H0_H0, -RZ.H0_H0 ;  /* 0xa00000ff03ddc230 */ /* 0x004fea0000000900 */
[----:B------:R-:W-:Y:S01]  /*24be0*/  PRMT R136, R221, 0x7610, R136 ;  /* 0x00007610dd887816 */ /* 0x000fe20000000088 */
[----:B------:R-:W-:Y:S03]  /*24bf0*/  @!P4 STL.S16 [R1+0x138], R221 ;  /* 0x000138dd0100c387 */ /* 0x000fe60000100600 */
[----:B------:R-:W-:Y:S01]  /*24c00*/  @!P4 PRMT R3, R136, 0x5410, RZ ;  /* 0x000054108803c816 */ /* 0x000fe200000000ff */
[----:B------:R2:W-:Y:S01]  /*24c10*/  @!P2 STL.S16 [R1+0x134], R144 ;  /* 0x000134900100a387 */ /* 0x0005e20000100600 */
[----:B------:R-:W-:Y:S02]  /*24c20*/  PRMT R136, R106, 0x5410, R107 ;  /* 0x000054106a887816 */ /* 0x000fe4000000006b */
[----:B------:R-:W-:Y:S01]  /*24c30*/  @!P2 PRMT R106, R204, 0x5410, RZ ;  /* 0x00005410cc6aa816 */ /* 0x000fe200000000ff */
[----:B------:R1:W-:Y:S01]  /*24c40*/  ST.E.U16 [R196.64+0x22], R3 ;  /* 0x00002203c4007985 */ /* 0x0003e2000c101504 */
[----:B----4-:R-:W-:Y:S02]  /*24c50*/  LOP3.LUT R105, R134, 0xffff, RZ, 0xc0, !PT ;  /* 0x0000ffff86697812 */ /* 0x010fe400078ec0ff */
[C---:B------:R-:W-:Y:S01]  /*24c60*/  ISETP.GE.U32.AND P2, PT, R194.reuse, R127, PT ;  /* 0x0000007fc200720c */ /* 0x040fe20003f46070 */
[----:B------:R4:W-:Y:S01]  /*24c70*/  ST.E.U16 [R112.64+0x20], R106 ;  /* 0x0000206a70007985 */ /* 0x0009e2000c101504 */
[----:B------:R-:W-:Y:S02]  /*24c80*/  SHF.R.U32.HI R105, RZ, 0x8, R105 ;  /* 0x00000008ff697819 */ /* 0x000fe40000011669 */
[----:B------:R-:W-:Y:S02]  /*24c90*/  ISETP.GE.U32.AND P4, PT, R194, R110, PT ;  /* 0x0000006ec200720c */ /* 0x000fe40003f86070 */
[----:B------:R-:W-:Y:S02]  /*24ca0*/  SHF.R.U32.HI R110, RZ, 0x18, R134 ;  /* 0x00000018ff6e7819 */ /* 0x000fe40000011686 */
[----:B------:R-:W-:Y:S01]  /*24cb0*/  LOP3.LUT R105, R105, 0xffff, RZ, 0xc0, !PT ;  /* 0x0000ffff69697812 */ /* 0x000fe200078ec0ff */
[----:B--2---:R2:W2:Y:S01]  /*24cc0*/  LDL.S16 R144, [R1+0x120] ;  /* 0x0001200001907983 */ /* 0x0044a20000100600 */
[----:B-1----:R-:W-:Y:S02]  /*24cd0*/  PRMT R3, R104, 0x7632, R3 ;  /* 0x0000763268037816 */ /* 0x002fe40000000003 */
[----:B----4-:R-:W-:Y:S01]  /*24ce0*/  PRMT R106, R202, 0x7610, R106 ;  /* 0x00007610ca6a7816 */ /* 0x010fe2000000006a */
[----:B---3--:R-:W-:Y:S05]  /*24cf0*/  @!P3 HADD2 R183, -R107.H0_H0, -RZ.H0_H0 ;  /* 0xa00000ff6bb7b230 */ /* 0x008fea0000000900 */
[----:B------:R-:W-:Y:S01]  /*24d00*/  PRMT R145, R183, 0x7610, R145 ;  /* 0x00007610b7917816 */ /* 0x000fe20000000091 */
[----:B------:R-:W-:Y:S01]  /*24d10*/  @!P3 STL.S16 [R1+0x12c], R183 ;  /* 0x00012cb70100b387 */ /* 0x000fe20000100600 */
[----:B------:R-:W-:Y:S02]  /*24d20*/  @!P6 HADD2 R182, -R104.H0_H0, -RZ.H0_H0 ;  /* 0xa00000ff68b6e230 */ /* 0x000fe40000000900 */
[----:B------:R-:W-:Y:S01]  /*24d30*/  @!P3 PRMT R107, R145, 0x5410, RZ ;  /* 0x00005410916bb816 */ /* 0x000fe200000000ff */
[----:B------:R1:W3:Y:S01]  /*24d40*/  LDL.S16 R148, [R1+0x118] ;  /* 0x0001180001947983 */ /* 0x0002e20000100600 */
[----:B------:R-:W-:Y:S01]  /*24d50*/  ISETP.GE.U32.AND P3, PT, R194, R110, PT ;  /* 0x0000006ec200720c */ /* 0x000fe20003f66070 */
[----:B------:R-:W-:Y:S01]  /*24d60*/  @!P1 HADD2 R143, -R3.H0_H0, -RZ.H0_H0 ;  /* 0xa00000ff038f9230 */ /* 0x000fe20000000900 */
[----:B------:R-:W-:Y:S01]  /*24d70*/  PRMT R181, R182, 0x7610, R181 ;  /* 0x00007610b6b57816 */ /* 0x000fe200000000b5 */
[----:B------:R1:W4:Y:S01]  /*24d80*/  LDL.S16 R145, [R1+0x11c] ;  /* 0x00011c0001917983 */ /* 0x0003220000100600 */
[----:B------:R-:W-:Y:S02]  /*24d90*/  LOP3.LUT R110, R132, 0xff, RZ, 0xc0, !PT ;  /* 0x000000ff846e7812 */ /* 0x000fe400078ec0ff */
[----:B------:R-:W-:Y:S01]  /*24da0*/  PRMT R177, R143, 0x7610, R177 ;  /* 0x000076108fb17816 */ /* 0x000fe200000000b1 */
[----:B------:R-:W-:Y:S04]  /*24db0*/  @!P6 STL.S16 [R1+0x128], R182 ;  /* 0x000128b60100e387 */ /* 0x000fe80000100600 */
[----:B------:R1:W-:Y:S04]  /*24dc0*/  @!P1 STL.S16 [R1+0x124], R143 ;  /* 0x0001248f01009387 */ /* 0x0003e80000100600 */
[----:B------:R1:W-:Y:S02]  /*24dd0*/  ST.E.U16 [R112.64+0x22], R107 ;  /* 0x0000226b70007985 */ /* 0x0003e4000c101504 */
[----:B-1----:R-:W-:Y:S02]  /*24de0*/  PRMT R143, R104, 0x5410, R3 ;  /* 0x00005410688f7816 */ /* 0x002fe40000000003 */
[----:B------:R-:W-:Y:S02]  /*24df0*/  @!P6 PRMT R104, R181, 0x5410, RZ ;  /* 0x00005410b568e816 */ /* 0x000fe400000000ff */
[----:B------:R-:W-:Y:S02]  /*24e00*/  ISETP.GE.U32.AND P6, PT, R194, R105, PT ;  /* 0x00000069c200720c */ /* 0x000fe40003fc6070 */
[----:B------:R-:W-:Y:S01]  /*24e10*/  LOP3.LUT R105, R132, 0xffff, RZ, 0xc0, !PT ;  /* 0x0000ffff84697812 */ /* 0x000fe200078ec0ff */
[----:B------:R1:W-:Y:S01]  /*24e20*/  ST.E.U16 [R120.64+0x1e], R104 ;  /* 0x00001e6878007985 */ /* 0x0003e2000c101504 */
[----:B------:R-:W-:Y:S01]  /*24e30*/  @!P1 PRMT R3, R177, 0x5410, RZ ;  /* 0x00005410b1039816 */ /* 0x000fe200000000ff */
[----:B------:R-:W-:Y:S01]  /*24e40*/  IMAD.MOV.U32 R177, RZ, RZ, R161 ;  /* 0x000000ffffb17224 */ /* 0x000fe200078e00a1 */
[----:B------:R-:W-:Y:S02]  /*24e50*/  ISETP.GE.U32.AND P1, PT, R194, R110, PT ;  /* 0x0000006ec200720c */ /* 0x000fe40003f26070 */
[--C-:B------:R-:W-:Y:S01]  /*24e60*/  SHF.R.U32.HI R110, RZ, 0x8, R105.reuse ;  /* 0x00000008ff6e7819 */ /* 0x100fe20000011669 */
[----:B------:R2:W-:Y:S01]  /*24e70*/  ST.E.U16 [R120.64+0x20], R3 ;  /* 0x0000200378007985 */ /* 0x0005e2000c101504 */
[----:B------:R-:W-:Y:S02]  /*24e80*/  PRMT R105, R202, 0x7632, R105 ;  /* 0x00007632ca697816 */ /* 0x000fe40000000069 */
[C---:B------:R-:W-:Y:S02]  /*24e90*/  PRMT R107, R147.reuse, 0x7610, R107 ;  /* 0x00007610936b7816 */ /* 0x040fe4000000006b */
[----:B------:R-:W-:Y:S02]  /*24ea0*/  LOP3.LUT R110, R110, 0xffff, RZ, 0xc0, !PT ;  /* 0x0000ffff6e6e7812 */ /* 0x000fe400078ec0ff */
[----:B-1----:R-:W-:Y:S01]  /*24eb0*/  SHF.R.U32.HI R104, RZ, 0x10, R132 ;  /* 0x00000010ff687819 */ /* 0x002fe20000011684 */
[----:B--2---:R-:W-:Y:S01]  /*24ec0*/  @!P2 HADD2 R144, -R106.H0_H0, -RZ.H0_H0 ;  /* 0xa00000ff6a90a230 */ /* 0x004fe20000000900 */
[----:B------:R-:W-:Y:S04]  /*24ed0*/  MUFU.EX2 R3, R168 ;  /* 0x000000a800037308 */ /* 0x000fe80000000800 */
[----:B------:R-:W-:Y:S01]  /*24ee0*/  PRMT R152, R144, 0x7610, R152 ;  /* 0x0000761090987816 */ /* 0x000fe20000000098 */
[----:B------:R1:W-:Y:S02]  /*24ef0*/  @!P2 STL.S16 [R1+0x120], R144 ;  /* 0x000120900100a387 */ /* 0x0003e40000100600 */
[----:B-1----:R-:W-:Y:S02]  /*24f00*/  PRMT R144, R106, 0x5410, R105 ;  /* 0x000054106a907816 */ /* 0x002fe40000000069 */
[----:B------:R-:W-:Y:S02]  /*24f10*/  @!P2 PRMT R106, R152, 0x5410, RZ ;  /* 0x00005410986aa816 */ /* 0x000fe400000000ff */
[----:B------:R-:W-:Y:S02]  /*24f20*/  ISETP.GE.U32.AND P2, PT, R194, R110, PT ;  /* 0x0000006ec200720c */ /* 0x000fe40003f46070 */
[----:B------:R-:W-:Y:S01]  /*24f30*/  LOP3.LUT R110, R104, 0xff, RZ, 0xc0, !PT ;  /* 0x000000ff686e7812 */ /* 0x000fe200078ec0ff */
[----:B------:R-:W-:Y:S01]  /*24f40*/  ST.E.U16 [R114.64+0x20], R106 ;  /* 0x0000206a72007985 */ /* 0x000fe2000c101504 */
[----:B------:R-:W-:Y:S01]  /*24f50*/  PRMT R104, R147, 0x7632, R104 ;  /* 0x0000763293687816 */ /* 0x000fe20000000068 */
[----:B------:R-:W-:Y:S01]  /*24f60*/  IMAD.WIDE.U32 R146, R146, -0x2daee0ad, RZ ;  /* 0xd2511f5392927825 */ /* 0x000fe200078e00ff */
[----:B------:R-:W-:Y:S02]  /*24f70*/  LOP3.LUT R152, R131, R149, R140, 0x96, !PT ;  /* 0x0000009583987212 */ /* 0x000fe400078e968c */
[----:B------:R-:W1:Y:S02]  /*24f80*/  MUFU.EX2 R131, R176 ;  /* 0x000000b000837308 */ /* 0x000e640000000800 */
[----:B------:R-:W-:Y:S05]  /*24f90*/  LOP3.LUT R150, R147, R191, R150, 0x96, !PT ;  /* 0x000000bf93967212 */ /* 0x000fea00078e9696 */
[----:B------:R-:W-:Y:S01]  /*24fa0*/  IMAD.WIDE.U32 R150, R150, -0x326172a9, RZ ;  /* 0xcd9e8d5796967825 */ /* 0x000fe200078e00ff */
[----:B-1----:R-:W-:Y:S01]  /*24fb0*/  F2FP.PACK_AB R171, R3, R131 ;  /* 0x0000008303ab723e */ /* 0x002fe200000000ff */
[----:B---3--:R-:W-:Y:S02]  /*24fc0*/  @!P0 HADD2 R148, -R105.H0_H0, -RZ.H0_H0 ;  /* 0xa00000ff69948230 */ /* 0x008fe40000000900 */
[----:B----4-:R-:W-:Y:S03]  /*24fd0*/  @!P5 HADD2 R145, -R107.H0_H0, -RZ.H0_H0 ;  /* 0xa00000ff6b91d230 */ /* 0x010fe60000000900 */
        /* <DEDUP_REMOVED lines=9> */
[----:B------:R-:W-:Y:S01]  /*25070*/  MUFU.EX2 R127, R192 ;  /* 0x000000c0007f7308 */ /* 0x000fe20000000800 */
[----:B------:R-:W-:Y:S01]  /*25080*/  SHF.R.U32.HI R110, RZ, 0x18, R132 ;  /* 0x00000018ff6e7819 */ /* 0x000fe20000011684 */
[----:B------:R-:W-:Y:S03]  /*25090*/  ST.E.U16 [R114.64+0x22], R105 ;  /* 0x0000226972007985 */ /* 0x000fe6000c101504 */
[----:B------:R-:W-:Y:S01]  /*250a0*/  ISETP.GE.U32.AND P5, PT, R194, R110, PT ;  /* 0x0000006ec200720c */ /* 0x000fe20003fa6070 */
[----:B------:R3:W-:Y:S04]  /*250b0*/  ST.E.U16 [R196.64+0x30], R107 ;  /* 0x0000306bc4007985 */ /* 0x0007e8000c101504 */
[----:B------:R3:W-:Y:S01]  /*250c0*/  MUFU.EX2 R110, R160 ;  /* 0x000000a0006e7308 */ /* 0x0007e20000000800 */
[----:B-1----:R-:W-:Y:S05]  /*250d0*/  LOP3.LUT R148, R139, R149, R140, 0x96, !PT ;  /* 0x000000958b947212 */ /* 0x002fea00078e968c */
[----:B------:R-:W-:Y:S04]  /*250e0*/  IMAD.WIDE.U32 R148, R148, -0x2daee0ad, RZ ;  /* 0xd2511f5394947825 */ /* 0x000fe800078e00ff */
[----:B--2---:R1:W2:Y:S01]  /*250f0*/  MUFU.EX2 R145, R193 ;  /* 0x000000c100917308 */ /* 0x0042a20000000800 */
[----:B------:R-:W-:Y:S02]  /*25100*/  LOP3.LUT R139, R149, R189, R146, 0x96, !PT ;  /* 0x000000bd958b7212 */ /* 0x000fe400078e9692 */
[----:B------:R-:W-:Y:S03]  /*25110*/  LOP3.LUT R146, R151, R225, R138, 0x96, !PT ;  /* 0x000000e197927212 */ /* 0x000fe600078e968a */
[----:B------:R-:W-:Y:S04]  /*25120*/  IMAD.WIDE.U32 R138, R139, -0x326172a9, RZ ;  /* 0xcd9e8d578b8a7825 */ /* 0x000fe800078e00ff */
[----:B------:R-:W2:Y:S01]  /*25130*/  MUFU.EX2 R140, R177 ;  /* 0x000000b1008c7308 */ /* 0x000ea20000000800 */
[----:B------:R-:W-:Y:S01]  /*25140*/  IMAD.WIDE.U32 R146, R146, -0x2daee0ad, RZ ;  /* 0xd2511f5392927825 */ /* 0x000fe200078e00ff */
[----:B------:R-:W-:Y:S02]  /*25150*/  LOP3.LUT R150, R139, R175, R150, 0x96, !PT ;  /* 0x000000af8b967212 */ /* 0x000fe400078e9696 */
[----:B---3--:R-:W-:Y:S02]  /*25160*/  PRMT R107, R186, 0x7610, R107 ;  /* 0x00007610ba6b7816 */ /* 0x008fe4000000006b */
[----:B------:R-:W-:Y:S01]  /*25170*/  LOP3.LUT R148, R147, R180, R148, 0x96, !PT ;  /* 0x000000b493947212 */ /* 0x000fe200078e9694 */
[----:B------:R-:W-:Y:S05]  /*25180*/  IMAD.WIDE.U32 R182, R150, -0x2daee0ad, RZ ;  /* 0xd2511f5396b67825 */ /* 0x000fea00078e00ff */
[----:B------:R-:W-:Y:S01]  /*25190*/  LOP3.LUT R160, R183, R174, R146, 0x96, !PT ;  /* 0x000000aeb7a07212 */ /* 0x000fe200078e9692 */
[----:B-1----:R1:W5:Y:S01]  /*251a0*/  LDL.LU R193, [R1+0x20c] ;  /* 0x00020c0001c17983 */ /* 0x0023620000300800 */
[----:B--2---:R-:W-:Y:S03]  /*251b0*/  F2FP.PACK_AB R172, R127, R145 ;  /* 0x000000917fac723e */ /* 0x004fe600000000ff */
[----:B------:R1:W5:Y:S04]  /*251c0*/  LDL.LU R192, [R1+0x208] ;  /* 0x0002080001c07983 */ /* 0x0003680000300800 */
[----:B------:R1:W2:Y:S01]  /*251d0*/  LDL.S16 R204, [R1+0x110] ;  /* 0x0001100001cc7983 */ /* 0x0002a20000100600 */
[----:B------:R-:W-:Y:S01]  /*251e0*/  F2FP.PACK_AB R164, R110, R140 ;  /* 0x0000008c6ea4723e */ /* 0x000fe200000000ff */
[----:B------:R-:W-:Y:S02]  /*251f0*/  IMAD.WIDE.U32 R176, R148, -0x326172a9, RZ ;  /* 0xcd9e8d5794b07825 */ /* 0x000fe400078e00ff */
[----:B------:R1:W3:Y:S02]  /*25200*/  LDL.S16 R181, [R1+0x10c] ;  /* 0x00010c0001b57983 */ /* 0x0002e40000100600 */
[----:B------:R-:W-:Y:S01]  /*25210*/  FADD.FTZ R139, R140, R154 ;  /* 0x0000009a8c8b7221 */ /* 0x000fe20000010000 */
[----:B------:R-:W-:Y:S01]  /*25220*/  LOP3.LUT R168, R177, R162, R138, 0x96, !PT ;  /* 0x000000a2b1a87212 */ /* 0x000fe200078e968a */
[----:B------:R-:W-:Y:S02]  /*25230*/  FADD.FTZ R138, R145, R155 ;  /* 0x0000009b918a7221 */ /* 0x000fe40000010000 */
[----:B------:R-:W-:Y:S01]  /*25240*/  FADD.FTZ R147, R110, R139 ;  /* 0x0000008b6e937221 */ /* 0x000fe20000010000 */
[----:B------:R-:W-:Y:S01]  /*25250*/  PRMT R110, R159, 0x7632, R110 ;  /* 0x000076329f6e7816 */ /* 0x000fe2000000006e */
[----:B------:R-:W-:Y:S01]  /*25260*/  FADD.FTZ R138, R127, R138 ;  /* 0x0000008a7f8a7221 */ /* 0x000fe20000010000 */
[----:B----4-:R-:W-:Y:S05]  /*25270*/  @!P6 HADD2 R161, -R104.H0_H0, -RZ.H0_H0 ;  /* 0xa00000ff68a1e230 */ /* 0x010fea0000000900 */
[----:B------:R-:W-:Y:S01]  /*25280*/  PRMT R146, R161, 0x7610, R146 ;  /* 0x00007610a1927816 */ /* 0x000fe20000000092 */
[----:B------:R4:W-:Y:S03]  /*25290*/  @!P6 STL.S16 [R1+0x114], R161 ;  /* 0x000114a10100e387 */ /* 0x0009e60000100600 */
[----:B------:R-:W-:Y:S01]  /*252a0*/  @!P6 PRMT R104, R146, 0x5410, RZ ;  /* 0x000054109268e816 */ /* 0x000fe200000000ff */
[----:B------:R1:W-:Y:S04]  /*252b0*/  STL [R1+0x180], R138 ;  /* 0x0001808a01007387 */ /* 0x0003e80000100800 */
[----:B------:R1:W-:Y:S04]  /*252c0*/  STL [R1+0x184], R147 ;  /* 0x0001849301007387 */ /* 0x0003e80000100800 */
[----:B------:R2:W-:Y:S01]  /*252d0*/  ST.E.U16 [R196.64+0x32], R104 ;  /* 0x00003268c4007985 */ /* 0x0005e2000c101504 */
[----:B----4-:R-:W-:Y:S04]  /*252e0*/  IMAD.WIDE.U32 R160, R160, -0x326172a9, RZ ;  /* 0xcd9e8d57a0a07825 */ /* 0x010fe800078e00ff */
[----:B-1----:R-:W-:Y:S01]  /*252f0*/  FADD.FTZ R138, R131, R153 ;  /* 0x00000099838a7221 */ /* 0x002fe20000010000 */
[----:B------:R-:W-:Y:S03]  /*25300*/  LOP3.LUT R127, R161, R219, R176, 0x96, !PT ;  /* 0x000000dba17f7212 */ /* 0x000fe600078e96b0 */
[----:B------:R-:W-:Y:S01]  /*25310*/  FADD.FTZ R140, R3, R138 ;  /* 0x0000008a038c7221 */ /* 0x000fe20000010000 */
[----:B------:R-:W-:Y:S01]  /*25320*/  PRMT R3, R159, 0x7610, R3 ;  /* 0x000076109f037816 */ /* 0x000fe20000000003 */
[----:B------:R-:W-:Y:S01]  /*25330*/  IMAD.WIDE.U32 R146, R157, -0x2daee0ad, RZ ;  /* 0xd2511f539d927825 */ /* 0x000fe200078e00ff */
[C---:B------:R-:W-:Y:S02]  /*25340*/  LOP3.LUT R131, R127.reuse, 0xff, RZ, 0xc0, !PT ;  /* 0x000000ff7f837812 */ /* 0x040fe400078ec0ff */
[----:B------:R-:W-:Y:S01]  /*25350*/  SHF.R.U32.HI R106, RZ, 0x18, R127 ;  /* 0x00000018ff6a7819 */ /* 0x000fe2000001167f */
[----:B------:R1:W-:Y:S01]  /*25360*/  STL [R1+0x40], R140 ;  /* 0x0000408c01007387 */ /* 0x0003e20000100800 */
[----:B------:R-:W-:Y:S02]  /*25370*/  ISETP.GE.U32.AND P6, PT, R194, R131, PT ;  /* 0x00000083c200720c */ /* 0x000fe40003fc6070 */
[----:B------:R-:W-:Y:S01]  /*25380*/  LOP3.LUT R131, R127, 0xffff, RZ, 0xc0, !PT ;  /* 0x0000ffff7f837812 */ /* 0x000fe200078ec0ff */
[----:B------:R4:W4:Y:S01]  /*25390*/  LDL.S16 R155, [R1+0x108] ;  /* 0x00010800019b7983 */ /* 0x0009220000100600 */
[----:B------:R-:W-:Y:S02]  /*253a0*/  LOP3.LUT R148, R147, R191, R142, 0x96, !PT ;  /* 0x000000bf93947212 */ /* 0x000fe400078e968e */
[----:B------:R-:W-:Y:S02]  /*253b0*/  SHF.R.U32.HI R131, RZ, 0x8, R131 ;  /* 0x00000008ff837819 */ /* 0x000fe40000011683 */
[----:B--2---:R-:W-:Y:S01]  /*253c0*/  PRMT R104, R199, 0x7610, R104 ;  /* 0x00007610c7687816 */ /* 0x004fe20000000068 */
[----:B------:R-:W-:Y:S01]  /*253d0*/  IMAD.WIDE.U32 R148, R148, -0x326172a9, RZ ;  /* 0xcd9e8d5794947825 */ /* 0x000fe200078e00ff */
[----:B------:R-:W-:Y:S01]  /*253e0*/  LOP3.LUT R131, R131, 0xffff, RZ, 0xc0, !PT ;  /* 0x0000ffff83837812 */ /* 0x000fe200078ec0ff */
[----:B------:R-:W-:Y:S01]  /*253f0*/  @!P4 HADD2 R204, -R3.H0_H0, -RZ.H0_H0 ;  /* 0xa00000ff03ccc230 */ /* 0x000fe20000000900 */
[----:B------:R-:W-:Y:S01]  /*25400*/  SHF.R.U32.HI R105, RZ, 0x10, R127 ;  /* 0x00000010ff697819 */ /* 0x000fe2000001167f */
[----:B---3--:R-:W-:Y:S03]  /*25410*/  @!P3 HADD2 R181, -R110.H0_H0, -RZ.H0_H0 ;  /* 0xa00000ff6eb5b230 */ /* 0x008fe60000000900 */
[----:B------:R-:W-:Y:S01]  /*25420*/  PRMT R139, R204, 0x7610, R139 ;  /* 0x00007610cc8b7816 */ /* 0x000fe2000000008b */
[----:B------:R2:W-:Y:S01]  /*25430*/  @!P4 STL.S16 [R1+0x110], R204 ;  /* 0x000110cc0100c387 */ /* 0x0005e20000100600 */
[----:B------:R-:W-:Y:S02]  /*25440*/  LOP3.LUT R105, R105, 0xff, RZ, 0xc0, !PT ;  /* 0x000000ff69697812 */ /* 0x000fe400078ec0ff */
[----:B------:R-:W-:Y:S01]  /*25450*/  PRMT R138, R181, 0x7610, R138 ;  /* 0x00007610b58a7816 */ /* 0x000fe2000000008a */
[----:B------:R3:W-:Y:S01]  /*25460*/  @!P3 STL.S16 [R1+0x10c], R181 ;  /* 0x00010cb50100b387 */ /* 0x0007e20000100600 */
[----:B-1----:R-:W-:Y:S03]  /*25470*/  PRMT R140, R3, 0x5410, R110 ;  /* 0x00005410038c7816 */ /* 0x002fe6000000006e */
[----:B------:R1:W4:Y:S01]  /*25480*/  LDL.S16 R221, [R1+0x104] ;  /* 0x0001040001dd7983 */ /* 0x0003220000100600 */
[----:B------:R-:W-:Y:S02]  /*25490*/  @!P4 PRMT R3, R139, 0x5410, RZ ;  /* 0x000054108b03c816 */ /* 0x000fe400000000ff */
[----:B------:R-:W-:Y:S01]  /*254a0*/  @!P3 PRMT R110, R138, 0x5410, RZ ;  /* 0x000054108a6eb816 */ /* 0x000fe200000000ff */
[----:B------:R-:W-:Y:S01]  /*254b0*/  IMAD.WIDE.U32 R138, R152, -0x2daee0ad, RZ ;  /* 0xd2511f53988a7825 */ /* 0x000fe200078e00ff */
[----:B------:R1:W5:Y:S01]  /*254c0*/  LDL.LU R191, [R1+0x204] ;  /* 0x0002040001bf7983 */ /* 0x0003620000300800 */
[C---:B------:R-:W-:Y:S02]  /*254d0*/  ISETP.GE.U32.AND P4, PT, R194.reuse, R131, PT ;  /* 0x00000083c200720c */ /* 0x040fe40003f86070 */
[----:B------:R-:W-:Y:S01]  /*254e0*/  ISETP.GE.U32.AND P3, PT, R194, R106, PT ;  /* 0x0000006ac200720c */ /* 0x000fe20003f66070 */
[----:B------:R1:W-:Y:S01]  /*254f0*/  ST.E.U16 [R112.64+0x30], R3 ;  /* 0x0000300370007985 */ /* 0x0003e2000c101504 */
[----:B------:R-:W-:Y:S02]  /*25500*/  LOP3.LUT R131, R139, R189, R146, 0x96, !PT ;  /* 0x000000bd8b837212 */ /* 0x000fe400078e9692 */
[----:B------:R-:W-:Y:S01]  /*25510*/  LOP3.LUT R146, R149, R225, R130, 0x96, !PT ;  /* 0x000000e195927212 */ /* 0x000fe200078e9682 */
[----:B------:R1:W5:Y:S01]  /*25520*/  LDL.LU R189, [R1+0x200] ;  /* 0x0002000001bd7983 */ /* 0x0003620000300800 */
[C---:B------:R-:W-:Y:S01]  /*25530*/  PRMT R106, R2.reuse, 0x7632, R106 ;  /* 0x00007632026a7816 */ /* 0x040fe2000000006a */
[----:B------:R-:W-:Y:S02]  /*25540*/  IMAD.WIDE.U32 R130, R131, -0x326172a9, RZ ;  /* 0xcd9e8d5783827825 */ /* 0x000fe400078e00ff */
[----:B------:R4:W4:Y:S01]  /*25550*/  LDL.S16 R223, [R1+0x100] ;  /* 0x0001000001df7983 */ /* 0x0009220000100600 */
[----:B------:R-:W-:Y:S01]  /*25560*/  PRMT R142, R2, 0x5410, R106 ;  /* 0x00005410028e7816 */ /* 0x000fe2000000006a */
[----:B------:R-:W-:Y:S01]  /*25570*/  IMAD.WIDE.U32 R146, R146, -0x2daee0ad, RZ ;  /* 0xd2511f5392927825 */ /* 0x000fe200078e00ff */
[----:B------:R-:W-:Y:S01]  /*25580*/  LOP3.LUT R148, R131, R175, R148, 0x96, !PT ;  /* 0x000000af83947212 */ /* 0x000fe200078e9694 */
[----:B--2---:R2:W2:Y:S03]  /*25590*/  LDL.S16 R204, [R1+0xfc] ;  /* 0x0000fc0001cc7983 */ /* 0x0044a60000100600 */
[----:B------:R-:W-:Y:S01]  /*255a0*/  LOP3.LUT R138, R147, R180, R138, 0x96, !PT ;  /* 0x000000b4938a7212 */ /* 0x000fe200078e968a */
[----:B---3--:R-:W-:Y:S01]  /*255b0*/  IMAD.WIDE.U32 R180, R148, -0x2daee0ad, RZ ;  /* 0xd2511f5394b47825 */ /* 0x008fe200078e00ff */
[----:B------:R3:W-:Y:S04]  /*255c0*/  ST.E.U16 [R112.64+0x32], R110 ;  /* 0x0000326e70007985 */ /* 0x0007e8000c101504 */
[----:B------:R-:W-:Y:S01]  /*255d0*/  LOP3.LUT R154, R181, R174, R146, 0x96, !PT ;  /* 0x000000aeb59a7212 */ /* 0x000fe200078e9692 */
[----:B------:R-:W-:Y:S01]  /*255e0*/  IMAD.WIDE.U32 R174, R138, -0x326172a9, RZ ;  /* 0xcd9e8d578aae7825 */ /* 0x000fe200078e00ff */
[----:B-1----:R-:W-:Y:S04]  /*255f0*/  PRMT R3, R199, 0x7632, R3 ;  /* 0x00007632c7037816 */ /* 0x002fe80000000003 */
[----:B------:R-:W-:Y:S02]  /*25600*/  LOP3.LUT R162, R175, R162, R130, 0x96, !PT ;  /* 0x000000a2afa27212 */ /* 0x000fe400078e9682 */
[----:B---3--:R-:W-:Y:S01]  /*25610*/  PRMT R110, R104, 0x5410, R3 ;  /* 0x00005410686e7816 */ /* 0x008fe20000000003 */
[----:B----4-:R-:W-:Y:S05]  /*25620*/  @!P1 HADD2 R155, -R2.H0_H0, -RZ.H0_H0 ;  /* 0xa00000ff029b9230 */ /* 0x010fea0000000900 */
[----:B------:R-:W-:Y:S01]  /*25630*/  PRMT R148, R155, 0x7610, R148 ;  /* 0x000076109b947816 */ /* 0x000fe20000000094 */
[----:B------:R1:W-:Y:S03]  /*25640*/  @!P1 STL.S16 [R1+0x108], R155 ;  /* 0x0001089b01009387 */ /* 0x0003e60000100600 */
[----:B------:R-:W-:Y:S02]  /*25650*/  @!P1 PRMT R2, R148, 0x5410, RZ ;  /* 0x0000541094029816 */ /* 0x000fe400000000ff */
[----:B------:R3:W4:Y:S01]  /*25660*/  LDL.S16 R148, [R1+0xe8] ;  /* 0x0000e80001947983 */ /* 0x0007220000100600 */
[----:B------:R-:W-:Y:S03]  /*25670*/  ISETP.GE.U32.AND P1, PT, R194, R105, PT ;  /* 0x00000069c200720c */ /* 0x000fe60003f26070 */
[----:B------:R3:W-:Y:S01]  /*25680*/  ST.E.U16 [R120.64+0x2e], R2 ;  /* 0x00002e0278007985 */ /* 0x0007e2000c101504 */
[----:B------:R-:W-:Y:S05]  /*25690*/  @!P2 HADD2 R221, -R106.H0_H0, -RZ.H0_H0 ;  /* 0xa00000ff6adda230 */ /* 0x000fea0000000900 */
[----:B------:R2:W-:Y:S01]  /*256a0*/  @!P2 STL.S16 [R1+0x104], R221 ;  /* 0x000104dd0100a387 */ /* 0x0005e20000100600 */
[----:B------:R-:W-:Y:S01]  /*256b0*/  PRMT R151, R221, 0x7610, R151 ;  /* 0x00007610dd977816 */ /* 0x000fe20000000097 */
[----:B-1----:R-:W-:Y:S03]  /*256c0*/  IMAD.WIDE.U32 R154, R154, -0x326172a9, RZ ;  /* 0xcd9e8d579a9a7825 */ /* 0x002fe600078e00ff */
[----:B------:R-:W-:Y:S02]  /*256d0*/  @!P2 PRMT R106, R151, 0x5410, RZ ;  /* 0x00005410976aa816 */ /* 0x000fe400000000ff */
[----:B------:R1:W4:Y:S01]  /*256e0*/  LDL.S16 R151, [R1+0xe0] ;  /* 0x0000e00001977983 */ /* 0x0003220000100600 */
[----:B------:R-:W-:Y:S03]  /*256f0*/  LOP3.LUT R127, R155, R219, R174, 0x96, !PT ;  /* 0x000000db9b7f7212 */ /* 0x000fe600078e96ae */
[----:B------:R1:W-:Y:S01]  /*25700*/  ST.E.U16 [R120.64+0x30], R106 ;  /* 0x0000306a78007985 */ /* 0x0003e2000c101504 */
[----:B------:R-:W-:Y:S01]  /*25710*/  @!P0 HADD2 R223, -R104.H0_H0, -RZ.H0_H0 ;  /* 0xa00000ff68df8230 */ /* 0x000fe20000000900 */
[----:B------:R-:W-:Y:S02]  /*25720*/  LOP3.LUT R105, R127, 0xff, RZ, 0xc0, !PT ;  /* 0x000000ff7f697812 */ /* 0x000fe400078ec0ff */
[----:B---3--:R-:W-:Y:S01]  /*25730*/  PRMT R2, R169, 0x7610, R2 ;  /* 0x00007610a9027816 */ /* 0x008fe20000000002 */
[----:B--2---:R-:W-:Y:S01]  /*25740*/  @!P5 HADD2 R204, -R3.H0_H0, -RZ.H0_H0 ;  /* 0xa00000ff03ccd230 */ /* 0x004fe20000000900 */
[----:B------:R-:W-:Y:S02]  /*25750*/  PRMT R202, R223, 0x7610, R202 ;  /* 0x00007610dfca7816 */ /* 0x000fe400000000ca */
[----:B------:R-:W-:Y:S02]  /*25760*/  ISETP.GE.U32.AND P2, PT, R194, R105, PT ;  /* 0x00000069c200720c */ /* 0x000fe40003f46070 */
[----:B------:R-:W-:Y:S02]  /*25770*/  @!P0 PRMT R104, R202, 0x5410, RZ ;  /* 0x00005410ca688816 */ /* 0x000fe400000000ff */
[----:B------:R-:W-:Y:S01]  /*25780*/  PRMT R152, R204, 0x7610, R152 ;  /* 0x00007610cc987816 */ /* 0x000fe20000000098 */
[----:B------:R2:W3:Y:S01]  /*25790*/  LDL.S16 R221, [R1+0xe4] ;  /* 0x0000e40001dd7983 */ /* 0x0004e20000100600 */
[----:B------:R-:W-:Y:S02]  /*257a0*/  LOP3.LUT R105, R127, 0xffff, RZ, 0xc0, !PT ;  /* 0x0000ffff7f697812 */ /* 0x000fe400078ec0ff */
[----:B------:R-:W-:Y:S01]  /*257b0*/  @!P5 PRMT R3, R152, 0x5410, RZ ;  /* 0x000054109803d816 */ /* 0x000fe200000000ff */
[----:B------:R-:W-:Y:S01]  /*257c0*/  @!P0 STL.S16 [R1+0x100], R223 ;  /* 0x000100df01008387 */ /* 0x000fe20000100600 */
[----:B------:R-:W-:Y:S03]  /*257d0*/  SHF.R.U32.HI R105, RZ, 0x8, R105 ;  /* 0x00000008ff697819 */ /* 0x000fe60000011669 */
[----:B------:R2:W-:Y:S01]  /*257e0*/  @!P5 STL.S16 [R1+0xfc], R204 ;  /* 0x0000fccc0100d387 */ /* 0x0005e20000100600 */
[----:B------:R-:W-:Y:S03]  /*257f0*/  LOP3.LUT R105, R105, 0xffff, RZ, 0xc0, !PT ;  /* 0x0000ffff69697812 */ /* 0x000fe600078ec0ff */
[----:B------:R3:W3:Y:S01]  /*25800*/  LDL.S16 R202, [R1+0xd8] ;  /* 0x0000d80001ca7983 */ /* 0x0006e20000100600 */
[----:B------:R-:W-:Y:S02]  /*25810*/  ISETP.GE.U32.AND P0, PT, R194, R105, PT ;  /* 0x00000069c200720c */ /* 0x000fe40003f06070 */
[----:B------:R-:W-:Y:S01]  /*25820*/  SHF.R.U32.HI R105, RZ, 0x18, R127 ;  /* 0x00000018ff697819 */ /* 0x000fe2000001167f */
[----:B------:R3:W3:Y:S01]  /*25830*/  LDL.S16 R152, [R1+0xd0] ;  /* 0x0000d00001987983 */ /* 0x0006e20000100600 */
[----:B-1----:R-:W-:Y:S02]  /*25840*/  PRMT R106, R186, 0x7632, R106 ;  /* 0x00007632ba6a7816 */ /* 0x002fe4000000006a */
[----:B------:R-:W-:Y:S01]  /*25850*/  ISETP.GE.U32.AND P5, PT, R194, R105, PT ;  /* 0x00000069c200720c */ /* 0x000fe20003fa6070 */
[----:B------:R1:W-:Y:S01]  /*25860*/  ST.E.U16 [R114.64+0x30], R104 ;  /* 0x0000306872007985 */ /* 0x0003e2000c101504 */
[----:B------:R-:W-:Y:S02]  /*25870*/  PRMT R105, R169, 0x7632, R105 ;  /* 0x00007632a9697816 */ /* 0x000fe40000000069 */
[----:B------:R-:W-:Y:S01]  /*25880*/  SHF.R.U32.HI R127, RZ, 0x10, R127 ;  /* 0x00000010ff7f7819 */ /* 0x000fe2000001167f */
[----:B------:R1:W-:Y:S03]  /*25890*/  ST.E.U16 [R114.64+0x32], R3 ;  /* 0x0000320372007985 */ /* 0x0003e6000c101504 */
[----:B------:R-:W-:Y:S01]  /*258a0*/  LOP3.LUT R127, R127, 0xff, RZ, 0xc0, !PT ;  /* 0x000000ff7f7f7812 */ /* 0x000fe200078ec0ff */
[----:B--2---:R2:W2:Y:S01]  /*258b0*/  LDL.S16 R204, [R1+0xd4] ;  /* 0x0000d40001cc7983 */ /* 0x0044a20000100600 */
[----:B-1----:R-:W-:Y:S02]  /*258c0*/  LOP3.LUT R104, R160, 0xff, RZ, 0xc0, !PT ;  /* 0x000000ffa0687812 */ /* 0x002fe400078ec0ff */
[----:B------:R-:W-:Y:S01]  /*258d0*/  PRMT R3, R184, 0x7610, R3 ;  /* 0x00007610b8037816 */ /* 0x000fe20000000003 */
[----:B----4-:R-:W-:Y:S05]  /*258e0*/  @!P6 HADD2 R148, -R2.H0_H0, -RZ.H0_H0 ;  /* 0xa00000ff0294e230 */ /* 0x010fea0000000900 */
[----:B------:R1:W-:Y:S01]  /*258f0*/  @!P6 STL.S16 [R1+0xe8], R148 ;  /* 0x0000e8940100e387 */ /* 0x0003e20000100600 */
[----:B------:R-:W-:Y:S01]  /*25900*/  PRMT R222, R148, 0x7610, R222 ;  /* 0x0000761094de7816 */ /* 0x000fe200000000de */
[----:B------:R-:W-:Y:S05]  /*25910*/  @!P1 HADD2 R151, -R107.H0_H0, -RZ.H0_H0 ;  /* 0xa00000ff6b979230 */ /* 0x000fea0000000900 */
[----:B------:R-:W-:Y:S02]  /*25920*/  PRMT R220, R151, 0x7610, R220 ;  /* 0x0000761097dc7816 */ /* 0x000fe400000000dc */
[----:B-1----:R-:W-:Y:S02]  /*25930*/  PRMT R148, R2, 0x5410, R105 ;  /* 0x0000541002947816 */ /* 0x002fe40000000069 */
[----:B------:R-:W-:Y:S02]  /*25940*/  @!P6 PRMT R2, R222, 0x5410, RZ ;  /* 0x00005410de02e816 */ /* 0x000fe400000000ff */
[----:B------:R-:W-:Y:S02]  /*25950*/  ISETP.GE.U32.AND P6, PT, R194, R104, PT ;  /* 0x00000068c200720c */ /* 0x000fe40003fc6070 */
[----:B------:R-:W-:Y:S01]  /*25960*/  SHF.R.U32.HI R104, RZ, 0x10, R160 ;  /* 0x00000010ff687819 */ /* 0x000fe200000116a0 */
[----:B------:R1:W-:Y:S03]  /*25970*/  ST.E.U16 [R196.64+0x40], R2 ;  /* 0x00004002c4007985 */ /* 0x0003e6000c101504 */
[----:B------:R-:W-:Y:S01]  /*25980*/  LOP3.LUT R104, R104, 0xff, RZ, 0xc0, !PT ;  /* 0x000000ff68687812 */ /* 0x000fe200078ec0ff */
[----:B---3--:R-:W-:Y:S05]  /*25990*/  @!P4 HADD2 R221, -R105.H0_H0, -RZ.H0_H0 ;  /* 0xa00000ff69ddc230 */ /* 0x008fea0000000900 */
[----:B------:R-:W-:Y:S01]  /*259a0*/  @!P4 STL.S16 [R1+0xe4], R221 ;  /* 0x0000e4dd0100c387 */ /* 0x000fe20000100600 */
[----:B------:R-:W-:Y:S03]  /*259b0*/  PRMT R147, R221, 0x7610, R147 ;  /* 0x00007610dd937816 */ /* 0x000fe60000000093 */
[----:B------:R3:W-:Y:S01]  /*259c0*/  @!P1 STL.S16 [R1+0xe0], R151 ;  /* 0x0000e09701009387 */ /* 0x0007e20000100600 */
[----:B------:R-:W-:Y:S01]  /*259d0*/  @!P4 PRMT R105, R147, 0x5410, RZ ;  /* 0x000054109369c816 */ /* 0x000fe200000000ff */
[----:B------:R-:W-:Y:S01]  /*259e0*/  @!P3 HADD2 R202, -R106.H0_H0, -RZ.H0_H0 ;  /* 0xa00000ff6acab230 */ /* 0x000fe20000000900 */
[----:B------:R-:W-:Y:S03]  /*259f0*/  PRMT R147, R107, 0x5410, R106 ;  /* 0x000054106b937816 */ /* 0x000fe6000000006a */
[----:B------:R4:W-:Y:S01]  /*25a00*/  ST.E.U16 [R196.64+0x42], R105 ;  /* 0x00004269c4007985 */ /* 0x0009e2000c101504 */
[----:B------:R-:W-:Y:S02]  /*25a10*/  @!P1 PRMT R107, R220, 0x5410, RZ ;  /* 0x00005410dc6b9816 */ /* 0x000fe400000000ff */
[----:B------:R-:W-:Y:S02]  /*25a20*/  PRMT R159, R202, 0x7610, R159 ;  /* 0x00007610ca9f7816 */ /* 0x000fe4000000009f */
[----:B------:R-:W-:Y:S01]  /*25a30*/  ISETP.GE.U32.AND P1, PT, R194, R127, PT ;  /* 0x0000007fc200720c */ /* 0x000fe20003f26070 */
[----:B------:R4:W-:Y:S01]  /*25a40*/  ST.E.U16 [R112.64+0x40], R107 ;  /* 0x0000406b70007985 */ /* 0x0009e2000c101504 */
[----:B------:R-:W-:Y:S02]  /*25a50*/  @!P3 PRMT R106, R159, 0x5410, RZ ;  /* 0x000054109f6ab816 */ /* 0x000fe400000000ff */
[----:B-1----:R-:W-:Y:S02]  /*25a60*/  PRMT R2, R184, 0x7632, R2 ;  /* 0x00007632b8027816 */ /* 0x002fe40000000002 */
[----:B------:R-:W-:Y:S01]  /*25a70*/  ISETP.GE.U32.AND P4, PT, R194, R104, PT ;  /* 0x00000068c200720c */ /* 0x000fe20003f86070 */
[----:B------:R1:W-:Y:S01]  /*25a80*/  ST.E.U16 [R112.64+0x42], R106 ;  /* 0x0000426a70007985 */ /* 0x0003e2000c101504 */
[----:B------:R-:W-:Y:S01]  /*25a90*/  LOP3.LUT R104, R160, 0xffff, RZ, 0xc0, !PT ;  /* 0x0000ffffa0687812 */ /* 0x000fe200078ec0ff */
[----:B------:R-:W-:Y:S01]  /*25aa0*/  @!P0 HADD2 R152, -R2.H0_H0, -RZ.H0_H0 ;  /* 0xa00000ff02988230 */ /* 0x000fe20000000900 */
[----:B------:R-:W-:Y:S02]  /*25ab0*/  SHF.R.U32.HI R127, RZ, 0x18, R160 ;  /* 0x00000018ff7f7819 */ /* 0x000fe400000116a0 */
[----:B------:R-:W-:Y:S01]  /*25ac0*/  SHF.R.U32.HI R104, RZ, 0x8, R104 ;  /* 0x00000008ff687819 */ /* 0x000fe20000011668 */
[----:B--2---:R-:W-:Y:S01]  /*25ad0*/  @!P2 HADD2 R204, -R3.H0_H0, -RZ.H0_H0 ;  /* 0xa00000ff03cca230 */ /* 0x004fe20000000900 */
[----:B---3--:R2:W3:Y:S01]  /*25ae0*/  LDL.S16 R151, [R1+0xc8] ;  /* 0x0000c80001977983 */ /* 0x0084e20000100600 */
[----:B------:R-:W-:Y:S02]  /*25af0*/  PRMT R201, R152, 0x7610, R201 ;  /* 0x0000761098c97816 */ /* 0x000fe400000000c9 */
[----:B------:R-:W-:Y:S01]  /*25b00*/  LOP3.LUT R104, R104, 0xffff, RZ, 0xc0, !PT ;  /* 0x0000ffff68687812 */ /* 0x000fe200078ec0ff */
[----:B------:R2:W-:Y:S01]  /*25b10*/  @!P3 STL.S16 [R1+0xd8], R202 ;  /* 0x0000d8ca0100b387 */ /* 0x0005e20000100600 */
[----:B------:R-:W-:Y:S02]  /*25b20*/  PRMT R169, R204, 0x7610, R169 ;  /* 0x00007610cca97816 */ /* 0x000fe400000000a9 */
[----:B------:R-:W-:Y:S01]  /*25b30*/  ISETP.GE.U32.AND P3, PT, R194, R127, PT ;  /* 0x0000007fc200720c */ /* 0x000fe20003f66070 */
[----:B------:R3:W3:Y:S01]  /*25b40*/  LDL.S16 R159, [R1+0xc0] ;  /* 0x0000c000019f7983 */ /* 0x0006e20000100600 */
[----:B----4-:R-:W-:Y:S02]  /*25b50*/  PRMT R105, R203, 0x7610, R105 ;  /* 0x00007610cb697816 */ /* 0x010fe40000000069 */
[----:B------:R-:W-:Y:S02]  /*25b60*/  LOP3.LUT R127, R154, 0xff, RZ, 0xc0, !PT ;  /* 0x000000ff9a7f7812 */ /* 0x000fe400078ec0ff */
[----:B------:R-:W-:Y:S02]  /*25b70*/  SHF.R.U32.HI R107, RZ, 0x10, R154 ;  /* 0x00000010ff6b7819 */ /* 0x000fe4000001169a */
[----:B-1----:R-:W-:Y:S01]  /*25b80*/  PRMT R106, R163, 0x7610, R106 ;  /* 0x00007610a36a7816 */ /* 0x002fe2000000006a */
[----:B--2---:R1:W2:Y:S04]  /*25b90*/  LDL.S16 R202, [R1+0xb8] ;  /* 0x0000b80001ca7983 */ /* 0x0042a80000100600 */
[----:B------:R-:W-:Y:S04]  /*25ba0*/  @!P2 STL.S16 [R1+0xd4], R204 ;  /* 0x0000d4cc0100a387 */ /* 0x000fe80000100600 */
[----:B------:R4:W-:Y:S02]  /*25bb0*/  @!P0 STL.S16 [R1+0xd0], R152 ;  /* 0x0000d09801008387 */ /* 0x0009e40000100600 */
[----:B----4-:R-:W-:Y:S02]  /*25bc0*/  PRMT R152, R3, 0x5410, R2 ;  /* 0x0000541003987816 */ /* 0x010fe40000000002 */
        /* <DEDUP_REMOVED lines=13> */
[----:B---3--:R-:W-:Y:S05]  /*25ca0*/  @!P1 HADD2 R151, -R105.H0_H0, -RZ.H0_H0 ;  /* 0xa00000ff69979230 */ /* 0x008fea0000000900 */
[----:B------:R1:W-:Y:S01]  /*25cb0*/  @!P1 STL.S16 [R1+0xc8], R151 ;  /* 0x0000c89701009387 */ /* 0x0003e20000100600 */
[----:B------:R-:W-:Y:S01]  /*25cc0*/  PRMT R145, R151, 0x7610, R145 ;  /* 0x0000761097917816 */ /* 0x000fe20000000091 */
[----:B------:R-:W-:Y:S02]  /*25cd0*/  @!P6 HADD2 R159, -R106.H0_H0, -RZ.H0_H0 ;  /* 0xa00000ff6a9fe230 */ /* 0x000fe40000000900 */
[----:B------:R3:W3:Y:S03]  /*25ce0*/  LDL.S16 R201, [R1+0xb0] ;  /* 0x0000b00001c97983 */ /* 0x0006e60000100600 */
[----:B------:R-:W-:Y:S01]  /*25cf0*/  PRMT R186, R159, 0x7610, R186 ;  /* 0x000076109fba7816 */ /* 0x000fe200000000ba */
[----:B--2---:R-:W-:Y:S01]  /*25d00*/  @!P5 HADD2 R202, -R104.H0_H0, -RZ.H0_H0 ;  /* 0xa00000ff68cad230 */ /* 0x004fe20000000900 */
[----:B-1----:R-:W-:Y:S02]  /*25d10*/  PRMT R151, R105, 0x5410, R104 ;  /* 0x0000541069977816 */ /* 0x002fe40000000068 */
[----:B------:R-:W-:Y:S02]  /*25d20*/  @!P1 PRMT R105, R145, 0x5410, RZ ;  /* 0x0000541091699816 */ /* 0x000fe400000000ff */
[----:B------:R1:W2:Y:S01]  /*25d30*/  LDL.S16 R145, [R1+0xac] ;  /* 0x0000ac0001917983 */ /* 0x0002a20000100600 */
        /* <DEDUP_REMOVED lines=17> */
[----:B----4-:R-:W-:Y:S03]  /*25e50*/  @!P2 HADD2 R169, -R107.H0_H0, -RZ.H0_H0 ;  /* 0xa00000ff6ba9a230 */ /* 0x010fe60000000900 */
[----:B-1----:R1:W4:Y:S02]  /*25e60*/  LDL.S16 R159, [R1+0xa8] ;  /* 0x0000a800019f7983 */ /* 0x0023240000100600 */
[----:B------:R-:W-:Y:S02]  /*25e70*/  PRMT R150, R169, 0x7610, R150 ;  /* 0x00007610a9967816 */ /* 0x000fe40000000096 */
[----:B------:R1:W-:Y:S02]  /*25e80*/  @!P2 STL.S16 [R1+0xb4], R169 ;  /* 0x0000b4a90100a387 */ /* 0x0003e40000100600 */
[----:B------:R-:W-:Y:S02]  /*25e90*/  @!P2 PRMT R107, R150, 0x5410, RZ ;  /* 0x00005410966ba816 */ /* 0x000fe400000000ff */
[----:B------:R2:W4:Y:S04]  /*25ea0*/  LDL.S16 R150, [R1+0x9c] ;  /* 0x00009c0001967983 */ /* 0x0005280000100600 */
        /* <DEDUP_REMOVED lines=12> */
[----:B--2---:R-:W-:Y:S05]  /*25f70*/  @!P3 HADD2 R145, -R2.H0_H0, -RZ.H0_H0 ;  /* 0xa00000ff0291b230 */ /* 0x004fea0000000900 */
[----:B------:R1:W-:Y:S01]  /*25f80*/  @!P3 STL.S16 [R1+0xac], R145 ;  /* 0x0000ac910100b387 */ /* 0x0003e20000100600 */
[----:B------:R-:W-:Y:S02]  /*25f90*/  PRMT R149, R145, 0x7610, R149 ;  /* 0x0000761091957816 */ /* 0x000fe40000000095 */
[----:B-1----:R-:W-:Y:S02]  /*25fa0*/  PRMT R145, R3, 0x5410, R2 ;  /* 0x0000541003917816 */ /* 0x002fe40000000002 */
[----:B------:R-:W-:Y:S01]  /*25fb0*/  @!P4 PRMT R3, R105, 0x5410, RZ ;  /* 0x000054106903c816 */ /* 0x000fe200000000ff */
[----:B----4-:R-:W-:Y:S01]  /*25fc0*/  @!P0 HADD2 R159, -R0.H0_H0, -RZ.H0_H0 ;  /* 0xa00000ff009f8230 */ /* 0x010fe20000000900 */
        /* <DEDUP_REMOVED lines=28> */
[C---:B------:R-:W-:Y:S02]  /*26190*/  PRMT R0, R205.reuse, 0x7610, R0 ;  /* 0x00007610cd007816 */ /* 0x040fe40000000000 */
        /* <DEDUP_REMOVED lines=12> */
[C---:B------:R-:W-:Y:S02]  /*26260*/  ISETP.GE.U32.AND P5, PT, R194.reuse, R3, PT ;  /* 0x00000003c200720c */ /* 0x040fe40003fa6070 */
        /* <DEDUP_REMOVED lines=288> */
[----:B------:R-:W-:Y:S02]  /*27470*/  SHF.R.U32.HI R111, RZ, 0x10, R160 ;  /* 0x00000010ff6f7819 */ /* 0x000fe400000116a0 */
[C---:B------:R-:W-:Y:S01]  /*27480*/  LOP3.LUT R110, R0.reuse, 0xffff, RZ, 0xc0, !PT ;  /* 0x0000ffff006e7812 */ /* 0x040fe200078ec0ff */
[C---:B------:R-:W-:Y:S02]  /*27490*/  HMMA.16816.F32 R8, R104.reuse, R124, R8 ;  /* 0x0000007c6808723c */ /* 0x040fe40000001808 */
[----:B------:R-:W-:Y:S02]  /*274a0*/  LOP3.LUT R111, R111, 0xff, RZ, 0xc0, !PT ;  /* 0x000000ff6f6f7812 */ /* 0x000fe400078ec0ff */
[----:B------:R-:W-:Y:S03]  /*274b0*/  SHF.R.U32.HI R110, RZ, 0x8, R110 ;  /* 0x00000008ff6e7819 */ /* 0x000fe6000001166e */
[----:B------:R-:W-:Y:S01]  /*274c0*/  LOP3.LUT R124, R0, 0xff, RZ, 0xc0, !PT ;  /* 0x000000ff007c7812 */ /* 0x000fe200078ec0ff */
[-C--:B------:R-:W-:Y:S01]  /*274d0*/  HMMA.16816.F32 R12, R104, R126.reuse, R12 ;  /* 0x0000007e680c723c */ /* 0x080fe2000000180c */
[----:B------:R-:W-:Y:S07]  /*274e0*/  SHF.R.U32.HI R125, RZ, 0x10, R0 ;  /* 0x00000010ff7d7819 */ /* 0x000fee0000011600 */
        /* <DEDUP_REMOVED lines=47> */
[----:B------:R-:W3:Y:S02]  /*277e0*/  LDSM.16.MT88.4 R124, [R190+0x9800] ;  /* 0x00980000be7c783b */ /* 0x000ee40000004200 */
[--C-:B------:R-:W-:Y:S01]  /*277f0*/  HSET2.LE.AND R107, R160, R173.reuse, PT ;  /* 0x000000ada06b7233 */ /* 0x100fe20003803000 */
[----:B------:R-:W-:Y:S01]  /*27800*/  PRMT R121, R129, 0x5410, R121 ;  /* 0x0000541081797816 */ /* 0x000fe20000000079 */
[--C-:B------:R-:W-:Y:S01]  /*27810*/  HSET2.LE.AND R105, R110, R173.reuse, PT ;  /* 0x000000ad6e697233 */ /* 0x100fe20003803000 */
[----:B------:R-:W-:Y:S01]  /*27820*/  PRMT R120, R120, 0x5410, R154 ;  /* 0x0000541078787816 */ /* 0x000fe2000000009a */
[--C-:B------:R-:W-:Y:S01]  /*27830*/  HSET2.LE.AND R106, R140, R173.reuse, PT ;  /* 0x000000ad8c6a7233 */ /* 0x100fe20003803000 */
[----:B------:R-:W-:Y:S01]  /*27840*/  PRMT R0, R0, 0x5410, R2 ;  /* 0x0000541000007816 */ /* 0x000fe20000000002 */
[----:B------:R-:W4:Y:S02]  /*27850*/  LDSM.16.MT88.4 R128, [R188+0xa800] ;  /* 0x00a80000bc80783b */ /* 0x000f240000004200 */
        /* <DEDUP_REMOVED lines=9> */
[----:B------:R-:W-:Y:S02]  /*278f0*/  LOP3.LUT R2, R169, R206, R182, 0x96, !PT ;  /* 0x000000cea9027212 */ /* 0x000fe400078e96b6 */
[----:B------:R-:W-:Y:S02]  /*27900*/  LOP3.LUT R112, R152, R112, RZ, 0xc0, !PT ;  /* 0x0000007098707212 */ /* 0x000fe400078ec0ff */
[-C--:B--2---:R-:W-:Y:S01]  /*27910*/  HMMA.16816.F32 R4, R104, R116.reuse, R4 ;  /* 0x000000746804723c */ /* 0x084fe20000001804 */
[----:B------:R-:W-:Y:S02]  /*27920*/  LOP3.LUT R113, R151, R113, RZ, 0xc0, !PT ;  /* 0x0000007197717212 */ /* 0x000fe400078ec0ff */
[----:B------:R-:W-:Y:S01]  /*27930*/  LOP3.LUT R114, R149, R114, RZ, 0xc0, !PT ;  /* 0x0000007295727212 */ /* 0x000fe200078ec0ff */
[----:B------:R-:W4:Y:S01]  /*27940*/  LDSM.16.MT88.4 R120, [R190+0xb800] ;  /* 0x00b80000be78783b */ /* 0x000f220000004200 */
[----:B------:R-:W-:Y:S02]  /*27950*/  LOP3.LUT R115, R150, R115, RZ, 0xc0, !PT ;  /* 0x0000007396737212 */ /* 0x000fe400078ec0ff */
[----:B------:R-:W-:Y:S02]  /*27960*/  LOP3.LUT R0, R163, R206, R180, 0x96, !PT ;  /* 0x000000cea3007212 */ /* 0x000fe400078e96b4 */
[----:B------:R-:W-:Y:S03]  /*27970*/  LOP3.LUT R110, R168, 0xffff, RZ, 0xc0, !PT ;  /* 0x0000ffffa86e7812 */ /* 0x000fe600078ec0ff */
[C---:B------:R-:W-:Y:S01]  /*27980*/  HMMA.16816.F32 R8, R112.reuse, R116, R8 ;  /* 0x000000747008723c */ /* 0x040fe20000001808 */
[----:B------:R-:W2:Y:S01]  /*27990*/  LDL R206, [R1+0x1b4] ;  /* 0x0001b40001ce7983 */ /* 0x000ea20000100800 */
[----:B------:R-:W-:Y:S03]  /*279a0*/  SHF.R.U32.HI R111, RZ, 0x10, R168 ;  /* 0x00000010ff6f7819 */ /* 0x000fe600000116a8 */
[----:B------:R-:W-:Y:S01]  /*279b0*/  LDSM.16.MT88.4 R152, [R188+0xac00] ;  /* 0x00ac0000bc98783b */ /* 0x000fe20000004200 */
[----:B------:R-:W-:Y:S02]  /*279c0*/  LOP3.LUT R111, R111, 0xff, RZ, 0xc0, !PT ;  /* 0x000000ff6f6f7812 */ /* 0x000fe400078ec0ff */
[-C--:B------:R-:W-:Y:S01]  /*279d0*/  HMMA.16816.F32 R12, R112, R118.reuse, R12 ;  /* 0x00000076700c723c */ /* 0x080fe2000000180c */
[C---:B------:R-:W-:Y:S03]  /*279e0*/  LOP3.LUT R116, R162.reuse, 0xffff, RZ, 0xc0, !PT ;  /* 0x0000ffffa2747812 */ /* 0x040fe600078ec0ff */
[----:B------:R-:W-:Y:S01]  /*279f0*/  SHF.R.U32.HI R117, RZ, 0x8, R110 ;  /* 0x00000008ff757819 */ /* 0x000fe2000001166e */
[----:B------:R-:W-:Y:S01]  /*27a00*/  LDSM.16.MT88.4 R144, [R190+0xac00] ;  /* 0x00ac0000be90783b */ /* 0x000fe20000004200 */
[----:B------:R-:W-:Y:S02]  /*27a10*/  SHF.R.U32.HI R110, RZ, 0x8, R116 ;  /* 0x00000008ff6e7819 */ /* 0x000fe40000011674 */
[C---:B------:R-:W-:Y:S01]  /*27a20*/  HMMA.16816.F32 R16, R104.reuse, R118, R16 ;  /* 0x000000766810723c */ /* 0x040fe20000001810 */
[----:B------:R-:W-:Y:S04]  /*27a30*/  SHF.R.U32.HI R116, RZ, 0x10, R0 ;  /* 0x00000010ff747819 */ /* 0x000fe80000011600 */
[----:B------:R-:W-:Y:S02]  /*27a40*/  LDSM.16.MT88.4 R180, [R188+0xbc00] ;  /* 0x00bc0000bcb4783b */ /* 0x000fe40000004200 */
[----:B------:R-:W-:Y:S01]  /*27a50*/  LOP3.LUT R118, R162, 0xff, RZ, 0xc0, !PT ;  /* 0x000000ffa2767812 */ /* 0x000fe200078ec0ff */
[-C--:B---3--:R-:W-:Y:S01]  /*27a60*/  HMMA.16816.F32 R20, R104, R124.reuse, R20 ;  /* 0x0000007c6814723c */ /* 0x088fe20000001814 */
[----:B------:R-:W-:Y:S03]  /*27a70*/  LOP3.LUT R119, R168, 0xff, RZ, 0xc0, !PT ;  /* 0x000000ffa8777812 */ /* 0x000fe600078ec0ff */
[----:B------:R-:W-:Y:S02]  /*27a80*/  SHF.R.U32.HI R168, RZ, 0x18, R168 ;  /* 0x00000018ffa87819 */ /* 0x000fe400000116a8 */
[----:B------:R-:W-:Y:S02]  /*27a90*/  PRMT R178, R119, 0x5410, R117 ;  /* 0x0000541077b27816 */ /* 0x000fe40000000075 */
[C---:B------:R-:W-:Y:S01]  /*27aa0*/  HMMA.16816.F32 R24, R112.reuse, R124, R24 ;  /* 0x0000007c7018723c */ /* 0x040fe20000001818 */
[----:B------:R-:W-:Y:S02]  /*27ab0*/  PRMT R179, R111, 0x5410, R168 ;  /* 0x000054106fb37816 */ /* 0x000fe400000000a8 */
[----:B------:R-:W3:Y:S01]  /*27ac0*/  LDSM.16.MT88.4 R168, [R188+0x9c00] ;  /* 0x009c0000bca8783b */ /* 0x000ee20000004200 */
[--C-:B------:R-:W-:Y:S01]  /*27ad0*/  SHF.R.U32.HI R111, RZ, 0x10, R2.reuse ;  /* 0x00000010ff6f7819 */ /* 0x100fe20000011602 */
[--C-:B------:R-:W-:Y:S01]  /*27ae0*/  HSET2.LE.AND R178, R178, R173.reuse, PT ;  /* 0x000000adb2b27233 */ /* 0x100fe20003803000 */
[----:B------:R-:W-:Y:S01]  /*27af0*/  SHF.R.U32.HI R117, RZ, 0x18, R2 ;  /* 0x00000018ff757819 */ /* 0x000fe20000011602 */
[--C-:B------:R-:W-:Y:S01]  /*27b00*/  HSET2.LE.AND R179, R179, R173.reuse, PT ;  /* 0x000000adb3b37233 */ /* 0x100fe20003803000 */
[-C--:B------:R-:W-:Y:S01]  /*27b10*/  HMMA.16816.F32 R28, R112, R126.reuse, R28 ;  /* 0x0000007e701c723c */ /* 0x080fe2000000181c */
[----:B------:R-:W-:Y:S03]  /*27b20*/  SHF.R.U32.HI R125, RZ, 0x10, R162 ;  /* 0x00000010ff7d7819 */ /* 0x000fe600000116a2 */
[----:B------:R-:W-:Y:S02]  /*27b30*/  PRMT R124, R118, 0x5410, R110 ;  /* 0x00005410767c7816 */ /* 0x000fe4000000006e */
[C---:B------:R-:W-:Y:S02]  /*27b40*/  LOP3.LUT R110, R2.reuse, 0xffff, RZ, 0xc0, !PT ;  /* 0x0000ffff026e7812 */ /* 0x040fe400078ec0ff */
[C---:B------:R-:W-:Y:S01]  /*27b50*/  HMMA.16816.F32 R32, R104.reuse, R126, R32 ;  /* 0x0000007e6820723c */ /* 0x040fe20000001820 */
[----:B------:R-:W-:Y:S03]  /*27b60*/  LOP3.LUT R118, R2, 0xff, RZ, 0xc0, !PT ;  /* 0x000000ff02767812 */ /* 0x000fe600078ec0ff */
[----:B------:R-:W-:Y:S02]  /*27b70*/  SHF.R.U32.HI R110, RZ, 0x8, R110 ;  /* 0x00000008ff6e7819 */ /* 0x000fe4000001166e */
[----:B------:R-:W-:Y:S02]  /*27b80*/  LOP3.LUT R111, R111, 0xff, RZ, 0xc0, !PT ;  /* 0x000000ff6f6f7812 */ /* 0x000fe400078ec0ff */
[-C--:B----4-:R-:W-:Y:S01]  /*27b90*/  HMMA.16816.F32 R36, R104, R128.reuse, R36 ;  /* 0x000000806824723c */ /* 0x090fe20000001824 */
[----:B------:R-:W-:Y:S02]  /*27ba0*/  SHF.R.U32.HI R126, RZ, 0x18, R162 ;  /* 0x00000018ff7e7819 */ /* 0x000fe400000116a2 */
[----:B------:R-:W4:Y:S01]  /*27bb0*/  LDSM.16.MT88.4 R160, [R190+0x9c00] ;  /* 0x009c0000bea0783b */ /* 0x000f220000004200 */
[----:B------:R-:W-:Y:S02]  /*27bc0*/  LOP3.LUT R2, R0, 0xffff, RZ, 0xc0, !PT ;  /* 0x0000ffff00027812 */ /* 0x000fe400078ec0ff */
[----:B------:R-:W-:Y:S02]  /*27bd0*/  SHF.R.U32.HI R119, RZ, 0x18, R0 ;  /* 0x00000018ff777819 */ /* 0x000fe40000011600 */
[C---:B------:R-:W-:Y:S01]  /*27be0*/  HMMA.16816.F32 R40, R112.reuse, R128, R40 ;  /* 0x000000807028723c */ /* 0x040fe20000001828 */
[----:B------:R-:W-:Y:S03]  /*27bf0*/  PRMT R110, R118, 0x5410, R110 ;  /* 0x00005410766e7816 */ /* 0x000fe6000000006e */
[----:B------:R-:W-:Y:S02]  /*27c00*/  PRMT R111, R111, 0x5410, R117 ;  /* 0x000054106f6f7816 */ /* 0x000fe40000000075 */
[----:B------:R-:W-:Y:S01]  /*27c10*/  SHF.R.U32.HI R2, RZ, 0x8, R2 ;  /* 0x00000008ff027819 */ /* 0x000fe20000011602 */
[--C-:B------:R-:W-:Y:S01]  /*27c20*/  HSET2.LE.AND R176, R110, R173.reuse, PT ;  /* 0x000000ad6eb07233 */ /* 0x100fe20003803000 */
[-C--:B------:R-:W-:Y:S01]  /*27c30*/  HMMA.16816.F32 R44, R112, R130.reuse, R44 ;  /* 0x00000082702c723c */ /* 0x080fe2000000182c */
[--C-:B------:R-:W-:Y:S03]  /*27c40*/  HSET2.LE.AND R177, R111, R173.reuse, PT ;  /* 0x000000ad6fb17233 */ /* 0x100fe60003803000 */
[----:B------:R-:W-:Y:S02]  /*27c50*/  LOP3.LUT R176, R159, R176, RZ, 0xc0, !PT ;  /* 0x000000b09fb07212 */ /* 0x000fe400078ec0ff */
[----:B------:R-:W-:Y:S02]  /*27c60*/  LOP3.LUT R177, R158, R177, RZ, 0xc0, !PT ;  /* 0x000000b19eb17212 */ /* 0x000fe400078ec0ff */
[C---:B------:R-:W-:Y:S01]  /*27c70*/  HMMA.16816.F32 R48, R104.reuse, R130, R48 ;  /* 0x000000826830723c */ /* 0x040fe20000001830 */
[----:B------:R-:W-:Y:S03]  /*27c80*/  LOP3.LUT R178, R157, R178, RZ, 0xc0, !PT ;  /* 0x000000b29db27212 */ /* 0x000fe600078ec0ff */
[----:B------:R-:W-:Y:S04]  /*27c90*/  LOP3.LUT R179, R156, R179, RZ, 0xc0, !PT ;  /* 0x000000b39cb37212 */ /* 0x000fe800078ec0ff */
        /* <DEDUP_REMOVED lines=24> */
[-C--:B---3--:R-:W-:Y:S01]  /*27e20*/  HMMA.16816.F32 R172, R176, R168.reuse, R4 ;  /* 0x000000a8b0ac723c */ /* 0x088fe20000001804 */
[----:B------:R-:W-:Y:S02]  /*27e30*/  LOP3.LUT R106, R164, R106, RZ, 0xc0, !PT ;  /* 0x0000006aa46a7212 */ /* 0x000fe400078ec0ff */
[----:B------:R-:W-:Y:S01]  /*27e40*/  LOP3.LUT R107, R3, R107, RZ, 0xc0, !PT ;  /* 0x0000006b036b7212 */ /* 0x000fe200078ec0ff */
[----:B------:R-:W-:Y:S06]  /*27e50*/  IMAD.MOV.U32 R3, RZ, RZ, R103 ;  /* 0x000000ffff037224 */ /* 0x000fec00078e0067 */
[C---:B------:R-:W-:Y:S08]  /*27e60*/  HMMA.16816.F32 R140, R104.reuse, R168, R8 ;  /* 0x000000a8688c723c */ /* 0x040ff00000001808 */
[-C--:B------:R-:W-:Y:S08]  /*27e70*/  HMMA.16816.F32 R136, R104, R170.reuse, R12 ;  /* 0x000000aa6888723c */ /* 0x080ff0000000180c */
[C---:B------:R-:W-:Y:S08]  /*27e80*/  HMMA.16816.F32 R168, R176.reuse, R170, R16 ;  /* 0x000000aab0a8723c */ /* 0x040ff00000001810 */
[-C--:B----4-:R-:W-:Y:S08]  /*27e90*/  HMMA.16816.F32 R164, R176, R160.reuse, R20 ;  /* 0x000000a0b0a4723c */ /* 0x090ff00000001814 */
        /* <DEDUP_REMOVED lines=8> */
[C---:B------:R-:W-:Y:S01]  /*27f20*/  HMMA.16816.F32 R116, R104.reuse, R144, R56 ;  /* 0x000000906874723c */ /* 0x040fe20000001838 */
[----:B--2---:R-:W-:Y:S07]  /*27f30*/  ISETP.GT.AND P1, PT, R245, R206, PT ;  /* 0x000000cef500720c */ /* 0x004fee0003f24270 */
        /* <DEDUP_REMOVED lines=15> */
.L_x_947:
[----:B-----5:R1:W5:Y:S04]  /*28030*/  LD.E R53, [R108.64+0xd8] ;  /* 0x0000d8046c357980 */ /* 0x020368000c101900 */
[----:B------:R1:W5:Y:S01]  /*28040*/  LD.E R4, [R108.64+0x17c] ;  /* 0x00017c046c047980 */ /* 0x000362000c101900 */
[----:B------:R-:W-:-:S02]  /*28050*/  MOV R8, 0x1f ;  /* 0x0000001f00087802 */ /* 0x000fc40000000f00 */
[----:B------:R-:W-:Y:S01]  /*28060*/  MOV R7, 0xffffffff ;  /* 0xffffffff00077802 */ /* 0x000fe20000000f00 */
[----:B------:R-:W-:Y:S05]  /*28070*/  BRA.DIV ~URZ, `(.L_x_951) ;  /* 0x00001fb27f007947 */ /* 0x000fea000b800000 */
[----:B------:R-:W2:Y:S04]  /*28080*/  LDL R0, [R1+0x180] ;  /* 0x0001800001007983 */ /* 0x000ea80000100800 */
[----:B--2---:R2:W3:Y:S02]  /*28090*/  SHFL.BFLY PT, R5, R0, 0x2, 0x1f ;  /* 0x0c401f0000057f89 */ /* 0x0044e400000e0000 */
.L_x_966:
        /* <DEDUP_REMOVED lines=19> */
.L_x_967:
        /* <DEDUP_REMOVED lines=290> */
.L_x_956:
[----:B------:R-:W-:Y:S05]  /*293f0*/  BSYNC B0 ;  /* 0x0000000000007941 */ /* 0x000fea0003800000 */
.L_x_955:
[----:B------:R-:W-:Y:S01]  /*29400*/  PLOP3.LUT P4, PT, PT, PT, PT, 0x80, 0x0 ;  /* 0x000000000000781c */ /* 0x000fe20003f8f070 */
[--C-:B------:R-:W-:Y:S01]  /*29410*/  IMAD.MOV.U32 R4, RZ, RZ, R58.reuse ;  /* 0x000000ffff047224 */ /* 0x100fe200078e003a */
[----:B------:R-:W-:Y:S02]  /*29420*/  SHF.R.S32.HI R5, RZ, 0x1f, R58 ;  /* 0x0000001fff057819 */ /* 0x000fe4000001143a */
[----:B------:R-:W-:-:S04]  /*29430*/  PRMT R0, RZ, 0x7610, R0 ;  /* 0x00007610ff007816 */ /* 0x000fc80000000000 */
.L_x_954:
[----:B-1----:R-:W-:Y:S05]  /*29440*/  BSYNC B1 ;  /* 0x0000000000017941 */ /* 0x002fea0003800000 */
.L_x_953:
        /* <DEDUP_REMOVED lines=11> */
.L_x_957:
        /* <DEDUP_REMOVED lines=76> */
.L_x_959:
[----:B---34-:R-:W-:Y:S05]  /*299c0*/  BSYNC B0 ;  /* 0x0000000000007941 */ /* 0x018fea0003800000 */
.L_x_958:
[----:B------:R-:W3:Y:S04]  /*299d0*/  LDL.LU R4, [R1+0x1f8] ;  /* 0x0001f80001047983 */ /* 0x000ee80000300800 */
[----:B------:R-:W4:Y:S04]  /*299e0*/  LDL R21, [R1+0x34] ;  /* 0x0000340001157983 */ /* 0x000f280000100800 */
        /* <DEDUP_REMOVED lines=29> */
.L_x_961:
[----:B--2---:R-:W-:Y:S05]  /*29bc0*/  BSYNC B0 ;  /* 0x0000000000007941 */ /* 0x004fea0003800000 */
.L_x_960:
        /* <DEDUP_REMOVED lines=20> */
.L_x_963:
[----:B------:R-:W-:Y:S05]  /*29d10*/  BSYNC B0 ;  /* 0x0000000000007941 */ /* 0x000fea0003800000 */
.L_x_962:
        /* <DEDUP_REMOVED lines=20> */
.L_x_965:
[----:B------:R-:W-:Y:S05]  /*29e60*/  BSYNC B0 ;  /* 0x0000000000007941 */ /* 0x000fea0003800000 */
.L_x_964:
[----:B-1----:R-:W-:Y:S01]  /*29e70*/  LEA.HI.SX32 R2, R52, 0x60, 0x1e ;  /* 0x0000006034027811 */ /* 0x002fe200078ff2ff */
[----:B------:R-:W-:Y:S01]  /*29e80*/  IMAD.MOV.U32 R3, RZ, RZ, 0x0 ;  /* 0x00000000ff037424 */ /* 0x000fe200078e00ff */
[----:B------:R-:W-:-:S02]  /*29e90*/  MOV R12, 0x70 ;  /* 0x00000070000c7802 */ /* 0x000fc40000000f00 */
[----:B------:R-:W-:-:S03]  /*29ea0*/  ISETP.GE.AND P0, PT, R2, R14, PT ;  /* 0x0000000e0200720c */ /* 0x000fc60003f06270 */
[----:B------:R-:W-:-:S10]  /*29eb0*/  IMAD.MOV.U32 R2, RZ, RZ, R12 ;  /* 0x000000ffff027224 */ /* 0x000fd400078e000c */
[----:B------:R-:W-:Y:S05]  /*29ec0*/  @P0 RET.REL.NODEC R2 `(_ZN5flash16flash_fwd_kernelI23Flash_fwd_kernel_traitsILi96ELi128ELi64ELi4ELb0ELb0EN7cutlass6half_tE19Flash_kernel_traitsILi96ELi128ELi64ELi4ES3_EELb1ELb0ELb1ELb1ELb0ELb0ELb0ELb1EEEvNS_16Flash_fwd_paramsE) ;  /* 0xfffd613002000950 */ /* 0x000fea0003c3ffff */
        /* <DEDUP_REMOVED lines=17> */
[----:B------:R-:W-:Y:S05]  /*29fe0*/  @P0 RET.REL.NODEC R4 `(_ZN5flash16flash_fwd_kernelI23Flash_fwd_kernel_traitsILi96ELi128ELi64ELi4ELb0ELb0EN7cutlass6half_tE19Flash_kernel_traitsILi96ELi128ELi64ELi4ES3_EELb1ELb0ELb1ELb1ELb0ELb0ELb0ELb1EEEvNS_16Flash_fwd_paramsE) ;  /* 0xfffd601004000950 */ /* 0x000fea0003c3ffff */
[----:B------:R2:W-:Y:S02]  /*29ff0*/  ST.E.128 [R2.64+0x80], R68 ;  /* 0x0000804402007985 */ /* 0x0005e4000c101d04 */
[----:B-12---:R-:W-:-:S02]  /*2a000*/  MOV R2, R12 ;  /* 0x0000000c00027202 */ /* 0x006fc40000000f00 */
[----:B------:R-:W-:-:S04]  /*2a010*/  MOV R3, 0x0 ;  /* 0x0000000000037802 */ /* 0x000fc80000000f00 */
[----:B------:R-:W-:Y:S05]  /*2a020*/  RET.REL.NODEC R2 `(_ZN5flash16flash_fwd_kernelI23Flash_fwd_kernel_traitsILi96ELi128ELi64ELi4ELb0ELb0EN7cutlass6half_tE19Flash_kernel_traitsILi96ELi128ELi64ELi4ES3_EELb1ELb0ELb1ELb1ELb0ELb0ELb0ELb1EEEvNS_16Flash_fwd_paramsE) ;  /* 0xfffd5fd002007950 */ /* 0x000fea0003c3ffff */
.L_x_951:
[----:B------:R2:W5:Y:S01]  /*2a030*/  LDL R0, [R1+0x180] ;  /* 0x0001800001007983 */ /* 0x0005620000100800 */
[----:B------:R-:W-:Y:S02]  /*2a040*/  MOV R3, 0x2 ;  /* 0x0000000200037802 */ /* 0x000fe40000000f00 */
[----:B------:R-:W-:Y:S02]  /*2a050*/  MOV R2, 0x2a070 ;  /* 0x0002a07000027802 */ /* 0x000fe40000000f00 */
[----:B-12--5:R-:W-:Y:S05]  /*2a060*/  CALL.REL.NOINC `($__internal_1_$__cuda_sm70_shflsync_bfly_p) ;  /* 0x0000027000007944 */ /* 0x026fea0003c00000 */
[----:B------:R-:W-:Y:S01]  /*2a070*/  MOV R5, R9 ;  /* 0x0000000900057202 */ /* 0x000fe20000000f00 */
[----:B------:R-:W-:Y:S05]  /*2a080*/  BRA `(.L_x_966) ;  /* 0xffffe01000007947 */ /* 0x000fea000383ffff */
.L_x_952:
[----:B------:R-:W-:Y:S01]  /*2a090*/  IMAD.MOV.U32 R0, RZ, RZ, R5 ;  /* 0x000000ffff007224 */ /* 0x000fe200078e0005 */
[----:B------:R-:W-:Y:S02]  /*2a0a0*/  MOV R3, 0x1 ;  /* 0x0000000100037802 */ /* 0x000fe40000000f00 */
[----:B------:R-:W-:Y:S02]  /*2a0b0*/  MOV R2, 0x2a0d0 ;  /* 0x0002a0d000027802 */ /* 0x000fe40000000f00 */
[----:B-1---5:R-:W-:Y:S05]  /*2a0c0*/  CALL.REL.NOINC `($__internal_1_$__cuda_sm70_shflsync_bfly_p) ;  /* 0x0000021000007944 */ /* 0x022fea0003c00000 */
[----:B------:R1:W5:Y:S01]  /*2a0d0*/  LDL R0, [R1+0x184] ;  /* 0x0001840001007983 */ /* 0x0003620000100800 */
[----:B------:R-:W-:Y:S01]  /*2a0e0*/  FADD.FTZ R57, R5, R9 ;  /* 0x0000000905397221 */ /* 0x000fe20000010000 */
[----:B------:R-:W-:Y:S02]  /*2a0f0*/  MOV R3, 0x2 ;  /* 0x0000000200037802 */ /* 0x000fe40000000f00 */
[----:B------:R-:W-:-:S02]  /*2a100*/  MOV R2, 0x2a120 ;  /* 0x0002a12000027802 */ /* 0x000fc40000000f00 */
[----:B-1---5:R-:W-:Y:S05]  /*2a110*/  CALL.REL.NOINC `($__internal_1_$__cuda_sm70_shflsync_bfly_p) ;  /* 0x000001c000007944 */ /* 0x022fea0003c00000 */
[----:B------:R-:W2:Y:S01]  /*2a120*/  LDL.LU R0, [R1+0x184] ;  /* 0x0001840001007983 */ /* 0x000ea20000300800 */
[----:B------:R-:W-:-:S02]  /*2a130*/  MOV R3, 0x1 ;  /* 0x0000000100037802 */ /* 0x000fc40000000f00 */
[----:B------:R-:W-:Y:S01]  /*2a140*/  MOV R2, 0x2a170 ;  /* 0x0002a17000027802 */ /* 0x000fe20000000f00 */
[----:B--2---:R-:W-:Y:S02]  /*2a150*/  FADD.FTZ R0, R0, R9 ;  /* 0x0000000900007221 */ /* 0x004fe40000010000 */
[----:B------:R-:W-:Y:S05]  /*2a160*/  CALL.REL.NOINC `($__internal_1_$__cuda_sm70_shflsync_bfly_p) ;  /* 0x0000017000007944 */ /* 0x000fea0003c00000 */
[----:B------:R-:W-:Y:S02]  /*2a170*/  FADD.FTZ R56, R0, R9 ;  /* 0x0000000900387221 */ /* 0x000fe40000010000 */
[----:B------:R1:W5:Y:S01]  /*2a180*/  LDL R0, [R1+0x40] ;  /* 0x0000400001007983 */ /* 0x0003620000100800 */
[----:B------:R-:W-:Y:S02]  /*2a190*/  MOV R3, 0x2 ;  /* 0x0000000200037802 */ /* 0x000fe40000000f00 */
[----:B------:R-:W-:Y:S02]  /*2a1a0*/  MOV R2, 0x2a1c0 ;  /* 0x0002a1c000027802 */ /* 0x000fe40000000f00 */
[----:B-1---5:R-:W-:Y:S05]  /*2a1b0*/  CALL.REL.NOINC `($__internal_1_$__cuda_sm70_shflsync_bfly_p) ;  /* 0x0000012000007944 */ /* 0x022fea0003c00000 */
[----:B------:R-:W2:Y:S01]  /*2a1c0*/  LDL.LU R0, [R1+0x40] ;  /* 0x0000400001007983 */ /* 0x000ea20000300800 */
[----:B------:R-:W-:Y:S02]  /*2a1d0*/  MOV R3, 0x1 ;  /* 0x0000000100037802 */ /* 0x000fe40000000f00 */
[----:B------:R-:W-:Y:S01]  /*2a1e0*/  MOV R2, 0x2a220 ;  /* 0x0002a22000027802 */ /* 0x000fe20000000f00 */
[----:B--2---:R-:W-:-:S05]  /*2a1f0*/  FADD.FTZ R55, R0, R9 ;  /* 0x0000000900377221 */ /* 0x004fca0000010000 */
[----:B------:R-:W-:Y:S02]  /*2a200*/  MOV R0, R55 ;  /* 0x0000003700007202 */ /* 0x000fe40000000f00 */
[----:B------:R-:W-:Y:S05]  /*2a210*/  CALL.REL.NOINC `($__internal_1_$__cuda_sm70_shflsync_bfly_p) ;  /* 0x000000c000007944 */ /* 0x000fea0003c00000 */
[----:B------:R1:W5:Y:S01]  /*2a220*/  LDL R0, [R1+0x44] ;  /* 0x0000440001007983 */ /* 0x0003620000100800 */
[----:B------:R-:W-:Y:S01]  /*2a230*/  FADD.FTZ R55, R55, R9 ;  /* 0x0000000937377221 */ /* 0x000fe20000010000 */
        /* <DEDUP_REMOVED lines=9> */
[----:B------:R-:W-:Y:S05]  /*2a2d0*/  BRA `(.L_x_967) ;  /* 0xffffdef000007947 */ /* 0x000fea000383ffff */
        .weak           $__internal_1_$__cuda_sm70_shflsync_bfly_p
        .type           $__internal_1_$__cuda_sm70_shflsync_bfly_p,@function
        .size           $__internal_1_$__cuda_sm70_shflsync_bfly_p,(.L_x_1024 - $__internal_1_$__cuda_sm70_shflsync_bfly_p)
$__internal_1_$__cuda_sm70_shflsync_bfly_p:
[----:B------:R-:W-:Y:S04]  /*2a2e0*/  WARPSYNC R7 ;  /* 0x0000000700007348 */ /* 0x000fe80003800000 */
[----:B------:R1:W2:Y:S02]  /*2a2f0*/  SHFL.BFLY PT, R9, R0, R3, R8 ;  /* 0x0c00000300097389 */ /* 0x0002a400000e0008 */
[----:B-1----:R-:W-:-:S04]  /*2a300*/  MOV R3, 0x0 ;  /* 0x0000000000037802 */ /* 0x002fc80000000f00 */
[----:B--2---:R-:W-:Y:S05]  /*2a310*/  RET.REL.NODEC R2 `(_ZN5flash16flash_fwd_kernelI23Flash_fwd_kernel_traitsILi96ELi128ELi64ELi4ELb0ELb0EN7cutlass6half_tE19Flash_kernel_traitsILi96ELi128ELi64ELi4ES3_EELb1ELb0ELb1ELb1ELb0ELb0ELb0ELb1EEEvNS_16Flash_fwd_paramsE) ;  /* 0xfffd5ce002007950 */ /* 0x004fea0003c3ffff */
.L_x_968:
        /* <DEDUP_REMOVED lines=14> */
.L_x_1024:


//--------------------- .text._ZN5flash16flash_fwd_kernelI23Flash_fwd_kernel_traitsILi96ELi128ELi64ELi4ELb0ELb0EN7cutlass6half_tE19Flash_kernel_traitsILi96ELi128ELi64ELi4ES3_EELb0ELb0ELb1ELb1ELb0ELb0ELb1ELb0EEEvNS_16Flash_fwd_paramsE --------------------------
	.section	.text._ZN5flash16flash_fwd_kernelI23Flash_fwd_kernel_traitsILi96ELi128ELi64ELi4ELb0ELb0EN7cutlass6half_tE19Flash_kernel_traitsILi96ELi128ELi64ELi4ES3_EELb0ELb0ELb1ELb1ELb0ELb0ELb1ELb0EEEvNS_16Flash_fwd_paramsE,"ax",@progbits
	.sectioninfo	@"SHI_REGISTERS=255"
	.align	128
        .global         _ZN5flash16flash_fwd_kernelI23Flash_fwd_kernel_traitsILi96ELi128ELi64ELi4ELb0ELb0EN7cutlass6half_tE19Flash_kernel_traitsILi96ELi128ELi64ELi4ES3_EELb0ELb0ELb1ELb1ELb0ELb0ELb1ELb0EEEvNS_16Flash_fwd_paramsE
        .type           _ZN5flash16flash_fwd_kernelI23Flash_fwd_kernel_traitsILi96ELi128ELi64ELi4ELb0ELb0EN7cutlass6half_tE19Flash_kernel_traitsILi96ELi128ELi64ELi4ES3_EELb0ELb0ELb1ELb1ELb0ELb0ELb1ELb0EEEvNS_16Flash_fwd_paramsE,@function
        .size           _ZN5flash16flash_fwd_kernelI23Flash_fwd_kernel_traitsILi96ELi128ELi64ELi4ELb0ELb0EN7cutlass6half_tE19Flash_kernel_traitsILi96ELi128ELi64ELi4ES3_EELb0ELb0ELb1ELb1ELb0ELb0ELb1ELb0EEEvNS_16Flash_fwd_paramsE,(.L_x_1049 - _ZN5flash16flash_fwd_kernelI23Flash_fwd_kernel_traitsILi96ELi128ELi64ELi4ELb0ELb0EN7cutlass6half_tE19Flash_kernel_traitsILi96ELi128ELi64ELi4ES3_EELb0ELb0ELb1ELb1ELb0ELb0ELb1ELb0EEEvNS_16Flash_fwd_paramsE)
        .other          _ZN5flash16flash_fwd_kernelI23Flash_fwd_kernel_traitsILi96ELi128ELi64ELi4ELb0ELb0EN7cutlass6half_tE19Flash_kernel_traitsILi96ELi128ELi64ELi4ES3_EELb0ELb0ELb1ELb1ELb0ELb0ELb1ELb0EEEvNS_16Flash_fwd_paramsE,@"STO_CUDA_ENTRY STV_DEFAULT"
_ZN5flash16flash_fwd_kernelI23Flash_fwd_kernel_traitsILi96ELi128ELi64ELi4ELb0ELb0EN7cutlass6half_tE19Flash_kernel_traitsILi96ELi128ELi64ELi4ES3_EELb0ELb0ELb1ELb1ELb0ELb0ELb1ELb0EEEvNS_16Flash_fwd_paramsE:
.text._ZN5flash16flash_fwd_kernelI23Flash_fwd_kernel_traitsILi96ELi128ELi64ELi4ELb0ELb0EN7cutlass6half_tE19Flash_kernel_traitsILi96ELi128ELi64ELi4ES3_EELb0ELb0ELb1ELb1ELb0ELb0ELb1ELb0EEEvNS_16Flash_fwd_paramsE:
        /* <DEDUP_REMOVED lines=37> */
.L_x_969:
[----:B-1--4-:R-:W-:Y:S02]  /*0250*/  MOV R0, c[0x0][0x218] ;  /* 0x0000860000007a02 */ /* 0x012fe40000000f00 */
.L_x_970:
        /* <DEDUP_REMOVED lines=12> */
[C---:B------:R-:W-:Y:S02]  /*0320*/  IADD3 R3, R65.reuse, R32, -R226 ;  /* 0x0000002041037210 */ /* 0x040fe40007ffe8e2 */
[----:B------:R-:W-:Y:S02]  /*0330*/  IADD3 R0, -R226, 0xbf, R32 ;  /* 0x000000bfe2007810 */ /* 0x000fe40007ffe120 */
[----:B------:R-:W-:Y:S02]  /*0340*/  IADD3 R2, R65, 0x3f, RZ ;  /* 0x0000003f41027810 */ /* 0x000fe40007ffe0ff */
[----:B------:R-:W-:Y:S02]  /*0350*/  IADD3 R3, R3, -c[0x0][0x2e4], RZ ;  /* 0x8000b90003037a10 */ /* 0x000fe40007ffe0ff */
[----:B------:R-:W-:Y:S02]  /*0360*/  IADD3 R0, R0, c[0x0][0x2e8], R65 ;  /* 0x0000ba0000007a10 */ /* 0x000fe40007ffe041 */
        /* <DEDUP_REMOVED lines=9> */
[----:B------:R-:W-:Y:S02]  /*0400*/  IMNMX R224, RZ, R2, !PT ;  /* 0x00000002ffe07217 */ /* 0x000fe40007800200 */
[----:B------:R-:W-:-:S03]  /*0410*/  IMNMX R33, R3, R0, PT ;  /* 0x0000000003217217 */ /* 0x000fc60003800200 */
        /* <DEDUP_REMOVED lines=73> */
.L_x_973:
[----:B------:R-:W-:Y:S05]  /*08b0*/  BSYNC B0 ;  /* 0x0000000000007941 */ /* 0x000fea0003800000 */
.L_x_972:
        /* <DEDUP_REMOVED lines=20> */
.L_x_975:
[----:B------:R-:W-:Y:S05]  /*0a00*/  BSYNC B0 ;  /* 0x0000000000007941 */ /* 0x000fea0003800000 */
.L_x_974:
        /* <DEDUP_REMOVED lines=20> */
.L_x_977:
[----:B------:R-:W-:Y:S05]  /*0b50*/  BSYNC B0 ;  /* 0x0000000000007941 */ /* 0x000fea0003800000 */
.L_x_976:
        /* <DEDUP_REMOVED lines=20> */
.L_x_979:
[----:B------:R-:W-:Y:S05]  /*0ca0*/  BSYNC B0 ;  /* 0x0000000000007941 */ /* 0x000fea0003800000 */
.L_x_978:
        /* <DEDUP_REMOVED lines=35> */
.L_x_971:
        /* <DEDUP_REMOVED lines=28> */
.L_x_980:
        /* <DEDUP_REMOVED lines=41> */
.L_x_981:
        /* <DEDUP_REMOVED lines=8> */
[CC--:B------:R-:W-:Y:S01]  /*13b0*/  LEA.HI R27, R5.reuse, R30.reuse, RZ, 0x4 ;  /* 0x0000001e051b7211 */ /* 0x0c0fe200078f20ff */
        /* <DEDUP_REMOVED lines=45> */
[C---:B------:R-:W-:Y:S01]  /*1690*/  IMAD R0, R8.reuse, c[0x0][0x1bc], R0 ;  /* 0x00006f0008007a24 */ /* 0x040fe200078e0200 */
        /* <DEDUP_REMOVED lines=52> */
.L_x_983:
[----:B------:R-:W-:Y:S05]  /*19e0*/  BSYNC B0 ;  /* 0x0000000000007941 */ /* 0x000fea0003800000 */
.L_x_982:
        /* <DEDUP_REMOVED lines=37> */
.L_x_985:
[----:B------:R-:W-:Y:S05]  /*1c40*/  BSYNC B0 ;  /* 0x0000000000007941 */ /* 0x000fea0003800000 */
.L_x_984:
        /* <DEDUP_REMOVED lines=37> */
.L_x_987:
[----:B------:R-:W-:Y:S05]  /*1ea0*/  BSYNC B0 ;  /* 0x0000000000007941 */ /* 0x000fea0003800000 */
.L_x_986:
        /* <DEDUP_REMOVED lines=40> */
.L_x_989:
[----:B------:R-:W-:Y:S05]  /*2130*/  BSYNC B0 ;  /* 0x0000000000007941 */ /* 0x000fea0003800000 */
.L_x_988:
[----:B------:R-:W-:Y:S01]  /*2140*/  IADD3 R12, R33, -0x1, RZ ;  /* 0xffffffff210c7810 */ /* 0x000fe20007ffe0ff */
[----:B------:R-:W-:Y:S01]  /*2150*/  BSSY B0, `(.L_x_990) ;  /* 0x000002a000007945 */ /* 0x000fe20003800000 */
[----:B------:R-:W-:Y:S01]  /*2160*/  MOV R250, R42 ;  /* 0x0000002a00fa7202 */ /* 0x000fe20000000f00 */
[----:B------:R-:W-:Y:S01]  /*2170*/  IMAD.MOV.U32 R250, RZ, RZ, R40 ;  /* 0x000000fffffa7224 */ /* 0x000fe200078e0028 */
[----:B------:R-:W-:Y:S01]  /*2180*/  MOV R251, R43 ;  /* 0x0000002b00fb7202 */ /* 0x000fe20000000f00 */
[C---:B------:R-:W-:Y:S01]  /*2190*/  IMAD R13, R12.reuse, -0x40, R65 ;  /* 0xffffffc00c0d7824 */ /* 0x040fe200078e0241 */
[----:B------:R-:W-:Y:S01]  /*21a0*/  MOV R225, R12 ;  /* 0x0000000c00e17202 */ /* 0x000fe20000000f00 */
[----:B------:R-:W-:Y:S01]  /*21b0*/  IMAD R0, R12, UR8, RZ ;  /* 0x000000080c007c24 */ /* 0x000fe2000f8e02ff */
[----:B---3--:R-:W-:Y:S01]  /*21c0*/  SHF.R.S32.HI R14, RZ, 0x1f, R12 ;  /* 0x0000001fff0e7819 */ /* 0x008fe2000001140c */
[----:B------:R3:W-:Y:S01]  /*21d0*/  STL.64 [R1+0x40], R250 ;  /* 0x000040fa01007387 */ /* 0x0007e20000100a00 */
[----:B------:R-:W-:Y:S01]  /*21e0*/  ISETP.GE.AND P0, PT, R4, R13, PT ;  /* 0x0000000d0400720c */ /* 0x000fe20003f06270 */
[----:B------:R-:W-:-:S02]  /*21f0*/  IMAD.WIDE.U32 R6, R12, UR9, R250 ;  /* 0x000000090c067c25 */ /* 0x000fc4000f8e00fa */
[----:B------:R3:W-:Y:S02]  /*2200*/  STL [R1], R225 ;  /* 0x000000e101007387 */ /* 0x0007e40000100800 */
[----:B------:R-:W-:-:S04]  /*2210*/  IMAD R0, R14, UR9, R0 ;  /* 0x000000090e007c24 */ /* 0x000fc8000f8e0200 */
[----:B------:R-:W-:-:S04]  /*2220*/  IMAD.IADD R0, R7, 0x1, R0 ;  /* 0x0000000107007824 */ /* 0x000fc800078e0200 */
        /* <DEDUP_REMOVED lines=28> */
.L_x_991:
[----:B------:R-:W-:Y:S05]  /*23f0*/  BSYNC B0 ;  /* 0x0000000000007941 */ /* 0x000fea0003800000 */
.L_x_990:
        /* <DEDUP_REMOVED lines=34> */
.L_x_993:
[----:B------:R-:W-:Y:S05]  /*2620*/  BSYNC B0 ;  /* 0x0000000000007941 */ /* 0x000fea0003800000 */
.L_x_992:
[----:B------:R-:W-:Y:S01]  /*2630*/  ISETP.NE.U32.AND P1, PT, RZ, c[0x0][0x318], PT ;  /* 0x0000c600ff007a0c */ /* 0x000fe20003f25070 */
[----:B------:R-:W0:Y:S01]  /*2640*/  LDGDEPBAR ;  /* 0x00000000000079af */ /* 0x000e220000000000 */
[----:B------:R-:W-:Y:S01]  /*2650*/  ULDC.64 UR4, c[0x0][0x1a0] ;  /* 0x0000680000047ab9 */ /* 0x000fe20000000a00 */
[----:B----4-:R-:W-:Y:S01]  /*2660*/  IMAD.MOV.U32 R10, RZ, RZ, R38 ;  /* 0x000000ffff0a7224 */ /* 0x010fe200078e0026 */
        /* <DEDUP_REMOVED lines=10> */
[----:B------:R-:W4:Y:S01]  /*2710*/  @P1 LDG.E R8, [R8.64] ;  /* 0x0000000c08081981 */ /* 0x000f22000c1e1900 */
[----:B------:R-:W-:Y:S01]  /*2720*/  ISETP.GE.AND P0, PT, R4, R13, PT ;  /* 0x0000000d0400720c */ /* 0x000fe20003f06270 */
[----:B------:R-:W4:Y:S01]  /*2730*/  @P1 MUFU.RCP R7, c[0x0][0x238] ;  /* 0x00008e0000071b08 */ /* 0x000f220000001000 */
[----:B------:R-:W-:Y:S01]  /*2740*/  LOP3.LUT R0, R28, 0xffffffe0, RZ, 0xc0, !PT ;  /* 0xffffffe01c007812 */ /* 0x000fe200078ec0ff */
[----:B------:R-:W-:Y:S01]  /*2750*/  BAR.SYNC.DEFER_BLOCKING 0x0 ;  /* 0x0000000000007b1d */ /* 0x000fe20000010000 */
[----:B------:R-:W-:Y:S01]  /*2760*/  USHF.L.U64.HI UR6, UR4, UR6, UR5 ;  /* 0x0000000604067299 */ /* 0x000fe20008010205 */
[----:B------:R-:W-:Y:S01]  /*2770*/  IMAD.MOV.U32 R10, RZ, RZ, R36 ;  /* 0x000000ffff0a7224 */ /* 0x000fe200078e0024 */
[----:B------:R-:W-:Y:S01]  /*2780*/  USHF.L.U32 UR14, UR4, 0x6, URZ ;  /* 0x00000006040e7899 */ /* 0x000fe2000800063f */
[----:B------:R-:W-:Y:S02]  /*2790*/  IMAD.IADD R0, R30, 0x1, -R0 ;  /* 0x000000011e007824 */ /* 0x000fe400078e0a00 */
[----:B------:R-:W-:Y:S01]  /*27a0*/  BSSY B0, `(.L_x_994) ;  /* 0x000002e000007945 */ /* 0x000fe20003800000 */
[C---:B------:R-:W-:Y:S01]  /*27b0*/  IMAD R2, R12.reuse, UR6, RZ ;  /* 0x000000060c027c24 */ /* 0x040fe2000f8e02ff */
[----:B------:R5:W-:Y:S01]  /*27c0*/  STL.64 [R1+0x60], R10 ;  /* 0x0000600a01007387 */ /* 0x000be20000100a00 */
[----:B------:R-:W-:Y:S01]  /*27d0*/  SHF.R.S32.HI R6, RZ, 0x1f, R0 ;  /* 0x0000001fff067819 */ /* 0x000fe20000011400 */
[----:B------:R-:W-:-:S03]  /*27e0*/  IMAD.WIDE.U32 R4, R12, UR14, R10 ;  /* 0x0000000e0c047c25 */ /* 0x000fc6000f8e000a */
[----:B------:R-:W-:Y:S01]  /*27f0*/  LEA.HI R6, R6, R0, RZ, 0x2 ;  /* 0x0000000006067211 */ /* 0x000fe200078f10ff */
[----:B------:R-:W-:Y:S01]  /*2800*/  IMAD R0, R14, UR14, R2 ;  /* 0x0000000e0e007c24 */ /* 0x000fe2000f8e0202 */
[----:B------:R-:W-:Y:S01]  /*2810*/  SHF.L.U32 R2, R30, 0x1, RZ ;  /* 0x000000011e027819 */ /* 0x000fe200000006ff */
[----:B------:R-:W-:-:S03]  /*2820*/  IMAD.MOV.U32 R222, RZ, RZ, RZ ;  /* 0x000000ffffde7224 */ /* 0x000fc600078e00ff */
[----:B------:R-:W-:Y:S01]  /*2830*/  IADD3 R0, R5, R0, RZ ;  /* 0x0000000005007210 */ /* 0x000fe20007ffe0ff */
[----:B------:R1:W-:Y:S04]  /*2840*/  @P0 STS [R223+0x9000], RZ ;  /* 0x009000ffdf000388 */ /* 0x0003e80000000800 */
[----:B------:R1:W-:Y:S04]  /*2850*/  @P0 STS [R223+0x9004], RZ ;  /* 0x009004ffdf000388 */ /* 0x0003e80000000800 */
[----:B------:R1:W-:Y:S01]  /*2860*/  @P0 STS.64 [R223+0x9008], RZ ;  /* 0x009008ffdf000388 */ /* 0x0003e20000000a00 */
[----:B-----5:R-:W-:-:S03]  /*2870*/  LOP3.LUT R11, R2, 0x6, RZ, 0xc0, !PT ;  /* 0x00000006020b7812 */ /* 0x020fc600078ec0ff */
[----:B------:R1:W-:Y:S01]  /*2880*/  @P0 STS.128 [R223+0xa000], RZ ;  /* 0x00a000ffdf000388 */ /* 0x0003e20000000c00 */
[----:B------:R-:W-:-:S03]  /*2890*/  SHF.R.S32.HI R10, RZ, 0x2, R6 ;  /* 0x00000002ff0a7819 */ /* 0x000fc60000011406 */
[----:B------:R1:W-:Y:S01]  /*28a0*/  @P0 STS.128 [R223+0xb000], RZ ;  /* 0x00b000ffdf000388 */ /* 0x0003e20000000c00 */
[----:B----4-:R-:W-:Y:S01]  /*28b0*/  @P1 FMUL.FTZ R222, R8, R7 ;  /* 0x0000000708de1220 */ /* 0x010fe20000410000 */
[----:B------:R-:W-:Y:S05]  /*28c0*/  @P0 BRA `(.L_x_995) ;  /* 0x000001b000000947 */ /* 0x000fea0003800000 */
[----:B-1----:R-:W-:Y:S02]  /*28d0*/  ISETP.GE.AND P3, PT, R34, c[0x0][0x220], PT ;  /* 0x0000880022007a0c */ /* 0x002fe40003f66270 */
        /* <DEDUP_REMOVED lines=26> */
.L_x_995:
[----:B-1----:R-:W-:Y:S05]  /*2a80*/  BSYNC B0 ;  /* 0x0000000000007941 */ /* 0x002fea0003800000 */
.L_x_994:
        /* <DEDUP_REMOVED lines=36> */
.L_x_997:
[----:B------:R-:W-:Y:S05]  /*2cd0*/  BSYNC B0 ;  /* 0x0000000000007941 */ /* 0x000fea0003800000 */
.L_x_996:
[----:B------:R-:W-:Y:S01]  /*2ce0*/  LOP3.LUT R2, R29, 0xfffffff8, RZ, 0xc0, !PT ;  /* 0xfffffff81d027812 */ /* 0x000fe200078ec0ff */
[----:B------:R-:W-:Y:S01]  /*2cf0*/  IMAD R0, R24, 0x10, R32 ;  /* 0x0000001018007824 */ /* 0x000fe200078e0220 */
[----:B----4-:R-:W-:Y:S01]  /*2d00*/  SHF.R.S32.HI R8, RZ, 0x4, R27 ;  /* 0x00000004ff087819 */ /* 0x010fe2000001141b */
[----:B------:R-:W-:Y:S01]  /*2d10*/  IMAD.SHL.U32 R6, R25, 0x40, RZ ;  /* 0x0000004019067824 */ /* 0x000fe200078e00ff */
[----:B------:R-:W-:Y:S01]  /*2d20*/  LOP3.LUT R4, R23, 0x7fffffe, RZ, 0xc0, !PT ;  /* 0x07fffffe17047812 */ /* 0x000fe200078ec0ff */
[----:B------:R-:W-:Y:S01]  /*2d30*/  IMAD.IADD R2, R30, 0x1, -R2 ;  /* 0x000000011e027824 */ /* 0x000fe200078e0a02 */
[----:B------:R-:W-:Y:S01]  /*2d40*/  LEA.HI R5, R27, R8, RZ, 0x1 ;  /* 0x000000081b057211 */ /* 0x000fe200078f08ff */
[----:B------:R-:W-:Y:S01]  /*2d50*/  IMAD.IADD R66, R10, 0x1, R0 ;  /* 0x000000010a427824 */ /* 0x000fe200078e0200 */
[----:B------:R-:W-:Y:S01]  /*2d60*/  SHF.R.S32.HI R7, RZ, 0x1f, R22 ;  /* 0x0000001fff077819 */ /* 0x000fe20000011416 */
[----:B------:R-:W-:Y:S01]  /*2d70*/  IMAD.IADD R162, R22, 0x1, -R4 ;  /* 0x0000000116a27824 */ /* 0x000fe200078e0a04 */
[----:B------:R-:W-:Y:S01]  /*2d80*/  LEA.HI R0, R2, R2, RZ, 0x1 ;  /* 0x0000000202007211 */ /* 0x000fe200078f08ff */
[----:B------:R-:W-:Y:S01]  /*2d90*/  IMAD.IADD R13, R65, 0x1, -R226 ;  /* 0x00000001410d7824 */ /* 0x000fe200078e0ae2 */
[----:B------:R-:W-:Y:S01]  /*2da0*/  LOP3.LUT R4, R5, 0xfffffffe, RZ, 0xc0, !PT ;  /* 0xfffffffe05047812 */ /* 0x000fe200078ec0ff */
[----:B------:R-:W-:Y:S01]  /*2db0*/  IMAD R64, R12, 0x40, R11 ;  /* 0x000000400c407824 */ /* 0x000fe200078e020b */
[----:B------:R-:W-:Y:S01]  /*2dc0*/  LOP3.LUT R5, R0, 0x3fffffe, RZ, 0xc0, !PT ;  /* 0x03fffffe00057812 */ /* 0x000fe200078ec0ff */
[----:B------:R-:W-:Y:S01]  /*2dd0*/  IMAD.IADD R230, R66, 0x1, R13 ;  /* 0x0000000142e67824 */ /* 0x000fe200078e020d */
[----:B------:R-:W-:Y:S01]  /*2de0*/  SHF.R.S32.HI R14, RZ, 0x1, R0 ;  /* 0x00000001ff0e7819 */ /* 0x000fe20000011400 */
[----:B------:R-:W-:Y:S01]  /*2df0*/  IMAD.IADD R4, R8, 0x1, -R4 ;  /* 0x0000000108047824 */ /* 0x000fe200078e0a04 */
[----:B------:R-:W-:Y:S01]  /*2e00*/  LEA.HI R7, R7, R22, RZ, 0x3 ;  /* 0x0000001607077211 */ /* 0x000fe200078f18ff */
[----:B------:R-:W-:Y:S01]  /*2e10*/  IMAD.IADD R0, R2, 0x1, -R5 ;  /* 0x0000000102007824 */ /* 0x000fe200078e0a05 */
[----:B------:R-:W-:Y:S01]  /*2e20*/  LOP3.LUT R2, R6, 0xc0, RZ, 0xc0, !PT ;  /* 0x000000c006027812 */ /* 0x000fe200078ec0ff */
[----:B------:R-:W-:Y:S01]  /*2e30*/  IMAD.SHL.U32 R5, R14, 0x40, RZ ;  /* 0x000000400e057824 */ /* 0x000fe200078e00ff */
[C---:B------:R-:W-:Y:S01]  /*2e40*/  IADD3 R67, R64.reuse, 0x1, RZ ;  /* 0x0000000140437810 */ /* 0x040fe20007ffe0ff */
[----:B------:R-:W-:Y:S01]  /*2e50*/  IMAD.SHL.U32 R6, R7, 0x20, RZ ;  /* 0x0000002007067824 */ /* 0x000fe200078e00ff */
[----:B------:R-:W-:Y:S01]  /*2e60*/  IADD3 R125, R64, 0x8, RZ ;  /* 0x00000008407d7810 */ /* 0x000fe20007ffe0ff */
[----:B------:R-:W-:Y:S01]  /*2e70*/  IMAD R7, R4, 0x8, R0 ;  /* 0x0000000804077824 */ /* 0x000fe200078e0200 */
[----:B------:R-:W-:Y:S01]  /*2e80*/  LOP3.LUT R0, R5, 0xc0, RZ, 0xc0, !PT ;  /* 0x000000c005007812 */ /* 0x000fe200078ec0ff */
[----:B------:R-:W-:Y:S01]  /*2e90*/  IMAD.SHL.U32 R8, R26, 0x8, RZ ;  /* 0x000000081a087824 */ /* 0x000fe200078e00ff */
[----:B------:R-:W-:Y:S01]  /*2ea0*/  LOP3.LUT R161, R6, 0xffffff00, RZ, 0xc0, !PT ;  /* 0xffffff0006a17812 */ /* 0x000fe200078ec0ff */
[----:B------:R-:W-:Y:S01]  /*2eb0*/  IMAD.SHL.U32 R4, R4, 0x8, RZ ;  /* 0x0000000804047824 */ /* 0x000fe200078e00ff */
[----:B------:R-:W-:Y:S01]  /*2ec0*/  IADD3 R124, R64, 0x9, RZ ;  /* 0x00000009407c7810 */ /* 0x000fe20007ffe0ff */
[----:B------:R-:W0:Y:S01]  /*2ed0*/  LDGDEPBAR ;  /* 0x00000000000079af */ /* 0x000e220000000000 */
[----:B------:R-:W-:-:S02]  /*2ee0*/  LOP3.LUT R5, R0, 0x8, R8, 0xf8, !PT ;  /* 0x0000000800057812 */ /* 0x000fc400078ef808 */
[----:B------:R-:W-:Y:S01]  /*2ef0*/  SHF.R.U32.HI R0, RZ, 0x3, R0 ;  /* 0x00000003ff007819 */ /* 0x000fe20000011600 */
[----:B------:R-:W-:Y:S01]  /*2f00*/  IMAD.IADD R12, R230, 0x1, -R124 ;  /* 0x00000001e60c7824 */ /* 0x000fe200078e0a7c */
[----:B------:R-:W-:Y:S02]  /*2f10*/  LOP3.LUT R6, R2, 0x8, R4, 0xf8, !PT ;  /* 0x0000000802067812 */ /* 0x000fe400078ef804 */
[----:B------:R-:W-:Y:S01]  /*2f20*/  SHF.R.U32.HI R4, RZ, 0x3, R2 ;  /* 0x00000003ff047819 */ /* 0x000fe20000011602 */
[----:B------:R-:W-:Y:S01]  /*2f30*/  IMAD R2, R24, 0x200, R161 ;  /* 0x0000020018027824 */ /* 0x000fe200078e02a1 */
[----:B------:R-:W-:Y:S02]  /*2f40*/  LOP3.LUT R0, R5, R0, RZ, 0x3c, !PT ;  /* 0x0000000005007212 */ /* 0x000fe400078e3cff */
[----:B------:R-:W-:Y:S01]  /*2f50*/  LOP3.LUT R204, R6, R4, RZ, 0x3c, !PT ;  /* 0x0000000406cc7212 */ /* 0x000fe200078e3cff */
[----:B------:R-:W-:Y:S01]  /*2f60*/  IMAD.IADD R4, R230, 0x1, -R64 ;  /* 0x00000001e6047824 */ /* 0x000fe200078e0a40 */
[C---:B------:R-:W-:Y:S01]  /*2f70*/  IADD3 R128, R64.reuse, 0x10, RZ ;  /* 0x0000001040807810 */ /* 0x040fe20007ffe0ff */
[----:B------:R-:W-:Y:S01]  /*2f80*/  IMAD.U32 R0, R7, 0x20, R0 ;  /* 0x0000002007007824 */ /* 0x000fe200078e0000 */
[----:B------:R-:W-:Y:S01]  /*2f90*/  IADD3 R127, R64, 0x11, RZ ;  /* 0x00000011407f7810 */ /* 0x000fe20007ffe0ff */
[----:B------:R-:W-:Y:S01]  /*2fa0*/  IMAD R2, R162, 0x20, R2 ;  /* 0x00000020a2027824 */ /* 0x000fe200078e0202 */
[----:B------:R-:W-:Y:S01]  /*2fb0*/  IADD3 R126, R64, 0x18, RZ ;  /* 0x00000018407e7810 */ /* 0x000fe20007ffe0ff */
[----:B------:R-:W-:Y:S01]  /*2fc0*/  IMAD.SHL.U32 R217, R0, 0x2, RZ ;  /* 0x0000000200d97824 */ /* 0x000fe200078e00ff */
[----:B------:R-:W-:Y:S01]  /*2fd0*/  IABS R0, R4 ;  /* 0x0000000400007213 */ /* 0x000fe20000000000 */
[----:B------:R-:W-:Y:S01]  /*2fe0*/  IMAD.IADD R2, R204, 0x1, R2 ;  /* 0x00000001cc027824 */ /* 0x000fe200078e0202 */
[----:B------:R-:W-:-:S02]  /*2ff0*/  IADD3 R129, R64, 0x19, RZ ;  /* 0x0000001940817810 */ /* 0x000fc40007ffe0ff */
[----:B------:R4:W-:Y:S01]  /*3000*/  I2F R216, R0 ;  /* 0x0000000000d87306 */ /* 0x0009e20000201400 */
[----:B------:R-:W-:Y:S01]  /*3010*/  IMAD.SHL.U32 R220, R2, 0x2, RZ ;  /* 0x0000000202dc7824 */ /* 0x000fe200078e00ff */
[----:B------:R-:W-:Y:S01]  /*3020*/  IADD3 R130, R64, 0x20, RZ ;  /* 0x0000002040827810 */ /* 0x000fe20007ffe0ff */
[----:B------:R-:W-:Y:S01]  /*3030*/  IMAD.IADD R2, R230, 0x1, -R67 ;  /* 0x00000001e6027824 */ /* 0x000fe200078e0a43 */
[C---:B------:R-:W-:Y:S01]  /*3040*/  IADD3 R131, R64.reuse, 0x21, RZ ;  /* 0x0000002140837810 */ /* 0x040fe20007ffe0ff */
[----:B------:R-:W-:Y:S01]  /*3050*/  LDSM.16.M88.4 R16, [R217+0x6000] ;  /* 0x00600000d910783b */ /* 0x000fe20000000200 */
[C---:B------:R-:W-:Y:S01]  /*3060*/  IADD3 R132, R64.reuse, 0x28, RZ ;  /* 0x0000002840847810 */ /* 0x040fe20007ffe0ff */
[----:B------:R-:W-:Y:S01]  /*3070*/  IMAD R221, R3, 0x2, R220 ;  /* 0x0000000203dd7824 */ /* 0x000fe200078e02dc */
[----:B------:R-:W-:Y:S01]  /*3080*/  IABS R2, R2 ;  /* 0x0000000200027213 */ /* 0x000fe20000000000 */
[----:B------:R-:W5:Y:S01]  /*3090*/  LDSM.16.M88.4 R4, [R220+0x1000] ;  /* 0x00100000dc04783b */ /* 0x000f620000000200 */
[----:B------:R-:W-:-:S02]  /*30a0*/  IADD3 R133, R64, 0x29, RZ ;  /* 0x0000002940857810 */ /* 0x000fc40007ffe0ff */
[----:B------:R1:W-:Y:S01]  /*30b0*/  I2F R215, R2 ;  /* 0x0000000200d77306 */ /* 0x0003e20000201400 */
[----:B------:R-:W2:Y:S01]  /*30c0*/  LDSM.16.M88.4 R24, [R217+0x6400] ;  /* 0x00640000d918783b */ /* 0x000ea20000000200 */
[----:B------:R-:W-:Y:S01]  /*30d0*/  IADD3 R134, R64, 0x30, RZ ;  /* 0x0000003040867810 */ /* 0x000fe20007ffe0ff */
[----:B----4-:R-:W-:Y:S02]  /*30e0*/  IMAD.IADD R0, R230, 0x1, -R125 ;  /* 0x00000001e6007824 */ /* 0x010fe400078e0a7d */
[----:B------:R-:W4:Y:S01]  /*30f0*/  LDSM.16.M88.4 R28, [R217+0x6c00] ;  /* 0x006c0000d91c783b */ /* 0x000f220000000200 */
[C---:B------:R-:W-:Y:S02]  /*3100*/  IADD3 R135, R64.reuse, 0x31, RZ ;  /* 0x0000003140877810 */ /* 0x040fe40007ffe0ff */
[----:B------:R-:W-:Y:S01]  /*3110*/  IADD3 R136, R64, 0x38, RZ ;  /* 0x0000003840887810 */ /* 0x000fe20007ffe0ff */
[----:B------:R-:W3:Y:S01]  /*3120*/  LDSM.16.M88.4 R20, [R217+0x6800] ;  /* 0x00680000d914783b */ /* 0x000ee20000000200 */
[----:B------:R-:W-:-:S02]  /*3130*/  IABS R0, R0 ;  /* 0x0000000000007213 */ /* 0x000fc40000000000 */
[----:B------:R-:W-:Y:S01]  /*3140*/  IADD3 R160, R66, 0x8, RZ ;  /* 0x0000000842a07810 */ /* 0x000fe20007ffe0ff */
[----:B------:R-:W2:Y:S01]  /*3150*/  LDSM.16.M88.4 R8, [R220] ;  /* 0x00000000dc08783b */ /* 0x000ea20000000200 */
[----:B------:R-:W-:Y:S01]  /*3160*/  LOP3.LUT P0, RZ, R14, 0x2, RZ, 0xc0, !PT ;  /* 0x000000020eff7812 */ /* 0x000fe2000780c0ff */
[----:B------:R-:W-:Y:S01]  /*3170*/  IMAD.MOV.U32 R14, RZ, RZ, 0x20 ;  /* 0x00000020ff0e7424 */ /* 0x000fe200078e00ff */
[----:B------:R-:W-:Y:S01]  /*3180*/  IADD3 R137, R64, 0x39, RZ ;  /* 0x0000003940897810 */ /* 0x000fe20007ffe0ff */
[----:B-1----:R-:W-:Y:S01]  /*3190*/  IMAD.MOV.U32 R2, RZ, RZ, R0 ;  /* 0x000000ffff027224 */ /* 0x002fe200078e0000 */
[----:B------:R-:W-:Y:S01]  /*31a0*/  IABS R0, R12 ;  /* 0x0000000c00007213 */ /* 0x000fe20000000000 */
[----:B------:R-:W-:Y:S01]  /*31b0*/  IMAD.IADD R12, R230, 0x1, -R128 ;  /* 0x00000001e60c7824 */ /* 0x000fe200078e0a80 */
[C---:B------:R-:W-:Y:S01]  /*31c0*/  IADD3 R139, R66.reuse, 0x40, RZ ;  /* 0x00000040428b7810 */ /* 0x040fe20007ffe0ff */
[----:B------:R1:W-:Y:S01]  /*31d0*/  I2F R214, R2 ;  /* 0x0000000200d67306 */ /* 0x0003e20000201400 */
[----:B------:R-:W-:Y:S01]  /*31e0*/  IMAD.IADD R229, R13, 0x1, R160 ;  /* 0x000000010de57824 */ /* 0x000fe200078e02a0 */
[----:B------:R-:W-:-:S02]  /*31f0*/  IADD3 R138, R66, 0x48, RZ ;  /* 0x00000048428a7810 */ /* 0x000fc40007ffe0ff */
[----:B------:R-:W-:-:S03]  /*3200*/  IMAD.IADD R228, R13, 0x1, R139 ;  /* 0x000000010de47824 */ /* 0x000fc600078e028b */
[----:B------:R-:W-:Y:S02]  /*3210*/  IMAD.IADD R231, R13, 0x1, R138 ;  /* 0x000000010de77824 */ /* 0x000fe400078e028a */
[----:B-1----:R-:W-:Y:S01]  /*3220*/  IMAD.MOV.U32 R2, RZ, RZ, R0 ;  /* 0x000000ffff027224 */ /* 0x002fe200078e0000 */
[----:B------:R-:W-:Y:S01]  /*3230*/  IABS R0, R12 ;  /* 0x0000000c00007213 */ /* 0x000fe20000000000 */
[C---:B------:R-:W-:Y:S01]  /*3240*/  IMAD.IADD R12, R230.reuse, 0x1, -R127 ;  /* 0x00000001e60c7824 */ /* 0x040fe200078e0a7f */
[C---:B-----5:R-:W-:Y:S01]  /*3250*/  HMMA.16816.F32 R68, R4.reuse, R16, RZ ;  /* 0x000000100444723c */ /* 0x060fe200000018ff */
[----:B------:R1:W-:Y:S07]  /*3260*/  I2F R185, R2 ;  /* 0x0000000200b97306 */ /* 0x0003ee0000201400 */
[C---:B------:R-:W-:Y:S08]  /*3270*/  HMMA.16816.F32 R60, R4.reuse, R18, RZ ;  /* 0x00000012043c723c */ /* 0x040ff000000018ff */
[----:B--2---:R-:W-:Y:S01]  /*3280*/  HMMA.16816.F32 R40, R4, R24, RZ ;  /* 0x000000180428723c */ /* 0x004fe200000018ff */
[----:B-1----:R-:W-:Y:S01]  /*3290*/  IMAD.MOV.U32 R2, RZ, RZ, R0 ;  /* 0x000000ffff027224 */ /* 0x002fe200078e0000 */
[----:B------:R-:W-:Y:S01]  /*32a0*/  IABS R0, R12 ;  /* 0x0000000c00007213 */ /* 0x000fe20000000000 */
[----:B------:R-:W-:-:S02]  /*32b0*/  IMAD.IADD R12, R230, 0x1, -R126 ;  /* 0x00000001e60c7824 */ /* 0x000fc400078e0a7e */
[----:B------:R1:W-:Y:S03]  /*32c0*/  I2F R218, R2 ;  /* 0x0000000200da7306 */ /* 0x0003e60000201400 */
[C---:B------:R-:W-:Y:S08]  /*32d0*/  HMMA.16816.F32 R56, R4.reuse, R26, RZ ;  /* 0x0000001a0438723c */ /* 0x040ff000000018ff */
[----:B----4-:R-:W-:Y:S01]  /*32e0*/  HMMA.16816.F32 R52, R4, R28, RZ ;  /* 0x0000001c0434723c */ /* 0x010fe200000018ff */
[----:B-1----:R-:W-:Y:S01]  /*32f0*/  IMAD.MOV.U32 R2, RZ, RZ, R0 ;  /* 0x000000ffff027224 */ /* 0x002fe200078e0000 */
[----:B------:R-:W-:Y:S01]  /*3300*/  IABS R0, R12 ;  /* 0x0000000c00007213 */ /* 0x000fe20000000000 */
[----:B------:R-:W-:-:S05]  /*3310*/  IMAD.IADD R12, R230, 0x1, -R129 ;  /* 0x00000001e60c7824 */ /* 0x000fca00078e0a81 */
[C---:B---3--:R-:W-:Y:S01]  /*3320*/  HMMA.16816.F32 R48, R4.reuse, R20, RZ ;  /* 0x000000140430723c */ /* 0x048fe200000018ff */
[----:B------:R1:W-:Y:S07]  /*3330*/  I2F R237, R2 ;  /* 0x0000000200ed7306 */ /* 0x0003ee0000201400 */
[C---:B------:R-:W-:Y:S08]  /*3340*/  HMMA.16816.F32 R44, R4.reuse, R22, RZ ;  /* 0x00000016042c723c */ /* 0x040ff000000018ff */
[----:B------:R-:W-:Y:S01]  /*3350*/  HMMA.16816.F32 R36, R4, R30, RZ ;  /* 0x0000001e0424723c */ /* 0x000fe200000018ff */
[----:B-1----:R-:W-:Y:S01]  /*3360*/  IMAD.MOV.U32 R2, RZ, RZ, R0 ;  /* 0x000000ffff027224 */ /* 0x002fe200078e0000 */
[----:B------:R-:W-:Y:S01]  /*3370*/  IABS R0, R12 ;  /* 0x0000000c00007213 */ /* 0x000fe20000000000 */
[----:B------:R-:W-:-:S02]  /*3380*/  IMAD.IADD R12, R230, 0x1, -R130 ;  /* 0x00000001e60c7824 */ /* 0x000fc400078e0a82 */
[----:B------:R1:W-:Y:S03]  /*3390*/  I2F R236, R2 ;  /* 0x0000000200ec7306 */ /* 0x0003e60000201400 */
[C---:B------:R-:W-:Y:S08]  /*33a0*/  HMMA.16816.F32 R120, R8.reuse, R16, RZ ;  /* 0x000000100878723c */ /* 0x040ff000000018ff */
[----:B------:R-:W-:Y:S01]  /*33b0*/  HMMA.16816.F32 R116, R8, R18, RZ ;  /* 0x000000120874723c */ /* 0x000fe200000018ff */
[----:B-1----:R-:W-:Y:S01]  /*33c0*/  IMAD.MOV.U32 R2, RZ, RZ, R0 ;  /* 0x000000ffff027224 */ /* 0x002fe200078e0000 */
[----:B------:R-:W-:Y:S01]  /*33d0*/  IABS R0, R12 ;  /* 0x0000000c00007213 */ /* 0x000fe20000000000 */
[----:B------:R-:W-:-:S05]  /*33e0*/  IMAD.IADD R12, R230, 0x1, -R131 ;  /* 0x00000001e60c7824 */ /* 0x000fca00078e0a83 */
[C---:B------:R-:W-:Y:S01]  /*33f0*/  HMMA.16816.F32 R72, R8.reuse, R24, RZ ;  /* 0x000000180848723c */ /* 0x040fe200000018ff */
        /* <DEDUP_REMOVED lines=12> */
[----:B------:R-:W-:Y:S01]  /*34c0*/  HMMA.16816.F32 R112, R8, R30, RZ ;  /* 0x0000001e0870723c */ /* 0x000fe200000018ff */
[----:B------:R1:W-:Y:S06]  /*34d0*/  I2F R242, R2 ;  /* 0x0000000200f27306 */ /* 0x0003ec0000201400 */
[----:B------:R-:W-:Y:S02]  /*34e0*/  IMAD.IADD R8, R228, 0x1, -R125 ;  /* 0x00000001e4087824 */ /* 0x000fe400078e0a7d */
[----:B-1----:R-:W-:Y:S01]  /*34f0*/  IMAD.MOV.U32 R2, RZ, RZ, R0 ;  /* 0x000000ffff027224 */ /* 0x002fe200078e0000 */
[----:B------:R-:W-:Y:S01]  /*3500*/  IABS R0, R12 ;  /* 0x0000000c00007213 */ /* 0x000fe20000000000 */
[----:B------:R-:W-:-:S02]  /*3510*/  IMAD.IADD R12, R230, 0x1, -R134 ;  /* 0x00000001e60c7824 */ /* 0x000fc400078e0a86 */
        /* <DEDUP_REMOVED lines=12> */
[----:B------:R1:W-:Y:S01]  /*35e0*/  I2F R246, R2 ;  /* 0x0000000200f67306 */ /* 0x0003e20000201400 */
[----:B------:R-:W-:Y:S01]  /*35f0*/  IABS R4, R12 ;  /* 0x0000000c00047213 */ /* 0x000fe20000000000 */
[----:B------:R-:W-:-:S06]  /*3600*/  IMAD.IADD R12, R231, 0x1, -R64 ;  /* 0x00000001e70c7824 */ /* 0x000fcc00078e0a40 */
[----:B------:R2:W-:Y:S01]  /*3610*/  I2F R247, R0 ;  /* 0x0000000000f77306 */ /* 0x0005e20000201400 */
[----:B-1----:R-:W-:-:S05]  /*3620*/  IMAD.IADD R2, R230, 0x1, -R137 ;  /* 0x00000001e6027824 */ /* 0x002fca00078e0a89 */
[----:B------:R-:W-:Y:S02]  /*3630*/  IABS R2, R2 ;  /* 0x0000000200027213 */ /* 0x000fe40000000000 */
[----:B--2---:R-:W-:Y:S02]  /*3640*/  SEL R0, R14, 0xffffffe0, !P0 ;  /* 0xffffffe00e007807 */ /* 0x004fe40004000000 */
[----:B------:R1:W-:Y:S03]  /*3650*/  I2F R248, R2 ;  /* 0x0000000200f87306 */ /* 0x0003e60000201400 */
[----:B------:R-:W-:Y:S02]  /*3660*/  IMAD.IADD R219, R217, 0x1, R0 ;  /* 0x00000001d9db7824 */ /* 0x000fe400078e0200 */
[----:B------:R-:W-:-:S03]  /*3670*/  IMAD.IADD R0, R228, 0x1, -R64 ;  /* 0x00000001e4007824 */ /* 0x000fc600078e0a40 */
[----:B------:R-:W-:Y:S02]  /*3680*/  LDSM.16.M88.4 R32, [R219+0x6000] ;  /* 0x00600000db20783b */ /* 0x000fe40000000200 */
[----:B------:R-:W-:Y:S02]  /*3690*/  IABS R0, R0 ;  /* 0x0000000000007213 */ /* 0x000fe40000000000 */
[----:B------:R-:W-:Y:S01]  /*36a0*/  LDSM.16.M88.4 R24, [R219+0x6400] ;  /* 0x00640000db18783b */ /* 0x000fe20000000200 */
[----:B-1----:R-:W-:-:S03]  /*36b0*/  IMAD.MOV.U32 R2, RZ, RZ, R4 ;  /* 0x000000ffff027224 */ /* 0x002fc600078e0004 */
[----:B------:R-:W-:Y:S01]  /*36c0*/  LDSM.16.M88.4 R16, [R219+0x6800] ;  /* 0x00680000db10783b */ /* 0x000fe20000000200 */
[----:B------:R1:W-:Y:S03]  /*36d0*/  I2F R192, R2 ;  /* 0x0000000200c07306 */ /* 0x0003e60000201400 */
[----:B------:R-:W2:Y:S04]  /*36e0*/  LDSM.16.M88.4 R4, [R221+0x1000] ;  /* 0x00100000dd04783b */ /* 0x000ea80000000200 */
[----:B------:R-:W3:Y:S01]  /*36f0*/  LDSM.16.M88.4 R20, [R219+0x6c00] ;  /* 0x006c0000db14783b */ /* 0x000ee20000000200 */
[----:B-1----:R-:W-:Y:S01]  /*3700*/  IMAD.MOV.U32 R2, RZ, RZ, R0 ;  /* 0x000000ffff027224 */ /* 0x002fe200078e0000 */
[----:B------:R-:W-:Y:S01]  /*3710*/  IABS R0, R12 ;  /* 0x0000000c00007213 */ /* 0x000fe20000000000 */
[----:B------:R-:W-:-:S02]  /*3720*/  IMAD.IADD R12, R229, 0x1, -R67 ;  /* 0x00000001e50c7824 */ /* 0x000fc400078e0a43 */
[----:B------:R1:W-:Y:S02]  /*3730*/  I2F R194, R2 ;  /* 0x0000000200c27306 */ /* 0x0003e40000201400 */
[----:B-1----:R-:W-:Y:S01]  /*3740*/  IMAD.MOV.U32 R2, RZ, RZ, R0 ;  /* 0x000000ffff027224 */ /* 0x002fe200078e0000 */
[----:B------:R-:W-:Y:S01]  /*3750*/  IABS R0, R12 ;  /* 0x0000000c00007213 */ /* 0x000fe20000000000 */
[----:B------:R-:W-:-:S04]  /*3760*/  IMAD.IADD R12, R228, 0x1, -R67 ;  /* 0x00000001e40c7824 */ /* 0x000fc800078e0a43 */
[----:B------:R1:W-:Y:S01]  /*3770*/  I2F R239, R2 ;  /* 0x0000000200ef7306 */ /* 0x0003e20000201400 */
[C---:B--2---:R-:W-:Y:S08]  /*3780*/  HMMA.16816.F32 R96, R4.reuse, R34, R60 ;  /* 0x000000220460723c */ /* 0x044ff0000000183c */
[----:B------:R-:W-:Y:S01]  /*3790*/  HMMA.16816.F32 R88, R4, R24, R40 ;  /* 0x000000180458723c */ /* 0x000fe20000001828 */
[----:B-1----:R-:W-:Y:S01]  /*37a0*/  IMAD.MOV.U32 R2, RZ, RZ, R0 ;  /* 0x000000ffff027224 */ /* 0x002fe200078e0000 */
[----:B------:R-:W-:Y:S01]  /*37b0*/  IABS R0, R12 ;  /* 0x0000000c00007213 */ /* 0x000fe20000000000 */
[----:B------:R-:W-:-:S05]  /*37c0*/  IMAD.IADD R12, R229, 0x1, -R124 ;  /* 0x00000001e50c7824 */ /* 0x000fca00078e0a7c */
[C---:B------:R-:W-:Y:S01]  /*37d0*/  HMMA.16816.F32 R60, R4.reuse, R16, R48 ;  /* 0x00000010043c723c */ /* 0x040fe20000001830 */
[----:B------:R1:W-:Y:S07]  /*37e0*/  I2F R189, R2 ;  /* 0x0000000200bd7306 */ /* 0x0003ee0000201400 */
[C---:B------:R-:W-:Y:S01]  /*37f0*/  HMMA.16816.F32 R108, R4.reuse, R32, R68 ;  /* 0x00000020046c723c */ /* 0x040fe20000001844 */
[----:B------:R2:W-:Y:S07]  /*3800*/  I2F R212, R0 ;  /* 0x0000000000d47306 */ /* 0x0005ee0000201400 */
[----:B------:R-:W-:Y:S01]  /*3810*/  HMMA.16816.F32 R84, R4, R26, R56 ;  /* 0x0000001a0454723c */ /* 0x000fe20000001838 */
[----:B-1----:R-:W-:-:S05]  /*3820*/  IMAD.IADD R2, R231, 0x1, -R67 ;  /* 0x00000001e7027824 */ /* 0x002fca00078e0a43 */
[----:B------:R-:W-:Y:S02]  /*3830*/  IABS R2, R2 ;  /* 0x0000000200027213 */ /* 0x000fe40000000000 */
[C---:B---3--:R-:W-:Y:S01]  /*3840*/  HMMA.16816.F32 R80, R4.reuse, R20, R52 ;  /* 0x000000140450723c */ /* 0x048fe20000001834 */
[--C-:B--2---:R-:W-:Y:S01]  /*3850*/  IMAD.IADD R0, R229, 0x1, -R125.reuse ;  /* 0x00000001e5007824 */ /* 0x104fe200078e0a7d */
[----:B------:R1:W-:Y:S04]  /*3860*/  I2F R238, R2 ;  /* 0x0000000200ee7306 */ /* 0x0003e80000201400 */
[----:B------:R-:W-:Y:S02]  /*3870*/  IABS R0, R0 ;  /* 0x0000000000007213 */ /* 0x000fe40000000000 */
[C---:B------:R-:W-:Y:S01]  /*3880*/  HMMA.16816.F32 R48, R4.reuse, R18, R44 ;  /* 0x000000120430723c */ /* 0x040fe2000000182c */
[----:B------:R-:W-:Y:S07]  /*3890*/  LDSM.16.M88.4 R44, [R217+0x7c00] ;  /* 0x007c0000d92c783b */ /* 0x000fee0000000200 */
[----:B------:R-:W-:Y:S01]  /*38a0*/  HMMA.16816.F32 R40, R4, R22, R36 ;  /* 0x000000160428723c */ /* 0x000fe20000001824 */
[----:B------:R-:W-:Y:S01]  /*38b0*/  LDSM.16.M88.4 R36, [R217+0x7400] ;  /* 0x00740000d924783b */ /* 0x000fe20000000200 */
[----:B-1----:R-:W-:Y:S01]  /*38c0*/  IMAD.MOV.U32 R2, RZ, RZ, R0 ;  /* 0x000000ffff027224 */ /* 0x002fe200078e0000 */
[----:B------:R-:W-:Y:S01]  /*38d0*/  IABS R0, R8 ;  /* 0x0000000800007213 */ /* 0x000fe20000000000 */
[----:B------:R-:W-:-:S02]  /*38e0*/  IMAD.IADD R8, R231, 0x1, -R125 ;  /* 0x00000001e7087824 */ /* 0x000fc400078e0a7d */
[----:B------:R1:W-:Y:S01]  /*38f0*/  I2F R191, R2 ;  /* 0x0000000200bf7306 */ /* 0x0003e20000201400 */
[----:B------:R-:W-:Y:S02]  /*3900*/  IMAD.IADD R4, R229, 0x1, -R127 ;  /* 0x00000001e5047824 */ /* 0x000fe400078e0a7f */
[----:B-1----:R-:W-:Y:S01]  /*3910*/  IMAD.MOV.U32 R2, RZ, RZ, R0 ;  /* 0x000000ffff027224 */ /* 0x002fe200078e0000 */
[----:B------:R-:W-:Y:S02]  /*3920*/  IABS R0, R8 ;  /* 0x0000000800007213 */ /* 0x000fe40000000000 */
[----:B------:R-:W1:Y:S02]  /*3930*/  LDSM.16.M88.4 R8, [R221] ;  /* 0x00000000dd08783b */ /* 0x000e640000000200 */
[----:B------:R2:W-:Y:S02]  /*3940*/  I2F R210, R2 ;  /* 0x0000000200d27306 */ /* 0x0005e40000201400 */
[----:B--2---:R-:W-:Y:S01]  /*3950*/  IMAD.MOV.U32 R2, RZ, RZ, R0 ;  /* 0x000000ffff027224 */ /* 0x004fe200078e0000 */
[----:B------:R-:W-:Y:S01]  /*3960*/  IABS R0, R12 ;  /* 0x0000000c00007213 */ /* 0x000fe20000000000 */
[----:B------:R-:W-:-:S04]  /*3970*/  IMAD.IADD R12, R228, 0x1, -R124 ;  /* 0x00000001e40c7824 */ /* 0x000fc800078e0a7c */
[----:B------:R2:W-:Y:S02]  /*3980*/  I2F R213, R2 ;  /* 0x0000000200d57306 */ /* 0x0005e40000201400 */
[----:B--2---:R-:W-:Y:S01]  /*3990*/  IMAD.MOV.U32 R2, RZ, RZ, R0 ;  /* 0x000000ffff027224 */ /* 0x004fe200078e0000 */
[----:B------:R-:W-:Y:S01]  /*39a0*/  IABS R0, R12 ;  /* 0x0000000c00007213 */ /* 0x000fe20000000000 */
[----:B------:R-:W-:Y:S01]  /*39b0*/  IMAD.IADD R12, R231, 0x1, -R124 ;  /* 0x00000001e70c7824 */ /* 0x000fe200078e0a7c */
[C---:B-1----:R-:W-:Y:S03]  /*39c0*/  HMMA.16816.F32 R92, R8.reuse, R20, R92 ;  /* 0x00000014085c723c */ /* 0x042fe6000000185c */
[----:B------:R1:W-:Y:S05]  /*39d0*/  I2F R190, R2 ;  /* 0x0000000200be7306 */ /* 0x0003ea0000201400 */
[C---:B------:R-:W-:Y:S01]  /*39e0*/  HMMA.16816.F32 R112, R8.reuse, R22, R112 ;  /* 0x000000160870723c */ /* 0x040fe20000001870 */
[----:B------:R-:W-:Y:S07]  /*39f0*/  LDSM.16.M88.4 R20, [R217+0x7800] ;  /* 0x00780000d914783b */ /* 0x000fee0000000200 */
[----:B------:R-:W-:Y:S01]  /*3a00*/  HMMA.16816.F32 R56, R8, R24, R72 ;  /* 0x000000180838723c */ /* 0x000fe20000001848 */
[----:B-1----:R-:W-:Y:S01]  /*3a10*/  IMAD.MOV.U32 R2, RZ, RZ, R0 ;  /* 0x000000ffff027224 */ /* 0x002fe200078e0000 */
[----:B------:R-:W-:Y:S01]  /*3a20*/  IABS R0, R12 ;  /* 0x0000000c00007213 */ /* 0x000fe20000000000 */
[----:B------:R-:W-:-:S02]  /*3a30*/  IMAD.IADD R12, R229, 0x1, -R128 ;  /* 0x00000001e50c7824 */ /* 0x000fc400078e0a80 */
[----:B------:R1:W-:Y:S03]  /*3a40*/  I2F R208, R2 ;  /* 0x0000000200d07306 */ /* 0x0003e60000201400 */
[C---:B------:R-:W-:Y:S01]  /*3a50*/  HMMA.16816.F32 R68, R8.reuse, R26, R76 ;  /* 0x0000001a0844723c */ /* 0x040fe2000000184c */
[----:B------:R-:W-:Y:S07]  /*3a60*/  LDSM.16.M88.4 R24, [R221+0x2000] ;  /* 0x00200000dd18783b */ /* 0x000fee0000000200 */
[----:B------:R-:W-:Y:S01]  /*3a70*/  HMMA.16816.F32 R28, R8, R32, R120 ;  /* 0x00000020081c723c */ /* 0x000fe20000001878 */
[----:B-1----:R-:W-:Y:S01]  /*3a80*/  IMAD.MOV.U32 R2, RZ, RZ, R0 ;  /* 0x000000ffff027224 */ /* 0x002fe200078e0000 */
[----:B------:R-:W-:Y:S01]  /*3a90*/  IABS R0, R12 ;  /* 0x0000000c00007213 */ /* 0x000fe20000000000 */
[----:B------:R-:W-:-:S05]  /*3aa0*/  IMAD.IADD R12, R231, 0x1, -R127 ;  /* 0x00000001e70c7824 */ /* 0x000fca00078e0a7f */
[C---:B------:R-:W-:Y:S01]  /*3ab0*/  HMMA.16816.F32 R52, R8.reuse, R34, R116 ;  /* 0x000000220834723c */ /* 0x040fe20000001874 */
[----:B------:R1:W-:Y:S01]  /*3ac0*/  I2F R211, R2 ;  /* 0x0000000200d37306 */ /* 0x0003e20000201400 */
[----:B------:R-:W-:Y:S06]  /*3ad0*/  LDSM.16.M88.4 R32, [R217+0x7000] ;  /* 0x00700000d920783b */ /* 0x000fec0000000200 */
[C---:B------:R-:W-:Y:S01]  /*3ae0*/  HMMA.16816.F32 R72, R8.reuse, R16, R100 ;  /* 0x000000100848723c */ /* 0x040fe20000001864 */
[----:B------:R2:W-:Y:S07]  /*3af0*/  I2F R179, R0 ;  /* 0x0000000000b37306 */ /* 0x0005ee0000201400 */
[----:B------:R-:W-:Y:S01]  /*3b00*/  HMMA.16816.F32 R76, R8, R18, R104 ;  /* 0x00000012084c723c */ /* 0x000fe20000001868 */
[----:B-1----:R-:W-:Y:S01]  /*3b10*/  IMAD.IADD R2, R228, 0x1, -R128 ;  /* 0x00000001e4027824 */ /* 0x002fe200078e0a80 */
[----:B------:R-:W-:Y:S04]  /*3b20*/  LDSM.16.M88.4 R16, [R220+0x4000] ;  /* 0x00400000dc10783b */ /* 0x000fe80000000200 */
[----:B------:R-:W-:Y:S01]  /*3b30*/  IABS R2, R2 ;  /* 0x0000000200027213 */ /* 0x000fe20000000000 */
[----:B------:R-:W-:-:S02]  /*3b40*/  IMAD.IADD R8, R231, 0x1, -R129 ;  /* 0x00000001e7087824 */ /* 0x000fc400078e0a81 */
[----:B--2---:R-:W-:Y:S01]  /*3b50*/  IMAD.IADD R0, R231, 0x1, -R128 ;  /* 0x00000001e7007824 */ /* 0x004fe200078e0a80 */
[----:B------:R1:W-:Y:S04]  /*3b60*/  I2F R206, R2 ;  /* 0x0000000200ce7306 */ /* 0x0003e80000201400 */
[----:B------:R-:W-:-:S05]  /*3b70*/  IABS R0, R0 ;  /* 0x0000000000007213 */ /* 0x000fca0000000000 */
[----:B-1----:R-:W-:Y:S01]  /*3b80*/  IMAD.MOV.U32 R2, RZ, RZ, R0 ;  /* 0x000000ffff027224 */ /* 0x002fe200078e0000 */
[----:B------:R-:W-:Y:S01]  /*3b90*/  IABS R0, R4 ;  /* 0x0000000400007213 */ /* 0x000fe20000000000 */
[----:B------:R-:W-:Y:S02]  /*3ba0*/  IMAD.IADD R4, R228, 0x1, -R127 ;  /* 0x00000001e4047824 */ /* 0x000fe400078e0a7f */
[----:B------:R1:W-:Y:S02]  /*3bb0*/  I2F R209, R2 ;  /* 0x0000000200d17306 */ /* 0x0003e40000201400 */
[----:B-1----:R-:W-:Y:S01]  /*3bc0*/  IMAD.MOV.U32 R2, RZ, RZ, R0 ;  /* 0x000000ffff027224 */ /* 0x002fe200078e0000 */
[----:B------:R-:W-:Y:S02]  /*3bd0*/  IABS R0, R4 ;  /* 0x0000000400007213 */ /* 0x000fe40000000000 */
[----:B------:R-:W1:Y:S03]  /*3be0*/  LDSM.16.M88.4 R4, [R220+0x3000] ;  /* 0x00300000dc04783b */ /* 0x000e660000000200 */
        /* <DEDUP_REMOVED lines=9> */
[----:B------:R1:W-:Y:S01]  /*3c80*/  I2F R207, R2 ;  /* 0x0000000200cf7306 */ /* 0x0003e20000201400 */
[----:B------:R-:W-:Y:S04]  /*3c90*/  LDSM.16.M88.4 R48, [R219+0x7000] ;  /* 0x00700000db30783b */ /* 0x000fe80000000200 */
[C---:B------:R-:W-:Y:S08]  /*3ca0*/  HMMA.16816.F32 R108, R4.reuse, R32, R108 ;  /* 0x00000020046c723c */ /* 0x040ff0000000186c */
[----:B------:R-:W-:Y:S01]  /*3cb0*/  HMMA.16816.F32 R120, R4, R34, R96 ;  /* 0x000000220478723c */ /* 0x000fe20000001860 */
[----:B-1----:R-:W-:Y:S01]  /*3cc0*/  IMAD.MOV.U32 R2, RZ, RZ, R0 ;  /* 0x000000ffff027224 */ /* 0x002fe200078e0000 */
[----:B------:R-:W-:Y:S01]  /*3cd0*/  IABS R0, R12 ;  /* 0x0000000c00007213 */ /* 0x000fe20000000000 */
[----:B------:R-:W-:-:S02]  /*3ce0*/  IMAD.IADD R12, R231, 0x1, -R126 ;  /* 0x00000001e70c7824 */ /* 0x000fc400078e0a7e */
[----:B------:R1:W-:Y:S03]  /*3cf0*/  I2F R168, R2 ;  /* 0x0000000200a87306 */ /* 0x0003e60000201400 */
[C---:B------:R-:W-:Y:S08]  /*3d00*/  HMMA.16816.F32 R140, R4.reuse, R36, R88 ;  /* 0x00000024048c723c */ /* 0x040ff00000001858 */
[----:B------:R-:W-:Y:S01]  /*3d10*/  HMMA.16816.F32 R116, R4, R38, R84 ;  /* 0x000000260474723c */ /* 0x000fe20000001854 */
[----:B------:R-:W-:Y:S01]  /*3d20*/  LDSM.16.M88.4 R84, [R217+0x8000] ;  /* 0x00800000d954783b */ /* 0x000fe20000000200 */
[----:B-1----:R-:W-:Y:S01]  /*3d30*/  IMAD.MOV.U32 R2, RZ, RZ, R0 ;  /* 0x000000ffff027224 */ /* 0x002fe200078e0000 */
[----:B------:R-:W-:Y:S01]  /*3d40*/  IABS R0, R12 ;  /* 0x0000000c00007213 */ /* 0x000fe20000000000 */
[----:B------:R-:W-:-:S04]  /*3d50*/  IMAD.IADD R12, R228, 0x1, -R130 ;  /* 0x00000001e40c7824 */ /* 0x000fc800078e0a82 */
[C---:B------:R-:W-:Y:S01]  /*3d60*/  HMMA.16816.F32 R156, R4.reuse, R44, R80 ;  /* 0x0000002c049c723c */ /* 0x040fe20000001850 */
[----:B------:R1:W-:Y:S01]  /*3d70*/  I2F R172, R2 ;  /* 0x0000000200ac7306 */ /* 0x0003e20000201400 */
[----:B------:R-:W-:Y:S06]  /*3d80*/  LDSM.16.M88.4 R80, [R219+0x8000] ;  /* 0x00800000db50783b */ /* 0x000fec0000000200 */
[C---:B------:R-:W-:Y:S01]  /*3d90*/  HMMA.16816.F32 R152, R4.reuse, R20, R60 ;  /* 0x000000140498723c */ /* 0x040fe2000000183c */
[----:B------:R2:W-:Y:S07]  /*3da0*/  I2F R202, R0 ;  /* 0x0000000000ca7306 */ /* 0x0005ee0000201400 */
[----:B------:R-:W-:Y:S01]  /*3db0*/  HMMA.16816.F32 R144, R4, R46, R40 ;  /* 0x0000002e0490723c */ /* 0x000fe20000001828 */
[----:B-1----:R-:W-:-:S05]  /*3dc0*/  IMAD.IADD R2, R229, 0x1, -R129 ;  /* 0x00000001e5027824 */ /* 0x002fca00078e0a81 */
[----:B------:R-:W-:Y:S01]  /*3dd0*/  IABS R2, R2 ;  /* 0x0000000200027213 */ /* 0x000fe20000000000 */
[C---:B------:R-:W-:Y:S02]  /*3de0*/  IMAD.IADD R4, R228.reuse, 0x1, -R132 ;  /* 0x00000001e4047824 */ /* 0x040fe400078e0a84 */
        /* <DEDUP_REMOVED lines=17> */
[--C-:B------:R-:W-:Y:S01]  /*3f00*/  IMAD.IADD R12, R229, 0x1, -R131.reuse ;  /* 0x00000001e50c7824 */ /* 0x100fe200078e0a83 */
[C---:B-1----:R-:W-:Y:S03]  /*3f10*/  HMMA.16816.F32 R28, R8.reuse, R32, R28 ;  /* 0x00000020081c723c */ /* 0x042fe6000000181c */
[----:B------:R1:W-:Y:S05]  /*3f20*/  I2F R195, R2 ;  /* 0x0000000200c37306 */ /* 0x0003ea0000201400 */
[C---:B------:R-:W-:Y:S01]  /*3f30*/  HMMA.16816.F32 R32, R8.reuse, R34, R52 ;  /* 0x000000220820723c */ /* 0x040fe20000001834 */
[----:B------:R-:W2:Y:S07]  /*3f40*/  LDSM.16.M88.4 R52, [R219+0x7400] ;  /* 0x00740000db34783b */ /* 0x000eae0000000200 */
[----:B------:R-:W-:Y:S01]  /*3f50*/  HMMA.16816.F32 R40, R8, R36, R56 ;  /* 0x000000240828723c */ /* 0x000fe20000001838 */
[----:B-1----:R-:W-:Y:S01]  /*3f60*/  IMAD.MOV.U32 R2, RZ, RZ, R0 ;  /* 0x000000ffff027224 */ /* 0x002fe200078e0000 */
[----:B------:R-:W-:Y:S01]  /*3f70*/  IABS R0, R12 ;  /* 0x0000000c00007213 */ /* 0x000fe20000000000 */
[----:B------:R-:W-:-:S02]  /*3f80*/  IMAD.IADD R12, R228, 0x1, -R131 ;  /* 0x00000001e40c7824 */ /* 0x000fc400078e0a83 */
[----:B------:R1:W-:Y:S03]  /*3f90*/  I2F R186, R2 ;  /* 0x0000000200ba7306 */ /* 0x0003e60000201400 */
[----:B------:R-:W-:Y:S08]  /*3fa0*/  HMMA.16816.F32 R28, R24, R48, R28 ;  /* 0x00000030181c723c */ /* 0x000ff0000000181c */
[----:B------:R-:W-:Y:S01]  /*3fb0*/  HMMA.16816.F32 R104, R8, R22, R76 ;  /* 0x000000160868723c */ /* 0x000fe2000000184c */
[----:B------:R-:W3:Y:S01]  /*3fc0*/  LDSM.16.M88.4 R76, [R217+0x8400] ;  /* 0x00840000d94c783b */ /* 0x000ee20000000200 */
[----:B-1----:R-:W-:Y:S01]  /*3fd0*/  IMAD.MOV.U32 R2, RZ, RZ, R0 ;  /* 0x000000ffff027224 */ /* 0x002fe200078e0000 */
[----:B------:R-:W-:-:S05]  /*3fe0*/  IABS R0, R12 ;  /* 0x0000000c00007213 */ /* 0x000fca0000000000 */
[----:B------:R-:W-:Y:S01]  /*3ff0*/  HMMA.16816.F32 R100, R8, R20, R72 ;  /* 0x000000140864723c */ /* 0x000fe20000001848 */
[----:B------:R1:W-:Y:S01]  /*4000*/  I2F R183, R2 ;  /* 0x0000000200b77306 */ /* 0x0003e20000201400 */
[----:B------:R-:W4:Y:S04]  /*4010*/  LDSM.16.M88.4 R12, [R221+0x4000] ;  /* 0x00400000dd0c783b */ /* 0x000f280000000200 */
[----:B------:R-:W5:Y:S02]  /*4020*/  LDSM.16.M88.4 R72, [R219+0x8400] ;  /* 0x00840000db48783b */ /* 0x000f640000000200 */
[----:B------:R-:W-:Y:S01]  /*4030*/  HMMA.16816.F32 R20, R24, R50, R32 ;  /* 0x000000321814723c */ /* 0x000fe20000001820 */
[----:B------:R2:W-:Y:S07]  /*4040*/  I2F R200, R0 ;  /* 0x0000000000c87306 */ /* 0x0005ee0000201400 */
[----:B------:R-:W-:Y:S01]  /*4050*/  HMMA.16816.F32 R36, R8, R38, R68 ;  /* 0x000000260824723c */ /* 0x000fe20000001844 */
[----:B-1----:R-:W-:-:S05]  /*4060*/  IMAD.IADD R2, R231, 0x1, -R131 ;  /* 0x00000001e7027824 */ /* 0x002fca00078e0a83 */
[----:B------:R-:W-:Y:S02]  /*4070*/  IABS R2, R2 ;  /* 0x0000000200027213 */ /* 0x000fe40000000000 */
[----:B--2---:R-:W-:Y:S01]  /*4080*/  HMMA.16816.F32 R40, R24, R52, R40 ;  /* 0x000000341828723c */ /* 0x004fe20000001828 */
[----:B------:R-:W-:Y:S01]  /*4090*/  IMAD.IADD R0, R229, 0x1, -R132 ;  /* 0x00000001e5007824 */ /* 0x000fe200078e0a84 */
[----:B------:R1:W-:Y:S04]  /*40a0*/  I2F R198, R2 ;  /* 0x0000000200c67306 */ /* 0x0003e80000201400 */
[----:B------:R-:W-:Y:S02]  /*40b0*/  IABS R0, R0 ;  /* 0x0000000000007213 */ /* 0x000fe40000000000 */
[C---:B------:R-:W-:Y:S08]  /*40c0*/  HMMA.16816.F32 R32, R16.reuse, R84, R28 ;  /* 0x000000541020723c */ /* 0x040ff0000000181c */
[----:B------:R-:W-:Y:S01]  /*40d0*/  HMMA.16816.F32 R28, R16, R86, R20 ;  /* 0x00000056101c723c */ /* 0x000fe20000001814 */
[----:B------:R-:W2:Y:S01]  /*40e0*/  LDSM.16.M88.4 R20, [R221+0x3000] ;  /* 0x00300000dd14783b */ /* 0x000ea20000000200 */
[----:B-1----:R-:W-:Y:S01]  /*40f0*/  IMAD.MOV.U32 R2, RZ, RZ, R0 ;  /* 0x000000ffff027224 */ /* 0x002fe200078e0000 */
[----:B------:R-:W-:Y:S01]  /*4100*/  IABS R0, R4 ;  /* 0x0000000400007213 */ /* 0x000fe20000000000 */
[----:B------:R-:W-:-:S02]  /*4110*/  IMAD.IADD R4, R231, 0x1, -R132 ;  /* 0x00000001e7047824 */ /* 0x000fc400078e0a84 */
[----:B------:R1:W-:Y:S02]  /*4120*/  I2F R199, R2 ;  /* 0x0000000200c77306 */ /* 0x0003e40000201400 */
[----:B------:R-:W-:Y:S08]  /*4130*/  HMMA.16816.F32 R36, R24, R54, R36 ;  /* 0x000000361824723c */ /* 0x000ff00000001824 */
[----:B---3--:R-:W-:Y:S01]  /*4140*/  HMMA.16816.F32 R40, R16, R76, R40 ;  /* 0x0000004c1028723c */ /* 0x008fe20000001828 */
[----:B-1----:R-:W-:Y:S01]  /*4150*/  IMAD.MOV.U32 R2, RZ, RZ, R0 ;  /* 0x000000ffff027224 */ /* 0x002fe200078e0000 */
[----:B------:R-:W-:Y:S01]  /*4160*/  IABS R0, R4 ;  /* 0x0000000400007213 */ /* 0x000fe20000000000 */
[----:B------:R-:W-:-:S05]  /*4170*/  IMAD.IADD R4, R229, 0x1, -R133 ;  /* 0x00000001e5047824 */ /* 0x000fca00078e0a85 */
[----:B----4-:R-:W-:Y:S01]  /*4180*/  HMMA.16816.F32 R68, R12, R80, R32 ;  /* 0x000000500c44723c */ /* 0x010fe20000001820 */
[----:B------:R1:W-:Y:S07]  /*4190*/  I2F R197, R2 ;  /* 0x0000000200c57306 */ /* 0x0003ee0000201400 */
[C---:B------:R-:W-:Y:S08]  /*41a0*/  HMMA.16816.F32 R96, R8.reuse, R44, R92 ;  /* 0x0000002c0860723c */ /* 0x040ff0000000185c */
[----:B------:R-:W-:Y:S01]  /*41b0*/  HMMA.16816.F32 R92, R8, R46, R112 ;  /* 0x0000002e085c723c */ /* 0x000fe20000001870 */
[----:B-1----:R-:W-:Y:S01]  /*41c0*/  IMAD.MOV.U32 R2, RZ, RZ, R0 ;  /* 0x000000ffff027224 */ /* 0x002fe200078e0000 */
[----:B------:R-:W-:Y:S01]  /*41d0*/  IABS R0, R4 ;  /* 0x0000000400007213 */ /* 0x000fe20000000000 */
[--C-:B------:R-:W-:Y:S01]  /*41e0*/  IMAD.IADD R4, R228, 0x1, -R133.reuse ;  /* 0x00000001e4047824 */ /* 0x100fe200078e0a85 */
[----:B------:R-:W1:Y:S01]  /*41f0*/  LDSM.16.M88.4 R8, [R220+0x5000] ;  /* 0x00500000dc08783b */ /* 0x000e620000000200 */
[----:B------:R3:W-:Y:S03]  /*4200*/  I2F R174, R2 ;  /* 0x0000000200ae7306 */ /* 0x0007e60000201400 */
[----:B------:R-:W-:Y:S08]  /*4210*/  HMMA.16816.F32 R32, R16, R78, R36 ;  /* 0x0000004e1020723c */ /* 0x000ff00000001824 */
[----:B------:R-:W-:Y:S01]  /*4220*/  HMMA.16816.F32 R60, R12, R82, R28 ;  /* 0x000000520c3c723c */ /* 0x000fe2000000181c */
[----:B---3--:R-:W-:Y:S01]  /*4230*/  IMAD.MOV.U32 R2, RZ, RZ, R0 ;  /* 0x000000ffff027224 */ /* 0x008fe200078e0000 */
[----:B------:R-:W-:Y:S01]  /*4240*/  IABS R0, R4 ;  /* 0x0000000400007213 */ /* 0x000fe20000000000 */
[----:B------:R-:W-:-:S05]  /*4250*/  IMAD.IADD R4, R231, 0x1, -R133 ;  /* 0x00000001e7047824 */ /* 0x000fca00078e0a85 */
[----:B-----5:R-:W-:Y:S01]  /*4260*/  HMMA.16816.F32 R56, R12, R72, R40 ;  /* 0x000000480c38723c */ /* 0x020fe20000001828 */
[----:B------:R3:W-:Y:S07]  /*4270*/  I2F R196, R2 ;  /* 0x0000000200c47306 */ /* 0x0007ee0000201400 */
[----:B--2---:R-:W-:Y:S08]  /*4280*/  HMMA.16816.F32 R28, R20, R48, R108 ;  /* 0x00000030141c723c */ /* 0x004ff0000000186c */
[----:B------:R-:W-:Y:S01]  /*4290*/  HMMA.16816.F32 R88, R12, R74, R32 ;  /* 0x0000004a0c58723c */ /* 0x000fe20000001820 */
[----:B---3--:R-:W-:Y:S01]  /*42a0*/  IMAD.MOV.U32 R2, RZ, RZ, R0 ;  /* 0x000000ffff027224 */ /* 0x008fe200078e0000 */
[----:B------:R-:W-:Y:S01]  /*42b0*/  IABS R0, R4 ;  /* 0x0000000400007213 */ /* 0x000fe20000000000 */
[----:B------:R-:W-:-:S02]  /*42c0*/  IMAD.IADD R4, R229, 0x1, -R134 ;  /* 0x00000001e5047824 */ /* 0x000fc400078e0a86 */
[----:B------:R2:W-:Y:S03]  /*42d0*/  I2F R193, R2 ;  /* 0x0000000200c17306 */ /* 0x0005e60000201400 */
[C---:B------:R-:W-:Y:S08]  /*42e0*/  HMMA.16816.F32 R36, R20.reuse, R50, R120 ;  /* 0x000000321424723c */ /* 0x040ff00000001878 */
[----:B------:R-:W-:Y:S01]  /*42f0*/  HMMA.16816.F32 R32, R20, R52, R140 ;  /* 0x000000341420723c */ /* 0x000fe2000000188c */
[----:B--2---:R-:W-:Y:S01]  /*4300*/  IMAD.MOV.U32 R2, RZ, RZ, R0 ;  /* 0x000000ffff027224 */ /* 0x004fe200078e0000 */
[----:B------:R-:W-:Y:S01]  /*4310*/  IABS R0, R4 ;  /* 0x0000000400007213 */ /* 0x000fe20000000000 */
[----:B------:R-:W-:-:S05]  /*4320*/  IMAD.IADD R4, R228, 0x1, -R134 ;  /* 0x00000001e4047824 */ /* 0x000fca00078e0a86 */
[----:B-1----:R-:W-:Y:S01]  /*4330*/  HMMA.16816.F32 R48, R8, R84, R28 ;  /* 0x000000540830723c */ /* 0x002fe2000000181c */
[----:B------:R1:W-:Y:S01]  /*4340*/  I2F R175, R2 ;  /* 0x0000000200af7306 */ /* 0x0003e20000201400 */
[----:B------:R-:W2:Y:S06]  /*4350*/  LDSM.16.M88.4 R28, [R219+0x7800] ;  /* 0x00780000db1c783b */ /* 0x000eac0000000200 */
[----:B------:R-:W-:Y:S08]  /*4360*/  HMMA.16816.F32 R52, R20, R54, R116 ;  /* 0x000000361434723c */ /* 0x000ff00000001874 */
[----:B------:R-:W-:Y:S01]  /*4370*/  HMMA.16816.F32 R44, R8, R86, R36 ;  /* 0x00000056082c723c */ /* 0x000fe20000001824 */
[----:B-1----:R-:W-:Y:S01]  /*4380*/  IMAD.MOV.U32 R2, RZ, RZ, R0 ;  /* 0x000000ffff027224 */ /* 0x002fe200078e0000 */
[----:B------:R-:W-:Y:S01]  /*4390*/  IABS R0, R4 ;  /* 0x0000000400007213 */ /* 0x000fe20000000000 */
[----:B------:R-:W-:-:S02]  /*43a0*/  IMAD.IADD R4, R231, 0x1, -R134 ;  /* 0x00000001e7047824 */ /* 0x000fc400078e0a86 */
[----:B------:R1:W-:Y:S03]  /*43b0*/  I2F R188, R2 ;  /* 0x0000000200bc7306 */ /* 0x0003e60000201400 */
[C---:B------:R-:W-:Y:S01]  /*43c0*/  HMMA.16816.F32 R40, R8.reuse, R76, R32 ;  /* 0x0000004c0828723c */ /* 0x040fe20000001820 */
[----:B------:R-:W3:Y:S07]  /*43d0*/  LDSM.16.M88.4 R32, [R219+0x7c00] ;  /* 0x007c0000db20783b */ /* 0x000eee0000000200 */
[----:B------:R-:W-:Y:S01]  /*43e0*/  HMMA.16816.F32 R36, R8, R78, R52 ;  /* 0x0000004e0824723c */ /* 0x000fe20000001834 */
[----:B-1----:R-:W-:Y:S01]  /*43f0*/  IMAD.MOV.U32 R2, RZ, RZ, R0 ;  /* 0x000000ffff027224 */ /* 0x002fe200078e0000 */
[----:B------:R-:W-:Y:S01]  /*4400*/  IABS R0, R4 ;  /* 0x0000000400007213 */ /* 0x000fe20000000000 */
[----:B------:R-:W-:-:S02]  /*4410*/  IMAD.IADD R4, R229, 0x1, -R135 ;  /* 0x00000001e5047824 */ /* 0x000fc400078e0a87 */
[----:B------:R1:W-:Y:S03]  /*4420*/  I2F R182, R2 ;  /* 0x0000000200b67306 */ /* 0x0003e60000201400 */
[C---:B--2---:R-:W-:Y:S01]  /*4430*/  HMMA.16816.F32 R76, R20.reuse, R30, R148 ;  /* 0x0000001e144c723c */ /* 0x044fe20000001894 */
[----:B-1----:R-:W-:Y:S01]  /*4440*/  IMAD.MOV.U32 R2, RZ, RZ, R0 ;  /* 0x000000ffff027224 */ /* 0x002fe200078e0000 */
[----:B------:R-:W-:Y:S01]  /*4450*/  IABS R0, R4 ;  /* 0x0000000400007213 */ /* 0x000fe20000000000 */
[--C-:B------:R-:W-:Y:S02]  /*4460*/  IMAD.IADD R4, R228, 0x1, -R135.reuse ;  /* 0x00000001e4047824 */ /* 0x100fe400078e0a87 */
[----:B------:R1:W-:Y:S03]  /*4470*/  I2F R181, R2 ;  /* 0x0000000200b57306 */ /* 0x0003e60000201400 */
[C---:B---3--:R-:W-:Y:S08]  /*4480*/  HMMA.16816.F32 R84, R20.reuse, R32, R156 ;  /* 0x000000201454723c */ /* 0x048ff0000000189c */
[----:B------:R-:W-:Y:S01]  /*4490*/  HMMA.16816.F32 R108, R20, R34, R144 ;  /* 0x00000022146c723c */ /* 0x000fe20000001890 */
        /* <DEDUP_REMOVED lines=29> */
[----:B------:R-:W-:Y:S08]  /*4670*/  I2F R167, R2 ;  /* 0x0000000200a77306 */ /* 0x000ff00000201400 */
[----:B------:R2:W-:Y:S02]  /*4680*/  I2F R166, R0 ;  /* 0x0000000000a67306 */ /* 0x0005e40000201400 */
[----:B--2---:R-:W-:-:S06]  /*4690*/  FMUL.FTZ R0, R68, c[0x0][0x2ec] ;  /* 0x0000bb0044007a20 */ /* 0x004fcc0000410000 */
[----:B------:R2:W-:Y:S01]  /*46a0*/  MUFU.TANH R165, R0 ;  /* 0x0000000000a57308 */ /* 0x0005e20000002400 */
[----:B-1----:R-:W-:Y:S01]  /*46b0*/  HMMA.16816.F32 R48, R4, R80, R48 ;  /* 0x000000500430723c */ /* 0x002fe20000001830 */
[----:B--2---:R-:W-:-:S07]  /*46c0*/  FMUL.FTZ R0, R69, c[0x0][0x2ec] ;  /* 0x0000bb0045007a20 */ /* 0x004fce0000410000 */
[C---:B------:R-:W-:Y:S01]  /*46d0*/  HMMA.16816.F32 R44, R4.reuse, R82, R44 ;  /* 0x00000052042c723c */ /* 0x040fe2000000182c */
[----:B------:R1:W2:Y:S07]  /*46e0*/  MUFU.TANH R164, R0 ;  /* 0x0000000000a47308 */ /* 0x0002ae0000002400 */
[----:B------:R-:W-:Y:S08]  /*46f0*/  HMMA.16816.F32 R52, R4, R72, R40 ;  /* 0x000000480434723c */ /* 0x000ff00000001828 */
[----:B------:R-:W-:Y:S01]  /*4700*/  HMMA.16816.F32 R40, R24, R28, R100 ;  /* 0x0000001c1828723c */ /* 0x000fe20000001864 */
[----:B-1----:R-:W-:-:S04]  /*4710*/  FMUL.FTZ R0, R60, c[0x0][0x2ec] ;  /* 0x0000bb003c007a20 */ /* 0x002fc80000410000 */
[----:B------:R1:W-:Y:S03]  /*4720*/  MUFU.TANH R163, R0 ;  /* 0x0000000000a37308 */ /* 0x0003e60000002400 */
[----:B------:R-:W-:Y:S08]  /*4730*/  HMMA.16816.F32 R80, R24, R34, R92 ;  /* 0x000000221850723c */ /* 0x000ff0000000185c */
[----:B------:R-:W-:-:S04]  /*4740*/  FMUL.FTZ R2, R52, c[0x0][0x2ec] ;  /* 0x0000bb0034027a20 */ /* 0x000fc80000410000 */
        /* <DEDUP_REMOVED lines=10> */
[----:B------:R1:W-:Y:S02]  /*47f0*/  MUFU.TANH R121, R0 ;  /* 0x0000000000797308 */ /* 0x0003e40000002400 */
[----:B-1----:R-:W-:Y:S02]  /*4800*/  FMUL.FTZ R0, R71, c[0x0][0x2ec] ;  /* 0x0000bb0047007a20 */ /* 0x002fe40000410000 */
[----:B------:R-:W-:Y:S04]  /*4810*/  HMMA.16816.F32 R68, R24, R30, R104 ;  /* 0x0000001e1844723c */ /* 0x000fe80000001868 */
[----:B------:R1:W3:Y:S02]  /*4820*/  MUFU.TANH R120, R0 ;  /* 0x0000000000787308 */ /* 0x0002e40000002400 */
[----:B-1----:R-:W-:-:S06]  /*4830*/  FMUL.FTZ R0, R62, c[0x0][0x2ec] ;  /* 0x0000bb003e007a20 */ /* 0x002fcc0000410000 */
[----:B------:R1:W-:Y:S02]  /*4840*/  MUFU.TANH R119, R0 ;  /* 0x0000000000777308 */ /* 0x0003e40000002400 */
[----:B-1----:R-:W-:Y:S02]  /*4850*/  FMUL.FTZ R0, R63, c[0x0][0x2ec] ;  /* 0x0000bb003f007a20 */ /* 0x002fe40000410000 */
[----:B------:R-:W-:Y:S04]  /*4860*/  HMMA.16816.F32 R60, R20, R28, R152 ;  /* 0x0000001c143c723c */ /* 0x000fe80000001898 */
[----:B------:R1:W-:Y:S03]  /*4870*/  MUFU.TANH R118, R0 ;  /* 0x0000000000767308 */ /* 0x0003e60000002400 */
[----:B------:R-:W-:-:S02]  /*4880*/  FMUL.FTZ R20, R53, c[0x0][0x2ec] ;  /* 0x0000bb0035147a20 */ /* 0x000fc40000410000 */
[----:B------:R-:W-:Y:S02]  /*4890*/  IMAD.MOV.U32 R155, RZ, RZ, R225 ;  /* 0x000000ffff9b7224 */ /* 0x000fe400078e00e1 */
[----:B------:R-:W-:Y:S02]  /*48a0*/  IMAD.MOV.U32 R154, RZ, RZ, R224 ;  /* 0x000000ffff9a7224 */ /* 0x000fe400078e00e0 */
[----:B-1----:R-:W-:-:S04]  /*48b0*/  FMUL.FTZ R0, R58, c[0x0][0x2ec] ;  /* 0x0000bb003a007a20 */ /* 0x002fc80000410000 */
[----:B------:R1:W-:Y:S02]  /*48c0*/  MUFU.TANH R116, R0 ;  /* 0x0000000000747308 */ /* 0x0003e40000002400 */
[----:B-1----:R-:W-:Y:S02]  /*48d0*/  FMUL.FTZ R0, R59, c[0x0][0x2ec] ;  /* 0x0000bb003b007a20 */ /* 0x002fe40000410000 */
[----:B------:R-:W-:Y:S01]  /*48e0*/  HMMA.16816.F32 R56, R4, R74, R36 ;  /* 0x0000004a0438723c */ /* 0x000fe20000001824 */
[----:B------:R-:W1:Y:S03]  /*48f0*/  LDSM.16.M88.4 R36, [R217+0x8800] ;  /* 0x00880000d924783b */ /* 0x000e660000000200 */
[----:B------:R4:W-:Y:S04]  /*4900*/  MUFU.TANH R115, R0 ;  /* 0x0000000000737308 */ /* 0x0009e80000002400 */
[----:B------:R-:W-:Y:S07]  /*4910*/  HMMA.16816.F32 R72, R24, R32, R96 ;  /* 0x000000201848723c */ /* 0x000fee0000001860 */
[----:B------:R-:W-:-:S02]  /*4920*/  FMUL.FTZ R24, R51, c[0x0][0x2ec] ;  /* 0x0000bb0033187a20 */ /* 0x000fc40000410000 */
[----:B------:R-:W-:Y:S02]  /*4930*/  FMUL.FTZ R26, R47, c[0x0][0x2ec] ;  /* 0x0000bb002f1a7a20 */ /* 0x000fe40000410000 */
[----:B----4-:R-:W-:Y:S02]  /*4940*/  FMUL.FTZ R0, R90, c[0x0][0x2ec] ;  /* 0x0000bb005a007a20 */ /* 0x010fe40000410000 */
[----:B------:R-:W-:Y:S01]  /*4950*/  FMUL.FTZ R27, R54, c[0x0][0x2ec] ;  /* 0x0000bb00361b7a20 */ /* 0x000fe20000410000 */
[----:B------:R4:W-:Y:S01]  /*4960*/  MUFU.TANH R90, R24 ;  /* 0x00000018005a7308 */ /* 0x0009e20000002400 */
[----:B------:R-:W-:Y:S02]  /*4970*/  FMUL.FTZ R25, R46, c[0x0][0x2ec] ;  /* 0x0000bb002e197a20 */ /* 0x000fe40000410000 */
[----:B------:R-:W-:Y:S02]  /*4980*/  FMUL.FTZ R22, R56, c[0x0][0x2ec] ;  /* 0x0000bb0038167a20 */ /* 0x000fe40000410000 */
[----:B------:R-:W-:-:S03]  /*4990*/  IMAD R96, R162, 0x20, R161 ;  /* 0x00000020a2607824 */ /* 0x000fc600078e02a1 */
[----:B------:R5:W-:Y:S01]  /*49a0*/  MUFU.TANH R112, R0 ;  /* 0x0000000000707308 */ /* 0x000be20000002400 */
[----:B----4-:R-:W-:-:S07]  /*49b0*/  IADD3 R24, R231, -c[0x0][0x2e4], RZ ;  /* 0x8000b900e7187a10 */ /* 0x010fce0007ffe0ff */
[----:B------:R4:W-:Y:S01]  /*49c0*/  MUFU.TANH R53, R26 ;  /* 0x0000001a00357308 */ /* 0x0009e20000002400 */
[----:B-1----:R-:W-:Y:S01]  /*49d0*/  HMMA.16816.F32 R32, R16, R36, R40 ;  /* 0x000000241020723c */ /* 0x002fe20000001828 */
[----:B------:R-:W-:Y:S01]  /*49e0*/  IMNMX R224, RZ, R24, !PT ;  /* 0x00000018ffe07217 */ /* 0x000fe20007800200 */
[----:B--2---:R-:W-:Y:S02]  /*49f0*/  FFMA.FTZ R24, R215, -R222, R164 ;  /* 0x800000ded7187223 */ /* 0x004fe400000100a4 */
[----:B-----5:R-:W-:-:S03]  /*4a00*/  FMUL.FTZ R0, R48, c[0x0][0x2ec] ;  /* 0x0000bb0030007a20 */ /* 0x020fc60000410000 */
[----:B------:R3:W-:Y:S01]  /*4a10*/  MUFU.TANH R52, R27 ;  /* 0x0000001b00347308 */ /* 0x0007e20000002400 */
[----:B------:R-:W-:Y:S07]  /*4a20*/  HMMA.16816.F32 R28, R8, R36, R60 ;  /* 0x00000024081c723c */ /* 0x000fee000000183c */
[----:B------:R1:W2:Y:S01]  /*4a30*/  MUFU.TANH R88, R0 ;  /* 0x0000000000587308 */ /* 0x0002a20000002400 */
[----:B----4-:R-:W-:-:S07]  /*4a40*/  FMUL.FTZ R26, R55, c[0x0][0x2ec] ;  /* 0x0000bb00371a7a20 */ /* 0x010fce0000410000 */
[----:B------:R-:W-:Y:S01]  /*4a50*/  MUFU.TANH R48, R22 ;  /* 0x0000001600307308 */ /* 0x000fe20000002400 */
[----:B---3--:R-:W-:Y:S02]  /*4a60*/  FFMA.FTZ R27, R189, -R222, R120 ;  /* 0x800000debd1b7223 */ /* 0x008fe40000010078 */
[----:B-1----:R-:W-:-:S05]  /*4a70*/  FMUL.FTZ R0, R49, c[0x0][0x2ec] ;  /* 0x0000bb0031007a20 */ /* 0x002fca0000410000 */
[----:B------:R1:W-:Y:S08]  /*4a80*/  MUFU.TANH R92, R26 ;  /* 0x0000001a005c7308 */ /* 0x0003f00000002400 */
[----:B------:R3:W-:Y:S08]  /*4a90*/  MUFU.TANH R117, R0 ;  /* 0x0000000000757308 */ /* 0x0007f00000002400 */
[----:B------:R-:W-:Y:S01]  /*4aa0*/  MUFU.TANH R49, R20 ;  /* 0x0000001400317308 */ /* 0x000fe20000002400 */
[----:B-1----:R-:W-:-:S02]  /*4ab0*/  FFMA.FTZ R26, R236, -R222, R123 ;  /* 0x800000deec1a7223 */ /* 0x002fc4000001007b */
[----:B---3--:R-:W-:-:S05]  /*4ac0*/  FMUL.FTZ R0, R44, c[0x0][0x2ec] ;  /* 0x0000bb002c007a20 */ /* 0x008fca0000410000 */
[----:B------:R1:W-:Y:S08]  /*4ad0*/  MUFU.TANH R56, R25 ;  /* 0x0000001900387308 */ /* 0x0003f00000002400 */
[----:B------:R3:W-:Y:S01]  /*4ae0*/  MUFU.TANH R114, R0 ;  /* 0x0000000000727308 */ /* 0x0007e20000002400 */
[----:B-1----:R-:W-:Y:S02]  /*4af0*/  FFMA.FTZ R25, R216, -R222, R165 ;  /* 0x800000ded8197223 */ /* 0x002fe400000100a5 */
[----:B---3--:R-:W-:-:S05]  /*4b00*/  FMUL.FTZ R0, R45, c[0x0][0x2ec] ;  /* 0x0000bb002d007a20 */ /* 0x008fca0000410000 */
[----:B------:R1:W3:Y:S02]  /*4b10*/  MUFU.TANH R113, R0 ;  /* 0x0000000000717308 */ /* 0x0002e40000002400 */
[----:B-1----:R-:W-:-:S04]  /*4b20*/  IADD3 R0, R65, 0x1, -R226 ;  /* 0x0000000141007810 */ /* 0x002fc80007ffe8e2 */
[----:B------:R-:W-:-:S05]  /*4b30*/  IADD3 R0, R0, c[0x0][0x2e8], RZ ;  /* 0x0000ba0000007a10 */ /* 0x000fca0007ffe0ff */
[C---:B------:R-:W-:Y:S02]  /*4b40*/  IMAD.IADD R20, R0.reuse, 0x1, R160 ;  /* 0x0000000100147824 */ /* 0x040fe400078e02a0 */
[----:B------:R-:W-:Y:S02]  /*4b50*/  IMAD.IADD R21, R0, 0x1, R139 ;  /* 0x0000000100157824 */ /* 0x000fe400078e028b */
[----:B------:R-:W-:Y:S01]  /*4b60*/  IMAD.IADD R2, R66, 0x1, R0 ;  /* 0x0000000142027824 */ /* 0x000fe200078e0200 */
[-C--:B------:R-:W-:Y:S01]  /*4b70*/  IMNMX R234, R20, R65.reuse, PT ;  /* 0x0000004114ea7217 */ /* 0x080fe20003800200 */
[----:B------:R-:W-:Y:S01]  /*4b80*/  IMAD.IADD R0, R0, 0x1, R138 ;  /* 0x0000000100007824 */ /* 0x000fe200078e028a */
[-C--:B------:R-:W-:Y:S02]  /*4b90*/  IMNMX R233, R21, R65.reuse, PT ;  /* 0x0000004115e97217 */ /* 0x080fe40003800200 */
[----:B------:R-:W1:Y:S01]  /*4ba0*/  LDSM.16.M88.4 R20, [R219+0x8800] ;  /* 0x00880000db14783b */ /* 0x000e620000000200 */
[-C--:B------:R-:W-:Y:S01]  /*4bb0*/  IMNMX R235, R2, R65.reuse, PT ;  /* 0x0000004102eb7217 */ /* 0x080fe20003800200 */
[----:B------:R-:W-:Y:S01]  /*4bc0*/  FMUL.FTZ R2, R50, c[0x0][0x2ec] ;  /* 0x0000bb0032027a20 */ /* 0x000fe20000410000 */
[----:B------:R-:W-:-:S02]  /*4bd0*/  IMNMX R232, R0, R65, PT ;  /* 0x0000004100e87217 */ /* 0x000fc40003800200 */
[----:B------:R-:W-:Y:S01]  /*4be0*/  IADD3 R0, R230, -c[0x0][0x2e4], RZ ;  /* 0x8000b900e6007a10 */ /* 0x000fe20007ffe0ff */
[----:B------:R4:W5:Y:S01]  /*4bf0*/  MUFU.TANH R93, R2 ;  /* 0x00000002005d7308 */ /* 0x0009620000002400 */
[C---:B------:R-:W-:Y:S02]  /*4c00*/  ISETP.GE.AND P3, PT, R124.reuse, R235, PT ;  /* 0x000000eb7c00720c */ /* 0x040fe40003f66270 */
[----:B------:R-:W-:Y:S02]  /*4c10*/  IMNMX R227, RZ, R0, !PT ;  /* 0x00000000ffe37217 */ /* 0x000fe40007800200 */
[----:B------:R-:W-:Y:S02]  /*4c20*/  IADD3 R0, R229, -c[0x0][0x2e4], RZ ;  /* 0x8000b900e5007a10 */ /* 0x000fe40007ffe0ff */
[----:B------:R-:W-:Y:S02]  /*4c30*/  ISETP.LT.OR P3, PT, R124, R227, P3 ;  /* 0x000000e37c00720c */ /* 0x000fe40001f61670 */
[----:B------:R-:W-:Y:S01]  /*4c40*/  IMNMX R226, RZ, R0, !PT ;  /* 0x00000000ffe27217 */ /* 0x000fe20007800200 */
[----:B------:R-:W-:Y:S01]  /*4c50*/  FFMA.FTZ R0, R185, -R222, R122 ;  /* 0x800000deb9007223 */ /* 0x000fe2000001007a */
[----:B------:R-:W-:-:S02]  /*4c60*/  ISETP.GE.AND P5, PT, R125, R235, PT ;  /* 0x000000eb7d00720c */ /* 0x000fc40003fa6270 */
[-C--:B------:R-:W-:Y:S02]  /*4c70*/  ISETP.GE.AND P6, PT, R67, R235.reuse, PT ;  /* 0x000000eb4300720c */ /* 0x080fe40003fc6270 */
[----:B------:R-:W-:Y:S01]  /*4c80*/  FSEL R143, R0, -INF , !P3 ;  /* 0xff800000008f7808 */ /* 0x000fe20005800000 */
[----:B------:R-:W-:Y:S01]  /*4c90*/  FFMA.FTZ R0, R218, -R222, R142 ;  /* 0x800000deda007223 */ /* 0x000fe2000001008e */
[----:B------:R-:W-:Y:S02]  /*4ca0*/  ISETP.GE.AND P3, PT, R128, R235, PT ;  /* 0x000000eb8000720c */ /* 0x000fe40003f66270 */
[----:B----4-:R-:W-:Y:S02]  /*4cb0*/  IADD3 R2, R228, -c[0x0][0x2e4], RZ ;  /* 0x8000b900e4027a10 */ /* 0x010fe40007ffe0ff */
[----:B------:R-:W-:Y:S02]  /*4cc0*/  ISETP.LT.OR P3, PT, R128, R227, P3 ;  /* 0x000000e38000720c */ /* 0x000fe40001f61670 */
[----:B------:R-:W-:Y:S01]  /*4cd0*/  IMNMX R225, RZ, R2, !PT ;  /* 0x00000002ffe17217 */ /* 0x000fe20007800200 */
[-C--:B------:R-:W-:Y:S01]  /*4ce0*/  FFMA.FTZ R2, R214, -R222.reuse, R163 ;  /* 0x800000ded6027223 */ /* 0x080fe200000100a3 */
[----:B------:R-:W-:Y:S01]  /*4cf0*/  FSEL R185, R0, -INF , !P3 ;  /* 0xff80000000b97808 */ /* 0x000fe20005800000 */
[----:B------:R-:W-:Y:S01]  /*4d00*/  FFMA.FTZ R0, R237, -R222, R141 ;  /* 0x800000deed007223 */ /* 0x000fe2000001008d */
[----:B------:R-:W-:-:S02]  /*4d10*/  ISETP.GE.AND P3, PT, R127, R235, PT ;  /* 0x000000eb7f00720c */ /* 0x000fc40003f66270 */
[----:B------:R-:W-:Y:S02]  /*4d20*/  ISETP.GE.AND P2, PT, R64, R234, PT ;  /* 0x000000ea4000720c */ /* 0x000fe40003f46270 */
[-C--:B------:R-:W-:Y:S02]  /*4d30*/  ISETP.LT.OR P3, PT, R127, R227.reuse, P3 ;  /* 0x000000e37f00720c */ /* 0x080fe40001f61670 */
[----:B------:R-:W-:Y:S01]  /*4d40*/  ISETP.LT.OR P5, PT, R125, R227, P5 ;  /* 0x000000e37d00720c */ /* 0x000fe20002fa1670 */
[----:B-1----:R-:W-:Y:S01]  /*4d50*/  HMMA.16816.F32 R40, R12, R20, R32 ;  /* 0x000000140c28723c */ /* 0x002fe20000001820 */
[----:B------:R-:W-:Y:S01]  /*4d60*/  FSEL R189, R0, -INF , !P3 ;  /* 0xff80000000bd7808 */ /* 0x000fe20005800000 */
[----:B--2---:R-:W-:Y:S01]  /*4d70*/  FFMA.FTZ R0, R194, -R222, R88 ;  /* 0x800000dec2007223 */ /* 0x004fe20000010058 */
[----:B------:R-:W-:Y:S02]  /*4d80*/  ISETP.GE.AND P3, PT, R126, R235, PT ;  /* 0x000000eb7e00720c */ /* 0x000fe40003f66270 */
[----:B------:R-:W-:-:S02]  /*4d90*/  ISETP.LT.OR P6, PT, R67, R227, P6 ;  /* 0x000000e34300720c */ /* 0x000fc400037c1670 */
[C---:B------:R-:W-:Y:S01]  /*4da0*/  ISETP.GE.AND P4, PT, R64.reuse, R235, PT ;  /* 0x000000eb4000720c */ /* 0x040fe20003f86270 */
[----:B------:R-:W-:Y:S01]  /*4db0*/  HMMA.16816.F32 R44, R4, R20, R28 ;  /* 0x00000014042c723c */ /* 0x000fe2000000181c */
[----:B------:R-:W-:Y:S02]  /*4dc0*/  ISETP.LT.OR P2, PT, R64, R226, P2 ;  /* 0x000000e24000720c */ /* 0x000fe40001741670 */
[-C--:B------:R-:W-:Y:S02]  /*4dd0*/  ISETP.LT.OR P3, PT, R126, R227.reuse, P3 ;  /* 0x000000e37e00720c */ /* 0x080fe40001f61670 */
[----:B------:R-:W-:Y:S01]  /*4de0*/  FSEL R144, R2, -INF , !P5 ;  /* 0xff80000002907808 */ /* 0x000fe20006800000 */
[----:B------:R-:W-:Y:S01]  /*4df0*/  FMUL.FTZ R2, R58, c[0x0][0x2ec] ;  /* 0x0000bb003a027a20 */ /* 0x000fe20000410000 */
[----:B------:R-:W-:Y:S01]  /*4e00*/  FSEL R140, R24, -INF , !P6 ;  /* 0xff800000188c7808 */ /* 0x000fe20007000000 */
[-C--:B------:R-:W-:Y:S01]  /*4e10*/  FFMA.FTZ R28, R192, -R222.reuse, R121 ;  /* 0x800000dec01c7223 */ /* 0x080fe20000010079 */
[----:B------:R-:W-:Y:S01]  /*4e20*/  ISETP.LT.OR P4, PT, R64, R227, P4 ;  /* 0x000000e34000720c */ /* 0x000fe20002781670 */
[----:B------:R-:W-:Y:S01]  /*4e30*/  FFMA.FTZ R24, R190, -R222, R118 ;  /* 0x800000debe187223 */ /* 0x000fe20000010076 */
[----:B------:R-:W-:Y:S01]  /*4e40*/  FSEL R190, R26, -INF , !P3 ;  /* 0xff8000001abe7808 */ /* 0x000fe20005800000 */
[----:B------:R1:W2:Y:S01]  /*4e50*/  MUFU.TANH R63, R2 ;  /* 0x00000002003f7308 */ /* 0x0002a20000002400 */
[----:B------:R-:W-:Y:S01]  /*4e60*/  FSEL R138, R28, -INF , !P2 ;  /* 0xff8000001c8a7808 */ /* 0x000fe20005000000 */
[----:B------:R-:W-:Y:S01]  /*4e70*/  FMUL.FTZ R30, R57, c[0x0][0x2ec] ;  /* 0x0000bb00391e7a20 */ /* 0x000fe20000410000 */
[-C--:B------:R-:W-:Y:S01]  /*4e80*/  ISETP.GE.AND P3, PT, R125, R234.reuse, PT ;  /* 0x000000ea7d00720c */ /* 0x080fe20003f66270 */
[-C--:B------:R-:W-:Y:S01]  /*4e90*/  HMMA.16816.F32 R32, R16, R38.reuse, R68 ;  /* 0x000000261020723c */ /* 0x080fe20000001844 */
[C---:B------:R-:W-:Y:S01]  /*4ea0*/  ISETP.GE.AND P2, PT, R124.reuse, R234, PT ;  /* 0x000000ea7c00720c */ /* 0x040fe20003f46270 */
[-C--:B------:R-:W-:Y:S01]  /*4eb0*/  FFMA.FTZ R21, R179, -R222.reuse, R116 ;  /* 0x800000deb3157223 */ /* 0x080fe20000010074 */
[----:B------:R-:W-:Y:S01]  /*4ec0*/  FSEL R104, R25, -INF , !P4 ;  /* 0xff80000019687808 */ /* 0x000fe20006000000 */
[----:B------:R-:W-:Y:S01]  /*4ed0*/  FFMA.FTZ R25, R191, -R222, R119 ;  /* 0x800000debf197223 */ /* 0x000fe20000010077 */
[----:B------:R-:W-:Y:S01]  /*4ee0*/  ISETP.GE.AND P4, PT, R67, R234, PT ;  /* 0x000000ea4300720c */ /* 0x000fe20003f86270 */
[----:B------:R-:W-:Y:S01]  /*4ef0*/  FMUL.FTZ R29, R59, c[0x0][0x2ec] ;  /* 0x0000bb003b1d7a20 */ /* 0x000fe20000410000 */
[-C--:B------:R-:W-:Y:S01]  /*4f00*/  ISETP.LT.OR P3, PT, R125, R226.reuse, P3 ;  /* 0x000000e27d00720c */ /* 0x080fe20001f61670 */
[----:B------:R-:W-:Y:S01]  /*4f10*/  HMMA.16816.F32 R36, R8, R38, R76 ;  /* 0x000000260824723c */ /* 0x000fe2000000184c */
[----:B------:R-:W-:Y:S01]  /*4f20*/  ISETP.LT.OR P2, PT, R124, R226, P2 ;  /* 0x000000e27c00720c */ /* 0x000fe20001741670 */
[----:B------:R-:W-:Y:S01]  /*4f30*/  FFMA.FTZ R20, R173, -R222, R115 ;  /* 0x800000dead147223 */ /* 0x000fe20000010073 */
[----:B------:R-:W-:Y:S01]  /*4f40*/  ISETP.LT.OR P4, PT, R67, R226, P4 ;  /* 0x000000e24300720c */ /* 0x000fe20002781670 */
[----:B-1----:R-:W-:Y:S01]  /*4f50*/  FMUL.FTZ R2, R89, c[0x0][0x2ec] ;  /* 0x0000bb0059027a20 */ /* 0x002fe20000410000 */
[----:B------:R-:W-:Y:S01]  /*4f60*/  FSEL R141, R25, -INF , !P3 ;  /* 0xff800000198d7808 */ /* 0x000fe20005800000 */
[----:B------:R-:W-:Y:S01]  /*4f70*/  FMUL.FTZ R25, R40, c[0x0][0x2ec] ;  /* 0x0000bb0028197a20 */ /* 0x000fe20000410000 */
[----:B------:R-:W-:Y:S01]  /*4f80*/  FSEL R142, R24, -INF , !P2 ;  /* 0xff800000188e7808 */ /* 0x000fe20005000000 */
[----:B------:R1:W-:Y:S01]  /*4f90*/  MUFU.TANH R57, R2 ;  /* 0x0000000200397308 */ /* 0x0003e20000002400 */
[----:B------:R-:W-:Y:S01]  /*4fa0*/  ISETP.GE.AND P2, PT, R126, R234, PT ;  /* 0x000000ea7e00720c */ /* 0x000fe20003f46270 */
[----:B---3--:R-:W-:Y:S01]  /*4fb0*/  FFMA.FTZ R28, R208, -R222, R113 ;  /* 0x800000ded01c7223 */ /* 0x008fe20000010071 */
[----:B------:R-:W-:-:S02]  /*4fc0*/  FSEL R139, R27, -INF , !P4 ;  /* 0xff8000001b8b7808 */ /* 0x000fc40006000000 */
[----:B------:R-:W-:Y:S02]  /*4fd0*/  ISETP.GE.AND P4, PT, R128, R234, PT ;  /* 0x000000ea8000720c */ /* 0x000fe40003f86270 */
[-C--:B------:R-:W-:Y:S01]  /*4fe0*/  ISETP.LT.OR P2, PT, R126, R226.reuse, P2 ;  /* 0x000000e27e00720c */ /* 0x080fe20001741670 */
[----:B------:R3:W4:Y:S01]  /*4ff0*/  MUFU.TANH R88, R25 ;  /* 0x0000001900587308 */ /* 0x0007220000002400 */
[----:B------:R-:W-:Y:S02]  /*5000*/  ISETP.GE.AND P1, PT, R64, R233, PT ;  /* 0x000000e94000720c */ /* 0x000fe40003f26270 */
[----:B------:R-:W-:Y:S02]  /*5010*/  ISETP.LT.OR P4, PT, R128, R226, P4 ;  /* 0x000000e28000720c */ /* 0x000fe40002781670 */
[----:B------:R-:W-:Y:S02]  /*5020*/  ISETP.GE.AND P3, PT, R127, R234, PT ;  /* 0x000000ea7f00720c */ /* 0x000fe40003f66270 */
[----:B------:R-:W-:Y:S01]  /*5030*/  ISETP.LT.OR P1, PT, R64, R225, P1 ;  /* 0x000000e14000720c */ /* 0x000fe20000f21670 */
[----:B-1----:R-:W-:Y:S01]  /*5040*/  FMUL.FTZ R2, R91, c[0x0][0x2ec] ;  /* 0x0000bb005b027a20 */ /* 0x002fe20000410000 */
[----:B------:R-:W-:Y:S01]  /*5050*/  FSEL R191, R21, -INF , !P4 ;  /* 0xff80000015bf7808 */ /* 0x000fe20006000000 */
[----:B------:R1:W-:Y:S01]  /*5060*/  MUFU.TANH R89, R29 ;  /* 0x0000001d00597308 */ /* 0x0003e20000002400 */
[----:B------:R-:W-:Y:S01]  /*5070*/  ISETP.GE.AND P6, PT, R67, R233, PT ;  /* 0x000000e94300720c */ /* 0x000fe20003fc6270 */
[----:B------:R-:W-:Y:S01]  /*5080*/  FMUL.FTZ R21, R41, c[0x0][0x2ec] ;  /* 0x0000bb0029157a20 */ /* 0x000fe20000410000 */
[----:B------:R-:W-:-:S02]  /*5090*/  ISETP.LT.OR P3, PT, R127, R226, P3 ;  /* 0x000000e27f00720c */ /* 0x000fc40001f61670 */
[----:B------:R-:W-:Y:S01]  /*50a0*/  ISETP.GE.AND P4, PT, R125, R233, PT ;  /* 0x000000e97d00720c */ /* 0x000fe20003f86270 */
[----:B---3--:R-:W3:Y:S01]  /*50b0*/  LDSM.16.M88.4 R24, [R217+0x8c00] ;  /* 0x008c0000d918783b */ /* 0x008ee20000000200 */
[----:B------:R-:W-:Y:S01]  /*50c0*/  FSEL R51, R0, -INF , !P1 ;  /* 0xff80000000337808 */ /* 0x000fe20004800000 */
[----:B------:R2:W-:Y:S01]  /*50d0*/  MUFU.TANH R60, R2 ;  /* 0x00000002003c7308 */ /* 0x0005e20000002400 */
[-C--:B------:R-:W-:Y:S01]  /*50e0*/  FFMA.FTZ R0, R212, -R222.reuse, R117 ;  /* 0x800000ded4007223 */ /* 0x080fe20000010075 */
[-C--:B------:R-:W-:Y:S02]  /*50f0*/  ISETP.LT.OR P6, PT, R67, R225.reuse, P6 ;  /* 0x000000e14300720c */ /* 0x080fe400037c1670 */
[----:B------:R-:W-:Y:S01]  /*5100*/  FSEL R192, R20, -INF , !P3 ;  /* 0xff80000014c07808 */ /* 0x000fe20005800000 */
[-C--:B------:R-:W-:Y:S01]  /*5110*/  FFMA.FTZ R20, R178, -R222.reuse, R49 ;  /* 0x800000deb2147223 */ /* 0x080fe20000010031 */
[----:B------:R-:W-:Y:S01]  /*5120*/  ISETP.LT.OR P4, PT, R125, R225, P4 ;  /* 0x000000e17d00720c */ /* 0x000fe20002781670 */
[----:B-1----:R-:W-:Y:S01]  /*5130*/  FFMA.FTZ R29, R210, -R222, R114 ;  /* 0x800000ded21d7223 */ /* 0x002fe20000010072 */
[-C--:B------:R-:W-:Y:S01]  /*5140*/  ISETP.GE.AND P5, PT, R67, R232.reuse, PT ;  /* 0x000000e84300720c */ /* 0x080fe20003fa6270 */
[----:B------:R1:W-:Y:S01]  /*5150*/  MUFU.TANH R94, R21 ;  /* 0x00000015005e7308 */ /* 0x0003e20000002400 */
[----:B------:R-:W-:-:S02]  /*5160*/  ISETP.GE.AND P0, PT, R64, R232, PT ;  /* 0x000000e84000720c */ /* 0x000fc40003f06270 */
[----:B------:R-:W-:Y:S01]  /*5170*/  FSEL R50, R29, -INF , !P4 ;  /* 0xff8000001d327808 */ /* 0x000fe20006000000 */
[-C--:B------:R-:W-:Y:S01]  /*5180*/  FFMA.FTZ R29, R238, -R222.reuse, R90 ;  /* 0x800000deee1d7223 */ /* 0x080fe2000001005a */
[----:B------:R-:W-:Y:S01]  /*5190*/  ISETP.GE.AND P4, PT, R127, R233, PT ;  /* 0x000000e97f00720c */ /* 0x000fe20003f86270 */
[----:B--2---:R-:W-:Y:S01]  /*51a0*/  FFMA.FTZ R2, R168, -R222, R112 ;  /* 0x800000dea8027223 */ /* 0x004fe20000010070 */
[----:B------:R-:W-:Y:S01]  /*51b0*/  ISETP.LT.OR P5, PT, R67, R224, P5 ;  /* 0x000000e04300720c */ /* 0x000fe20002fa1670 */
[----:B------:R2:W2:Y:S01]  /*51c0*/  MUFU.TANH R91, R30 ;  /* 0x0000001e005b7308 */ /* 0x0004a20000002400 */
[----:B------:R-:W-:Y:S02]  /*51d0*/  ISETP.LT.OR P4, PT, R127, R225, P4 ;  /* 0x000000e17f00720c */ /* 0x000fe40002781670 */
[----:B------:R-:W-:Y:S01]  /*51e0*/  FSEL R194, R2, -INF , !P2 ;  /* 0xff80000002c27808 */ /* 0x000fe20005000000 */
[----:B------:R-:W-:Y:S01]  /*51f0*/  FMUL.FTZ R2, R42, c[0x0][0x2ec] ;  /* 0x0000bb002a027a20 */ /* 0x000fe20000410000 */
[----:B------:R-:W-:-:S02]  /*5200*/  ISETP.GE.AND P2, PT, R124, R233, PT ;  /* 0x000000e97c00720c */ /* 0x000fc40003f46270 */
[----:B------:R-:W-:Y:S01]  /*5210*/  ISETP.LT.OR P0, PT, R64, R224, P0 ;  /* 0x000000e04000720c */ /* 0x000fe20000701670 */
[----:B------:R3:W-:Y:S01]  /*5220*/  MUFU.TANH R69, R2 ;  /* 0x0000000200457308 */ /* 0x0007e20000002400 */
[----:B------:R-:W-:Y:S01]  /*5230*/  ISETP.LT.OR P2, PT, R124, R225, P2 ;  /* 0x000000e17c00720c */ /* 0x000fe20001741670 */
[-C--:B-1----:R-:W-:Y:S01]  /*5240*/  FFMA.FTZ R21, R206, -R222.reuse, R100 ;  /* 0x800000dece157223 */ /* 0x082fe20000010064 */
[----:B------:R-:W-:Y:S02]  /*5250*/  FSEL R64, R20, -INF , !P4 ;  /* 0xff80000014407808 */ /* 0x000fe40006000000 */
[----:B------:R-:W-:Y:S01]  /*5260*/  FSEL R49, R28, -INF , !P2 ;  /* 0xff8000001c317808 */ /* 0x000fe20005000000 */
[----:B------:R-:W-:Y:S01]  /*5270*/  FFMA.FTZ R28, R213, -R222, R56 ;  /* 0x800000ded51c7223 */ /* 0x000fe20000010038 */
[----:B------:R-:W-:Y:S01]  /*5280*/  ISETP.GE.AND P2, PT, R126, R233, PT ;  /* 0x000000e97e00720c */ /* 0x000fe20003f46270 */
[----:B--2---:R-:W-:Y:S01]  /*5290*/  FMUL.FTZ R30, R44, c[0x0][0x2ec] ;  /* 0x0000bb002c1e7a20 */ /* 0x004fe20000410000 */
[----:B------:R-:W-:-:S02]  /*52a0*/  ISETP.GE.AND P3, PT, R125, R232, PT ;  /* 0x000000e87d00720c */ /* 0x000fc40003f66270 */
[----:B------:R-:W-:Y:S01]  /*52b0*/  ISETP.LT.OR P2, PT, R126, R225, P2 ;  /* 0x000000e17e00720c */ /* 0x000fe20001741670 */
[----:B------:R-:W1:Y:S01]  /*52c0*/  MUFU.TANH R66, R30 ;  /* 0x0000001e00427308 */ /* 0x000e620000002400 */
[----:B------:R-:W-:Y:S02]  /*52d0*/  ISETP.LT.OR P3, PT, R125, R224, P3 ;  /* 0x000000e07d00720c */ /* 0x000fe40001f61670 */
[CC--:B------:R-:W-:Y:S01]  /*52e0*/  ISETP.GE.AND P1, PT, R124.reuse, R232.reuse, PT ;  /* 0x000000e87c00720c */ /* 0x0c0fe20003f26270 */
[----:B---3--:R-:W-:Y:S01]  /*52f0*/  FMUL.FTZ R2, R43, c[0x0][0x2ec] ;  /* 0x0000bb002b027a20 */ /* 0x008fe20000410000 */
[C---:B------:R-:W-:Y:S01]  /*5300*/  ISETP.GE.AND P4, PT, R127.reuse, R232, PT ;  /* 0x000000e87f00720c */ /* 0x040fe20003f86270 */
[----:B------:R-:W-:Y:S01]  /*5310*/  HMMA.16816.F32 R40, R12, R22, R32 ;  /* 0x000000160c28723c */ /* 0x000fe20000001820 */
[-C--:B------:R-:W-:Y:S01]  /*5320*/  ISETP.LT.OR P1, PT, R124, R224.reuse, P1 ;  /* 0x000000e07c00720c */ /* 0x080fe20000f21670 */
[----:B------:R2:W-:Y:S01]  /*5330*/  MUFU.TANH R70, R2 ;  /* 0x0000000200467308 */ /* 0x0005e20000002400 */
[----:B------:R-:W-:-:S05]  /*5340*/  ISETP.LT.OR P4, PT, R127, R224, P4 ;  /* 0x000000e07f00720c */ /* 0x000fca0002781670 */
[----:B------:R-:W-:Y:S01]  /*5350*/  HMMA.16816.F32 R32, R16, R24, R72 ;  /* 0x000000181020723c */ /* 0x000fe20000001848 */
[----:B--2---:R-:W-:Y:S01]  /*5360*/  FFMA.FTZ R2, R172, -R222, R48 ;  /* 0x800000deac027223 */ /* 0x004fe20000010030 */
[----:B------:R-:W-:Y:S01]  /*5370*/  FSEL R48, R0, -INF , !P6 ;  /* 0xff80000000307808 */ /* 0x000fe20007000000 */
[----:B------:R-:W-:Y:S01]  /*5380*/  FMUL.FTZ R0, R45, c[0x0][0x2ec] ;  /* 0x0000bb002d007a20 */ /* 0x000fe20000410000 */
[----:B------:R-:W-:Y:S02]  /*5390*/  ISETP.GE.AND P6, PT, R128, R233, PT ;  /* 0x000000e98000720c */ /* 0x000fe40003fc6270 */
[----:B------:R-:W-:Y:S01]  /*53a0*/  FSEL R65, R2, -INF , !P2 ;  /* 0xff80000002417808 */ /* 0x000fe20005000000 */
[----:B------:R2:W-:Y:S01]  /*53b0*/  MUFU.TANH R67, R0 ;  /* 0x0000000000437308 */ /* 0x0005e20000002400 */
[----:B------:R-:W-:Y:S01]  /*53c0*/  ISETP.LT.OR P6, PT, R128, R225, P6 ;  /* 0x000000e18000720c */ /* 0x000fe200037c1670 */
[----:B------:R-:W-:Y:S01]  /*53d0*/  FMUL.FTZ R2, R47, c[0x0][0x2ec] ;  /* 0x0000bb002f027a20 */ /* 0x000fe20000410000 */
[----:B------:R-:W-:-:S06]  /*53e0*/  ISETP.GE.AND P2, PT, R126, R232, PT ;  /* 0x000000e87e00720c */ /* 0x000fcc0003f46270 */
[----:B------:R-:W-:Y:S01]  /*53f0*/  FMUL.FTZ R30, R40, c[0x0][0x2ec] ;  /* 0x0000bb00281e7a20 */ /* 0x000fe20000410000 */
[----:B------:R-:W-:Y:S02]  /*5400*/  FSEL R61, R21, -INF , !P6 ;  /* 0xff800000153d7808 */ /* 0x000fe40007000000 */
[----:B------:R-:W-:Y:S01]  /*5410*/  ISETP.GE.AND P6, PT, R128, R232, PT ;  /* 0x000000e88000720c */ /* 0x000fe20003fc6270 */
[----:B------:R-:W-:Y:S01]  /*5420*/  MUFU.TANH R56, R30 ;  /* 0x0000001e00387308 */ /* 0x000fe20000002400 */
[-C--:B------:R-:W-:Y:S02]  /*5430*/  ISETP.LT.OR P2, PT, R126, R224.reuse, P2 ;  /* 0x000000e07e00720c */ /* 0x080fe40001741670 */
[----:B------:R-:W-:Y:S01]  /*5440*/  ISETP.LT.OR P6, PT, R128, R224, P6 ;  /* 0x000000e08000720c */ /* 0x000fe200037c1670 */
[----:B--2---:R-:W-:-:S04]  /*5450*/  FMUL.FTZ R0, R46, c[0x0][0x2ec] ;  /* 0x0000bb002e007a20 */ /* 0x004fc80000410000 */
[----:B------:R2:W-:Y:S01]  /*5460*/  MUFU.TANH R58, R2 ;  /* 0x00000002003a7308 */ /* 0x0005e20000002400 */
[----:B------:R-:W-:Y:S01]  /*5470*/  HMMA.16816.F32 R44, R4, R22, R36 ;  /* 0x00000016042c723c */ /* 0x000fe20000001824 */
[----:B------:R-:W3:Y:S01]  /*5480*/  LDSM.16.M88.4 R20, [R219+0x8c00] ;  /* 0x008c0000db14783b */ /* 0x000ee20000000200 */
[----:B------:R-:W-:-:S05]  /*5490*/  DEPBAR.LE SB0, 0x0 ;  /* 0x000080000000791a */ /* 0x000fca0000000000 */
[----:B------:R5:W1:Y:S01]  /*54a0*/  MUFU.TANH R55, R0 ;  /* 0x0000000000377308 */ /* 0x000a620000002400 */
[----:B--2---:R-:W-:-:S05]  /*54b0*/  FFMA.FTZ R2, R211, -R222, R53 ;  /* 0x800000ded3027223 */ /* 0x004fca0000010035 */
[----:B------:R-:W-:Y:S01]  /*54c0*/  FSEL R53, R2, -INF , !P1 ;  /* 0xff80000002357808 */ /* 0x000fe20004800000 */
[----:B------:R-:W-:Y:S01]  /*54d0*/  FMUL.FTZ R2, R42, c[0x0][0x2ec] ;  /* 0x0000bb002a027a20 */ /* 0x000fe20000410000 */
[----:B------:R-:W-:Y:S01]  /*54e0*/  BAR.SYNC.DEFER_BLOCKING 0x0 ;  /* 0x0000000000007b1d */ /* 0x000fe20000010000 */
[----:B-----5:R-:W-:Y:S01]  /*54f0*/  FFMA.FTZ R0, R239, -R222, R93 ;  /* 0x800000deef007223 */ /* 0x020fe2000001005d */
[----:B------:R-:W-:-:S04]  /*5500*/  ISETP.GE.AND P1, PT, R129, R232, PT ;  /* 0x000000e88100720c */ /* 0x000fc80003f26270 */
[----:B------:R-:W-:Y:S01]  /*5510*/  FSEL R40, R0, -INF , !P0 ;  /* 0xff80000000287808 */ /* 0x000fe20004000000 */
[-C--:B------:R-:W-:Y:S01]  /*5520*/  FFMA.FTZ R0, R209, -R222.reuse, R52 ;  /* 0x800000ded1007223 */ /* 0x080fe20000010034 */
[----:B------:R-:W-:Y:S01]  /*5530*/  FSEL R52, R29, -INF , !P5 ;  /* 0xff8000001d347808 */ /* 0x000fe20006800000 */
[----:B------:R-:W-:Y:S01]  /*5540*/  FMUL.FTZ R29, R41, c[0x0][0x2ec] ;  /* 0x0000bb00291d7a20 */ /* 0x000fe20000410000 */
[----:B------:R-:W-:Y:S01]  /*5550*/  FSEL R41, R28, -INF , !P3 ;  /* 0xff8000001c297808 */ /* 0x000fe20005800000 */
[----:B------:R2:W-:Y:S01]  /*5560*/  MUFU.TANH R54, R2 ;  /* 0x0000000200367308 */ /* 0x0005e20000002400 */
[----:B------:R-:W-:Y:S01]  /*5570*/  FSEL R62, R0, -INF , !P6 ;  /* 0xff800000003e7808 */ /* 0x000fe20007000000 */
[----:B------:R-:W-:Y:S01]  /*5580*/  FFMA.FTZ R0, R202, -R222, R63 ;  /* 0x800000deca007223 */ /* 0x000fe2000001003f */
[C---:B------:R-:W-:Y:S02]  /*5590*/  ISETP.GE.AND P5, PT, R129.reuse, R234, PT ;  /* 0x000000ea8100720c */ /* 0x040fe40003fa6270 */
[----:B------:R-:W-:-:S02]  /*55a0*/  ISETP.GE.AND P0, PT, R129, R235, PT ;  /* 0x000000eb8100720c */ /* 0x000fc40003f06270 */
[----:B------:R-:W-:Y:S01]  /*55b0*/  FSEL R68, R0, -INF , !P2 ;  /* 0xff80000000447808 */ /* 0x000fe20005000000 */
[----:B------:R5:W-:Y:S01]  /*55c0*/  MUFU.TANH R59, R29 ;  /* 0x0000001d003b7308 */ /* 0x000be20000002400 */
[----:B---3--:R-:W-:Y:S01]  /*55d0*/  HMMA.16816.F32 R36, R12, R20, R32 ;  /* 0x000000140c24723c */ /* 0x008fe20000001820 */
[----:B------:R-:W-:Y:S01]  /*55e0*/  FMUL.FTZ R0, R44, c[0x0][0x2ec] ;  /* 0x0000bb002c007a20 */ /* 0x000fe20000410000 */
[C---:B------:R-:W-:Y:S02]  /*55f0*/  ISETP.LT.OR P5, PT, R129.reuse, R226, P5 ;  /* 0x000000e28100720c */ /* 0x040fe40002fa1670 */
[----:B------:R-:W-:Y:S02]  /*5600*/  ISETP.GE.AND P6, PT, R130, R235, PT ;  /* 0x000000eb8200720c */ /* 0x000fe40003fc6270 */
[----:B------:R-:W-:Y:S01]  /*5610*/  ISETP.LT.OR P0, PT, R129, R227, P0 ;  /* 0x000000e38100720c */ /* 0x000fe20000701670 */
[----:B--2---:R-:W-:Y:S01]  /*5620*/  FFMA.FTZ R2, R207, -R222, R92 ;  /* 0x800000decf027223 */ /* 0x004fe2000001005c */
[----:B------:R-:W-:Y:S01]  /*5630*/  HMMA.16816.F32 R32, R16, R26, R80 ;  /* 0x0000001a1020723c */ /* 0x000fe20000001850 */
[----:B------:R-:W-:-:S02]  /*5640*/  ISETP.GE.AND P3, PT, R129, R233, PT ;  /* 0x000000e98100720c */ /* 0x000fc40003f66270 */
[----:B------:R-:W-:Y:S02]  /*5650*/  ISETP.LT.OR P6, PT, R130, R227, P6 ;  /* 0x000000e38200720c */ /* 0x000fe400037c1670 */
[----:B------:R-:W-:Y:S01]  /*5660*/  FSEL R63, R2, -INF , !P4 ;  /* 0xff800000023f7808 */ /* 0x000fe20006000000 */
[----:B------:R-:W-:Y:S01]  /*5670*/  FMUL.FTZ R2, R45, c[0x0][0x2ec] ;  /* 0x0000bb002d027a20 */ /* 0x000fe20000410000 */
[----:B------:R-:W-:Y:S01]  /*5680*/  ISETP.LT.OR P1, PT, R129, R224, P1 ;  /* 0x000000e08100720c */ /* 0x000fe20000f21670 */
[----:B-----5:R-:W-:Y:S01]  /*5690*/  HMMA.16816.F32 R28, R8, R24, R84 ;  /* 0x00000018081c723c */ /* 0x020fe20000001854 */
[----:B----4-:R-:W-:Y:S01]  /*56a0*/  FFMA.FTZ R16, R241, -R222, R88 ;  /* 0x800000def1107223 */ /* 0x010fe20000010058 */
[C---:B------:R-:W-:Y:S01]  /*56b0*/  ISETP.GE.AND P4, PT, R130.reuse, R234, PT ;  /* 0x000000ea8200720c */ /* 0x040fe20003f86270 */
[----:B------:R2:W-:Y:S01]  /*56c0*/  MUFU.TANH R44, R2 ;  /* 0x00000002002c7308 */ /* 0x0005e20000002400 */
[----:B------:R-:W-:Y:S01]  /*56d0*/  ISETP.LT.OR P3, PT, R129, R225, P3 ;  /* 0x000000e18100720c */ /* 0x000fe20001f61670 */
[----:B------:R-:W-:Y:S01]  /*56e0*/  FMUL.FTZ R17, R47, c[0x0][0x2ec] ;  /* 0x0000bb002f117a20 */ /* 0x000fe20000410000 */
[C---:B------:R-:W-:Y:S01]  /*56f0*/  ISETP.LT.OR P4, PT, R130.reuse, R226, P4 ;  /* 0x000000e28200720c */ /* 0x040fe20002781670 */
[----:B------:R-:W-:Y:S01]  /*5700*/  FMUL.FTZ R25, R43, c[0x0][0x2ec] ;  /* 0x0000bb002b197a20 */ /* 0x000fe20000410000 */
[----:B------:R-:W-:Y:S01]  /*5710*/  ISETP.GE.AND P2, PT, R130, R233, PT ;  /* 0x000000e98200720c */ /* 0x000fe20003f46270 */
[----:B------:R-:W-:-:S02]  /*5720*/  FFMA.FTZ R24, R240, -R222, R57 ;  /* 0x800000def0187223 */ /* 0x000fc40000010039 */
[----:B------:R3:W4:Y:S01]  /*5730*/  MUFU.TANH R43, R0 ;  /* 0x00000000002b7308 */ /* 0x0007220000002400 */
[----:B------:R-:W-:Y:S01]  /*5740*/  FMUL.FTZ R18, R46, c[0x0][0x2ec] ;  /* 0x0000bb002e127a20 */ /* 0x000fe20000410000 */
[----:B------:R-:W-:Y:S02]  /*5750*/  ISETP.LT.OR P2, PT, R130, R225, P2 ;  /* 0x000000e18200720c */ /* 0x000fe40001741670 */
[----:B------:R-:W-:Y:S01]  /*5760*/  FSEL R106, R24, -INF , !P0 ;  /* 0xff800000186a7808 */ /* 0x000fe20004000000 */
[----:B------:R-:W-:Y:S01]  /*5770*/  HMMA.16816.F32 R32, R12, R22, R32 ;  /* 0x000000160c20723c */ /* 0x000fe20000001820 */
[C---:B------:R-:W-:Y:S01]  /*5780*/  ISETP.GE.AND P0, PT, R130.reuse, R232, PT ;  /* 0x000000e88200720c */ /* 0x040fe20003f06270 */
[----:B--2---:R-:W-:Y:S01]  /*5790*/  FFMA.FTZ R2, R205, -R222, R91 ;  /* 0x800000decd027223 */ /* 0x004fe2000001005b */
[----:B------:R2:W-:Y:S02]  /*57a0*/  MUFU.TANH R57, R25 ;  /* 0x0000001900397308 */ /* 0x0005e40000002400 */
[----:B------:R-:W-:-:S02]  /*57b0*/  ISETP.LT.OR P0, PT, R130, R224, P0 ;  /* 0x000000e08200720c */ /* 0x000fc40000701670 */
[----:B------:R-:W-:Y:S01]  /*57c0*/  FMUL.FTZ R12, R39, c[0x0][0x2ec] ;  /* 0x0000bb00270c7a20 */ /* 0x000fe20000410000 */
[----:B------:R-:W-:Y:S01]  /*57d0*/  HMMA.16816.F32 R28, R4, R20, R28 ;  /* 0x00000014041c723c */ /* 0x000fe2000000181c */
[-C--:B---3--:R-:W-:Y:S01]  /*57e0*/  FFMA.FTZ R0, R203, -R222.reuse, R60 ;  /* 0x800000decb007223 */ /* 0x088fe2000001003c */
[----:B------:R-:W-:Y:S01]  /*57f0*/  FSEL R60, R2, -INF , !P3 ;  /* 0xff800000023c7808 */ /* 0x000fe20005800000 */
[----:B------:R3:W-:Y:S01]  /*5800*/  MUFU.TANH R42, R17 ;  /* 0x00000011002a7308 */ /* 0x0007e20000002400 */
[----:B-1----:R-:W-:Y:S01]  /*5810*/  FFMA.FTZ R2, R195, -R222, R66 ;  /* 0x800000dec3027223 */ /* 0x002fe20000010042 */
[----:B------:R-:W-:Y:S02]  /*5820*/  ISETP.GE.AND P3, PT, R131, R234, PT ;  /* 0x000000ea8300720c */ /* 0x000fe40003f66270 */
[----:B------:R-:W-:Y:S01]  /*5830*/  FSEL R120, R0, -INF , !P5 ;  /* 0xff80000000787808 */ /* 0x000fe20006800000 */
[-C--:B------:R-:W-:Y:S01]  /*5840*/  FFMA.FTZ R0, R187, -R222.reuse, R89 ;  /* 0x800000debb007223 */ /* 0x080fe20000010059 */
[----:B------:R-:W-:Y:S01]  /*5850*/  FSEL R187, R16, -INF , !P6 ;  /* 0xff80000010bb7808 */ /* 0x000fe20007000000 */
[-C--:B------:R-:W-:Y:S01]  /*5860*/  FFMA.FTZ R16, R201, -R222.reuse, R69 ;  /* 0x800000dec9107223 */ /* 0x080fe20000010045 */
[C---:B------:R-:W-:Y:S01]  /*5870*/  ISETP.GE.AND P5, PT, R131.reuse, R235, PT ;  /* 0x000000eb8300720c */ /* 0x040fe20003fa6270 */
[----:B--2---:R-:W-:Y:S01]  /*5880*/  HMMA.16816.F32 R24, R8, R26, R108 ;  /* 0x0000001a0818723c */ /* 0x004fe2000000186c */
[----:B------:R-:W-:Y:S01]  /*5890*/  FSEL R76, R0, -INF , !P1 ;  /* 0xff800000004c7808 */ /* 0x000fe20004800000 */
[-C--:B------:R-:W-:Y:S01]  /*58a0*/  FFMA.FTZ R0, R186, -R222.reuse, R55 ;  /* 0x800000deba007223 */ /* 0x080fe20000010037 */
[----:B------:R-:W-:Y:S01]  /*58b0*/  FSEL R195, R16, -INF , !P4 ;  /* 0xff80000010c37808 */ /* 0x000fe20006000000 */
[----:B------:R-:W-:Y:S01]  /*58c0*/  FFMA.FTZ R16, R242, -R222, R94 ;  /* 0x800000def2107223 */ /* 0x000fe2000001005e */
[C---:B------:R-:W-:Y:S01]  /*58d0*/  ISETP.LT.OR P5, PT, R131.reuse, R227, P5 ;  /* 0x000000e38300720c */ /* 0x040fe20002fa1670 */
[----:B------:R1:W-:Y:S01]  /*58e0*/  MUFU.TANH R19, R18 ;  /* 0x0000001200137308 */ /* 0x0003e20000002400 */
[----:B---3--:R-:W-:Y:S01]  /*58f0*/  FMUL.FTZ R17, R36, c[0x0][0x2ec] ;  /* 0x0000bb0024117a20 */ /* 0x008fe20000410000 */
[----:B------:R-:W-:Y:S01]  /*5900*/  FSEL R173, R0, -INF , !P0 ;  /* 0xff80000000ad7808 */ /* 0x000fe20004000000 */
[----:B------:R-:W-:Y:S01]  /*5910*/  FMUL.FTZ R0, R38, c[0x0][0x2ec] ;  /* 0x0000bb0026007a20 */ /* 0x000fe20000410000 */
[----:B------:R-:W-:-:S02]  /*5920*/  ISETP.GE.AND P6, PT, R131, R232, PT ;  /* 0x000000e88300720c */ /* 0x000fc40003fc6270 */
[----:B------:R-:W-:Y:S01]  /*5930*/  FMUL.FTZ R13, R28, c[0x0][0x2ec] ;  /* 0x0000bb001c0d7a20 */ /* 0x000fe20000410000 */
[----:B------:R-:W-:Y:S01]  /*5940*/  FSEL R123, R2, -INF , !P2 ;  /* 0xff800000027b7808 */ /* 0x000fe20005000000 */
[----:B------:R-:W-:Y:S01]  /*5950*/  FFMA.FTZ R2, R200, -R222, R67 ;  /* 0x800000dec8027223 */ /* 0x000fe20000010043 */
[----:B------:R2:W3:Y:S01]  /*5960*/  MUFU.TANH R36, R17 ;  /* 0x0000001100247308 */ /* 0x0004e20000002400 */
[----:B------:R-:W-:Y:S01]  /*5970*/  ISETP.LT.OR P6, PT, R131, R224, P6 ;  /* 0x000000e08300720c */ /* 0x000fe200037c1670 */
[----:B----4-:R-:W-:Y:S01]  /*5980*/  FFMA.FTZ R8, R197, -R222, R43 ;  /* 0x800000dec5087223 */ /* 0x010fe2000001002b */
[----:B------:R-:W-:Y:S01]  /*5990*/  ISETP.GE.AND P2, PT, R132, R234, PT ;  /* 0x000000ea8400720c */ /* 0x000fe20003f46270 */
[----:B------:R-:W-:Y:S01]  /*59a0*/  FMUL.FTZ R32, R32, c[0x0][0x2ec] ;  /* 0x0000bb0020207a20 */ /* 0x000fe20000410000 */
[C---:B------:R-:W-:Y:S01]  /*59b0*/  ISETP.GE.AND P1, PT, R131.reuse, R233, PT ;  /* 0x000000e98300720c */ /* 0x040fe20003f26270 */
[----:B------:R-:W-:Y:S01]  /*59c0*/  FMUL.FTZ R30, R30, c[0x0][0x2ec] ;  /* 0x0000bb001e1e7a20 */ /* 0x000fe20000410000 */
[C---:B------:R-:W-:Y:S01]  /*59d0*/  ISETP.GE.AND P4, PT, R132.reuse, R235, PT ;  /* 0x000000eb8400720c */ /* 0x040fe20003f86270 */
[----:B------:R4:W-:Y:S01]  /*59e0*/  MUFU.TANH R14, R12 ;  /* 0x0000000c000e7308 */ /* 0x0009e20000002400 */
[CC--:B------:R-:W-:Y:S01]  /*59f0*/  ISETP.LT.OR P2, PT, R132.reuse, R226.reuse, P2 ;  /* 0x000000e28400720c */ /* 0x0c0fe20001741670 */
[----:B------:R-:W-:Y:S01]  /*5a00*/  HMMA.16816.F32 R20, R4, R22, R24 ;  /* 0x000000160414723c */ /* 0x000fe20000001818 */
[----:B------:R-:W-:Y:S01]  /*5a10*/  ISETP.LT.OR P1, PT, R131, R225, P1 ;  /* 0x000000e18300720c */ /* 0x000fe20000f21670 */
[----:B-1----:R-:W-:Y:S01]  /*5a20*/  FMUL.FTZ R18, R37, c[0x0][0x2ec] ;  /* 0x0000bb0025127a20 */ /* 0x002fe20000410000 */
[----:B------:R-:W-:Y:S01]  /*5a30*/  ISETP.LT.OR P4, PT, R132, R227, P4 ;  /* 0x000000e38400720c */ /* 0x000fe20002781670 */
[----:B------:R-:W-:Y:S01]  /*5a40*/  FMUL.FTZ R31, R31, c[0x0][0x2ec] ;  /* 0x0000bb001f1f7a20 */ /* 0x000fe20000410000 */
[----:B------:R-:W-:Y:S01]  /*5a50*/  ISETP.LT.OR P3, PT, R131, R226, P3 ;  /* 0x000000e28300720c */ /* 0x000fe20001f61670 */
[----:B--2---:R-:W-:Y:S01]  /*5a60*/  FFMA.FTZ R17, R183, -R222, R70 ;  /* 0x800000deb7117223 */ /* 0x004fe20000010046 */
[----:B------:R-:W-:Y:S01]  /*5a70*/  FSEL R183, R16, -INF , !P5 ;  /* 0xff80000010b77808 */ /* 0x000fe20006800000 */
[----:B------:R-:W-:Y:S01]  /*5a80*/  MUFU.TANH R13, R13 ;  /* 0x0000000d000d7308 */ /* 0x000fe20000002400 */
[C---:B------:R-:W-:Y:S01]  /*5a90*/  ISETP.GE.AND P5, PT, R132.reuse, R232, PT ;  /* 0x000000e88400720c */ /* 0x040fe20003fa6270 */
[----:B---3--:R-:W-:Y:S01]  /*5aa0*/  FFMA.FTZ R4, R245, -R222, R36 ;  /* 0x800000def5047223 */ /* 0x008fe20000010024 */
[C---:B------:R-:W-:Y:S01]  /*5ab0*/  ISETP.GE.AND P0, PT, R132.reuse, R233, PT ;  /* 0x000000e98400720c */ /* 0x040fe20003f06270 */
[----:B------:R-:W-:Y:S01]  /*5ac0*/  FMUL.FTZ R6, R33, c[0x0][0x2ec] ;  /* 0x0000bb0021067a20 */ /* 0x000fe20000410000 */
[----:B------:R-:W-:Y:S01]  /*5ad0*/  ISETP.LT.OR P5, PT, R132, R224, P5 ;  /* 0x000000e08400720c */ /* 0x000fe20002fa1670 */
[----:B----4-:R-:W-:Y:S01]  /*5ae0*/  FFMA.FTZ R12, R243, -R222, R56 ;  /* 0x800000def30c7223 */ /* 0x010fe20000010038 */
[----:B------:R-:W-:Y:S01]  /*5af0*/  FSEL R121, R2, -INF , !P1 ;  /* 0xff80000002797808 */ /* 0x000fe20004800000 */
[----:B------:R1:W2:Y:S01]  /*5b00*/  MUFU.TANH R16, R0 ;  /* 0x0000000000107308 */ /* 0x0002a20000002400 */
[----:B------:R-:W-:Y:S01]  /*5b10*/  FMUL.FTZ R2, R29, c[0x0][0x2ec] ;  /* 0x0000bb001d027a20 */ /* 0x000fe20000410000 */
[----:B------:R-:W-:-:S02]  /*5b20*/  FSEL R186, R17, -INF , !P3 ;  /* 0xff80000011ba7808 */ /* 0x000fc40005800000 */
[----:B------:R-:W-:Y:S02]  /*5b30*/  FSEL R178, R12, -INF , !P4 ;  /* 0xff8000000cb27808 */ /* 0x000fe40006000000 */
[C---:B------:R-:W-:Y:S02]  /*5b40*/  ISETP.GE.AND P4, PT, R133.reuse, R232, PT ;  /* 0x000000e88500720c */ /* 0x040fe40003f86270 */
[----:B------:R-:W-:Y:S01]  /*5b50*/  ISETP.LT.OR P0, PT, R132, R225, P0 ;  /* 0x000000e18400720c */ /* 0x000fe20000701670 */
[----:B------:R3:W-:Y:S01]  /*5b60*/  MUFU.TANH R10, R2 ;  /* 0x00000002000a7308 */ /* 0x0007e20000002400 */
[C---:B------:R-:W-:Y:S01]  /*5b70*/  ISETP.GE.AND P3, PT, R133.reuse, R235, PT ;  /* 0x000000eb8500720c */ /* 0x040fe20003f66270 */
[----:B------:R-:W-:Y:S01]  /*5b80*/  FMUL.FTZ R22, R22, c[0x0][0x2ec] ;  /* 0x0000bb0016167a20 */ /* 0x000fe20000410000 */
[C---:B------:R-:W-:Y:S01]  /*5b90*/  ISETP.GE.AND P1, PT, R133.reuse, R234, PT ;  /* 0x000000ea8500720c */ /* 0x040fe20003f26270 */
[----:B------:R-:W-:Y:S01]  /*5ba0*/  FMUL.FTZ R20, R20, c[0x0][0x2ec] ;  /* 0x0000bb0014147a20 */ /* 0x000fe20000410000 */
[----:B------:R-:W-:Y:S01]  /*5bb0*/  ISETP.LT.OR P4, PT, R133, R224, P4 ;  /* 0x000000e08500720c */ /* 0x000fe20002781670 */
[----:B------:R-:W-:Y:S01]  /*5bc0*/  FMUL.FTZ R21, R21, c[0x0][0x2ec] ;  /* 0x0000bb0015157a20 */ /* 0x000fe20000410000 */
[C---:B------:R-:W-:Y:S01]  /*5bd0*/  ISETP.LT.OR P3, PT, R133.reuse, R227, P3 ;  /* 0x000000e38500720c */ /* 0x040fe20001f61670 */
[-C--:B-1----:R-:W-:Y:S01]  /*5be0*/  FFMA.FTZ R0, R198, -R222.reuse, R58 ;  /* 0x800000dec6007223 */ /* 0x082fe2000001003a */
[----:B------:R-:W-:Y:S01]  /*5bf0*/  FSEL R101, R8, -INF , !P0 ;  /* 0xff80000008657808 */ /* 0x000fe20004000000 */
[----:B------:R-:W-:Y:S01]  /*5c00*/  FFMA.FTZ R8, R196, -R222, R57 ;  /* 0x800000dec4087223 */ /* 0x000fe20000010039 */
[----:B------:R-:W1:Y:S01]  /*5c10*/  MUFU.TANH R32, R32 ;  /* 0x0000002000207308 */ /* 0x000e620000002400 */
[----:B------:R-:W-:Y:S01]  /*5c20*/  ISETP.LT.OR P1, PT, R133, R226, P1 ;  /* 0x000000e28500720c */ /* 0x000fe20000f21670 */
[-C--:B--2---:R-:W-:Y:S01]  /*5c30*/  FFMA.FTZ R5, R188, -R222.reuse, R16 ;  /* 0x800000debc057223 */ /* 0x084fe20000010010 */
[----:B------:R-:W-:Y:S01]  /*5c40*/  FSEL R172, R0, -INF , !P6 ;  /* 0xff80000000ac7808 */ /* 0x000fe20007000000 */
[-C--:B------:R-:W-:Y:S01]  /*5c50*/  FFMA.FTZ R0, R199, -R222.reuse, R54 ;  /* 0x800000dec7007223 */ /* 0x080fe20000010036 */
[----:B------:R-:W-:Y:S01]  /*5c60*/  ISETP.GE.AND P6, PT, R133, R233, PT ;  /* 0x000000e98500720c */ /* 0x000fe20003fc6270 */
[----:B---3--:R-:W-:Y:S01]  /*5c70*/  FFMA.FTZ R2, R244, -R222, R59 ;  /* 0x800000def4027223 */ /* 0x008fe2000001003b */
[----:B------:R-:W-:Y:S01]  /*5c80*/  ISETP.GE.AND P0, PT, R134, R234, PT ;  /* 0x000000ea8600720c */ /* 0x000fe20003f06270 */
[----:B------:R-:W2:Y:S01]  /*5c90*/  MUFU.TANH R30, R30 ;  /* 0x0000001e001e7308 */ /* 0x000ea20000002400 */
[----:B------:R-:W-:Y:S01]  /*5ca0*/  FSEL R179, R0, -INF , !P2 ;  /* 0xff80000000b37808 */ /* 0x000fe20005000000 */
[-C--:B------:R-:W-:Y:S01]  /*5cb0*/  FFMA.FTZ R0, R174, -R222.reuse, R19 ;  /* 0x800000deae007223 */ /* 0x080fe20000010013 */
[----:B------:R-:W-:Y:S01]  /*5cc0*/  FSEL R174, R2, -INF , !P3 ;  /* 0xff80000002ae7808 */ /* 0x000fe20005800000 */
[-C--:B------:R-:W-:Y:S01]  /*5cd0*/  FFMA.FTZ R2, R193, -R222.reuse, R44 ;  /* 0x800000dec1027223 */ /* 0x080fe2000001002c */
[----:B------:R-:W-:Y:S01]  /*5ce0*/  ISETP.LT.OR P6, PT, R133, R225, P6 ;  /* 0x000000e18500720c */ /* 0x000fe200037c1670 */
[----:B------:R-:W-:Y:S01]  /*5cf0*/  FMUL.FTZ R23, R23, c[0x0][0x2ec] ;  /* 0x0000bb0017177a20 */ /* 0x000fe20000410000 */
[----:B------:R-:W-:Y:S01]  /*5d00*/  FSEL R122, R0, -INF , !P5 ;  /* 0xff800000007a7808 */ /* 0x000fe20006800000 */
[----:B------:R-:W-:Y:S01]  /*5d10*/  FFMA.FTZ R0, R175, -R222, R42 ;  /* 0x800000deaf007223 */ /* 0x000fe2000001002a */
[----:B------:R-:W-:Y:S01]  /*5d20*/  FSEL R175, R8, -INF , !P1 ;  /* 0xff80000008af7808 */ /* 0x000fe20004800000 */
[----:B------:R-:W-:Y:S01]  /*5d30*/  MUFU.TANH R18, R18 ;  /* 0x0000001200127308 */ /* 0x000fe20000002400 */
[----:B------:R-:W-:-:S02]  /*5d40*/  ISETP.GE.AND P5, PT, R134, R233, PT ;  /* 0x000000e98600720c */ /* 0x000fc40003fa6270 */
[----:B------:R-:W-:Y:S01]  /*5d50*/  FSEL R107, R0, -INF , !P4 ;  /* 0xff800000006b7808 */ /* 0x000fe20006000000 */
[----:B------:R-:W-:Y:S01]  /*5d60*/  FMUL.FTZ R0, R34, c[0x0][0x2ec] ;  /* 0x0000bb0022007a20 */ /* 0x000fe20000410000 */
[C---:B------:R-:W-:Y:S02]  /*5d70*/  ISETP.LT.OR P0, PT, R134.reuse, R226, P0 ;  /* 0x000000e28600720c */ /* 0x040fe40000701670 */
[----:B------:R-:W-:Y:S01]  /*5d80*/  ISETP.GE.AND P2, PT, R134, R235, PT ;  /* 0x000000eb8600720c */ /* 0x000fe20003f46270 */
[----:B------:R2:W3:Y:S01]  /*5d90*/  MUFU.TANH R8, R0 ;  /* 0x0000000000087308 */ /* 0x0004e20000002400 */
[----:B------:R-:W-:Y:S01]  /*5da0*/  FSEL R100, R2, -INF , !P6 ;  /* 0xff80000002647808 */ /* 0x000fe20007000000 */
[----:B------:R-:W-:Y:S01]  /*5db0*/  FFMA.FTZ R2, R182, -R222, R13 ;  /* 0x800000deb6027223 */ /* 0x000fe2000001000d */
[----:B------:R-:W-:Y:S02]  /*5dc0*/  ISETP.LT.OR P5, PT, R134, R225, P5 ;  /* 0x000000e18600720c */ /* 0x000fe40002fa1670 */
[----:B------:R-:W-:-:S02]  /*5dd0*/  FSEL R203, R5, -INF , !P0 ;  /* 0xff80000005cb7808 */ /* 0x000fc40004000000 */
[----:B------:R-:W-:Y:S01]  /*5de0*/  ISETP.LT.OR P2, PT, R134, R227, P2 ;  /* 0x000000e38600720c */ /* 0x000fe20001741670 */
[----:B------:R-:W-:Y:S01]  /*5df0*/  MUFU.TANH R31, R31 ;  /* 0x0000001f001f7308 */ /* 0x000fe20000002400 */
[----:B------:R-:W-:Y:S02]  /*5e00*/  ISETP.GE.AND P0, PT, R136, R235, PT ;  /* 0x000000eb8800720c */ /* 0x000fe40003f06270 */
[----:B------:R-:W-:Y:S02]  /*5e10*/  ISETP.GE.AND P3, PT, R134, R232, PT ;  /* 0x000000e88600720c */ /* 0x000fe40003f66270 */
[----:B------:R-:W-:Y:S01]  /*5e20*/  FSEL R182, R2, -INF , !P5 ;  /* 0xff80000002b67808 */ /* 0x000fe20006800000 */
[-C--:B-1----:R-:W-:Y:S01]  /*5e30*/  FFMA.FTZ R2, R247, -R222.reuse, R32 ;  /* 0x800000def7027223 */ /* 0x082fe20000010020 */
[----:B------:R-:W-:Y:S01]  /*5e40*/  FSEL R199, R4, -INF , !P2 ;  /* 0xff80000004c77808 */ /* 0x000fe20005000000 */
[----:B--2---:R-:W-:Y:S01]  /*5e50*/  FFMA.FTZ R0, R181, -R222, R30 ;  /* 0x800000deb5007223 */ /* 0x004fe2000001001e */
[----:B------:R-:W-:Y:S01]  /*5e60*/  ISETP.LT.OR P0, PT, R136, R227, P0 ;  /* 0x000000e38800720c */ /* 0x000fe20000701670 */
[----:B------:R-:W-:Y:S01]  /*5e70*/  FMUL.FTZ R4, R35, c[0x0][0x2ec] ;  /* 0x0000bb0023047a20 */ /* 0x000fe20000410000 */
[----:B------:R-:W-:Y:S01]  /*5e80*/  ISETP.LT.OR P3, PT, R134, R224, P3 ;  /* 0x000000e08600720c */ /* 0x000fe20001f61670 */
[----:B------:R-:W1:Y:S01]  /*5e90*/  MUFU.TANH R9, R6 ;  /* 0x0000000600097308 */ /* 0x000e620000002400 */
[----:B------:R-:W-:Y:S01]  /*5ea0*/  ISETP.GE.AND P5, PT, R136, R234, PT ;  /* 0x000000ea8800720c */ /* 0x000fe20003fa6270 */
[----:B---3--:R-:W-:Y:S01]  /*5eb0*/  FFMA.FTZ R8, R177, -R222, R8 ;  /* 0x800000deb1087223 */ /* 0x008fe20000010008 */
[----:B------:R-:W-:-:S02]  /*5ec0*/  ISETP.GE.AND P1, PT, R135, R235, PT ;  /* 0x000000eb8700720c */ /* 0x000fc40003f26270 */
[C---:B------:R-:W-:Y:S02]  /*5ed0*/  ISETP.GE.AND P6, PT, R135.reuse, R234, PT ;  /* 0x000000ea8700720c */ /* 0x040fe40003fc6270 */
[----:B------:R-:W-:Y:S01]  /*5ee0*/  FSEL R198, R2, -INF , !P0 ;  /* 0xff80000002c67808 */ /* 0x000fe20004000000 */
[----:B------:R2:W3:Y:S01]  /*5ef0*/  MUFU.TANH R7, R4 ;  /* 0x0000000400077308 */ /* 0x0004e20000002400 */
[----:B------:R-:W-:Y:S01]  /*5f00*/  FSEL R193, R0, -INF , !P3 ;  /* 0xff80000000c17808 */ /* 0x000fe20005800000 */
[----:B------:R-:W-:Y:S01]  /*5f10*/  FFMA.FTZ R0, R184, -R222, R14 ;  /* 0x800000deb8007223 */ /* 0x000fe2000001000e */
[-C--:B------:R-:W-:Y:S02]  /*5f20*/  ISETP.LT.OR P5, PT, R136, R226.reuse, P5 ;  /* 0x000000e28800720c */ /* 0x080fe40002fa1670 */
[C---:B------:R-:W-:Y:S02]  /*5f30*/  ISETP.LT.OR P1, PT, R135.reuse, R227, P1 ;  /* 0x000000e38700720c */ /* 0x040fe40000f21670 */
[C---:B------:R-:W-:Y:S01]  /*5f40*/  ISETP.LT.OR P6, PT, R135.reuse, R226, P6 ;  /* 0x000000e28700720c */ /* 0x040fe200037c1670 */
[----:B------:R-:W4:Y:S01]  /*5f50*/  MUFU.TANH R6, R20 ;  /* 0x0000001400067308 */ /* 0x000f220000002400 */
[C---:B------:R-:W-:Y:S01]  /*5f60*/  ISETP.GE.AND P4, PT, R135.reuse, R233, PT ;  /* 0x000000e98700720c */ /* 0x040fe20003f86270 */
[----:B-1----:R-:W-:Y:S01]  /*5f70*/  FFMA.FTZ R9, R248, -R222, R9 ;  /* 0x800000def8097223 */ /* 0x002fe20000010009 */
[----:B------:R-:W-:-:S02]  /*5f80*/  ISETP.GE.AND P2, PT, R135, R232, PT ;  /* 0x000000e88700720c */ /* 0x000fc40003f46270 */
[----:B------:R-:W-:Y:S02]  /*5f90*/  FSEL R200, R8, -INF , !P5 ;  /* 0xff80000008c87808 */ /* 0x000fe40006800000 */
[----:B------:R-:W-:Y:S01]  /*5fa0*/  FSEL R202, R0, -INF , !P6 ;  /* 0xff80000000ca7808 */ /* 0x000fe20007000000 */
[----:B------:R-:W1:Y:S01]  /*5fb0*/  MUFU.TANH R5, R21 ;  /* 0x0000001500057308 */ /* 0x000e620000002400 */
[----:B--2---:R-:W-:Y:S01]  /*5fc0*/  FFMA.FTZ R4, R246, -R222, R18 ;  /* 0x800000def6047223 */ /* 0x004fe20000010012 */
[----:B------:R-:W-:Y:S01]  /*5fd0*/  ISETP.GT.AND P5, PT, R155, R154, PT ;  /* 0x0000009a9b00720c */ /* 0x000fe20003fa4270 */
[-C--:B------:R-:W-:Y:S01]  /*5fe0*/  FFMA.FTZ R0, R176, -R222.reuse, R31 ;  /* 0x800000deb0007223 */ /* 0x080fe2000001001f */
[----:B------:R-:W-:Y:S01]  /*5ff0*/  ISETP.LT.OR P4, PT, R135, R225, P4 ;  /* 0x000000e18700720c */ /* 0x000fe20002781670 */
[-C--:B---3--:R-:W-:Y:S01]  /*6000*/  FFMA.FTZ R7, R169, -R222.reuse, R7 ;  /* 0x800000dea9077223 */ /* 0x088fe20000010007 */
[----:B------:R-:W-:Y:S01]  /*6010*/  FSEL R197, R4, -INF , !P1 ;  /* 0xff80000004c57808 */ /* 0x000fe20004800000 */
[----:B------:R-:W-:Y:S01]  /*6020*/  FFMA.FTZ R4, R180, -R222, R10 ;  /* 0x800000deb4047223 */ /* 0x000fe2000001000a */
[----:B------:R-:W2:Y:S01]  /*6030*/  MUFU.TANH R22, R22 ;  /* 0x0000001600167308 */ /* 0x000ea20000002400 */
[----:B------:R-:W-:Y:S01]  /*6040*/  ISETP.LT.OR P2, PT, R135, R224, P2 ;  /* 0x000000e08700720c */ /* 0x000fe20001741670 */
[----:B----4-:R-:W-:Y:S01]  /*6050*/  FFMA.FTZ R6, R171, -R222, R6 ;  /* 0x800000deab067223 */ /* 0x010fe20000010006 */
[----:B------:R-:W-:-:S02]  /*6060*/  ISETP.GE.AND P3, PT, R136, R233, PT ;  /* 0x000000e98800720c */ /* 0x000fc40003f66270 */
[----:B------:R-:W-:Y:S02]  /*6070*/  FSEL R180, R4, -INF , !P4 ;  /* 0xff80000004b47808 */ /* 0x000fe40006000000 */
[----:B------:R-:W-:Y:S01]  /*6080*/  FSEL R188, R0, -INF , !P2 ;  /* 0xff80000000bc7808 */ /* 0x000fe20005000000 */
[----:B------:R-:W3:Y:S01]  /*6090*/  MUFU.TANH R2, R23 ;  /* 0x0000001700027308 */ /* 0x000ee20000002400 */
[----:B------:R-:W-:Y:S01]  /*60a0*/  ISETP.GE.AND P1, PT, R136, R232, PT ;  /* 0x000000e88800720c */ /* 0x000fe20003f26270 */
[----:B-1----:R-:W-:Y:S01]  /*60b0*/  FFMA.FTZ R5, R167, -R222, R5 ;  /* 0x800000dea7057223 */ /* 0x002fe20000010005 */
[C---:B------:R-:W-:Y:S01]  /*60c0*/  ISETP.GE.AND P6, PT, R137.reuse, R235, PT ;  /* 0x000000eb8900720c */ /* 0x040fe20003fc6270 */
[----:B------:R-:W-:Y:S01]  /*60d0*/  IMAD.IADD R0, R204, 0x1, R96 ;  /* 0x00000001cc007824 */ /* 0x000fe200078e0260 */
[C---:B------:R-:W-:Y:S02]  /*60e0*/  ISETP.GE.AND P4, PT, R137.reuse, R234, PT ;  /* 0x000000ea8900720c */ /* 0x040fe40003f86270 */
[C---:B------:R-:W-:Y:S01]  /*60f0*/  ISETP.GE.AND P2, PT, R137.reuse, R233, PT ;  /* 0x000000e98900720c */ /* 0x040fe20003f46270 */
[----:B--2---:R-:W-:Y:S01]  /*6100*/  FFMA.FTZ R4, R170, -R222, R22 ;  /* 0x800000deaa047223 */ /* 0x004fe20000010016 */
[----:B------:R-:W-:-:S02]  /*6110*/  ISETP.GE.AND P0, PT, R137, R232, PT ;  /* 0x000000e88900720c */ /* 0x000fc40003f06270 */
[C---:B------:R-:W-:Y:S02]  /*6120*/  ISETP.LT.OR P3, PT, R136.reuse, R225, P3 ;  /* 0x000000e18800720c */ /* 0x040fe40001f61670 */
[----:B------:R-:W-:Y:S02]  /*6130*/  ISETP.LT.OR P1, PT, R136, R224, P1 ;  /* 0x000000e08800720c */ /* 0x000fe40000f21670 */
[C---:B------:R-:W-:Y:S01]  /*6140*/  ISETP.LT.OR P6, PT, R137.reuse, R227, P6 ;  /* 0x000000e38900720c */ /* 0x040fe200037c1670 */
[----:B---3--:R-:W-:Y:S01]  /*6150*/  FFMA.FTZ R2, R166, -R222, R2 ;  /* 0x800000dea6027223 */ /* 0x008fe20000010002 */
[C---:B------:R-:W-:Y:S02]  /*6160*/  ISETP.LT.OR P4, PT, R137.reuse, R226, P4 ;  /* 0x000000e28900720c */ /* 0x040fe40002781670 */
[C---:B------:R-:W-:Y:S02]  /*6170*/  ISETP.LT.OR P2, PT, R137.reuse, R225, P2 ;  /* 0x000000e18900720c */ /* 0x040fe40001741670 */
[----:B------:R-:W-:-:S02]  /*6180*/  ISETP.LT.OR P0, PT, R137, R224, P0 ;  /* 0x000000e08900720c */ /* 0x000fc40000701670 */
[----:B------:R-:W-:Y:S02]  /*6190*/  FSEL R176, R6, -INF , !P3 ;  /* 0xff80000006b07808 */ /* 0x000fe40005800000 */
[----:B------:R-:W-:Y:S02]  /*61a0*/  FSEL R181, R4, -INF , !P1 ;  /* 0xff80000004b57808 */ /* 0x000fe40004800000 */
[----:B------:R-:W-:Y:S02]  /*61b0*/  FSEL R196, R9, -INF , !P6 ;  /* 0xff80000009c47808 */ /* 0x000fe40007000000 */
[----:B------:R-:W-:Y:S02]  /*61c0*/  FSEL R201, R7, -INF , !P4 ;  /* 0xff80000007c97808 */ /* 0x000fe40006000000 */
[----:B------:R-:W-:Y:S02]  /*61d0*/  FSEL R177, R5, -INF , !P2 ;  /* 0xff80000005b17808 */ /* 0x000fe40005000000 */
[----:B------:R-:W-:Y:S01]  /*61e0*/  FSEL R184, R2, -INF , !P0 ;  /* 0xff80000002b87808 */ /* 0x000fe20004000000 */
[----:B------:R-:W-:Y:S05]  /*61f0*/  @!P5 BRA `(.L_x_998) ;  /* 0x000003d00000d947 */ /* 0x000fea0003800000 */
[----:B------:R-:W2:Y:S04]  /*6200*/  LDL R155, [R1+0x28] ;  /* 0x00002800019b7983 */ /* 0x000ea80000100800 */
[----:B------:R-:W3:Y:S01]  /*6210*/  LDL.64 R152, [R1+0x38] ;  /* 0x0000380001987983 */ /* 0x000ee20000100a00 */
[----:B------:R-:W-:Y:S01]  /*6220*/  ISETP.GE.AND P3, PT, R252, c[0x0][0x220], PT ;  /* 0x00008800fc007a0c */ /* 0x000fe20003f66270 */
[----:B------:R-:W-:Y:S01]  /*6230*/  BSSY B0, `(.L_x_999) ;  /* 0x0000038000007945 */ /* 0x000fe20003800000 */
[----:B------:R-:W-:-:S02]  /*6240*/  ISETP.GE.AND P1, PT, R249, c[0x0][0x220], PT ;  /* 0x00008800f9007a0c */ /* 0x000fc40003f26270 */
[----:B--2---:R-:W-:Y:S02]  /*6250*/  IADD3 R4, R155, -0x2, RZ ;  /* 0xfffffffe9b047810 */ /* 0x004fe40007ffe0ff */
[----:B---3--:R-:W-:-:S03]  /*6260*/  ISETP.GE.AND P4, PT, R152, c[0x0][0x220], PT ;  /* 0x0000880098007a0c */ /* 0x008fc60003f86270 */
[C---:B------:R-:W-:Y:S01]  /*6270*/  IMAD R2, R4.reuse, UR8, RZ ;  /* 0x0000000804027c24 */ /* 0x040fe2000f8e02ff */
[----:B------:R-:W-:Y:S01]  /*6280*/  SHF.R.S32.HI R6, RZ, 0x1f, R4 ;  /* 0x0000001fff067819 */ /* 0x000fe20000011404 */
[----:B------:R-:W-:-:S04]  /*6290*/  IMAD.WIDE.U32 R4, R4, UR9, R250 ;  /* 0x0000000904047c25 */ /* 0x000fc8000f8e00fa */
[----:B------:R-:W-:Y:S01]  /*62a0*/  IMAD R2, R6, UR9, R2 ;  /* 0x0000000906027c24 */ /* 0x000fe2000f8e0202 */
[C---:B------:R-:W-:Y:S02]  /*62b0*/  @!P3 LEA R12, P2, R4.reuse, c[0x0][0x168], 0x1 ;  /* 0x00005a00040cba11 */ /* 0x040fe400078408ff */
[C---:B------:R-:W-:Y:S01]  /*62c0*/  @!P1 LEA R10, P0, R4.reuse, c[0x0][0x168], 0x1 ;  /* 0x00005a00040a9a11 */ /* 0x040fe200078008ff */
[----:B------:R-:W-:Y:S01]  /*62d0*/  IMAD.IADD R5, R5, 0x1, R2 ;  /* 0x0000000105057824 */ /* 0x000fe200078e0202 */
[C---:B------:R-:W-:Y:S01]  /*62e0*/  @!P4 LEA R14, P6, R4.reuse, c[0x0][0x168], 0x1 ;  /* 0x00005a00040eca11 */ /* 0x040fe200078c08ff */
[----:B------:R1:W-:Y:S03]  /*62f0*/  @P4 STS [R223+0x6000], RZ ;  /* 0x006000ffdf004388 */ /* 0x0003e60000000800 */
[C-C-:B------:R-:W-:Y:S02]  /*6300*/  @!P3 LEA.HI.X R13, R4.reuse, c[0x0][0x16c], R5.reuse, 0x1, P2 ;  /* 0x00005b00040dba11 */ /* 0x140fe400010f0c05 */
[C---:B------:R-:W-:Y:S01]  /*6310*/  @!P4 LEA.HI.X R15, R4.reuse, c[0x0][0x16c], R5, 0x1, P6 ;  /* 0x00005b00040fca11 */ /* 0x040fe200030f0c05 */
[----:B------:R1:W-:Y:S01]  /*6320*/  @P4 STS [R223+0x6004], RZ ;  /* 0x006004ffdf004388 */ /* 0x0003e20000000800 */
[----:B------:R-:W-:-:S02]  /*6330*/  IADD3 R2, P6, R4, UR10, RZ ;  /* 0x0000000a04027c10 */ /* 0x000fc4000ffde0ff */
[----:B------:R-:W-:Y:S01]  /*6340*/  @!P1 LEA.HI.X R11, R4, c[0x0][0x16c], R5, 0x1, P0 ;  /* 0x00005b00040b9a11 */ /* 0x000fe200000f0c05 */
[----:B------:R1:W-:Y:S01]  /*6350*/  @P4 STS.64 [R223+0x6008], RZ ;  /* 0x006008ffdf004388 */ /* 0x0003e20000000a00 */
[C---:B------:R-:W-:Y:S02]  /*6360*/  @!P4 LEA R8, P2, R2.reuse, c[0x0][0x168], 0x1 ;  /* 0x00005a000208ca11 */ /* 0x040fe400078408ff */
[----:B------:R-:W-:Y:S01]  /*6370*/  IADD3.X R5, R5, UR11, RZ, P6, !PT ;  /* 0x0000000b05057c10 */ /* 0x000fe2000b7fe4ff */
[----:B------:R-:W-:Y:S01]  /*6380*/  @!PT LDS RZ, [RZ] ;  /* 0x00000000fffff984 */ /* 0x000fe20000000800 */
[----:B------:R-:W-:Y:S01]  /*6390*/  @!PT LDS RZ, [RZ] ;  /* 0x00000000fffff984 */ /* 0x000fe20000000800 */
[----:B------:R-:W-:Y:S01]  /*63a0*/  @!PT LDS RZ, [RZ] ;  /* 0x00000000fffff984 */ /* 0x000fe20000000800 */
[----:B------:R1:W-:Y:S01]  /*63b0*/  @!P4 LDGSTS.E.BYPASS.LTC128B.128 [R223+0x6000], [R14.64] ;  /* 0x060000000edfcfae */ /* 0x0003e2000b901d4c */
        /* <DEDUP_REMOVED lines=31> */
.L_x_1000:
[----:B------:R-:W-:Y:S05]  /*65b0*/  BSYNC B0 ;  /* 0x0000000000007941 */ /* 0x000fea0003800000 */
.L_x_999:
[----:B------:R-:W0:Y:S02]  /*65c0*/  LDGDEPBAR ;  /* 0x00000000000079af */ /* 0x000e240000000000 */
.L_x_998:
        /* <DEDUP_REMOVED lines=68> */
[----:B------:R-:W-:-:S05]  /*6a10*/  FFMA.FTZ R4, R51, c[0x0][0x23c], -R12 ;  /* 0x00008f0033047a23 */ /* 0x000fca000001080c */
[----:B------:R2:W-:Y:S01]  /*6a20*/  MUFU.EX2 R14, R2 ;  /* 0x00000002000e7308 */ /* 0x0005e20000000800 */
[----:B-1----:R-:W-:-:S07]  /*6a30*/  FMNMX.FTZ R8, R198, R3, !PT ;  /* 0x00000003c6087209 */ /* 0x002fce0007810000 */
        /* <DEDUP_REMOVED lines=11> */
[----:B------:R-:W1:Y:S05]  /*6af0*/  LDSM.16.MT88.4 R48, [R216+0x9000] ;  /* 0x00900000d830783b */ /* 0x000e6a0000004200 */
[----:B------:R4:W5:Y:S01]  /*6b00*/  MUFU.EX2 R206, R4 ;  /* 0x0000000400ce7308 */ /* 0x0009620000000800 */
[----:B--2---:R-:W-:Y:S02]  /*6b10*/  FMNMX.FTZ R0, R138, R139, !PT ;  /* 0x0000008b8a007209 */ /* 0x004fe40007810000 */
[----:B---3--:R-:W-:-:S02]  /*6b20*/  F2FP.PACK_AB R7, R204, R207 ;  /* 0x000000cfcc07723e */ /* 0x008fc400000000ff */
[----:B------:R-:W-:-:S04]  /*6b30*/  FMNMX.FTZ R0, R141, R0, !PT ;  /* 0x000000008d007209 */ /* 0x000fc80007810000 */
[----:B------:R-:W-:Y:S01]  /*6b40*/  FMNMX.FTZ R0, R142, R0, !PT ;  /* 0x000000008e007209 */ /* 0x000fe20007810000 */
[----:B----4-:R-:W-:Y:S01]  /*6b50*/  FFMA.FTZ R4, R40, c[0x0][0x23c], -R2 ;  /* 0x00008f0028047a23 */ /* 0x010fe20000010802 */
[----:B-----5:R-:W-:Y:S02]  /*6b60*/  F2FP.PACK_AB R6, R206, R124 ;  /* 0x0000007cce06723e */ /* 0x020fe400000000ff */
[----:B------:R-:W-:Y:S01]  /*6b70*/  FMNMX.FTZ R0, R191, R0, !PT ;  /* 0x00000000bf007209 */ /* 0x000fe20007810000 */
[----:B------:R2:W-:Y:S03]  /*6b80*/  MUFU.EX2 R205, R4 ;  /* 0x0000000400cd7308 */ /* 0x0005e60000000800 */
[----:B------:R-:W-:-:S04]  /*6b90*/  FMNMX.FTZ R0, R192, R0, !PT ;  /* 0x00000000c0007209 */ /* 0x000fc80007810000 */
[----:B------:R-:W-:-:S04]  /*6ba0*/  FMNMX.FTZ R0, R194, R0, !PT ;  /* 0x00000000c2007209 */ /* 0x000fc80007810000 */
[----:B------:R-:W-:-:S04]  /*6bb0*/  FMNMX.FTZ R0, R120, R0, !PT ;  /* 0x0000000078007209 */ /* 0x000fc80007810000 */
[----:B------:R-:W-:Y:S01]  /*6bc0*/  FMNMX.FTZ R0, R195, R0, !PT ;  /* 0x00000000c3007209 */ /* 0x000fe20007810000 */
[----:B--2---:R-:W-:-:S03]  /*6bd0*/  FFMA.FTZ R4, R52, c[0x0][0x23c], -R2 ;  /* 0x00008f0034047a23 */ /* 0x004fc60000010802 */
[----:B------:R-:W-:Y:S01]  /*6be0*/  FMNMX.FTZ R3, R186, R0, !PT ;  /* 0x00000000ba037209 */ /* 0x000fe20007810000 */
[----:B------:R2:W3:Y:S01]  /*6bf0*/  MUFU.EX2 R252, R4 ;  /* 0x0000000400fc7308 */ /* 0x0004e20000000800 */
[----:B------:R-:W-:Y:S01]  /*6c00*/  FMNMX.FTZ R0, R196, R8, !PT ;  /* 0x00000008c4007209 */ /* 0x000fe20007810000 */
[----:B------:R-:W-:Y:S01]  /*6c10*/  FFMA.FTZ R8, R65, c[0x0][0x23c], -R12 ;  /* 0x00008f0041087a23 */ /* 0x000fe2000001080c */
[----:B------:R-:W-:Y:S01]  /*6c20*/  FMNMX.FTZ R3, R179, R3, !PT ;  /* 0x00000003b3037209 */ /* 0x000fe20007810000 */
[----:B------:R-:W-:Y:S03]  /*6c30*/  LDSM.16.MT88.4 R64, [R216+0x9400] ;  /* 0x00940000d840783b */ /* 0x000fe60000004200 */
[----:B------:R-:W-:Y:S01]  /*6c40*/  FMNMX.FTZ R3, R175, R3, !PT ;  /* 0x00000003af037209 */ /* 0x000fe20007810000 */
[----:B------:R-:W4:Y:S01]  /*6c50*/  SHFL.BFLY PT, R9, R0, 0x2, 0x1f ;  /* 0x0c401f0000097f89 */ /* 0x000f2200000e0000 */
[----:B------:R5:W-:Y:S02]  /*6c60*/  MUFU.EX2 R251, R8 ;  /* 0x0000000800fb7308 */ /* 0x000be40000000800 */
[----:B------:R-:W-:-:S04]  /*6c70*/  FMNMX.FTZ R3, R203, R3, !PT ;  /* 0x00000003cb037209 */ /* 0x000fc80007810000 */
[----:B------:R-:W-:Y:S02]  /*6c80*/  FMNMX.FTZ R3, R202, R3, !PT ;  /* 0x00000003ca037209 */ /* 0x000fe40007810000 */
[----:B--2---:R-:W-:Y:S02]  /*6c90*/  F2FP.PACK_AB R4, R14, R15 ;  /* 0x0000000f0e04723e */ /* 0x004fe400000000ff */
[----:B------:R-:W-:Y:S02]  /*6ca0*/  FMNMX.FTZ R3, R200, R3, !PT ;  /* 0x00000003c8037209 */ /* 0x000fe40007810000 */
[----:B---3--:R-:W-:Y:S02]  /*6cb0*/  F2FP.PACK_AB R5, R252, R205 ;  /* 0x000000cdfc05723e */ /* 0x008fe400000000ff */
[----:B------:R-:W-:Y:S01]  /*6cc0*/  FMNMX.FTZ R3, R201, R3, !PT ;  /* 0x00000003c9037209 */ /* 0x000fe20007810000 */
[----:B-----5:R-:W-:-:S04]  /*6cd0*/  FFMA.FTZ R8, R60, c[0x0][0x23c], -R12 ;  /* 0x00008f003c087a23 */ /* 0x020fc8000001080c */
[C---:B-1----:R-:W-:Y:S01]  /*6ce0*/  HMMA.16816.F32 R116, R4.reuse, R48, RZ ;  /* 0x000000300474723c */ /* 0x042fe200000018ff */
[----:B------:R1:W2:Y:S01]  /*6cf0*/  MUFU.EX2 R250, R8 ;  /* 0x0000000800fa7308 */ /* 0x0002a20000000800 */
[----:B----4-:R-:W-:Y:S02]  /*6d00*/  FMNMX.FTZ R0, R0, R9, !PT ;  /* 0x0000000900007209 */ /* 0x010fe40007810000 */
[----:B------:R-:W3:Y:S04]  /*6d10*/  SHFL.BFLY PT, R9, R3, 0x2, 0x1f ;  /* 0x0c401f0003097f89 */ /* 0x000ee800000e0000 */
[C---:B------:R-:W-:Y:S01]  /*6d20*/  HMMA.16816.F32 R112, R4.reuse, R56, RZ ;  /* 0x000000380470723c */ /* 0x040fe200000018ff */
[----:B------:R-:W4:Y:S07]  /*6d30*/  SHFL.BFLY PT, R10, R0, 0x1, 0x1f ;  /* 0x0c201f00000a7f89 */ /* 0x000f2e00000e0000 */
[----:B------:R-:W-:Y:S01]  /*6d40*/  HMMA.16816.F32 R84, R4, R72, RZ ;  /* 0x000000480454723c */ /* 0x000fe200000018ff */
[----:B-1----:R-:W-:-:S04]  /*6d50*/  FFMA.FTZ R8, R62, c[0x0][0x23c], -R2 ;  /* 0x00008f003e087a23 */ /* 0x002fc80000010802 */
[----:B------:R1:W-:Y:S03]  /*6d60*/  MUFU.EX2 R244, R8 ;  /* 0x0000000800f47308 */ /* 0x0003e60000000800 */
[----:B------:R-:W-:Y:S01]  /*6d70*/  HMMA.16816.F32 R52, R4, R80, RZ ;  /* 0x000000500434723c */ /* 0x000fe200000018ff */
[----:B---3--:R-:W-:-:S07]  /*6d80*/  FMNMX.FTZ R3, R3, R9, !PT ;  /* 0x0000000903037209 */ /* 0x008fce0007810000 */
[C---:B------:R-:W-:Y:S01]  /*6d90*/  HMMA.16816.F32 R44, R4.reuse, R88, RZ ;  /* 0x00000058042c723c */ /* 0x040fe200000018ff */
[----:B----4-:R-:W-:Y:S01]  /*6da0*/  FMNMX.FTZ R105, R0, R10, !PT ;  /* 0x0000000a00697209 */ /* 0x010fe20007810000 */
[----:B------:R-:W3:Y:S01]  /*6db0*/  SHFL.BFLY PT, R13, R3, 0x1, 0x1f ;  /* 0x0c201f00030d7f89 */ /* 0x000ee200000e0000 */
[----:B--2---:R-:W-:Y:S01]  /*6dc0*/  F2FP.PACK_AB R10, R250, R251 ;  /* 0x000000fbfa0a723e */ /* 0x004fe200000000ff */
[----:B-1----:R-:W-:Y:S01]  /*6dd0*/  FFMA.FTZ R8, R63, c[0x0][0x23c], -R2 ;  /* 0x00008f003f087a23 */ /* 0x002fe20000010802 */
[C---:B------:R-:W-:Y:S01]  /*6de0*/  FSETP.NEU.FTZ.AND P0, PT, R105.reuse, -INF , PT ;  /* 0xff8000006900780b */ /* 0x040fe20003f1d000 */
[----:B------:R-:W-:Y:S01]  /*6df0*/  FMUL.FTZ R0, R105, c[0x0][0x23c] ;  /* 0x00008f0069007a20 */ /* 0x000fe20000410000 */
[----:B------:R-:W1:Y:S01]  /*6e00*/  LDSM.16.MT88.4 R60, [R218+0x9400] ;  /* 0x00940000da3c783b */ /* 0x000e620000004200 */
[----:B------:R2:W4:Y:S01]  /*6e10*/  MUFU.EX2 R245, R8 ;  /* 0x0000000800f57308 */ /* 0x0005220000000800 */
[----:B------:R-:W-:Y:S02]  /*6e20*/  HMMA.16816.F32 R40, R4, R96, RZ ;  /* 0x000000600428723c */ /* 0x000fe400000018ff */
[----:B------:R-:W-:-:S06]  /*6e30*/  FSEL R0, R0, RZ, P0 ;  /* 0x000000ff00007208 */ /* 0x000fcc0000000000 */
[----:B------:R-:W-:Y:S01]  /*6e40*/  HMMA.16816.F32 R36, R4, R50, RZ ;  /* 0x000000320424723c */ /* 0x000fe200000018ff */
[----:B--2---:R-:W-:-:S07]  /*6e50*/  FFMA.FTZ R8, R68, c[0x0][0x23c], -R2 ;  /* 0x00008f0044087a23 */ /* 0x004fce0000010802 */
[C---:B------:R-:W-:Y:S01]  /*6e60*/  HMMA.16816.F32 R32, R4.reuse, R58, RZ ;  /* 0x0000003a0420723c */ /* 0x040fe200000018ff */
[----:B------:R-:W2:Y:S01]  /*6e70*/  LDSM.16.MT88.4 R68, [R216+0xa400] ;  /* 0x00a40000d844783b */ /* 0x000ea20000004200 */
[----:B----4-:R-:W-:Y:S01]  /*6e80*/  F2FP.PACK_AB R9, R245, R244 ;  /* 0x000000f4f509723e */ /* 0x010fe200000000ff */
[----:B------:R4:W-:Y:S05]  /*6e90*/  MUFU.EX2 R246, R8 ;  /* 0x0000000800f67308 */ /* 0x0009ea0000000800 */
[C---:B------:R-:W-:Y:S08]  /*6ea0*/  HMMA.16816.F32 R28, R4.reuse, R74, RZ ;  /* 0x0000004a041c723c */ /* 0x040ff000000018ff */
[----:B------:R-:W-:Y:S01]  /*6eb0*/  HMMA.16816.F32 R24, R4, R82, RZ ;  /* 0x000000520418723c */ /* 0x000fe200000018ff */
[----:B----4-:R-:W-:-:S02]  /*6ec0*/  FFMA.FTZ R8, R76, c[0x0][0x23c], -R2 ;  /* 0x00008f004c087a23 */ /* 0x010fc40000010802 */
[----:B------:R-:W4:Y:S02]  /*6ed0*/  LDSM.16.MT88.4 R76, [R218+0xa400] ;  /* 0x00a40000da4c783b */ /* 0x000f240000004200 */
[----:B------:R5:W1:Y:S03]  /*6ee0*/  MUFU.EX2 R247, R8 ;  /* 0x0000000800f77308 */ /* 0x000a660000000800 */
[C---:B------:R-:W-:Y:S08]  /*6ef0*/  HMMA.16816.F32 R20, R4.reuse, R90, RZ ;  /* 0x0000005a0414723c */ /* 0x040ff000000018ff */
[----:B------:R-:W-:Y:S07]  /*6f00*/  HMMA.16816.F32 R16, R4, R98, RZ ;  /* 0x000000620410723c */ /* 0x000fee00000018ff */
[--C-:B------:R-:W-:Y:S01]  /*6f10*/  FFMA.FTZ R4, R104, c[0x0][0x23c], -R0.reuse ;  /* 0x00008f0068047a23 */ /* 0x100fe20000010800 */
[----:B---3--:R-:W-:Y:S01]  /*6f20*/  FMNMX.FTZ R104, R3, R13, !PT ;  /* 0x0000000d03687209 */ /* 0x008fe20007810000 */
[----:B------:R-:W-:Y:S01]  /*6f30*/  FFMA.FTZ R3, R140, c[0x0][0x23c], -R0 ;  /* 0x00008f008c037a23 */ /* 0x000fe20000010800 */
[----:B-----5:R-:W-:Y:S01]  /*6f40*/  F2FP.PACK_AB R8, R249, R248 ;  /* 0x000000f8f908723e */ /* 0x020fe200000000ff */
[----:B------:R3:W-:Y:S01]  /*6f50*/  MUFU.EX2 R243, R4 ;  /* 0x0000000400f37308 */ /* 0x0007e20000000800 */
[----:B------:R-:W-:Y:S01]  /*6f60*/  FSETP.NEU.FTZ.AND P0, PT, R104, -INF , PT ;  /* 0xff8000006800780b */ /* 0x000fe20003f1d000 */
[----:B------:R-:W-:Y:S01]  /*6f70*/  FFMA.FTZ R13, R107, c[0x0][0x23c], -R2 ;  /* 0x00008f006b0d7a23 */ /* 0x000fe20000010802 */
[----:B-1----:R-:W-:-:S05]  /*6f80*/  F2FP.PACK_AB R11, R247, R246 ;  /* 0x000000f6f70b723e */ /* 0x002fca00000000ff */
[----:B------:R1:W-:Y:S02]  /*6f90*/  MUFU.EX2 R241, R3 ;  /* 0x0000000300f17308 */ /* 0x0003e40000000800 */
[----:B------:R-:W-:Y:S01]  /*6fa0*/  HMMA.16816.F32 R116, R8, R64, R116 ;  /* 0x000000400874723c */ /* 0x000fe20000001874 */
[----:B---3--:R-:W-:-:S07]  /*6fb0*/  FFMA.FTZ R4, R144, c[0x0][0x23c], -R0 ;  /* 0x00008f0090047a23 */ /* 0x008fce0000010800 */
[----:B------:R-:W-:Y:S01]  /*6fc0*/  HMMA.16816.F32 R132, R8, R60, R112 ;  /* 0x0000003c0884723c */ /* 0x000fe20000001870 */
[----:B------:R3:W-:Y:S01]  /*6fd0*/  MUFU.EX2 R242, R4 ;  /* 0x0000000400f27308 */ /* 0x0007e20000000800 */
[----:B-1----:R-:W-:-:S06]  /*6fe0*/  FMUL.FTZ R3, R104, c[0x0][0x23c] ;  /* 0x00008f0068037a20 */ /* 0x002fcc0000410000 */
[----:B--2---:R-:W-:Y:S01]  /*6ff0*/  HMMA.16816.F32 R148, R8, R68, R84 ;  /* 0x000000440894723c */ /* 0x004fe20000001854 */
[----:B------:R-:W-:-:S06]  /*7000*/  FSEL R3, R3, RZ, P0 ;  /* 0x000000ff03037208 */ /* 0x000fcc0000000000 */
[----:B------:R-:W-:Y:S01]  /*7010*/  MOV R87, R124 ;  /* 0x0000007c00577202 */ /* 0x000fe20000000f00 */
[----:B----4-:R-:W-:Y:S01]  /*7020*/  HMMA.16816.F32 R164, R8, R76, R52 ;  /* 0x0000004c08a4723c */ /* 0x010fe20000001834 */
[----:B---3--:R-:W-:-:S04]  /*7030*/  FFMA.FTZ R4, R143, c[0x0][0x23c], -R0 ;  /* 0x00008f008f047a23 */ /* 0x008fc80000010800 */
[----:B------:R1:W2:Y:S03]  /*7040*/  MUFU.EX2 R240, R4 ;  /* 0x0000000400f07308 */ /* 0x0002a60000000800 */
[C---:B------:R-:W-:Y:S08]  /*7050*/  HMMA.16816.F32 R160, R8.reuse, R92, R44 ;  /* 0x0000005c08a0723c */ /* 0x040ff0000000182c */
[----:B------:R-:W-:Y:S01]  /*7060*/  HMMA.16816.F32 R156, R8, R108, R40 ;  /* 0x0000006c089c723c */ /* 0x000fe20000001828 */
[----:B-1----:R-:W-:Y:S01]  /*7070*/  FFMA.FTZ R4, R138, c[0x0][0x23c], -R3 ;  /* 0x00008f008a047a23 */ /* 0x002fe20000010803 */
[----:B--2---:R-:W-:-:S06]  /*7080*/  F2FP.PACK_AB R6, R240, R242 ;  /* 0x000000f2f006723e */ /* 0x004fcc00000000ff */
        /* <DEDUP_REMOVED lines=8> */
[----:B-1----:R-:W-:Y:S01]  /*7110*/  FFMA.FTZ R4, R141, c[0x0][0x23c], -R3 ;  /* 0x00008f008d047a23 */ /* 0x002fe20000010803 */
[----:B--2---:R-:W-:-:S03]  /*7120*/  F2FP.PACK_AB R5, R236, R239 ;  /* 0x000000efec05723e */ /* 0x004fc600000000ff */
[----:B------:R1:W-:Y:S02]  /*7130*/  MUFU.EX2 R237, R4 ;  /* 0x0000000400ed7308 */ /* 0x0003e40000000800 */
[----:B-1----:R-:W-:Y:S02]  /*7140*/  FFMA.FTZ R4, R142, c[0x0][0x23c], -R3 ;  /* 0x00008f008e047a23 */ /* 0x002fe40000010803 */
[----:B------:R-:W-:Y:S04]  /*7150*/  HMMA.16816.F32 R140, R8, R94, R20 ;  /* 0x0000005e088c723c */ /* 0x000fe80000001814 */
[----:B------:R1:W2:Y:S03]  /*7160*/  MUFU.EX2 R238, R4 ;  /* 0x0000000400ee7308 */ /* 0x0002a60000000800 */
[----:B------:R-:W-:-:S05]  /*7170*/  FFMA.FTZ R8, R189, c[0x0][0x23c], -R0 ;  /* 0x00008f00bd087a23 */ /* 0x000fca0000010800 */
[----:B------:R3:W-:Y:S01]  /*7180*/  MUFU.EX2 R215, R8 ;  /* 0x0000000800d77308 */ /* 0x0007e20000000800 */
[----:B-1----:R-:W-:Y:S01]  /*7190*/  FFMA.FTZ R4, R185, c[0x0][0x23c], -R0 ;  /* 0x00008f00b9047a23 */ /* 0x002fe20000010800 */
[----:B--2---:R-:W-:-:S06]  /*71a0*/  F2FP.PACK_AB R7, R238, R237 ;  /* 0x000000edee07723e */ /* 0x004fcc00000000ff */
[----:B------:R1:W2:Y:S01]  /*71b0*/  MUFU.EX2 R212, R4 ;  /* 0x0000000400d47308 */ /* 0x0002a20000000800 */
[----:B---3--:R-:W-:-:S07]  /*71c0*/  FFMA.FTZ R8, R190, c[0x0][0x23c], -R0 ;  /* 0x00008f00be087a23 */ /* 0x008fce0000010800 */
[----:B------:R3:W-:Y:S08]  /*71d0*/  MUFU.EX2 R190, R13 ;  /* 0x0000000d00be7308 */ /* 0x0007f00000000800 */
[----:B------:R4:W-:Y:S01]  /*71e0*/  MUFU.EX2 R214, R8 ;  /* 0x0000000800d67308 */ /* 0x0009e20000000800 */
[----:B-1----:R-:W-:-:S07]  /*71f0*/  F2FP.PACK_AB R4, R241, R243 ;  /* 0x000000f3f104723e */ /* 0x002fce00000000ff */
[----:B------:R-:W-:Y:S01]  /*7200*/  HMMA.16816.F32 R32, R4, R56, RZ ;  /* 0x000000380420723c */ /* 0x000fe200000018ff */
[----:B---3--:R-:W-:-:S04]  /*7210*/  FFMA.FTZ R13, R187, c[0x0][0x23c], -R0 ;  /* 0x00008f00bb0d7a23 */ /* 0x008fc80000010800 */
[----:B------:R1:W-:Y:S01]  /*7220*/  MUFU.EX2 R189, R13 ;  /* 0x0000000d00bd7308 */ /* 0x0003e20000000800 */
[----:B----4-:R-:W-:Y:S02]  /*7230*/  FFMA.FTZ R8, R106, c[0x0][0x23c], -R0 ;  /* 0x00008f006a087a23 */ /* 0x010fe40000010800 */
[----:B------:R-:W-:Y:S01]  /*7240*/  HMMA.16816.F32 R40, R4, R48, RZ ;  /* 0x000000300428723c */ /* 0x000fe200000018ff */
[----:B------:R-:W-:-:S04]  /*7250*/  MOV R106, R207 ;  /* 0x000000cf006a7202 */ /* 0x000fc80000000f00 */
[----:B------:R3:W-:Y:S03]  /*7260*/  MUFU.EX2 R213, R8 ;  /* 0x0000000800d57308 */ /* 0x0007e60000000800 */
[----:B------:R-:W-:Y:S01]  /*7270*/  HMMA.16816.F32 R44, R4, R58, RZ ;  /* 0x0000003a042c723c */ /* 0x000fe200000018ff */
[----:B-1----:R-:W-:-:S07]  /*7280*/  FFMA.FTZ R13, R178, c[0x0][0x23c], -R0 ;  /* 0x00008f00b20d7a23 */ /* 0x002fce0000010800 */
[----:B------:R-:W-:Y:S01]  /*7290*/  HMMA.16816.F32 R24, R4, R96, RZ ;  /* 0x000000600418723c */ /* 0x000fe200000018ff */
[----:B------:R1:W-:Y:S01]  /*72a0*/  MUFU.EX2 R185, R13 ;  /* 0x0000000d00b97308 */ /* 0x0003e20000000800 */
[----:B---3--:R-:W-:-:S06]  /*72b0*/  FFMA.FTZ R8, R191, c[0x0][0x23c], -R3 ;  /* 0x00008f00bf087a23 */ /* 0x008fcc0000010803 */
[C---:B------:R-:W-:Y:S01]  /*72c0*/  HMMA.16816.F32 R48, R4.reuse, R50, RZ ;  /* 0x000000320430723c */ /* 0x040fe200000018ff */
[----:B------:R3:W-:Y:S07]  /*72d0*/  MUFU.EX2 R208, R8 ;  /* 0x0000000800d07308 */ /* 0x0007ee0000000800 */
[----:B------:R-:W-:Y:S01]  /*72e0*/  HMMA.16816.F32 R28, R4, R72, RZ ;  /* 0x00000048041c723c */ /* 0x000fe200000018ff */
[----:B-1----:R-:W-:-:S07]  /*72f0*/  FFMA.FTZ R13, R174, c[0x0][0x23c], -R0 ;  /* 0x00008f00ae0d7a23 */ /* 0x002fce0000010800 */
[----:B------:R-:W-:Y:S01]  /*7300*/  HMMA.16816.F32 R36, R4, R74, RZ ;  /* 0x0000004a0424723c */ /* 0x000fe200000018ff */
[----:B---3--:R-:W-:-:S04]  /*7310*/  FFMA.FTZ R8, R192, c[0x0][0x23c], -R3 ;  /* 0x00008f00c0087a23 */ /* 0x008fc80000010803 */
[----:B------:R1:W3:Y:S03]  /*7320*/  MUFU.EX2 R211, R8 ;  /* 0x0000000800d37308 */ /* 0x0002e60000000800 */
[C---:B------:R-:W-:Y:S08]  /*7330*/  HMMA.16816.F32 R20, R4.reuse, R80, RZ ;  /* 0x000000500414723c */ /* 0x040ff000000018ff */
[----:B------:R-:W-:Y:S01]  /*7340*/  HMMA.16816.F32 R52, R4, R82, RZ ;  /* 0x000000520434723c */ /* 0x000fe200000018ff */
[----:B-1----:R-:W-:-:S07]  /*7350*/  FFMA.FTZ R8, R194, c[0x0][0x23c], -R3 ;  /* 0x00008f00c2087a23 */ /* 0x002fce0000010803 */
[C---:B------:R-:W-:Y:S01]  /*7360*/  HMMA.16816.F32 R16, R4.reuse, R88, RZ ;  /* 0x000000580410723c */ /* 0x040fe200000018ff */
[----:B------:R1:W-:Y:S07]  /*7370*/  MUFU.EX2 R210, R8 ;  /* 0x0000000800d27308 */ /* 0x0003ee0000000800 */
[C---:B------:R-:W-:Y:S08]  /*7380*/  HMMA.16816.F32 R56, R4.reuse, R90, RZ ;  /* 0x0000005a0438723c */ /* 0x040ff000000018ff */
[----:B------:R-:W-:Y:S01]  /*7390*/  HMMA.16816.F32 R96, R4, R98, RZ ;  /* 0x000000620460723c */ /* 0x000fe200000018ff */
[----:B-1----:R-:W-:Y:S01]  /*73a0*/  FFMA.FTZ R8, R120, c[0x0][0x23c], -R3 ;  /* 0x00008f0078087a23 */ /* 0x002fe20000010803 */
[----:B------:R-:W-:-:S03]  /*73b0*/  MOV R120, R206 ;  /* 0x000000ce00787202 */ /* 0x000fc60000000f00 */
[----:B------:R1:W4:Y:S02]  /*73c0*/  MUFU.EX2 R209, R8 ;  /* 0x0000000800d17308 */ /* 0x0003240000000800 */
[----:B--2---:R-:W-:Y:S02]  /*73d0*/  F2FP.PACK_AB R4, R215, R212 ;  /* 0x000000d4d704723e */ /* 0x004fe400000000ff */
[----:B---3--:R-:W-:Y:S02]  /*73e0*/  F2FP.PACK_AB R5, R211, R208 ;  /* 0x000000d0d305723e */ /* 0x008fe400000000ff */
[----:B------:R-:W-:Y:S01]  /*73f0*/  F2FP.PACK_AB R6, R213, R214 ;  /* 0x000000d6d506723e */ /* 0x000fe200000000ff */
[----:B-1----:R-:W-:Y:S01]  /*7400*/  FFMA.FTZ R8, R123, c[0x0][0x23c], -R12 ;  /* 0x00008f007b087a23 */ /* 0x002fe2000001080c */
[----:B----4-:R-:W-:-:S03]  /*7410*/  F2FP.PACK_AB R7, R209, R210 ;  /* 0x000000d2d107723e */ /* 0x010fc600000000ff */
[----:B------:R1:W-:Y:S04]  /*7420*/  MUFU.EX2 R207, R8 ;  /* 0x0000000800cf7308 */ /* 0x0003e80000000800 */
[C---:B------:R-:W-:Y:S01]  /*7430*/  HMMA.16816.F32 R112, R4.reuse, R60, R32 ;  /* 0x0000003c0470723c */ /* 0x040fe20000001820 */
[----:B------:R-:W-:Y:S06]  /*7440*/  LDSM.16.MT88.4 R32, [R216+0xb800] ;  /* 0x00b80000d820783b */ /* 0x000fec0000004200 */
[----:B------:R-:W-:Y:S01]  /*7450*/  MOV R61, R205 ;  /* 0x000000cd003d7202 */ /* 0x000fe20000000f00 */
[----:B------:R-:W-:Y:S01]  /*7460*/  HMMA.16816.F32 R88, R4, R68, R28 ;  /* 0x000000440458723c */ /* 0x000fe2000000181c */
[----:B------:R-:W-:Y:S01]  /*7470*/  MOV R60, R204 ;  /* 0x000000cc003c7202 */ /* 0x000fe20000000f00 */
[----:B------:R-:W-:Y:S01]  /*7480*/  LDSM.16.MT88.4 R28, [R218+0xb800] ;  /* 0x00b80000da1c783b */ /* 0x000fe20000004200 */
[----:B-1----:R-:W-:-:S04]  /*7490*/  FFMA.FTZ R8, R121, c[0x0][0x23c], -R12 ;  /* 0x00008f0079087a23 */ /* 0x002fc8000001080c */
[----:B------:R-:W-:Y:S01]  /*74a0*/  MOV R68, R87 ;  /* 0x0000005700447202 */ /* 0x000fe20000000f00 */
[----:B------:R1:W-:Y:S01]  /*74b0*/  MUFU.EX2 R206, R8 ;  /* 0x0000000800ce7308 */ /* 0x0003e20000000800 */
[----:B------:R-:W-:Y:S01]  /*74c0*/  HMMA.16816.F32 R84, R4, R76, R20 ;  /* 0x0000004c0454723c */ /* 0x000fe20000001814 */
[----:B------:R-:W2:Y:S01]  /*74d0*/  LDSM.16.MT88.4 R20, [R216+0x9800] ;  /* 0x00980000d814783b */ /* 0x000ea20000004200 */
[----:B------:R-:W-:-:S06]  /*74e0*/  MOV R69, R61 ;  /* 0x0000003d00457202 */ /* 0x000fcc0000000f00 */
        /* <DEDUP_REMOVED lines=8> */
[----:B----4-:R-:W-:-:S04]  /*7570*/  FFMA.FTZ R8, R100, c[0x0][0x23c], -R12 ;  /* 0x00008f0064087a23 */ /* 0x010fc8000001080c */
[----:B------:R4:W5:Y:S03]  /*7580*/  MUFU.EX2 R204, R8 ;  /* 0x0000000800cc7308 */ /* 0x0009660000000800 */
[C---:B------:R-:W-:Y:S08]  /*7590*/  HMMA.16816.F32 R48, R4.reuse, R62, R44 ;  /* 0x0000003e0430723c */ /* 0x040ff0000000182c */
[----:B------:R-:W-:Y:S01]  /*75a0*/  HMMA.16816.F32 R40, R4, R78, R52 ;  /* 0x0000004e0428723c */ /* 0x000fe20000001834 */
[----:B----4-:R-:W-:-:S07]  /*75b0*/  FFMA.FTZ R8, R173, c[0x0][0x23c], -R2 ;  /* 0x00008f00ad087a23 */ /* 0x010fce0000010802 */
[C---:B------:R-:W-:Y:S01]  /*75c0*/  HMMA.16816.F32 R36, R4.reuse, R70, R36 ;  /* 0x000000460424723c */ /* 0x040fe20000001824 */
[----:B------:R4:W-:Y:S07]  /*75d0*/  MUFU.EX2 R194, R8 ;  /* 0x0000000800c27308 */ /* 0x0009ee0000000800 */
[C---:B------:R-:W-:Y:S08]  /*75e0*/  HMMA.16816.F32 R44, R4.reuse, R94, R56 ;  /* 0x0000005e042c723c */ /* 0x040ff00000001838 */
[----:B------:R-:W-:Y:S01]  /*75f0*/  HMMA.16816.F32 R52, R4, R110, R96 ;  /* 0x0000006e0434723c */ /* 0x000fe20000001860 */
[----:B----4-:R-:W-:-:S04]  /*7600*/  FFMA.FTZ R8, R172, c[0x0][0x23c], -R2 ;  /* 0x00008f00ac087a23 */ /* 0x010fc80000010802 */
[----:B------:R4:W1:Y:S02]  /*7610*/  MUFU.EX2 R192, R8 ;  /* 0x0000000800c07308 */ /* 0x0008640000000800 */
[----:B------:R-:W-:Y:S01]  /*7620*/  FFMA.FTZ R4, R183, c[0x0][0x23c], -R0 ;  /* 0x00008f00b7047a23 */ /* 0x000fe20000010800 */
[----:B-----5:R-:W-:-:S05]  /*7630*/  F2FP.PACK_AB R6, R204, R205 ;  /* 0x000000cdcc06723e */ /* 0x020fca00000000ff */
[----:B------:R5:W-:Y:S01]  /*7640*/  MUFU.EX2 R183, R13 ;  /* 0x0000000d00b77308 */ /* 0x000be20000000800 */
[----:B----4-:R-:W-:-:S07]  /*7650*/  FFMA.FTZ R8, R122, c[0x0][0x23c], -R2 ;  /* 0x00008f007a087a23 */ /* 0x010fce0000010802 */
[----:B------:R4:W-:Y:S01]  /*7660*/  MUFU.EX2 R187, R4 ;  /* 0x0000000400bb7308 */ /* 0x0009e20000000800 */
[----:B-1----:R-:W-:Y:S01]  /*7670*/  F2FP.PACK_AB R5, R192, R194 ;  /* 0x000000c2c005723e */ /* 0x002fe200000000ff */
[----:B-----5:R-:W-:-:S06]  /*7680*/  FFMA.FTZ R13, R195, c[0x0][0x23c], -R3 ;  /* 0x00008f00c30d7a23 */ /* 0x020fcc0000010803 */
[----:B------:R1:W5:Y:S01]  /*7690*/  MUFU.EX2 R191, R8 ;  /* 0x0000000800bf7308 */ /* 0x0003620000000800 */
[----:B------:R-:W-:-:S07]  /*76a0*/  MOV R195, R60 ;  /* 0x0000003c00c37202 */ /* 0x000fce0000000f00 */
[----:B------:R2:W-:Y:S01]  /*76b0*/  MUFU.EX2 R178, R13 ;  /* 0x0000000d00b27308 */ /* 0x0005e20000000800 */
[----:B----4-:R-:W-:Y:S01]  /*76c0*/  F2FP.PACK_AB R4, R206, R207 ;  /* 0x000000cfce04723e */ /* 0x010fe200000000ff */
[----:B-1----:R-:W1:Y:S01]  /*76d0*/  LDSM.16.MT88.4 R8, [R216+0xa800] ;  /* 0x00a80000d808783b */ /* 0x002e620000004200 */
[----:B-----5:R-:W-:Y:S01]  /*76e0*/  F2FP.PACK_AB R7, R190, R191 ;  /* 0x000000bfbe07723e */ /* 0x020fe200000000ff */
[----:B--2---:R-:W-:Y:S01]  /*76f0*/  FFMA.FTZ R13, R186, c[0x0][0x23c], -R3 ;  /* 0x00008f00ba0d7a23 */ /* 0x004fe20000010803 */
[----:B------:R-:W-:-:S05]  /*7700*/  MOV R186, R120 ;  /* 0x0000007800ba7202 */ /* 0x000fca0000000f00 */
[C---:B------:R-:W-:Y:S01]  /*7710*/  HMMA.16816.F32 R116, R4.reuse, R20, R116 ;  /* 0x000000140474723c */ /* 0x040fe20000001874 */
[----:B------:R2:W4:Y:S07]  /*7720*/  MUFU.EX2 R107, R13 ;  /* 0x0000000d006b7308 */ /* 0x00052e0000000800 */
[C---:B---3--:R-:W-:Y:S08]  /*7730*/  HMMA.16816.F32 R132, R4.reuse, R16, R132 ;  /* 0x000000100484723c */ /* 0x048ff00000001884 */
[----:B------:R-:W-:Y:S01]  /*7740*/  HMMA.16816.F32 R164, R4, R24, R164 ;  /* 0x0000001804a4723c */ /* 0x000fe200000018a4 */
[----:B--2---:R-:W-:Y:S01]  /*7750*/  FFMA.FTZ R13, R179, c[0x0][0x23c], -R3 ;  /* 0x00008f00b30d7a23 */ /* 0x004fe20000010803 */
[----:B------:R-:W-:-:S03]  /*7760*/  MOV R179, R106 ;  /* 0x0000006a00b37202 */ /* 0x000fc60000000f00 */
[----:B------:R2:W-:Y:S03]  /*7770*/  MUFU.EX2 R106, R13 ;  /* 0x0000000d006a7308 */ /* 0x0005e60000000800 */
[C---:B------:R-:W-:Y:S08]  /*7780*/  HMMA.16816.F32 R56, R4.reuse, R32, R160 ;  /* 0x000000200438723c */ /* 0x040ff000000018a0 */
[----:B-1----:R-:W-:Y:S01]  /*7790*/  HMMA.16816.F32 R148, R4, R8, R148 ;  /* 0x000000080494723c */ /* 0x002fe20000001894 */
[----:B--2---:R-:W-:-:S07]  /*77a0*/  FFMA.FTZ R13, R175, c[0x0][0x23c], -R3 ;  /* 0x00008f00af0d7a23 */ /* 0x004fce0000010803 */
[C---:B------:R-:W-:Y:S01]  /*77b0*/  HMMA.16816.F32 R96, R4.reuse, R28, R156 ;  /* 0x0000001c0460723c */ /* 0x040fe2000000189c */
[----:B------:R-:W-:Y:S01]  /*77c0*/  LDSM.16.MT88.4 R156, [R216+0xac00] ;  /* 0x00ac0000d89c783b */ /* 0x000fe20000004200 */
[----:B------:R1:W2:Y:S03]  /*77d0*/  MUFU.EX2 R101, R13 ;  /* 0x0000000d00657308 */ /* 0x0002a60000000800 */
[----:B------:R-:W-:Y:S03]  /*77e0*/  LDSM.16.MT88.4 R172, [R218+0xac00] ;  /* 0x00ac0000daac783b */ /* 0x000fe60000004200 */
        /* <DEDUP_REMOVED lines=16> */
[C---:B------:R-:W-:Y:S01]  /*78f0*/  HMMA.16816.F32 R64, R4.reuse, R22, R64 ;  /* 0x000000160440723c */ /* 0x040fe20000001840 */
[----:B------:R-:W-:Y:S02]  /*7900*/  MOV R180, R69 ;  /* 0x0000004500b47202 */ /* 0x000fe40000000f00 */
[----:B------:R1:W2:Y:S05]  /*7910*/  MUFU.EX2 R23, R8 ;  /* 0x0000000800177308 */ /* 0x0002aa0000000800 */
[C---:B------:R-:W-:Y:S01]  /*7920*/  HMMA.16816.F32 R108, R4.reuse, R20, R124 ;  /* 0x00000014046c723c */ /* 0x040fe2000000187c */
[----:B------:R-:W-:Y:S07]  /*7930*/  LDSM.16.MT88.4 R124, [R216+0x9c00] ;  /* 0x009c0000d87c783b */ /* 0x000fee0000004200 */
[----:B------:R-:W-:Y:S01]  /*7940*/  HMMA.16816.F32 R48, R4, R18, R48 ;  /* 0x000000120430723c */ /* 0x000fe20000001830 */
[----:B-1----:R-:W-:Y:S01]  /*7950*/  FFMA.FTZ R8, R176, c[0x0][0x23c], -R12 ;  /* 0x00008f00b0087a23 */ /* 0x002fe2000001080c */
[----:B------:R-:W-:-:S02]  /*7960*/  MOV R176, R15 ;  /* 0x0000000f00b07202 */ /* 0x000fc40000000f00 */
[----:B--2---:R-:W-:Y:S01]  /*7970*/  F2FP.PACK_AB R92, R23, R100 ;  /* 0x00000064175c723e */ /* 0x004fe200000000ff */
[----:B------:R1:W-:Y:S03]  /*7980*/  MUFU.EX2 R22, R8 ;  /* 0x0000000800167308 */ /* 0x0003e60000000800 */
[C---:B------:R-:W-:Y:S08]  /*7990*/  HMMA.16816.F32 R128, R4.reuse, R16, R112 ;  /* 0x000000100480723c */ /* 0x040ff00000001870 */
[----:B------:R-:W-:Y:S01]  /*79a0*/  HMMA.16816.F32 R160, R4, R24, R84 ;  /* 0x0000001804a0723c */ /* 0x000fe20000001854 */
[----:B-1----:R-:W-:-:S07]  /*79b0*/  FFMA.FTZ R8, R177, c[0x0][0x23c], -R12 ;  /* 0x00008f00b1087a23 */ /* 0x002fce000001080c */
[C---:B------:R-:W-:Y:S01]  /*79c0*/  HMMA.16816.F32 R36, R4.reuse, R10, R36 ;  /* 0x0000000a0424723c */ /* 0x040fe20000001824 */
[----:B------:R-:W-:Y:S01]  /*79d0*/  MOV R25, R14 ;  /* 0x0000000e00197202 */ /* 0x000fe20000000f00 */
[----:B------:R1:W2:Y:S06]  /*79e0*/  MUFU.EX2 R21, R8 ;  /* 0x0000000800157308 */ /* 0x0002ac0000000800 */
[C---:B------:R-:W-:Y:S08]  /*79f0*/  HMMA.16816.F32 R40, R4.reuse, R26, R40 ;  /* 0x0000001a0428723c */ /* 0x040ff00000001828 */
[----:B------:R-:W-:Y:S01]  /*7a00*/  HMMA.16816.F32 R68, R4, R32, R72 ;  /* 0x000000200444723c */ /* 0x000fe20000001848 */
[----:B-1----:R-:W-:Y:S01]  /*7a10*/  FFMA.FTZ R8, R193, c[0x0][0x23c], -R2 ;  /* 0x00008f00c1087a23 */ /* 0x002fe20000010802 */
[----:B--2---:R-:W-:-:S03]  /*7a20*/  F2FP.PACK_AB R94, R21, R22 ;  /* 0x00000016155e723e */ /* 0x004fc600000000ff */
[----:B------:R1:W-:Y:S03]  /*7a30*/  MUFU.EX2 R20, R8 ;  /* 0x0000000800147308 */ /* 0x0003e60000000800 */
[C---:B------:R-:W-:Y:S08]  /*7a40*/  HMMA.16816.F32 R44, R4.reuse, R34, R44 ;  /* 0x00000022042c723c */ /* 0x040ff0000000182c */
[----:B------:R-:W-:Y:S01]  /*7a50*/  HMMA.16816.F32 R84, R4, R28, R80 ;  /* 0x0000001c0454723c */ /* 0x000fe20000001850 */
[----:B------:R-:W-:Y:S01]  /*7a60*/  LDSM.16.MT88.4 R80, [R216+0xbc00] ;  /* 0x00bc0000d850783b */ /* 0x000fe20000004200 */
[----:B-1----:R-:W-:-:S06]  /*7a70*/  FFMA.FTZ R8, R188, c[0x0][0x23c], -R2 ;  /* 0x00008f00bc087a23 */ /* 0x002fcc0000010802 */
[----:B------:R-:W-:Y:S01]  /*7a80*/  HMMA.16816.F32 R52, R4, R30, R52 ;  /* 0x0000001e0434723c */ /* 0x000fe20000001834 */
[----:B------:R-:W1:Y:S01]  /*7a90*/  LDSM.16.MT88.4 R4, [R218+0xbc00] ;  /* 0x00bc0000da04783b */ /* 0x000e620000004200 */
[----:B------:R2:W3:Y:S02]  /*7aa0*/  MUFU.EX2 R19, R8 ;  /* 0x0000000800137308 */ /* 0x0004e40000000800 */
[--C-:B--2---:R-:W-:Y:S01]  /*7ab0*/  FFMA.FTZ R8, R181, c[0x0][0x23c], -R2.reuse ;  /* 0x00008f00b5087a23 */ /* 0x104fe20000010802 */
[----:B---3--:R-:W-:Y:S01]  /*7ac0*/  F2FP.PACK_AB R93, R19, R20 ;  /* 0x00000014135d723e */ /* 0x008fe200000000ff */
[----:B------:R-:W-:-:S04]  /*7ad0*/  FFMA.FTZ R2, R184, c[0x0][0x23c], -R2 ;  /* 0x00008f00b8027a23 */ /* 0x000fc80000010802 */
[----:B------:R2:W-:Y:S08]  /*7ae0*/  MUFU.EX2 R17, R8 ;  /* 0x0000000800117308 */ /* 0x0005f00000000800 */
[----:B------:R3:W4:Y:S01]  /*7af0*/  MUFU.EX2 R18, R2 ;  /* 0x0000000200127308 */ /* 0x0007220000000800 */
[----:B--2---:R-:W-:-:S04]  /*7b00*/  FADD.FTZ R8, R180, R252 ;  /* 0x000000fcb4087221 */ /* 0x004fc80000010000 */
[----:B------:R-:W-:Y:S02]  /*7b10*/  FADD.FTZ R8, R179, R8 ;  /* 0x00000008b3087221 */ /* 0x000fe40000010000 */
[----:B---3--:R-:W-:Y:S01]  /*7b20*/  FFMA.FTZ R2, R199, c[0x0][0x23c], -R0 ;  /* 0x00008f00c7027a23 */ /* 0x008fe20000010800 */
[----:B----4-:R-:W-:-:S03]  /*7b30*/  F2FP.PACK_AB R95, R18, R17 ;  /* 0x00000011125f723e */ /* 0x010fc600000000ff */
[----:B------:R2:W-:Y:S04]  /*7b40*/  MUFU.EX2 R16, R2 ;  /* 0x0000000200107308 */ /* 0x0005e80000000800 */
[C---:B-1----:R-:W-:Y:S08]  /*7b50*/  HMMA.16816.F32 R88, R92.reuse, R4, R96 ;  /* 0x000000045c58723c */ /* 0x042ff00000001860 */
[----:B------:R-:W-:Y:S01]  /*7b60*/  HMMA.16816.F32 R116, R92, R124, R116 ;  /* 0x0000007c5c74723c */ /* 0x000fe20000001874 */
[----:B--2---:R-:W-:-:S04]  /*7b70*/  FFMA.FTZ R2, R197, c[0x0][0x23c], -R0 ;  /* 0x00008f00c5027a23 */ /* 0x004fc80000010800 */
        /* <DEDUP_REMOVED lines=109> */
[----:B------:R-:W-:Y:S06]  /*8250*/  BAR.SYNC.DEFER_BLOCKING 0x0 ;  /* 0x0000000000007b1d */ /* 0x000fec0000010000 */
[----:B------:R-:W1:Y:S01]  /*8260*/  S2R R248, SR_TID.X ;  /* 0x0000000000f87919 */ /* 0x000e620000002100 */
[----:B--2---:R-:W-:-:S05]  /*8270*/  IMAD.MOV.U32 R249, RZ, RZ, R182 ;  /* 0x000000fffff97224 */ /* 0x004fca00078e00b6 */
[----:B------:R-:W-:Y:S02]  /*8280*/  IADD3 R2, R249, -0x2, RZ ;  /* 0xfffffffef9027810 */ /* 0x000fe40007ffe0ff */
[----:B---3--:R-:W-:Y:S02]  /*8290*/  ISETP.GE.AND P4, PT, R176, c[0x0][0x220], PT ;  /* 0x00008800b0007a0c */ /* 0x008fe40003f86270 */
[----:B----4-:R-:W-:Y:S01]  /*82a0*/  ISETP.GE.AND P3, PT, R179, c[0x0][0x220], PT ;  /* 0x00008800b3007a0c */ /* 0x010fe20003f66270 */
[----:B-1----:R-:W-:Y:S01]  /*82b0*/  IMAD R0, R2, UR6, RZ ;  /* 0x0000000602007c24 */ /* 0x002fe2000f8e02ff */
        /* <DEDUP_REMOVED lines=59> */
[----:B------:R-:W1:Y:S04]  /*8670*/  LDSM.16.M88.4 R36, [R219+0x6800] ;  /* 0x00680000db24783b */ /* 0x000e680000000200 */
[----:B------:R-:W1:Y:S04]  /*8680*/  LDSM.16.M88.4 R40, [R219+0x6400] ;  /* 0x00640000db28783b */ /* 0x000e680000000200 */
[----:B------:R-:W1:Y:S01]  /*8690*/  LDSM.16.M88.4 R32, [R219+0x6c00] ;  /* 0x006c0000db20783b */ /* 0x000e620000000200 */
[----:B--2---:R-:W-:Y:S01]  /*86a0*/  HMMA.16816.F32 R236, R8, R28, RZ ;  /* 0x0000001c08ec723c */ /* 0x004fe200000018ff */
[----:B------:R-:W-:-:S02]  /*86b0*/  IMAD.MOV.U32 R252, RZ, RZ, R195 ;  /* 0x000000fffffc7224 */ /* 0x000fc400078e00c3 */
        /* <DEDUP_REMOVED lines=18> */
[----:B------:R-:W2:Y:S04]  /*87e0*/  LDSM.16.M88.4 R8, [R221] ;  /* 0x00000000dd08783b */ /* 0x000ea80000000200 */
[----:B------:R-:W-:Y:S03]  /*87f0*/  LDSM.16.M88.4 R16, [R217+0x7c00] ;  /* 0x007c0000d910783b */ /* 0x000fe60000000200 */
[C---:B-1----:R-:W-:Y:S08]  /*8800*/  HMMA.16816.F32 R180, R12.reuse, R44, R64 ;  /* 0x0000002c0cb4723c */ /* 0x042ff00000001840 */
[C---:B------:R-:W-:Y:S08]  /*8810*/  HMMA.16816.F32 R188, R12.reuse, R36, R48 ;  /* 0x000000240cbc723c */ /* 0x040ff00000001830 */
[C---:B------:R-:W-:Y:S08]  /*8820*/  HMMA.16816.F32 R176, R12.reuse, R40, R56 ;  /* 0x000000280cb0723c */ /* 0x040ff00000001838 */
[C---:B------:R-:W-:Y:S01]  /*8830*/  HMMA.16816.F32 R64, R12.reuse, R32, R28 ;  /* 0x000000200c40723c */ /* 0x040fe2000000181c */
[----:B------:R-:W-:Y:S07]  /*8840*/  LDSM.16.M88.4 R28, [R217+0x7000] ;  /* 0x00700000d91c783b */ /* 0x000fee0000000200 */
[C---:B------:R-:W-:Y:S08]  /*8850*/  HMMA.16816.F32 R60, R12.reuse, R46, R60 ;  /* 0x0000002e0c3c723c */ /* 0x040ff0000000183c */
[C---:B------:R-:W-:Y:S08]  /*8860*/  HMMA.16816.F32 R52, R12.reuse, R42, R52 ;  /* 0x0000002a0c34723c */ /* 0x040ff00000001834 */
[C---:B------:R-:W-:Y:S08]  /*8870*/  HMMA.16816.F32 R48, R12.reuse, R38, R108 ;  /* 0x000000260c30723c */ /* 0x040ff0000000186c */
[----:B------:R-:W-:Y:S01]  /*8880*/  HMMA.16816.F32 R12, R12, R34, R4 ;  /* 0x000000220c0c723c */ /* 0x000fe20000001804 */
[----:B------:R-:W1:Y:S07]  /*8890*/  LDSM.16.M88.4 R4, [R220+0x3000] ;  /* 0x00300000dc04783b */ /* 0x000e6e0000000200 */
[C---:B--2---:R-:W-:Y:S08]  /*88a0*/  HMMA.16816.F32 R240, R8.reuse, R36, R200 ;  /* 0x0000002408f0723c */ /* 0x044ff000000018c8 */
[C---:B------:R-:W-:Y:S08]  /*88b0*/  HMMA.16816.F32 R236, R8.reuse, R44, R236 ;  /* 0x0000002c08ec723c */ /* 0x040ff000000018ec */
[C---:B------:R-:W-:Y:S08]  /*88c0*/  HMMA.16816.F32 R208, R8.reuse, R40, R208 ;  /* 0x0000002808d0723c */ /* 0x040ff000000018d0 */
[C---:B------:R-:W-:Y:S08]  /*88d0*/  HMMA.16816.F32 R244, R8.reuse, R32, R192 ;  /* 0x0000002008f4723c */ /* 0x040ff000000018c0 */
[C---:B------:R-:W-:Y:S01]  /*88e0*/  HMMA.16816.F32 R200, R8.reuse, R46, R212 ;  /* 0x0000002e08c8723c */ /* 0x040fe200000018d4 */
[----:B------:R-:W-:Y:S07]  /*88f0*/  LDSM.16.M88.4 R44, [R219+0x7c00] ;  /* 0x007c0000db2c783b */ /* 0x000fee0000000200 */
[C---:B------:R-:W-:Y:S08]  /*8900*/  HMMA.16816.F32 R204, R8.reuse, R42, R204 ;  /* 0x0000002a08cc723c */ /* 0x040ff000000018cc */
[C---:B------:R-:W-:Y:S01]  /*8910*/  HMMA.16816.F32 R196, R8.reuse, R38, R196 ;  /* 0x0000002608c4723c */ /* 0x040fe200000018c4 */
[----:B------:R-:W-:Y:S07]  /*8920*/  LDSM.16.M88.4 R36, [R219+0x7000] ;  /* 0x00700000db24783b */ /* 0x000fee0000000200 */
[----:B------:R-:W-:Y:S01]  /*8930*/  HMMA.16816.F32 R56, R8, R34, R184 ;  /* 0x000000220838723c */ /* 0x000fe200000018b8 */
[----:B------:R-:W2:Y:S07]  /*8940*/  LDSM.16.M88.4 R8, [R220+0x2000] ;  /* 0x00200000dc08783b */ /* 0x000eae0000000200 */
        /* <DEDUP_REMOVED lines=10> */
[----:B------:R-:W1:Y:S04]  /*89f0*/  LDSM.16.M88.4 R4, [R221+0x3000] ;  /* 0x00300000dd04783b */ /* 0x000e680000000200 */
[----:B------:R-:W3:Y:S03]  /*8a00*/  LDSM.16.M88.4 R12, [R221+0x2000] ;  /* 0x00200000dd0c783b */ /* 0x000ee60000000200 */
[C---:B--2---:R-:W-:Y:S08]  /*8a10*/  HMMA.16816.F32 R184, R8.reuse, R28, R236 ;  /* 0x0000001c08b8723c */ /* 0x044ff000000018ec */
[C---:B------:R-:W-:Y:S08]  /*8a20*/  HMMA.16816.F32 R200, R8.reuse, R30, R200 ;  /* 0x0000001e08c8723c */ /* 0x040ff000000018c8 */
[C---:B------:R-:W-:Y:S08]  /*8a30*/  HMMA.16816.F32 R236, R8.reuse, R24, R208 ;  /* 0x0000001808ec723c */ /* 0x040ff000000018d0 */
[----:B------:R-:W-:Y:S08]  /*8a40*/  HMMA.16816.F32 R212, R8, R26, R204 ;  /* 0x0000001a08d4723c */ /* 0x000ff000000018cc */
[C---:B-1----:R-:W-:Y:S08]  /*8a50*/  HMMA.16816.F32 R24, R4.reuse, R38, R60 ;  /* 0x000000260418723c */ /* 0x042ff0000000183c */
[----:B------:R-:W-:Y:S08]  /*8a60*/  HMMA.16816.F32 R60, R4, R52, R176 ;  /* 0x00000034043c723c */ /* 0x000ff000000018b0 */
[C---:B------:R-:W-:Y:S08]  /*8a70*/  HMMA.16816.F32 R208, R8.reuse, R20, R240 ;  /* 0x0000001408d0723c */ /* 0x040ff000000018f0 */
[----:B------:R-:W-:Y:S01]  /*8a80*/  HMMA.16816.F32 R204, R8, R22, R196 ;  /* 0x0000001608cc723c */ /* 0x000fe200000018c4 */
[----:B------:R-:W-:Y:S07]  /*8a90*/  LDSM.16.M88.4 R20, [R217+0x8400] ;  /* 0x00840000d914783b */ /* 0x000fee0000000200 */
[C---:B------:R-:W-:Y:S01]  /*8aa0*/  HMMA.16816.F32 R28, R4.reuse, R36, R40 ;  /* 0x00000024041c723c */ /* 0x040fe20000001828 */
[----:B------:R-:W-:Y:S07]  /*8ab0*/  LDSM.16.M88.4 R40, [R217+0x8c00] ;  /* 0x008c0000d928783b */ /* 0x000fee0000000200 */
[C---:B------:R-:W-:Y:S08]  /*8ac0*/  HMMA.16816.F32 R64, R4.reuse, R54, R64 ;  /* 0x000000360440723c */ /* 0x040ff00000001840 */
[C---:B------:R-:W-:Y:S08]  /*8ad0*/  HMMA.16816.F32 R108, R4.reuse, R48, R108 ;  /* 0x00000030046c723c */ /* 0x040ff0000000186c */
[C---:B------:R-:W-:Y:S08]  /*8ae0*/  HMMA.16816.F32 R180, R4.reuse, R50, R180 ;  /* 0x0000003204b4723c */ /* 0x040ff000000018b4 */
[C---:B------:R-:W-:Y:S08]  /*8af0*/  HMMA.16816.F32 R192, R4.reuse, R44, R192 ;  /* 0x0000002c04c0723c */ /* 0x040ff000000018c0 */
[----:B------:R-:W-:Y:S01]  /*8b00*/  HMMA.16816.F32 R176, R4, R46, R32 ;  /* 0x0000002e04b0723c */ /* 0x000fe20000001820 */
[----:B------:R-:W1:Y:S04]  /*8b10*/  LDSM.16.M88.4 R4, [R220+0x5000] ;  /* 0x00500000dc04783b */ /* 0x000e680000000200 */
[----:B------:R-:W2:Y:S03]  /*8b20*/  LDSM.16.M88.4 R32, [R217+0x8800] ;  /* 0x00880000d920783b */ /* 0x000ea60000000200 */
[C---:B------:R-:W-:Y:S08]  /*8b30*/  HMMA.16816.F32 R188, R8.reuse, R16, R244 ;  /* 0x0000001008bc723c */ /* 0x040ff000000018f4 */
[----:B------:R-:W-:Y:S01]  /*8b40*/  HMMA.16816.F32 R56, R8, R18, R56 ;  /* 0x000000120838723c */ /* 0x000fe20000001838 */
[----:B------:R-:W5:Y:S04]  /*8b50*/  LDSM.16.M88.4 R16, [R217+0x8000] ;  /* 0x00800000d910783b */ /* 0x000f680000000200 */
[----:B------:R-:W1:Y:S03]  /*8b60*/  LDSM.16.M88.4 R8, [R220+0x4000] ;  /* 0x00400000dc08783b */ /* 0x000e660000000200 */
        /* <DEDUP_REMOVED lines=10> */
[C---:B--2---:R-:W-:Y:S08]  /*8c10*/  HMMA.16816.F32 R52, R4.reuse, R32, R108 ;  /* 0x000000200434723c */ /* 0x044ff0000000186c */
[C---:B------:R-:W-:Y:S08]  /*8c20*/  HMMA.16816.F32 R60, R4.reuse, R42, R176 ;  /* 0x0000002a043c723c */ /* 0x040ff000000018b0 */
[C---:B-----5:R-:W-:Y:S01]  /*8c30*/  HMMA.16816.F32 R188, R4.reuse, R16, R28 ;  /* 0x0000001004bc723c */ /* 0x060fe2000000181c */
[----:B------:R-:W-:Y:S07]  /*8c40*/  LDSM.16.M88.4 R28, [R219+0x8000] ;  /* 0x00800000db1c783b */ /* 0x000fee0000000200 */
[----:B------:R-:W-:Y:S01]  /*8c50*/  HMMA.16816.F32 R48, R4, R18, R24 ;  /* 0x000000120430723c */ /* 0x000fe20000001818 */
[----:B------:R-:W-:Y:S07]  /*8c60*/  LDSM.16.M88.4 R24, [R219+0x8400] ;  /* 0x00840000db18783b */ /* 0x000fee0000000200 */
[C---:B------:R-:W-:Y:S08]  /*8c70*/  HMMA.16816.F32 R108, R8.reuse, R16, R184 ;  /* 0x00000010086c723c */ /* 0x040ff000000018b8 */
[----:B------:R-:W-:Y:S01]  /*8c80*/  HMMA.16816.F32 R176, R8, R18, R196 ;  /* 0x0000001208b0723c */ /* 0x000fe200000018c4 */
[----:B------:R-:W1:Y:S07]  /*8c90*/  LDSM.16.M88.4 R16, [R219+0x8800] ;  /* 0x00880000db10783b */ /* 0x000e6e0000000200 */
[C---:B------:R-:W-:Y:S08]  /*8ca0*/  HMMA.16816.F32 R56, R4.reuse, R34, R180 ;  /* 0x000000220438723c */ /* 0x040ff000000018b4 */
[----:B------:R-:W-:Y:S08]  /*8cb0*/  HMMA.16816.F32 R36, R4, R22, R64 ;  /* 0x000000160424723c */ /* 0x000ff00000001840 */
[C---:B------:R-:W-:Y:S08]  /*8cc0*/  HMMA.16816.F32 R180, R8.reuse, R20, R200 ;  /* 0x0000001408b4723c */ /* 0x040ff000000018c8 */
[----:B------:R-:W-:Y:S01]  /*8cd0*/  HMMA.16816.F32 R184, R8, R22, R240 ;  /* 0x0000001608b8723c */ /* 0x000fe200000018f0 */
[----:B------:R-:W2:Y:S07]  /*8ce0*/  LDSM.16.M88.4 R20, [R219+0x8c00] ;  /* 0x008c0000db14783b */ /* 0x000eae0000000200 */
[----:B------:R-:W-:Y:S01]  /*8cf0*/  HMMA.16816.F32 R64, R4, R40, R192 ;  /* 0x000000280440723c */ /* 0x000fe200000018c0 */
[----:B------:R-:W-:-:S07]  /*8d00*/  IMAD.SHL.U32 R248, R248, 0x2, RZ ;  /* 0x00000002f8f87824 */ /* 0x000fce00078e00ff */
[----:B-1----:R-:W-:Y:S01]  /*8d10*/  HMMA.16816.F32 R4, R12, R16, R52 ;  /* 0x000000100c04723c */ /* 0x002fe20000001834 */
[----:B------:R-:W-:-:S07]  /*8d20*/  LOP3.LUT R248, R248, 0x6, RZ, 0xc0, !PT ;  /* 0x00000006f8f87812 */ /* 0x000fce00078ec0ff */
[C---:B------:R-:W-:Y:S08]  /*8d30*/  HMMA.16816.F32 R192, R8.reuse, R32, R212 ;  /* 0x0000002008c0723c */ /* 0x040ff000000018d4 */
[C---:B------:R-:W-:Y:S08]  /*8d40*/  HMMA.16816.F32 R196, R8.reuse, R34, R236 ;  /* 0x0000002208c4723c */ /* 0x040ff000000018ec */
[C---:B------:R-:W-:Y:S08]  /*8d50*/  HMMA.16816.F32 R200, R8.reuse, R40, R208 ;  /* 0x0000002808c8723c */ /* 0x040ff000000018d0 */
[----:B------:R-:W-:Y:S08]  /*8d60*/  HMMA.16816.F32 R204, R8, R42, R204 ;  /* 0x0000002a08cc723c */ /* 0x000ff000000018cc */
[C---:B------:R-:W-:Y:S08]  /*8d70*/  HMMA.16816.F32 R8, R12.reuse, R18, R56 ;  /* 0x000000120c08723c */ /* 0x040ff00000001838 */
[C---:B------:R-:W-:Y:S08]  /*8d80*/  HMMA.16816.F32 R36, R12.reuse, R26, R36 ;  /* 0x0000001a0c24723c */ /* 0x040ff00000001824 */
[C---:B------:R-:W-:Y:S07]  /*8d90*/  HMMA.16816.F32 R208, R12.reuse, R30, R48 ;  /* 0x0000001e0cd0723c */ /* 0x040fee0000001830 */
[----:B------:R-:W-:Y:S01]  /*8da0*/  IADD3 R49, R249, -0x2, RZ ;  /* 0xfffffffef9317810 */ /* 0x000fe20007ffe0ff */
[----:B--2---:R-:W-:Y:S04]  /*8db0*/  HMMA.16816.F32 R32, R12, R20, R64 ;  /* 0x000000140c20723c */ /* 0x004fe80000001840 */
[----:B------:R-:W-:-:S04]  /*8dc0*/  IMAD R0, R49, 0x40, R248 ;  /* 0x0000004031007824 */ /* 0x000fc800078e02f8 */
[----:B----4-:R-:W-:Y:S02]  /*8dd0*/  IMAD.IADD R2, R230, 0x1, -R0 ;  /* 0x00000001e6027824 */ /* 0x010fe400078e0a00 */
[----:B------:R-:W-:Y:S02]  /*8de0*/  IMAD.MOV.U32 R237, RZ, RZ, R7 ;  /* 0x000000ffffed7224 */ /* 0x000fe400078e0007 */
[----:B------:R-:W-:Y:S01]  /*8df0*/  IMAD.MOV.U32 R236, RZ, RZ, R5 ;  /* 0x000000ffffec7224 */ /* 0x000fe200078e0005 */
[----:B------:R-:W-:Y:S01]  /*8e00*/  IABS R2, R2 ;  /* 0x0000000200027213 */ /* 0x000fe20000000000 */
[----:B------:R-:W-:Y:S02]  /*8e10*/  IMAD.MOV.U32 R55, RZ, RZ, R4 ;  /* 0x000000ffff377224 */ /* 0x000fe400078e0004 */
[----:B------:R-:W-:Y:S02]  /*8e20*/  IMAD.MOV.U32 R54, RZ, RZ, R6 ;  /* 0x000000ffff367224 */ /* 0x000fe400078e0006 */
[----:B------:R-:W1:Y:S01]  /*8e30*/  LDSM.16.M88.4 R4, [R221+0x4000] ;  /* 0x00400000dd04783b */ /* 0x000e620000000200 */
[----:B------:R-:W-:Y:S01]  /*8e40*/  MOV R3, R2 ;  /* 0x0000000200037202 */ /* 0x000fe20000000f00 */
        /* <DEDUP_REMOVED lines=9> */
[----:B------:R-:W-:Y:S01]  /*8ee0*/  HMMA.16816.F32 R188, R12, R28, R188 ;  /* 0x0000001c0cbc723c */ /* 0x000fe200000018bc */
[----:B------:R-:W-:Y:S01]  /*8ef0*/  IMAD.IADD R8, R229, 0x1, -R0 ;  /* 0x00000001e5087824 */ /* 0x000fe200078e0a00 */
[----:B------:R2:W-:Y:S01]  /*8f00*/  I2F R39, R3 ;  /* 0x0000000300277306 */ /* 0x0005e20000201400 */
[----:B------:R-:W-:-:S05]  /*8f10*/  IMAD.MOV.U32 R107, RZ, RZ, R37 ;  /* 0x000000ffff6b7224 */ /* 0x000fca00078e0025 */
[----:B------:R-:W-:Y:S01]  /*8f20*/  HMMA.16816.F32 R212, R12, R24, R44 ;  /* 0x000000180cd4723c */ /* 0x000fe2000000182c */
[----:B------:R-:W-:Y:S01]  /*8f30*/  IABS R2, R8 ;  /* 0x0000000800027213 */ /* 0x000fe20000000000 */
[----:B------:R-:W-:Y:S02]  /*8f40*/  IMAD.MOV.U32 R40, RZ, RZ, R10 ;  /* 0x000000ffff287224 */ /* 0x000fe400078e000a */
[----:B------:R-:W-:Y:S02]  /*8f50*/  IMAD.MOV.U32 R106, RZ, RZ, R11 ;  /* 0x000000ffff6a7224 */ /* 0x000fe400078e000b */
[----:B------:R-:W-:Y:S01]  /*8f60*/  IMAD.MOV.U32 R244, RZ, RZ, R252 ;  /* 0x000000fffff47224 */ /* 0x000fe200078e00fc */
[----:B------:R-:W-:Y:S01]  /*8f70*/  ISETP.GE.AND P1, PT, R0, R235, PT ;  /* 0x000000eb0000720c */ /* 0x000fe20003f26270 */
[----:B------:R-:W-:-:S04]  /*8f80*/  DEPBAR.LE SB0, 0x0 ;  /* 0x000080000000791a */ /* 0x000fc80000000000 */
[--C-:B--2---:R-:W-:Y:S01]  /*8f90*/  IMAD.IADD R3, R228, 0x1, -R0.reuse ;  /* 0x00000001e4037824 */ /* 0x104fe200078e0a00 */
[----:B------:R2:W-:Y:S01]  /*8fa0*/  I2F R38, R2 ;  /* 0x0000000200267306 */ /* 0x0005e20000201400 */
[----:B------:R-:W-:Y:S03]  /*8fb0*/  HMMA.16816.F32 R32, R12, R22, R60 ;  /* 0x000000160c20723c */ /* 0x000fe6000000183c */
[----:B------:R-:W-:Y:S01]  /*8fc0*/  IABS R8, R3 ;  /* 0x0000000300087213 */ /* 0x000fe20000000000 */
[----:B------:R-:W-:-:S05]  /*8fd0*/  IMAD.IADD R3, R231, 0x1, -R0 ;  /* 0x00000001e7037824 */ /* 0x000fca00078e0a00 */
[----:B------:R-:W-:Y:S02]  /*8fe0*/  IABS R3, R3 ;  /* 0x0000000300037213 */ /* 0x000fe40000000000 */
[----:B--2---:R-:W-:Y:S01]  /*8ff0*/  IADD3 R2, R0, 0x1, RZ ;  /* 0x0000000100027810 */ /* 0x004fe20007ffe0ff */
[----:B------:R2:W-:Y:S04]  /*9000*/  I2F R36, R8 ;  /* 0x0000000800247306 */ /* 0x0005e80000201400 */
[----:B------:R-:W-:Y:S02]  /*9010*/  IMAD.IADD R9, R230, 0x1, -R2 ;  /* 0x00000001e6097824 */ /* 0x000fe400078e0a02 */
[----:B--2---:R-:W-:-:S03]  /*9020*/  IMAD.MOV.U32 R8, RZ, RZ, R3 ;  /* 0x000000ffff087224 */ /* 0x004fc600078e0003 */
[----:B------:R-:W-:Y:S01]  /*9030*/  IABS R3, R9 ;  /* 0x0000000900037213 */ /* 0x000fe20000000000 */
[----:B------:R2:W-:Y:S01]  /*9040*/  I2F R15, R8 ;  /* 0x00000008000f7306 */ /* 0x0005e20000201400 */
[----:B------:R-:W-:-:S07]  /*9050*/  IMAD.IADD R10, R231, 0x1, -R2 ;  /* 0x00000001e70a7824 */ /* 0x000fce00078e0a02 */
[----:B------:R3:W-:Y:S01]  /*9060*/  I2F R37, R3 ;  /* 0x0000000300257306 */ /* 0x0007e20000201400 */
[----:B------:R-:W-:Y:S02]  /*9070*/  IMAD.MOV.U32 R12, RZ, RZ, R32 ;  /* 0x000000ffff0c7224 */ /* 0x000fe400078e0020 */
[--C-:B--2---:R-:W-:Y:S02]  /*9080*/  IMAD.IADD R8, R229, 0x1, -R2.reuse ;  /* 0x00000001e5087824 */ /* 0x104fe400078e0a02 */
[----:B---3--:R-:W-:-:S03]  /*9090*/  IMAD.IADD R3, R228, 0x1, -R2 ;  /* 0x00000001e4037824 */ /* 0x008fc600078e0a02 */
[----:B------:R-:W-:Y:S01]  /*90a0*/  IABS R8, R8 ;  /* 0x0000000800087213 */ /* 0x000fe20000000000 */
[----:B------:R-:W-:Y:S01]  /*90b0*/  IMAD.MOV.U32 R57, RZ, RZ, R33 ;  /* 0x000000ffff397224 */ /* 0x000fe200078e0021 */
[----:B------:R-:W-:Y:S01]  /*90c0*/  IABS R3, R3 ;  /* 0x0000000300037213 */ /* 0x000fe20000000000 */
[----:B------:R-:W-:Y:S02]  /*90d0*/  IMAD.MOV.U32 R251, RZ, RZ, R34 ;  /* 0x000000fffffb7224 */ /* 0x000fe400078e0022 */
[----:B------:R-:W-:Y:S02]  /*90e0*/  IMAD.MOV.U32 R247, RZ, RZ, R35 ;  /* 0x000000fffff77224 */ /* 0x000fe400078e0023 */
[----:B-1----:R-:W-:Y:S01]  /*90f0*/  HMMA.16816.F32 R32, R4, R28, R108 ;  /* 0x0000001c0420723c */ /* 0x002fe2000000186c */
[----:B------:R1:W-:Y:S01]  /*9100*/  I2F R28, R8 ;  /* 0x00000008001c7306 */ /* 0x0003e20000201400 */
[----:B------:R-:W-:Y:S01]  /*9110*/  IMAD.MOV.U32 R9, RZ, RZ, R3 ;  /* 0x000000ffff097224 */ /* 0x000fe200078e0003 */
[----:B------:R-:W-:-:S06]  /*9120*/  IABS R3, R10 ;  /* 0x0000000a00037213 */ /* 0x000fcc0000000000 */
[----:B------:R2:W-:Y:S01]  /*9130*/  I2F R13, R3 ;  /* 0x00000003000d7306 */ /* 0x0005e20000201400 */
[----:B-1----:R-:W-:-:S07]  /*9140*/  IADD3 R8, R0, 0x8, RZ ;  /* 0x0000000800087810 */ /* 0x002fce0007ffe0ff */
[----:B------:R1:W-:Y:S01]  /*9150*/  I2F R14, R9 ;  /* 0x00000009000e7306 */ /* 0x0003e20000201400 */
[----:B--2---:R-:W-:-:S05]  /*9160*/  IMAD.IADD R3, R229, 0x1, -R8 ;  /* 0x00000001e5037824 */ /* 0x004fca00078e0a08 */
[----:B------:R-:W-:Y:S02]  /*9170*/  IABS R3, R3 ;  /* 0x0000000300037213 */ /* 0x000fe40000000000 */
[----:B-1----:R-:W-:Y:S02]  /*9180*/  IADD3 R9, R230, -R8, RZ ;  /* 0x80000008e6097210 */ /* 0x002fe40007ffe0ff */
[----:B------:R1:W-:Y:S01]  /*9190*/  I2F R46, R3 ;  /* 0x00000003002e7306 */ /* 0x0003e20000201400 */
[----:B------:R-:W-:Y:S02]  /*91a0*/  IADD3 R10, R0, 0x9, RZ ;  /* 0x00000009000a7810 */ /* 0x000fe40007ffe0ff */
[----:B------:R-:W-:-:S05]  /*91b0*/  IABS R9, R9 ;  /* 0x0000000900097213 */ /* 0x000fca0000000000 */
[----:B------:R2:W-:Y:S01]  /*91c0*/  I2F R47, R9 ;  /* 0x00000009002f7306 */ /* 0x0005e20000201400 */
[----:B-1----:R-:W-:-:S05]  /*91d0*/  IMAD.IADD R3, R231, 0x1, -R8 ;  /* 0x00000001e7037824 */ /* 0x002fca00078e0a08 */
[----:B--2---:R-:W-:Y:S01]  /*91e0*/  IABS R9, R3 ;  /* 0x0000000300097213 */ /* 0x004fe20000000000 */
[----:B------:R-:W-:-:S05]  /*91f0*/  IMAD.IADD R3, R230, 0x1, -R10 ;  /* 0x00000001e6037824 */ /* 0x000fca00078e0a0a */
[----:B------:R-:W-:Y:S01]  /*9200*/  IABS R3, R3 ;  /* 0x0000000300037213 */ /* 0x000fe20000000000 */
[----:B------:R-:W-:-:S03]  /*9210*/  IMAD.IADD R11, R228, 0x1, -R8 ;  /* 0x00000001e40b7824 */ /* 0x000fc600078e0a08 */
[----:B------:R1:W-:Y:S01]  /*9220*/  I2F R44, R3 ;  /* 0x00000003002c7306 */ /* 0x0003e20000201400 */
[----:B------:R-:W-:Y:S01]  /*9230*/  HMMA.16816.F32 R180, R4, R24, R180 ;  /* 0x0000001804b4723c */ /* 0x000fe200000018b4 */
[----:B------:R-:W-:-:S06]  /*9240*/  IABS R11, R11 ;  /* 0x0000000b000b7213 */ /* 0x000fcc0000000000 */
[----:B------:R2:W-:Y:S01]  /*9250*/  I2F R43, R9 ;  /* 0x00000009002b7306 */ /* 0x0005e20000201400 */
[----:B------:R-:W-:Y:S01]  /*9260*/  HMMA.16816.F32 R184, R4, R26, R184 ;  /* 0x0000001a04b8723c */ /* 0x000fe200000018b8 */
[----:B-1----:R-:W-:-:S07]  /*9270*/  IMAD.IADD R3, R228, 0x1, -R10 ;  /* 0x00000001e4037824 */ /* 0x002fce00078e0a0a */
[----:B------:R-:W-:Y:S01]  /*9280*/  HMMA.16816.F32 R108, R4, R16, R192 ;  /* 0x00000010046c723c */ /* 0x000fe200000018c0 */
[----:B------:R-:W-:Y:S01]  /*9290*/  IABS R3, R3 ;  /* 0x0000000300037213 */ /* 0x000fe20000000000 */
[----:B--2---:R-:W-:-:S06]  /*92a0*/  IMAD.IADD R9, R229, 0x1, -R10 ;  /* 0x00000001e5097824 */ /* 0x004fcc00078e0a0a */
[C---:B------:R-:W-:Y:S01]  /*92b0*/  HMMA.16816.F32 R176, R4.reuse, R30, R176 ;  /* 0x0000001e04b0723c */ /* 0x040fe200000018b0 */
[----:B------:R-:W-:Y:S02]  /*92c0*/  IMAD.MOV.U32 R194, RZ, RZ, R12 ;  /* 0x000000ffffc27224 */ /* 0x000fe400078e000c */
[----:B------:R-:W-:Y:S01]  /*92d0*/  IMAD.IADD R12, R231, 0x1, -R10 ;  /* 0x00000001e70c7824 */ /* 0x000fe200078e0a0a */
[----:B------:R1:W-:Y:S04]  /*92e0*/  I2F R45, R11 ;  /* 0x0000000b002d7306 */ /* 0x0003e80000201400 */
[----:B------:R-:W-:Y:S01]  /*92f0*/  HMMA.16816.F32 R240, R4, R18, R196 ;  /* 0x0000001204f0723c */ /* 0x000fe200000018c4 */
[----:B------:R-:W-:-:S07]  /*9300*/  IABS R9, R9 ;  /* 0x0000000900097213 */ /* 0x000fce0000000000 */
[----:B------:R-:W-:Y:S01]  /*9310*/  HMMA.16816.F32 R24, R4, R20, R200 ;  /* 0x000000140418723c */ /* 0x000fe200000018c8 */
[----:B------:R2:W-:Y:S01]  /*9320*/  I2F R42, R9 ;  /* 0x00000009002a7306 */ /* 0x0005e20000201400 */
[----:B-1----:R-:W-:-:S06]  /*9330*/  IMAD.MOV.U32 R11, RZ, RZ, R3 ;  /* 0x000000ffff0b7224 */ /* 0x002fcc00078e0003 */
[----:B------:R-:W-:Y:S01]  /*9340*/  HMMA.16816.F32 R4, R4, R22, R204 ;  /* 0x000000160404723c */ /* 0x000fe200000018cc */
[----:B------:R-:W-:Y:S01]  /*9350*/  IABS R3, R12 ;  /* 0x0000000c00037213 */ /* 0x000fe20000000000 */
[----:B------:R-:W-:Y:S02]  /*9360*/  IMAD.MOV.U32 R196, RZ, RZ, R40 ;  /* 0x000000ffffc47224 */ /* 0x000fe400078e0028 */
[----:B------:R1:W-:Y:S01]  /*9370*/  I2F R40, R11 ;  /* 0x0000000b00287306 */ /* 0x0003e20000201400 */
[----:B--2---:R-:W-:-:S05]  /*9380*/  IADD3 R9, R0, 0x10, RZ ;  /* 0x0000001000097810 */ /* 0x004fca0007ffe0ff */
[----:B------:R-:W-:Y:S02]  /*9390*/  IMAD.IADD R12, R230, 0x1, -R9 ;  /* 0x00000001e60c7824 */ /* 0x000fe400078e0a09 */
[----:B-1----:R-:W-:-:S04]  /*93a0*/  IMAD.MOV.U32 R11, RZ, RZ, R3 ;  /* 0x000000ffff0b7224 */ /* 0x002fc800078e0003 */
[----:B------:R1:W-:Y:S01]  /*93b0*/  I2F R31, R11 ;  /* 0x0000000b001f7306 */ /* 0x0003e20000201400 */
[----:B------:R-:W-:-:S07]  /*93c0*/  IABS R3, R12 ;  /* 0x0000000c00037213 */ /* 0x000fce0000000000 */
[----:B------:R-:W-:Y:S01]  /*93d0*/  IMAD.MOV.U32 R200, RZ, RZ, R4 ;  /* 0x000000ffffc87224 */ /* 0x000fe200078e0004 */
[----:B------:R2:W-:Y:S01]  /*93e0*/  I2F R41, R3 ;  /* 0x0000000300297306 */ /* 0x0005e20000201400 */
[----:B-1----:R-:W-:-:S05]  /*93f0*/  IMAD.IADD R11, R229, 0x1, -R9 ;  /* 0x00000001e50b7824 */ /* 0x002fca00078e0a09 */
[----:B------:R-:W-:Y:S01]  /*9400*/  IABS R11, R11 ;  /* 0x0000000b000b7213 */ /* 0x000fe20000000000 */
[----:B--2---:R-:W-:-:S04]  /*9410*/  IMAD.IADD R3, R228, 0x1, -R9 ;  /* 0x00000001e4037824 */ /* 0x004fc800078e0a09 */
[----:B------:R-:W-:Y:S02]  /*9420*/  IMAD.MOV.U32 R4, RZ, RZ, R11 ;  /* 0x000000ffff047224 */ /* 0x000fe400078e000b */
[----:B------:R-:W-:Y:S01]  /*9430*/  IMAD.MOV.U32 R18, RZ, RZ, R27 ;  /* 0x000000ffff127224 */ /* 0x000fe200078e001b */
[----:B------:R-:W-:Y:S01]  /*9440*/  IABS R3, R3 ;  /* 0x0000000300037213 */ /* 0x000fe20000000000 */
[----:B------:R-:W-:Y:S01]  /*9450*/  IMAD.MOV.U32 R248, RZ, RZ, R6 ;  /* 0x000000fffff87224 */ /* 0x000fe200078e0006 */
[----:B------:R1:W-:Y:S01]  /*9460*/  I2F R27, R4 ;  /* 0x00000004001b7306 */ /* 0x0003e20000201400 */
[----:B------:R-:W-:Y:S02]  /*9470*/  IMAD.IADD R6, R231, 0x1, -R9 ;  /* 0x00000001e7067824 */ /* 0x000fe400078e0a09 */
[----:B------:R-:W-:Y:S02]  /*9480*/  IMAD.MOV.U32 R252, RZ, RZ, R5 ;  /* 0x000000fffffc7224 */ /* 0x000fe400078e0005 */
[----:B------:R-:W-:Y:S01]  /*9490*/  IMAD.MOV.U32 R5, RZ, RZ, R3 ;  /* 0x000000ffff057224 */ /* 0x000fe200078e0003 */
[----:B------:R-:W-:Y:S01]  /*94a0*/  IABS R3, R6 ;  /* 0x0000000600037213 */ /* 0x000fe20000000000 */
[----:B------:R-:W-:Y:S01]  /*94b0*/  IMAD.MOV.U32 R16, RZ, RZ, R26 ;  /* 0x000000ffff107224 */ /* 0x000fe200078e001a */
[----:B-1----:R-:W-:Y:S01]  /*94c0*/  IADD3 R4, R0, 0x11, RZ ;  /* 0x0000001100047810 */ /* 0x002fe20007ffe0ff */
[----:B------:R1:W-:Y:S04]  /*94d0*/  I2F R26, R5 ;  /* 0x00000005001a7306 */ /* 0x0003e80000201400 */
[----:B------:R-:W-:-:S02]  /*94e0*/  IMAD.IADD R6, R230, 0x1, -R4 ;  /* 0x00000001e6067824 */ /* 0x000fc400078e0a04 */
[----:B------:R-:W-:Y:S02]  /*94f0*/  IMAD.MOV.U32 R199, RZ, RZ, R25 ;  /* 0x000000ffffc77224 */ /* 0x000fe400078e0019 */
[----:B-1----:R-:W-:Y:S01]  /*9500*/  IMAD.MOV.U32 R5, RZ, RZ, R3 ;  /* 0x000000ffff057224 */ /* 0x002fe200078e0003 */
[----:B------:R-:W-:Y:S01]  /*9510*/  IABS R3, R6 ;  /* 0x0000000600037213 */ /* 0x000fe20000000000 */
[----:B------:R-:W-:Y:S02]  /*9520*/  IMAD.IADD R6, R229, 0x1, -R4 ;  /* 0x00000001e5067824 */ /* 0x000fe400078e0a04 */
[----:B------:R1:W-:Y:S01]  /*9530*/  I2F R25, R5 ;  /* 0x0000000500197306 */ /* 0x0003e20000201400 */
[----:B------:R-:W-:Y:S01]  /*9540*/  MOV R20, R7 ;  /* 0x0000000700147202 */ /* 0x000fe20000000f00 */
[----:B-1----:R-:W-:Y:S01]  /*9550*/  IMAD.MOV.U32 R5, RZ, RZ, R3 ;  /* 0x000000ffff057224 */ /* 0x002fe200078e0003 */
[----:B------:R-:W-:-:S05]  /*9560*/  IABS R3, R6 ;  /* 0x0000000600037213 */ /* 0x000fca0000000000 */
[----:B------:R1:W-:Y:S08]  /*9570*/  I2F R29, R3 ;  /* 0x00000003001d7306 */ /* 0x0003f00000201400 */
[----:B------:R-:W-:Y:S01]  /*9580*/  I2F R30, R5 ;  /* 0x00000005001e7306 */ /* 0x000fe20000201400 */
[----:B-1----:R-:W-:-:S07]  /*9590*/  FMUL.FTZ R3, R32, c[0x0][0x2ec] ;  /* 0x0000bb0020037a20 */ /* 0x002fce0000410000 */
[----:B------:R1:W2:Y:S01]  /*95a0*/  MUFU.TANH R5, R3 ;  /* 0x0000000300057308 */ /* 0x0002a20000002400 */
[----:B------:R-:W-:Y:S02]  /*95b0*/  FMUL.FTZ R11, R190, c[0x0][0x2ec] ;  /* 0x0000bb00be0b7a20 */ /* 0x000fe40000410000 */
[----:B-1----:R-:W-:-:S05]  /*95c0*/  FMUL.FTZ R3, R34, c[0x0][0x2ec] ;  /* 0x0000bb0022037a20 */ /* 0x002fca0000410000 */
[----:B------:R1:W-:Y:S01]  /*95d0*/  MUFU.TANH R7, R3 ;  /* 0x0000000300077308 */ /* 0x0003e20000002400 */
[----:B------:R-:W-:Y:S02]  /*95e0*/  IMAD.MOV.U32 R245, RZ, RZ, R24 ;  /* 0x000000fffff57224 */ /* 0x000fe400078e0018 */
[----:B-1----:R-:W-:-:S05]  /*95f0*/  FMUL.FTZ R3, R188, c[0x0][0x2ec] ;  /* 0x0000bb00bc037a20 */ /* 0x002fca0000410000 */
[----:B------:R1:W3:Y:S01]  /*9600*/  MUFU.TANH R6, R3 ;  /* 0x0000000300067308 */ /* 0x0002e20000002400 */
[----:B------:R-:W-:Y:S02]  /*9610*/  FMUL.FTZ R17, R189, c[0x0][0x2ec] ;  /* 0x0000bb00bd117a20 */ /* 0x000fe40000410000 */
[----:B------:R-:W-:-:S05]  /*9620*/  IMAD.MOV.U32 R189, RZ, RZ, R18 ;  /* 0x000000ffffbd7224 */ /* 0x000fca00078e0012 */
[----:B------:R-:W4:Y:S01]  /*9630*/  MUFU.TANH R11, R11 ;  /* 0x0000000b000b7308 */ /* 0x000f220000002400 */
[----:B-1----:R-:W-:-:S05]  /*9640*/  IMAD.IADD R3, R228, 0x1, -R4 ;  /* 0x00000001e4037824 */ /* 0x002fca00078e0a04 */
[----:B------:R-:W-:-:S04]  /*9650*/  IABS R3, R3 ;  /* 0x0000000300037213 */ /* 0x000fc80000000000 */
[----:B------:R1:W-:Y:S01]  /*9660*/  I2F R24, R3 ;  /* 0x0000000300187306 */ /* 0x0003e20000201400 */
[C---:B------:R-:W-:Y:S01]  /*9670*/  ISETP.GE.AND P5, PT, R0.reuse, R233, PT ;  /* 0x000000e90000720c */ /* 0x040fe20003fa6270 */
[-C--:B--2---:R-:W-:Y:S01]  /*9680*/  FFMA.FTZ R5, R39, -R222.reuse, R5 ;  /* 0x800000de27057223 */ /* 0x084fe20000010005 */
[----:B------:R-:W-:Y:S01]  /*9690*/  ISETP.LT.OR P1, PT, R0, R227, P1 ;  /* 0x000000e30000720c */ /* 0x000fe20000f21670 */
[----:B---3--:R-:W-:Y:S01]  /*96a0*/  FFMA.FTZ R6, R36, -R222, R6 ;  /* 0x800000de24067223 */ /* 0x008fe20000010006 */
[----:B------:R-:W-:Y:S01]  /*96b0*/  ISETP.LT.OR P5, PT, R0, R225, P5 ;  /* 0x000000e10000720c */ /* 0x000fe20002fa1670 */
[----:B-1----:R-:W-:-:S04]  /*96c0*/  FMUL.FTZ R3, R33, c[0x0][0x2ec] ;  /* 0x0000bb0021037a20 */ /* 0x002fc80000410000 */
[----:B------:R1:W2:Y:S01]  /*96d0*/  MUFU.TANH R18, R3 ;  /* 0x0000000300127308 */ /* 0x0002a20000002400 */
[C---:B------:R-:W-:Y:S02]  /*96e0*/  ISETP.GE.AND P6, PT, R0.reuse, R234, PT ;  /* 0x000000ea0000720c */ /* 0x040fe40003fc6270 */
[----:B------:R-:W-:Y:S01]  /*96f0*/  ISETP.GE.AND P0, PT, R0, R232, PT ;  /* 0x000000e80000720c */ /* 0x000fe20003f06270 */
[----:B------:R-:W-:Y:S01]  /*9700*/  IMAD.MOV.U32 R195, RZ, RZ, R55 ;  /* 0x000000ffffc37224 */ /* 0x000fe200078e0037 */
[----:B------:R-:W-:Y:S01]  /*9710*/  FSEL R238, R5, -INF , !P1 ;  /* 0xff80000005ee7808 */ /* 0x000fe20004800000 */
[----:B------:R-:W-:Y:S01]  /*9720*/  FFMA.FTZ R7, R38, -R222, R7 ;  /* 0x800000de26077223 */ /* 0x000fe20000010007 */
[----:B------:R-:W-:Y:S01]  /*9730*/  FSEL R55, R6, -INF , !P5 ;  /* 0xff80000006377808 */ /* 0x000fe20006800000 */
[----:B-1----:R-:W-:-:S04]  /*9740*/  FMUL.FTZ R3, R35, c[0x0][0x2ec] ;  /* 0x0000bb0023037a20 */ /* 0x002fc80000410000 */
[----:B------:R1:W-:Y:S01]  /*9750*/  MUFU.TANH R12, R3 ;  /* 0x00000003000c7308 */ /* 0x0003e20000002400 */
[----:B----4-:R-:W-:Y:S01]  /*9760*/  FFMA.FTZ R11, R15, -R222, R11 ;  /* 0x800000de0f0b7223 */ /* 0x010fe2000001000b */
[C---:B------:R-:W-:Y:S01]  /*9770*/  ISETP.LT.OR P6, PT, R0.reuse, R226, P6 ;  /* 0x000000e20000720c */ /* 0x040fe200037c1670 */
[----:B------:R-:W-:Y:S01]  /*9780*/  IMAD.IADD R5, R231, 0x1, -R4 ;  /* 0x00000001e7057824 */ /* 0x000fe200078e0a04 */
[C---:B------:R-:W-:Y:S01]  /*9790*/  ISETP.LT.OR P0, PT, R0.reuse, R224, P0 ;  /* 0x000000e00000720c */ /* 0x040fe20000701670 */
[----:B------:R-:W-:Y:S01]  /*97a0*/  IMAD.MOV.U32 R204, RZ, RZ, R56 ;  /* 0x000000ffffcc7224 */ /* 0x000fe200078e0038 */
[----:B------:R-:W-:Y:S02]  /*97b0*/  FSEL R239, R7, -INF , !P6 ;  /* 0xff80000007ef7808 */ /* 0x000fe40007000000 */
[----:B-1----:R-:W-:-:S05]  /*97c0*/  IADD3 R3, R0, 0x18, RZ ;  /* 0x0000001800037810 */ /* 0x002fca0007ffe0ff */
[----:B------:R-:W-:Y:S01]  /*97d0*/  IMAD.IADD R6, R230, 0x1, -R3 ;  /* 0x00000001e6067824 */ /* 0x000fe200078e0a03 */
[----:B------:R-:W-:Y:S01]  /*97e0*/  FSEL R56, R11, -INF , !P0 ;  /* 0xff8000000b387808 */ /* 0x000fe20004000000 */
[----:B------:R-:W-:Y:S01]  /*97f0*/  IMAD.MOV.U32 R205, RZ, RZ, R16 ;  /* 0x000000ffffcd7224 */ /* 0x000fe200078e0010 */
[C---:B------:R-:W-:Y:S02]  /*9800*/  ISETP.GE.AND P1, PT, R2.reuse, R235, PT ;  /* 0x000000eb0200720c */ /* 0x040fe40003f26270 */
[C---:B------:R-:W-:Y:S02]  /*9810*/  ISETP.GE.AND P6, PT, R2.reuse, R234, PT ;  /* 0x000000ea0200720c */ /* 0x040fe40003fc6270 */
[C---:B------:R-:W-:Y:S02]  /*9820*/  ISETP.GE.AND P5, PT, R2.reuse, R233, PT ;  /* 0x000000e90200720c */ /* 0x040fe40003fa6270 */
[----:B------:R-:W-:Y:S02]  /*9830*/  IABS R5, R5 ;  /* 0x0000000500057213 */ /* 0x000fe40000000000 */
[----:B------:R-:W-:-:S02]  /*9840*/  ISETP.GE.AND P0, PT, R2, R232, PT ;  /* 0x000000e80200720c */ /* 0x000fc40003f06270 */
[----:B------:R-:W-:Y:S01]  /*9850*/  IABS R6, R6 ;  /* 0x0000000600067213 */ /* 0x000fe20000000000 */
[----:B------:R-:W-:Y:S01]  /*9860*/  FMUL.FTZ R16, R191, c[0x0][0x2ec] ;  /* 0x0000bb00bf107a20 */ /* 0x000fe20000410000 */
[C---:B------:R-:W-:Y:S01]  /*9870*/  ISETP.LT.OR P1, PT, R2.reuse, R227, P1 ;  /* 0x000000e30200720c */ /* 0x040fe20000f21670 */
[----:B------:R1:W-:Y:S01]  /*9880*/  I2F R15, R5 ;  /* 0x00000005000f7306 */ /* 0x0003e20000201400 */
[C---:B------:R-:W-:Y:S02]  /*9890*/  ISETP.LT.OR P6, PT, R2.reuse, R226, P6 ;  /* 0x000000e20200720c */ /* 0x040fe400037c1670 */
[C---:B------:R-:W-:Y:S02]  /*98a0*/  ISETP.LT.OR P5, PT, R2.reuse, R225, P5 ;  /* 0x000000e10200720c */ /* 0x040fe40002fa1670 */
[----:B------:R-:W-:Y:S01]  /*98b0*/  ISETP.LT.OR P0, PT, R2, R224, P0 ;  /* 0x000000e00200720c */ /* 0x000fe20000701670 */
[----:B------:R-:W-:Y:S02]  /*98c0*/  IMAD.IADD R2, R229, 0x1, -R3 ;  /* 0x00000001e5027824 */ /* 0x000fe400078e0a03 */
[----:B------:R-:W3:Y:S01]  /*98d0*/  MUFU.TANH R16, R16 ;  /* 0x0000001000107308 */ /* 0x000ee20000002400 */
[----:B--2---:R-:W-:-:S02]  /*98e0*/  FFMA.FTZ R7, R37, -R222, R18 ;  /* 0x800000de25077223 */ /* 0x004fc40000010012 */
[----:B------:R-:W-:Y:S01]  /*98f0*/  IABS R2, R2 ;  /* 0x0000000200027213 */ /* 0x000fe20000000000 */
[----:B-1----:R-:W-:-:S04]  /*9900*/  IMAD.MOV.U32 R5, RZ, RZ, R6 ;  /* 0x000000ffff057224 */ /* 0x002fc800078e0006 */
[----:B------:R1:W-:Y:S01]  /*9910*/  I2F R23, R5 ;  /* 0x0000000500177306 */ /* 0x0003e20000201400 */
[----:B------:R-:W-:Y:S01]  /*9920*/  MOV R193, R236 ;  /* 0x000000ec00c17202 */ /* 0x000fe20000000f00 */
[----:B------:R-:W-:Y:S01]  /*9930*/  IMAD.MOV.U32 R6, RZ, RZ, R2 ;  /* 0x000000ffff067224 */ /* 0x000fe200078e0002 */
[----:B------:R-:W-:Y:S01]  /*9940*/  FSEL R236, R7, -INF , !P1 ;  /* 0xff80000007ec7808 */ /* 0x000fe20004800000 */
[----:B------:R-:W-:Y:S01]  /*9950*/  IMAD.IADD R7, R231, 0x1, -R3 ;  /* 0x00000001e7077824 */ /* 0x000fe200078e0a03 */
[----:B------:R-:W-:-:S03]  /*9960*/  IADD3 R2, R0, 0x19, RZ ;  /* 0x0000001900027810 */ /* 0x000fc60007ffe0ff */
[----:B------:R-:W2:Y:S01]  /*9970*/  MUFU.TANH R17, R17 ;  /* 0x0000001100117308 */ /* 0x000ea20000002400 */
[----:B-1----:R-:W-:-:S07]  /*9980*/  IMAD.IADD R5, R228, 0x1, -R3 ;  /* 0x00000001e4057824 */ /* 0x002fce00078e0a03 */
[----:B------:R1:W-:Y:S01]  /*9990*/  I2F R21, R6 ;  /* 0x0000000600157306 */ /* 0x0003e20000201400 */
[----:B------:R-:W-:Y:S01]  /*99a0*/  IABS R5, R5 ;  /* 0x0000000500057213 */ /* 0x000fe20000000000 */
[-C--:B---3--:R-:W-:Y:S02]  /*99b0*/  FFMA.FTZ R13, R13, -R222.reuse, R16 ;  /* 0x800000de0d0d7223 */ /* 0x088fe40000010010 */
[-C--:B------:R-:W-:Y:S02]  /*99c0*/  FFMA.FTZ R11, R28, -R222.reuse, R12 ;  /* 0x800000de1c0b7223 */ /* 0x080fe4000001000c */
[----:B-1----:R-:W-:Y:S01]  /*99d0*/  IMAD.MOV.U32 R6, RZ, RZ, R5 ;  /* 0x000000ffff067224 */ /* 0x002fe200078e0005 */
[----:B------:R-:W-:Y:S01]  /*99e0*/  IABS R5, R7 ;  /* 0x0000000700057213 */ /* 0x000fe20000000000 */
[----:B------:R-:W-:Y:S02]  /*99f0*/  IMAD.IADD R7, R230, 0x1, -R2 ;  /* 0x00000001e6077824 */ /* 0x000fe400078e0a02 */
[----:B------:R1:W-:Y:S01]  /*9a00*/  I2F R16, R6 ;  /* 0x0000000600107306 */ /* 0x0003e20000201400 */
[----:B--2---:R-:W-:-:S02]  /*9a10*/  FFMA.FTZ R12, R14, -R222, R17 ;  /* 0x800000de0e0c7223 */ /* 0x004fc40000010011 */
[----:B------:R-:W-:Y:S02]  /*9a20*/  IMAD.MOV.U32 R197, RZ, RZ, R54 ;  /* 0x000000ffffc57224 */ /* 0x000fe400078e0036 */
[----:B-1----:R-:W-:Y:S01]  /*9a30*/  IMAD.MOV.U32 R6, RZ, RZ, R5 ;  /* 0x000000ffff067224 */ /* 0x002fe200078e0005 */
[----:B------:R-:W-:Y:S02]  /*9a40*/  IABS R5, R7 ;  /* 0x0000000700057213 */ /* 0x000fe40000000000 */
[----:B------:R-:W-:Y:S01]  /*9a50*/  IADD3 R7, R229, -R2, RZ ;  /* 0x80000002e5077210 */ /* 0x000fe20007ffe0ff */
[----:B------:R1:W-:Y:S01]  /*9a60*/  I2F R14, R6 ;  /* 0x00000006000e7306 */ /* 0x0003e20000201400 */
[----:B------:R-:W-:Y:S01]  /*9a70*/  IMAD.MOV.U32 R192, RZ, RZ, R237 ;  /* 0x000000ffffc07224 */ /* 0x000fe200078e00ed */
[----:B------:R-:W-:Y:S01]  /*9a80*/  FSEL R237, R11, -INF , !P6 ;  /* 0xff8000000bed7808 */ /* 0x000fe20007000000 */
[----:B------:R-:W-:Y:S01]  /*9a90*/  IMAD.MOV.U32 R203, RZ, RZ, R53 ;  /* 0x000000ffffcb7224 */ /* 0x000fe200078e0035 */
[----:B------:R-:W-:Y:S01]  /*9aa0*/  FSEL R53, R13, -INF , !P0 ;  /* 0xff8000000d357808 */ /* 0x000fe20004000000 */
[----:B------:R-:W-:Y:S01]  /*9ab0*/  IMAD.MOV.U32 R19, RZ, RZ, R52 ;  /* 0x000000ffff137224 */ /* 0x000fe200078e0034 */
[----:B------:R-:W-:Y:S01]  /*9ac0*/  FSEL R52, R12, -INF , !P5 ;  /* 0xff8000000c347808 */ /* 0x000fe20006800000 */
[----:B-1----:R-:W-:Y:S01]  /*9ad0*/  IMAD.MOV.U32 R6, RZ, RZ, R5 ;  /* 0x000000ffff067224 */ /* 0x002fe200078e0005 */
[----:B------:R-:W-:Y:S01]  /*9ae0*/  IABS R5, R7 ;  /* 0x0000000700057213 */ /* 0x000fe20000000000 */
[----:B------:R-:W-:-:S02]  /*9af0*/  IMAD.IADD R7, R228, 0x1, -R2 ;  /* 0x00000001e4077824 */ /* 0x000fc400078e0a02 */
[----:B------:R1:W-:Y:S01]  /*9b00*/  I2F R54, R6 ;  /* 0x0000000600367306 */ /* 0x0003e20000201400 */
[C---:B------:R-:W-:Y:S01]  /*9b10*/  ISETP.GE.AND P1, PT, R8.reuse, R235, PT ;  /* 0x000000eb0800720c */ /* 0x040fe20003f26270 */
[----:B------:R-:W-:Y:S01]  /*9b20*/  IMAD.MOV.U32 R198, RZ, RZ, R51 ;  /* 0x000000ffffc67224 */ /* 0x000fe200078e0033 */
[C---:B------:R-:W-:Y:S02]  /*9b30*/  ISETP.GE.AND P6, PT, R8.reuse, R234, PT ;  /* 0x000000ea0800720c */ /* 0x040fe40003fc6270 */
[C---:B------:R-:W-:Y:S02]  /*9b40*/  ISETP.GE.AND P5, PT, R8.reuse, R233, PT ;  /* 0x000000e90800720c */ /* 0x040fe40003fa6270 */
[C---:B------:R-:W-:Y:S02]  /*9b50*/  ISETP.GE.AND P0, PT, R8.reuse, R232, PT ;  /* 0x000000e80800720c */ /* 0x040fe40003f06270 */
[----:B------:R-:W-:Y:S01]  /*9b60*/  ISETP.LT.OR P1, PT, R8, R227, P1 ;  /* 0x000000e30800720c */ /* 0x000fe20000f21670 */
[----:B-1----:R-:W-:Y:S01]  /*9b70*/  IMAD.MOV.U32 R6, RZ, RZ, R5 ;  /* 0x000000ffff067224 */ /* 0x002fe200078e0005 */
[----:B------:R-:W-:-:S03]  /*9b80*/  IABS R5, R7 ;  /* 0x0000000700057213 */ /* 0x000fc60000000000 */
[----:B------:R1:W-:Y:S01]  /*9b90*/  I2F R51, R6 ;  /* 0x0000000600337306 */ /* 0x0003e20000201400 */
[C---:B------:R-:W-:Y:S02]  /*9ba0*/  ISETP.LT.OR P6, PT, R8.reuse, R226, P6 ;  /* 0x000000e20800720c */ /* 0x040fe400037c1670 */
[C---:B------:R-:W-:Y:S01]  /*9bb0*/  ISETP.LT.OR P5, PT, R8.reuse, R225, P5 ;  /* 0x000000e10800720c */ /* 0x040fe20002fa1670 */
[----:B------:R-:W-:Y:S01]  /*9bc0*/  BAR.SYNC.DEFER_BLOCKING 0x0 ;  /* 0x0000000000007b1d */ /* 0x000fe20000010000 */
[----:B------:R-:W-:Y:S02]  /*9bd0*/  ISETP.LT.OR P0, PT, R8, R224, P0 ;  /* 0x000000e00800720c */ /* 0x000fe40000701670 */
[----:B------:R-:W-:Y:S01]  /*9be0*/  IADD3 R8, R0, 0x20, RZ ;  /* 0x0000002000087810 */ /* 0x000fe20007ffe0ff */
[----:B-1----:R-:W-:Y:S02]  /*9bf0*/  IMAD.MOV.U32 R6, RZ, RZ, R5 ;  /* 0x000000ffff067224 */ /* 0x002fe400078e0005 */
[----:B------:R-:W-:-:S02]  /*9c00*/  IMAD.IADD R5, R231, 0x1, -R2 ;  /* 0x00000001e7057824 */ /* 0x000fc400078e0a02 */
[----:B------:R-:W-:-:S03]  /*9c10*/  IMAD.IADD R7, R230, 0x1, -R8 ;  /* 0x00000001e6077824 */ /* 0x000fc600078e0a08 */
[----:B------:R-:W-:Y:S01]  /*9c20*/  IABS R5, R5 ;  /* 0x0000000500057213 */ /* 0x000fe20000000000 */
[----:B------:R-:W-:Y:S02]  /*9c30*/  IMAD.MOV.U32 R201, RZ, RZ, R49 ;  /* 0x000000ffffc97224 */ /* 0x000fe400078e0031 */
[----:B------:R1:W-:Y:S01]  /*9c40*/  I2F R49, R6 ;  /* 0x0000000600317306 */ /* 0x0003e20000201400 */
[----:B------:R-:W-:Y:S02]  /*9c50*/  IMAD.MOV.U32 R202, RZ, RZ, R50 ;  /* 0x000000ffffca7224 */ /* 0x000fe400078e0032 */
[----:B-1----:R-:W-:Y:S01]  /*9c60*/  IMAD.MOV.U32 R6, RZ, RZ, R5 ;  /* 0x000000ffff067224 */ /* 0x002fe200078e0005 */
[----:B------:R-:W-:-:S04]  /*9c70*/  IABS R5, R7 ;  /* 0x0000000700057213 */ /* 0x000fc80000000000 */
[----:B------:R1:W-:Y:S01]  /*9c80*/  I2F R50, R6 ;  /* 0x0000000600327306 */ /* 0x0003e20000201400 */
[--C-:B------:R-:W-:Y:S02]  /*9c90*/  IMAD.IADD R7, R228, 0x1, -R8.reuse ;  /* 0x00000001e4077824 */ /* 0x100fe400078e0a08 */
[----:B-1----:R-:W-:Y:S02]  /*9ca0*/  IMAD.MOV.U32 R6, RZ, RZ, R5 ;  /* 0x000000ffff067224 */ /* 0x002fe400078e0005 */
[----:B------:R-:W-:-:S05]  /*9cb0*/  IMAD.IADD R5, R229, 0x1, -R8 ;  /* 0x00000001e5057824 */ /* 0x000fca00078e0a08 */
[----:B------:R-:W-:Y:S01]  /*9cc0*/  IABS R5, R5 ;  /* 0x0000000500057213 */ /* 0x000fe20000000000 */
[----:B------:R1:W-:Y:S04]  /*9cd0*/  I2F R67, R6 ;  /* 0x0000000600437306 */ /* 0x0003e80000201400 */
[----:B-1----:R-:W-:Y:S01]  /*9ce0*/  IMAD.MOV.U32 R6, RZ, RZ, R5 ;  /* 0x000000ffff067224 */ /* 0x002fe200078e0005 */
[----:B------:R-:W-:-:S03]  /*9cf0*/  IABS R5, R7 ;  /* 0x0000000700057213 */ /* 0x000fc60000000000 */
[----:B------:R1:W-:Y:S01]  /*9d00*/  I2F R64, R6 ;  /* 0x0000000600407306 */ /* 0x0003e20000201400 */
[----:B------:R-:W-:-:S05]  /*9d10*/  IADD3 R7, R0, 0x21, RZ ;  /* 0x0000002100077810 */ /* 0x000fca0007ffe0ff */
[----:B------:R-:W-:Y:S02]  /*9d20*/  IMAD.IADD R11, R230, 0x1, -R7 ;  /* 0x00000001e60b7824 */ /* 0x000fe400078e0a07 */
[----:B-1----:R-:W-:Y:S02]  /*9d30*/  IMAD.MOV.U32 R6, RZ, RZ, R5 ;  /* 0x000000ffff067224 */ /* 0x002fe400078e0005 */
[----:B------:R-:W-:-:S05]  /*9d40*/  IMAD.IADD R5, R231, 0x1, -R8 ;  /* 0x00000001e7057824 */ /* 0x000fca00078e0a08 */
[----:B------:R-:W-:Y:S01]  /*9d50*/  IABS R5, R5 ;  /* 0x0000000500057213 */ /* 0x000fe20000000000 */
[----:B------:R1:W-:Y:S04]  /*9d60*/  I2F R61, R6 ;  /* 0x00000006003d7306 */ /* 0x0003e80000201400 */
[----:B-1----:R-:W-:Y:S01]  /*9d70*/  IMAD.MOV.U32 R6, RZ, RZ, R5 ;  /* 0x000000ffff067224 */ /* 0x002fe200078e0005 */
[----:B------:R-:W-:-:S03]  /*9d80*/  IABS R5, R11 ;  /* 0x0000000b00057213 */ /* 0x000fc60000000000 */
[----:B------:R1:W-:Y:S01]  /*9d90*/  I2F R58, R6 ;  /* 0x00000006003a7306 */ /* 0x0003e20000201400 */
[----:B------:R-:W-:Y:S01]  /*9da0*/  IADD3 R11, R228, -R7, RZ ;  /* 0x80000007e40b7210 */ /* 0x000fe20007ffe0ff */
[----:B-1----:R-:W-:Y:S02]  /*9db0*/  IMAD.MOV.U32 R6, RZ, RZ, R5 ;  /* 0x000000ffff067224 */ /* 0x002fe400078e0005 */
[----:B------:R-:W-:-:S05]  /*9dc0*/  IMAD.IADD R5, R229, 0x1, -R7 ;  /* 0x00000001e5057824 */ /* 0x000fca00078e0a07 */
[----:B------:R-:W-:Y:S01]  /*9dd0*/  IABS R5, R5 ;  /* 0x0000000500057213 */ /* 0x000fe20000000000 */
[----:B------:R1:W-:Y:S04]  /*9de0*/  I2F R66, R6 ;  /* 0x0000000600427306 */ /* 0x0003e80000201400 */
[----:B-1----:R-:W-:Y:S01]  /*9df0*/  IMAD.MOV.U32 R6, RZ, RZ, R5 ;  /* 0x000000ffff067224 */ /* 0x002fe200078e0005 */
[----:B------:R-:W-:-:S03]  /*9e00*/  IABS R5, R11 ;  /* 0x0000000b00057213 */ /* 0x000fc60000000000 */
[----:B------:R1:W-:Y:S02]  /*9e10*/  I2F R63, R6 ;  /* 0x00000006003f7306 */ /* 0x0003e40000201400 */
[----:B------:R-:W-:Y:S02]  /*9e20*/  IMAD.MOV.U32 R11, RZ, RZ, R5 ;  /* 0x000000ffff0b7224 */ /* 0x000fe400078e0005 */
[----:B------:R-:W-:-:S05]  /*9e30*/  IMAD.IADD R5, R231, 0x1, -R7 ;  /* 0x00000001e7057824 */ /* 0x000fca00078e0a07 */
[----:B------:R-:W-:Y:S02]  /*9e40*/  IABS R5, R5 ;  /* 0x0000000500057213 */ /* 0x000fe40000000000 */
[----:B-1----:R-:W-:Y:S01]  /*9e50*/  IADD3 R6, R0, 0x28, RZ ;  /* 0x0000002800067810 */ /* 0x002fe20007ffe0ff */
[----:B------:R1:W-:Y:S04]  /*9e60*/  I2F R60, R11 ;  /* 0x0000000b003c7306 */ /* 0x0003e80000201400 */
[----:B------:R-:W-:Y:S02]  /*9e70*/  IMAD.IADD R12, R230, 0x1, -R6 ;  /* 0x00000001e60c7824 */ /* 0x000fe400078e0a06 */
[----:B------:R-:W-:Y:S02]  /*9e80*/  IMAD.MOV.U32 R206, RZ, RZ, R57 ;  /* 0x000000ffffce7224 */ /* 0x000fe400078e0039 */
[----:B-1----:R-:W-:Y:S01]  /*9e90*/  IMAD.MOV.U32 R11, RZ, RZ, R5 ;  /* 0x000000ffff0b7224 */ /* 0x002fe200078e0005 */
[----:B------:R-:W-:-:S03]  /*9ea0*/  IABS R5, R12 ;  /* 0x0000000c00057213 */ /* 0x000fc60000000000 */
[----:B------:R1:W-:Y:S01]  /*9eb0*/  I2F R57, R11 ;  /* 0x0000000b00397306 */ /* 0x0003e20000201400 */
[--C-:B------:R-:W-:Y:S02]  /*9ec0*/  IMAD.IADD R12, R228, 0x1, -R6.reuse ;  /* 0x00000001e40c7824 */ /* 0x100fe400078e0a06 */
[----:B-1----:R-:W-:Y:S02]  /*9ed0*/  IMAD.MOV.U32 R11, RZ, RZ, R5 ;  /* 0x000000ffff0b7224 */ /* 0x002fe400078e0005 */
[----:B------:R-:W-:-:S05]  /*9ee0*/  IMAD.IADD R5, R229, 0x1, -R6 ;  /* 0x00000001e5057824 */ /* 0x000fca00078e0a06 */
[----:B------:R-:W-:Y:S01]  /*9ef0*/  IABS R5, R5 ;  /* 0x0000000500057213 */ /* 0x000fe20000000000 */
[----:B------:R1:W-:Y:S04]  /*9f00*/  I2F R65, R11 ;  /* 0x0000000b00417306 */ /* 0x0003e80000201400 */
[----:B-1----:R-:W-:Y:S01]  /*9f10*/  IMAD.MOV.U32 R11, RZ, RZ, R5 ;  /* 0x000000ffff0b7224 */ /* 0x002fe200078e0005 */
[----:B------:R-:W-:-:S04]  /*9f20*/  IABS R5, R12 ;  /* 0x0000000c00057213 */ /* 0x000fc80000000000 */
[----:B------:R1:W-:Y:S01]  /*9f30*/  I2F R59, R5 ;  /* 0x00000005003b7306 */ /* 0x0003e20000201400 */
[----:B------:R-:W-:-:S07]  /*9f40*/  FMUL.FTZ R12, R208, c[0x0][0x2ec] ;  /* 0x0000bb00d00c7a20 */ /* 0x000fce0000410000 */
[----:B------:R2:W-:Y:S01]  /*9f50*/  I2F R62, R11 ;  /* 0x0000000b003e7306 */ /* 0x0005e20000201400 */
[----:B-1----:R-:W-:-:S07]  /*9f60*/  FMUL.FTZ R5, R176, c[0x0][0x2ec] ;  /* 0x0000bb00b0057a20 */ /* 0x002fce0000410000 */
[----:B------:R1:W-:Y:S01]  /*9f70*/  MUFU.TANH R17, R12 ;  /* 0x0000000c00117308 */ /* 0x0003e20000002400 */
[----:B--2---:R-:W-:-:S07]  /*9f80*/  FMUL.FTZ R11, R178, c[0x0][0x2ec] ;  /* 0x0000bb00b20b7a20 */ /* 0x004fce0000410000 */
[----:B------:R-:W2:Y:S01]  /*9f90*/  MUFU.TANH R5, R5 ;  /* 0x0000000500057308 */ /* 0x000ea20000002400 */
[----:B-1----:R-:W-:-:S07]  /*9fa0*/  FMUL.FTZ R12, R210, c[0x0][0x2ec] ;  /* 0x0000bb00d20c7a20 */ /* 0x002fce0000410000 */
[----:B------:R-:W1:Y:S01]  /*9fb0*/  MUFU.TANH R11, R11 ;  /* 0x0000000b000b7308 */ /* 0x000e620000002400 */
[----:B------:R-:W-:-:S07]  /*9fc0*/  IMAD.MOV.U32 R176, RZ, RZ, R20 ;  /* 0x000000ffffb07224 */ /* 0x000fce00078e0014 */
[----:B------:R3:W4:Y:S01]  /*9fd0*/  MUFU.TANH R18, R12 ;  /* 0x0000000c00127308 */ /* 0x0007220000002400 */
[----:B--2---:R-:W-:Y:S02]  /*9fe0*/  FFMA.FTZ R13, R47, -R222, R5 ;  /* 0x800000de2f0d7223 */ /* 0x004fe40000010005 */
[----:B------:R-:W-:Y:S02]  /*9ff0*/  FMUL.FTZ R5, R209, c[0x0][0x2ec] ;  /* 0x0000bb00d1057a20 */ /* 0x000fe40000410000 */
[----:B---3--:R-:W-:-:S04]  /*a000*/  FMUL.FTZ R12, R177, c[0x0][0x2ec] ;  /* 0x0000bb00b10c7a20 */ /* 0x008fc80000410000 */
[----:B------:R2:W3:Y:S01]  /*a010*/  MUFU.TANH R20, R12 ;  /* 0x0000000c00147308 */ /* 0x0004e20000002400 */
[----:B------:R-:W-:Y:S02]  /*a020*/  IMAD.MOV.U32 R177, RZ, RZ, R19 ;  /* 0x000000ffffb17224 */ /* 0x000fe400078e0013 */
[----:B--2---:R-:W-:-:S05]  /*a030*/  FMUL.FTZ R12, R179, c[0x0][0x2ec] ;  /* 0x0000bb00b30c7a20 */ /* 0x004fca0000410000 */
[----:B------:R1:W-:Y:S01]  /*a040*/  MUFU.TANH R19, R12 ;  /* 0x0000000c00137308 */ /* 0x0003e20000002400 */
[----:B------:R-:W-:Y:S01]  /*a050*/  IMAD.MOV.U32 R179, RZ, RZ, R192 ;  /* 0x000000ffffb37224 */ /* 0x000fe200078e00c0 */
[----:B------:R-:W-:Y:S01]  /*a060*/  FSEL R192, R13, -INF , !P1 ;  /* 0xff8000000dc07808 */ /* 0x000fe20004800000 */
[-C--:B-1----:R-:W-:Y:S02]  /*a070*/  FFMA.FTZ R12, R46, -R222.reuse, R11 ;  /* 0x800000de2e0c7223 */ /* 0x082fe4000001000b */
[----:B------:R-:W-:-:S03]  /*a080*/  FFMA.FTZ R11, R45, -R222, R17 ;  /* 0x800000de2d0b7223 */ /* 0x000fc60000010011 */
[----:B------:R4:W1:Y:S01]  /*a090*/  MUFU.TANH R17, R5 ;  /* 0x0000000500117308 */ /* 0x0008620000002400 */
[----:B------:R-:W-:Y:S01]  /*a0a0*/  IMAD.MOV.U32 R46, RZ, RZ, R193 ;  /* 0x000000ffff2e7224 */ /* 0x000fe200078e00c1 */
[----:B------:R-:W-:Y:S01]  /*a0b0*/  FSEL R193, R12, -INF , !P6 ;  /* 0xff8000000cc17808 */ /* 0x000fe20007000000 */
[----:B----4-:R-:W-:Y:S02]  /*a0c0*/  FFMA.FTZ R5, R43, -R222, R18 ;  /* 0x800000de2b057223 */ /* 0x010fe40000010012 */
[----:B------:R-:W-:-:S04]  /*a0d0*/  FMUL.FTZ R18, R211, c[0x0][0x2ec] ;  /* 0x0000bb00d3127a20 */ /* 0x000fc80000410000 */
[----:B------:R-:W2:Y:S01]  /*a0e0*/  MUFU.TANH R13, R18 ;  /* 0x00000012000d7308 */ /* 0x000ea20000002400 */
[----:B------:R-:W-:Y:S01]  /*a0f0*/  FSEL R43, R5, -INF , !P0 ;  /* 0xff800000052b7808 */ /* 0x000fe20004000000 */
[----:B------:R-:W-:Y:S01]  /*a100*/  FMUL.FTZ R5, R182, c[0x0][0x2ec] ;  /* 0x0000bb00b6057a20 */ /* 0x000fe20000410000 */
[----:B------:R-:W-:Y:S01]  /*a110*/  FSEL R37, R11, -INF , !P5 ;  /* 0xff8000000b257808 */ /* 0x000fe20006800000 */
[----:B---3--:R-:W-:Y:S01]  /*a120*/  FFMA.FTZ R12, R44, -R222, R20 ;  /* 0x800000de2c0c7223 */ /* 0x008fe20000010014 */
[C---:B------:R-:W-:Y:S02]  /*a130*/  ISETP.GE.AND P1, PT, R10.reuse, R235, PT ;  /* 0x000000eb0a00720c */ /* 0x040fe40003f26270 */
[C---:B------:R-:W-:Y:S01]  /*a140*/  ISETP.GE.AND P6, PT, R10.reuse, R234, PT ;  /* 0x000000ea0a00720c */ /* 0x040fe20003fc6270 */
[----:B------:R3:W-:Y:S01]  /*a150*/  MUFU.TANH R20, R5 ;  /* 0x0000000500147308 */ /* 0x0007e20000002400 */
[C---:B------:R-:W-:Y:S02]  /*a160*/  ISETP.GE.AND P5, PT, R10.reuse, R233, PT ;  /* 0x000000e90a00720c */ /* 0x040fe40003fa6270 */
[----:B------:R-:W-:-:S02]  /*a170*/  ISETP.GE.AND P0, PT, R10, R232, PT ;  /* 0x000000e80a00720c */ /* 0x000fc40003f06270 */
[C---:B------:R-:W-:Y:S02]  /*a180*/  ISETP.LT.OR P1, PT, R10.reuse, R227, P1 ;  /* 0x000000e30a00720c */ /* 0x040fe40000f21670 */
[C---:B------:R-:W-:Y:S02]  /*a190*/  ISETP.LT.OR P6, PT, R10.reuse, R226, P6 ;  /* 0x000000e20a00720c */ /* 0x040fe400037c1670 */
[C---:B------:R-:W-:Y:S02]  /*a1a0*/  ISETP.LT.OR P5, PT, R10.reuse, R225, P5 ;  /* 0x000000e10a00720c */ /* 0x040fe40002fa1670 */
[----:B------:R-:W-:Y:S01]  /*a1b0*/  ISETP.LT.OR P0, PT, R10, R224, P0 ;  /* 0x000000e00a00720c */ /* 0x000fe20000701670 */
[----:B-1----:R-:W-:Y:S02]  /*a1c0*/  FFMA.FTZ R10, R40, -R222, R17 ;  /* 0x800000de280a7223 */ /* 0x002fe40000010011 */
[----:B---3--:R-:W-:Y:S02]  /*a1d0*/  FMUL.FTZ R5, R212, c[0x0][0x2ec] ;  /* 0x0000bb00d4057a20 */ /* 0x008fe40000410000 */
[----:B------:R-:W-:-:S02]  /*a1e0*/  FMUL.FTZ R11, R180, c[0x0][0x2ec] ;  /* 0x0000bb00b40b7a20 */ /* 0x000fc40000410000 */
[----:B------:R2:W1:Y:S08]  /*a1f0*/  MUFU.TANH R17, R5 ;  /* 0x0000000500117308 */ /* 0x0004700000002400 */
[----:B------:R3:W4:Y:S01]  /*a200*/  MUFU.TANH R22, R11 ;  /* 0x0000000b00167308 */ /* 0x0007220000002400 */
[----:B--2---:R-:W-:Y:S02]  /*a210*/  FFMA.FTZ R5, R31, -R222, R13 ;  /* 0x800000de1f057223 */ /* 0x004fe4000001000d */
[----:B------:R-:W-:-:S05]  /*a220*/  FMUL.FTZ R13, R214, c[0x0][0x2ec] ;  /* 0x0000bb00d60d7a20 */ /* 0x000fca0000410000 */
[----:B------:R-:W2:Y:S01]  /*a230*/  MUFU.TANH R18, R13 ;  /* 0x0000000d00127308 */ /* 0x000ea20000002400 */
[----:B---3--:R-:W-:Y:S01]  /*a240*/  FFMA.FTZ R11, R42, -R222, R19 ;  /* 0x800000de2a0b7223 */ /* 0x008fe20000010013 */
[----:B------:R-:W-:Y:S01]  /*a250*/  FSEL R38, R5, -INF , !P0 ;  /* 0xff80000005267808 */ /* 0x000fe20004000000 */
[----:B------:R-:W-:Y:S01]  /*a260*/  FMUL.FTZ R5, R183, c[0x0][0x2ec] ;  /* 0x0000bb00b7057a20 */ /* 0x000fe20000410000 */
[----:B------:R-:W-:Y:S02]  /*a270*/  FSEL R188, R12, -INF , !P1 ;  /* 0xff8000000cbc7808 */ /* 0x000fe40004800000 */
[----:B------:R-:W-:Y:S02]  /*a280*/  FSEL R190, R11, -INF , !P6 ;  /* 0xff8000000bbe7808 */ /* 0x000fe40007000000 */
[----:B------:R-:W-:Y:S01]  /*a290*/  FSEL R31, R10, -INF , !P5 ;  /* 0xff8000000a1f7808 */ /* 0x000fe20006800000 */
[----:B------:R3:W-:Y:S01]  /*a2a0*/  MUFU.TANH R12, R5 ;  /* 0x00000005000c7308 */ /* 0x0007e20000002400 */
[----:B------:R-:W-:-:S02]  /*a2b0*/  ISETP.GE.AND P1, PT, R9, R235, PT ;  /* 0x000000eb0900720c */ /* 0x000fc40003f26270 */
[C---:B------:R-:W-:Y:S02]  /*a2c0*/  ISETP.GE.AND P6, PT, R9.reuse, R234, PT ;  /* 0x000000ea0900720c */ /* 0x040fe40003fc6270 */
[C---:B------:R-:W-:Y:S02]  /*a2d0*/  ISETP.GE.AND P5, PT, R9.reuse, R233, PT ;  /* 0x000000e90900720c */ /* 0x040fe40003fa6270 */
[C---:B------:R-:W-:Y:S02]  /*a2e0*/  ISETP.GE.AND P0, PT, R9.reuse, R232, PT ;  /* 0x000000e80900720c */ /* 0x040fe40003f06270 */
[C---:B------:R-:W-:Y:S02]  /*a2f0*/  ISETP.LT.OR P1, PT, R9.reuse, R227, P1 ;  /* 0x000000e30900720c */ /* 0x040fe40000f21670 */
[C---:B------:R-:W-:Y:S02]  /*a300*/  ISETP.LT.OR P6, PT, R9.reuse, R226, P6 ;  /* 0x000000e20900720c */ /* 0x040fe400037c1670 */
[----:B------:R-:W-:Y:S01]  /*a310*/  ISETP.LT.OR P5, PT, R9, R225, P5 ;  /* 0x000000e10900720c */ /* 0x000fe20002fa1670 */
[----:B---3--:R-:W-:Y:S01]  /*a320*/  FMUL.FTZ R5, R213, c[0x0][0x2ec] ;  /* 0x0000bb00d5057a20 */ /* 0x008fe20000410000 */
[----:B------:R-:W-:Y:S01]  /*a330*/  ISETP.LT.OR P0, PT, R9, R224, P0 ;  /* 0x000000e00900720c */ /* 0x000fe20000701670 */
[----:B-1----:R-:W-:-:S02]  /*a340*/  FFMA.FTZ R9, R26, -R222, R17 ;  /* 0x800000de1a097223 */ /* 0x002fc40000010011 */
[----:B----4-:R-:W-:Y:S01]  /*a350*/  FFMA.FTZ R11, R41, -R222, R22 ;  /* 0x800000de290b7223 */ /* 0x010fe20000010016 */
[----:B------:R2:W1:Y:S01]  /*a360*/  MUFU.TANH R17, R5 ;  /* 0x0000000500117308 */ /* 0x0004620000002400 */
[----:B------:R-:W-:-:S03]  /*a370*/  FMUL.FTZ R10, R181, c[0x0][0x2ec] ;  /* 0x0000bb00b50a7a20 */ /* 0x000fc60000410000 */
[----:B------:R-:W-:-:S04]  /*a380*/  FSEL R212, R11, -INF , !P1 ;  /* 0xff8000000bd47808 */ /* 0x000fc80004800000 */
[----:B------:R3:W-:Y:S01]  /*a390*/  MUFU.TANH R13, R10 ;  /* 0x0000000a000d7308 */ /* 0x0007e20000002400 */
[----:B--2---:R-:W-:Y:S02]  /*a3a0*/  FFMA.FTZ R5, R25, -R222, R18 ;  /* 0x800000de19057223 */ /* 0x004fe40000010012 */
[----:B------:R-:W-:-:S05]  /*a3b0*/  FMUL.FTZ R18, R215, c[0x0][0x2ec] ;  /* 0x0000bb00d7127a20 */ /* 0x000fca0000410000 */
[----:B------:R-:W2:Y:S01]  /*a3c0*/  MUFU.TANH R11, R18 ;  /* 0x00000012000b7308 */ /* 0x000ea20000002400 */
[----:B---3--:R-:W-:Y:S02]  /*a3d0*/  FFMA.FTZ R10, R27, -R222, R20 ;  /* 0x800000de1b0a7223 */ /* 0x008fe40000010014 */
[----:B------:R-:W-:Y:S01]  /*a3e0*/  IMAD.MOV.U32 R39, RZ, RZ, R197 ;  /* 0x000000ffff277224 */ /* 0x000fe200078e00c5 */
[----:B------:R-:W-:Y:S01]  /*a3f0*/  MOV R197, R250 ;  /* 0x000000fa00c57202 */ /* 0x000fe20000000f00 */
[----:B------:R-:W-:Y:S01]  /*a400*/  IMAD.MOV.U32 R208, RZ, RZ, R203 ;  /* 0x000000ffffd07224 */ /* 0x000fe200078e00cb */
[----:B------:R-:W-:Y:S01]  /*a410*/  FSEL R250, R10, -INF , !P6 ;  /* 0xff8000000afa7808 */ /* 0x000fe20007000000 */
[----:B------:R-:W-:Y:S01]  /*a420*/  IMAD.MOV.U32 R209, RZ, RZ, R195 ;  /* 0x000000ffffd17224 */ /* 0x000fe200078e00c3 */
[----:B------:R-:W-:Y:S02]  /*a430*/  FSEL R195, R9, -INF , !P5 ;  /* 0xff80000009c37808 */ /* 0x000fe40006800000 */
[----:B------:R-:W-:-:S02]  /*a440*/  FSEL R203, R5, -INF , !P0 ;  /* 0xff80000005cb7808 */ /* 0x000fc40004000000 */
[C---:B------:R-:W-:Y:S02]  /*a450*/  ISETP.GE.AND P1, PT, R4.reuse, R235, PT ;  /* 0x000000eb0400720c */ /* 0x040fe40003f26270 */
[C---:B------:R-:W-:Y:S02]  /*a460*/  ISETP.GE.AND P6, PT, R4.reuse, R234, PT ;  /* 0x000000ea0400720c */ /* 0x040fe40003fc6270 */
[C---:B------:R-:W-:Y:S02]  /*a470*/  ISETP.GE.AND P5, PT, R4.reuse, R233, PT ;  /* 0x000000e90400720c */ /* 0x040fe40003fa6270 */
[----:B------:R-:W-:Y:S01]  /*a480*/  ISETP.GE.AND P0, PT, R4, R232, PT ;  /* 0x000000e80400720c */ /* 0x000fe20003f06270 */
[----:B------:R-:W-:Y:S01]  /*a490*/  FMUL.FTZ R9, R184, c[0x0][0x2ec] ;  /* 0x0000bb00b8097a20 */ /* 0x000fe20000410000 */
[C---:B------:R-:W-:Y:S02]  /*a4a0*/  ISETP.LT.OR P1, PT, R4.reuse, R227, P1 ;  /* 0x000000e30400720c */ /* 0x040fe40000f21670 */
[----:B------:R-:W-:-:S02]  /*a4b0*/  ISETP.LT.OR P6, PT, R4, R226, P6 ;  /* 0x000000e20400720c */ /* 0x000fc400037c1670 */
[C---:B------:R-:W-:Y:S02]  /*a4c0*/  ISETP.LT.OR P5, PT, R4.reuse, R225, P5 ;  /* 0x000000e10400720c */ /* 0x040fe40002fa1670 */
[----:B------:R-:W-:Y:S01]  /*a4d0*/  ISETP.LT.OR P0, PT, R4, R224, P0 ;  /* 0x000000e00400720c */ /* 0x000fe20000701670 */
[----:B------:R-:W-:Y:S01]  /*a4e0*/  FMUL.FTZ R4, R186, c[0x0][0x2ec] ;  /* 0x0000bb00ba047a20 */ /* 0x000fe20000410000 */
[----:B------:R3:W-:Y:S01]  /*a4f0*/  MUFU.TANH R19, R9 ;  /* 0x0000000900137308 */ /* 0x0007e20000002400 */
[-C--:B-1----:R-:W-:Y:S02]  /*a500*/  FFMA.FTZ R10, R24, -R222.reuse, R17 ;  /* 0x800000de180a7223 */ /* 0x082fe40000010011 */
[----:B--2---:R-:W-:-:S05]  /*a510*/  FFMA.FTZ R11, R15, -R222, R11 ;  /* 0x800000de0f0b7223 */ /* 0x004fca000001000b */
[----:B------:R1:W2:Y:S01]  /*a520*/  MUFU.TANH R18, R4 ;  /* 0x0000000400127308 */ /* 0x0002a20000002400 */
[----:B------:R-:W-:Y:S01]  /*a530*/  IMAD.MOV.U32 R178, RZ, RZ, R201 ;  /* 0x000000ffffb27224 */ /* 0x000fe200078e00c9 */
[----:B------:R-:W-:Y:S01]  /*a540*/  IADD3 R5, R0, 0x29, RZ ;  /* 0x0000002900057810 */ /* 0x000fe20007ffe0ff */
[-C--:B---3--:R-:W-:Y:S01]  /*a550*/  FFMA.FTZ R9, R30, -R222.reuse, R13 ;  /* 0x800000de1e097223 */ /* 0x088fe2000001000d */
[----:B------:R-:W-:Y:S02]  /*a560*/  FSEL R191, R10, -INF , !P5 ;  /* 0xff8000000abf7808 */ /* 0x000fe40006800000 */
[----:B------:R-:W-:Y:S01]  /*a570*/  FSEL R201, R11, -INF , !P0 ;  /* 0xff8000000bc97808 */ /* 0x000fe20004000000 */
[----:B-1----:R-:W-:Y:S01]  /*a580*/  FFMA.FTZ R4, R29, -R222, R12 ;  /* 0x800000de1d047223 */ /* 0x002fe2000001000c */
[----:B------:R-:W-:Y:S01]  /*a590*/  FSEL R210, R9, -INF , !P1 ;  /* 0xff80000009d27808 */ /* 0x000fe20004800000 */
[----:B------:R-:W-:Y:S01]  /*a5a0*/  FMUL.FTZ R12, R246, c[0x0][0x2ec] ;  /* 0x0000bb00f60c7a20 */ /* 0x000fe20000410000 */
[----:B------:R-:W-:Y:S01]  /*a5b0*/  ISETP.GE.AND P1, PT, R3, R235, PT ;  /* 0x000000eb0300720c */ /* 0x000fe20003f26270 */
[----:B------:R-:W-:Y:S01]  /*a5c0*/  FMUL.FTZ R9, R197, c[0x0][0x2ec] ;  /* 0x0000bb00c5097a20 */ /* 0x000fe20000410000 */
[----:B------:R-:W-:-:S02]  /*a5d0*/  FSEL R246, R4, -INF , !P6 ;  /* 0xff80000004f67808 */ /* 0x000fc40007000000 */
[C---:B------:R-:W-:Y:S02]  /*a5e0*/  ISETP.GE.AND P6, PT, R3.reuse, R234, PT ;  /* 0x000000ea0300720c */ /* 0x040fe40003fc6270 */
[C---:B------:R-:W-:Y:S02]  /*a5f0*/  ISETP.GE.AND P5, PT, R3.reuse, R233, PT ;  /* 0x000000e90300720c */ /* 0x040fe40003fa6270 */
[----:B------:R-:W-:Y:S01]  /*a600*/  ISETP.GE.AND P0, PT, R3, R232, PT ;  /* 0x000000e80300720c */ /* 0x000fe20003f06270 */
[----:B------:R1:W3:Y:S01]  /*a610*/  MUFU.TANH R15, R9 ;  /* 0x00000009000f7308 */ /* 0x0002e20000002400 */
[----:B------:R-:W-:Y:S01]  /*a620*/  IMAD.IADD R4, R231, 0x1, -R6 ;  /* 0x00000001e7047824 */ /* 0x000fe200078e0a06 */
[C---:B------:R-:W-:Y:S02]  /*a630*/  ISETP.LT.OR P1, PT, R3.reuse, R227, P1 ;  /* 0x000000e30300720c */ /* 0x040fe40000f21670 */
[C---:B------:R-:W-:Y:S02]  /*a640*/  ISETP.LT.OR P6, PT, R3.reuse, R226, P6 ;  /* 0x000000e20300720c */ /* 0x040fe400037c1670 */
[----:B------:R-:W-:-:S02]  /*a650*/  ISETP.LT.OR P5, PT, R3, R225, P5 ;  /* 0x000000e10300720c */ /* 0x000fc40002fa1670 */
[----:B------:R-:W-:Y:S01]  /*a660*/  ISETP.LT.OR P0, PT, R3, R224, P0 ;  /* 0x000000e00300720c */ /* 0x000fe20000701670 */
[--C-:B------:R-:W-:Y:S01]  /*a670*/  IMAD.IADD R3, R229, 0x1, -R5.reuse ;  /* 0x00000001e5037824 */ /* 0x100fe200078e0a05 */
[----:B------:R-:W-:Y:S01]  /*a680*/  IABS R4, R4 ;  /* 0x0000000400047213 */ /* 0x000fe20000000000 */
[--C-:B-1----:R-:W-:Y:S01]  /*a690*/  IMAD.IADD R9, R230, 0x1, -R5.reuse ;  /* 0x00000001e6097824 */ /* 0x102fe200078e0a05 */
[----:B------:R-:W1:Y:S02]  /*a6a0*/  MUFU.TANH R13, R12 ;  /* 0x0000000c000d7308 */ /* 0x000e640000002400 */
[----:B------:R-:W-:Y:S01]  /*a6b0*/  IABS R3, R3 ;  /* 0x0000000300037213 */ /* 0x000fe20000000000 */
[----:B------:R-:W-:Y:S01]  /*a6c0*/  IMAD.IADD R10, R228, 0x1, -R5 ;  /* 0x00000001e40a7824 */ /* 0x000fe200078e0a05 */
[----:B------:R-:W-:-:S04]  /*a6d0*/  IABS R9, R9 ;  /* 0x0000000900097213 */ /* 0x000fc80000000000 */
[----:B------:R4:W-:Y:S01]  /*a6e0*/  I2F R34, R4 ;  /* 0x0000000400227306 */ /* 0x0009e20000201400 */
[-C--:B--2---:R-:W-:Y:S02]  /*a6f0*/  FFMA.FTZ R11, R21, -R222.reuse, R18 ;  /* 0x800000de150b7223 */ /* 0x084fe40000010012 */
[----:B---3--:R-:W-:Y:S02]  /*a700*/  FFMA.FTZ R14, R14, -R222, R15 ;  /* 0x800000de0e0e7223 */ /* 0x008fe4000001000f */
[----:B----4-:R-:W-:Y:S02]  /*a710*/  IMAD.MOV.U32 R4, RZ, RZ, R9 ;  /* 0x000000ffff047224 */ /* 0x010fe400078e0009 */
[----:B------:R-:W-:Y:S01]  /*a720*/  IMAD.MOV.U32 R9, RZ, RZ, R3 ;  /* 0x000000ffff097224 */ /* 0x000fe200078e0003 */
[----:B------:R-:W-:Y:S01]  /*a730*/  IABS R3, R10 ;  /* 0x0000000a00037213 */ /* 0x000fe20000000000 */
[----:B------:R-:W-:Y:S02]  /*a740*/  IMAD.IADD R10, R231, 0x1, -R5 ;  /* 0x00000001e70a7824 */ /* 0x000fe400078e0a05 */
[----:B------:R2:W-:Y:S01]  /*a750*/  I2F R32, R9 ;  /* 0x0000000900207306 */ /* 0x0005e20000201400 */
[----:B------:R-:W-:-:S02]  /*a760*/  FFMA.FTZ R12, R23, -R222, R19 ;  /* 0x800000de170c7223 */ /* 0x000fc40000010013 */
[----:B-1----:R-:W-:-:S05]  /*a770*/  FFMA.FTZ R13, R16, -R222, R13 ;  /* 0x800000de100d7223 */ /* 0x002fca000001000d */
[----:B------:R1:W-:Y:S01]  /*a780*/  I2F R33, R4 ;  /* 0x0000000400217306 */ /* 0x0003e20000201400 */
[----:B--2---:R-:W-:Y:S01]  /*a790*/  IMAD.MOV.U32 R9, RZ, RZ, R3 ;  /* 0x000000ffff097224 */ /* 0x004fe200078e0003 */
[----:B------:R-:W-:-:S06]  /*a7a0*/  IABS R3, R10 ;  /* 0x0000000a00037213 */ /* 0x000fcc0000000000 */
[----:B------:R2:W-:Y:S01]  /*a7b0*/  I2F R30, R9 ;  /* 0x00000009001e7306 */ /* 0x0005e20000201400 */
[----:B------:R-:W-:Y:S01]  /*a7c0*/  IMAD.MOV.U32 R35, RZ, RZ, R107 ;  /* 0x000000ffff237224 */ /* 0x000fe200078e006b */
[----:B-1----:R-:W-:Y:S02]  /*a7d0*/  IADD3 R4, R0, 0x30, RZ ;  /* 0x0000003000047810 */ /* 0x002fe40007ffe0ff */
[----:B------:R-:W-:Y:S02]  /*a7e0*/  FSEL R207, R12, -INF , !P1 ;  /* 0xff8000000ccf7808 */ /* 0x000fe40004800000 */
[----:B------:R-:W-:Y:S01]  /*a7f0*/  FSEL R215, R11, -INF , !P6 ;  /* 0xff8000000bd77808 */ /* 0x000fe20007000000 */
[----:B------:R-:W-:Y:S01]  /*a800*/  IMAD.IADD R10, R230, 0x1, -R4 ;  /* 0x00000001e60a7824 */ /* 0x000fe200078e0a04 */
[----:B------:R-:W-:Y:S02]  /*a810*/  FSEL R107, R13, -INF , !P5 ;  /* 0xff8000000d6b7808 */ /* 0x000fe40006800000 */
[----:B------:R-:W-:Y:S01]  /*a820*/  FSEL R197, R14, -INF , !P0 ;  /* 0xff8000000ec57808 */ /* 0x000fe20004000000 */
[----:B--2---:R-:W-:Y:S01]  /*a830*/  IMAD.MOV.U32 R9, RZ, RZ, R3 ;  /* 0x000000ffff097224 */ /* 0x004fe200078e0003 */
[----:B------:R-:W-:-:S02]  /*a840*/  ISETP.GE.AND P1, PT, R2, R235, PT ;  /* 0x000000eb0200720c */ /* 0x000fc40003f26270 */
[C---:B------:R-:W-:Y:S01]  /*a850*/  ISETP.GE.AND P6, PT, R2.reuse, R234, PT ;  /* 0x000000ea0200720c */ /* 0x040fe20003fc6270 */
[----:B------:R1:W-:Y:S01]  /*a860*/  I2F R29, R9 ;  /* 0x00000009001d7306 */ /* 0x0003e20000201400 */
[C---:B------:R-:W-:Y:S02]  /*a870*/  ISETP.GE.AND P5, PT, R2.reuse, R233, PT ;  /* 0x000000e90200720c */ /* 0x040fe40003fa6270 */
[C---:B------:R-:W-:Y:S02]  /*a880*/  ISETP.GE.AND P0, PT, R2.reuse, R232, PT ;  /* 0x000000e80200720c */ /* 0x040fe40003f06270 */
[C---:B------:R-:W-:Y:S02]  /*a890*/  ISETP.LT.OR P1, PT, R2.reuse, R227, P1 ;  /* 0x000000e30200720c */ /* 0x040fe40000f21670 */
[C---:B------:R-:W-:Y:S02]  /*a8a0*/  ISETP.LT.OR P6, PT, R2.reuse, R226, P6 ;  /* 0x000000e20200720c */ /* 0x040fe400037c1670 */
[----:B------:R-:W-:-:S02]  /*a8b0*/  ISETP.LT.OR P5, PT, R2, R225, P5 ;  /* 0x000000e10200720c */ /* 0x000fc40002fa1670 */
[----:B------:R-:W-:Y:S01]  /*a8c0*/  ISETP.LT.OR P0, PT, R2, R224, P0 ;  /* 0x000000e00200720c */ /* 0x000fe20000701670 */
[----:B-1----:R-:W-:Y:S01]  /*a8d0*/  IMAD.IADD R9, R229, 0x1, -R4 ;  /* 0x00000001e5097824 */ /* 0x002fe200078e0a04 */
[----:B------:R-:W-:-:S04]  /*a8e0*/  IABS R3, R10 ;  /* 0x0000000a00037213 */ /* 0x000fc80000000000 */
[----:B------:R-:W-:Y:S01]  /*a8f0*/  IABS R2, R9 ;  /* 0x0000000900027213 */ /* 0x000fe20000000000 */
[----:B------:R-:W-:Y:S01]  /*a900*/  IMAD.IADD R9, R228, 0x1, -R4 ;  /* 0x00000001e4097824 */ /* 0x000fe200078e0a04 */
[----:B------:R1:W-:Y:S03]  /*a910*/  I2F R28, R3 ;  /* 0x00000003001c7306 */ /* 0x0003e60000201400 */
[----:B-1----:R-:W-:Y:S01]  /*a920*/  IMAD.MOV.U32 R3, RZ, RZ, R2 ;  /* 0x000000ffff037224 */ /* 0x002fe200078e0002 */
[----:B------:R-:W-:-:S04]  /*a930*/  IABS R2, R9 ;  /* 0x0000000900027213 */ /* 0x000fc80000000000 */
[----:B------:R1:W-:Y:S01]  /*a940*/  I2F R27, R3 ;  /* 0x00000003001b7306 */ /* 0x0003e20000201400 */
[----:B------:R-:W-:Y:S02]  /*a950*/  IMAD.MOV.U32 R9, RZ, RZ, R2 ;  /* 0x000000ffff097224 */ /* 0x000fe400078e0002 */
[----:B------:R-:W-:-:S05]  /*a960*/  IMAD.IADD R2, R231, 0x1, -R4 ;  /* 0x00000001e7027824 */ /* 0x000fca00078e0a04 */
[----:B------:R-:W-:Y:S02]  /*a970*/  IABS R2, R2 ;  /* 0x0000000200027213 */ /* 0x000fe40000000000 */
[----:B-1----:R-:W-:Y:S01]  /*a980*/  IADD3 R3, R0, 0x31, RZ ;  /* 0x0000003100037810 */ /* 0x002fe20007ffe0ff */
[----:B------:R1:W-:Y:S04]  /*a990*/  I2F R26, R9 ;  /* 0x00000009001a7306 */ /* 0x0003e80000201400 */
[----:B------:R-:W-:Y:S01]  /*a9a0*/  IMAD.IADD R10, R230, 0x1, -R3 ;  /* 0x00000001e60a7824 */ /* 0x000fe200078e0a03 */
[----:B-1----:R-:W-:-:S04]  /*a9b0*/  MOV R9, R2 ;  /* 0x0000000200097202 */ /* 0x002fc80000000f00 */
[----:B------:R-:W-:Y:S01]  /*a9c0*/  IABS R2, R10 ;  /* 0x0000000a00027213 */ /* 0x000fe20000000000 */
[----:B------:R1:W-:Y:S01]  /*a9d0*/  I2F R25, R9 ;  /* 0x0000000900197306 */ /* 0x0003e20000201400 */
[----:B------:R-:W-:-:S03]  /*a9e0*/  IMAD.IADD R10, R228, 0x1, -R3 ;  /* 0x00000001e40a7824 */ /* 0x000fc600078e0a03 */
[----:B-1----:R-:W-:Y:S02]  /*a9f0*/  IMAD.MOV.U32 R9, RZ, RZ, R2 ;  /* 0x000000ffff097224 */ /* 0x002fe400078e0002 */
[----:B------:R-:W-:-:S05]  /*aa00*/  IMAD.IADD R2, R229, 0x1, -R3 ;  /* 0x00000001e5027824 */ /* 0x000fca00078e0a03 */
[----:B------:R-:W-:Y:S01]  /*aa10*/  IABS R2, R2 ;  /* 0x0000000200027213 */ /* 0x000fe20000000000 */
[----:B------:R1:W-:Y:S04]  /*aa20*/  I2F R24, R9 ;  /* 0x0000000900187306 */ /* 0x0003e80000201400 */
[----:B-1----:R-:W-:Y:S01]  /*aa30*/  IMAD.MOV.U32 R9, RZ, RZ, R2 ;  /* 0x000000ffff097224 */ /* 0x002fe200078e0002 */
[----:B------:R-:W-:-:S05]  /*aa40*/  IABS R2, R10 ;  /* 0x0000000a00027213 */ /* 0x000fca0000000000 */
[----:B------:R-:W-:Y:S02]  /*aa50*/  IMAD.MOV.U32 R10, RZ, RZ, R2 ;  /* 0x000000ffff0a7224 */ /* 0x000fe400078e0002 */
[----:B------:R-:W-:Y:S01]  /*aa60*/  IMAD.IADD R2, R231, 0x1, -R3 ;  /* 0x00000001e7027824 */ /* 0x000fe200078e0a03 */
[----:B------:R1:W-:Y:S08]  /*aa70*/  I2F R23, R9 ;  /* 0x0000000900177306 */ /* 0x0003f00000201400 */
[----:B------:R2:W-:Y:S01]  /*aa80*/  I2F R22, R10 ;  /* 0x0000000a00167306 */ /* 0x0005e20000201400 */
[----:B-1----:R-:W-:-:S02]  /*aa90*/  IABS R9, R2 ;  /* 0x0000000200097213 */ /* 0x002fc40000000000 */
[----:B------:R-:W-:-:S03]  /*aaa0*/  IADD3 R2, R0, 0x38, RZ ;  /* 0x0000003800027810 */ /* 0x000fc60007ffe0ff */
[----:B--2---:R-:W-:Y:S02]  /*aab0*/  IMAD.MOV.U32 R10, RZ, RZ, R9 ;  /* 0x000000ffff0a7224 */ /* 0x004fe400078e0009 */
[--C-:B------:R-:W-:Y:S02]  /*aac0*/  IMAD.IADD R9, R230, 0x1, -R2.reuse ;  /* 0x00000001e6097824 */ /* 0x100fe400078e0a02 */
[----:B------:R-:W-:-:S03]  /*aad0*/  IMAD.IADD R11, R229, 0x1, -R2 ;  /* 0x00000001e50b7824 */ /* 0x000fc600078e0a02 */
[----:B------:R-:W-:Y:S01]  /*aae0*/  IABS R9, R9 ;  /* 0x0000000900097213 */ /* 0x000fe20000000000 */
[----:B------:R1:W-:Y:S04]  /*aaf0*/  I2F R21, R10 ;  /* 0x0000000a00157306 */ /* 0x0003e80000201400 */
[----:B-1----:R-:W-:Y:S01]  /*ab00*/  IMAD.MOV.U32 R10, RZ, RZ, R9 ;  /* 0x000000ffff0a7224 */ /* 0x002fe200078e0009 */
        /* <DEDUP_REMOVED lines=11> */
[----:B------:R-:W-:Y:S01]  /*abc0*/  IMAD.IADD R9, R230, 0x1, -R0 ;  /* 0x00000001e6097824 */ /* 0x000fe200078e0a00 */
[----:B------:R1:W-:Y:S04]  /*abd0*/  I2F R18, R11 ;  /* 0x0000000b00127306 */ /* 0x0003e80000201400 */
[----:B------:R-:W-:-:S04]  /*abe0*/  IABS R9, R9 ;  /* 0x0000000900097213 */ /* 0x000fc80000000000 */
[----:B------:R2:W-:Y:S01]  /*abf0*/  I2F R17, R10 ;  /* 0x0000000a00117306 */ /* 0x0005e20000201400 */
[----:B-1----:R-:W-:Y:S01]  /*ac00*/  IADD3 R11, R229, -R0, RZ ;  /* 0x80000000e50b7210 */ /* 0x002fe20007ffe0ff */
[----:B--2---:R-:W-:-:S03]  /*ac10*/  IMAD.MOV.U32 R10, RZ, RZ, R9 ;  /* 0x000000ffff0a7224 */ /* 0x004fc600078e0009 */
[----:B------:R-:W-:-:S03]  /*ac20*/  IABS R9, R11 ;  /* 0x0000000b00097213 */ /* 0x000fc60000000000 */
[----:B------:R1:W-:Y:S02]  /*ac30*/  I2F R16, R10 ;  /* 0x0000000a00107306 */ /* 0x0003e40000201400 */
[----:B-1----:R-:W-:Y:S02]  /*ac40*/  IMAD.MOV.U32 R10, RZ, RZ, R9 ;  /* 0x000000ffff0a7224 */ /* 0x002fe400078e0009 */
[----:B------:R-:W-:-:S05]  /*ac50*/  IMAD.IADD R9, R228, 0x1, -R0 ;  /* 0x00000001e4097824 */ /* 0x000fca00078e0a00 */
[----:B------:R-:W-:Y:S01]  /*ac60*/  IABS R9, R9 ;  /* 0x0000000900097213 */ /* 0x000fe20000000000 */
[----:B------:R1:W-:Y:S04]  /*ac70*/  I2F R15, R10 ;  /* 0x0000000a000f7306 */ /* 0x0003e80000201400 */
[----:B-1----:R-:W-:-:S04]  /*ac80*/  IMAD.MOV.U32 R10, RZ, RZ, R9 ;  /* 0x000000ffff0a7224 */ /* 0x002fc800078e0009 */
[----:B------:R1:W-:Y:S01]  /*ac90*/  I2F R14, R10 ;  /* 0x0000000a000e7306 */ /* 0x0003e20000201400 */
[----:B------:R-:W-:Y:S02]  /*aca0*/  IMAD.IADD R11, R231, 0x1, -R0 ;  /* 0x00000001e70b7824 */ /* 0x000fe400078e0a00 */
[----:B-1----:R-:W-:-:S05]  /*acb0*/  FMUL.FTZ R10, R35, c[0x0][0x2ec] ;  /* 0x0000bb00230a7a20 */ /* 0x002fca0000410000 */
[----:B------:R1:W-:Y:S01]  /*acc0*/  MUFU.TANH R36, R10 ;  /* 0x0000000a00247308 */ /* 0x0003e20000002400 */
[----:B------:R-:W-:Y:S01]  /*acd0*/  IABS R9, R11 ;  /* 0x0000000b00097213 */ /* 0x000fe20000000000 */
[----:B-1----:R-:W-:-:S06]  /*ace0*/  FMUL.FTZ R10, R48, c[0x0][0x2ec] ;  /* 0x0000bb00300a7a20 */ /* 0x002fcc0000410000 */
[----:B------:R1:W-:Y:S02]  /*acf0*/  MUFU.TANH R35, R10 ;  /* 0x0000000a00237308 */ /* 0x0003e40000002400 */
[----:B-1----:R-:W-:-:S06]  /*ad00*/  FMUL.FTZ R10, R108, c[0x0][0x2ec] ;  /* 0x0000bb006c0a7a20 */ /* 0x002fcc0000410000 */
[----:B------:R1:W-:Y:S01]  /*ad10*/  MUFU.TANH R42, R10 ;  /* 0x0000000a002a7308 */ /* 0x0003e20000002400 */
[----:B------:R-:W-:-:S07]  /*ad20*/  FMUL.FTZ R11, R187, c[0x0][0x2ec] ;  /* 0x0000bb00bb0b7a20 */ /* 0x000fce0000410000 */
[----:B------:R2:W-:Y:S01]  /*ad30*/  I2F R13, R9 ;  /* 0x00000009000d7306 */ /* 0x0005e20000201400 */
[----:B-1----:R-:W-:-:S07]  /*ad40*/  FMUL.FTZ R10, R109, c[0x0][0x2ec] ;  /* 0x0000bb006d0a7a20 */ /* 0x002fce0000410000 */
[----:B------:R1:W-:Y:S01]  /*ad50*/  MUFU.TANH R48, R10 ;  /* 0x0000000a00307308 */ /* 0x0003e20000002400 */
[----:B--2---:R-:W-:Y:S02]  /*ad60*/  FMUL.FTZ R9, R185, c[0x0][0x2ec] ;  /* 0x0000bb00b9097a20 */ /* 0x004fe40000410000 */
[----:B-1----:R-:W-:-:S05]  /*ad70*/  FMUL.FTZ R10, R110, c[0x0][0x2ec] ;  /* 0x0000bb006e0a7a20 */ /* 0x002fca0000410000 */
[----:B------:R1:W-:Y:S08]  /*ad80*/  MUFU.TANH R41, R10 ;  /* 0x0000000a00297308 */ /* 0x0003f00000002400 */
[----:B------:R-:W2:Y:S01]  /*ad90*/  MUFU.TANH R9, R9 ;  /* 0x0000000900097308 */ /* 0x000ea20000002400 */
[----:B-1----:R-:W-:-:S07]  /*ada0*/  FMUL.FTZ R10, R111, c[0x0][0x2ec] ;  /* 0x0000bb006f0a7a20 */ /* 0x002fce0000410000 */
[----:B------:R1:W-:Y:S08]  /*adb0*/  MUFU.TANH R47, R10 ;  /* 0x0000000a002f7308 */ /* 0x0003f00000002400 */
[----:B------:R-:W3:Y:S01]  /*adc0*/  MUFU.TANH R11, R11 ;  /* 0x0000000b000b7308 */ /* 0x000ee20000002400 */
[----:B-1----:R-:W-:-:S07]  /*add0*/  FMUL.FTZ R10, R209, c[0x0][0x2ec] ;  /* 0x0000bb00d10a7a20 */ /* 0x002fce0000410000 */
[----:B------:R1:W4:Y:S01]  /*ade0*/  MUFU.TANH R40, R10 ;  /* 0x0000000a00287308 */ /* 0x0003220000002400 */
[----:B--2---:R-:W-:Y:S02]  /*adf0*/  FFMA.FTZ R12, R54, -R222, R9 ;  /* 0x800000de360c7223 */ /* 0x004fe40000010009 */
[----:B------:R-:W-:Y:S02]  /*ae00*/  FMUL.FTZ R9, R240, c[0x0][0x2ec] ;  /* 0x0000bb00f0097a20 */ /* 0x000fe40000410000 */
[----:B-1----:R-:W-:-:S04]  /*ae10*/  FMUL.FTZ R10, R46, c[0x0][0x2ec] ;  /* 0x0000bb002e0a7a20 */ /* 0x002fc80000410000 */
[----:B------:R1:W-:Y:S01]  /*ae20*/  MUFU.TANH R46, R10 ;  /* 0x0000000a002e7308 */ /* 0x0003e20000002400 */
[----:B---3--:R-:W-:Y:S02]  /*ae30*/  FFMA.FTZ R11, R51, -R222, R11 ;  /* 0x800000de330b7223 */ /* 0x008fe4000001000b */
[----:B-1----:R-:W-:-:S05]  /*ae40*/  FMUL.FTZ R10, R39, c[0x0][0x2ec] ;  /* 0x0000bb00270a7a20 */ /* 0x002fca0000410000 */
[----:B------:R1:W2:Y:S01]  /*ae50*/  MUFU.TANH R39, R10 ;  /* 0x0000000a00277308 */ /* 0x0002a20000002400 */
[----:B------:R-:W-:Y:S01]  /*ae60*/  IMAD.MOV.U32 R209, RZ, RZ, R189 ;  /* 0x000000ffffd17224 */ /* 0x000fe200078e00bd */
[----:B------:R-:W-:Y:S01]  /*ae70*/  FSEL R189, R12, -INF , !P1 ;  /* 0xff8000000cbd7808 */ /* 0x000fe20004800000 */
[----:B------:R-:W-:Y:S02]  /*ae80*/  IMAD.MOV.U32 R211, RZ, RZ, R106 ;  /* 0x000000ffffd37224 */ /* 0x000fe400078e006a */
[----:B-1----:R-:W-:-:S04]  /*ae90*/  FMUL.FTZ R10, R179, c[0x0][0x2ec] ;  /* 0x0000bb00b30a7a20 */ /* 0x002fc80000410000 */
[----:B------:R1:W3:Y:S01]  /*aea0*/  MUFU.TANH R45, R10 ;  /* 0x0000000a002d7308 */ /* 0x0002e20000002400 */
[----:B------:R-:W-:Y:S02]  /*aeb0*/  IMAD.MOV.U32 R179, RZ, RZ, R177 ;  /* 0x000000ffffb37224 */ /* 0x000fe400078e00b1 */
[----:B------:R-:W-:Y:S02]  /*aec0*/  IMAD.MOV.U32 R177, RZ, RZ, R208 ;  /* 0x000000ffffb17224 */ /* 0x000fe400078e00d0 */
[----:B------:R-:W-:Y:S02]  /*aed0*/  IMAD.MOV.U32 R208, RZ, RZ, R176 ;  /* 0x000000ffffd07224 */ /* 0x000fe400078e00b0 */
[----:B------:R-:W-:Y:S02]  /*aee0*/  IMAD.MOV.U32 R176, RZ, RZ, R206 ;  /* 0x000000ffffb07224 */ /* 0x000fe400078e00ce */
[----:B------:R-:W-:Y:S02]  /*aef0*/  IMAD.MOV.U32 R206, RZ, RZ, R196 ;  /* 0x000000ffffce7224 */ /* 0x000fe400078e00c4 */
[----:B-1----:R-:W-:-:S02]  /*af00*/  FFMA.FTZ R10, R49, -R222, R36 ;  /* 0x800000de310a7223 */ /* 0x002fc40000010024 */
[----:B------:R1:W5:Y:S01]  /*af10*/  MUFU.TANH R49, R9 ;  /* 0x0000000900317308 */ /* 0x0003620000002400 */
[----:B------:R-:W-:Y:S02]  /*af20*/  FSEL R196, R11, -INF , !P6 ;  /* 0xff8000000bc47808 */ /* 0x000fe40007000000 */
[----:B------:R-:W-:Y:S02]  /*af30*/  FSEL R54, R10, -INF , !P5 ;  /* 0xff8000000a367808 */ /* 0x000fe40006800000 */
[C---:B------:R-:W-:Y:S02]  /*af40*/  ISETP.GE.AND P1, PT, R8.reuse, R235, PT ;  /* 0x000000eb0800720c */ /* 0x040fe40003f26270 */
[C---:B------:R-:W-:Y:S02]  /*af50*/  ISETP.GE.AND P6, PT, R8.reuse, R234, PT ;  /* 0x000000ea0800720c */ /* 0x040fe40003fc6270 */
[----:B------:R-:W-:Y:S01]  /*af60*/  ISETP.GE.AND P5, PT, R8, R233, PT ;  /* 0x000000e90800720c */ /* 0x000fe20003fa6270 */
[----:B-1----:R-:W-:-:S05]  /*af70*/  FFMA.FTZ R9, R50, -R222, R35 ;  /* 0x800000de32097223 */ /* 0x002fca0000010023 */
[----:B------:R-:W-:Y:S02]  /*af80*/  FSEL R106, R9, -INF , !P0 ;  /* 0xff800000096a7808 */ /* 0x000fe40004000000 */
[C---:B------:R-:W-:Y:S02]  /*af90*/  ISETP.GE.AND P0, PT, R8.reuse, R232, PT ;  /* 0x000000e80800720c */ /* 0x040fe40003f06270 */
[C---:B------:R-:W-:Y:S02]  /*afa0*/  ISETP.LT.OR P1, PT, R8.reuse, R227, P1 ;  /* 0x000000e30800720c */ /* 0x040fe40000f21670 */
[C---:B------:R-:W-:Y:S02]  /*afb0*/  ISETP.LT.OR P6, PT, R8.reuse, R226, P6 ;  /* 0x000000e20800720c */ /* 0x040fe400037c1670 */
[C---:B------:R-:W-:Y:S02]  /*afc0*/  ISETP.LT.OR P5, PT, R8.reuse, R225, P5 ;  /* 0x000000e10800720c */ /* 0x040fe40002fa1670 */
[----:B------:R-:W-:Y:S01]  /*afd0*/  ISETP.LT.OR P0, PT, R8, R224, P0 ;  /* 0x000000e00800720c */ /* 0x000fe20000701670 */
[----:B------:R-:W-:-:S02]  /*afe0*/  FMUL.FTZ R8, R243, c[0x0][0x2ec] ;  /* 0x0000bb00f3087a20 */ /* 0x000fc40000410000 */
[----:B------:R-:W-:Y:S02]  /*aff0*/  FMUL.FTZ R35, R241, c[0x0][0x2ec] ;  /* 0x0000bb00f1237a20 */ /* 0x000fe40000410000 */
[----:B------:R1:W-:Y:S01]  /*b000*/  MUFU.TANH R50, R8 ;  /* 0x0000000800327308 */ /* 0x0003e20000002400 */
[----:B------:R-:W-:Y:S02]  /*b010*/  FMUL.FTZ R10, R242, c[0x0][0x2ec] ;  /* 0x0000bb00f20a7a20 */ /* 0x000fe40000410000 */
[-C--:B------:R-:W-:Y:S02]  /*b020*/  FFMA.FTZ R11, R67, -R222.reuse, R42 ;  /* 0x800000de430b7223 */ /* 0x080fe4000001002a */
[----:B----4-:R-:W-:-:S03]  /*b030*/  FFMA.FTZ R9, R61, -R222, R40 ;  /* 0x800000de3d097223 */ /* 0x010fc60000010028 */
[----:B------:R-:W-:Y:S01]  /*b040*/  MUFU.TANH R51, R35 ;  /* 0x0000002300337308 */ /* 0x000fe20000002400 */
[----:B-1----:R-:W-:-:S07]  /*b050*/  FMUL.FTZ R8, R204, c[0x0][0x2ec] ;  /* 0x0000bb00cc087a20 */ /* 0x002fce0000410000 */
[----:B------:R1:W-:Y:S01]  /*b060*/  MUFU.TANH R44, R10 ;  /* 0x0000000a002c7308 */ /* 0x0003e20000002400 */
[----:B------:R-:W-:Y:S01]  /*b070*/  FSEL R213, R11, -INF , !P1 ;  /* 0xff8000000bd57808 */ /* 0x000fe20004800000 */
[----:B------:R-:W-:-:S06]  /*b080*/  FMUL.FTZ R12, R249, c[0x0][0x2ec] ;  /* 0x0000bb00f90c7a20 */ /* 0x000fcc0000410000 */
[----:B------:R2:W4:Y:S01]  /*b090*/  MUFU.TANH R35, R8 ;  /* 0x0000000800237308 */ /* 0x0005220000002400 */
[----:B------:R-:W-:Y:S01]  /*b0a0*/  FMUL.FTZ R11, R206, c[0x0][0x2ec] ;  /* 0x0000bb00ce0b7a20 */ /* 0x000fe20000410000 */
[----:B------:R-:W-:Y:S01]  /*b0b0*/  FSEL R204, R9, -INF , !P5 ;  /* 0xff80000009cc7808 */ /* 0x000fe20006800000 */
[-C--:B-1----:R-:W-:Y:S01]  /*b0c0*/  FFMA.FTZ R10, R64, -R222.reuse, R41 ;  /* 0x800000de400a7223 */ /* 0x082fe20000010029 */
[----:B------:R-:W-:Y:S01]  /*b0d0*/  ISETP.GE.AND P1, PT, R7, R235, PT ;  /* 0x000000eb0700720c */ /* 0x000fe20003f26270 */
[----:B--2---:R-:W-:-:S03]  /*b0e0*/  FFMA.FTZ R8, R58, -R222, R39 ;  /* 0x800000de3a087223 */ /* 0x004fc60000010027 */
[----:B------:R-:W-:Y:S02]  /*b0f0*/  FSEL R249, R10, -INF , !P6 ;  /* 0xff8000000af97808 */ /* 0x000fe40007000000 */
[C---:B------:R-:W-:Y:S02]  /*b100*/  ISETP.GE.AND P6, PT, R7.reuse, R234, PT ;  /* 0x000000ea0700720c */ /* 0x040fe40003fc6270 */
[----:B------:R-:W-:Y:S02]  /*b110*/  FSEL R206, R8, -INF , !P0 ;  /* 0xff80000008ce7808 */ /* 0x000fe40004000000 */
[C---:B------:R-:W-:Y:S02]  /*b120*/  ISETP.GE.AND P5, PT, R7.reuse, R233, PT ;  /* 0x000000e90700720c */ /* 0x040fe40003fa6270 */
[C---:B------:R-:W-:Y:S02]  /*b130*/  ISETP.GE.AND P0, PT, R7.reuse, R232, PT ;  /* 0x000000e80700720c */ /* 0x040fe40003f06270 */
[----:B------:R-:W-:-:S02]  /*b140*/  ISETP.LT.OR P1, PT, R7, R227, P1 ;  /* 0x000000e30700720c */ /* 0x000fc40000f21670 */
[C---:B------:R-:W-:Y:S02]  /*b150*/  ISETP.LT.OR P6, PT, R7.reuse, R226, P6 ;  /* 0x000000e20700720c */ /* 0x040fe400037c1670 */
[C---:B------:R-:W-:Y:S02]  /*b160*/  ISETP.LT.OR P5, PT, R7.reuse, R225, P5 ;  /* 0x000000e10700720c */ /* 0x040fe40002fa1670 */
[----:B------:R-:W-:Y:S01]  /*b170*/  ISETP.LT.OR P0, PT, R7, R224, P0 ;  /* 0x000000e00700720c */ /* 0x000fe20000701670 */
[----:B------:R-:W-:-:S04]  /*b180*/  FMUL.FTZ R7, R211, c[0x0][0x2ec] ;  /* 0x0000bb00d3077a20 */ /* 0x000fc80000410000 */
[----:B------:R1:W-:Y:S01]  /*b190*/  MUFU.TANH R36, R7 ;  /* 0x0000000700247308 */ /* 0x0003e20000002400 */
[-C--:B------:R-:W-:Y:S02]  /*b1a0*/  FFMA.FTZ R8, R60, -R222.reuse, R46 ;  /* 0x800000de3c087223 */ /* 0x080fe4000001002e */
[-C--:B------:R-:W-:Y:S02]  /*b1b0*/  FFMA.FTZ R10, R66, -R222.reuse, R48 ;  /* 0x800000de420a7223 */ /* 0x080fe40000010030 */
[----:B------:R-:W-:-:S03]  /*b1c0*/  FFMA.FTZ R9, R63, -R222, R47 ;  /* 0x800000de3f097223 */ /* 0x000fc6000001002f */
[----:B------:R-:W2:Y:S01]  /*b1d0*/  MUFU.TANH R11, R11 ;  /* 0x0000000b000b7308 */ /* 0x000ea20000002400 */
[----:B-1----:R-:W-:-:S07]  /*b1e0*/  FMUL.FTZ R7, R245, c[0x0][0x2ec] ;  /* 0x0000bb00f5077a20 */ /* 0x002fce0000410000 */
[----:B------:R1:W1:Y:S01]  /*b1f0*/  MUFU.TANH R40, R12 ;  /* 0x0000000c00287308 */ /* 0x0002620000002400 */
[----:B------:R-:W-:-:S07]  /*b200*/  FSEL R211, R10, -INF , !P1 ;  /* 0xff8000000ad37808 */ /* 0x000fce0004800000 */
[----:B------:R3:W2:Y:S01]  /*b210*/  MUFU.TANH R39, R7 ;  /* 0x0000000700277308 */ /* 0x0006a20000002400 */
[----:B------:R-:W-:Y:S02]  /*b220*/  FSEL R245, R9, -INF , !P6 ;  /* 0xff80000009f57808 */ /* 0x000fe40007000000 */
[----:B------:R-:W-:Y:S01]  /*b230*/  ISETP.GE.AND P1, PT, R6, R235, PT ;  /* 0x000000eb0600720c */ /* 0x000fe20003f26270 */
[----:B-1----:R-:W-:Y:S01]  /*b240*/  FMUL.FTZ R12, R199, c[0x0][0x2ec] ;  /* 0x0000bb00c70c7a20 */ /* 0x002fe20000410000 */
[----:B------:R-:W-:Y:S01]  /*b250*/  FSEL R199, R8, -INF , !P5 ;  /* 0xff80000008c77808 */ /* 0x000fe20006800000 */
[----:B------:R-:W-:Y:S02]  /*b260*/  FMUL.FTZ R8, R205, c[0x0][0x2ec] ;  /* 0x0000bb00cd087a20 */ /* 0x000fe40000410000 */
[----:B---3--:R-:W-:Y:S01]  /*b270*/  FFMA.FTZ R7, R57, -R222, R45 ;  /* 0x800000de39077223 */ /* 0x008fe2000001002d */
[C---:B------:R-:W-:Y:S02]  /*b280*/  ISETP.GE.AND P6, PT, R6.reuse, R234, PT ;  /* 0x000000ea0600720c */ /* 0x040fe40003fc6270 */
[----:B------:R-:W-:-:S02]  /*b290*/  ISETP.GE.AND P5, PT, R6, R233, PT ;  /* 0x000000e90600720c */ /* 0x000fc40003fa6270 */
[----:B------:R-:W-:Y:S02]  /*b2a0*/  FSEL R205, R7, -INF , !P0 ;  /* 0xff80000007cd7808 */ /* 0x000fe40004000000 */
[C---:B------:R-:W-:Y:S02]  /*b2b0*/  ISETP.GE.AND P0, PT, R6.reuse, R232, PT ;  /* 0x000000e80600720c */ /* 0x040fe40003f06270 */
[C---:B------:R-:W-:Y:S02]  /*b2c0*/  ISETP.LT.OR P1, PT, R6.reuse, R227, P1 ;  /* 0x000000e30600720c */ /* 0x040fe40000f21670 */
[C---:B------:R-:W-:Y:S02]  /*b2d0*/  ISETP.LT.OR P6, PT, R6.reuse, R226, P6 ;  /* 0x000000e20600720c */ /* 0x040fe400037c1670 */
[C---:B------:R-:W-:Y:S02]  /*b2e0*/  ISETP.LT.OR P5, PT, R6.reuse, R225, P5 ;  /* 0x000000e10600720c */ /* 0x040fe40002fa1670 */
[----:B------:R-:W-:Y:S01]  /*b2f0*/  ISETP.LT.OR P0, PT, R6, R224, P0 ;  /* 0x000000e00600720c */ /* 0x000fe20000701670 */
[----:B------:R-:W-:Y:S01]  /*b300*/  FMUL.FTZ R6, R209, c[0x0][0x2ec] ;  /* 0x0000bb00d1067a20 */ /* 0x000fe20000410000 */
[----:B------:R-:W-:Y:S01]  /*b310*/  MUFU.TANH R42, R12 ;  /* 0x0000000c002a7308 */ /* 0x000fe20000002400 */
[----:B-----5:R-:W-:-:S02]  /*b320*/  FFMA.FTZ R9, R65, -R222, R49 ;  /* 0x800000de41097223 */ /* 0x020fc40000010031 */
[----:B----4-:R-:W-:-:S05]  /*b330*/  FFMA.FTZ R7, R59, -R222, R35 ;  /* 0x800000de3b077223 */ /* 0x010fca0000010023 */
[----:B------:R1:W3:Y:S01]  /*b340*/  MUFU.TANH R12, R8 ;  /* 0x00000008000c7308 */ /* 0x0002e20000002400 */
[----:B------:R-:W-:-:S07]  /*b350*/  FMUL.FTZ R10, R202, c[0x0][0x2ec] ;  /* 0x0000bb00ca0a7a20 */ /* 0x000fce0000410000 */
[----:B------:R2:W-:Y:S01]  /*b360*/  MUFU.TANH R41, R6 ;  /* 0x0000000600297308 */ /* 0x0005e20000002400 */
[----:B------:R-:W-:Y:S01]  /*b370*/  FSEL R209, R9, -INF , !P1 ;  /* 0xff80000009d17808 */ /* 0x000fe20004800000 */
[-C--:B-1----:R-:W-:Y:S01]  /*b380*/  FFMA.FTZ R8, R62, -R222.reuse, R44 ;  /* 0x800000de3e087223 */ /* 0x082fe2000001002c */
[----:B------:R-:W-:Y:S01]  /*b390*/  ISETP.GE.AND P1, PT, R5, R235, PT ;  /* 0x000000eb0500720c */ /* 0x000fe20003f26270 */
[----:B--2---:R-:W-:-:S03]  /*b3a0*/  FFMA.FTZ R6, R34, -R222, R11 ;  /* 0x800000de22067223 */ /* 0x004fc6000001000b */
[----:B------:R-:W-:Y:S01]  /*b3b0*/  FSEL R242, R8, -INF , !P6 ;  /* 0xff80000008f27808 */ /* 0x000fe20007000000 */
[----:B------:R-:W-:Y:S01]  /*b3c0*/  FMUL.FTZ R8, R198, c[0x0][0x2ec] ;  /* 0x0000bb00c6087a20 */ /* 0x000fe20000410000 */
[----:B------:R-:W-:Y:S02]  /*b3d0*/  FSEL R198, R7, -INF , !P5 ;  /* 0xff80000007c67808 */ /* 0x000fe40006800000 */
[----:B------:R-:W-:Y:S01]  /*b3e0*/  FSEL R202, R6, -INF , !P0 ;  /* 0xff80000006ca7808 */ /* 0x000fe20004000000 */
[----:B------:R-:W-:Y:S01]  /*b3f0*/  FMUL.FTZ R6, R179, c[0x0][0x2ec] ;  /* 0x0000bb00b3067a20 */ /* 0x000fe20000410000 */
[C---:B------:R-:W-:Y:S01]  /*b400*/  ISETP.GE.AND P5, PT, R5.reuse, R233, PT ;  /* 0x000000e90500720c */ /* 0x040fe20003fa6270 */
[----:B------:R1:W-:Y:S01]  /*b410*/  MUFU.TANH R34, R8 ;  /* 0x0000000800227308 */ /* 0x0003e20000002400 */
[C---:B------:R-:W-:Y:S02]  /*b420*/  ISETP.GE.AND P6, PT, R5.reuse, R234, PT ;  /* 0x000000ea0500720c */ /* 0x040fe40003fc6270 */
[----:B------:R-:W-:Y:S01]  /*b430*/  ISETP.LT.OR P1, PT, R5, R227, P1 ;  /* 0x000000e30500720c */ /* 0x000fe20000f21670 */
[----:B------:R-:W-:Y:S01]  /*b440*/  FMUL.FTZ R11, R177, c[0x0][0x2ec] ;  /* 0x0000bb00b10b7a20 */ /* 0x000fe20000410000 */
[----:B------:R-:W-:-:S03]  /*b450*/  ISETP.GE.AND P0, PT, R5, R232, PT ;  /* 0x000000e80500720c */ /* 0x000fc60003f06270 */
[----:B------:R2:W-:Y:S01]  /*b460*/  MUFU.TANH R9, R6 ;  /* 0x0000000600097308 */ /* 0x0005e20000002400 */
[C---:B------:R-:W-:Y:S01]  /*b470*/  ISETP.LT.OR P5, PT, R5.reuse, R225, P5 ;  /* 0x000000e10500720c */ /* 0x040fe20002fa1670 */
[----:B------:R-:W-:Y:S01]  /*b480*/  FFMA.FTZ R7, R32, -R222, R50 ;  /* 0x800000de20077223 */ /* 0x000fe20000010032 */
[----:B------:R-:W-:Y:S01]  /*b490*/  ISETP.LT.OR P6, PT, R5, R226, P6 ;  /* 0x000000e20500720c */ /* 0x000fe200037c1670 */
[----:B------:R-:W-:Y:S02]  /*b4a0*/  IMAD.MOV.U32 R177, RZ, RZ, R208 ;  /* 0x000000ffffb17224 */ /* 0x000fe400078e00d0 */
[----:B-1----:R-:W-:Y:S02]  /*b4b0*/  FFMA.FTZ R8, R33, -R222, R51 ;  /* 0x800000de21087223 */ /* 0x002fe40000010033 */
[----:B------:R-:W1:Y:S01]  /*b4c0*/  MUFU.TANH R10, R10 ;  /* 0x0000000a000a7308 */ /* 0x000e620000002400 */
[----:B------:R-:W-:Y:S01]  /*b4d0*/  IMAD.MOV.U32 R179, RZ, RZ, R194 ;  /* 0x000000ffffb37224 */ /* 0x000fe200078e00c2 */
[----:B------:R-:W-:Y:S01]  /*b4e0*/  ISETP.LT.OR P0, PT, R5, R224, P0 ;  /* 0x000000e00500720c */ /* 0x000fe20000701670 */
[-C--:B--2---:R-:W-:Y:S01]  /*b4f0*/  FFMA.FTZ R6, R30, -R222.reuse, R40 ;  /* 0x800000de1e067223 */ /* 0x084fe20000010028 */
[----:B------:R-:W-:Y:S01]  /*b500*/  FSEL R208, R8, -INF , !P1 ;  /* 0xff80000008d07808 */ /* 0x000fe20004800000 */
[----:B------:R-:W-:Y:S01]  /*b510*/  FFMA.FTZ R5, R29, -R222, R36 ;  /* 0x800000de1d057223 */ /* 0x000fe20000010024 */
[----:B------:R-:W-:-:S02]  /*b520*/  ISETP.GE.AND P1, PT, R4, R235, PT ;  /* 0x000000eb0400720c */ /* 0x000fc40003f26270 */
[----:B------:R-:W-:Y:S01]  /*b530*/  FSEL R194, R6, -INF , !P5 ;  /* 0xff80000006c27808 */ /* 0x000fe20006800000 */
[----:B------:R-:W-:Y:S01]  /*b540*/  FMUL.FTZ R6, R200, c[0x0][0x2ec] ;  /* 0x0000bb00c8067a20 */ /* 0x000fe20000410000 */
[----:B------:R-:W-:Y:S01]  /*b550*/  FSEL R240, R7, -INF , !P6 ;  /* 0xff80000007f07808 */ /* 0x000fe20007000000 */
[----:B------:R-:W-:Y:S01]  /*b560*/  FFMA.FTZ R7, R28, -R222, R39 ;  /* 0x800000de1c077223 */ /* 0x000fe20000010027 */
[C---:B------:R-:W-:Y:S01]  /*b570*/  ISETP.GE.AND P6, PT, R4.reuse, R234, PT ;  /* 0x000000ea0400720c */ /* 0x040fe20003fc6270 */
[----:B------:R3:W-:Y:S01]  /*b580*/  MUFU.TANH R29, R6 ;  /* 0x00000006001d7308 */ /* 0x0007e20000002400 */
[C---:B------:R-:W-:Y:S02]  /*b590*/  ISETP.LT.OR P1, PT, R4.reuse, R227, P1 ;  /* 0x000000e30400720c */ /* 0x040fe40000f21670 */
[----:B------:R-:W-:Y:S02]  /*b5a0*/  FSEL R200, R5, -INF , !P0 ;  /* 0xff80000005c87808 */ /* 0x000fe40004000000 */
[----:B------:R-:W-:-:S02]  /*b5b0*/  ISETP.GE.AND P5, PT, R4, R233, PT ;  /* 0x000000e90400720c */ /* 0x000fc40003fa6270 */
[C---:B------:R-:W-:Y:S01]  /*b5c0*/  ISETP.GE.AND P0, PT, R4.reuse, R232, PT ;  /* 0x000000e80400720c */ /* 0x040fe20003f06270 */
[----:B------:R-:W2:Y:S01]  /*b5d0*/  MUFU.TANH R11, R11 ;  /* 0x0000000b000b7308 */ /* 0x000ea20000002400 */
[----:B------:R-:W-:Y:S02]  /*b5e0*/  ISETP.LT.OR P6, PT, R4, R226, P6 ;  /* 0x000000e20400720c */ /* 0x000fe400037c1670 */
[----:B------:R-:W-:Y:S01]  /*b5f0*/  FSEL R45, R7, -INF , !P1 ;  /* 0xff800000072d7808 */ /* 0x000fe20004800000 */
[----:B------:R-:W-:Y:S01]  /*b600*/  FMUL.FTZ R7, R248, c[0x0][0x2ec] ;  /* 0x0000bb00f8077a20 */ /* 0x000fe20000410000 */
[----:B------:R-:W-:Y:S01]  /*b610*/  ISETP.GE.AND P1, PT, R3, R235, PT ;  /* 0x000000eb0300720c */ /* 0x000fe20003f26270 */
[-C--:B---3--:R-:W-:Y:S01]  /*b620*/  FFMA.FTZ R6, R27, -R222.reuse, R12 ;  /* 0x800000de1b067223 */ /* 0x088fe2000001000c */
[----:B------:R-:W-:Y:S01]  /*b630*/  ISETP.LT.OR P5, PT, R4, R225, P5 ;  /* 0x000000e10400720c */ /* 0x000fe20002fa1670 */
[----:B-1----:R-:W-:Y:S01]  /*b640*/  FFMA.FTZ R5, R26, -R222, R10 ;  /* 0x800000de1a057223 */ /* 0x002fe2000001000a */
[----:B------:R-:W-:Y:S01]  /*b650*/  ISETP.LT.OR P0, PT, R4, R224, P0 ;  /* 0x000000e00400720c */ /* 0x000fe20000701670 */
[-C--:B------:R-:W-:Y:S01]  /*b660*/  FFMA.FTZ R4, R25, -R222.reuse, R9 ;  /* 0x800000de19047223 */ /* 0x080fe20000010009 */
[----:B------:R-:W-:Y:S01]  /*b670*/  FSEL R44, R6, -INF , !P6 ;  /* 0xff800000062c7808 */ /* 0x000fe20007000000 */
[----:B------:R-:W-:Y:S01]  /*b680*/  FFMA.FTZ R6, R24, -R222, R42 ;  /* 0x800000de18067223 */ /* 0x000fe2000001002a */
[----:B------:R1:W3:Y:S01]  /*b690*/  MUFU.TANH R10, R7 ;  /* 0x00000007000a7308 */ /* 0x0002e20000002400 */
[C---:B------:R-:W-:Y:S01]  /*b6a0*/  ISETP.LT.OR P1, PT, R3.reuse, R227, P1 ;  /* 0x000000e30300720c */ /* 0x040fe20000f21670 */
[----:B------:R-:W-:Y:S01]  /*b6b0*/  FMUL.FTZ R8, R252, c[0x0][0x2ec] ;  /* 0x0000bb00fc087a20 */ /* 0x000fe20000410000 */
[----:B------:R-:W-:-:S02]  /*b6c0*/  ISETP.GE.AND P6, PT, R3, R234, PT ;  /* 0x000000ea0300720c */ /* 0x000fc40003fc6270 */
[----:B------:R-:W-:Y:S02]  /*b6d0*/  FSEL R248, R5, -INF , !P5 ;  /* 0xff80000005f87808 */ /* 0x000fe40006800000 */
[----:B------:R-:W-:Y:S01]  /*b6e0*/  FSEL R252, R4, -INF , !P0 ;  /* 0xff80000004fc7808 */ /* 0x000fe20004000000 */
[----:B------:R-:W-:Y:S01]  /*b6f0*/  FMUL.FTZ R4, R179, c[0x0][0x2ec] ;  /* 0x0000bb00b3047a20 */ /* 0x000fe20000410000 */
[----:B------:R-:W-:Y:S01]  /*b700*/  FSEL R42, R6, -INF , !P1 ;  /* 0xff800000062a7808 */ /* 0x000fe20004800000 */
[----:B------:R4:W-:Y:S01]  /*b710*/  MUFU.TANH R12, R8 ;  /* 0x00000008000c7308 */ /* 0x0009e20000002400 */
[----:B------:R-:W-:Y:S01]  /*b720*/  ISETP.GE.AND P5, PT, R3, R233, PT ;  /* 0x000000e90300720c */ /* 0x000fe20003fa6270 */
[----:B-1----:R-:W-:Y:S01]  /*b730*/  FMUL.FTZ R7, R251, c[0x0][0x2ec] ;  /* 0x0000bb00fb077a20 */ /* 0x002fe20000410000 */
[----:B------:R-:W-:Y:S01]  /*b740*/  ISETP.GE.AND P0, PT, R3, R232, PT ;  /* 0x000000e80300720c */ /* 0x000fe20003f06270 */
[----:B------:R-:W-:-:S04]  /*b750*/  FFMA.FTZ R5, R23, -R222, R41 ;  /* 0x800000de17057223 */ /* 0x000fc80000010029 */
[----:B------:R1:W5:Y:S01]  /*b760*/  MUFU.TANH R6, R7 ;  /* 0x0000000700067308 */ /* 0x0003620000002400 */
[C---:B------:R-:W-:Y:S02]  /*b770*/  ISETP.LT.OR P6, PT, R3.reuse, R226, P6 ;  /* 0x000000e20300720c */ /* 0x040fe400037c1670 */
[C---:B------:R-:W-:Y:S02]  /*b780*/  ISETP.LT.OR P5, PT, R3.reuse, R225, P5 ;  /* 0x000000e10300720c */ /* 0x040fe40002fa1670 */
[----:B------:R-:W-:Y:S01]  /*b790*/  ISETP.LT.OR P0, PT, R3, R224, P0 ;  /* 0x000000e00300720c */ /* 0x000fe20000701670 */
[-C--:B--2---:R-:W-:Y:S01]  /*b7a0*/  FFMA.FTZ R3, R21, -R222.reuse, R11 ;  /* 0x800000de15037223 */ /* 0x084fe2000001000b */
[----:B------:R-:W-:Y:S01]  /*b7b0*/  ISETP.GE.AND P1, PT, R2, R235, PT ;  /* 0x000000eb0200720c */ /* 0x000fe20003f26270 */
[----:B------:R2:W2:Y:S01]  /*b7c0*/  MUFU.TANH R9, R4 ;  /* 0x0000000400097308 */ /* 0x0004a20000002400 */
[----:B------:R-:W-:Y:S01]  /*b7d0*/  FSEL R35, R5, -INF , !P6 ;  /* 0xff80000005237808 */ /* 0x000fe20007000000 */
[----:B------:R-:W-:Y:S01]  /*b7e0*/  FFMA.FTZ R5, R20, -R222, R29 ;  /* 0x800000de14057223 */ /* 0x000fe2000001001d */
[----:B------:R-:W-:-:S02]  /*b7f0*/  ISETP.GE.AND P6, PT, R2, R234, PT ;  /* 0x000000ea0200720c */ /* 0x000fc40003fc6270 */
[----:B------:R-:W-:Y:S01]  /*b800*/  ISETP.LT.OR P1, PT, R2, R227, P1 ;  /* 0x000000e30200720c */ /* 0x000fe20000f21670 */
[----:B----4-:R-:W-:Y:S01]  /*b810*/  FMUL.FTZ R8, R177, c[0x0][0x2ec] ;  /* 0x0000bb00b1087a20 */ /* 0x010fe20000410000 */
[----:B------:R-:W-:Y:S01]  /*b820*/  FSEL R251, R3, -INF , !P0 ;  /* 0xff80000003fb7808 */ /* 0x000fe20004000000 */
[----:B-1----:R-:W-:Y:S01]  /*b830*/  FMUL.FTZ R7, R176, c[0x0][0x2ec] ;  /* 0x0000bb00b0077a20 */ /* 0x002fe20000410000 */
[----:B------:R-:W-:Y:S01]  /*b840*/  ISETP.GE.AND P0, PT, R2, R232, PT ;  /* 0x000000e80200720c */ /* 0x000fe20003f06270 */
[----:B--2---:R-:W-:Y:S01]  /*b850*/  FFMA.FTZ R4, R22, -R222, R34 ;  /* 0x800000de16047223 */ /* 0x004fe20000010022 */
[----:B------:R-:W-:Y:S01]  /*b860*/  ISETP.LT.OR P6, PT, R2, R226, P6 ;  /* 0x000000e20200720c */ /* 0x000fe200037c1670 */
[----:B------:R-:W-:-:S03]  /*b870*/  FMUL.FTZ R11, R247, c[0x0][0x2ec] ;  /* 0x0000bb00f70b7a20 */ /* 0x000fc60000410000 */
[----:B------:R-:W-:Y:S01]  /*b880*/  FSEL R243, R4, -INF , !P5 ;  /* 0xff80000004f37808 */ /* 0x000fe20006800000 */
[----:B---3--:R-:W-:Y:S01]  /*b890*/  FFMA.FTZ R4, R19, -R222, R10 ;  /* 0x800000de13047223 */ /* 0x008fe2000001000a */
[----:B------:R-:W-:Y:S02]  /*b8a0*/  ISETP.GE.AND P5, PT, R2, R233, PT ;  /* 0x000000e90200720c */ /* 0x000fe40003fa6270 */
[----:B------:R-:W-:Y:S02]  /*b8b0*/  FSEL R57, R5, -INF , !P1 ;  /* 0xff80000005397808 */ /* 0x000fe40004800000 */
[----:B------:R-:W-:Y:S02]  /*b8c0*/  ISETP.GE.AND P1, PT, R0, R235, PT ;  /* 0x000000eb0000720c */ /* 0x000fe40003f26270 */
[C---:B------:R-:W-:Y:S02]  /*b8d0*/  ISETP.LT.OR P5, PT, R2.reuse, R225, P5 ;  /* 0x000000e10200720c */ /* 0x040fe40002fa1670 */
[----:B------:R-:W-:Y:S01]  /*b8e0*/  ISETP.LT.OR P0, PT, R2, R224, P0 ;  /* 0x000000e00200720c */ /* 0x000fe20000701670 */
[-C--:B-----5:R-:W-:Y:S01]  /*b8f0*/  FFMA.FTZ R2, R17, -R222.reuse, R6 ;  /* 0x800000de11027223 */ /* 0x0a0fe20000010006 */
[----:B------:R-:W-:Y:S01]  /*b900*/  FSEL R21, R4, -INF , !P6 ;  /* 0xff80000004157808 */ /* 0x000fe20007000000 */
[----:B------:R-:W1:Y:S01]  /*b910*/  MUFU.TANH R8, R8 ;  /* 0x0000000800087308 */ /* 0x000e620000002400 */
[----:B------:R-:W-:Y:S01]  /*b920*/  FFMA.FTZ R6, R16, -R222, R12 ;  /* 0x800000de10067223 */ /* 0x000fe2000001000c */
[----:B------:R-:W-:Y:S01]  /*b930*/  ISETP.LT.OR P1, PT, R0, R227, P1 ;  /* 0x000000e30000720c */ /* 0x000fe20000f21670 */
[----:B------:R-:W-:-:S05]  /*b940*/  IMAD.MOV.U32 R67, RZ, RZ, R178 ;  /* 0x000000ffff437224 */ /* 0x000fca00078e00b2 */
[----:B------:R-:W2:Y:S01]  /*b950*/  MUFU.TANH R7, R7 ;  /* 0x0000000700077308 */ /* 0x000ea20000002400 */
[----:B------:R-:W-:Y:S01]  /*b960*/  FFMA.FTZ R3, R18, -R222, R9 ;  /* 0x800000de12037223 */ /* 0x000fe20000010009 */
[----:B------:R-:W-:-:S06]  /*b970*/  FSEL R30, R6, -INF , !P1 ;  /* 0xff800000061e7808 */ /* 0x000fcc0004800000 */
[----:B------:R-:W3:Y:S01]  /*b980*/  MUFU.TANH R4, R11 ;  /* 0x0000000b00047308 */ /* 0x000ee20000002400 */
[----:B------:R-:W-:Y:S02]  /*b990*/  ISETP.GT.AND P1, PT, R67, R244, PT ;  /* 0x000000f44300720c */ /* 0x000fe40003f24270 */
[----:B------:R-:W-:Y:S02]  /*b9a0*/  FSEL R241, R3, -INF , !P5 ;  /* 0xff80000003f17808 */ /* 0x000fe40006800000 */
[----:B------:R-:W-:Y:S02]  /*b9b0*/  FSEL R247, R2, -INF , !P0 ;  /* 0xff80000002f77808 */ /* 0x000fe40004000000 */
[C---:B------:R-:W-:Y:S02]  /*b9c0*/  ISETP.GE.AND P6, PT, R0.reuse, R234, PT ;  /* 0x000000ea0000720c */ /* 0x040fe40003fc6270 */
[C---:B------:R-:W-:Y:S02]  /*b9d0*/  ISETP.GE.AND P5, PT, R0.reuse, R233, PT ;  /* 0x000000e90000720c */ /* 0x040fe40003fa6270 */
[C---:B------:R-:W-:Y:S01]  /*b9e0*/  ISETP.GE.AND P0, PT, R0.reuse, R232, PT ;  /* 0x000000e80000720c */ /* 0x040fe20003f06270 */
[----:B-1----:R-:W-:Y:S01]  /*b9f0*/  FFMA.FTZ R3, R15, -R222, R8 ;  /* 0x800000de0f037223 */ /* 0x002fe20000010008 */
[----:B------:R-:W-:Y:S01]  /*ba00*/  ISETP.LT.OR P6, PT, R0, R226, P6 ;  /* 0x000000e20000720c */ /* 0x000fe200037c1670 */
[----:B--2---:R-:W-:Y:S01]  /*ba10*/  FFMA.FTZ R2, R14, -R222, R7 ;  /* 0x800000de0e027223 */ /* 0x004fe20000010007 */
[----:B------:R-:W-:-:S02]  /*ba20*/  ISETP.LT.OR P5, PT, R0, R225, P5 ;  /* 0x000000e10000720c */ /* 0x000fc40002fa1670 */
[----:B------:R-:W-:Y:S01]  /*ba30*/  ISETP.LT.OR P0, PT, R0, R224, P0 ;  /* 0x000000e00000720c */ /* 0x000fe20000701670 */
[----:B---3--:R-:W-:Y:S01]  /*ba40*/  FFMA.FTZ R0, R13, -R222, R4 ;  /* 0x800000de0d007223 */ /* 0x008fe20000010004 */
[----:B------:R-:W-:Y:S02]  /*ba50*/  FSEL R33, R3, -INF , !P6 ;  /* 0xff80000003217808 */ /* 0x000fe40007000000 */
[----:B------:R-:W-:Y:S02]  /*ba60*/  FSEL R214, R2, -INF , !P5 ;  /* 0xff80000002d67808 */ /* 0x000fe40006800000 */
[----:B------:R-:W-:Y:S01]  /*ba70*/  FSEL R244, R0, -INF , !P0 ;  /* 0xff80000000f47808 */ /* 0x000fe20004000000 */
[----:B------:R-:W-:Y:S05]  /*ba80*/  @!P1 BRA `(.L_x_1002) ;  /* 0x000003d000009947 */ /* 0x000fea0003800000 */
[----:B------:R-:W2:Y:S04]  /*ba90*/  LDL R180, [R1+0x28] ;  /* 0x0000280001b47983 */ /* 0x000ea80000100800 */
        /* <DEDUP_REMOVED lines=58> */
.L_x_1004:
[----:B------:R-:W-:Y:S05]  /*be40*/  BSYNC B0 ;  /* 0x0000000000007941 */ /* 0x000fea0003800000 */
.L_x_1003:
[----:B------:R-:W0:Y:S02]  /*be50*/  LDGDEPBAR ;  /* 0x00000000000079af */ /* 0x000e240000000000 */
.L_x_1002:
[----:B-1----:R-:W2:Y:S01]  /*be60*/  LDL.LU R6, [R1+0x24] ;  /* 0x0000240001067983 */ /* 0x002ea20000300800 */
[----:B------:R-:W-:Y:S02]  /*be70*/  FMNMX.FTZ R0, R103, R55, !PT ;  /* 0x0000003767007209 */ /* 0x000fe40007810000 */
[----:B------:R-:W-:Y:S01]  /*be80*/  MOV R10, R101 ;  /* 0x00000065000a7202 */ /* 0x000fe20000000f00 */
[----:B------:R-:W-:Y:S01]  /*be90*/  STL [R1+0x78], R220 ;  /* 0x000078dc01007387 */ /* 0x000fe20000100800 */
[----:B------:R-:W-:Y:S02]  /*bea0*/  FMNMX.FTZ R0, R52, R0, !PT ;  /* 0x0000000034007209 */ /* 0x000fe40007810000 */
[----:B------:R-:W-:Y:S01]  /*beb0*/  MOV R11, R100 ;  /* 0x00000064000b7202 */ /* 0x000fe20000000f00 */
[----:B------:R-:W-:Y:S01]  /*bec0*/  STL [R1+0x74], R219 ;  /* 0x000074db01007387 */ /* 0x000fe20000100800 */
[----:B------:R-:W-:-:S03]  /*bed0*/  FMNMX.FTZ R0, R37, R0, !PT ;  /* 0x0000000025007209 */ /* 0x000fc60007810000 */
[----:B------:R-:W-:Y:S01]  /*bee0*/  STL [R1+0x70], R217 ;  /* 0x000070d901007387 */ /* 0x000fe20000100800 */
        /* <DEDUP_REMOVED lines=33> */
[----:B------:R-:W3:Y:S01]  /*c100*/  SHFL.BFLY PT, R3, R2, 0x2, 0x1f ;  /* 0x0c401f0002037f89 */ /* 0x000ee200000e0000 */
[----:B-1----:R-:W-:-:S05]  /*c110*/  FMNMX.FTZ R0, R0, R4, !PT ;  /* 0x0000000400007209 */ /* 0x002fca0007810000 */
[----:B------:R-:W1:Y:S01]  /*c120*/  SHFL.BFLY PT, R4, R0, 0x1, 0x1f ;  /* 0x0c201f0000047f89 */ /* 0x000e6200000e0000 */
[----:B---3--:R-:W-:-:S05]  /*c130*/  FMNMX.FTZ R2, R2, R3, !PT ;  /* 0x0000000302027209 */ /* 0x008fca0007810000 */
[----:B------:R-:W3:Y:S01]  /*c140*/  SHFL.BFLY PT, R3, R2, 0x1, 0x1f ;  /* 0x0c201f0002037f89 */ /* 0x000ee200000e0000 */
[----:B-1----:R-:W-:-:S04]  /*c150*/  FMNMX.FTZ R58, R0, R4, !PT ;  /* 0x00000004003a7209 */ /* 0x002fc80007810000 */
[C---:B------:R-:W-:Y:S01]  /*c160*/  FSETP.NEU.FTZ.AND P5, PT, R58.reuse, -INF , PT ;  /* 0xff8000003a00780b */ /* 0x040fe20003fbd000 */
[C---:B------:R-:W-:Y:S01]  /*c170*/  FMUL.FTZ R8, R58.reuse, c[0x0][0x23c] ;  /* 0x00008f003a087a20 */ /* 0x040fe20000410000 */
[----:B------:R-:W-:Y:S02]  /*c180*/  STL [R1+0x4], R58 ;  /* 0x0000043a01007387 */ /* 0x000fe40000100800 */
[----:B------:R-:W-:Y:S02]  /*c190*/  FSEL R5, R58, RZ, P5 ;  /* 0x000000ff3a057208 */ /* 0x000fe40002800000 */
[----:B------:R-:W-:-:S03]  /*c1a0*/  FSEL R8, R8, RZ, P5 ;  /* 0x000000ff08087208 */ /* 0x000fc60002800000 */
[----:B------:R-:W-:Y:S01]  /*c1b0*/  FADD.FTZ R5, R103, -R5 ;  /* 0x8000000567057221 */ /* 0x000fe20000010000 */
[----:B------:R-:W-:Y:S01]  /*c1c0*/  MOV R103, R45 ;  /* 0x0000002d00677202 */ /* 0x000fe20000000f00 */
[----:B------:R-:W-:Y:S01]  /*c1d0*/  FFMA.FTZ R0, R55, c[0x0][0x23c], -R8 ;  /* 0x00008f0037007a23 */ /* 0x000fe20000010808 */
[----:B------:R-:W-:Y:S01]  /*c1e0*/  MOV R55, R21 ;  /* 0x0000001500377202 */ /* 0x000fe20000000f00 */
[----:B------:R-:W-:Y:S01]  /*c1f0*/  FMUL.FTZ R101, R5, c[0x0][0x23c] ;  /* 0x00008f0005657a20 */ /* 0x000fe20000410000 */
[----:B---3--:R-:W-:Y:S01]  /*c200*/  FMNMX.FTZ R40, R2, R3, !PT ;  /* 0x0000000302287209 */ /* 0x008fe20007810000 */
[----:B------:R1:W-:Y:S01]  /*c210*/  MUFU.EX2 R32, R0 ;  /* 0x0000000000207308 */ /* 0x0003e20000000800 */
[----:B------:R-:W-:Y:S01]  /*c220*/  FMNMX.FTZ R2, R105, R238, !PT ;  /* 0x000000ee69027209 */ /* 0x000fe20007810000 */
[----:B------:R-:W-:Y:S01]  /*c230*/  LDSM.16.MT88.4 R20, [R216+0xa000] ;  /* 0x00a00000d814783b */ /* 0x000fe20000004200 */
[C---:B------:R-:W-:Y:S01]  /*c240*/  FSETP.NEU.FTZ.AND P0, PT, R40.reuse, -INF , PT ;  /* 0xff8000002800780b */ /* 0x040fe20003f1d000 */
[----:B------:R-:W-:Y:S01]  /*c250*/  FMUL.FTZ R3, R40, c[0x0][0x23c] ;  /* 0x00008f0028037a20 */ /* 0x000fe20000410000 */
[----:B------:R-:W-:Y:S01]  /*c260*/  FMNMX.FTZ R4, R236, R2, !PT ;  /* 0x00000002ec047209 */ /* 0x000fe20007810000 */
[----:B------:R-:W-:Y:S01]  /*c270*/  STL [R1+0x8], R40 ;  /* 0x0000082801007387 */ /* 0x000fe20000100800 */
[----:B------:R-:W-:Y:S01]  /*c280*/  FMNMX.FTZ R2, R104, R239, !PT ;  /* 0x000000ef68027209 */ /* 0x000fe20007810000 */
[----:B------:R-:W3:Y:S01]  /*c290*/  MUFU.EX2 R101, R101 ;  /* 0x0000006500657308 */ /* 0x000ee20000000800 */
[----:B------:R-:W-:-:S02]  /*c2a0*/  FSEL R3, R3, RZ, P0 ;  /* 0x000000ff03037208 */ /* 0x000fc40000000000 */
[----:B------:R-:W-:Y:S02]  /*c2b0*/  FMNMX.FTZ R4, R192, R4, !PT ;  /* 0x00000004c0047209 */ /* 0x000fe40007810000 */
[----:B------:R-:W-:Y:S02]  /*c2c0*/  FMNMX.FTZ R2, R237, R2, !PT ;  /* 0x00000002ed027209 */ /* 0x000fe40007810000 */
[----:B------:R-:W-:Y:S01]  /*c2d0*/  FMNMX.FTZ R4, R188, R4, !PT ;  /* 0x00000004bc047209 */ /* 0x000fe20007810000 */
[----:B-1----:R-:W-:Y:S01]  /*c2e0*/  FFMA.FTZ R0, R52, c[0x0][0x23c], -R8 ;  /* 0x00008f0034007a23 */ /* 0x002fe20000010808 */
[----:B------:R-:W-:Y:S02]  /*c2f0*/  FMNMX.FTZ R2, R193, R2, !PT ;  /* 0x00000002c1027209 */ /* 0x000fe40007810000 */
[----:B------:R-:W-:Y:S01]  /*c300*/  FMNMX.FTZ R4, R212, R4, !PT ;  /* 0x00000004d4047209 */ /* 0x000fe20007810000 */
[----:B------:R1:W-:Y:S01]  /*c310*/  MUFU.EX2 R34, R0 ;  /* 0x0000000000227308 */ /* 0x0003e20000000800 */
[----:B------:R-:W-:-:S02]  /*c320*/  FMNMX.FTZ R2, R190, R2, !PT ;  /* 0x00000002be027209 */ /* 0x000fc40007810000 */
[----:B------:R-:W-:Y:S01]  /*c330*/  FMNMX.FTZ R4, R210, R4, !PT ;  /* 0x00000004d2047209 */ /* 0x000fe20007810000 */
[-C--:B---3--:R-:W-:Y:S01]  /*c340*/  FMUL.FTZ R168, R168, R101.reuse ;  /* 0x00000065a8a87220 */ /* 0x088fe20000410000 */
[----:B------:R-:W-:Y:S01]  /*c350*/  FMNMX.FTZ R2, R250, R2, !PT ;  /* 0x00000002fa027209 */ /* 0x000fe20007810000 */
[-C--:B------:R-:W-:Y:S01]  /*c360*/  FMUL.FTZ R169, R169, R101.reuse ;  /* 0x00000065a9a97220 */ /* 0x080fe20000410000 */
[----:B------:R-:W-:Y:S01]  /*c370*/  FMNMX.FTZ R4, R207, R4, !PT ;  /* 0x00000004cf047209 */ /* 0x000fe20007810000 */
[-C--:B------:R-:W-:Y:S01]  /*c380*/  FMUL.FTZ R72, R72, R101.reuse ;  /* 0x0000006548487220 */ /* 0x080fe20000410000 */
[----:B------:R-:W-:Y:S01]  /*c390*/  FMNMX.FTZ R2, R246, R2, !PT ;  /* 0x00000002f6027209 */ /* 0x000fe20007810000 */
[-C--:B------:R-:W-:Y:S01]  /*c3a0*/  FMUL.FTZ R73, R73, R101.reuse ;  /* 0x0000006549497220 */ /* 0x080fe20000410000 */
[----:B------:R-:W-:Y:S01]  /*c3b0*/  FMNMX.FTZ R5, R189, R4, !PT ;  /* 0x00000004bd057209 */ /* 0x000fe20007810000 */
[-C--:B------:R-:W-:Y:S01]  /*c3c0*/  FMUL.FTZ R120, R120, R101.reuse ;  /* 0x0000006578787220 */ /* 0x080fe20000410000 */
[----:B------:R-:W-:Y:S01]  /*c3d0*/  MOV R52, R44 ;  /* 0x0000002c00347202 */ /* 0x000fe20000000f00 */
[----:B------:R-:W-:Y:S01]  /*c3e0*/  FMUL.FTZ R121, R121, R101 ;  /* 0x0000006579797220 */ /* 0x000fe20000410000 */
[----:B------:R-:W3:Y:S01]  /*c3f0*/  LDSM.16.MT88.4 R44, [R216+0xb000] ;  /* 0x00b00000d82c783b */ /* 0x000ee20000004200 */
[----:B-1----:R-:W-:-:S02]  /*c400*/  FFMA.FTZ R0, R37, c[0x0][0x23c], -R8 ;  /* 0x00008f0025007a23 */ /* 0x002fc40000010808 */
[-C--:B------:R-:W-:Y:S02]  /*c410*/  FMUL.FTZ R148, R148, R101.reuse ;  /* 0x0000006594947220 */ /* 0x080fe40000410000 */
[----:B------:R1:W-:Y:S01]  /*c420*/  MUFU.EX2 R41, R0 ;  /* 0x0000000000297308 */ /* 0x0003e20000000800 */
        /* <DEDUP_REMOVED lines=8> */
[----:B-1----:R-:W-:Y:S02]  /*c4b0*/  FFMA.FTZ R0, R31, c[0x0][0x23c], -R8 ;  /* 0x00008f001f007a23 */ /* 0x002fe40000010808 */
[-C--:B------:R-:W-:Y:S02]  /*c4c0*/  FMUL.FTZ R133, R133, R101.reuse ;  /* 0x0000006585857220 */ /* 0x080fe40000410000 */
[----:B------:R1:W-:Y:S01]  /*c4d0*/  MUFU.EX2 R28, R0 ;  /* 0x00000000001c7308 */ /* 0x0003e20000000800 */
        /* <DEDUP_REMOVED lines=8> */
[----:B-1----:R-:W-:-:S04]  /*c560*/  FFMA.FTZ R0, R56, c[0x0][0x23c], -R3 ;  /* 0x00008f0038007a23 */ /* 0x002fc80000010803 */
[----:B------:R1:W-:Y:S02]  /*c570*/  MUFU.EX2 R217, R0 ;  /* 0x0000000000d97308 */ /* 0x0003e40000000800 */
[----:B-1----:R-:W-:-:S06]  /*c580*/  FFMA.FTZ R0, R53, c[0x0][0x23c], -R3 ;  /* 0x00008f0035007a23 */ /* 0x002fcc0000010803 */
[----:B------:R1:W-:Y:S02]  /*c590*/  MUFU.EX2 R29, R0 ;  /* 0x00000000001d7308 */ /* 0x0003e40000000800 */
[----:B-1----:R-:W-:-:S06]  /*c5a0*/  FFMA.FTZ R0, R43, c[0x0][0x23c], -R3 ;  /* 0x00008f002b007a23 */ /* 0x002fcc0000010803 */
[----:B------:R1:W-:Y:S02]  /*c5b0*/  MUFU.EX2 R220, R0 ;  /* 0x0000000000dc7308 */ /* 0x0003e40000000800 */
[----:B-1----:R-:W-:Y:S02]  /*c5c0*/  FFMA.FTZ R0, R38, c[0x0][0x23c], -R3 ;  /* 0x00008f0026007a23 */ /* 0x002fe40000010803 */
[----:B------:R-:W-:Y:S04]  /*c5d0*/  LDSM.16.MT88.4 R36, [R218+0xb000] ;  /* 0x00b00000da24783b */ /* 0x000fe80000004200 */
[----:B------:R1:W4:Y:S02]  /*c5e0*/  MUFU.EX2 R31, R0 ;  /* 0x00000000001f7308 */ /* 0x0003240000000800 */
[----:B-1----:R-:W-:-:S02]  /*c5f0*/  FSEL R0, R40, RZ, P0 ;  /* 0x000000ff28007208 */ /* 0x002fc40000000000 */
[----:B----4-:R-:W-:Y:S02]  /*c600*/  F2FP.PACK_AB R7, R31, R220 ;  /* 0x000000dc1f07723e */ /* 0x010fe400000000ff */
[----:B--2---:R-:W-:Y:S01]  /*c610*/  MOV R53, R6 ;  /* 0x0000000600357202 */ /* 0x004fe20000000f00 */
[----:B------:R-:W-:Y:S01]  /*c620*/  FADD.FTZ R4, R102, -R0 ;  /* 0x8000000066047221 */ /* 0x000fe20000010000 */
[----:B------:R-:W-:Y:S02]  /*c630*/  FMNMX.FTZ R0, R215, R2, !PT ;  /* 0x00000002d7007209 */ /* 0x000fe40007810000 */
[----:B------:R-:W-:Y:S01]  /*c640*/  FMNMX.FTZ R2, R213, R5, !PT ;  /* 0x00000005d5027209 */ /* 0x000fe20007810000 */
[----:B------:R-:W-:Y:S01]  /*c650*/  FMUL.FTZ R4, R4, c[0x0][0x23c] ;  /* 0x00008f0004047a20 */ /* 0x000fe20000410000 */
[----:B------:R-:W-:Y:S02]  /*c660*/  FMNMX.FTZ R0, R196, R0, !PT ;  /* 0x00000000c4007209 */ /* 0x000fe40007810000 */
[----:B------:R-:W-:Y:S01]  /*c670*/  FMNMX.FTZ R2, R211, R2, !PT ;  /* 0x00000002d3027209 */ /* 0x000fe20007810000 */
[----:B------:R-:W1:Y:S01]  /*c680*/  MUFU.EX2 R100, R4 ;  /* 0x0000000400647308 */ /* 0x000e620000000800 */
[----:B------:R-:W-:-:S02]  /*c690*/  FMNMX.FTZ R0, R249, R0, !PT ;  /* 0x00000000f9007209 */ /* 0x000fc40007810000 */
[----:B------:R-:W-:Y:S02]  /*c6a0*/  FMNMX.FTZ R2, R209, R2, !PT ;  /* 0x00000002d1027209 */ /* 0x000fe40007810000 */
[----:B------:R-:W-:Y:S02]  /*c6b0*/  FMNMX.FTZ R0, R245, R0, !PT ;  /* 0x00000000f5007209 */ /* 0x000fe40007810000 */
[----:B------:R-:W-:Y:S02]  /*c6c0*/  FMNMX.FTZ R2, R208, R2, !PT ;  /* 0x00000002d0027209 */ /* 0x000fe40007810000 */
[----:B------:R-:W-:Y:S02]  /*c6d0*/  FMNMX.FTZ R0, R242, R0, !PT ;  /* 0x00000000f2007209 */ /* 0x000fe40007810000 */
[----:B------:R-:W-:Y:S02]  /*c6e0*/  FMNMX.FTZ R2, R103, R2, !PT ;  /* 0x0000000267027209 */ /* 0x000fe40007810000 */
[----:B------:R-:W-:-:S02]  /*c6f0*/  FMNMX.FTZ R0, R240, R0, !PT ;  /* 0x00000000f0007209 */ /* 0x000fc40007810000 */
[----:B------:R-:W-:Y:S01]  /*c700*/  FMNMX.FTZ R2, R42, R2, !PT ;  /* 0x000000022a027209 */ /* 0x000fe20007810000 */
[----:B-1----:R-:W-:Y:S01]  /*c710*/  FMUL.FTZ R170, R170, R100 ;  /* 0x00000064aaaa7220 */ /* 0x002fe20000410000 */
[----:B------:R-:W-:Y:S01]  /*c720*/  FMNMX.FTZ R0, R52, R0, !PT ;  /* 0x0000000034007209 */ /* 0x000fe20007810000 */
[----:B------:R-:W-:Y:S01]  /*c730*/  FMUL.FTZ R171, R171, R100 ;  /* 0x00000064abab7220 */ /* 0x000fe20000410000 */
[----:B------:R-:W-:Y:S01]  /*c740*/  FMNMX.FTZ R2, R57, R2, !PT ;  /* 0x0000000239027209 */ /* 0x000fe20007810000 */
[----:B------:R-:W-:Y:S01]  /*c750*/  FMUL.FTZ R74, R74, R100 ;  /* 0x000000644a4a7220 */ /* 0x000fe20000410000 */
[----:B------:R-:W-:Y:S01]  /*c760*/  FMNMX.FTZ R9, R35, R0, !PT ;  /* 0x0000000023097209 */ /* 0x000fe20007810000 */
[----:B------:R-:W-:Y:S01]  /*c770*/  FMUL.FTZ R75, R75, R100 ;  /* 0x000000644b4b7220 */ /* 0x000fe20000410000 */
[----:B------:R-:W-:Y:S01]  /*c780*/  FMNMX.FTZ R0, R30, R2, !PT ;  /* 0x000000021e007209 */ /* 0x000fe20007810000 */
[----:B------:R-:W-:Y:S01]  /*c790*/  FMUL.FTZ R122, R122, R100 ;  /* 0x000000647a7a7220 */ /* 0x000fe20000410000 */
[----:B------:R-:W-:Y:S01]  /*c7a0*/  F2FP.PACK_AB R4, R34, R32 ;  /* 0x000000202204723e */ /* 0x000fe200000000ff */
[-C--:B------:R-:W-:Y:S01]  /*c7b0*/  FMUL.FTZ R123, R123, R100.reuse ;  /* 0x000000647b7b7220 */ /* 0x080fe20000410000 */
[----:B------:R-:W-:Y:S01]  /*c7c0*/  F2FP.PACK_AB R5, R29, R217 ;  /* 0x000000d91d05723e */ /* 0x000fe200000000ff */
[----:B------:R-:W1:Y:S01]  /*c7d0*/  SHFL.BFLY PT, R2, R0, 0x2, 0x1f ;  /* 0x0c401f0000027f89 */ /* 0x000e6200000e0000 */
[----:B------:R-:W-:Y:S01]  /*c7e0*/  F2FP.PACK_AB R6, R28, R41 ;  /* 0x000000291c06723e */ /* 0x000fe200000000ff */
[----:B------:R-:W-:-:S02]  /*c7f0*/  FMUL.FTZ R150, R150, R100 ;  /* 0x0000006496967220 */ /* 0x000fc40000410000 */
[-C--:B------:R-:W-:Y:S02]  /*c800*/  FMUL.FTZ R151, R151, R100.reuse ;  /* 0x0000006497977220 */ /* 0x080fe40000410000 */
[-C--:B------:R-:W-:Y:S02]  /*c810*/  FMUL.FTZ R154, R154, R100.reuse ;  /* 0x000000649a9a7220 */ /* 0x080fe40000410000 */
[C---:B------:R-:W-:Y:S01]  /*c820*/  HMMA.16816.F32 R108, R4.reuse, R50, R168 ;  /* 0x00000032046c723c */ /* 0x040fe200000018a8 */
[-C--:B------:R-:W-:Y:S02]  /*c830*/  FMUL.FTZ R155, R155, R100.reuse ;  /* 0x000000649b9b7220 */ /* 0x080fe40000410000 */
[-C--:B------:R-:W-:Y:S02]  /*c840*/  FMUL.FTZ R166, R166, R100.reuse ;  /* 0x00000064a6a67220 */ /* 0x080fe40000410000 */
[-C--:B------:R-:W-:Y:S02]  /*c850*/  FMUL.FTZ R167, R167, R100.reuse ;  /* 0x00000064a7a77220 */ /* 0x080fe40000410000 */
[-C--:B------:R-:W-:Y:S01]  /*c860*/  FMUL.FTZ R118, R118, R100.reuse ;  /* 0x0000006476767220 */ /* 0x080fe20000410000 */
[----:B---3--:R-:W-:Y:S01]  /*c870*/  HMMA.16816.F32 R168, R4, R44, R72 ;  /* 0x0000002c04a8723c */ /* 0x008fe20000001848 */
[----:B------:R-:W-:-:S02]  /*c880*/  FMUL.FTZ R119, R119, R100 ;  /* 0x0000006477777220 */ /* 0x000fc40000410000 */
[-C--:B------:R-:W-:Y:S02]  /*c890*/  FMUL.FTZ R134, R134, R100.reuse ;  /* 0x0000006486867220 */ /* 0x080fe40000410000 */
[-C--:B------:R-:W-:Y:S02]  /*c8a0*/  FMUL.FTZ R135, R135, R100.reuse ;  /* 0x0000006487877220 */ /* 0x080fe40000410000 */
[----:B------:R-:W-:Y:S01]  /*c8b0*/  MOV R73, R29 ;  /* 0x0000001d00497202 */ /* 0x000fe20000000f00 */
[----:B------:R-:W-:Y:S01]  /*c8c0*/  FMUL.FTZ R138, R138, R100 ;  /* 0x000000648a8a7220 */ /* 0x000fe20000410000 */
[----:B-1----:R-:W-:Y:S01]  /*c8d0*/  FMNMX.FTZ R0, R0, R2, !PT ;  /* 0x0000000200007209 */ /* 0x002fe20007810000 */
[-C--:B------:R-:W-:Y:S01]  /*c8e0*/  FMUL.FTZ R139, R139, R100.reuse ;  /* 0x000000648b8b7220 */ /* 0x080fe20000410000 */
[----:B------:R-:W-:Y:S01]  /*c8f0*/  FMNMX.FTZ R2, R55, R9, !PT ;  /* 0x0000000937027209 */ /* 0x000fe20007810000 */
[----:B------:R-:W-:Y:S01]  /*c900*/  FMUL.FTZ R78, R78, R100 ;  /* 0x000000644e4e7220 */ /* 0x000fe20000410000 */
[----:B------:R-:W-:Y:S01]  /*c910*/  MOV R29, R10 ;  /* 0x0000000a001d7202 */ /* 0x000fe20000000f00 */
[----:B------:R-:W1:Y:S01]  /*c920*/  SHFL.BFLY PT, R9, R0, 0x1, 0x1f ;  /* 0x0c201f0000097f89 */ /* 0x000e6200000e0000 */
[----:B------:R-:W-:Y:S01]  /*c930*/  FMNMX.FTZ R2, R33, R2, !PT ;  /* 0x0000000221027209 */ /* 0x000fe20007810000 */
[-C--:B------:R-:W-:Y:S01]  /*c940*/  FMUL.FTZ R79, R79, R100.reuse ;  /* 0x000000644f4f7220 */ /* 0x080fe20000410000 */
[----:B------:R-:W-:Y:S01]  /*c950*/  HMMA.16816.F32 R24, R4, R18, R120 ;  /* 0x000000120418723c */ /* 0x000fe20000001878 */
[-C--:B------:R-:W-:Y:S01]  /*c960*/  FMUL.FTZ R90, R90, R100.reuse ;  /* 0x000000645a5a7220 */ /* 0x080fe20000410000 */
[----:B------:R-:W-:Y:S01]  /*c970*/  MOV R72, R67 ;  /* 0x0000004300487202 */ /* 0x000fe20000000f00 */
[----:B------:R-:W2:Y:S01]  /*c980*/  SHFL.BFLY PT, R10, R2, 0x2, 0x1f ;  /* 0x0c401f00020a7f89 */ /* 0x000ea200000e0000 */
[-C--:B------:R-:W-:Y:S01]  /*c990*/  FMUL.FTZ R91, R91, R100.reuse ;  /* 0x000000645b5b7220 */ /* 0x080fe20000410000 */
[----:B------:R-:W-:Y:S01]  /*c9a0*/  MOV R74, R57 ;  /* 0x00000039004a7202 */ /* 0x000fe20000000f00 */
[----:B------:R-:W-:-:S02]  /*c9b0*/  FMUL.FTZ R94, R94, R100 ;  /* 0x000000645e5e7220 */ /* 0x000fc40000410000 */
[----:B------:R-:W-:Y:S01]  /*c9c0*/  FMUL.FTZ R95, R95, R100 ;  /* 0x000000645f5f7220 */ /* 0x000fe20000410000 */
[----:B------:R-:W-:Y:S01]  /*c9d0*/  HMMA.16816.F32 R180, R4, R20, R148 ;  /* 0x0000001404b4723c */ /* 0x000fe20000001894 */
[----:B------:R-:W-:-:S07]  /*c9e0*/  IMAD.MOV.U32 R75, RZ, RZ, R58 ;  /* 0x000000ffff4b7224 */ /* 0x000fce00078e003a */
[----:B------:R-:W-:Y:S01]  /*c9f0*/  HMMA.16816.F32 R120, R4, R22, R152 ;  /* 0x000000160478723c */ /* 0x000fe20000001898 */
[----:B-1----:R-:W-:Y:S01]  /*ca00*/  FMNMX.FTZ R56, R0, R9, !PT ;  /* 0x0000000900387209 */ /* 0x002fe20007810000 */
[----:B------:R-:W-:-:S06]  /*ca10*/  FFMA.FTZ R9, R195, c[0x0][0x23c], -R8 ;  /* 0x00008f00c3097a23 */ /* 0x000fcc0000010808 */
[----:B------:R-:W-:Y:S01]  /*ca20*/  HMMA.16816.F32 R176, R4, R48, R164 ;  /* 0x0000003004b0723c */ /* 0x000fe200000018a4 */
[----:B------:R-:W-:Y:S01]  /*ca30*/  FMUL.FTZ R0, R56, c[0x0][0x23c] ;  /* 0x00008f0038007a20 */ /* 0x000fe20000410000 */
[----:B--2---:R-:W-:Y:S01]  /*ca40*/  FMNMX.FTZ R2, R2, R10, !PT ;  /* 0x0000000a02027209 */ /* 0x004fe20007810000 */
[----:B------:R-:W-:Y:S01]  /*ca50*/  STL [R1+0x14], R56 ;  /* 0x0000143801007387 */ /* 0x000fe20000100800 */
[----:B------:R-:W-:-:S04]  /*ca60*/  FSETP.NEU.FTZ.AND P5, PT, R56, -INF , PT ;  /* 0xff8000003800780b */ /* 0x000fc80003fbd000 */
[----:B------:R-:W-:Y:S01]  /*ca70*/  HMMA.16816.F32 R116, R4, R16, R116 ;  /* 0x000000100474723c */ /* 0x000fe20000001874 */
[----:B------:R-:W-:-:S07]  /*ca80*/  FSEL R0, R0, RZ, P5 ;  /* 0x000000ff00007208 */ /* 0x000fce0002800000 */
[C---:B------:R-:W-:Y:S08]  /*ca90*/  HMMA.16816.F32 R132, R4.reuse, R12, R132 ;  /* 0x0000000c0484723c */ /* 0x040ff00000001884 */
[C---:B------:R-:W-:Y:S08]  /*caa0*/  HMMA.16816.F32 R184, R4.reuse, R14, R136 ;  /* 0x0000000e04b8723c */ /* 0x040ff00000001888 */
[C---:B------:R-:W-:Y:S08]  /*cab0*/  HMMA.16816.F32 R164, R4.reuse, R46, R76 ;  /* 0x0000002e04a4723c */ /* 0x040ff0000000184c */
[C---:B------:R-:W-:Y:S08]  /*cac0*/  HMMA.16816.F32 R152, R4.reuse, R36, R88 ;  /* 0x000000240498723c */ /* 0x040ff00000001858 */
[----:B------:R-:W-:Y:S01]  /*cad0*/  HMMA.16816.F32 R148, R4, R38, R92 ;  /* 0x000000260494723c */ /* 0x000fe2000000185c */
[----:B------:R-:W1:Y:S01]  /*cae0*/  SHFL.BFLY PT, R5, R2, 0x1, 0x1f ;  /* 0x0c201f0002057f89 */ /* 0x000e6200000e0000 */
[----:B------:R2:W-:Y:S05]  /*caf0*/  MUFU.EX2 R94, R9 ;  /* 0x00000009005e7308 */ /* 0x0005ea0000000800 */
[----:B------:R-:W-:Y:S01]  /*cb00*/  FFMA.FTZ R4, R238, c[0x0][0x23c], -R0 ;  /* 0x00008f00ee047a23 */ /* 0x000fe20000010800 */
[----:B------:R-:W-:Y:S01]  /*cb10*/  MOV R93, R31 ;  /* 0x0000001f005d7202 */ /* 0x000fe20000000f00 */
[----:B------:R-:W-:Y:S01]  /*cb20*/  IMAD.MOV.U32 R92, RZ, RZ, R40 ;  /* 0x000000ffff5c7224 */ /* 0x000fe200078e0028 */
[----:B------:R-:W-:Y:S01]  /*cb30*/  MOV R95, R33 ;  /* 0x00000021005f7202 */ /* 0x000fe20000000f00 */
[----:B------:R3:W-:Y:S01]  /*cb40*/  MUFU.EX2 R43, R4 ;  /* 0x00000004002b7308 */ /* 0x0007e20000000800 */
[----:B------:R-:W-:Y:S01]  /*cb50*/  MOV R33, R11 ;  /* 0x0000000b00217202 */ /* 0x000fe20000000f00 */
[----:B--2---:R-:W-:Y:S01]  /*cb60*/  FFMA.FTZ R9, R191, c[0x0][0x23c], -R8 ;  /* 0x00008f00bf097a23 */ /* 0x004fe20000010808 */
[----:B------:R-:W-:-:S02]  /*cb70*/  MOV R191, R41 ;  /* 0x0000002900bf7202 */ /* 0x000fc40000000f00 */
[----:B-1----:R-:W-:Y:S01]  /*cb80*/  FMNMX.FTZ R238, R2, R5, !PT ;  /* 0x0000000502ee7209 */ /* 0x002fe20007810000 */
[--C-:B------:R-:W-:Y:S01]  /*cb90*/  FFMA.FTZ R2, R236, c[0x0][0x23c], -R0.reuse ;  /* 0x00008f00ec027a23 */ /* 0x100fe20000010800 */
[----:B------:R-:W-:Y:S01]  /*cba0*/  MOV R236, R56 ;  /* 0x0000003800ec7202 */ /* 0x000fe20000000f00 */
[----:B---3--:R-:W-:Y:S01]  /*cbb0*/  FFMA.FTZ R4, R192, c[0x0][0x23c], -R0 ;  /* 0x00008f00c0047a23 */ /* 0x008fe20000010800 */
[C---:B------:R-:W-:Y:S01]  /*cbc0*/  FSETP.NEU.FTZ.AND P0, PT, R238.reuse, -INF , PT ;  /* 0xff800000ee00780b */ /* 0x040fe20003f1d000 */
[----:B------:R1:W-:Y:S01]  /*cbd0*/  MUFU.EX2 R31, R2 ;  /* 0x00000002001f7308 */ /* 0x0003e20000000800 */
[----:B------:R2:W-:Y:S07]  /*cbe0*/  STL [R1+0x10], R238 ;  /* 0x000010ee01007387 */ /* 0x0005ee0000100800 */
[----:B------:R3:W-:Y:S01]  /*cbf0*/  MUFU.EX2 R219, R4 ;  /* 0x0000000400db7308 */ /* 0x0007e20000000800 */
[----:B-1----:R-:W-:-:S05]  /*cc00*/  FMUL.FTZ R2, R238, c[0x0][0x23c] ;  /* 0x00008f00ee027a20 */ /* 0x002fca0000410000 */
[----:B------:R-:W-:Y:S01]  /*cc10*/  FSEL R2, R2, RZ, P0 ;  /* 0x000000ff02027208 */ /* 0x000fe20000000000 */
[----:B---3--:R-:W-:-:S04]  /*cc20*/  FFMA.FTZ R4, R188, c[0x0][0x23c], -R0 ;  /* 0x00008f00bc047a23 */ /* 0x008fc80000010800 */
[----:B------:R1:W3:Y:S02]  /*cc30*/  MUFU.EX2 R5, R4 ;  /* 0x0000000400057308 */ /* 0x0002e40000000800 */
[----:B-1----:R-:W-:Y:S01]  /*cc40*/  FFMA.FTZ R4, R239, c[0x0][0x23c], -R2 ;  /* 0x00008f00ef047a23 */ /* 0x002fe20000010802 */
[----:B---3--:R-:W-:Y:S02]  /*cc50*/  MOV R239, R5 ;  /* 0x0000000500ef7202 */ /* 0x008fe40000000f00 */
[----:B------:R-:W-:-:S03]  /*cc60*/  FSEL R5, R236, RZ, P5 ;  /* 0x000000ffec057208 */ /* 0x000fc60002800000 */
[----:B------:R1:W-:Y:S02]  /*cc70*/  MUFU.EX2 R188, R4 ;  /* 0x0000000400bc7308 */ /* 0x0003e40000000800 */
[----:B------:R-:W-:Y:S01]  /*cc80*/  FADD.FTZ R6, R105, -R5 ;  /* 0x8000000569067221 */ /* 0x000fe20000010000 */
[----:B------:R-:W-:Y:S02]  /*cc90*/  FSEL R5, R238, RZ, P0 ;  /* 0x000000ffee057208 */ /* 0x000fe40000000000 */
[----:B------:R-:W-:Y:S01]  /*cca0*/  MOV R105, R236 ;  /* 0x000000ec00697202 */ /* 0x000fe20000000f00 */
[----:B------:R-:W-:-:S04]  /*ccb0*/  FMUL.FTZ R6, R6, c[0x0][0x23c] ;  /* 0x00008f0006067a20 */ /* 0x000fc80000410000 */
[----:B------:R3:W4:Y:S01]  /*ccc0*/  MUFU.EX2 R11, R6 ;  /* 0x00000006000b7308 */ /* 0x0007220000000800 */
[----:B-1----:R-:W-:-:S07]  /*ccd0*/  FFMA.FTZ R4, R237, c[0x0][0x23c], -R2 ;  /* 0x00008f00ed047a23 */ /* 0x002fce0000010802 */
[----:B------:R1:W1:Y:S01]  /*cce0*/  MUFU.EX2 R40, R4 ;  /* 0x0000000400287308 */ /* 0x0002620000000800 */
[----:B---3--:R-:W-:Y:S01]  /*ccf0*/  F2FP.PACK_AB R6, R239, R219 ;  /* 0x000000dbef06723e */ /* 0x008fe200000000ff */
[-C--:B----4-:R-:W-:Y:S02]  /*cd00*/  FMUL.FTZ R144, R144, R11.reuse ;  /* 0x0000000b90907220 */ /* 0x090fe40000410000 */
[-C--:B------:R-:W-:Y:S02]  /*cd10*/  FMUL.FTZ R145, R145, R11.reuse ;  /* 0x0000000b91917220 */ /* 0x080fe40000410000 */
[-C--:B------:R-:W-:Y:S02]  /*cd20*/  FMUL.FTZ R128, R128, R11.reuse ;  /* 0x0000000b80807220 */ /* 0x080fe40000410000 */
[----:B------:R-:W-:Y:S02]  /*cd30*/  FMUL.FTZ R129, R129, R11 ;  /* 0x0000000b81817220 */ /* 0x000fe40000410000 */
        /* <DEDUP_REMOVED lines=11> */
[----:B-1----:R-:W-:Y:S01]  /*cdf0*/  FADD.FTZ R4, R104, -R5 ;  /* 0x8000000568047221 */ /* 0x002fe20000010000 */
[----:B------:R-:W-:Y:S01]  /*ce00*/  F2FP.PACK_AB R5, R40, R188 ;  /* 0x000000bc2805723e */ /* 0x000fe200000000ff */
[----:B------:R-:W-:Y:S01]  /*ce10*/  FMUL.FTZ R125, R125, R11 ;  /* 0x0000000b7d7d7220 */ /* 0x000fe20000410000 */
[----:B------:R-:W-:Y:S01]  /*ce20*/  MOV R104, R238 ;  /* 0x000000ee00687202 */ /* 0x000fe20000000f00 */
[----:B------:R-:W-:-:S02]  /*ce30*/  FMUL.FTZ R4, R4, c[0x0][0x23c] ;  /* 0x00008f0004047a20 */ /* 0x000fc40000410000 */
[-C--:B------:R-:W-:Y:S02]  /*ce40*/  FMUL.FTZ R68, R68, R11.reuse ;  /* 0x0000000b44447220 */ /* 0x080fe40000410000 */
[----:B------:R1:W3:Y:S01]  /*ce50*/  MUFU.EX2 R10, R4 ;  /* 0x00000004000a7308 */ /* 0x0002e20000000800 */
        /* <DEDUP_REMOVED lines=8> */
[----:B-1----:R-:W-:Y:S01]  /*cee0*/  FFMA.FTZ R4, R190, c[0x0][0x23c], -R2 ;  /* 0x00008f00be047a23 */ /* 0x002fe20000010802 */
[----:B------:R-:W-:Y:S01]  /*cef0*/  MOV R190, R72 ;  /* 0x0000004800be7202 */ /* 0x000fe20000000f00 */
[-C--:B---3--:R-:W-:Y:S02]  /*cf00*/  FMUL.FTZ R146, R146, R10.reuse ;  /* 0x0000000a92927220 */ /* 0x088fe40000410000 */
[----:B------:R1:W3:Y:S01]  /*cf10*/  MUFU.EX2 R192, R4 ;  /* 0x0000000400c07308 */ /* 0x0002e20000000800 */
        /* <DEDUP_REMOVED lines=8> */
[----:B-1----:R-:W-:Y:S01]  /*cfa0*/  F2FP.PACK_AB R4, R31, R43 ;  /* 0x0000002b1f04723e */ /* 0x002fe200000000ff */
[----:B------:R-:W-:Y:S01]  /*cfb0*/  FMUL.FTZ R175, R175, R10 ;  /* 0x0000000aafaf7220 */ /* 0x000fe20000410000 */
[----:B---3--:R-:W-:Y:S01]  /*cfc0*/  F2FP.PACK_AB R7, R192, R102 ;  /* 0x00000066c007723e */ /* 0x008fe200000000ff */
[-C--:B------:R-:W-:Y:S02]  /*cfd0*/  FMUL.FTZ R114, R114, R10.reuse ;  /* 0x0000000a72727220 */ /* 0x080fe40000410000 */
[-C--:B------:R-:W-:Y:S02]  /*cfe0*/  FMUL.FTZ R115, R115, R10.reuse ;  /* 0x0000000a73737220 */ /* 0x080fe40000410000 */
[-C--:B------:R-:W-:Y:S02]  /*cff0*/  FMUL.FTZ R126, R126, R10.reuse ;  /* 0x0000000a7e7e7220 */ /* 0x080fe40000410000 */
[----:B------:R-:W-:Y:S01]  /*d000*/  HMMA.16816.F32 R64, R4, R20, R144 ;  /* 0x000000140440723c */ /* 0x000fe20000001890 */
[----:B------:R1:W-:Y:S01]  /*d010*/  MUFU.EX2 R146, R9 ;  /* 0x0000000900927308 */ /* 0x0003e20000000800 */
[----:B------:R-:W-:-:S02]  /*d020*/  FMUL.FTZ R127, R127, R10 ;  /* 0x0000000a7f7f7220 */ /* 0x000fc40000410000 */
[-C--:B------:R-:W-:Y:S02]  /*d030*/  FMUL.FTZ R70, R70, R10.reuse ;  /* 0x0000000a46467220 */ /* 0x080fe40000410000 */
[----:B------:R-:W-:Y:S01]  /*d040*/  FMUL.FTZ R71, R71, R10 ;  /* 0x0000000a47477220 */ /* 0x000fe20000410000 */
[----:B------:R-:W-:Y:S01]  /*d050*/  MOV R145, R35 ;  /* 0x0000002300917202 */ /* 0x000fe20000000f00 */
[----:B------:R-:W-:Y:S01]  /*d060*/  HMMA.16816.F32 R76, R4, R12, R128 ;  /* 0x0000000c044c723c */ /* 0x000fe20000001880 */
[----:B------:R-:W-:Y:S01]  /*d070*/  MOV R144, R34 ;  /* 0x0000002200907202 */ /* 0x000fe20000000f00 */
[-C--:B------:R-:W-:Y:S02]  /*d080*/  FMUL.FTZ R86, R86, R10.reuse ;  /* 0x0000000a56567220 */ /* 0x080fe40000410000 */
[-C--:B------:R-:W-:Y:S02]  /*d090*/  FMUL.FTZ R87, R87, R10.reuse ;  /* 0x0000000a57577220 */ /* 0x080fe40000410000 */
[----:B------:R-:W-:-:S02]  /*d0a0*/  FMUL.FTZ R142, R142, R10 ;  /* 0x0000000a8e8e7220 */ /* 0x000fc40000410000 */
[C---:B------:R-:W-:Y:S01]  /*d0b0*/  HMMA.16816.F32 R60, R4.reuse, R22, R156 ;  /* 0x00000016043c723c */ /* 0x040fe2000000189c */
[----:B-1----:R-:W-:Y:S01]  /*d0c0*/  FFMA.FTZ R9, R107, c[0x0][0x23c], -R8 ;  /* 0x00008f006b097a23 */ /* 0x002fe20000010808 */
[----:B------:R-:W-:Y:S01]  /*d0d0*/  MOV R107, R31 ;  /* 0x0000001f006b7202 */ /* 0x000fe20000000f00 */
[-C--:B------:R-:W-:Y:S01]  /*d0e0*/  FMUL.FTZ R143, R143, R10.reuse ;  /* 0x0000000a8f8f7220 */ /* 0x080fe20000410000 */
[----:B------:R-:W-:Y:S01]  /*d0f0*/  LDSM.16.MT88.4 R20, [R216+0xa400] ;  /* 0x00a40000d814783b */ /* 0x000fe20000004200 */
[----:B------:R-:W1:Y:S01]  /*d100*/  MUFU.EX2 R237, R9 ;  /* 0x0000000900ed7308 */ /* 0x000e620000000800 */
[----:B------:R-:W-:Y:S01]  /*d110*/  FMUL.FTZ R82, R82, R10 ;  /* 0x0000000a52527220 */ /* 0x000fe20000410000 */
[----:B------:R-:W-:Y:S01]  /*d120*/  MOV R159, R33 ;  /* 0x00000021009f7202 */ /* 0x000fe20000000f00 */
[----:B------:R-:W-:Y:S01]  /*d130*/  IMAD.MOV.U32 R157, RZ, RZ, R239 ;  /* 0x000000ffff9d7224 */ /* 0x000fe200078e00ef */
[----:B------:R-:W-:Y:S01]  /*d140*/  MOV R158, R32 ;  /* 0x00000020009e7202 */ /* 0x000fe20000000f00 */
[----:B------:R-:W-:Y:S01]  /*d150*/  HMMA.16816.F32 R56, R4, R48, R160 ;  /* 0x000000300438723c */ /* 0x000fe200000018a0 */
[----:B------:R-:W3:Y:S01]  /*d160*/  LDSM.16.MT88.4 R32, [R216+0x9400] ;  /* 0x00940000d820783b */ /* 0x000ee20000004200 */
[----:B------:R-:W-:Y:S01]  /*d170*/  FMUL.FTZ R83, R83, R10 ;  /* 0x0000000a53537220 */ /* 0x000fe20000410000 */
[----:B------:R-:W-:Y:S01]  /*d180*/  MOV R156, R192 ;  /* 0x000000c0009c7202 */ /* 0x000fe20000000f00 */
[----:B------:R-:W-:-:S02]  /*d190*/  FMUL.FTZ R97, R97, R11 ;  /* 0x0000000b61617220 */ /* 0x000fc40000410000 */
[-C--:B------:R-:W-:Y:S01]  /*d1a0*/  FMUL.FTZ R98, R98, R10.reuse ;  /* 0x0000000a62627220 */ /* 0x080fe20000410000 */
[----:B------:R-:W-:Y:S01]  /*d1b0*/  MOV R163, R29 ;  /* 0x0000001d00a37202 */ /* 0x000fe20000000f00 */
[----:B------:R-:W-:Y:S01]  /*d1c0*/  FMUL.FTZ R99, R99, R10 ;  /* 0x0000000a63637220 */ /* 0x000fe20000410000 */
[C---:B------:R-:W-:Y:S01]  /*d1d0*/  HMMA.16816.F32 R48, R4.reuse, R50, R172 ;  /* 0x000000320430723c */ /* 0x040fe200000018ac */
[----:B------:R-:W-:Y:S01]  /*d1e0*/  IMAD.MOV.U32 R147, RZ, RZ, R40 ;  /* 0x000000ffff937224 */ /* 0x000fe200078e0028 */
[----:B-1----:R-:W-:Y:S01]  /*d1f0*/  MOV R160, R237 ;  /* 0x000000ed00a07202 */ /* 0x002fe20000000f00 */
[----:B------:R-:W-:Y:S01]  /*d200*/  FFMA.FTZ R9, R54, c[0x0][0x23c], -R8 ;  /* 0x00008f0036097a23 */ /* 0x000fe20000010808 */
[----:B------:R-:W-:Y:S01]  /*d210*/  MOV R161, R28 ;  /* 0x0000001c00a17202 */ /* 0x000fe20000000f00 */
[----:B------:R-:W-:Y:S02]  /*d220*/  IMAD.MOV.U32 R162, RZ, RZ, R30 ;  /* 0x000000ffffa27224 */ /* 0x000fe400078e001e */
[----:B------:R1:W4:Y:S01]  /*d230*/  MUFU.EX2 R12, R9 ;  /* 0x00000009000c7308 */ /* 0x0003220000000800 */
[----:B------:R-:W-:Y:S01]  /*d240*/  HMMA.16816.F32 R88, R4, R16, R112 ;  /* 0x000000100458723c */ /* 0x000fe20000001870 */
[----:B------:R-:W3:Y:S01]  /*d250*/  LDSM.16.MT88.4 R28, [R218+0x9400] ;  /* 0x00940000da1c783b */ /* 0x000ee20000004200 */
[----:B------:R-:W-:Y:S01]  /*d260*/  IMAD.MOV.U32 R172, RZ, RZ, R190 ;  /* 0x000000ffffac7224 */ /* 0x000fe200078e00be */
[----:B------:R-:W-:-:S02]  /*d270*/  MOV R175, R163 ;  /* 0x000000a300af7202 */ /* 0x000fc40000000f00 */
[----:B------:R-:W-:Y:S02]  /*d280*/  MOV R163, R144 ;  /* 0x0000009000a37202 */ /* 0x000fe40000000f00 */
[----:B------:R-:W-:Y:S01]  /*d290*/  MOV R112, R53 ;  /* 0x0000003500707202 */ /* 0x000fe20000000f00 */
[C---:B------:R-:W-:Y:S01]  /*d2a0*/  HMMA.16816.F32 R136, R4.reuse, R18, R124 ;  /* 0x000000120488723c */ /* 0x040fe2000000187c */
[----:B------:R-:W-:Y:S01]  /*d2b0*/  MOV R115, R73 ;  /* 0x0000004900737202 */ /* 0x000fe20000000f00 */
[----:B------:R-:W-:Y:S01]  /*d2c0*/  IMAD.MOV.U32 R113, RZ, RZ, R75 ;  /* 0x000000ffff717224 */ /* 0x000fe200078e004b */
[----:B------:R-:W-:Y:S01]  /*d2d0*/  MOV R114, R74 ;  /* 0x0000004a00727202 */ /* 0x000fe20000000f00 */
[----:B------:R-:W3:Y:S01]  /*d2e0*/  LDSM.16.MT88.4 R16, [R218+0xa400] ;  /* 0x00a40000da10783b */ /* 0x000ee20000004200 */
[----:B------:R-:W-:Y:S01]  /*d2f0*/  MOV R174, R104 ;  /* 0x0000006800ae7202 */ /* 0x000fe20000000f00 */
[----:B-1----:R-:W-:Y:S01]  /*d300*/  FFMA.FTZ R9, R203, c[0x0][0x23c], -R3 ;  /* 0x00008f00cb097a23 */ /* 0x002fe20000010803 */
[----:B----4-:R-:W-:Y:S01]  /*d310*/  MOV R173, R12 ;  /* 0x0000000c00ad7202 */ /* 0x010fe20000000f00 */
[----:B------:R-:W-:Y:S01]  /*d320*/  HMMA.16816.F32 R140, R4, R14, R140 ;  /* 0x0000000e048c723c */ /* 0x000fe2000000188c */
[----:B------:R-:W-:Y:S01]  /*d330*/  MOV R127, R52 ;  /* 0x00000034007f7202 */ /* 0x000fe20000000f00 */
[----:B------:R1:W-:Y:S01]  /*d340*/  MUFU.EX2 R239, R9 ;  /* 0x0000000900ef7308 */ /* 0x0003e20000000800 */
[----:B------:R-:W-:Y:S01]  /*d350*/  MOV R126, R55 ;  /* 0x00000037007e7202 */ /* 0x000fe20000000f00 */
[----:B------:R-:W4:Y:S01]  /*d360*/  LDSM.16.MT88.4 R12, [R216+0xb400] ;  /* 0x00b40000d80c783b */ /* 0x000f220000004200 */
[----:B------:R-:W-:-:S02]  /*d370*/  MOV R125, R43 ;  /* 0x0000002b007d7202 */ /* 0x000fc40000000f00 */
[----:B------:R-:W-:Y:S01]  /*d380*/  MOV R124, R42 ;  /* 0x0000002a007c7202 */ /* 0x000fe20000000f00 */
[----:B------:R-:W-:Y:S01]  /*d390*/  HMMA.16816.F32 R52, R4, R44, R68 ;  /* 0x0000002c0434723c */ /* 0x000fe20000001844 */
[----:B------:R-:W-:-:S07]  /*d3a0*/  MOV R144, R113 ;  /* 0x0000007100907202 */ /* 0x000fce0000000f00 */
[----:B------:R-:W-:Y:S01]  /*d3b0*/  HMMA.16816.F32 R40, R4, R36, R84 ;  /* 0x000000240428723c */ /* 0x000fe20000001854 */
[----:B-1----:R-:W-:-:S04]  /*d3c0*/  FFMA.FTZ R9, R201, c[0x0][0x23c], -R3 ;  /* 0x00008f00c9097a23 */ /* 0x002fc80000010803 */
[----:B--2---:R1:W2:Y:S03]  /*d3d0*/  MUFU.EX2 R238, R9 ;  /* 0x0000000900ee7308 */ /* 0x0042a60000000800 */
[C---:B------:R-:W-:Y:S08]  /*d3e0*/  HMMA.16816.F32 R44, R4.reuse, R46, R80 ;  /* 0x0000002e042c723c */ /* 0x040ff00000001850 */
[----:B------:R-:W-:Y:S01]  /*d3f0*/  HMMA.16816.F32 R36, R4, R38, R96 ;  /* 0x000000260424723c */ /* 0x000fe20000001860 */
[----:B-1----:R-:W-:-:S06]  /*d400*/  FFMA.FTZ R9, R197, c[0x0][0x23c], -R3 ;  /* 0x00008f00c5097a23 */ /* 0x002fcc0000010803 */
[----:B------:R-:W-:Y:S02]  /*d410*/  F2FP.PACK_AB R4, R146, R94 ;  /* 0x0000005e9204723e */ /* 0x000fe400000000ff */
[----:B--2---:R-:W-:Y:S01]  /*d420*/  F2FP.PACK_AB R5, R238, R239 ;  /* 0x000000efee05723e */ /* 0x004fe200000000ff */
[----:B------:R1:W-:Y:S01]  /*d430*/  MUFU.EX2 R236, R9 ;  /* 0x0000000900ec7308 */ /* 0x0003e20000000800 */
[----:B------:R-:W-:Y:S01]  /*d440*/  F2FP.PACK_AB R6, R173, R160 ;  /* 0x000000a0ad06723e */ /* 0x000fe200000000ff */
[----:B-1----:R-:W-:-:S06]  /*d450*/  FFMA.FTZ R9, R106, c[0x0][0x23c], -R3 ;  /* 0x00008f006a097a23 */ /* 0x002fcc0000010803 */
[----:B------:R1:W2:Y:S02]  /*d460*/  MUFU.EX2 R237, R9 ;  /* 0x0000000900ed7308 */ /* 0x0002a40000000800 */
[----:B-1----:R-:W-:Y:S01]  /*d470*/  FFMA.FTZ R9, R212, c[0x0][0x23c], -R0 ;  /* 0x00008f00d4097a23 */ /* 0x002fe20000010800 */
[----:B--2---:R-:W-:Y:S02]  /*d480*/  F2FP.PACK_AB R7, R237, R236 ;  /* 0x000000eced07723e */ /* 0x004fe400000000ff */
[----:B------:R-:W-:-:S03]  /*d490*/  MOV R212, R115 ;  /* 0x0000007300d47202 */ /* 0x000fc60000000f00 */
[----:B------:R1:W-:Y:S02]  /*d4a0*/  MUFU.EX2 R203, R9 ;  /* 0x0000000900cb7308 */ /* 0x0003e40000000800 */
[C---:B---3--:R-:W-:Y:S01]  /*d4b0*/  HMMA.16816.F32 R72, R4.reuse, R34, R24 ;  /* 0x000000220448723c */ /* 0x048fe20000001818 */
[----:B------:R-:W2:Y:S07]  /*d4c0*/  LDSM.16.MT88.4 R24, [R218+0xb400] ;  /* 0x00b40000da18783b */ /* 0x000eae0000004200 */
[----:B------:R-:W-:Y:S01]  /*d4d0*/  HMMA.16816.F32 R128, R4, R30, R184 ;  /* 0x0000001e0480723c */ /* 0x000fe200000018b8 */
[----:B-1----:R-:W-:Y:S01]  /*d4e0*/  FFMA.FTZ R9, R210, c[0x0][0x23c], -R0 ;  /* 0x00008f00d2097a23 */ /* 0x002fe20000010800 */
[----:B------:R-:W-:-:S05]  /*d4f0*/  MOV R210, R114 ;  /* 0x0000007200d27202 */ /* 0x000fca0000000f00 */
[----:B------:R-:W-:Y:S01]  /*d500*/  MOV R185, R146 ;  /* 0x0000009200b97202 */ /* 0x000fe20000000f00 */
[----:B------:R1:W3:Y:S01]  /*d510*/  MUFU.EX2 R197, R9 ;  /* 0x0000000900c57308 */ /* 0x0002e20000000800 */
[----:B------:R-:W-:Y:S01]  /*d520*/  MOV R146, R124 ;  /* 0x0000007c00927202 */ /* 0x000fe20000000f00 */
[----:B------:R-:W-:Y:S01]  /*d530*/  IMAD.MOV.U32 R186, RZ, RZ, R125 ;  /* 0x000000ffffba7224 */ /* 0x000fe200078e007d */
[----:B------:R-:W-:Y:S01]  /*d540*/  MOV R184, R126 ;  /* 0x0000007e00b87202 */ /* 0x000fe20000000f00 */
[----:B------:R-:W-:Y:S01]  /*d550*/  HMMA.16816.F32 R116, R4, R32, R116 ;  /* 0x000000200474723c */ /* 0x000fe20000001874 */
[----:B------:R-:W-:-:S07]  /*d560*/  MOV R187, R127 ;  /* 0x0000007f00bb7202 */ /* 0x000fce0000000f00 */
[C---:B------:R-:W-:Y:S01]  /*d570*/  HMMA.16816.F32 R124, R4.reuse, R20, R180 ;  /* 0x00000014047c723c */ /* 0x040fe200000018b4 */
[----:B-1----:R-:W-:Y:S01]  /*d580*/  FFMA.FTZ R9, R207, c[0x0][0x23c], -R0 ;  /* 0x00008f00cf097a23 */ /* 0x002fe20000010800 */
[----:B------:R-:W-:Y:S02]  /*d590*/  MOV R207, R162 ;  /* 0x000000a200cf7202 */ /* 0x000fe40000000f00 */
[----:B------:R-:W-:Y:S01]  /*d5a0*/  MOV R162, R147 ;  /* 0x0000009300a27202 */ /* 0x000fe20000000f00 */
[----:B------:R1:W-:Y:S01]  /*d5b0*/  MUFU.EX2 R201, R9 ;  /* 0x0000000900c97308 */ /* 0x0003e20000000800 */
[----:B------:R-:W-:Y:S02]  /*d5c0*/  MOV R147, R191 ;  /* 0x000000bf00937202 */ /* 0x000fe40000000f00 */
[----:B------:R-:W-:Y:S01]  /*d5d0*/  HMMA.16816.F32 R132, R4, R28, R132 ;  /* 0x0000001c0484723c */ /* 0x000fe20000001884 */
[----:B------:R-:W-:Y:S02]  /*d5e0*/  MOV R181, R93 ;  /* 0x0000005d00b57202 */ /* 0x000fe40000000f00 */
[----:B------:R-:W-:-:S02]  /*d5f0*/  MOV R182, R94 ;  /* 0x0000005e00b67202 */ /* 0x000fc40000000f00 */
[----:B------:R-:W-:-:S03]  /*d600*/  MOV R183, R95 ;  /* 0x0000005f00b77202 */ /* 0x000fc60000000f00 */
[----:B------:R-:W-:Y:S01]  /*d610*/  HMMA.16816.F32 R120, R4, R22, R120 ;  /* 0x000000160478723c */ /* 0x000fe20000001878 */
[----:B-1----:R-:W-:Y:S01]  /*d620*/  FFMA.FTZ R9, R189, c[0x0][0x23c], -R0 ;  /* 0x00008f00bd097a23 */ /* 0x002fe20000010800 */
[----:B------:R-:W-:-:S06]  /*d630*/  MOV R189, R158 ;  /* 0x0000009e00bd7202 */ /* 0x000fcc0000000f00 */
[C---:B------:R-:W-:Y:S01]  /*d640*/  HMMA.16816.F32 R108, R4.reuse, R18, R108 ;  /* 0x00000012046c723c */ /* 0x040fe2000000186c */
[----:B------:R-:W-:Y:S01]  /*d650*/  MOV R158, R105 ;  /* 0x00000069009e7202 */ /* 0x000fe20000000f00 */
[----:B------:R1:W-:Y:S06]  /*d660*/  MUFU.EX2 R195, R9 ;  /* 0x0000000900c37308 */ /* 0x0003ec0000000800 */
[C---:B----4-:R-:W-:Y:S08]  /*d670*/  HMMA.16816.F32 R96, R4.reuse, R14, R164 ;  /* 0x0000000e0460723c */ /* 0x050ff000000018a4 */
[----:B--2---:R-:W-:Y:S01]  /*d680*/  HMMA.16816.F32 R80, R4, R26, R148 ;  /* 0x0000001a0450723c */ /* 0x004fe20000001894 */
[----:B-1----:R-:W-:Y:S01]  /*d690*/  FFMA.FTZ R9, R250, c[0x0][0x23c], -R2 ;  /* 0x00008f00fa097a23 */ /* 0x002fe20000010802 */
[----:B------:R-:W-:-:S02]  /*d6a0*/  MOV R250, R159 ;  /* 0x0000009f00fa7202 */ /* 0x000fc40000000f00 */
[----:B------:R-:W-:Y:S01]  /*d6b0*/  MOV R159, R92 ;  /* 0x0000005c009f7202 */ /* 0x000fe20000000f00 */
[----:B------:R1:W-:Y:S03]  /*d6c0*/  MUFU.EX2 R193, R9 ;  /* 0x0000000900c17308 */ /* 0x0003e60000000800 */
[C---:B------:R-:W-:Y:S01]  /*d6d0*/  HMMA.16816.F32 R92, R4.reuse, R24, R152 ;  /* 0x00000018045c723c */ /* 0x040fe20000001898 */
[--C-:B-1----:R-:W-:Y:S01]  /*d6e0*/  FFMA.FTZ R9, R246, c[0x0][0x23c], -R2.reuse ;  /* 0x00008f00f6097a23 */ /* 0x102fe20000010802 */
[----:B------:R-:W-:Y:S02]  /*d6f0*/  MOV R246, R145 ;  /* 0x0000009100f67202 */ /* 0x000fe40000000f00 */
[----:B------:R-:W-:Y:S01]  /*d700*/  MOV R145, R112 ;  /* 0x0000007000917202 */ /* 0x000fe20000000f00 */
[----:B------:R1:W2:Y:S03]  /*d710*/  MUFU.EX2 R192, R9 ;  /* 0x0000000900c07308 */ /* 0x0002a60000000800 */
[----:B------:R-:W-:Y:S01]  /*d720*/  HMMA.16816.F32 R112, R4, R16, R176 ;  /* 0x000000100470723c */ /* 0x000fe200000018b0 */
[----:B-1----:R-:W-:Y:S01]  /*d730*/  FFMA.FTZ R9, R215, c[0x0][0x23c], -R2 ;  /* 0x00008f00d7097a23 */ /* 0x002fe20000010802 */
[----:B------:R-:W-:Y:S01]  /*d740*/  MOV R215, R161 ;  /* 0x000000a100d77202 */ /* 0x000fe20000000f00 */
[----:B------:R-:W-:-:S02]  /*d750*/  IMAD.MOV.U32 R161, RZ, RZ, R107 ;  /* 0x000000ffffa17224 */ /* 0x000fc400078e006b */
[----:B------:R1:W-:Y:S03]  /*d760*/  MUFU.EX2 R191, R9 ;  /* 0x0000000900bf7308 */ /* 0x0003e60000000800 */
[----:B------:R-:W-:Y:S07]  /*d770*/  HMMA.16816.F32 R104, R4, R12, R168 ;  /* 0x0000000c0468723c */ /* 0x000fee00000018a8 */
[----:B---3--:R-:W-:-:S02]  /*d780*/  F2FP.PACK_AB R4, R197, R203 ;  /* 0x000000cbc504723e */ /* 0x008fc400000000ff */
[----:B--2---:R-:W-:Y:S02]  /*d790*/  F2FP.PACK_AB R5, R192, R193 ;  /* 0x000000c1c005723e */ /* 0x004fe400000000ff */
[----:B------:R-:W-:Y:S01]  /*d7a0*/  F2FP.PACK_AB R6, R195, R201 ;  /* 0x000000c9c306723e */ /* 0x000fe200000000ff */
[----:B-1----:R-:W-:-:S04]  /*d7b0*/  FFMA.FTZ R9, R196, c[0x0][0x23c], -R2 ;  /* 0x00008f00c4097a23 */ /* 0x002fc80000010802 */
[----:B------:R-:W1:Y:S02]  /*d7c0*/  MUFU.EX2 R190, R9 ;  /* 0x0000000900be7308 */ /* 0x000e640000000800 */
[----:B-1----:R-:W-:Y:S01]  /*d7d0*/  F2FP.PACK_AB R7, R190, R191 ;  /* 0x000000bfbe07723e */ /* 0x002fe200000000ff */
[----:B------:R-:W-:Y:S01]  /*d7e0*/  FFMA.FTZ R9, R204, c[0x0][0x23c], -R8 ;  /* 0x00008f00cc097a23 */ /* 0x000fe20000010808 */
[----:B------:R-:W-:-:S05]  /*d7f0*/  MOV R204, R185 ;  /* 0x000000b900cc7202 */ /* 0x000fca0000000f00 */
[C---:B------:R-:W-:Y:S07]  /*d800*/  HMMA.16816.F32 R68, R4.reuse, R30, R140 ;  /* 0x0000001e0444723c */ /* 0x040fee000000188c */
[----:B------:R-:W-:Y:S01]  /*d810*/  MOV R140, R184 ;  /* 0x000000b8008c7202 */ /* 0x000fe20000000f00 */
[----:B------:R-:W-:Y:S01]  /*d820*/  IMAD.MOV.U32 R143, RZ, RZ, R181 ;  /* 0x000000ffff8f7224 */ /* 0x000fe200078e00b5 */
[----:B------:R-:W-:Y:S01]  /*d830*/  MOV R184, R188 ;  /* 0x000000bc00b87202 */ /* 0x000fe20000000f00 */
[----:B------:R-:W-:Y:S01]  /*d840*/  HMMA.16816.F32 R56, R4, R16, R56 ;  /* 0x000000100438723c */ /* 0x000fe20000001838 */
[----:B------:R1:W-:Y:S01]  /*d850*/  MUFU.EX2 R188, R9 ;  /* 0x0000000900bc7308 */ /* 0x0003e20000000800 */
[----:B------:R-:W-:-:S02]  /*d860*/  MOV R141, R183 ;  /* 0x000000b7008d7202 */ /* 0x000fc40000000f00 */
[----:B------:R-:W-:-:S04]  /*d870*/  MOV R142, R182 ;  /* 0x000000b6008e7202 */ /* 0x000fc80000000f00 */
[C---:B------:R-:W-:Y:S01]  /*d880*/  HMMA.16816.F32 R48, R4.reuse, R18, R48 ;  /* 0x000000120430723c */ /* 0x040fe20000001830 */
[----:B------:R-:W2:Y:S07]  /*d890*/  LDSM.16.MT88.4 R16, [R218+0xa800] ;  /* 0x00a80000da10783b */ /* 0x000eae0000004200 */
[----:B------:R-:W-:Y:S01]  /*d8a0*/  HMMA.16816.F32 R52, R4, R12, R52 ;  /* 0x0000000c0434723c */ /* 0x000fe20000001834 */
[----:B-1----:R-:W-:Y:S01]  /*d8b0*/  FFMA.FTZ R9, R199, c[0x0][0x23c], -R8 ;  /* 0x00008f00c7097a23 */ /* 0x002fe20000010808 */
[----:B------:R-:W-:-:S02]  /*d8c0*/  MOV R199, R246 ;  /* 0x000000f600c77202 */ /* 0x000fc40000000f00 */
[----:B------:R-:W-:Y:S01]  /*d8d0*/  MOV R246, R250 ;  /* 0x000000fa00f67202 */ /* 0x000fe20000000f00 */
[----:B------:R-:W-:Y:S02]  /*d8e0*/  IMAD.MOV.U32 R250, RZ, RZ, R189 ;  /* 0x000000fffffa7224 */ /* 0x000fe400078e00bd */
[----:B------:R1:W3:Y:S01]  /*d8f0*/  MUFU.EX2 R189, R9 ;  /* 0x0000000900bd7308 */ /* 0x0002e20000000800 */
[----:B------:R-:W-:Y:S01]  /*d900*/  HMMA.16816.F32 R44, R4, R14, R44 ;  /* 0x0000000e042c723c */ /* 0x000fe2000000182c */
[----:B------:R-:W4:Y:S01]  /*d910*/  LDSM.16.MT88.4 R12, [R216+0xb800] ;  /* 0x00b80000d80c783b */ /* 0x000f220000004200 */
[----:B------:R-:W-:Y:S02]  /*d920*/  MOV R196, R250 ;  /* 0x000000fa00c47202 */ /* 0x000fe40000000f00 */
[----:B------:R-:W-:Y:S01]  /*d930*/  MOV R250, R172 ;  /* 0x000000ac00fa7202 */ /* 0x000fe20000000f00 */
[----:B------:R-:W-:-:S03]  /*d940*/  IMAD.MOV.U32 R172, RZ, RZ, R144 ;  /* 0x000000ffffac7224 */ /* 0x000fc600078e0090 */
[----:B------:R-:W-:Y:S01]  /*d950*/  HMMA.16816.F32 R88, R4, R32, R88 ;  /* 0x000000200458723c */ /* 0x000fe20000001858 */
[----:B-1----:R-:W-:Y:S01]  /*d960*/  FFMA.FTZ R9, R198, c[0x0][0x23c], -R8 ;  /* 0x00008f00c6097a23 */ /* 0x002fe20000010808 */
[----:B------:R-:W-:-:S06]  /*d970*/  MOV R198, R187 ;  /* 0x000000bb00c67202 */ /* 0x000fcc0000000f00 */
[C---:B------:R-:W-:Y:S01]  /*d980*/  HMMA.16816.F32 R84, R4.reuse, R34, R136 ;  /* 0x000000220454723c */ /* 0x040fe20000001888 */
[----:B------:R-:W1:Y:S01]  /*d990*/  LDSM.16.MT88.4 R32, [R216+0x9800] ;  /* 0x00980000d820783b */ /* 0x000e620000004200 */
[----:B------:R2:W-:Y:S06]  /*d9a0*/  MUFU.EX2 R187, R9 ;  /* 0x0000000900bb7308 */ /* 0x0005ec0000000800 */
[C---:B------:R-:W-:Y:S01]  /*d9b0*/  HMMA.16816.F32 R76, R4.reuse, R28, R76 ;  /* 0x0000001c044c723c */ /* 0x040fe2000000184c */
[----:B------:R-:W1:Y:S07]  /*d9c0*/  LDSM.16.MT88.4 R28, [R218+0x9800] ;  /* 0x00980000da1c783b */ /* 0x000e6e0000004200 */
[----:B------:R-:W-:Y:S01]  /*d9d0*/  HMMA.16816.F32 R64, R4, R20, R64 ;  /* 0x000000140440723c */ /* 0x000fe20000001840 */
[----:B--2---:R-:W-:Y:S01]  /*d9e0*/  FFMA.FTZ R9, R194, c[0x0][0x23c], -R8 ;  /* 0x00008f00c2097a23 */ /* 0x004fe20000010808 */
[----:B------:R-:W-:-:S03]  /*d9f0*/  MOV R194, R186 ;  /* 0x000000ba00c27202 */ /* 0x000fc60000000f00 */
[----:B------:R2:W1:Y:S03]  /*da00*/  MUFU.EX2 R186, R9 ;  /* 0x0000000900ba7308 */ /* 0x0004660000000800 */
[C---:B------:R-:W-:Y:S01]  /*da10*/  HMMA.16816.F32 R60, R4.reuse, R22, R60 ;  /* 0x00000016043c723c */ /* 0x040fe2000000183c */
[----:B------:R-:W4:Y:S07]  /*da20*/  LDSM.16.MT88.4 R20, [R216+0xa800] ;  /* 0x00a80000d814783b */ /* 0x000f2e0000004200 */
[----:B------:R-:W-:Y:S01]  /*da30*/  HMMA.16816.F32 R40, R4, R24, R40 ;  /* 0x000000180428723c */ /* 0x000fe20000001828 */
[----:B--2---:R-:W-:Y:S01]  /*da40*/  FFMA.FTZ R9, R206, c[0x0][0x23c], -R3 ;  /* 0x00008f00ce097a23 */ /* 0x004fe20000010803 */
[----:B------:R-:W-:-:S06]  /*da50*/  MOV R206, R184 ;  /* 0x000000b800ce7202 */ /* 0x000fcc0000000f00 */
[----:B------:R-:W-:Y:S01]  /*da60*/  HMMA.16816.F32 R36, R4, R26, R36 ;  /* 0x0000001a0424723c */ /* 0x000fe20000001824 */
[----:B------:R-:W2:Y:S01]  /*da70*/  LDSM.16.MT88.4 R24, [R218+0xb800] ;  /* 0x00b80000da18783b */ /* 0x000ea20000004200 */
[----:B------:R4:W-:Y:S05]  /*da80*/  MUFU.EX2 R185, R9 ;  /* 0x0000000900b97308 */ /* 0x0009ea0000000800 */
[----:B---3--:R-:W-:Y:S02]  /*da90*/  F2FP.PACK_AB R4, R189, R188 ;  /* 0x000000bcbd04723e */ /* 0x008fe400000000ff */
[----:B-1----:R-:W-:Y:S01]  /*daa0*/  F2FP.PACK_AB R6, R186, R187 ;  /* 0x000000bbba06723e */ /* 0x002fe200000000ff */
[----:B----4-:R-:W-:Y:S01]  /*dab0*/  FFMA.FTZ R9, R205, c[0x0][0x23c], -R3 ;  /* 0x00008f00cd097a23 */ /* 0x010fe20000010803 */
[----:B------:R-:W-:-:S02]  /*dac0*/  MOV R205, R246 ;  /* 0x000000f600cd7202 */ /* 0x000fc40000000f00 */
[----:B------:R-:W-:Y:S01]  /*dad0*/  MOV R246, R212 ;  /* 0x000000d400f67202 */ /* 0x000fe20000000f00 */
[----:B------:R1:W3:Y:S01]  /*dae0*/  MUFU.EX2 R184, R9 ;  /* 0x0000000900b87308 */ /* 0x0002e20000000800 */
[----:B------:R-:W-:Y:S02]  /*daf0*/  MOV R212, R159 ;  /* 0x0000009f00d47202 */ /* 0x000fe40000000f00 */
[----:B------:R-:W-:Y:S01]  /*db00*/  MOV R159, R102 ;  /* 0x00000066009f7202 */ /* 0x000fe20000000f00 */
[----:B-1----:R-:W-:Y:S01]  /*db10*/  FFMA.FTZ R9, R202, c[0x0][0x23c], -R3 ;  /* 0x00008f00ca097a23 */ /* 0x002fe20000010803 */
[----:B---3--:R-:W-:Y:S01]  /*db20*/  F2FP.PACK_AB R5, R184, R185 ;  /* 0x000000b9b805723e */ /* 0x008fe200000000ff */
[----:B------:R-:W-:Y:S01]  /*db30*/  IMAD.MOV.U32 R202, RZ, RZ, R207 ;  /* 0x000000ffffca7224 */ /* 0x000fe200078e00cf */
[----:B------:R-:W-:Y:S01]  /*db40*/  MOV R207, R174 ;  /* 0x000000ae00cf7202 */ /* 0x000fe20000000f00 */
[----:B------:R1:W-:Y:S01]  /*db50*/  MUFU.EX2 R183, R9 ;  /* 0x0000000900b77308 */ /* 0x0003e20000000800 */
[----:B------:R-:W-:Y:S01]  /*db60*/  MOV R174, R145 ;  /* 0x0000009100ae7202 */ /* 0x000fe20000000f00 */
[----:B-1----:R-:W-:Y:S01]  /*db70*/  FFMA.FTZ R9, R200, c[0x0][0x23c], -R3 ;  /* 0x00008f00c8097a23 */ /* 0x002fe20000010803 */
[----:B------:R-:W-:-:S02]  /*db80*/  MOV R200, R210 ;  /* 0x000000d200c87202 */ /* 0x000fc40000000f00 */
[----:B------:R-:W-:-:S03]  /*db90*/  MOV R210, R158 ;  /* 0x0000009e00d27202 */ /* 0x000fc60000000f00 */
[----:B------:R1:W3:Y:S01]  /*dba0*/  MUFU.EX2 R182, R9 ;  /* 0x0000000900b67308 */ /* 0x0002e20000000800 */
[----:B------:R-:W-:Y:S01]  /*dbb0*/  MOV R158, R147 ;  /* 0x00000093009e7202 */ /* 0x000fe20000000f00 */
[----:B-1----:R-:W-:Y:S01]  /*dbc0*/  FFMA.FTZ R9, R213, c[0x0][0x23c], -R0 ;  /* 0x00008f00d5097a23 */ /* 0x002fe20000010800 */
[----:B---3--:R-:W-:Y:S02]  /*dbd0*/  F2FP.PACK_AB R7, R182, R183 ;  /* 0x000000b7b607723e */ /* 0x008fe400000000ff */
[----:B------:R-:W-:-:S03]  /*dbe0*/  MOV R213, R146 ;  /* 0x0000009200d57202 */ /* 0x000fc60000000f00 */
[----:B------:R1:W-:Y:S02]  /*dbf0*/  MUFU.EX2 R181, R9 ;  /* 0x0000000900b57308 */ /* 0x0003e40000000800 */
[C---:B------:R-:W-:Y:S08]  /*dc00*/  HMMA.16816.F32 R168, R4.reuse, R18, R108 ;  /* 0x0000001204a8723c */ /* 0x040ff0000000186c */
[----:B------:R-:W-:Y:S01]  /*dc10*/  HMMA.16816.F32 R144, R4, R12, R104 ;  /* 0x0000000c0490723c */ /* 0x000fe20000001868 */
[----:B-1----:R-:W-:Y:S01]  /*dc20*/  FFMA.FTZ R9, R211, c[0x0][0x23c], -R0 ;  /* 0x00008f00d3097a23 */ /* 0x002fe20000010800 */
[----:B------:R-:W-:-:S03]  /*dc30*/  MOV R211, R103 ;  /* 0x0000006700d37202 */ /* 0x000fc60000000f00 */
[----:B------:R1:W3:Y:S03]  /*dc40*/  MUFU.EX2 R179, R9 ;  /* 0x0000000900b37308 */ /* 0x0002e60000000800 */
        /* <DEDUP_REMOVED lines=8> */
[----:B------:R-:W-:Y:S01]  /*dcd0*/  HMMA.16816.F32 R136, R4, R30, R128 ;  /* 0x0000001e0488723c */ /* 0x000fe20000001880 */
[----:B-1----:R-:W-:Y:S01]  /*dce0*/  FFMA.FTZ R9, R208, c[0x0][0x23c], -R0 ;  /* 0x00008f00d0097a23 */ /* 0x002fe20000010800 */
[----:B------:R-:W-:-:S02]  /*dcf0*/  MOV R208, R202 ;  /* 0x000000ca00d07202 */ /* 0x000fc40000000f00 */
[----:B------:R-:W-:Y:S01]  /*dd00*/  MOV R202, R199 ;  /* 0x000000c700ca7202 */ /* 0x000fe20000000f00 */
[----:B------:R1:W4:Y:S03]  /*dd10*/  MUFU.EX2 R178, R9 ;  /* 0x0000000900b27308 */ /* 0x0003260000000800 */
[----:B------:R-:W-:Y:S01]  /*dd20*/  HMMA.16816.F32 R148, R4, R20, R124 ;  /* 0x000000140494723c */ /* 0x000fe2000000187c */
[----:B------:R-:W4:Y:S01]  /*dd30*/  LDSM.16.MT88.4 R124, [R216+0x9c00] ;  /* 0x009c0000d87c783b */ /* 0x000f220000004200 */
[----:B------:R-:W-:-:S06]  /*dd40*/  MOV R199, R142 ;  /* 0x0000008e00c77202 */ /* 0x000fcc0000000f00 */
[----:B------:R-:W-:Y:S01]  /*dd50*/  HMMA.16816.F32 R152, R4, R22, R120 ;  /* 0x000000160498723c */ /* 0x000fe20000001878 */
[----:B-1----:R-:W-:-:S07]  /*dd60*/  FFMA.FTZ R9, R249, c[0x0][0x23c], -R2 ;  /* 0x00008f00f9097a23 */ /* 0x002fce0000010802 */
[C---:B------:R-:W-:Y:S01]  /*dd70*/  HMMA.16816.F32 R164, R4.reuse, R16, R112 ;  /* 0x0000001004a4723c */ /* 0x040fe20000001870 */
[----:B------:R-:W-:Y:S01]  /*dd80*/  IMAD.MOV.U32 R249, RZ, RZ, R200 ;  /* 0x000000fffff97224 */ /* 0x000fe200078e00c8 */
[----:B------:R-:W-:Y:S01]  /*dd90*/  MOV R200, R198 ;  /* 0x000000c600c87202 */ /* 0x000fe20000000f00 */
[----:B------:R1:W-:Y:S05]  /*dda0*/  MUFU.EX2 R177, R9 ;  /* 0x0000000900b17308 */ /* 0x0003ea0000000800 */
[C---:B--2---:R-:W-:Y:S08]  /*ddb0*/  HMMA.16816.F32 R104, R4.reuse, R24, R92 ;  /* 0x000000180468723c */ /* 0x044ff0000000185c */
[----:B------:R-:W-:Y:S01]  /*ddc0*/  HMMA.16816.F32 R96, R4, R26, R80 ;  /* 0x0000001a0460723c */ /* 0x000fe20000001850 */
[----:B------:R-:W-:Y:S01]  /*ddd0*/  MOV R122, R249 ;  /* 0x000000f9007a7202 */ /* 0x000fe20000000f00 */
[----:B------:R-:W-:Y:S01]  /*dde0*/  LDSM.16.MT88.4 R80, [R216+0xbc00] ;  /* 0x00bc0000d850783b */ /* 0x000fe20000004200 */
[----:B-1----:R-:W-:Y:S01]  /*ddf0*/  FFMA.FTZ R9, R245, c[0x0][0x23c], -R2 ;  /* 0x00008f00f5097a23 */ /* 0x002fe20000010802 */
[----:B------:R-:W-:-:S02]  /*de00*/  MOV R245, R213 ;  /* 0x000000d500f57202 */ /* 0x000fc40000000f00 */
[----:B------:R-:W-:Y:S01]  /*de10*/  MOV R213, R194 ;  /* 0x000000c200d57202 */ /* 0x000fe20000000f00 */
[----:B------:R1:W2:Y:S01]  /*de20*/  MUFU.EX2 R176, R9 ;  /* 0x0000000900b07308 */ /* 0x0002a20000000800 */
[----:B---3--:R-:W-:Y:S02]  /*de30*/  F2FP.PACK_AB R4, R179, R181 ;  /* 0x000000b5b304723e */ /* 0x008fe400000000ff */
[----:B----4-:R-:W-:Y:S02]  /*de40*/  F2FP.PACK_AB R6, R178, R180 ;  /* 0x000000b4b206723e */ /* 0x010fe400000000ff */
[----:B------:R-:W-:Y:S02]  /*de50*/  MOV R194, R215 ;  /* 0x000000d700c27202 */ /* 0x000fe40000000f00 */
[----:B------:R-:W-:Y:S02]  /*de60*/  MOV R215, R156 ;  /* 0x0000009c00d77202 */ /* 0x000fe40000000f00 */
[----:B------:R-:W-:Y:S01]  /*de70*/  MOV R156, R157 ;  /* 0x0000009d009c7202 */ /* 0x000fe20000000f00 */
[----:B------:R-:W-:Y:S01]  /*de80*/  IMAD.MOV.U32 R157, RZ, RZ, R220 ;  /* 0x000000ffff9d7224 */ /* 0x000fe200078e00dc */
[----:B------:R-:W-:Y:S01]  /*de90*/  MOV R123, R208 ;  /* 0x000000d0007b7202 */ /* 0x000fe20000000f00 */
[----:B------:R3:W5:Y:S01]  /*dea0*/  LDL.LU R220, [R1+0x78] ;  /* 0x0000780001dc7983 */ /* 0x0007620000300800 */
[----:B------:R-:W-:Y:S01]  /*deb0*/  MOV R198, R143 ;  /* 0x0000008f00c67202 */ /* 0x000fe20000000f00 */
[----:B-1----:R-:W-:Y:S01]  /*dec0*/  FFMA.FTZ R9, R242, c[0x0][0x23c], -R2 ;  /* 0x00008f00f2097a23 */ /* 0x002fe20000010802 */
[----:B--2---:R-:W-:-:S03]  /*ded0*/  F2FP.PACK_AB R5, R176, R177 ;  /* 0x000000b1b005723e */ /* 0x004fc600000000ff */
[----:B------:R1:W-:Y:S02]  /*dee0*/  MUFU.EX2 R103, R9 ;  /* 0x0000000900677308 */ /* 0x0003e40000000800 */
[----:B-1----:R-:W-:-:S06]  /*def0*/  FFMA.FTZ R9, R240, c[0x0][0x23c], -R2 ;  /* 0x00008f00f0097a23 */ /* 0x002fcc0000010802 */
[----:B------:R-:W1:Y:S02]  /*df00*/  MUFU.EX2 R102, R9 ;  /* 0x0000000900667308 */ /* 0x000e640000000800 */
[----:B-1----:R-:W-:Y:S01]  /*df10*/  F2FP.PACK_AB R7, R102, R103 ;  /* 0x000000676607723e */ /* 0x002fe200000000ff */
[----:B------:R-:W-:-:S06]  /*df20*/  FFMA.FTZ R9, R248, c[0x0][0x23c], -R8 ;  /* 0x00008f00f8097a23 */ /* 0x000fcc0000010808 */
[C---:B------:R-:W-:Y:S01]  /*df30*/  HMMA.16816.F32 R68, R4.reuse, R30, R68 ;  /* 0x0000001e0444723c */ /* 0x040fe20000001844 */
[----:B------:R1:W-:Y:S07]  /*df40*/  MUFU.EX2 R30, R9 ;  /* 0x00000009001e7308 */ /* 0x0003ee0000000800 */
[C---:B------:R-:W-:Y:S08]  /*df50*/  HMMA.16816.F32 R128, R4.reuse, R28, R76 ;  /* 0x0000001c0480723c */ /* 0x040ff0000000184c */
[----:B------:R-:W-:Y:S01]  /*df60*/  HMMA.16816.F32 R60, R4, R22, R60 ;  /* 0x00000016043c723c */ /* 0x000fe2000000183c */
[----:B-1----:R-:W-:-:S04]  /*df70*/  FFMA.FTZ R9, R243, c[0x0][0x23c], -R8 ;  /* 0x00008f00f3097a23 */ /* 0x002fc80000010808 */
[----:B------:R1:W2:Y:S03]  /*df80*/  MUFU.EX2 R31, R9 ;  /* 0x00000009001f7308 */ /* 0x0002a60000000800 */
[----:B------:R-:W-:Y:S01]  /*df90*/  HMMA.16816.F32 R64, R4, R20, R64 ;  /* 0x000000140440723c */ /* 0x000fe20000001840 */
[----:B------:R-:W-:-:S07]  /*dfa0*/  MOV R240, R200 ;  /* 0x000000c800f07202 */ /* 0x000fce0000000f00 */
[----:B------:R-:W-:Y:S01]  /*dfb0*/  HMMA.16816.F32 R112, R4, R32, R88 ;  /* 0x000000200470723c */ /* 0x000fe20000001858 */
[--C-:B-1----:R-:W-:Y:S02]  /*dfc0*/  FFMA.FTZ R9, R241, c[0x0][0x23c], -R8.reuse ;  /* 0x00008f00f1097a23 */ /* 0x102fe40000010808 */
[----:B------:R-:W-:-:S04]  /*dfd0*/  FFMA.FTZ R8, R214, c[0x0][0x23c], -R8 ;  /* 0x00008f00d6087a23 */ /* 0x000fc80000010808 */
[----:B------:R-:W-:Y:S02]  /*dfe0*/  MOV R33, R240 ;  /* 0x000000f000217202 */ /* 0x000fe40000000f00 */
[----:B------:R-:W-:Y:S01]  /*dff0*/  MOV R208, R209 ;  /* 0x000000d100d07202 */ /* 0x000fe20000000f00 */
[----:B------:R1:W-:Y:S01]  /*e000*/  MUFU.EX2 R28, R8 ;  /* 0x00000008001c7308 */ /* 0x0003e20000000800 */
[----:B------:R-:W-:Y:S01]  /*e010*/  IMAD.MOV.U32 R242, RZ, RZ, R202 ;  /* 0x000000fffff27224 */ /* 0x000fe200078e00ca */
[----:B------:R-:W-:Y:S01]  /*e020*/  HMMA.16816.F32 R48, R4, R18, R48 ;  /* 0x000000120430723c */ /* 0x000fe20000001830 */
[----:B------:R-:W-:Y:S02]  /*e030*/  MOV R200, R158 ;  /* 0x0000009e00c87202 */ /* 0x000fe40000000f00 */
[----:B------:R-:W-:-:S03]  /*e040*/  MOV R91, R175 ;  /* 0x000000af005b7202 */ /* 0x000fc60000000f00 */
[----:B------:R-:W-:Y:S02]  /*e050*/  MUFU.EX2 R29, R9 ;  /* 0x00000009001d7308 */ /* 0x000fe40000000800 */
[----:B------:R-:W-:Y:S01]  /*e060*/  HMMA.16816.F32 R84, R4, R34, R84 ;  /* 0x000000220454723c */ /* 0x000fe20000001854 */
[----:B-1----:R-:W-:-:S07]  /*e070*/  FFMA.FTZ R8, R252, c[0x0][0x23c], -R3 ;  /* 0x00008f00fc087a23 */ /* 0x002fce0000010803 */
[C---:B------:R-:W-:Y:S01]  /*e080*/  HMMA.16816.F32 R56, R4.reuse, R16, R56 ;  /* 0x000000100438723c */ /* 0x040fe20000001838 */
[----:B------:R1:W-:Y:S07]  /*e090*/  MUFU.EX2 R23, R8 ;  /* 0x0000000800177308 */ /* 0x0003ee0000000800 */
[C---:B------:R-:W-:Y:S08]  /*e0a0*/  HMMA.16816.F32 R52, R4.reuse, R12, R52 ;  /* 0x0000000c0434723c */ /* 0x040ff00000001834 */
[----:B------:R-:W-:Y:S01]  /*e0b0*/  HMMA.16816.F32 R44, R4, R14, R44 ;  /* 0x0000000e042c723c */ /* 0x000fe2000000182c */
[----:B-1----:R-:W-:-:S04]  /*e0c0*/  FFMA.FTZ R8, R251, c[0x0][0x23c], -R3 ;  /* 0x00008f00fb087a23 */ /* 0x002fc80000010803 */
[----:B------:R1:W4:Y:S03]  /*e0d0*/  MUFU.EX2 R22, R8 ;  /* 0x0000000800167308 */ /* 0x0003260000000800 */
[----:B------:R-:W-:Y:S01]  /*e0e0*/  HMMA.16816.F32 R40, R4, R24, R40 ;  /* 0x000000180428723c */ /* 0x000fe20000001828 */
[--C-:B-1----:R-:W-:Y:S02]  /*e0f0*/  FFMA.FTZ R8, R247, c[0x0][0x23c], -R3.reuse ;  /* 0x00008f00f7087a23 */ /* 0x102fe40000010803 */
[----:B------:R-:W-:Y:S01]  /*e100*/  FFMA.FTZ R3, R244, c[0x0][0x23c], -R3 ;  /* 0x00008f00f4037a23 */ /* 0x000fe20000010803 */
[----:B------:R-:W-:-:S04]  /*e110*/  MOV R209, R205 ;  /* 0x000000cd00d17202 */ /* 0x000fc80000000f00 */
[----:B------:R-:W-:Y:S01]  /*e120*/  HMMA.16816.F32 R36, R4, R26, R36 ;  /* 0x0000001a0424723c */ /* 0x000fe20000001824 */
[----:B------:R-:W-:Y:S01]  /*e130*/  MOV R88, R242 ;  /* 0x000000f200587202 */ /* 0x000fe20000000f00 */
[----:B------:R1:W-:Y:S01]  /*e140*/  MUFU.EX2 R20, R3 ;  /* 0x0000000300147308 */ /* 0x0003e20000000800 */
[----:B------:R-:W-:Y:S01]  /*e150*/  MOV R89, R209 ;  /* 0x000000d100597202 */ /* 0x000fe20000000f00 */
[----:B------:R-:W-:Y:S01]  /*e160*/  LDSM.16.MT88.4 R4, [R218+0xbc00] ;  /* 0x00bc0000da04783b */ /* 0x000fe20000004200 */
[----:B------:R-:W-:-:S05]  /*e170*/  MOV R202, R157 ;  /* 0x0000009d00ca7202 */ /* 0x000fca0000000f00 */
[----:B------:R-:W2:Y:S01]  /*e180*/  MUFU.EX2 R21, R8 ;  /* 0x0000000800157308 */ /* 0x000ea20000000800 */
[----:B-1----:R-:W-:Y:S01]  /*e190*/  FFMA.FTZ R3, R211, c[0x0][0x23c], -R0 ;  /* 0x00008f00d3037a23 */ /* 0x002fe20000010800 */
[----:B------:R-:W-:Y:S02]  /*e1a0*/  MOV R211, R206 ;  /* 0x000000ce00d37202 */ /* 0x000fe40000000f00 */
[----:B------:R-:W-:Y:S02]  /*e1b0*/  MOV R206, R141 ;  /* 0x0000008d00ce7202 */ /* 0x000fe40000000f00 */
[----:B------:R-:W-:Y:S01]  /*e1c0*/  MOV R249, R211 ;  /* 0x000000d300f97202 */ /* 0x000fe20000000f00 */
[----:B------:R-:W-:Y:S01]  /*e1d0*/  IMAD.MOV.U32 R209, RZ, RZ, R246 ;  /* 0x000000ffffd17224 */ /* 0x000fe200078e00f6 */
[----:B------:R-:W-:Y:S01]  /*e1e0*/  MOV R211, R206 ;  /* 0x000000ce00d37202 */ /* 0x000fe20000000f00 */
[----:B------:R1:W-:Y:S01]  /*e1f0*/  MUFU.EX2 R19, R3 ;  /* 0x0000000300137308 */ /* 0x0003e20000000800 */
[----:B------:R-:W-:Y:S01]  /*e200*/  MOV R206, R215 ;  /* 0x000000d700ce7202 */ /* 0x000fe20000000f00 */
[----:B------:R-:W-:Y:S01]  /*e210*/  IMAD.MOV.U32 R242, RZ, RZ, R174 ;  /* 0x000000fffff27224 */ /* 0x000fe200078e00ae */
[----:B------:R-:W-:Y:S01]  /*e220*/  MOV R215, R219 ;  /* 0x000000db00d77202 */ /* 0x000fe20000000f00 */
[----:B------:R-:W2:Y:S04]  /*e230*/  LDSM.16.MT88.4 R140, [R218+0x9c00] ;  /* 0x009c0000da8c783b */ /* 0x000ea80000004200 */
[----:B------:R3:W5:Y:S04]  /*e240*/  LDL.LU R219, [R1+0x74] ;  /* 0x0000740001db7983 */ /* 0x0007680000300800 */
[----:B------:R-:W3:Y:S01]  /*e250*/  LDL.LU R240, [R1+0x18] ;  /* 0x0000180001f07983 */ /* 0x000ee20000300800 */
[----:B------:R-:W-:-:S02]  /*e260*/  MOV R246, R250 ;  /* 0x000000fa00f67202 */ /* 0x000fc40000000f00 */
[----:B------:R-:W-:Y:S01]  /*e270*/  MOV R250, R207 ;  /* 0x000000cf00fa7202 */ /* 0x000fe20000000f00 */
[----:B-1----:R-:W-:Y:S01]  /*e280*/  FFMA.FTZ R3, R245, c[0x0][0x23c], -R0 ;  /* 0x00008f00f5037a23 */ /* 0x002fe20000010800 */
[----:B------:R-:W-:Y:S02]  /*e290*/  MOV R90, R211 ;  /* 0x000000d3005a7202 */ /* 0x000fe40000000f00 */
[----:B------:R-:W-:Y:S02]  /*e2a0*/  MOV R207, R210 ;  /* 0x000000d200cf7202 */ /* 0x000fe40000000f00 */
[----:B------:R-:W-:Y:S01]  /*e2b0*/  MOV R245, R213 ;  /* 0x000000d500f57202 */ /* 0x000fe20000000f00 */
[----:B------:R-:W-:Y:S01]  /*e2c0*/  IMAD.MOV.U32 R213, RZ, RZ, R159 ;  /* 0x000000ffffd57224 */ /* 0x000fe200078e009f */
[----:B------:R-:W-:Y:S02]  /*e2d0*/  MOV R211, R215 ;  /* 0x000000d700d37202 */ /* 0x000fe40000000f00 */
[----:B------:R-:W-:-:S02]  /*e2e0*/  MOV R210, R212 ;  /* 0x000000d400d27202 */ /* 0x000fc40000000f00 */
[----:B------:R-:W-:Y:S02]  /*e2f0*/  MOV R205, R156 ;  /* 0x0000009c00cd7202 */ /* 0x000fe40000000f00 */
[----:B------:R-:W-:Y:S01]  /*e300*/  MOV R212, R172 ;  /* 0x000000ac00d47202 */ /* 0x000fe20000000f00 */
[----:B------:R-:W1:Y:S01]  /*e310*/  LDSM.16.MT88.4 R156, [R216+0xac00] ;  /* 0x00ac0000d89c783b */ /* 0x000e620000004200 */
[----:B------:R-:W-:-:S03]  /*e320*/  MOV R215, R173 ;  /* 0x000000ad00d77202 */ /* 0x000fc60000000f00 */
[----:B------:R-:W1:Y:S01]  /*e330*/  LDSM.16.MT88.4 R172, [R218+0xac00] ;  /* 0x00ac0000daac783b */ /* 0x000e620000004200 */
[----:B------:R2:W1:Y:S02]  /*e340*/  MUFU.EX2 R16, R3 ;  /* 0x0000000300107308 */ /* 0x0004640000000800 */
[--C-:B--2---:R-:W-:Y:S02]  /*e350*/  FFMA.FTZ R3, R122, c[0x0][0x23c], -R0.reuse ;  /* 0x00008f007a037a23 */ /* 0x104fe40000010800 */
[----:B------:R-:W-:-:S04]  /*e360*/  FFMA.FTZ R0, R123, c[0x0][0x23c], -R0 ;  /* 0x00008f007b007a23 */ /* 0x000fc80000010800 */
[----:B------:R2:W-:Y:S02]  /*e370*/  MUFU.EX2 R17, R0 ;  /* 0x0000000000117308 */ /* 0x0005e40000000800 */
[----:B--2---:R-:W-:Y:S01]  /*e380*/  FFMA.FTZ R0, R33, c[0x0][0x23c], -R2 ;  /* 0x00008f0021007a23 */ /* 0x004fe20000010802 */
[----:B------:R-:W-:Y:S02]  /*e390*/  MOV R33, R88 ;  /* 0x0000005800217202 */ /* 0x000fe40000000f00 */
[----:B------:R-:W-:-:S03]  /*e3a0*/  MOV R88, R89 ;  /* 0x0000005900587202 */ /* 0x000fc60000000f00 */
[----:B------:R2:W-:Y:S01]  /*e3b0*/  MUFU.EX2 R15, R0 ;  /* 0x00000000000f7308 */ /* 0x0005e20000000800 */
[----:B------:R-:W-:Y:S02]  /*e3c0*/  MOV R89, R90 ;  /* 0x0000005a00597202 */ /* 0x000fe40000000f00 */
[----:B------:R-:W-:Y:S01]  /*e3d0*/  MOV R90, R91 ;  /* 0x0000005b005a7202 */ /* 0x000fe20000000f00 */
[----:B--2---:R-:W-:-:S04]  /*e3e0*/  FFMA.FTZ R0, R33, c[0x0][0x23c], -R2 ;  /* 0x00008f0021007a23 */ /* 0x004fc80000010802 */
[----:B------:R2:W1:Y:S01]  /*e3f0*/  MUFU.EX2 R14, R0 ;  /* 0x00000000000e7308 */ /* 0x0004620000000800 */
[----:B------:R-:W-:-:S07]  /*e400*/  F2FP.PACK_AB R92, R31, R30 ;  /* 0x0000001e1f5c723e */ /* 0x000fce00000000ff */
[----:B------:R1:W1:Y:S01]  /*e410*/  MUFU.EX2 R18, R3 ;  /* 0x0000000300127308 */ /* 0x0002620000000800 */
[--C-:B--2---:R-:W-:Y:S02]  /*e420*/  FFMA.FTZ R0, R88, c[0x0][0x23c], -R2.reuse ;  /* 0x00008f0058007a23 */ /* 0x104fe40000010802 */
[----:B------:R-:W-:-:S05]  /*e430*/  FFMA.FTZ R2, R89, c[0x0][0x23c], -R2 ;  /* 0x00008f0059027a23 */ /* 0x000fca0000010802 */
[----:B------:R-:W-:Y:S01]  /*e440*/  MUFU.EX2 R13, R0 ;  /* 0x00000000000d7308 */ /* 0x000fe20000000800 */
[----:B----4-:R-:W-:-:S07]  /*e450*/  F2FP.PACK_AB R93, R22, R23 ;  /* 0x00000017165d723e */ /* 0x010fce00000000ff */
[----:B------:R2:W4:Y:S01]  /*e460*/  MUFU.EX2 R12, R2 ;  /* 0x00000002000c7308 */ /* 0x0005220000000800 */
[----:B------:R-:W-:Y:S02]  /*e470*/  F2FP.PACK_AB R94, R28, R29 ;  /* 0x0000001d1c5e723e */ /* 0x000fe400000000ff */
[----:B------:R-:W-:Y:S02]  /*e480*/  F2FP.PACK_AB R95, R20, R21 ;  /* 0x00000015145f723e */ /* 0x000fe400000000ff */
[----:B------:R-:W-:-:S05]  /*e490*/  MOV R35, R90 ;  /* 0x0000005a00237202 */ /* 0x000fca0000000f00 */
[C---:B------:R-:W-:Y:S08]  /*e4a0*/  HMMA.16816.F32 R120, R92.reuse, R126, R72 ;  /* 0x0000007e5c78723c */ /* 0x040ff00000001848 */
[C---:B------:R-:W-:Y:S08]  /*e4b0*/  HMMA.16816.F32 R116, R92.reuse, R124, R116 ;  /* 0x0000007c5c74723c */ /* 0x040ff00000001874 */
[C---:B------:R-:W-:Y:S08]  /*e4c0*/  HMMA.16816.F32 R132, R92.reuse, R140, R132 ;  /* 0x0000008c5c84723c */ /* 0x040ff00000001884 */
[C---:B------:R-:W-:Y:S08]  /*e4d0*/  HMMA.16816.F32 R136, R92.reuse, R142, R136 ;  /* 0x0000008e5c88723c */ /* 0x040ff00000001888 */
[C---:B-1----:R-:W-:Y:S08]  /*e4e0*/  HMMA.16816.F32 R148, R92.reuse, R156, R148 ;  /* 0x0000009c5c94723c */ /* 0x042ff00000001894 */
[C---:B------:R-:W-:Y:S08]  /*e4f0*/  HMMA.16816.F32 R152, R92.reuse, R158, R152 ;  /* 0x0000009e5c98723c */ /* 0x040ff00000001898 */
[C---:B------:R-:W-:Y:S08]  /*e500*/  HMMA.16816.F32 R164, R92.reuse, R172, R164 ;  /* 0x000000ac5ca4723c */ /* 0x040ff000000018a4 */
[C---:B------:R-:W-:Y:S08]  /*e510*/  HMMA.16816.F32 R168, R92.reuse, R174, R168 ;  /* 0x000000ae5ca8723c */ /* 0x040ff000000018a8 */
[C---:B------:R-:W-:Y:S08]  /*e520*/  HMMA.16816.F32 R72, R92.reuse, R80, R144 ;  /* 0x000000505c48723c */ /* 0x040ff00000001890 */
[----:B------:R-:W-:Y:S01]  /*e530*/  HMMA.16816.F32 R76, R92, R82, R108 ;  /* 0x000000525c4c723c */ /* 0x000fe2000000186c */
[----:B---3--:R-:W-:Y:S01]  /*e540*/  MOV R91, R240 ;  /* 0x000000f0005b7202 */ /* 0x008fe20000000f00 */
[----:B------:R-:W-:Y:S01]  /*e550*/  IMAD.MOV.U32 R240, RZ, RZ, R245 ;  /* 0x000000fffff07224 */ /* 0x000fe200078e00f5 */
[----:B------:R-:W-:-:S02]  /*e560*/  MOV R245, R249 ;  /* 0x000000f900f57202 */ /* 0x000fc40000000f00 */
[----:B------:R-:W-:Y:S02]  /*e570*/  MOV R249, R208 ;  /* 0x000000d000f97202 */ /* 0x000fe40000000f00 */
[----:B------:R-:W-:Y:S02]  /*e580*/  MOV R208, R196 ;  /* 0x000000c400d07202 */ /* 0x000fe40000000f00 */
[----:B------:R-:W-:Y:S01]  /*e590*/  MOV R196, R217 ;  /* 0x000000d900c47202 */ /* 0x000fe20000000f00 */
[----:B------:R-:W-:Y:S01]  /*e5a0*/  IMAD.MOV.U32 R243, RZ, RZ, R240 ;  /* 0x000000fffff37224 */ /* 0x000fe200078e00f0 */
[----:B------:R-:W-:Y:S01]  /*e5b0*/  MOV R248, R91 ;  /* 0x0000005b00f87202 */ /* 0x000fe20000000f00 */
[----:B------:R1:W5:Y:S01]  /*e5c0*/  LDL.LU R217, [R1+0x70] ;  /* 0x0000700001d97983 */ /* 0x0003620000300800 */
[----:B------:R-:W-:Y:S02]  /*e5d0*/  MOV R34, R245 ;  /* 0x000000f500227202 */ /* 0x000fe40000000f00 */
[----:B------:R-:W-:-:S02]  /*e5e0*/  MOV R33, R249 ;  /* 0x000000f900217202 */ /* 0x000fc40000000f00 */
[----:B------:R-:W-:Y:S01]  /*e5f0*/  MOV R32, R208 ;  /* 0x000000d000207202 */ /* 0x000fe20000000f00 */
[C---:B------:R-:W-:Y:S01]  /*e600*/  HMMA.16816.F32 R88, R92.reuse, R4, R104 ;  /* 0x000000045c58723c */ /* 0x040fe20000001868 */
[----:B------:R-:W-:Y:S01]  /*e610*/  MOV R240, R196 ;  /* 0x000000c400f07202 */ /* 0x000fe20000000f00 */
[----:B------:R-:W-:Y:S01]  /*e620*/  FFMA.FTZ R11, R248, R11, R243 ;  /* 0x0000000bf80b7223 */ /* 0x000fe200000100f3 */
[----:B------:R-:W-:Y:S01]  /*e630*/  MOV R245, R161 ;  /* 0x000000a100f57202 */ /* 0x000fe20000000f00 */
[----:B------:R-:W-:Y:S01]  /*e640*/  IMAD.MOV.U32 R249, RZ, RZ, R162 ;  /* 0x000000fffff97224 */ /* 0x000fe200078e00a2 */
[----:B------:R-:W-:Y:S01]  /*e650*/  MOV R208, R163 ;  /* 0x000000a300d07202 */ /* 0x000fe20000000f00 */
[----:B------:R-:W-:Y:S02]  /*e660*/  FFMA.FTZ R3, R35, R10, R34 ;  /* 0x0000000a23037223 */ /* 0x000fe40000010022 */
[----:B------:R-:W-:Y:S01]  /*e670*/  HMMA.16816.F32 R92, R92, R6, R96 ;  /* 0x000000065c5c723c */ /* 0x000fe20000001860 */
[----:B--2---:R-:W-:-:S02]  /*e680*/  FFMA.FTZ R2, R33, R101, R32 ;  /* 0x0000006521027223 */ /* 0x004fc40000010020 */
[----:B------:R-:W-:-:S04]  /*e690*/  FFMA.FTZ R0, R242, R100, R240 ;  /* 0x00000064f2007223 */ /* 0x000fc800000100f0 */
[----:B------:R-:W-:Y:S02]  /*e6a0*/  F2FP.PACK_AB R96, R16, R19 ;  /* 0x000000131060723e */ /* 0x000fe400000000ff */
[----:B------:R-:W-:Y:S02]  /*e6b0*/  F2FP.PACK_AB R97, R14, R15 ;  /* 0x0000000f0e61723e */ /* 0x000fe400000000ff */
[----:B------:R-:W-:Y:S02]  /*e6c0*/  F2FP.PACK_AB R98, R17, R18 ;  /* 0x000000121162723e */ /* 0x000fe400000000ff */
[----:B----4-:R-:W-:Y:S01]  /*e6d0*/  F2FP.PACK_AB R99, R12, R13 ;  /* 0x0000000d0c63723e */ /* 0x010fe200000000ff */
        /* <DEDUP_REMOVED lines=18> */
[----:B------:R-:W-:Y:S01]  /*e800*/  FADD.FTZ R4, R239, R4 ;  /* 0x00000004ef047221 */ /* 0x000fe20000010000 */
[----:B------:R-:W-:Y:S01]  /*e810*/  MOV R196, R160 ;  /* 0x000000a000c47202 */ /* 0x000fe20000000f00 */
        /* <DEDUP_REMOVED lines=45> */
[----:B------:R1:W-:Y:S04]  /*eaf0*/  STL [R1+0x18], R5 ;  /* 0x0000180501007387 */ /* 0x0003e80000100800 */
[----:B------:R1:W-:Y:S04]  /*eb00*/  STL [R1+0x20], R4 ;  /* 0x0000200401007387 */ /* 0x0003e80000100800 */
[----:B------:R1:W-:Y:S04]  /*eb10*/  STL [R1+0x1c], R3 ;  /* 0x00001c0301007387 */ /* 0x0003e80000100800 */
[----:B------:R1:W-:Y:S04]  /*eb20*/  STL [R1+0x24], R2 ;  /* 0x0000240201007387 */ /* 0x0003e80000100800 */
[----:B------:R1:W-:Y:S01]  /*eb30*/  STL [R1], R0 ;  /* 0x0000000001007387 */ /* 0x0003e20000100800 */
[----:B------:R-:W-:Y:S01]  /*eb40*/  HMMA.16816.F32 R128, R96, R140, R128 ;  /* 0x0000008c6080723c */ /* 0x000fe20000001880 */
[----:B------:R-:W-:-:S07]  /*eb50*/  MOV R104, R250 ;  /* 0x000000fa00687202 */ /* 0x000fce0000000f00 */
        /* <DEDUP_REMOVED lines=72> */
[----:B--2--5:R-:W-:Y:S04]  /*efe0*/  LDSM.16.M88.4 R8, [R220] ;  /* 0x00000000dc08783b */ /* 0x024fe80000000200 */
[----:B------:R-:W2:Y:S04]  /*eff0*/  LDSM.16.M88.4 R28, [R217+0x6000] ;  /* 0x00600000d91c783b */ /* 0x000ea80000000200 */
[----:B------:R-:W-:Y:S04]  /*f000*/  LDSM.16.M88.4 R20, [R217+0x6800] ;  /* 0x00680000d914783b */ /* 0x000fe80000000200 */
[----:B------:R-:W-:Y:S04]  /*f010*/  LDSM.16.M88.4 R24, [R217+0x6400] ;  /* 0x00640000d918783b */ /* 0x000fe80000000200 */
[----:B------:R-:W-:Y:S04]  /*f020*/  LDSM.16.M88.4 R16, [R217+0x6c00] ;  /* 0x006c0000d910783b */ /* 0x000fe80000000200 */
[----:B------:R-:W-:Y:S04]  /*f030*/  LDSM.16.M88.4 R44, [R219+0x6000] ;  /* 0x00600000db2c783b */ /* 0x000fe80000000200 */
[----:B---3--:R-:W3:Y:S04]  /*f040*/  LDSM.16.M88.4 R4, [R220+0x1000] ;  /* 0x00100000dc04783b */ /* 0x008ee80000000200 */
[----:B-1----:R-:W1:Y:S04]  /*f050*/  LDSM.16.M88.4 R12, [R221+0x1000] ;  /* 0x00100000dd0c783b */ /* 0x002e680000000200 */
[----:B------:R-:W4:Y:S04]  /*f060*/  LDSM.16.M88.4 R36, [R219+0x6800] ;  /* 0x00680000db24783b */ /* 0x000f280000000200 */
[----:B------:R-:W1:Y:S04]  /*f070*/  LDSM.16.M88.4 R40, [R219+0x6400] ;  /* 0x00640000db28783b */ /* 0x000e680000000200 */
[----:B------:R-:W1:Y:S01]  /*f080*/  LDSM.16.M88.4 R32, [R219+0x6c00] ;  /* 0x006c0000db20783b */ /* 0x000e620000000200 */
[----:B--2---:R-:W-:Y:S01]  /*f090*/  HMMA.16816.F32 R208, R8, R28, RZ ;  /* 0x0000001c08d0723c */ /* 0x004fe200000018ff */
[----:B------:R-:W-:-:S02]  /*f0a0*/  IMAD.MOV.U32 R250, RZ, RZ, R212 ;  /* 0x000000fffffa7224 */ /* 0x000fc400078e00d4 */
[----:B------:R-:W2:Y:S04]  /*f0b0*/  S2R R246, SR_TID.X ;  /* 0x0000000000f67919 */ /* 0x000ea80000002100 */
[----:B------:R-:W0:Y:S01]  /*f0c0*/  LDGDEPBAR ;  /* 0x00000000000079af */ /* 0x000e220000000000 */
[----:B------:R-:W-:Y:S08]  /*f0d0*/  HMMA.16816.F32 R204, R8, R30, RZ ;  /* 0x0000001e08cc723c */ /* 0x000ff000000018ff */
[C---:B---3--:R-:W-:Y:S08]  /*f0e0*/  HMMA.16816.F32 R64, R4.reuse, R28, RZ ;  /* 0x0000001c0440723c */ /* 0x048ff000000018ff */
[C---:B------:R-:W-:Y:S08]  /*f0f0*/  HMMA.16816.F32 R60, R4.reuse, R30, RZ ;  /* 0x0000001e043c723c */ /* 0x040ff000000018ff */
[C---:B------:R-:W-:Y:S08]  /*f100*/  HMMA.16816.F32 R48, R4.reuse, R20, RZ ;  /* 0x000000140430723c */ /* 0x040ff000000018ff */
        /* <DEDUP_REMOVED lines=13> */
[----:B------:R-:W3:Y:S04]  /*f1e0*/  LDSM.16.M88.4 R8, [R221] ;  /* 0x00000000dd08783b */ /* 0x000ee80000000200 */
[----:B------:R-:W-:Y:S03]  /*f1f0*/  LDSM.16.M88.4 R16, [R217+0x7c00] ;  /* 0x007c0000d910783b */ /* 0x000fe60000000200 */
[C---:B-1----:R-:W-:Y:S08]  /*f200*/  HMMA.16816.F32 R108, R12.reuse, R44, R64 ;  /* 0x0000002c0c6c723c */ /* 0x042ff00000001840 */
[C---:B----4-:R-:W-:Y:S08]  /*f210*/  HMMA.16816.F32 R180, R12.reuse, R36, R48 ;  /* 0x000000240cb4723c */ /* 0x050ff00000001830 */
        /* <DEDUP_REMOVED lines=18> */
[----:B------:R-:W3:Y:S07]  /*f340*/  LDSM.16.M88.4 R8, [R220+0x2000] ;  /* 0x00200000dc08783b */ /* 0x000eee0000000200 */
        /* <DEDUP_REMOVED lines=11> */
[----:B------:R-:W4:Y:S03]  /*f400*/  LDSM.16.M88.4 R12, [R221+0x2000] ;  /* 0x00200000dd0c783b */ /* 0x000f260000000200 */
[C---:B---3--:R-:W-:Y:S08]  /*f410*/  HMMA.16816.F32 R212, R8.reuse, R24, R200 ;  /* 0x0000001808d4723c */ /* 0x048ff000000018c8 */
[C---:B------:R-:W-:Y:S01]  /*f420*/  HMMA.16816.F32 R204, R8.reuse, R26, R196 ;  /* 0x0000001a08cc723c */ /* 0x040fe200000018c4 */
[----:B------:R-:W-:Y:S07]  /*f430*/  LDSM.16.M88.4 R24, [R217+0x8400] ;  /* 0x00840000d918783b */ /* 0x000fee0000000200 */
[C---:B------:R-:W-:Y:S08]  /*f440*/  HMMA.16816.F32 R108, R8.reuse, R28, R208 ;  /* 0x0000001c086c723c */ /* 0x040ff000000018d0 */
[C---:B------:R-:W-:Y:S08]  /*f450*/  HMMA.16816.F32 R200, R8.reuse, R20, R192 ;  /* 0x0000001408c8723c */ /* 0x040ff000000018c0 */
[C---:B------:R-:W-:Y:S08]  /*f460*/  HMMA.16816.F32 R196, R8.reuse, R22, R188 ;  /* 0x0000001608c4723c */ /* 0x040ff000000018bc */
[----:B------:R-:W-:Y:S08]  /*f470*/  HMMA.16816.F32 R208, R8, R30, R184 ;  /* 0x0000001e08d0723c */ /* 0x000ff000000018b8 */
[----:B-1----:R-:W-:Y:S08]  /*f480*/  HMMA.16816.F32 R20, R4, R38, R60 ;  /* 0x000000260414723c */ /* 0x002ff0000000183c */
[----:B------:R-:W-:Y:S08]  /*f490*/  HMMA.16816.F32 R184, R8, R18, R56 ;  /* 0x0000001208b8723c */ /* 0x000ff00000001838 */
[C---:B------:R-:W-:Y:S08]  /*f4a0*/  HMMA.16816.F32 R60, R4.reuse, R54, R64 ;  /* 0x00000036043c723c */ /* 0x040ff00000001840 */
[C---:B------:R-:W-:Y:S08]  /*f4b0*/  HMMA.16816.F32 R56, R4.reuse, R52, R100 ;  /* 0x000000340438723c */ /* 0x040ff00000001864 */
[----:B------:R-:W-:Y:S08]  /*f4c0*/  HMMA.16816.F32 R64, R4, R48, R180 ;  /* 0x000000300440723c */ /* 0x000ff000000018b4 */
[----:B------:R-:W-:Y:S01]  /*f4d0*/  HMMA.16816.F32 R192, R8, R16, R236 ;  /* 0x0000001008c0723c */ /* 0x000fe200000018ec */
[----:B------:R-:W-:Y:S04]  /*f4e0*/  LDSM.16.M88.4 R16, [R217+0x8000] ;  /* 0x00800000d910783b */ /* 0x000fe80000000200 */
[----:B------:R-:W-:Y:S03]  /*f4f0*/  LDSM.16.M88.4 R8, [R220+0x4000] ;  /* 0x00400000dc08783b */ /* 0x000fe60000000200 */
[C---:B------:R-:W-:Y:S01]  /*f500*/  HMMA.16816.F32 R28, R4.reuse, R36, R40 ;  /* 0x00000024041c723c */ /* 0x040fe20000001828 */
[----:B------:R-:W-:Y:S07]  /*f510*/  LDSM.16.M88.4 R40, [R217+0x8c00] ;  /* 0x008c0000d928783b */ /* 0x000fee0000000200 */
[C---:B------:R-:W-:Y:S08]  /*f520*/  HMMA.16816.F32 R104, R4.reuse, R50, R104 ;  /* 0x000000320468723c */ /* 0x040ff00000001868 */
[C---:B------:R-:W-:Y:S08]  /*f530*/  HMMA.16816.F32 R180, R4.reuse, R44, R176 ;  /* 0x0000002c04b4723c */ /* 0x040ff000000018b0 */
[----:B------:R-:W-:Y:S01]  /*f540*/  HMMA.16816.F32 R100, R4, R46, R32 ;  /* 0x0000002e0464723c */ /* 0x000fe20000001820 */
[----:B------:R-:W1:Y:S04]  /*f550*/  LDSM.16.M88.4 R4, [R220+0x5000] ;  /* 0x00500000dc04783b */ /* 0x000e680000000200 */
[----:B------:R-:W3:Y:S03]  /*f560*/  LDSM.16.M88.4 R32, [R217+0x8800] ;  /* 0x00880000d920783b */ /* 0x000ee60000000200 */
        /* <DEDUP_REMOVED lines=9> */
[C---:B-1----:R-:W-:Y:S01]  /*f600*/  HMMA.16816.F32 R48, R4.reuse, R18, R20 ;  /* 0x000000120430723c */ /* 0x042fe20000001814 */
[----:B------:R-:W1:Y:S07]  /*f610*/  LDSM.16.M88.4 R20, [R219+0x8800] ;  /* 0x00880000db14783b */ /* 0x000e6e0000000200 */
[C---:B------:R-:W-:Y:S01]  /*f620*/  HMMA.16816.F32 R184, R4.reuse, R16, R28 ;  /* 0x0000001004b8723c */ /* 0x040fe2000000181c */
[----:B------:R-:W4:Y:S07]  /*f630*/  LDSM.16.M88.4 R28, [R219+0x8400] ;  /* 0x00840000db1c783b */ /* 0x000f2e0000000200 */
[C---:B------:R-:W-:Y:S08]  /*f640*/  HMMA.16816.F32 R44, R4.reuse, R24, R56 ;  /* 0x00000018042c723c */ /* 0x040ff00000001838 */
[C---:B---3--:R-:W-:Y:S08]  /*f650*/  HMMA.16816.F32 R56, R4.reuse, R34, R104 ;  /* 0x000000220438723c */ /* 0x048ff00000001868 */
[C---:B------:R-:W-:Y:S08]  /*f660*/  HMMA.16816.F32 R36, R4.reuse, R26, R60 ;  /* 0x0000001a0424723c */ /* 0x040ff0000000183c */
[----:B------:R-:W-:Y:S08]  /*f670*/  HMMA.16816.F32 R60, R4, R42, R100 ;  /* 0x0000002a043c723c */ /* 0x000ff00000001864 */
[C---:B------:R-:W-:Y:S08]  /*f680*/  HMMA.16816.F32 R100, R8.reuse, R16, R108 ;  /* 0x000000100864723c */ /* 0x040ff0000000186c */
[----:B------:R-:W-:Y:S01]  /*f690*/  HMMA.16816.F32 R104, R8, R18, R176 ;  /* 0x000000120868723c */ /* 0x000fe200000018b0 */
[----:B------:R-:W3:Y:S01]  /*f6a0*/  LDSM.16.M88.4 R16, [R219+0x8000] ;  /* 0x00800000db10783b */ /* 0x000ee20000000200 */
[----:B--2---:R-:W-:-:S06]  /*f6b0*/  IMAD.SHL.U32 R246, R246, 0x2, RZ ;  /* 0x00000002f6f67824 */ /* 0x004fcc00078e00ff */
[C---:B------:R-:W-:Y:S08]  /*f6c0*/  HMMA.16816.F32 R108, R8.reuse, R24, R188 ;  /* 0x00000018086c723c */ /* 0x040ff000000018bc */
[----:B------:R-:W-:Y:S01]  /*f6d0*/  HMMA.16816.F32 R176, R8, R26, R208 ;  /* 0x0000001a08b0723c */ /* 0x000fe200000018d0 */
[----:B------:R-:W2:Y:S07]  /*f6e0*/  LDSM.16.M88.4 R24, [R219+0x8c00] ;  /* 0x008c0000db18783b */ /* 0x000eae0000000200 */
[----:B------:R-:W-:Y:S01]  /*f6f0*/  HMMA.16816.F32 R52, R4, R32, R64 ;  /* 0x000000200434723c */ /* 0x000fe20000001840 */
[----:B------:R-:W-:-:S07]  /*f700*/  LOP3.LUT R246, R246, 0x6, RZ, 0xc0, !PT ;  /* 0x00000006f6f67812 */ /* 0x000fce00078ec0ff */
[----:B------:R-:W-:Y:S08]  /*f710*/  HMMA.16816.F32 R64, R4, R40, R180 ;  /* 0x000000280440723c */ /* 0x000ff000000018b4 */
[C---:B------:R-:W-:Y:S08]  /*f720*/  HMMA.16816.F32 R180, R8.reuse, R32, R200 ;  /* 0x0000002008b4723c */ /* 0x040ff000000018c8 */
[C---:B------:R-:W-:Y:S08]  /*f730*/  HMMA.16816.F32 R188, R8.reuse, R34, R204 ;  /* 0x0000002208bc723c */ /* 0x040ff000000018cc */
[C---:B------:R-:W-:Y:S08]  /*f740*/  HMMA.16816.F32 R196, R8.reuse, R40, R196 ;  /* 0x0000002808c4723c */ /* 0x040ff000000018c4 */
[----:B------:R-:W-:Y:S08]  /*f750*/  HMMA.16816.F32 R192, R8, R42, R192 ;  /* 0x0000002a08c0723c */ /* 0x000ff000000018c0 */
[----:B-1----:R-:W-:Y:S01]  /*f760*/  HMMA.16816.F32 R8, R12, R22, R56 ;  /* 0x000000160c08723c */ /* 0x002fe20000001838 */
[----:B------:R-:W-:-:S07]  /*f770*/  IMAD R0, R240, 0x40, R246 ;  /* 0x00000040f0007824 */ /* 0x000fce00078e02f6 */
[----:B----4-:R-:W-:Y:S01]  /*f780*/  HMMA.16816.F32 R36, R12, R30, R36 ;  /* 0x0000001e0c24723c */ /* 0x010fe20000001824 */
[----:B------:R-:W-:-:S05]  /*f790*/  IMAD.IADD R2, R230, 0x1, -R0 ;  /* 0x00000001e6027824 */ /* 0x000fca00078e0a00 */
[----:B------:R-:W-:-:S05]  /*f7a0*/  IABS R2, R2 ;  /* 0x0000000200027213 */ /* 0x000fca0000000000 */
[----:B------:R-:W-:-:S05]  /*f7b0*/  IMAD.MOV.U32 R3, RZ, RZ, R2 ;  /* 0x000000ffff037224 */ /* 0x000fca00078e0002 */
[----:B------:R-:W-:Y:S02]  /*f7c0*/  IMAD.MOV.U32 R243, RZ, RZ, R8 ;  /* 0x000000fffff37224 */ /* 0x000fe400078e0008 */
[----:B------:R-:W-:Y:S01]  /*f7d0*/  IMAD.IADD R8, R229, 0x1, -R0 ;  /* 0x00000001e5087824 */ /* 0x000fe200078e0a00 */
[----:B------:R1:W-:Y:S01]  /*f7e0*/  I2F R40, R3 ;  /* 0x0000000300287306 */ /* 0x0003e20000201400 */
[----:B------:R-:W-:Y:S03]  /*f7f0*/  HMMA.16816.F32 R4, R12, R20, R52 ;  /* 0x000000140c04723c */ /* 0x000fe60000001834 */
[----:B------:R-:W-:-:S05]  /*f800*/  IABS R2, R8 ;  /* 0x0000000800027213 */ /* 0x000fca0000000000 */
[----:B---3--:R-:W-:Y:S01]  /*f810*/  HMMA.16816.F32 R200, R12, R18, R48 ;  /* 0x000000120cc8723c */ /* 0x008fe20000001830 */
[----:B-1----:R-:W-:-:S07]  /*f820*/  IMAD.IADD R3, R228, 0x1, -R0 ;  /* 0x00000001e4037824 */ /* 0x002fce00078e0a00 */
[----:B------:R-:W-:Y:S01]  /*f830*/  HMMA.16816.F32 R184, R12, R16, R184 ;  /* 0x000000100cb8723c */ /* 0x000fe200000018b8 */
[----:B------:R-:W-:Y:S02]  /*f840*/  IMAD.MOV.U32 R48, RZ, RZ, R39 ;  /* 0x000000ffff307224 */ /* 0x000fe400078e0027 */
[----:B------:R1:W-:Y:S01]  /*f850*/  I2F R39, R2 ;  /* 0x0000000200277306 */ /* 0x0003e20000201400 */
[----:B------:R-:W-:Y:S01]  /*f860*/  IABS R8, R3 ;  /* 0x0000000300087213 */ /* 0x000fe20000000000 */
[----:B------:R-:W-:-:S03]  /*f870*/  IMAD.IADD R3, R231, 0x1, -R0 ;  /* 0x00000001e7037824 */ /* 0x000fc600078e0a00 */
[----:B------:R-:W-:Y:S01]  /*f880*/  HMMA.16816.F32 R204, R12, R28, R44 ;  /* 0x0000001c0ccc723c */ /* 0x000fe2000000182c */
[----:B------:R-:W-:Y:S01]  /*f890*/  IMAD.MOV.U32 R212, RZ, RZ, R9 ;  /* 0x000000ffffd47224 */ /* 0x000fe200078e0009 */
[----:B------:R-:W-:-:S06]  /*f8a0*/  IABS R3, R3 ;  /* 0x0000000300037213 */ /* 0x000fcc0000000000 */
[----:B--2---:R-:W-:Y:S01]  /*f8b0*/  HMMA.16816.F32 R32, R12, R24, R64 ;  /* 0x000000180c20723c */ /* 0x004fe20000001840 */
[----:B-1----:R-:W-:-:S07]  /*f8c0*/  IADD3 R2, R0, 0x1, RZ ;  /* 0x0000000100027810 */ /* 0x002fce0007ffe0ff */
[----:B------:R-:W-:Y:S01]  /*f8d0*/  HMMA.16816.F32 R12, R12, R26, R60 ;  /* 0x0000001a0c0c723c */ /* 0x000fe2000000183c */
[----:B------:R-:W-:Y:S02]  /*f8e0*/  IMAD.IADD R9, R230, 0x1, -R2 ;  /* 0x00000001e6097824 */ /* 0x000fe400078e0a02 */
[----:B------:R-:W-:Y:S02]  /*f8f0*/  IMAD.MOV.U32 R209, RZ, RZ, R37 ;  /* 0x000000ffffd17224 */ /* 0x000fe400078e0025 */
[----:B------:R1:W-:Y:S01]  /*f900*/  I2F R37, R8 ;  /* 0x0000000800257306 */ /* 0x0003e20000201400 */
[----:B------:R-:W-:Y:S02]  /*f910*/  IMAD.MOV.U32 R215, RZ, RZ, R38 ;  /* 0x000000ffffd77224 */ /* 0x000fe400078e0026 */
[----:B------:R-:W-:Y:S02]  /*f920*/  IMAD.MOV.U32 R238, RZ, RZ, R36 ;  /* 0x000000ffffee7224 */ /* 0x000fe400078e0024 */
[----:B------:R-:W-:-:S02]  /*f930*/  IMAD.MOV.U32 R42, RZ, RZ, R6 ;  /* 0x000000ffff2a7224 */ /* 0x000fc400078e0006 */
[----:B------:R-:W-:Y:S02]  /*f940*/  IMAD.MOV.U32 R50, RZ, RZ, R5 ;  /* 0x000000ffff327224 */ /* 0x000fe400078e0005 */
[----:B-1----:R-:W-:Y:S01]  /*f950*/  IMAD.MOV.U32 R8, RZ, RZ, R3 ;  /* 0x000000ffff087224 */ /* 0x002fe200078e0003 */
[----:B------:R-:W-:-:S03]  /*f960*/  IABS R3, R9 ;  /* 0x0000000900037213 */ /* 0x000fc60000000000 */
[----:B------:R1:W-:Y:S01]  /*f970*/  I2F R36, R8 ;  /* 0x0000000800247306 */ /* 0x0003e20000201400 */
[----:B------:R-:W-:Y:S02]  /*f980*/  IMAD.MOV.U32 R49, RZ, RZ, R4 ;  /* 0x000000ffff317224 */ /* 0x000fe400078e0004 */
[----:B------:R-:W-:Y:S02]  /*f990*/  IMAD.MOV.U32 R251, RZ, RZ, R7 ;  /* 0x000000fffffb7224 */ /* 0x000fe400078e0007 */
[----:B------:R-:W2:Y:S01]  /*f9a0*/  LDSM.16.M88.4 R4, [R221+0x4000] ;  /* 0x00400000dd04783b */ /* 0x000ea20000000200 */
[----:B------:R-:W-:Y:S02]  /*f9b0*/  IMAD.MOV.U32 R214, RZ, RZ, R10 ;  /* 0x000000ffffd67224 */ /* 0x000fe400078e000a */
[----:B------:R-:W-:Y:S01]  /*f9c0*/  IMAD.MOV.U32 R246, RZ, RZ, R250 ;  /* 0x000000fffff67224 */ /* 0x000fe200078e00fa */
[----:B------:R3:W-:Y:S01]  /*f9d0*/  I2F R38, R3 ;  /* 0x0000000300267306 */ /* 0x0007e20000201400 */
[----:B------:R-:W-:-:S02]  /*f9e0*/  IMAD.IADD R10, R231, 0x1, -R2 ;  /* 0x00000001e70a7824 */ /* 0x000fc400078e0a02 */
[----:B------:R-:W-:Y:S01]  /*f9f0*/  IMAD.MOV.U32 R239, RZ, RZ, R11 ;  /* 0x000000ffffef7224 */ /* 0x000fe200078e000b */
[C---:B------:R-:W-:Y:S01]  /*fa00*/  ISETP.GE.AND P0, PT, R0.reuse, R235, PT ;  /* 0x000000eb0000720c */ /* 0x040fe20003f06270 */
[----:B-1----:R-:W-:Y:S01]  /*fa10*/  IMAD.IADD R8, R229, 0x1, -R2 ;  /* 0x00000001e5087824 */ /* 0x002fe200078e0a02 */
[C---:B------:R-:W-:Y:S01]  /*fa20*/  ISETP.GE.AND P5, PT, R0.reuse, R233, PT ;  /* 0x000000e90000720c */ /* 0x040fe20003fa6270 */
[----:B------:R-:W-:Y:S01]  /*fa30*/  IMAD.MOV.U32 R236, RZ, RZ, R13 ;  /* 0x000000ffffec7224 */ /* 0x000fe200078e000d */
[C---:B------:R-:W-:Y:S01]  /*fa40*/  ISETP.GE.AND P6, PT, R0.reuse, R234, PT ;  /* 0x000000ea0000720c */ /* 0x040fe20003fc6270 */
[----:B------:R-:W-:Y:S01]  /*fa50*/  IMAD.MOV.U32 R252, RZ, RZ, R14 ;  /* 0x000000fffffc7224 */ /* 0x000fe200078e000e */
[----:B------:R-:W-:Y:S01]  /*fa60*/  ISETP.GE.AND P1, PT, R0, R232, PT ;  /* 0x000000e80000720c */ /* 0x000fe20003f26270 */
[----:B------:R-:W-:Y:S01]  /*fa70*/  IMAD.MOV.U32 R208, RZ, RZ, R12 ;  /* 0x000000ffffd07224 */ /* 0x000fe200078e000c */
[----:B------:R-:W-:-:S04]  /*fa80*/  DEPBAR.LE SB0, 0x0 ;  /* 0x000080000000791a */ /* 0x000fc80000000000 */
[----:B---3--:R-:W-:Y:S01]  /*fa90*/  IMAD.IADD R3, R228, 0x1, -R2 ;  /* 0x00000001e4037824 */ /* 0x008fe200078e0a02 */
[----:B------:R-:W-:-:S04]  /*faa0*/  IABS R8, R8 ;  /* 0x0000000800087213 */ /* 0x000fc80000000000 */
[----:B------:R-:W-:Y:S01]  /*fab0*/  IABS R3, R3 ;  /* 0x0000000300037213 */ /* 0x000fe20000000000 */
[----:B------:R-:W-:Y:S02]  /*fac0*/  IMAD.MOV.U32 R250, RZ, RZ, R15 ;  /* 0x000000fffffa7224 */ /* 0x000fe400078e000f */
[----:B------:R1:W-:Y:S02]  /*fad0*/  I2F R15, R8 ;  /* 0x00000008000f7306 */ /* 0x0003e40000201400 */
[----:B------:R-:W-:Y:S01]  /*fae0*/  IMAD.MOV.U32 R9, RZ, RZ, R3 ;  /* 0x000000ffff097224 */ /* 0x000fe200078e0003 */
[----:B------:R-:W-:-:S05]  /*faf0*/  IABS R3, R10 ;  /* 0x0000000a00037213 */ /* 0x000fca0000000000 */
[----:B------:R3:W-:Y:S01]  /*fb00*/  I2F R13, R3 ;  /* 0x00000003000d7306 */ /* 0x0007e20000201400 */
[----:B-1----:R-:W-:-:S07]  /*fb10*/  IADD3 R8, R0, 0x8, RZ ;  /* 0x0000000800087810 */ /* 0x002fce0007ffe0ff */
[----:B------:R1:W-:Y:S01]  /*fb20*/  I2F R14, R9 ;  /* 0x00000009000e7306 */ /* 0x0003e20000201400 */
[----:B---3--:R-:W-:-:S05]  /*fb30*/  IMAD.IADD R3, R229, 0x1, -R8 ;  /* 0x00000001e5037824 */ /* 0x008fca00078e0a08 */
[----:B------:R-:W-:Y:S01]  /*fb40*/  IABS R3, R3 ;  /* 0x0000000300037213 */ /* 0x000fe20000000000 */
[----:B-1----:R-:W-:-:S03]  /*fb50*/  IMAD.IADD R9, R230, 0x1, -R8 ;  /* 0x00000001e6097824 */ /* 0x002fc600078e0a08 */
[----:B------:R1:W-:Y:S01]  /*fb60*/  I2F R44, R3 ;  /* 0x00000003002c7306 */ /* 0x0003e20000201400 */
[----:B------:R-:W-:Y:S02]  /*fb70*/  IADD3 R10, R0, 0x9, RZ ;  /* 0x00000009000a7810 */ /* 0x000fe40007ffe0ff */
[----:B------:R-:W-:-:S05]  /*fb80*/  IABS R9, R9 ;  /* 0x0000000900097213 */ /* 0x000fca0000000000 */
[----:B------:R3:W-:Y:S01]  /*fb90*/  I2F R47, R9 ;  /* 0x00000009002f7306 */ /* 0x0007e20000201400 */
[----:B-1----:R-:W-:-:S05]  /*fba0*/  IMAD.IADD R3, R231, 0x1, -R8 ;  /* 0x00000001e7037824 */ /* 0x002fca00078e0a08 */
[----:B---3--:R-:W-:Y:S01]  /*fbb0*/  IABS R9, R3 ;  /* 0x0000000300097213 */ /* 0x008fe20000000000 */
[----:B------:R-:W-:-:S05]  /*fbc0*/  IMAD.IADD R3, R230, 0x1, -R10 ;  /* 0x00000001e6037824 */ /* 0x000fca00078e0a0a */
[----:B------:R-:W-:Y:S01]  /*fbd0*/  IABS R3, R3 ;  /* 0x0000000300037213 */ /* 0x000fe20000000000 */
[----:B------:R-:W-:-:S03]  /*fbe0*/  IMAD.IADD R11, R228, 0x1, -R8 ;  /* 0x00000001e40b7824 */ /* 0x000fc600078e0a08 */
[----:B------:R1:W-:Y:S01]  /*fbf0*/  I2F R46, R3 ;  /* 0x00000003002e7306 */ /* 0x0003e20000201400 */
[----:B--2---:R-:W-:Y:S01]  /*fc00*/  HMMA.16816.F32 R180, R4, R20, R180 ;  /* 0x0000001404b4723c */ /* 0x004fe200000018b4 */
[----:B------:R-:W-:Y:S01]  /*fc10*/  IABS R11, R11 ;  /* 0x0000000b000b7213 */ /* 0x000fe20000000000 */
[----:B------:R-:W-:-:S05]  /*fc20*/  IMAD.IADD R12, R231, 0x1, -R10 ;  /* 0x00000001e70c7824 */ /* 0x000fca00078e0a0a */
[----:B------:R2:W-:Y:S01]  /*fc30*/  I2F R20, R9 ;  /* 0x0000000900147306 */ /* 0x0005e20000201400 */
[----:B-1----:R-:W-:-:S07]  /*fc40*/  IMAD.IADD R3, R228, 0x1, -R10 ;  /* 0x00000001e4037824 */ /* 0x002fce00078e0a0a */
[----:B------:R1:W-:Y:S01]  /*fc50*/  I2F R41, R11 ;  /* 0x0000000b00297306 */ /* 0x0003e20000201400 */
[----:B------:R-:W-:Y:S01]  /*fc60*/  IABS R3, R3 ;  /* 0x0000000300037213 */ /* 0x000fe20000000000 */
[----:B--2---:R-:W-:Y:S02]  /*fc70*/  IMAD.IADD R9, R229, 0x1, -R10 ;  /* 0x00000001e5097824 */ /* 0x004fe400078e0a0a */
[----:B------:R-:W-:-:S03]  /*fc80*/  IMAD.MOV.U32 R213, RZ, RZ, R34 ;  /* 0x000000ffffd57224 */ /* 0x000fc600078e0022 */
[----:B------:R-:W-:Y:S01]  /*fc90*/  IABS R9, R9 ;  /* 0x0000000900097213 */ /* 0x000fe20000000000 */
[----:B------:R-:W-:Y:S02]  /*fca0*/  IMAD.MOV.U32 R237, RZ, RZ, R32 ;  /* 0x000000ffffed7224 */ /* 0x000fe400078e0020 */
[----:B------:R-:W-:Y:S02]  /*fcb0*/  IMAD.MOV.U32 R210, RZ, RZ, R33 ;  /* 0x000000ffffd27224 */ /* 0x000fe400078e0021 */
[----:B-1----:R-:W-:Y:S01]  /*fcc0*/  IMAD.MOV.U32 R11, RZ, RZ, R3 ;  /* 0x000000ffff0b7224 */ /* 0x002fe200078e0003 */
[----:B------:R-:W-:Y:S01]  /*fcd0*/  IABS R3, R12 ;  /* 0x0000000c00037213 */ /* 0x000fe20000000000 */
[----:B------:R-:W-:Y:S01]  /*fce0*/  IMAD.MOV.U32 R247, RZ, RZ, R35 ;  /* 0x000000fffff77224 */ /* 0x000fe200078e0023 */
[----:B------:R1:W-:Y:S01]  /*fcf0*/  I2F R45, R9 ;  /* 0x00000009002d7306 */ /* 0x0003e20000201400 */
[C---:B------:R-:W-:Y:S08]  /*fd00*/  HMMA.16816.F32 R32, R4.reuse, R16, R100 ;  /* 0x000000100420723c */ /* 0x040ff00000001864 */
[C---:B------:R-:W-:Y:S07]  /*fd10*/  HMMA.16816.F32 R100, R4.reuse, R24, R196 ;  /* 0x000000180464723c */ /* 0x040fee00000018c4 */
[----:B------:R-:W-:Y:S01]  /*fd20*/  IMAD.MOV.U32 R197, RZ, RZ, R42 ;  /* 0x000000ffffc57224 */ /* 0x000fe200078e002a */
[----:B-1----:R-:W-:Y:S01]  /*fd30*/  IADD3 R9, R0, 0x10, RZ ;  /* 0x0000001000097810 */ /* 0x002fe20007ffe0ff */
[----:B------:R1:W-:Y:S01]  /*fd40*/  I2F R42, R11 ;  /* 0x0000000b002a7306 */ /* 0x0003e20000201400 */
[----:B------:R-:W-:Y:S03]  /*fd50*/  HMMA.16816.F32 R176, R4, R30, R176 ;  /* 0x0000001e04b0723c */ /* 0x000fe600000018b0 */
[----:B------:R-:W-:-:S02]  /*fd60*/  IMAD.IADD R12, R230, 0x1, -R9 ;  /* 0x00000001e60c7824 */ /* 0x000fc400078e0a09 */
[----:B-1----:R-:W-:-:S04]  /*fd70*/  IMAD.MOV.U32 R11, RZ, RZ, R3 ;  /* 0x000000ffff0b7224 */ /* 0x002fc800078e0003 */
[----:B------:R1:W-:Y:S01]  /*fd80*/  I2F R31, R11 ;  /* 0x0000000b001f7306 */ /* 0x0003e20000201400 */
[----:B------:R-:W-:Y:S01]  /*fd90*/  IABS R3, R12 ;  /* 0x0000000c00037213 */ /* 0x000fe20000000000 */
[C---:B------:R-:W-:Y:S06]  /*fda0*/  HMMA.16816.F32 R104, R4.reuse, R18, R104 ;  /* 0x000000120468723c */ /* 0x040fec0000001868 */
[----:B------:R2:W-:Y:S01]  /*fdb0*/  I2F R43, R3 ;  /* 0x00000003002b7306 */ /* 0x0005e20000201400 */
[--C-:B-1----:R-:W-:Y:S01]  /*fdc0*/  IMAD.IADD R11, R229, 0x1, -R9.reuse ;  /* 0x00000001e50b7824 */ /* 0x102fe200078e0a09 */
[----:B------:R-:W-:Y:S04]  /*fdd0*/  HMMA.16816.F32 R108, R4, R28, R108 ;  /* 0x0000001c046c723c */ /* 0x000fe8000000186c */
[----:B------:R-:W-:Y:S01]  /*fde0*/  IABS R11, R11 ;  /* 0x0000000b000b7213 */ /* 0x000fe20000000000 */
[----:B--2---:R-:W-:-:S03]  /*fdf0*/  IMAD.IADD R3, R228, 0x1, -R9 ;  /* 0x00000001e4037824 */ /* 0x004fc600078e0a09 */
[----:B------:R-:W-:Y:S02]  /*fe00*/  HMMA.16816.F32 R188, R4, R22, R188 ;  /* 0x0000001604bc723c */ /* 0x000fe400000018bc */
[----:B------:R-:W-:-:S06]  /*fe10*/  IABS R3, R3 ;  /* 0x0000000300037213 */ /* 0x000fcc0000000000 */
[----:B------:R-:W-:Y:S07]  /*fe20*/  HMMA.16816.F32 R192, R4, R26, R192 ;  /* 0x0000001a04c0723c */ /* 0x000fee00000018c0 */
[----:B------:R-:W-:Y:S02]  /*fe30*/  IMAD.MOV.U32 R4, RZ, RZ, R11 ;  /* 0x000000ffff047224 */ /* 0x000fe400078e000b */
[----:B------:R-:W-:Y:S02]  /*fe40*/  IMAD.IADD R6, R231, 0x1, -R9 ;  /* 0x00000001e7067824 */ /* 0x000fe400078e0a09 */
[----:B------:R1:W-:Y:S01]  /*fe50*/  I2F R28, R4 ;  /* 0x00000004001c7306 */ /* 0x0003e20000201400 */
[----:B------:R-:W-:-:S02]  /*fe60*/  IMAD.MOV.U32 R5, RZ, RZ, R3 ;  /* 0x000000ffff057224 */ /* 0x000fc400078e0003 */
[----:B------:R-:W-:-:S05]  /*fe70*/  IABS R3, R6 ;  /* 0x0000000600037213 */ /* 0x000fca0000000000 */
[----:B------:R2:W-:Y:S01]  /*fe80*/  I2F R27, R5 ;  /* 0x00000005001b7306 */ /* 0x0005e20000201400 */
[----:B-1----:R-:W-:-:S05]  /*fe90*/  IADD3 R4, R0, 0x11, RZ ;  /* 0x0000001100047810 */ /* 0x002fca0007ffe0ff */
[----:B------:R-:W-:Y:S02]  /*fea0*/  IMAD.IADD R6, R230, 0x1, -R4 ;  /* 0x00000001e6067824 */ /* 0x000fe400078e0a04 */
[----:B--2---:R-:W-:-:S03]  /*feb0*/  IMAD.MOV.U32 R5, RZ, RZ, R3 ;  /* 0x000000ffff057224 */ /* 0x004fc600078e0003 */
[----:B------:R-:W-:Y:S01]  /*fec0*/  IABS R3, R6 ;  /* 0x0000000600037213 */ /* 0x000fe20000000000 */
[----:B------:R-:W-:Y:S01]  /*fed0*/  IMAD.IADD R6, R229, 0x1, -R4 ;  /* 0x00000001e5067824 */ /* 0x000fe200078e0a04 */
[----:B------:R1:W-:Y:S03]  /*fee0*/  I2F R26, R5 ;  /* 0x00000005001a7306 */ /* 0x0003e60000201400 */
[----:B-1----:R-:W-:Y:S01]  /*fef0*/  IMAD.MOV.U32 R5, RZ, RZ, R3 ;  /* 0x000000ffff057224 */ /* 0x002fe200078e0003 */
[----:B------:R-:W-:-:S04]  /*ff00*/  IABS R3, R6 ;  /* 0x0000000600037213 */ /* 0x000fc80000000000 */
[----:B------:R1:W-:Y:S08]  /*ff10*/  I2F R29, R3 ;  /* 0x00000003001d7306 */ /* 0x0003f00000201400 */
[----:B------:R-:W-:Y:S01]  /*ff20*/  I2F R30, R5 ;  /* 0x00000005001e7306 */ /* 0x000fe20000201400 */
[----:B-1----:R-:W-:-:S07]  /*ff30*/  FMUL.FTZ R3, R32, c[0x0][0x2ec] ;  /* 0x0000bb0020037a20 */ /* 0x002fce0000410000 */
[----:B------:R1:W2:Y:S01]  /*ff40*/  MUFU.TANH R5, R3 ;  /* 0x0000000300057308 */ /* 0x0002a20000002400 */
[----:B------:R-:W-:Y:S02]  /*ff50*/  FMUL.FTZ R11, R186, c[0x0][0x2ec] ;  /* 0x0000bb00ba0b7a20 */ /* 0x000fe40000410000 */
[----:B-1----:R-:W-:-:S05]  /*ff60*/  FMUL.FTZ R3, R34, c[0x0][0x2ec] ;  /* 0x0000bb0022037a20 */ /* 0x002fca0000410000 */
[----:B------:R1:W-:Y:S02]  /*ff70*/  MUFU.TANH R7, R3 ;  /* 0x0000000300077308 */ /* 0x0003e40000002400 */
[----:B-1----:R-:W-:-:S06]  /*ff80*/  FMUL.FTZ R3, R184, c[0x0][0x2ec] ;  /* 0x0000bb00b8037a20 */ /* 0x002fcc0000410000 */
[----:B------:R1:W3:Y:S08]  /*ff90*/  MUFU.TANH R6, R3 ;  /* 0x0000000300067308 */ /* 0x0002f00000002400 */
[----:B------:R-:W4:Y:S01]  /*ffa0*/  MUFU.TANH R11, R11 ;  /* 0x0000000b000b7308 */ /* 0x000f220000002400 */
[----:B-1----:R-:W-:-:S05]  /*ffb0*/  IMAD.IADD R3, R228, 0x1, -R4 ;  /* 0x00000001e4037824 */ /* 0x002fca00078e0a04 */
[----:B------:R-:W-:-:S04]  /*ffc0*/  IABS R3, R3 ;  /* 0x0000000300037213 */ /* 0x000fc80000000000 */
[----:B------:R1:W-:Y:S01]  /*ffd0*/  I2F R25, R3 ;  /* 0x0000000300197306 */ /* 0x0003e20000201400 */
[-C--:B--2---:R-:W-:Y:S01]  /*ffe0*/  FFMA.FTZ R5, R40, -R222.reuse, R5 ;  /* 0x800000de28057223 */ /* 0x084fe20000010005 */
[C---:B------:R-:W-:Y:S01]  /*fff0*/  ISETP.LT.OR P0, PT, R0.reuse, R227, P0 ;  /* 0x000000e30000720c */ /* 0x040fe20000701670 */
[----:B---3--:R-:W-:Y:S01]  /*10000*/  FFMA.FTZ R6, R37, -R222, R6 ;  /* 0x800000de25067223 */ /* 0x008fe20000010006 */
[----:B------:R-:W-:Y:S01]  /*10010*/  ISETP.LT.OR P5, PT, R0, R225, P5 ;  /* 0x000000e10000720c */ /* 0x000fe20002fa1670 */
[----:B-1----:R-:W-:-:S04]  /*10020*/  FMUL.FTZ R3, R33, c[0x0][0x2ec] ;  /* 0x0000bb0021037a20 */ /* 0x002fc80000410000 */
[----:B------:R1:W2:Y:S01]  /*10030*/  MUFU.TANH R18, R3 ;  /* 0x0000000300127308 */ /* 0x0002a20000002400 */
[-C--:B------:R-:W-:Y:S01]  /*10040*/  FFMA.FTZ R7, R39, -R222.reuse, R7 ;  /* 0x800000de27077223 */ /* 0x080fe20000010007 */
[----:B------:R-:W-:Y:S01]  /*10050*/  FSEL R245, R5, -INF , !P0 ;  /* 0xff80000005f57808 */ /* 0x000fe20004000000 */
[----:B----4-:R-:W-:Y:S01]  /*10060*/  FFMA.FTZ R11, R36, -R222, R11 ;  /* 0x800000de240b7223 */ /* 0x010fe2000001000b */
[----:B------:R-:W-:Y:S01]  /*10070*/  FSEL R55, R6, -INF , !P5 ;  /* 0xff80000006377808 */ /* 0x000fe20006800000 */
[----:B------:R-:W-:Y:S01]  /*10080*/  IMAD.IADD R5, R231, 0x1, -R4 ;  /* 0x00000001e7057824 */ /* 0x000fe200078e0a04 */
[----:B------:R-:W-:Y:S01]  /*10090*/  ISETP.LT.OR P6, PT, R0, R226, P6 ;  /* 0x000000e20000720c */ /* 0x000fe200037c1670 */
[----:B-1----:R-:W-:-:S04]  /*100a0*/  FMUL.FTZ R3, R35, c[0x0][0x2ec] ;  /* 0x0000bb0023037a20 */ /* 0x002fc80000410000 */
[----:B------:R1:W3:Y:S01]  /*100b0*/  MUFU.TANH R12, R3 ;  /* 0x00000003000c7308 */ /* 0x0002e20000002400 */
[C---:B------:R-:W-:Y:S02]  /*100c0*/  ISETP.LT.OR P1, PT, R0.reuse, R224, P1 ;  /* 0x000000e00000720c */ /* 0x040fe40000f21670 */
[----:B------:R-:W-:Y:S02]  /*100d0*/  FSEL R249, R7, -INF , !P6 ;  /* 0xff80000007f97808 */ /* 0x000fe40007000000 */
[----:B------:R-:W-:Y:S02]  /*100e0*/  FSEL R56, R11, -INF , !P1 ;  /* 0xff8000000b387808 */ /* 0x000fe40004800000 */
[----:B-1----:R-:W-:-:S05]  /*100f0*/  IADD3 R3, R0, 0x18, RZ ;  /* 0x0000001800037810 */ /* 0x002fca0007ffe0ff */
[----:B------:R-:W-:Y:S01]  /*10100*/  IMAD.IADD R6, R230, 0x1, -R3 ;  /* 0x00000001e6067824 */ /* 0x000fe200078e0a03 */
[C---:B------:R-:W-:Y:S02]  /*10110*/  ISETP.GE.AND P0, PT, R2.reuse, R235, PT ;  /* 0x000000eb0200720c */ /* 0x040fe40003f06270 */
[C---:B------:R-:W-:Y:S02]  /*10120*/  ISETP.GE.AND P6, PT, R2.reuse, R234, PT ;  /* 0x000000ea0200720c */ /* 0x040fe40003fc6270 */
[C---:B------:R-:W-:Y:S02]  /*10130*/  ISETP.GE.AND P5, PT, R2.reuse, R233, PT ;  /* 0x000000e90200720c */ /* 0x040fe40003fa6270 */
[----:B------:R-:W-:Y:S02]  /*10140*/  IABS R5, R5 ;  /* 0x0000000500057213 */ /* 0x000fe40000000000 */
[C---:B------:R-:W-:Y:S02]  /*10150*/  ISETP.GE.AND P1, PT, R2.reuse, R232, PT ;  /* 0x000000e80200720c */ /* 0x040fe40003f26270 */
[----:B------:R-:W-:Y:S01]  /*10160*/  IABS R6, R6 ;  /* 0x0000000600067213 */ /* 0x000fe20000000000 */
[----:B------:R1:W-:Y:S01]  /*10170*/  I2F R19, R5 ;  /* 0x0000000500137306 */ /* 0x0003e20000201400 */
[----:B------:R-:W-:-:S02]  /*10180*/  ISETP.LT.OR P0, PT, R2, R227, P0 ;  /* 0x000000e30200720c */ /* 0x000fc40000701670 */
[C---:B------:R-:W-:Y:S02]  /*10190*/  ISETP.LT.OR P6, PT, R2.reuse, R226, P6 ;  /* 0x000000e20200720c */ /* 0x040fe400037c1670 */
[C---:B------:R-:W-:Y:S01]  /*101a0*/  ISETP.LT.OR P5, PT, R2.reuse, R225, P5 ;  /* 0x000000e10200720c */ /* 0x040fe20002fa1670 */
[----:B------:R-:W-:Y:S01]  /*101b0*/  BAR.SYNC.DEFER_BLOCKING 0x0 ;  /* 0x0000000000007b1d */ /* 0x000fe20000010000 */
[----:B------:R-:W-:Y:S01]  /*101c0*/  ISETP.LT.OR P1, PT, R2, R224, P1 ;  /* 0x000000e00200720c */ /* 0x000fe20000f21670 */
[----:B------:R-:W-:Y:S02]  /*101d0*/  IMAD.IADD R2, R229, 0x1, -R3 ;  /* 0x00000001e5027824 */ /* 0x000fe400078e0a03 */
[----:B------:R-:W-:Y:S02]  /*101e0*/  FMUL.FTZ R17, R185, c[0x0][0x2ec] ;  /* 0x0000bb00b9117a20 */ /* 0x000fe40000410000 */
[----:B-1----:R-:W-:Y:S01]  /*101f0*/  IMAD.MOV.U32 R5, RZ, RZ, R6 ;  /* 0x000000ffff057224 */ /* 0x002fe200078e0006 */
[----:B------:R-:W-:Y:S01]  /*10200*/  IABS R2, R2 ;  /* 0x0000000200027213 */ /* 0x000fe20000000000 */
[----:B--2---:R-:W-:-:S02]  /*10210*/  FFMA.FTZ R7, R38, -R222, R18 ;  /* 0x800000de26077223 */ /* 0x004fc40000010012 */
[----:B------:R1:W-:Y:S01]  /*10220*/  I2F R24, R5 ;  /* 0x0000000500187306 */ /* 0x0003e20000201400 */
[----:B------:R-:W-:Y:S02]  /*10230*/  FMUL.FTZ R16, R187, c[0x0][0x2ec] ;  /* 0x0000bb00bb107a20 */ /* 0x000fe40000410000 */
[----:B------:R-:W-:Y:S01]  /*10240*/  IMAD.MOV.U32 R6, RZ, RZ, R2 ;  /* 0x000000ffff067224 */ /* 0x000fe200078e0002 */
[----:B------:R-:W-:Y:S01]  /*10250*/  FSEL R241, R7, -INF , !P0 ;  /* 0xff80000007f17808 */ /* 0x000fe20004000000 */
[----:B------:R-:W-:-:S03]  /*10260*/  IMAD.IADD R7, R231, 0x1, -R3 ;  /* 0x00000001e7077824 */ /* 0x000fc600078e0a03 */
[----:B------:R-:W2:Y:S01]  /*10270*/  MUFU.TANH R17, R17 ;  /* 0x0000001100117308 */ /* 0x000ea20000002400 */
[----:B------:R-:W-:Y:S01]  /*10280*/  IADD3 R2, R0, 0x19, RZ ;  /* 0x0000001900027810 */ /* 0x000fe20007ffe0ff */
[----:B-1----:R-:W-:-:S06]  /*10290*/  IMAD.IADD R5, R228, 0x1, -R3 ;  /* 0x00000001e4057824 */ /* 0x002fcc00078e0a03 */
[----:B------:R-:W1:Y:S01]  /*102a0*/  MUFU.TANH R16, R16 ;  /* 0x0000001000107308 */ /* 0x000e620000002400 */
[----:B------:R-:W-:-:S07]  /*102b0*/  IABS R5, R5 ;  /* 0x0000000500057213 */ /* 0x000fce0000000000 */
[----:B------:R4:W-:Y:S01]  /*102c0*/  I2F R23, R6 ;  /* 0x0000000600177306 */ /* 0x0009e20000201400 */
[-C--:B---3--:R-:W-:Y:S02]  /*102d0*/  FFMA.FTZ R11, R15, -R222.reuse, R12 ;  /* 0x800000de0f0b7223 */ /* 0x088fe4000001000c */
[-C--:B--2---:R-:W-:Y:S02]  /*102e0*/  FFMA.FTZ R12, R14, -R222.reuse, R17 ;  /* 0x800000de0e0c7223 */ /* 0x084fe40000010011 */
[----:B----4-:R-:W-:Y:S01]  /*102f0*/  IMAD.MOV.U32 R6, RZ, RZ, R5 ;  /* 0x000000ffff067224 */ /* 0x010fe200078e0005 */
[----:B------:R-:W-:Y:S01]  /*10300*/  IABS R5, R7 ;  /* 0x0000000700057213 */ /* 0x000fe20000000000 */
[----:B------:R-:W-:Y:S02]  /*10310*/  IMAD.IADD R7, R230, 0x1, -R2 ;  /* 0x00000001e6077824 */ /* 0x000fe400078e0a02 */
[----:B------:R2:W-:Y:S01]  /*10320*/  I2F R21, R6 ;  /* 0x0000000600157306 */ /* 0x0005e20000201400 */
[----:B-1----:R-:W-:Y:S01]  /*10330*/  FFMA.FTZ R13, R13, -R222, R16 ;  /* 0x800000de0d0d7223 */ /* 0x002fe20000010010 */
[----:B------:R-:W-:Y:S01]  /*10340*/  FSEL R244, R11, -INF , !P6 ;  /* 0xff8000000bf47808 */ /* 0x000fe20007000000 */
[----:B--2---:R-:W-:Y:S01]  /*10350*/  IMAD.MOV.U32 R6, RZ, RZ, R5 ;  /* 0x000000ffff067224 */ /* 0x004fe200078e0005 */
[----:B------:R-:W-:Y:S01]  /*10360*/  IABS R5, R7 ;  /* 0x0000000700057213 */ /* 0x000fe20000000000 */
[----:B------:R-:W-:-:S03]  /*10370*/  IMAD.IADD R7, R229, 0x1, -R2 ;  /* 0x00000001e5077824 */ /* 0x000fc600078e0a02 */
[----:B------:R1:W-:Y:S01]  /*10380*/  I2F R14, R6 ;  /* 0x00000006000e7306 */ /* 0x0003e20000201400 */
[----:B------:R-:W-:Y:S02]  /*10390*/  FSEL R52, R12, -INF , !P5 ;  /* 0xff8000000c347808 */ /* 0x000fe40006800000 */
[----:B------:R-:W-:Y:S02]  /*103a0*/  FSEL R53, R13, -INF , !P1 ;  /* 0xff8000000d357808 */ /* 0x000fe40004800000 */
[C---:B------:R-:W-:Y:S02]  /*103b0*/  ISETP.GE.AND P0, PT, R8.reuse, R235, PT ;  /* 0x000000eb0800720c */ /* 0x040fe40003f06270 */
[----:B------:R-:W-:Y:S01]  /*103c0*/  ISETP.GE.AND P6, PT, R8, R234, PT ;  /* 0x000000ea0800720c */ /* 0x000fe20003fc6270 */
[----:B-1----:R-:W-:Y:S01]  /*103d0*/  IMAD.MOV.U32 R6, RZ, RZ, R5 ;  /* 0x000000ffff067224 */ /* 0x002fe200078e0005 */
[----:B------:R-:W-:Y:S01]  /*103e0*/  IABS R5, R7 ;  /* 0x0000000700057213 */ /* 0x000fe20000000000 */
[----:B------:R-:W-:-:S02]  /*103f0*/  IMAD.IADD R7, R228, 0x1, -R2 ;  /* 0x00000001e4077824 */ /* 0x000fc400078e0a02 */
[----:B------:R1:W-:Y:S01]  /*10400*/  I2F R54, R6 ;  /* 0x0000000600367306 */ /* 0x0003e20000201400 */
[C---:B------:R-:W-:Y:S02]  /*10410*/  ISETP.GE.AND P5, PT, R8.reuse, R233, PT ;  /* 0x000000e90800720c */ /* 0x040fe40003fa6270 */
[C---:B------:R-:W-:Y:S02]  /*10420*/  ISETP.GE.AND P1, PT, R8.reuse, R232, PT ;  /* 0x000000e80800720c */ /* 0x040fe40003f26270 */
[C---:B------:R-:W-:Y:S02]  /*10430*/  ISETP.LT.OR P0, PT, R8.reuse, R227, P0 ;  /* 0x000000e30800720c */ /* 0x040fe40000701670 */
[C---:B------:R-:W-:Y:S02]  /*10440*/  ISETP.LT.OR P6, PT, R8.reuse, R226, P6 ;  /* 0x000000e20800720c */ /* 0x040fe400037c1670 */
[----:B------:R-:W-:Y:S01]  /*10450*/  ISETP.LT.OR P5, PT, R8, R225, P5 ;  /* 0x000000e10800720c */ /* 0x000fe20002fa1670 */
[----:B-1----:R-:W-:Y:S01]  /*10460*/  IMAD.MOV.U32 R6, RZ, RZ, R5 ;  /* 0x000000ffff067224 */ /* 0x002fe200078e0005 */
[----:B------:R-:W-:-:S03]  /*10470*/  IABS R5, R7 ;  /* 0x0000000700057213 */ /* 0x000fc60000000000 */
[----:B------:R1:W-:Y:S01]  /*10480*/  I2F R51, R6 ;  /* 0x0000000600337306 */ /* 0x0003e20000201400 */
[----:B------:R-:W-:Y:S02]  /*10490*/  ISETP.LT.OR P1, PT, R8, R224, P1 ;  /* 0x000000e00800720c */ /* 0x000fe40000f21670 */
[----:B------:R-:W-:Y:S01]  /*104a0*/  IADD3 R8, R0, 0x20, RZ ;  /* 0x0000002000087810 */ /* 0x000fe20007ffe0ff */
[----:B------:R-:W-:-:S04]  /*104b0*/  IMAD.MOV.U32 R187, RZ, RZ, R49 ;  /* 0x000000ffffbb7224 */ /* 0x000fc800078e0031 */
[----:B------:R-:W-:Y:S02]  /*104c0*/  IMAD.IADD R7, R230, 0x1, -R8 ;  /* 0x00000001e6077824 */ /* 0x000fe400078e0a08 */
[----:B-1----:R-:W-:Y:S02]  /*104d0*/  IMAD.MOV.U32 R6, RZ, RZ, R5 ;  /* 0x000000ffff067224 */ /* 0x002fe400078e0005 */
[----:B------:R-:W-:-:S05]  /*104e0*/  IMAD.IADD R5, R231, 0x1, -R2 ;  /* 0x00000001e7057824 */ /* 0x000fca00078e0a02 */
[----:B------:R-:W-:Y:S01]  /*104f0*/  IABS R5, R5 ;  /* 0x0000000500057213 */ /* 0x000fe20000000000 */
[----:B------:R1:W-:Y:S01]  /*10500*/  I2F R49, R6 ;  /* 0x0000000600317306 */ /* 0x0003e20000201400 */
[----:B------:R-:W-:-:S03]  /*10510*/  IMAD.MOV.U32 R185, RZ, RZ, R50 ;  /* 0x000000ffffb97224 */ /* 0x000fc600078e0032 */
        /* <DEDUP_REMOVED lines=20> */
[----:B------:R-:W-:Y:S02]  /*10660*/  IMAD.IADD R11, R228, 0x1, -R7 ;  /* 0x00000001e40b7824 */ /* 0x000fe400078e0a07 */
        /* <DEDUP_REMOVED lines=13> */
[----:B-1----:R-:W-:-:S03]  /*10740*/  IMAD.MOV.U32 R11, RZ, RZ, R5 ;  /* 0x000000ffff0b7224 */ /* 0x002fc600078e0005 */
[----:B------:R-:W-:Y:S01]  /*10750*/  IABS R5, R12 ;  /* 0x0000000c00057213 */ /* 0x000fe20000000000 */
[----:B------:R1:W-:Y:S01]  /*10760*/  I2F R57, R11 ;  /* 0x0000000b00397306 */ /* 0x0003e20000201400 */
[----:B------:R-:W-:-:S03]  /*10770*/  IMAD.IADD R12, R228, 0x1, -R6 ;  /* 0x00000001e40c7824 */ /* 0x000fc600078e0a06 */
[----:B-1----:R-:W-:Y:S02]  /*10780*/  IMAD.MOV.U32 R11, RZ, RZ, R5 ;  /* 0x000000ffff0b7224 */ /* 0x002fe400078e0005 */
[----:B------:R-:W-:-:S05]  /*10790*/  IMAD.IADD R5, R229, 0x1, -R6 ;  /* 0x00000001e5057824 */ /* 0x000fca00078e0a06 */
[----:B------:R-:W-:Y:S01]  /*107a0*/  IABS R5, R5 ;  /* 0x0000000500057213 */ /* 0x000fe20000000000 */
[----:B------:R1:W-:Y:S01]  /*107b0*/  I2F R65, R11 ;  /* 0x0000000b00417306 */ /* 0x0003e20000201400 */
[----:B------:R-:W-:-:S03]  /*107c0*/  FMUL.FTZ R15, R200, c[0x0][0x2ec] ;  /* 0x0000bb00c80f7a20 */ /* 0x000fc60000410000 */
[----:B-1----:R-:W-:Y:S01]  /*107d0*/  IMAD.MOV.U32 R11, RZ, RZ, R5 ;  /* 0x000000ffff0b7224 */ /* 0x002fe200078e0005 */
[----:B------:R-:W-:-:S03]  /*107e0*/  IABS R5, R12 ;  /* 0x0000000c00057213 */ /* 0x000fc60000000000 */
[----:B------:R1:W-:Y:S01]  /*107f0*/  I2F R62, R11 ;  /* 0x0000000b003e7306 */ /* 0x0003e20000201400 */
[----:B------:R-:W-:-:S07]  /*10800*/  FMUL.FTZ R12, R202, c[0x0][0x2ec] ;  /* 0x0000bb00ca0c7a20 */ /* 0x000fce0000410000 */
[----:B------:R2:W-:Y:S01]  /*10810*/  I2F R59, R5 ;  /* 0x00000005003b7306 */ /* 0x0005e20000201400 */
[----:B-1----:R-:W-:-:S07]  /*10820*/  FMUL.FTZ R11, R106, c[0x0][0x2ec] ;  /* 0x0000bb006a0b7a20 */ /* 0x002fce0000410000 */
[----:B------:R-:W-:Y:S01]  /*10830*/  MUFU.TANH R15, R15 ;  /* 0x0000000f000f7308 */ /* 0x000fe20000002400 */
[----:B--2---:R-:W-:-:S07]  /*10840*/  FMUL.FTZ R5, R104, c[0x0][0x2ec] ;  /* 0x0000bb0068057a20 */ /* 0x004fce0000410000 */
[----:B------:R-:W-:Y:S08]  /*10850*/  MUFU.TANH R11, R11 ;  /* 0x0000000b000b7308 */ /* 0x000ff00000002400 */
[----:B------:R-:W1:Y:S08]  /*10860*/  MUFU.TANH R5, R5 ;  /* 0x0000000500057308 */ /* 0x000e700000002400 */
[----:B------:R2:W3:Y:S02]  /*10870*/  MUFU.TANH R16, R12 ;  /* 0x0000000c00107308 */ /* 0x0004e40000002400 */
[----:B--2---:R-:W-:-:S06]  /*10880*/  FMUL.FTZ R12, R105, c[0x0][0x2ec] ;  /* 0x0000bb00690c7a20 */ /* 0x004fcc0000410000 */
[----:B------:R2:W-:Y:S01]  /*10890*/  MUFU.TANH R22, R12 ;  /* 0x0000000c00167308 */ /* 0x0005e20000002400 */
[----:B-1----:R-:W-:Y:S02]  /*108a0*/  FFMA.FTZ R13, R47, -R222, R5 ;  /* 0x800000de2f0d7223 */ /* 0x002fe40000010005 */
[----:B------:R-:W-:Y:S02]  /*108b0*/  FMUL.FTZ R5, R201, c[0x0][0x2ec] ;  /* 0x0000bb00c9057a20 */ /* 0x000fe40000410000 */
[----:B--2---:R-:W-:-:S04]  /*108c0*/  FMUL.FTZ R12, R107, c[0x0][0x2ec] ;  /* 0x0000bb006b0c7a20 */ /* 0x004fc80000410000 */
[----:B------:R1:W-:Y:S08]  /*108d0*/  MUFU.TANH R18, R12 ;  /* 0x0000000c00127308 */ /* 0x0003f00000002400 */
[----:B------:R3:W2:Y:S01]  /*108e0*/  MUFU.TANH R17, R5 ;  /* 0x0000000500117308 */ /* 0x0006a20000002400 */
[-C--:B-1----:R-:W-:Y:S02]  /*108f0*/  FFMA.FTZ R12, R44, -R222.reuse, R11 ;  /* 0x800000de2c0c7223 */ /* 0x082fe4000001000b */
[----:B------:R-:W-:-:S02]  /*10900*/  FFMA.FTZ R11, R41, -R222, R15 ;  /* 0x800000de290b7223 */ /* 0x000fc4000001000f */
[----:B------:R-:W-:Y:S02]  /*10910*/  FMUL.FTZ R15, R203, c[0x0][0x2ec] ;  /* 0x0000bb00cb0f7a20 */ /* 0x000fe40000410000 */
[----:B---3--:R-:W-:-:S04]  /*10920*/  FFMA.FTZ R5, R20, -R222, R16 ;  /* 0x800000de14057223 */ /* 0x008fc80000010010 */
[----:B------:R-:W1:Y:S01]  /*10930*/  MUFU.TANH R15, R15 ;  /* 0x0000000f000f7308 */ /* 0x000e620000002400 */
[----:B------:R-:W-:Y:S01]  /*10940*/  FSEL R44, R5, -INF , !P1 ;  /* 0xff800000052c7808 */ /* 0x000fe20004800000 */
[----:B------:R-:W-:Y:S01]  /*10950*/  FMUL.FTZ R5, R110, c[0x0][0x2ec] ;  /* 0x0000bb006e057a20 */ /* 0x000fe20000410000 */
[----:B------:R-:W-:Y:S02]  /*10960*/  FSEL R200, R13, -INF , !P0 ;  /* 0xff8000000dc87808 */ /* 0x000fe40004000000 */
[----:B------:R-:W-:Y:S02]  /*10970*/  FSEL R201, R12, -INF , !P6 ;  /* 0xff8000000cc97808 */ /* 0x000fe40007000000 */
[----:B------:R-:W-:Y:S01]  /*10980*/  FSEL R41, R11, -INF , !P5 ;  /* 0xff8000000b297808 */ /* 0x000fe20006800000 */
[----:B------:R3:W-:Y:S01]  /*10990*/  MUFU.TANH R13, R5 ;  /* 0x00000005000d7308 */ /* 0x0007e20000002400 */
[C---:B------:R-:W-:Y:S02]  /*109a0*/  ISETP.GE.AND P0, PT, R10.reuse, R235, PT ;  /* 0x000000eb0a00720c */ /* 0x040fe40003f06270 */
[----:B------:R-:W-:-:S02]  /*109b0*/  ISETP.GE.AND P6, PT, R10, R234, PT ;  /* 0x000000ea0a00720c */ /* 0x000fc40003fc6270 */
[C---:B------:R-:W-:Y:S02]  /*109c0*/  ISETP.GE.AND P5, PT, R10.reuse, R233, PT ;  /* 0x000000e90a00720c */ /* 0x040fe40003fa6270 */
[----:B------:R-:W-:Y:S01]  /*109d0*/  ISETP.GE.AND P1, PT, R10, R232, PT ;  /* 0x000000e80a00720c */ /* 0x000fe20003f26270 */
[----:B------:R-:W-:Y:S01]  /*109e0*/  FMUL.FTZ R11, R108, c[0x0][0x2ec] ;  /* 0x0000bb006c0b7a20 */ /* 0x000fe20000410000 */
[C---:B------:R-:W-:Y:S02]  /*109f0*/  ISETP.LT.OR P0, PT, R10.reuse, R227, P0 ;  /* 0x000000e30a00720c */ /* 0x040fe40000701670 */
[C---:B------:R-:W-:Y:S02]  /*10a00*/  ISETP.LT.OR P6, PT, R10.reuse, R226, P6 ;  /* 0x000000e20a00720c */ /* 0x040fe400037c1670 */
[----:B------:R-:W-:Y:S01]  /*10a10*/  ISETP.LT.OR P5, PT, R10, R225, P5 ;  /* 0x000000e10a00720c */ /* 0x000fe20002fa1670 */
[----:B---3--:R-:W-:Y:S01]  /*10a20*/  FMUL.FTZ R5, R204, c[0x0][0x2ec] ;  /* 0x0000bb00cc057a20 */ /* 0x008fe20000410000 */
[----:B------:R-:W-:Y:S01]  /*10a30*/  ISETP.LT.OR P1, PT, R10, R224, P1 ;  /* 0x000000e00a00720c */ /* 0x000fe20000f21670 */
[-C--:B--2---:R-:W-:Y:S01]  /*10a40*/  FFMA.FTZ R10, R42, -R222.reuse, R17 ;  /* 0x800000de2a0a7223 */ /* 0x084fe20000010011 */
[----:B------:R-:W2:Y:S01]  /*10a50*/  MUFU.TANH R20, R11 ;  /* 0x0000000b00147308 */ /* 0x000ea20000002400 */
[----:B------:R-:W-:-:S07]  /*10a60*/  FFMA.FTZ R12, R46, -R222, R22 ;  /* 0x800000de2e0c7223 */ /* 0x000fce0000010016 */
[----:B------:R1:W3:Y:S01]  /*10a70*/  MUFU.TANH R17, R5 ;  /* 0x0000000500117308 */ /* 0x0002e20000002400 */
[----:B------:R-:W-:Y:S01]  /*10a80*/  FSEL R35, R10, -INF , !P5 ;  /* 0xff8000000a237808 */ /* 0x000fe20006800000 */
[----:B------:R-:W-:Y:S01]  /*10a90*/  FMUL.FTZ R10, R109, c[0x0][0x2ec] ;  /* 0x0000bb006d0a7a20 */ /* 0x000fe20000410000 */
[----:B------:R-:W-:Y:S01]  /*10aa0*/  FSEL R196, R12, -INF , !P0 ;  /* 0xff8000000cc47808 */ /* 0x000fe20004000000 */
[----:B-1----:R-:W-:Y:S02]  /*10ab0*/  FFMA.FTZ R5, R31, -R222, R15 ;  /* 0x800000de1f057223 */ /* 0x002fe4000001000f */
[----:B------:R-:W-:-:S04]  /*10ac0*/  FMUL.FTZ R15, R206, c[0x0][0x2ec] ;  /* 0x0000bb00ce0f7a20 */ /* 0x000fc80000410000 */
[----:B------:R-:W1:Y:S01]  /*10ad0*/  MUFU.TANH R16, R15 ;  /* 0x0000000f00107308 */ /* 0x000e620000002400 */
[-C--:B------:R-:W-:Y:S01]  /*10ae0*/  FFMA.FTZ R11, R45, -R222.reuse, R18 ;  /* 0x800000de2d0b7223 */ /* 0x080fe20000010012 */
[----:B------:R-:W-:Y:S01]  /*10af0*/  FSEL R42, R5, -INF , !P1 ;  /* 0xff800000052a7808 */ /* 0x000fe20004800000 */
[----:B------:R-:W-:Y:S01]  /*10b00*/  FMUL.FTZ R5, R111, c[0x0][0x2ec] ;  /* 0x0000bb006f057a20 */ /* 0x000fe20000410000 */
[----:B------:R-:W-:Y:S02]  /*10b10*/  ISETP.GE.AND P0, PT, R9, R235, PT ;  /* 0x000000eb0900720c */ /* 0x000fe40003f06270 */
[----:B------:R-:W-:Y:S01]  /*10b20*/  FSEL R198, R11, -INF , !P6 ;  /* 0xff8000000bc67808 */ /* 0x000fe20007000000 */
[----:B--2---:R-:W-:Y:S01]  /*10b30*/  FFMA.FTZ R11, R43, -R222, R20 ;  /* 0x800000de2b0b7223 */ /* 0x004fe20000010014 */
[----:B------:R2:W-:Y:S01]  /*10b40*/  MUFU.TANH R18, R10 ;  /* 0x0000000a00127308 */ /* 0x0005e20000002400 */
[C---:B------:R-:W-:Y:S02]  /*10b50*/  ISETP.GE.AND P6, PT, R9.reuse, R234, PT ;  /* 0x000000ea0900720c */ /* 0x040fe40003fc6270 */
[----:B------:R-:W-:-:S02]  /*10b60*/  ISETP.GE.AND P5, PT, R9, R233, PT ;  /* 0x000000e90900720c */ /* 0x000fc40003fa6270 */
[C---:B------:R-:W-:Y:S02]  /*10b70*/  ISETP.GE.AND P1, PT, R9.reuse, R232, PT ;  /* 0x000000e80900720c */ /* 0x040fe40003f26270 */
[C---:B------:R-:W-:Y:S01]  /*10b80*/  ISETP.LT.OR P0, PT, R9.reuse, R227, P0 ;  /* 0x000000e30900720c */ /* 0x040fe20000701670 */
[----:B------:R4:W-:Y:S01]  /*10b90*/  MUFU.TANH R15, R5 ;  /* 0x00000005000f7308 */ /* 0x0009e20000002400 */
[C---:B------:R-:W-:Y:S02]  /*10ba0*/  ISETP.LT.OR P6, PT, R9.reuse, R226, P6 ;  /* 0x000000e20900720c */ /* 0x040fe400037c1670 */
[----:B------:R-:W-:Y:S01]  /*10bb0*/  ISETP.LT.OR P5, PT, R9, R225, P5 ;  /* 0x000000e10900720c */ /* 0x000fe20002fa1670 */
[----:B--2---:R-:W-:Y:S02]  /*10bc0*/  FFMA.FTZ R10, R28, -R222, R13 ;  /* 0x800000de1c0a7223 */ /* 0x004fe4000001000d */
[----:B------:R-:W-:Y:S01]  /*10bd0*/  FMUL.FTZ R13, R207, c[0x0][0x2ec] ;  /* 0x0000bb00cf0d7a20 */ /* 0x000fe20000410000 */
[----:B------:R-:W-:Y:S01]  /*10be0*/  ISETP.LT.OR P1, PT, R9, R224, P1 ;  /* 0x000000e00900720c */ /* 0x000fe20000f21670 */
[----:B----4-:R-:W-:Y:S01]  /*10bf0*/  FMUL.FTZ R5, R205, c[0x0][0x2ec] ;  /* 0x0000bb00cd057a20 */ /* 0x010fe20000410000 */
[----:B------:R-:W-:Y:S01]  /*10c00*/  FSEL R242, R11, -INF , !P0 ;  /* 0xff8000000bf27808 */ /* 0x000fe20004000000 */
[----:B---3--:R-:W-:Y:S01]  /*10c10*/  FFMA.FTZ R9, R27, -R222, R17 ;  /* 0x800000de1b097223 */ /* 0x008fe20000010011 */
[----:B------:R-:W-:Y:S01]  /*10c20*/  MUFU.TANH R11, R13 ;  /* 0x0000000d000b7308 */ /* 0x000fe20000002400 */
[----:B------:R-:W-:-:S07]  /*10c30*/  FSEL R186, R10, -INF , !P6 ;  /* 0xff8000000aba7808 */ /* 0x000fce0007000000 */
[----:B------:R1:W2:Y:S01]  /*10c40*/  MUFU.TANH R12, R5 ;  /* 0x00000005000c7308 */ /* 0x0002a20000002400 */
[----:B------:R-:W-:Y:S02]  /*10c50*/  FSEL R202, R9, -INF , !P5 ;  /* 0xff80000009ca7808 */ /* 0x000fe40006800000 */
[C---:B------:R-:W-:Y:S02]  /*10c60*/  ISETP.GE.AND P0, PT, R4.reuse, R235, PT ;  /* 0x000000eb0400720c */ /* 0x040fe40003f06270 */
[C---:B------:R-:W-:Y:S02]  /*10c70*/  ISETP.GE.AND P6, PT, R4.reuse, R234, PT ;  /* 0x000000ea0400720c */ /* 0x040fe40003fc6270 */
[----:B------:R-:W-:Y:S01]  /*10c80*/  ISETP.GE.AND P5, PT, R4, R233, PT ;  /* 0x000000e90400720c */ /* 0x000fe20003fa6270 */
[----:B-1----:R-:W-:-:S05]  /*10c90*/  FFMA.FTZ R5, R26, -R222, R16 ;  /* 0x800000de1a057223 */ /* 0x002fca0000010010 */
[----:B------:R-:W-:Y:S02]  /*10ca0*/  FSEL R211, R5, -INF , !P1 ;  /* 0xff80000005d37808 */ /* 0x000fe40004800000 */
[----:B------:R-:W-:Y:S01]  /*10cb0*/  ISETP.GE.AND P1, PT, R4, R232, PT ;  /* 0x000000e80400720c */ /* 0x000fe20003f26270 */
[----:B------:R-:W-:Y:S01]  /*10cc0*/  FMUL.FTZ R9, R176, c[0x0][0x2ec] ;  /* 0x0000bb00b0097a20 */ /* 0x000fe20000410000 */
[C---:B------:R-:W-:Y:S02]  /*10cd0*/  ISETP.LT.OR P0, PT, R4.reuse, R227, P0 ;  /* 0x000000e30400720c */ /* 0x040fe40000701670 */
[C---:B------:R-:W-:Y:S02]  /*10ce0*/  ISETP.LT.OR P6, PT, R4.reuse, R226, P6 ;  /* 0x000000e20400720c */ /* 0x040fe400037c1670 */
[C---:B------:R-:W-:Y:S02]  /*10cf0*/  ISETP.LT.OR P5, PT, R4.reuse, R225, P5 ;  /* 0x000000e10400720c */ /* 0x040fe40002fa1670 */
[----:B------:R-:W-:Y:S01]  /*10d00*/  ISETP.LT.OR P1, PT, R4, R224, P1 ;  /* 0x000000e00400720c */ /* 0x000fe20000f21670 */
[----:B------:R-:W-:Y:S01]  /*10d10*/  FMUL.FTZ R4, R178, c[0x0][0x2ec] ;  /* 0x0000bb00b2047a20 */ /* 0x000fe20000410000 */
[----:B------:R1:W-:Y:S01]  /*10d20*/  MUFU.TANH R17, R9 ;  /* 0x0000000900117308 */ /* 0x0003e20000002400 */
[----:B--2---:R-:W-:-:S02]  /*10d30*/  FFMA.FTZ R10, R25, -R222, R12 ;  /* 0x800000de190a7223 */ /* 0x004fc4000001000c */
[----:B------:R-:W-:-:S05]  /*10d40*/  FFMA.FTZ R11, R19, -R222, R11 ;  /* 0x800000de130b7223 */ /* 0x000fca000001000b */
[----:B------:R2:W3:Y:S01]  /*10d50*/  MUFU.TANH R16, R4 ;  /* 0x0000000400107308 */ /* 0x0004e20000002400 */
[----:B------:R-:W-:Y:S01]  /*10d60*/  FMUL.FTZ R12, R238, c[0x0][0x2ec] ;  /* 0x0000bb00ee0c7a20 */ /* 0x000fe20000410000 */
[----:B------:R-:W-:Y:S01]  /*10d70*/  IADD3 R5, R0, 0x29, RZ ;  /* 0x0000002900057810 */ /* 0x000fe20007ffe0ff */
[----:B------:R-:W-:Y:S02]  /*10d80*/  IMAD.MOV.U32 R34, RZ, RZ, R209 ;  /* 0x000000ffff227224 */ /* 0x000fe400078e00d1 */
[-C--:B-1----:R-:W-:Y:S01]  /*10d90*/  FFMA.FTZ R9, R30, -R222.reuse, R18 ;  /* 0x800000de1e097223 */ /* 0x082fe20000010012 */
[----:B------:R-:W-:Y:S02]  /*10da0*/  FSEL R199, R10, -INF , !P5 ;  /* 0xff8000000ac77808 */ /* 0x000fe40006800000 */
[----:B------:R-:W-:Y:S01]  /*10db0*/  FSEL R209, R11, -INF , !P1 ;  /* 0xff8000000bd17808 */ /* 0x000fe20004800000 */
[----:B--2---:R-:W-:Y:S01]  /*10dc0*/  FFMA.FTZ R4, R29, -R222, R15 ;  /* 0x800000de1d047223 */ /* 0x004fe2000001000f */
[----:B------:R-:W-:Y:S01]  /*10dd0*/  FSEL R238, R9, -INF , !P0 ;  /* 0xff80000009ee7808 */ /* 0x000fe20004000000 */
[----:B------:R-:W-:Y:S01]  /*10de0*/  FMUL.FTZ R9, R215, c[0x0][0x2ec] ;  /* 0x0000bb00d7097a20 */ /* 0x000fe20000410000 */
[----:B------:R-:W-:-:S02]  /*10df0*/  ISETP.GE.AND P0, PT, R3, R235, PT ;  /* 0x000000eb0300720c */ /* 0x000fc40003f06270 */
[----:B------:R-:W-:Y:S02]  /*10e00*/  FSEL R184, R4, -INF , !P6 ;  /* 0xff80000004b87808 */ /* 0x000fe40007000000 */
[C---:B------:R-:W-:Y:S02]  /*10e10*/  ISETP.GE.AND P6, PT, R3.reuse, R234, PT ;  /* 0x000000ea0300720c */ /* 0x040fe40003fc6270 */
[C---:B------:R-:W-:Y:S02]  /*10e20*/  ISETP.GE.AND P5, PT, R3.reuse, R233, PT ;  /* 0x000000e90300720c */ /* 0x040fe40003fa6270 */
[----:B------:R-:W-:Y:S01]  /*10e30*/  ISETP.GE.AND P1, PT, R3, R232, PT ;  /* 0x000000e80300720c */ /* 0x000fe20003f26270 */
[----:B------:R1:W2:Y:S01]  /*10e40*/  MUFU.TANH R15, R9 ;  /* 0x00000009000f7308 */ /* 0x0002a20000002400 */
[----:B------:R-:W-:Y:S01]  /*10e50*/  IMAD.IADD R4, R231, 0x1, -R6 ;  /* 0x00000001e7047824 */ /* 0x000fe200078e0a06 */
[C---:B------:R-:W-:Y:S02]  /*10e60*/  ISETP.LT.OR P0, PT, R3.reuse, R227, P0 ;  /* 0x000000e30300720c */ /* 0x040fe40000701670 */
[----:B------:R-:W-:-:S02]  /*10e70*/  ISETP.LT.OR P6, PT, R3, R226, P6 ;  /* 0x000000e20300720c */ /* 0x000fc400037c1670 */
[C---:B------:R-:W-:Y:S02]  /*10e80*/  ISETP.LT.OR P5, PT, R3.reuse, R225, P5 ;  /* 0x000000e10300720c */ /* 0x040fe40002fa1670 */
        /* <DEDUP_REMOVED lines=9> */
[-C--:B---3--:R-:W-:Y:S02]  /*10f20*/  FFMA.FTZ R11, R23, -R222.reuse, R16 ;  /* 0x800000de170b7223 */ /* 0x088fe40000010010 */
[----:B--2---:R-:W-:Y:S02]  /*10f30*/  FFMA.FTZ R14, R14, -R222, R15 ;  /* 0x800000de0e0e7223 */ /* 0x004fe4000001000f */
        /* <DEDUP_REMOVED lines=78> */
[----:B-1----:R-:W-:Y:S02]  /*11420*/  IMAD.IADD R11, R229, 0x1, -R0 ;  /* 0x00000001e50b7824 */ /* 0x002fe400078e0a00 */
[----:B--2---:R-:W-:-:S03]  /*11430*/  IMAD.MOV.U32 R10, RZ, RZ, R9 ;  /* 0x000000ffff0a7224 */ /* 0x004fc600078e0009 */
[----:B------:R-:W-:Y:S02]  /*11440*/  IABS R9, R11 ;  /* 0x0000000b00097213 */ /* 0x000fe40000000000 */
        /* <DEDUP_REMOVED lines=8> */
[----:B------:R1:W-:Y:S08]  /*114d0*/  I2F R13, R9 ;  /* 0x00000009000d7306 */ /* 0x0003f00000201400 */
[----:B------:R-:W-:Y:S01]  /*114e0*/  I2F R14, R10 ;  /* 0x0000000a000e7306 */ /* 0x000fe20000201400 */
[----:B-1----:R-:W-:-:S07]  /*114f0*/  FMUL.FTZ R9, R177, c[0x0][0x2ec] ;  /* 0x0000bb00b1097a20 */ /* 0x002fce0000410000 */
[----:B------:R1:W2:Y:S02]  /*11500*/  MUFU.TANH R10, R9 ;  /* 0x00000009000a7308 */ /* 0x0002a40000002400 */
[----:B-1----:R-:W-:-:S06]  /*11510*/  FMUL.FTZ R9, R179, c[0x0][0x2ec] ;  /* 0x0000bb00b3097a20 */ /* 0x002fcc0000410000 */
[----:B------:R1:W-:Y:S02]  /*11520*/  MUFU.TANH R11, R9 ;  /* 0x00000009000b7308 */ /* 0x0003e40000002400 */
[----:B-1----:R-:W-:-:S06]  /*11530*/  FMUL.FTZ R9, R34, c[0x0][0x2ec] ;  /* 0x0000bb0022097a20 */ /* 0x002fcc0000410000 */
[----:B------:R1:W3:Y:S02]  /*11540*/  MUFU.TANH R36, R9 ;  /* 0x0000000900247308 */ /* 0x0002e40000002400 */
[----:B-1----:R-:W-:-:S06]  /*11550*/  FMUL.FTZ R9, R48, c[0x0][0x2ec] ;  /* 0x0000bb0030097a20 */ /* 0x002fcc0000410000 */
[----:B------:R1:W4:Y:S02]  /*11560*/  MUFU.TANH R34, R9 ;  /* 0x0000000900227308 */ /* 0x0003240000002400 */
        /* <DEDUP_REMOVED lines=11> */
[----:B------:R1:W-:Y:S01]  /*11620*/  MUFU.TANH R46, R9 ;  /* 0x00000009002e7308 */ /* 0x0003e20000002400 */
[-C--:B--2---:R-:W-:Y:S02]  /*11630*/  FFMA.FTZ R12, R54, -R222.reuse, R10 ;  /* 0x800000de360c7223 */ /* 0x084fe4000001000a */
[----:B---3--:R-:W-:Y:S02]  /*11640*/  FFMA.FTZ R10, R49, -R222, R36 ;  /* 0x800000de310a7223 */ /* 0x008fe40000010024 */
[----:B-1----:R-:W-:-:S04]  /*11650*/  FMUL.FTZ R9, R197, c[0x0][0x2ec] ;  /* 0x0000bb00c5097a20 */ /* 0x002fc80000410000 */
[----:B------:R1:W2:Y:S01]  /*11660*/  MUFU.TANH R37, R9 ;  /* 0x0000000900257308 */ /* 0x0002a20000002400 */
[----:B------:R-:W-:Y:S02]  /*11670*/  FFMA.FTZ R11, R51, -R222, R11 ;  /* 0x800000de330b7223 */ /* 0x000fe4000001000b */
[----:B-1----:R-:W-:-:S05]  /*11680*/  FMUL.FTZ R9, R251, c[0x0][0x2ec] ;  /* 0x0000bb00fb097a20 */ /* 0x002fca0000410000 */
[----:B------:R1:W3:Y:S01]  /*11690*/  MUFU.TANH R45, R9 ;  /* 0x00000009002d7308 */ /* 0x0002e20000002400 */
[----:B------:R-:W-:Y:S02]  /*116a0*/  FSEL R197, R12, -INF , !P0 ;  /* 0xff8000000cc57808 */ /* 0x000fe40004000000 */
[----:B------:R-:W-:Y:S02]  /*116b0*/  FSEL R204, R11, -INF , !P6 ;  /* 0xff8000000bcc7808 */ /* 0x000fe40007000000 */
[----:B------:R-:W-:Y:S01]  /*116c0*/  FSEL R54, R10, -INF , !P5 ;  /* 0xff8000000a367808 */ /* 0x000fe20006800000 */
[----:B-1----:R-:W-:-:S04]  /*116d0*/  FMUL.FTZ R9, R188, c[0x0][0x2ec] ;  /* 0x0000bb00bc097a20 */ /* 0x002fc80000410000 */
[----:B------:R4:W1:Y:S01]  /*116e0*/  MUFU.TANH R49, R9 ;  /* 0x0000000900317308 */ /* 0x0008620000002400 */
[C---:B------:R-:W-:Y:S02]  /*116f0*/  ISETP.GE.AND P0, PT, R8.reuse, R235, PT ;  /* 0x000000eb0800720c */ /* 0x040fe40003f06270 */
[C---:B------:R-:W-:Y:S02]  /*11700*/  ISETP.GE.AND P6, PT, R8.reuse, R234, PT ;  /* 0x000000ea0800720c */ /* 0x040fe40003fc6270 */
[----:B------:R-:W-:Y:S01]  /*11710*/  ISETP.GE.AND P5, PT, R8, R233, PT ;  /* 0x000000e90800720c */ /* 0x000fe20003fa6270 */
[----:B----4-:R-:W-:-:S05]  /*11720*/  FFMA.FTZ R9, R50, -R222, R34 ;  /* 0x800000de32097223 */ /* 0x010fca0000010022 */
        /* <DEDUP_REMOVED lines=11> */
[----:B------:R-:W-:-:S03]  /*117e0*/  FFMA.FTZ R11, R67, -R222, R40 ;  /* 0x800000de430b7223 */ /* 0x000fc60000010028 */
[----:B------:R-:W-:Y:S01]  /*117f0*/  MUFU.TANH R51, R34 ;  /* 0x0000002200337308 */ /* 0x000fe20000002400 */
[----:B------:R-:W-:Y:S02]  /*11800*/  FMUL.FTZ R12, R212, c[0x0][0x2ec] ;  /* 0x0000bb00d40c7a20 */ /* 0x000fe40000410000 */
[----:B----4-:R-:W-:-:S05]  /*11810*/  FMUL.FTZ R8, R243, c[0x0][0x2ec] ;  /* 0x0000bb00f3087a20 */ /* 0x010fca0000410000 */
[----:B------:R4:W-:Y:S01]  /*11820*/  MUFU.TANH R43, R10 ;  /* 0x0000000a002b7308 */ /* 0x0009e20000002400 */
[----:B------:R-:W-:Y:S01]  /*11830*/  FSEL R212, R9, -INF , !P5 ;  /* 0xff80000009d47808 */ /* 0x000fe20006800000 */
[----:B------:R-:W-:-:S06]  /*11840*/  FMUL.FTZ R9, R214, c[0x0][0x2ec] ;  /* 0x0000bb00d6097a20 */ /* 0x000fcc0000410000 */
[----:B------:R2:W1:Y:S01]  /*11850*/  MUFU.TANH R34, R8 ;  /* 0x0000000800227308 */ /* 0x0004620000002400 */
[----:B------:R-:W-:Y:S01]  /*11860*/  FSEL R243, R11, -INF , !P0 ;  /* 0xff8000000bf37808 */ /* 0x000fe20004000000 */
[-C--:B----4-:R-:W-:Y:S01]  /*11870*/  FFMA.FTZ R10, R64, -R222.reuse, R39 ;  /* 0x800000de400a7223 */ /* 0x090fe20000010027 */
        /* <DEDUP_REMOVED lines=14> */
[----:B------:R-:W-:-:S05]  /*11960*/  FFMA.FTZ R8, R60, -R222, R46 ;  /* 0x800000de3c087223 */ /* 0x000fca000001002e */
[----:B------:R-:W-:Y:S01]  /*11970*/  MUFU.TANH R39, R12 ;  /* 0x0000000c00277308 */ /* 0x000fe20000002400 */
[----:B--2---:R-:W-:-:S07]  /*11980*/  FMUL.FTZ R7, R100, c[0x0][0x2ec] ;  /* 0x0000bb0064077a20 */ /* 0x004fce0000410000 */
[----:B------:R2:W4:Y:S01]  /*11990*/  MUFU.TANH R12, R9 ;  /* 0x00000009000c7308 */ /* 0x0005220000002400 */
[----:B------:R-:W-:Y:S01]  /*119a0*/  IMAD.MOV.U32 R185, RZ, RZ, R213 ;  /* 0x000000ffffb97224 */ /* 0x000fe200078e00d5 */
[----:B------:R-:W-:-:S06]  /*119b0*/  FSEL R239, R10, -INF , !P0 ;  /* 0xff8000000aef7808 */ /* 0x000fcc0004000000 */
[----:B------:R3:W1:Y:S01]  /*119c0*/  MUFU.TANH R38, R7 ;  /* 0x0000000700267308 */ /* 0x0006620000002400 */
[----:B------:R-:W-:Y:S01]  /*119d0*/  FSEL R207, R8, -INF , !P5 ;  /* 0xff80000008cf7808 */ /* 0x000fe20006800000 */
[-C--:B--2---:R-:W-:Y:S01]  /*119e0*/  FFMA.FTZ R9, R63, -R222.reuse, R47 ;  /* 0x800000de3f097223 */ /* 0x084fe2000001002f */
[----:B------:R-:W-:Y:S01]  /*119f0*/  ISETP.GE.AND P0, PT, R6, R235, PT ;  /* 0x000000eb0600720c */ /* 0x000fe20003f06270 */
[----:B---3--:R-:W-:-:S03]  /*11a00*/  FFMA.FTZ R7, R57, -R222, R45 ;  /* 0x800000de39077223 */ /* 0x008fc6000001002d */
[----:B------:R-:W-:Y:S02]  /*11a10*/  FSEL R58, R9, -INF , !P6 ;  /* 0xff800000093a7808 */ /* 0x000fe40007000000 */
[C---:B------:R-:W-:Y:S02]  /*11a20*/  ISETP.GE.AND P6, PT, R6.reuse, R234, PT ;  /* 0x000000ea0600720c */ /* 0x040fe40003fc6270 */
[----:B------:R-:W-:Y:S02]  /*11a30*/  FSEL R213, R7, -INF , !P1 ;  /* 0xff80000007d57808 */ /* 0x000fe40004800000 */
[C---:B------:R-:W-:Y:S02]  /*11a40*/  ISETP.GE.AND P5, PT, R6.reuse, R233, PT ;  /* 0x000000e90600720c */ /* 0x040fe40003fa6270 */
[----:B------:R-:W-:Y:S01]  /*11a50*/  ISETP.GE.AND P1, PT, R6, R232, PT ;  /* 0x000000e80600720c */ /* 0x000fe20003f26270 */
[----:B------:R-:W-:Y:S01]  /*11a60*/  FMUL.FTZ R8, R102, c[0x0][0x2ec] ;  /* 0x0000bb0066087a20 */ /* 0x000fe20000410000 */
[----:B------:R-:W-:-:S02]  /*11a70*/  ISETP.LT.OR P0, PT, R6, R227, P0 ;  /* 0x000000e30600720c */ /* 0x000fc40000701670 */
[C---:B------:R-:W-:Y:S02]  /*11a80*/  ISETP.LT.OR P6, PT, R6.reuse, R226, P6 ;  /* 0x000000e20600720c */ /* 0x040fe400037c1670 */
[C---:B------:R-:W-:Y:S02]  /*11a90*/  ISETP.LT.OR P5, PT, R6.reuse, R225, P5 ;  /* 0x000000e10600720c */ /* 0x040fe40002fa1670 */
[----:B------:R-:W-:Y:S01]  /*11aa0*/  ISETP.LT.OR P1, PT, R6, R224, P1 ;  /* 0x000000e00600720c */ /* 0x000fe20000f21670 */
[----:B------:R-:W-:Y:S01]  /*11ab0*/  FMUL.FTZ R6, R103, c[0x0][0x2ec] ;  /* 0x0000bb0067067a20 */ /* 0x000fe20000410000 */
[----:B------:R2:W3:Y:S01]  /*11ac0*/  MUFU.TANH R36, R8 ;  /* 0x0000000800247308 */ /* 0x0004e20000002400 */
[-C--:B-1----:R-:W-:Y:S02]  /*11ad0*/  FFMA.FTZ R9, R65, -R222.reuse, R49 ;  /* 0x800000de41097223 */ /* 0x082fe40000010031 */
[----:B------:R-:W-:-:S05]  /*11ae0*/  FFMA.FTZ R7, R59, -R222, R34 ;  /* 0x800000de3b077223 */ /* 0x000fca0000010022 */
[----:B------:R4:W-:Y:S01]  /*11af0*/  MUFU.TANH R40, R6 ;  /* 0x0000000600287308 */ /* 0x0009e20000002400 */
[----:B------:R-:W-:Y:S02]  /*11b00*/  FMUL.FTZ R10, R237, c[0x0][0x2ec] ;  /* 0x0000bb00ed0a7a20 */ /* 0x000fe40000410000 */
[----:B--2---:R-:W-:Y:S01]  /*11b10*/  FFMA.FTZ R8, R62, -R222, R43 ;  /* 0x800000de3e087223 */ /* 0x004fe2000001002b */
[----:B------:R-:W-:-:S04]  /*11b20*/  FSEL R237, R9, -INF , !P0 ;  /* 0xff80000009ed7808 */ /* 0x000fc80004000000 */
[----:B------:R-:W-:Y:S01]  /*11b30*/  FSEL R251, R8, -INF , !P6 ;  /* 0xff80000008fb7808 */ /* 0x000fe20007000000 */
[----:B----4-:R-:W-:Y:S02]  /*11b40*/  FFMA.FTZ R6, R33, -R222, R12 ;  /* 0x800000de21067223 */ /* 0x010fe4000001000c */
[----:B------:R-:W-:Y:S01]  /*11b50*/  FMUL.FTZ R8, R210, c[0x0][0x2ec] ;  /* 0x0000bb00d2087a20 */ /* 0x000fe20000410000 */
[----:B------:R-:W-:Y:S02]  /*11b60*/  ISETP.GE.AND P0, PT, R5, R235, PT ;  /* 0x000000eb0500720c */ /* 0x000fe40003f06270 */
[----:B------:R-:W-:Y:S01]  /*11b70*/  FSEL R210, R6, -INF , !P1 ;  /* 0xff80000006d27808 */ /* 0x000fe20004800000 */
[----:B------:R-:W-:Y:S01]  /*11b80*/  FMUL.FTZ R6, R185, c[0x0][0x2ec] ;  /* 0x0000bb00b9067a20 */ /* 0x000fe20000410000 */
[----:B------:R-:W-:Y:S01]  /*11b90*/  FSEL R206, R7, -INF , !P5 ;  /* 0xff80000007ce7808 */ /* 0x000fe20006800000 */
[----:B------:R-:W-:Y:S01]  /*11ba0*/  FMUL.FTZ R11, R101, c[0x0][0x2ec] ;  /* 0x0000bb00650b7a20 */ /* 0x000fe20000410000 */
[C---:B------:R-:W-:Y:S01]  /*11bb0*/  ISETP.GE.AND P5, PT, R5.reuse, R233, PT ;  /* 0x000000e90500720c */ /* 0x040fe20003fa6270 */
[----:B------:R1:W-:Y:S01]  /*11bc0*/  MUFU.TANH R33, R8 ;  /* 0x0000000800217308 */ /* 0x0003e20000002400 */
[----:B------:R-:W-:-:S02]  /*11bd0*/  ISETP.GE.AND P6, PT, R5, R234, PT ;  /* 0x000000ea0500720c */ /* 0x000fc40003fc6270 */
[----:B------:R-:W-:Y:S01]  /*11be0*/  ISETP.LT.OR P0, PT, R5, R227, P0 ;  /* 0x000000e30500720c */ /* 0x000fe20000701670 */
[----:B------:R-:W-:Y:S01]  /*11bf0*/  FFMA.FTZ R7, R31, -R222, R50 ;  /* 0x800000de1f077223 */ /* 0x000fe20000010032 */
[----:B------:R-:W-:-:S03]  /*11c00*/  ISETP.GE.AND P1, PT, R5, R232, PT ;  /* 0x000000e80500720c */ /* 0x000fc60003f26270 */
[----:B------:R2:W-:Y:S01]  /*11c10*/  MUFU.TANH R9, R6 ;  /* 0x0000000600097308 */ /* 0x0005e20000002400 */
[C---:B------:R-:W-:Y:S01]  /*11c20*/  ISETP.LT.OR P5, PT, R5.reuse, R225, P5 ;  /* 0x000000e10500720c */ /* 0x040fe20002fa1670 */
[----:B------:R-:W-:Y:S01]  /*11c30*/  IMAD.MOV.U32 R185, RZ, RZ, R236 ;  /* 0x000000ffffb97224 */ /* 0x000fe200078e00ec */
[----:B------:R-:W-:Y:S01]  /*11c40*/  ISETP.LT.OR P6, PT, R5, R226, P6 ;  /* 0x000000e20500720c */ /* 0x000fe200037c1670 */
[----:B-1----:R-:W-:-:S04]  /*11c50*/  FFMA.FTZ R8, R32, -R222, R51 ;  /* 0x800000de20087223 */ /* 0x002fc80000010033 */
[----:B------:R-:W-:Y:S01]  /*11c60*/  MUFU.TANH R45, R11 ;  /* 0x0000000b002d7308 */ /* 0x000fe20000002400 */
[----:B------:R-:W-:Y:S01]  /*11c70*/  ISETP.LT.OR P1, PT, R5, R224, P1 ;  /* 0x000000e00500720c */ /* 0x000fe20000f21670 */
[----:B--2---:R-:W-:-:S06]  /*11c80*/  FFMA.FTZ R6, R30, -R222, R39 ;  /* 0x800000de1e067223 */ /* 0x004fcc0000010027 */
[----:B------:R1:W2:Y:S01]  /*11c90*/  MUFU.TANH R12, R10 ;  /* 0x0000000a000c7308 */ /* 0x0002a20000002400 */
[----:B------:R-:W-:Y:S01]  /*11ca0*/  FSEL R236, R8, -INF , !P0 ;  /* 0xff80000008ec7808 */ /* 0x000fe20004000000 */
[-C--:B------:R-:W-:Y:S01]  /*11cb0*/  FFMA.FTZ R5, R29, -R222.reuse, R37 ;  /* 0x800000de1d057223 */ /* 0x080fe20000010025 */
[----:B------:R-:W-:Y:S02]  /*11cc0*/  ISETP.GE.AND P0, PT, R4, R235, PT ;  /* 0x000000eb0400720c */ /* 0x000fe40003f06270 */
[----:B------:R-:W-:Y:S01]  /*11cd0*/  FSEL R203, R6, -INF , !P5 ;  /* 0xff80000006cb7808 */ /* 0x000fe20006800000 */
[----:B------:R-:W-:Y:S01]  /*11ce0*/  FMUL.FTZ R6, R192, c[0x0][0x2ec] ;  /* 0x0000bb00c0067a20 */ /* 0x000fe20000410000 */
[----:B------:R-:W-:Y:S01]  /*11cf0*/  ISETP.LT.OR P0, PT, R4, R227, P0 ;  /* 0x000000e30400720c */ /* 0x000fe20000701670 */
[----:B------:R-:W-:Y:S01]  /*11d00*/  IMAD.MOV.U32 R187, RZ, RZ, R208 ;  /* 0x000000ffffbb7224 */ /* 0x000fe200078e00d0 */
[----:B------:R-:W-:Y:S01]  /*11d10*/  FSEL R208, R5, -INF , !P1 ;  /* 0xff80000005d07808 */ /* 0x000fe20004800000 */
[----:B------:R3:W-:Y:S01]  /*11d20*/  MUFU.TANH R29, R6 ;  /* 0x00000006001d7308 */ /* 0x0007e20000002400 */
[----:B-1----:R-:W-:Y:S01]  /*11d30*/  FMUL.FTZ R10, R247, c[0x0][0x2ec] ;  /* 0x0000bb00f70a7a20 */ /* 0x002fe20000410000 */
[----:B------:R-:W-:Y:S01]  /*11d40*/  FSEL R247, R7, -INF , !P6 ;  /* 0xff80000007f77808 */ /* 0x000fe20007000000 */
[----:B------:R-:W-:Y:S01]  /*11d50*/  FFMA.FTZ R7, R28, -R222, R38 ;  /* 0x800000de1c077223 */ /* 0x000fe20000010026 */
[----:B------:R-:W-:-:S04]  /*11d60*/  ISETP.GE.AND P6, PT, R4, R234, PT ;  /* 0x000000ea0400720c */ /* 0x000fc80003fc6270 */
[----:B------:R-:W1:Y:S01]  /*11d70*/  MUFU.TANH R11, R10 ;  /* 0x0000000a000b7308 */ /* 0x000e620000002400 */
[C---:B------:R-:W-:Y:S02]  /*11d80*/  ISETP.GE.AND P5, PT, R4.reuse, R233, PT ;  /* 0x000000e90400720c */ /* 0x040fe40003fa6270 */
[C---:B------:R-:W-:Y:S02]  /*11d90*/  ISETP.GE.AND P1, PT, R4.reuse, R232, PT ;  /* 0x000000e80400720c */ /* 0x040fe40003f26270 */
[----:B------:R-:W-:Y:S01]  /*11da0*/  ISETP.LT.OR P6, PT, R4, R226, P6 ;  /* 0x000000e20400720c */ /* 0x000fe200037c1670 */
[-C--:B---3--:R-:W-:Y:S01]  /*11db0*/  FFMA.FTZ R6, R27, -R222.reuse, R36 ;  /* 0x800000de1b067223 */ /* 0x088fe20000010024 */
[----:B------:R-:W-:Y:S01]  /*11dc0*/  FSEL R46, R7, -INF , !P0 ;  /* 0xff800000072e7808 */ /* 0x000fe20004000000 */
[----:B------:R-:W-:Y:S01]  /*11dd0*/  FMUL.FTZ R7, R194, c[0x0][0x2ec] ;  /* 0x0000bb00c2077a20 */ /* 0x000fe20000410000 */
[----:B------:R-:W-:Y:S01]  /*11de0*/  ISETP.GE.AND P0, PT, R3, R235, PT ;  /* 0x000000eb0300720c */ /* 0x000fe20003f06270 */
[----:B--2---:R-:W-:Y:S01]  /*11df0*/  FFMA.FTZ R5, R26, -R222, R12 ;  /* 0x800000de1a057223 */ /* 0x004fe2000001000c */
[----:B------:R-:W-:-:S02]  /*11e00*/  ISETP.LT.OR P5, PT, R4, R225, P5 ;  /* 0x000000e10400720c */ /* 0x000fc40002fa1670 */
[----:B------:R-:W-:Y:S01]  /*11e10*/  ISETP.LT.OR P1, PT, R4, R224, P1 ;  /* 0x000000e00400720c */ /* 0x000fe20000f21670 */
[-C--:B------:R-:W-:Y:S01]  /*11e20*/  FFMA.FTZ R4, R25, -R222.reuse, R9 ;  /* 0x800000de19047223 */ /* 0x080fe20000010009 */
[----:B------:R-:W-:Y:S01]  /*11e30*/  FSEL R49, R6, -INF , !P6 ;  /* 0xff80000006317808 */ /* 0x000fe20007000000 */
[----:B------:R-:W-:Y:S01]  /*11e40*/  FFMA.FTZ R6, R24, -R222, R45 ;  /* 0x800000de18067223 */ /* 0x000fe2000001002d */
[----:B------:R2:W3:Y:S01]  /*11e50*/  MUFU.TANH R10, R7 ;  /* 0x00000007000a7308 */ /* 0x0004e20000002400 */
[----:B------:R-:W-:Y:S01]  /*11e60*/  ISETP.LT.OR P0, PT, R3, R227, P0 ;  /* 0x000000e30300720c */ /* 0x000fe20000701670 */
[----:B------:R-:W-:Y:S01]  /*11e70*/  FMUL.FTZ R8, R193, c[0x0][0x2ec] ;  /* 0x0000bb00c1087a20 */ /* 0x000fe20000410000 */
[----:B------:R-:W-:Y:S02]  /*11e80*/  ISETP.GE.AND P6, PT, R3, R234, PT ;  /* 0x000000ea0300720c */ /* 0x000fe40003fc6270 */
[----:B------:R-:W-:Y:S02]  /*11e90*/  FSEL R65, R5, -INF , !P5 ;  /* 0xff80000005417808 */ /* 0x000fe40006800000 */
[----:B------:R-:W-:Y:S01]  /*11ea0*/  FSEL R67, R4, -INF , !P1 ;  /* 0xff80000004437808 */ /* 0x000fe20004800000 */
[----:B------:R-:W-:Y:S01]  /*11eb0*/  FMUL.FTZ R4, R187, c[0x0][0x2ec] ;  /* 0x0000bb00bb047a20 */ /* 0x000fe20000410000 */
[----:B------:R-:W-:Y:S01]  /*11ec0*/  FSEL R34, R6, -INF , !P0 ;  /* 0xff80000006227808 */ /* 0x000fe20004000000 */
[----:B------:R4:W-:Y:S01]  /*11ed0*/  MUFU.TANH R12, R8 ;  /* 0x00000008000c7308 */ /* 0x0009e20000002400 */
[C---:B------:R-:W-:Y:S01]  /*11ee0*/  ISETP.GE.AND P5, PT, R3.reuse, R233, PT ;  /* 0x000000e90300720c */ /* 0x040fe20003fa6270 */
[----:B--2---:R-:W-:Y:S01]  /*11ef0*/  FMUL.FTZ R7, R252, c[0x0][0x2ec] ;  /* 0x0000bb00fc077a20 */ /* 0x004fe20000410000 */
[----:B------:R-:W-:Y:S01]  /*11f00*/  ISETP.GE.AND P1, PT, R3, R232, PT ;  /* 0x000000e80300720c */ /* 0x000fe20003f26270 */
[----:B------:R-:W-:-:S04]  /*11f10*/  FFMA.FTZ R5, R23, -R222, R40 ;  /* 0x800000de17057223 */ /* 0x000fc80000010028 */
[----:B------:R2:W2:Y:S01]  /*11f20*/  MUFU.TANH R6, R7 ;  /* 0x0000000700067308 */ /* 0x0004a20000002400 */
[C---:B------:R-:W-:Y:S02]  /*11f30*/  ISETP.LT.OR P6, PT, R3.reuse, R226, P6 ;  /* 0x000000e20300720c */ /* 0x040fe400037c1670 */
[C---:B------:R-:W-:Y:S02]  /*11f40*/  ISETP.LT.OR P5, PT, R3.reuse, R225, P5 ;  /* 0x000000e10300720c */ /* 0x040fe40002fa1670 */
[----:B------:R-:W-:Y:S01]  /*11f50*/  ISETP.LT.OR P1, PT, R3, R224, P1 ;  /* 0x000000e00300720c */ /* 0x000fe20000f21670 */
[-C--:B-1----:R-:W-:Y:S01]  /*11f60*/  FFMA.FTZ R3, R21, -R222.reuse, R11 ;  /* 0x800000de15037223 */ /* 0x082fe2000001000b */
[----:B------:R-:W-:Y:S01]  /*11f70*/  ISETP.GE.AND P0, PT, R2, R235, PT ;  /* 0x000000eb0200720c */ /* 0x000fe20003f06270 */
[----:B------:R1:W1:Y:S01]  /*11f80*/  MUFU.TANH R9, R4 ;  /* 0x0000000400097308 */ /* 0x0002620000002400 */
[----:B------:R-:W-:Y:S01]  /*11f90*/  FSEL R43, R5, -INF , !P6 ;  /* 0xff800000052b7808 */ /* 0x000fe20007000000 */
[----:B------:R-:W-:Y:S01]  /*11fa0*/  FFMA.FTZ R5, R20, -R222, R29 ;  /* 0x800000de14057223 */ /* 0x000fe2000001001d */
[----:B------:R-:W-:-:S02]  /*11fb0*/  ISETP.GE.AND P6, PT, R2, R234, PT ;  /* 0x000000ea0200720c */ /* 0x000fc40003fc6270 */
[C---:B------:R-:W-:Y:S01]  /*11fc0*/  ISETP.LT.OR P0, PT, R2.reuse, R227, P0 ;  /* 0x000000e30200720c */ /* 0x040fe20000701670 */
[----:B----4-:R-:W-:Y:S01]  /*11fd0*/  FMUL.FTZ R8, R195, c[0x0][0x2ec] ;  /* 0x0000bb00c3087a20 */ /* 0x010fe20000410000 */
[----:B------:R-:W-:Y:S01]  /*11fe0*/  FSEL R3, R3, -INF , !P1 ;  /* 0xff80000003037808 */ /* 0x000fe20004800000 */
[----:B--2---:R-:W-:Y:S01]  /*11ff0*/  FMUL.FTZ R7, R185, c[0x0][0x2ec] ;  /* 0x0000bb00b9077a20 */ /* 0x004fe20000410000 */
[----:B------:R-:W-:Y:S01]  /*12000*/  ISETP.GE.AND P1, PT, R2, R232, PT ;  /* 0x000000e80200720c */ /* 0x000fe20003f26270 */
[----:B-1----:R-:W-:Y:S01]  /*12010*/  FFMA.FTZ R4, R22, -R222, R33 ;  /* 0x800000de16047223 */ /* 0x002fe20000010021 */
        /* <DEDUP_REMOVED lines=9> */
[-C--:B------:R-:W-:Y:S01]  /*120b0*/  FFMA.FTZ R2, R17, -R222.reuse, R6 ;  /* 0x800000de11027223 */ /* 0x080fe20000010006 */
[----:B------:R-:W-:Y:S01]  /*120c0*/  FSEL R59, R4, -INF , !P6 ;  /* 0xff800000043b7808 */ /* 0x000fe20007000000 */
[----:B------:R-:W1:Y:S01]  /*120d0*/  MUFU.TANH R8, R8 ;  /* 0x0000000800087308 */ /* 0x000e620000002400 */
[----:B------:R-:W-:Y:S01]  /*120e0*/  FFMA.FTZ R6, R16, -R222, R12 ;  /* 0x800000de10067223 */ /* 0x000fe2000001000c */
[----:B------:R-:W-:Y:S01]  /*120f0*/  ISETP.LT.OR P0, PT, R0, R227, P0 ;  /* 0x000000e30000720c */ /* 0x000fe20000701670 */
[----:B------:R2:W-:Y:S05]  /*12100*/  STL [R1+0xc], R3 ;  /* 0x00000c0301007387 */ /* 0x0005ea0000100800 */
[----:B------:R-:W3:Y:S01]  /*12110*/  MUFU.TANH R7, R7 ;  /* 0x0000000700077308 */ /* 0x000ee20000002400 */
[----:B------:R-:W-:-:S07]  /*12120*/  FSEL R57, R6, -INF , !P0 ;  /* 0xff80000006397808 */ /* 0x000fce0004000000 */
[----:B------:R-:W4:Y:S01]  /*12130*/  MUFU.TANH R4, R11 ;  /* 0x0000000b00047308 */ /* 0x000f220000002400 */
[----:B------:R-:W-:Y:S02]  /*12140*/  ISETP.GT.AND P0, PT, R240, R246, PT ;  /* 0x000000f6f000720c */ /* 0x000fe40003f04270 */
[----:B------:R-:W-:Y:S02]  /*12150*/  FSEL R31, R2, -INF , !P1 ;  /* 0xff800000021f7808 */ /* 0x000fe40004800000 */
[----:B------:R-:W-:Y:S01]  /*12160*/  ISETP.GE.AND P6, PT, R0, R234, PT ;  /* 0x000000ea0000720c */ /* 0x000fe20003fc6270 */
[----:B--2---:R-:W-:Y:S01]  /*12170*/  FFMA.FTZ R3, R18, -R222, R9 ;  /* 0x800000de12037223 */ /* 0x004fe20000010009 */
[----:B------:R-:W-:-:S04]  /*12180*/  ISETP.GE.AND P1, PT, R0, R232, PT ;  /* 0x000000e80000720c */ /* 0x000fc80003f26270 */
[----:B------:R-:W-:Y:S02]  /*12190*/  FSEL R250, R3, -INF , !P5 ;  /* 0xff80000003fa7808 */ /* 0x000fe40006800000 */
[C---:B------:R-:W-:Y:S01]  /*121a0*/  ISETP.GE.AND P5, PT, R0.reuse, R233, PT ;  /* 0x000000e90000720c */ /* 0x040fe20003fa6270 */
[----:B-1----:R-:W-:Y:S01]  /*121b0*/  FFMA.FTZ R3, R15, -R222, R8 ;  /* 0x800000de0f037223 */ /* 0x002fe20000010008 */
[----:B------:R-:W-:Y:S01]  /*121c0*/  ISETP.LT.OR P6, PT, R0, R226, P6 ;  /* 0x000000e20000720c */ /* 0x000fe200037c1670 */
[----:B---3--:R-:W-:Y:S01]  /*121d0*/  FFMA.FTZ R2, R14, -R222, R7 ;  /* 0x800000de0e027223 */ /* 0x008fe20000010007 */
[C---:B------:R-:W-:Y:S02]  /*121e0*/  ISETP.LT.OR P5, PT, R0.reuse, R225, P5 ;  /* 0x000000e10000720c */ /* 0x040fe40002fa1670 */
[----:B------:R-:W-:Y:S01]  /*121f0*/  ISETP.LT.OR P1, PT, R0, R224, P1 ;  /* 0x000000e00000720c */ /* 0x000fe20000f21670 */
[----:B----4-:R-:W-:Y:S01]  /*12200*/  FFMA.FTZ R0, R13, -R222, R4 ;  /* 0x800000de0d007223 */ /* 0x010fe20000010004 */
[----:B------:R-:W-:-:S02]  /*12210*/  FSEL R62, R3, -INF , !P6 ;  /* 0xff800000033e7808 */ /* 0x000fc40007000000 */
[----:B------:R-:W-:Y:S02]  /*12220*/  FSEL R246, R2, -INF , !P5 ;  /* 0xff80000002f67808 */ /* 0x000fe40006800000 */
[----:B------:R-:W-:Y:S01]  /*12230*/  FSEL R40, R0, -INF , !P1 ;  /* 0xff80000000287808 */ /* 0x000fe20004800000 */
[----:B------:R-:W-:Y:S05]  /*12240*/  @!P0 BRA `(.L_x_1005) ;  /* 0x000003d000008947 */ /* 0x000fea0003800000 */
[----:B------:R-:W2:Y:S04]  /*12250*/  LDL.64 R104, [R1+0x40] ;  /* 0x0000400001687983 */ /* 0x000ea80000100a00 */
[----:B------:R-:W3:Y:S04]  /*12260*/  LDL.LU R185, [R1+0x28] ;  /* 0x0000280001b97983 */ /* 0x000ee80000300800 */
[----:B------:R-:W4:Y:S01]  /*12270*/  LDL.64 R108, [R1+0x48] ;  /* 0x00004800016c7983 */ /* 0x000f220000100a00 */
[----:B------:R-:W-:Y:S03]  /*12280*/  BSSY B0, `(.L_x_1006) ;  /* 0x0000038000007945 */ /* 0x000fe60003800000 */
[----:B------:R1:W-:Y:S04]  /*12290*/  @P4 STS [R223+0x6000], RZ ;  /* 0x006000ffdf004388 */ /* 0x0003e80000000800 */
[----:B------:R1:W-:Y:S04]  /*122a0*/  @P4 STS [R223+0x6004], RZ ;  /* 0x006004ffdf004388 */ /* 0x0003e80000000800 */
[----:B------:R1:W-:Y:S01]  /*122b0*/  @P4 STS.64 [R223+0x6008], RZ ;  /* 0x006008ffdf004388 */ /* 0x0003e20000000a00 */
[----:B---3--:R-:W-:-:S04]  /*122c0*/  IADD3 R0, R185, -0x4, RZ ;  /* 0xfffffffcb9007810 */ /* 0x008fc80007ffe0ff */
[----:B------:R-:W-:Y:S01]  /*122d0*/  SHF.R.S32.HI R4, RZ, 0x1f, R0 ;  /* 0x0000001fff047819 */ /* 0x000fe20000011400 */
[----:B------:R-:W-:-:S04]  /*122e0*/  IMAD.WIDE.U32 R2, R0, c[0x0][0x198], RZ ;  /* 0x0000660000027a25 */ /* 0x000fc800078e00ff */
[----:B------:R-:W-:-:S04]  /*122f0*/  IMAD R4, R4, c[0x0][0x198], RZ ;  /* 0x0000660004047a24 */ /* 0x000fc800078e02ff */
[----:B------:R-:W-:Y:S01]  /*12300*/  IMAD R4, R0, c[0x0][0x19c], R4 ;  /* 0x0000670000047a24 */ /* 0x000fe200078e0204 */
[----:B----4-:R-:W-:-:S03]  /*12310*/  LEA R0, P0, R2, R108, 0x6 ;  /* 0x0000006c02007211 */ /* 0x010fc600078030ff */
[----:B------:R-:W-:Y:S01]  /*12320*/  IMAD.IADD R3, R3, 0x1, R4 ;  /* 0x0000000103037824 */ /* 0x000fe200078e0204 */
[C---:B------:R-:W-:Y:S02]  /*12330*/  @!P4 LEA R12, P5, R0.reuse, c[0x0][0x168], 0x1 ;  /* 0x00005a00000cca11 */ /* 0x040fe400078a08ff */
[----:B------:R-:W-:Y:S02]  /*12340*/  @!P2 LEA R6, P1, R0, c[0x0][0x168], 0x1 ;  /* 0x00005a000006aa11 */ /* 0x000fe400078208ff */
[----:B--2---:R-:W-:Y:S02]  /*12350*/  LEA.HI.X R3, R2, R105, R3, 0x6, P0 ;  /* 0x0000006902037211 */ /* 0x004fe400000f3403 */
        /* <DEDUP_REMOVED lines=42> */
.L_x_1007:
[----:B------:R-:W-:Y:S05]  /*12600*/  BSYNC B0 ;  /* 0x0000000000007941 */ /* 0x000fea0003800000 */
.L_x_1006:
[----:B------:R-:W0:Y:S02]  /*12610*/  LDGDEPBAR ;  /* 0x00000000000079af */ /* 0x000e240000000000 */
.L_x_1005:
[----:B------:R-:W2:Y:S04]  /*12620*/  LDL.LU R2, [R1+0x20] ;  /* 0x0000200001027983 */ /* 0x000ea80000300800 */
[----:B------:R-:W3:Y:S04]  /*12630*/  LDL.LU R0, [R1+0x1c] ;  /* 0x00001c0001007983 */ /* 0x000ee80000300800 */
[----:B-1----:R-:W4:Y:S04]  /*12640*/  LDL.LU R10, [R1+0x4] ;  /* 0x00000400010a7983 */ /* 0x002f280000300800 */
[----:B------:R-:W4:Y:S01]  /*12650*/  LDL.LU R9, [R1+0x8] ;  /* 0x0000080001097983 */ /* 0x000f220000300800 */
[----:B------:R-:W-:-:S02]  /*12660*/  MOV R28, R186 ;  /* 0x000000ba001c7202 */ /* 0x000fc40000000f00 */
[----:B------:R-:W-:Y:S01]  /*12670*/  MOV R29, R184 ;  /* 0x000000b8001d7202 */ /* 0x000fe20000000f00 */
[----:B------:R1:W-:Y:S04]  /*12680*/  STL [R1+0x78], R220 ;  /* 0x000078dc01007387 */ /* 0x0003e80000100800 */
[----:B------:R-:W-:Y:S04]  /*12690*/  LDSM.16.MT88.4 R20, [R216+0x9000] ;  /* 0x00900000d814783b */ /* 0x000fe80000004200 */
[----:B------:R-:W-:Y:S04]  /*126a0*/  LDSM.16.MT88.4 R16, [R218+0x9000] ;  /* 0x00900000da10783b */ /* 0x000fe80000004200 */
[----:B------:R-:W-:Y:S04]  /*126b0*/  LDSM.16.MT88.4 R24, [R216+0xa000] ;  /* 0x00a00000d818783b */ /* 0x000fe80000004200 */
[----:B------:R-:W-:Y:S04]  /*126c0*/  LDSM.16.MT88.4 R12, [R218+0xa000] ;  /* 0x00a00000da0c783b */ /* 0x000fe80000004200 */
[----:B------:R-:W-:Y:S04]  /*126d0*/  LDSM.16.MT88.4 R36, [R218+0xb000] ;  /* 0x00b00000da24783b */ /* 0x000fe80000004200 */
[----:B-1----:R-:W4:Y:S04]  /*126e0*/  LDL.LU R220, [R1+0xc] ;  /* 0x00000c0001dc7983 */ /* 0x002f280000300800 */
[----:B------:R-:W-:Y:S04]  /*126f0*/  STL [R1+0x74], R219 ;  /* 0x000074db01007387 */ /* 0x000fe80000100800 */
[----:B------:R1:W-:Y:S04]  /*12700*/  STL [R1+0x70], R217 ;  /* 0x000070d901007387 */ /* 0x0003e80000100800 */
[----:B-1----:R-:W4:Y:S01]  /*12710*/  LDL.LU R217, [R1+0x14] ;  /* 0x0000140001d97983 */ /* 0x002f220000300800 */
[----:B--2---:R-:W-:Y:S01]  /*12720*/  MOV R6, R2 ;  /* 0x0000000200067202 */ /* 0x004fe20000000f00 */
[----:B---3--:R-:W-:Y:S01]  /*12730*/  IMAD.MOV.U32 R7, RZ, RZ, R0 ;  /* 0x000000ffff077224 */ /* 0x008fe200078e0000 */
[----:B----4-:R-:W-:-:S04]  /*12740*/  FMNMX.FTZ R0, R10, R55, !PT ;  /* 0x000000370a007209 */ /* 0x010fc80007810000 */
        /* <DEDUP_REMOVED lines=32> */
[----:B------:R-:W2:Y:S01]  /*12950*/  SHFL.BFLY PT, R2, R0, 0x2, 0x1f ;  /* 0x0c401f0000027f89 */ /* 0x000ea200000e0000 */
[----:B-1----:R-:W-:-:S05]  /*12960*/  FMNMX.FTZ R103, R103, R3, !PT ;  /* 0x0000000367677209 */ /* 0x002fca0007810000 */
[----:B------:R-:W1:Y:S01]  /*12970*/  SHFL.BFLY PT, R3, R103, 0x1, 0x1f ;  /* 0x0c201f0067037f89 */ /* 0x000e6200000e0000 */
[----:B--2---:R-:W-:-:S05]  /*12980*/  FMNMX.FTZ R0, R0, R2, !PT ;  /* 0x0000000200007209 */ /* 0x004fca0007810000 */
[----:B------:R-:W2:Y:S01]  /*12990*/  SHFL.BFLY PT, R102, R0, 0x1, 0x1f ;  /* 0x0c201f0000667f89 */ /* 0x000ea200000e0000 */
[----:B-1----:R-:W-:-:S04]  /*129a0*/  FMNMX.FTZ R103, R103, R3, !PT ;  /* 0x0000000367677209 */ /* 0x002fc80007810000 */
[C---:B------:R-:W-:Y:S01]  /*129b0*/  FSETP.NEU.FTZ.AND P1, PT, R103.reuse, -INF , PT ;  /* 0xff8000006700780b */ /* 0x040fe20003f3d000 */
[----:B------:R-:W-:-:S05]  /*129c0*/  FMUL.FTZ R8, R103, c[0x0][0x23c] ;  /* 0x00008f0067087a20 */ /* 0x000fca0000410000 */
[----:B------:R-:W-:Y:S02]  /*129d0*/  FSEL R8, R8, RZ, P1 ;  /* 0x000000ff08087208 */ /* 0x000fe40000800000 */
[----:B--2---:R-:W-:-:S03]  /*129e0*/  FMNMX.FTZ R102, R0, R102, !PT ;  /* 0x0000006600667209 */ /* 0x004fc60007810000 */
[----:B------:R-:W-:-:S04]  /*129f0*/  FFMA.FTZ R0, R52, c[0x0][0x23c], -R8 ;  /* 0x00008f0034007a23 */ /* 0x000fc80000010808 */
[----:B------:R1:W-:Y:S01]  /*12a00*/  MUFU.EX2 R60, R0 ;  /* 0x00000000003c7308 */ /* 0x0003e20000000800 */
[C---:B------:R-:W-:Y:S01]  /*12a10*/  FMUL.FTZ R3, R102.reuse, c[0x0][0x23c] ;  /* 0x00008f0066037a20 */ /* 0x040fe20000410000 */
[----:B------:R-:W-:-:S04]  /*12a20*/  FSETP.NEU.FTZ.AND P0, PT, R102, -INF , PT ;  /* 0xff8000006600780b */ /* 0x000fc80003f1d000 */
[----:B------:R-:W-:Y:S01]  /*12a30*/  FSEL R3, R3, RZ, P0 ;  /* 0x000000ff03037208 */ /* 0x000fe20000000000 */
[----:B-1----:R-:W-:-:S04]  /*12a40*/  FFMA.FTZ R0, R41, c[0x0][0x23c], -R8 ;  /* 0x00008f0029007a23 */ /* 0x002fc80000010808 */
[----:B------:R1:W-:Y:S02]  /*12a50*/  MUFU.EX2 R11, R0 ;  /* 0x00000000000b7308 */ /* 0x0003e40000000800 */
[----:B-1----:R-:W-:-:S06]  /*12a60*/  FFMA.FTZ R0, R35, c[0x0][0x23c], -R8 ;  /* 0x00008f0023007a23 */ /* 0x002fcc0000010808 */
[----:B------:R1:W2:Y:S02]  /*12a70*/  MUFU.EX2 R63, R0 ;  /* 0x00000000003f7308 */ /* 0x0002a40000000800 */
[----:B-1----:R-:W-:Y:S02]  /*12a80*/  FFMA.FTZ R0, R56, c[0x0][0x23c], -R3 ;  /* 0x00008f0038007a23 */ /* 0x002fe40000010803 */
[----:B------:R-:W3:Y:S01]  /*12a90*/  LDL.LU R56, [R1+0x10] ;  /* 0x0000100001387983 */ /* 0x000ee20000300800 */
[----:B------:R-:W-:-:S03]  /*12aa0*/  FFMA.FTZ R2, R55, c[0x0][0x23c], -R8 ;  /* 0x00008f0037027a23 */ /* 0x000fc60000010808 */
[----:B------:R1:W-:Y:S08]  /*12ab0*/  MUFU.EX2 R32, R0 ;  /* 0x0000000000207308 */ /* 0x0003f00000000800 */
[----:B------:R4:W-:Y:S01]  /*12ac0*/  MUFU.EX2 R50, R2 ;  /* 0x0000000200327308 */ /* 0x0009e20000000800 */
[----:B-1----:R-:W-:Y:S01]  /*12ad0*/  FFMA.FTZ R0, R53, c[0x0][0x23c], -R3 ;  /* 0x00008f0035007a23 */ /* 0x002fe20000010803 */
[----:B----4-:R-:W-:-:S06]  /*12ae0*/  FMNMX.FTZ R2, R217, R245, !PT ;  /* 0x000000f5d9027209 */ /* 0x010fcc0007810000 */
[----:B------:R-:W-:Y:S01]  /*12af0*/  MUFU.EX2 R66, R0 ;  /* 0x0000000000427308 */ /* 0x000fe20000000800 */
[----:B------:R-:W-:-:S04]  /*12b00*/  FMNMX.FTZ R2, R241, R2, !PT ;  /* 0x00000002f1027209 */ /* 0x000fc80007810000 */
[----:B------:R-:W-:Y:S01]  /*12b10*/  FMNMX.FTZ R4, R200, R2, !PT ;  /* 0x00000002c8047209 */ /* 0x000fe20007810000 */
[----:B------:R-:W-:-:S03]  /*12b20*/  FFMA.FTZ R2, R44, c[0x0][0x23c], -R3 ;  /* 0x00008f002c027a23 */ /* 0x000fc60000010803 */
[----:B------:R-:W-:Y:S01]  /*12b30*/  FMNMX.FTZ R4, R196, R4, !PT ;  /* 0x00000004c4047209 */ /* 0x000fe20007810000 */
[----:B------:R-:W-:Y:S01]  /*12b40*/  MUFU.EX2 R64, R2 ;  /* 0x0000000200407308 */ /* 0x000fe20000000800 */
[----:B------:R-:W-:Y:S02]  /*12b50*/  FSEL R5, R103, RZ, P1 ;  /* 0x000000ff67057208 */ /* 0x000fe40000800000 */
[----:B------:R-:W-:-:S03]  /*12b60*/  FMNMX.FTZ R4, R242, R4, !PT ;  /* 0x00000004f2047209 */ /* 0x000fc60007810000 */
[----:B------:R-:W-:Y:S01]  /*12b70*/  FADD.FTZ R5, R10, -R5 ;  /* 0x800000050a057221 */ /* 0x000fe20000010000 */
[----:B------:R-:W-:-:S03]  /*12b80*/  FMNMX.FTZ R4, R238, R4, !PT ;  /* 0x00000004ee047209 */ /* 0x000fc60007810000 */
[----:B------:R-:W-:Y:S01]  /*12b90*/  FMUL.FTZ R101, R5, c[0x0][0x23c] ;  /* 0x00008f0005657a20 */ /* 0x000fe20000410000 */
[----:B------:R-:W-:Y:S02]  /*12ba0*/  FMNMX.FTZ R4, R215, R4, !PT ;  /* 0x00000004d7047209 */ /* 0x000fe40007810000 */
[----:B------:R-:W-:Y:S02]  /*12bb0*/  MOV R52, R46 ;  /* 0x0000002e00347202 */ /* 0x000fe40000000f00 */
[----:B------:R-:W-:Y:S01]  /*12bc0*/  LDSM.16.MT88.4 R44, [R216+0xb000] ;  /* 0x00b00000d82c783b */ /* 0x000fe20000004200 */
[----:B------:R-:W1:Y:S01]  /*12bd0*/  MUFU.EX2 R101, R101 ;  /* 0x0000006500657308 */ /* 0x000e620000000800 */
[----:B------:R-:W-:Y:S02]  /*12be0*/  MOV R51, R7 ;  /* 0x0000000700337202 */ /* 0x000fe40000000f00 */
[----:B------:R-:W-:Y:S02]  /*12bf0*/  MOV R55, R6 ;  /* 0x0000000600377202 */ /* 0x000fe40000000f00 */
[----:B--2---:R-:W-:Y:S01]  /*12c00*/  F2FP.PACK_AB R6, R63, R11 ;  /* 0x0000000b3f06723e */ /* 0x004fe200000000ff */
[----:B-1----:R-:W-:-:S02]  /*12c10*/  FMUL.FTZ R120, R120, R101 ;  /* 0x0000006578787220 */ /* 0x002fc40000410000 */
        /* <DEDUP_REMOVED lines=23> */
[----:B---3--:R-:W-:-:S04]  /*12d90*/  FMNMX.FTZ R0, R56, R249, !PT ;  /* 0x000000f938007209 */ /* 0x008fc80007810000 */
[----:B------:R-:W-:-:S04]  /*12da0*/  FMNMX.FTZ R0, R244, R0, !PT ;  /* 0x00000000f4007209 */ /* 0x000fc80007810000 */
[----:B------:R-:W-:Y:S01]  /*12db0*/  FMNMX.FTZ R2, R201, R0, !PT ;  /* 0x00000000c9027209 */ /* 0x000fe20007810000 */
[----:B------:R-:W-:-:S03]  /*12dc0*/  FFMA.FTZ R0, R42, c[0x0][0x23c], -R3 ;  /* 0x00008f002a007a23 */ /* 0x000fc60000010803 */
[----:B------:R-:W-:Y:S01]  /*12dd0*/  FMNMX.FTZ R2, R198, R2, !PT ;  /* 0x00000002c6027209 */ /* 0x000fe20007810000 */
[----:B------:R1:W-:Y:S03]  /*12de0*/  MUFU.EX2 R41, R0 ;  /* 0x0000000000297308 */ /* 0x0003e60000000800 */
        /* <DEDUP_REMOVED lines=20> */
[----:B------:R-:W-:-:S05]  /*12f30*/  FMNMX.FTZ R0, R57, R2, !PT ;  /* 0x0000000239007209 */ /* 0x000fca0007810000 */
[----:B------:R-:W1:Y:S01]  /*12f40*/  SHFL.BFLY PT, R2, R0, 0x2, 0x1f ;  /* 0x0c401f0000027f89 */ /* 0x000e6200000e0000 */
[----:B------:R-:W-:-:S04]  /*12f50*/  FMUL.FTZ R5, R5, c[0x0][0x23c] ;  /* 0x00008f0005057a20 */ /* 0x000fc80000410000 */
[----:B------:R-:W2:Y:S01]  /*12f60*/  MUFU.EX2 R100, R5 ;  /* 0x0000000500647308 */ /* 0x000ea20000000800 */
[----:B-1----:R-:W-:Y:S02]  /*12f70*/  FMNMX.FTZ R0, R0, R2, !PT ;  /* 0x0000000200007209 */ /* 0x002fe40007810000 */
[----:B------:R-:W-:-:S04]  /*12f80*/  FMNMX.FTZ R2, R59, R9, !PT ;  /* 0x000000093b027209 */ /* 0x000fc80007810000 */
[----:B------:R-:W-:-:S05]  /*12f90*/  FMNMX.FTZ R2, R62, R2, !PT ;  /* 0x000000023e027209 */ /* 0x000fca0007810000 */
[----:B------:R-:W1:Y:S04]  /*12fa0*/  SHFL.BFLY PT, R10, R2, 0x2, 0x1f ;  /* 0x0c401f00020a7f89 */ /* 0x000e6800000e0000 */
[----:B------:R-:W3:Y:S01]  /*12fb0*/  SHFL.BFLY PT, R9, R0, 0x1, 0x1f ;  /* 0x0c201f0000097f89 */ /* 0x000ee200000e0000 */
[----:B------:R-:W-:Y:S01]  /*12fc0*/  F2FP.PACK_AB R4, R60, R50 ;  /* 0x000000323c04723e */ /* 0x000fe200000000ff */
[----:B--2---:R-:W-:Y:S01]  /*12fd0*/  FMUL.FTZ R122, R122, R100 ;  /* 0x000000647a7a7220 */ /* 0x004fe20000410000 */
[----:B------:R-:W-:Y:S01]  /*12fe0*/  F2FP.PACK_AB R5, R66, R32 ;  /* 0x000000204205723e */ /* 0x000fe200000000ff */
[----:B------:R-:W-:Y:S01]  /*12ff0*/  FMUL.FTZ R123, R123, R100 ;  /* 0x000000647b7b7220 */ /* 0x000fe20000410000 */
[----:B------:R-:W-:Y:S01]  /*13000*/  F2FP.PACK_AB R7, R41, R64 ;  /* 0x000000402907723e */ /* 0x000fe200000000ff */
        /* <DEDUP_REMOVED lines=36> */
[----:B---3--:R-:W-:-:S04]  /*13250*/  FMNMX.FTZ R105, R0, R9, !PT ;  /* 0x0000000900697209 */ /* 0x008fc80007810000 */
        /* <DEDUP_REMOVED lines=15> */
[----:B------:R-:W-:-:S05]  /*13350*/  FSEL R5, R105, RZ, P1 ;  /* 0x000000ff69057208 */ /* 0x000fca0000800000 */
[----:B------:R-:W-:Y:S02]  /*13360*/  FADD.FTZ R6, R217, -R5 ;  /* 0x80000005d9067221 */ /* 0x000fe40000010000 */
[----:B-1----:R-:W-:-:S04]  /*13370*/  FFMA.FTZ R4, R249, c[0x0][0x23c], -R2 ;  /* 0x00008f00f9047a23 */ /* 0x002fc80000010802 */
[----:B------:R1:W-:Y:S01]  /*13380*/  MUFU.EX2 R92, R4 ;  /* 0x00000004005c7308 */ /* 0x0003e20000000800 */
[----:B------:R-:W-:Y:S01]  /*13390*/  FSEL R5, R104, RZ, P0 ;  /* 0x000000ff68057208 */ /* 0x000fe20000000000 */
[----:B-1----:R-:W-:-:S06]  /*133a0*/  FFMA.FTZ R4, R244, c[0x0][0x23c], -R2 ;  /* 0x00008f00f4047a23 */ /* 0x002fcc0000010802 */
[----:B------:R1:W2:Y:S01]  /*133b0*/  MUFU.EX2 R35, R4 ;  /* 0x0000000400237308 */ /* 0x0002a20000000800 */
[----:B------:R-:W-:Y:S02]  /*133c0*/  FMUL.FTZ R6, R6, c[0x0][0x23c] ;  /* 0x00008f0006067a20 */ /* 0x000fe40000410000 */
[----:B-1----:R-:W-:-:S05]  /*133d0*/  FFMA.FTZ R4, R201, c[0x0][0x23c], -R2 ;  /* 0x00008f00c9047a23 */ /* 0x002fca0000010802 */
[----:B------:R1:W-:Y:S01]  /*133e0*/  MUFU.EX2 R217, R4 ;  /* 0x0000000400d97308 */ /* 0x0003e20000000800 */
[----:B------:R-:W-:Y:S01]  /*133f0*/  MOV R196, R11 ;  /* 0x0000000b00c47202 */ /* 0x000fe20000000f00 */
[----:B-1----:R-:W-:-:S04]  /*13400*/  FADD.FTZ R4, R56, -R5 ;  /* 0x8000000538047221 */ /* 0x002fc80000010000 */
[----:B------:R-:W-:-:S04]  /*13410*/  FMUL.FTZ R4, R4, c[0x0][0x23c] ;  /* 0x00008f0004047a20 */ /* 0x000fc80000410000 */
[----:B------:R1:W3:Y:S08]  /*13420*/  MUFU.EX2 R10, R4 ;  /* 0x00000004000a7308 */ /* 0x0002f00000000800 */
[----:B------:R4:W4:Y:S01]  /*13430*/  MUFU.EX2 R11, R6 ;  /* 0x00000006000b7308 */ /* 0x0009220000000800 */
[----:B-1----:R-:W-:-:S07]  /*13440*/  FFMA.FTZ R4, R198, c[0x0][0x23c], -R2 ;  /* 0x00008f00c6047a23 */ /* 0x002fce0000010802 */
[----:B------:R1:W1:Y:S01]  /*13450*/  MUFU.EX2 R9, R4 ;  /* 0x0000000400097308 */ /* 0x0002620000000800 */
[----:B--2---:R-:W-:Y:S01]  /*13460*/  F2FP.PACK_AB R5, R35, R92 ;  /* 0x0000005c2305723e */ /* 0x004fe200000000ff */
[-C--:B---3--:R-:W-:Y:S01]  /*13470*/  FMUL.FTZ R126, R126, R10.reuse ;  /* 0x0000000a7e7e7220 */ /* 0x088fe20000410000 */
[----:B----4-:R-:W-:Y:S01]  /*13480*/  F2FP.PACK_AB R6, R42, R219 ;  /* 0x000000db2a06723e */ /* 0x010fe200000000ff */
[-C--:B------:R-:W-:Y:S02]  /*13490*/  FMUL.FTZ R124, R124, R11.reuse ;  /* 0x0000000b7c7c7220 */ /* 0x080fe40000410000 */
[----:B------:R-:W-:Y:S02]  /*134a0*/  FMUL.FTZ R125, R125, R11 ;  /* 0x0000000b7d7d7220 */ /* 0x000fe40000410000 */
[----:B------:R-:W-:Y:S01]  /*134b0*/  FMUL.FTZ R127, R127, R10 ;  /* 0x0000000a7f7f7220 */ /* 0x000fe20000410000 */
[----:B-1----:R-:W-:Y:S02]  /*134c0*/  F2FP.PACK_AB R4, R33, R30 ;  /* 0x0000001e2104723e */ /* 0x002fe400000000ff */
[----:B------:R-:W-:-:S07]  /*134d0*/  F2FP.PACK_AB R7, R9, R217 ;  /* 0x000000d90907723e */ /* 0x000fce00000000ff */
[----:B------:R-:W-:Y:S07]  /*134e0*/  HMMA.16816.F32 R148, R4, R22, R124 ;  /* 0x000000160494723c */ /* 0x000fee000000187c */
[----:B------:R-:W-:Y:S02]  /*134f0*/  IMAD.MOV.U32 R126, RZ, RZ, R9 ;  /* 0x000000ffff7e7224 */ /* 0x000fe400078e0009 */
[----:B------:R-:W-:-:S04]  /*13500*/  FFMA.FTZ R9, R202, c[0x0][0x23c], -R8 ;  /* 0x00008f00ca097a23 */ /* 0x000fc80000010808 */
[----:B------:R1:W-:Y:S02]  /*13510*/  MUFU.EX2 R249, R9 ;  /* 0x0000000900f97308 */ /* 0x0003e40000000800 */
[----:B-1----:R-:W-:-:S06]  /*13520*/  FFMA.FTZ R9, R199, c[0x0][0x23c], -R8 ;  /* 0x00008f00c7097a23 */ /* 0x002fcc0000010808 */
[----:B------:R1:W2:Y:S02]  /*13530*/  MUFU.EX2 R245, R9 ;  /* 0x0000000900f57308 */ /* 0x0002a40000000800 */
[----:B-1----:R-:W-:-:S06]  /*13540*/  FFMA.FTZ R9, R107, c[0x0][0x23c], -R8 ;  /* 0x00008f006b097a23 */ /* 0x002fcc0000010808 */
[----:B------:R1:W-:Y:S02]  /*13550*/  MUFU.EX2 R244, R9 ;  /* 0x0000000900f47308 */ /* 0x0003e40000000800 */
[----:B-1----:R-:W-:-:S06]  /*13560*/  FFMA.FTZ R9, R54, c[0x0][0x23c], -R8 ;  /* 0x00008f0036097a23 */ /* 0x002fcc0000010808 */
[----:B------:R1:W-:Y:S02]  /*13570*/  MUFU.EX2 R241, R9 ;  /* 0x0000000900f17308 */ /* 0x0003e40000000800 */
[----:B-1----:R-:W-:-:S06]  /*13580*/  FFMA.FTZ R9, R211, c[0x0][0x23c], -R3 ;  /* 0x00008f00d3097a23 */ /* 0x002fcc0000010803 */
[----:B------:R1:W-:Y:S02]  /*13590*/  MUFU.EX2 R211, R9 ;  /* 0x0000000900d37308 */ /* 0x0003e40000000800 */
[----:B-1----:R-:W-:-:S06]  /*135a0*/  FFMA.FTZ R9, R209, c[0x0][0x23c], -R3 ;  /* 0x00008f00d1097a23 */ /* 0x002fcc0000010803 */
[----:B------:R1:W3:Y:S01]  /*135b0*/  MUFU.EX2 R209, R9 ;  /* 0x0000000900d17308 */ /* 0x0002e20000000800 */
[----:B------:R-:W-:Y:S02]  /*135c0*/  FMUL.FTZ R128, R128, R11 ;  /* 0x0000000b80807220 */ /* 0x000fe40000410000 */
[----:B-1----:R-:W-:-:S05]  /*135d0*/  FFMA.FTZ R9, R205, c[0x0][0x23c], -R3 ;  /* 0x00008f00cd097a23 */ /* 0x002fca0000010803 */
[----:B------:R1:W-:Y:S01]  /*135e0*/  MUFU.EX2 R202, R9 ;  /* 0x0000000900ca7308 */ /* 0x0003e20000000800 */
[----:B------:R-:W-:Y:S02]  /*135f0*/  FMUL.FTZ R129, R129, R11 ;  /* 0x0000000b81817220 */ /* 0x000fe40000410000 */
[-C--:B------:R-:W-:Y:S02]  /*13600*/  FMUL.FTZ R130, R130, R10.reuse ;  /* 0x0000000a82827220 */ /* 0x080fe40000410000 */
[----:B------:R-:W-:Y:S02]  /*13610*/  FMUL.FTZ R131, R131, R10 ;  /* 0x0000000a83837220 */ /* 0x000fe40000410000 */
[----:B-1----:R-:W-:-:S04]  /*13620*/  FFMA.FTZ R9, R106, c[0x0][0x23c], -R3 ;  /* 0x00008f006a097a23 */ /* 0x002fc80000010803 */
[----:B------:R1:W2:Y:S01]  /*13630*/  MUFU.EX2 R205, R9 ;  /* 0x0000000900cd7308 */ /* 0x0002a20000000800 */
[-C--:B------:R-:W-:Y:S02]  /*13640*/  FMUL.FTZ R112, R112, R11.reuse ;  /* 0x0000000b70707220 */ /* 0x080fe40000410000 */
[-C--:B------:R-:W-:Y:S02]  /*13650*/  FMUL.FTZ R113, R113, R11.reuse ;  /* 0x0000000b71717220 */ /* 0x080fe40000410000 */
[-C--:B------:R-:W-:Y:S02]  /*13660*/  FMUL.FTZ R114, R114, R10.reuse ;  /* 0x0000000a72727220 */ /* 0x080fe40000410000 */
[----:B------:R-:W-:Y:S02]  /*13670*/  FMUL.FTZ R115, R115, R10 ;  /* 0x0000000a73737220 */ /* 0x000fe40000410000 */
[----:B------:R-:W-:Y:S02]  /*13680*/  FMUL.FTZ R156, R156, R11 ;  /* 0x0000000b9c9c7220 */ /* 0x000fe40000410000 */
[----:B-1----:R-:W-:-:S04]  /*13690*/  FFMA.FTZ R9, R242, c[0x0][0x23c], -R0 ;  /* 0x00008f00f2097a23 */ /* 0x002fc80000010800 */
[----:B------:R1:W-:Y:S01]  /*136a0*/  MUFU.EX2 R201, R9 ;  /* 0x0000000900c97308 */ /* 0x0003e20000000800 */
[-C--:B------:R-:W-:Y:S02]  /*136b0*/  FMUL.FTZ R157, R157, R11.reuse ;  /* 0x0000000b9d9d7220 */ /* 0x080fe40000410000 */
[-C--:B------:R-:W-:Y:S02]  /*136c0*/  FMUL.FTZ R158, R158, R10.reuse ;  /* 0x0000000a9e9e7220 */ /* 0x080fe40000410000 */
[-C--:B------:R-:W-:Y:S02]  /*136d0*/  FMUL.FTZ R159, R159, R10.reuse ;  /* 0x0000000a9f9f7220 */ /* 0x080fe40000410000 */
[-C--:B------:R-:W-:Y:S02]  /*136e0*/  FMUL.FTZ R144, R144, R11.reuse ;  /* 0x0000000b90907220 */ /* 0x080fe40000410000 */
[----:B------:R-:W-:Y:S02]  /*136f0*/  FMUL.FTZ R145, R145, R11 ;  /* 0x0000000b91917220 */ /* 0x000fe40000410000 */
[----:B------:R-:W-:-:S02]  /*13700*/  FMUL.FTZ R146, R146, R10 ;  /* 0x0000000a92927220 */ /* 0x000fc40000410000 */
[----:B-1----:R-:W-:Y:S02]  /*13710*/  FFMA.FTZ R9, R238, c[0x0][0x23c], -R0 ;  /* 0x00008f00ee097a23 */ /* 0x002fe40000010800 */
[-C--:B------:R-:W-:Y:S02]  /*13720*/  FMUL.FTZ R147, R147, R10.reuse ;  /* 0x0000000a93937220 */ /* 0x080fe40000410000 */
[----:B------:R1:W1:Y:S01]  /*13730*/  MUFU.EX2 R199, R9 ;  /* 0x0000000900c77308 */ /* 0x0002620000000800 */
[-C--:B------:R-:W-:Y:S02]  /*13740*/  FMUL.FTZ R140, R140, R11.reuse ;  /* 0x0000000b8c8c7220 */ /* 0x080fe40000410000 */
[-C--:B------:R-:W-:Y:S02]  /*13750*/  FMUL.FTZ R141, R141, R11.reuse ;  /* 0x0000000b8d8d7220 */ /* 0x080fe40000410000 */
[-C--:B------:R-:W-:Y:S02]  /*13760*/  FMUL.FTZ R142, R142, R10.reuse ;  /* 0x0000000a8e8e7220 */ /* 0x080fe40000410000 */
[-C--:B------:R-:W-:Y:S01]  /*13770*/  FMUL.FTZ R143, R143, R10.reuse ;  /* 0x0000000a8f8f7220 */ /* 0x080fe20000410000 */
[----:B------:R-:W-:Y:S01]  /*13780*/  HMMA.16816.F32 R76, R4, R16, R128 ;  /* 0x00000010044c723c */ /* 0x000fe20000001880 */
[----:B------:R-:W-:Y:S01]  /*13790*/  FMUL.FTZ R160, R160, R11 ;  /* 0x0000000ba0a07220 */ /* 0x000fe20000410000 */
[----:B------:R-:W-:Y:S01]  /*137a0*/  MOV R125, R63 ;  /* 0x0000003f007d7202 */ /* 0x000fe20000000f00 */
[----:B------:R-:W-:Y:S01]  /*137b0*/  FMUL.FTZ R161, R161, R11 ;  /* 0x0000000ba1a17220 */ /* 0x000fe20000410000 */
[----:B------:R-:W-:Y:S01]  /*137c0*/  MOV R95, R61 ;  /* 0x0000003d005f7202 */ /* 0x000fe20000000f00 */
[----:B------:R-:W-:-:S02]  /*137d0*/  FMUL.FTZ R162, R162, R10 ;  /* 0x0000000aa2a27220 */ /* 0x000fc40000410000 */
[----:B-1----:R-:W-:Y:S01]  /*137e0*/  FFMA.FTZ R9, R215, c[0x0][0x23c], -R0 ;  /* 0x00008f00d7097a23 */ /* 0x002fe20000010800 */
[----:B------:R-:W-:Y:S01]  /*137f0*/  MOV R131, R62 ;  /* 0x0000003e00837202 */ /* 0x000fe20000000f00 */
[----:B------:R-:W-:Y:S01]  /*13800*/  FMUL.FTZ R163, R163, R10 ;  /* 0x0000000aa3a37220 */ /* 0x000fe20000410000 */
[----:B------:R-:W-:Y:S01]  /*13810*/  MOV R129, R60 ;  /* 0x0000003c00817202 */ /* 0x000fe20000000f00 */
[----:B------:R-:W-:Y:S01]  /*13820*/  HMMA.16816.F32 R88, R4, R20, R112 ;  /* 0x000000140458723c */ /* 0x000fe20000001870 */
[----:B------:R1:W-:Y:S01]  /*13830*/  MUFU.EX2 R200, R9 ;  /* 0x0000000900c87308 */ /* 0x0003e20000000800 */
[----:B------:R-:W-:Y:S01]  /*13840*/  MOV R137, R67 ;  /* 0x0000004300897202 */ /* 0x000fe20000000f00 */
[----:B------:R-:W-:Y:S01]  /*13850*/  IMAD.MOV.U32 R94, RZ, RZ, R65 ;  /* 0x000000ffff5e7224 */ /* 0x000fe200078e0041 */
[----:B------:R-:W-:Y:S02]  /*13860*/  MOV R136, R66 ;  /* 0x0000004200887202 */ /* 0x000fe40000000f00 */
[----:B------:R-:W-:-:S02]  /*13870*/  MOV R107, R40 ;  /* 0x00000028006b7202 */ /* 0x000fc40000000f00 */
[----:B------:R-:W-:Y:S01]  /*13880*/  HMMA.16816.F32 R72, R4, R18, R140 ;  /* 0x000000120448723c */ /* 0x000fe2000000188c */
[----:B------:R-:W-:Y:S01]  /*13890*/  MOV R112, R64 ;  /* 0x0000004000707202 */ /* 0x000fe20000000f00 */
[----:B------:R-:W-:Y:S01]  /*138a0*/  IMAD.MOV.U32 R130, RZ, RZ, R35 ;  /* 0x000000ffff827224 */ /* 0x000fe200078e0023 */
[----:B------:R-:W-:-:S05]  /*138b0*/  MOV R128, R59 ;  /* 0x0000003b00807202 */ /* 0x000fca0000000f00 */
[C---:B------:R-:W-:Y:S01]  /*138c0*/  HMMA.16816.F32 R60, R4.reuse, R26, R156 ;  /* 0x0000001a043c723c */ /* 0x040fe2000000189c */
[----:B-1----:R-:W-:Y:S01]  /*138d0*/  FFMA.FTZ R9, R197, c[0x0][0x23c], -R0 ;  /* 0x00008f00c5097a23 */ /* 0x002fe20000010800 */
[----:B------:R-:W-:Y:S02]  /*138e0*/  MOV R141, R57 ;  /* 0x00000039008d7202 */ /* 0x000fe40000000f00 */
[----:B------:R-:W-:Y:S02]  /*138f0*/  MOV R93, R58 ;  /* 0x0000003a005d7202 */ /* 0x000fe40000000f00 */
[----:B------:R-:W-:Y:S01]  /*13900*/  MOV R124, R41 ;  /* 0x00000029007c7202 */ /* 0x000fe20000000f00 */
[----:B------:R-:W-:Y:S01]  /*13910*/  IMAD.MOV.U32 R159, RZ, RZ, R29 ;  /* 0x000000ffff9f7224 */ /* 0x000fe200078e001d */
[----:B------:R-:W-:Y:S01]  /*13920*/  MOV R158, R28 ;  /* 0x0000001c009e7202 */ /* 0x000fe20000000f00 */
[C---:B------:R-:W-:Y:S01]  /*13930*/  HMMA.16816.F32 R64, R4.reuse, R24, R144 ;  /* 0x000000180440723c */ /* 0x040fe20000001890 */
[----:B------:R1:W-:Y:S01]  /*13940*/  MUFU.EX2 R198, R9 ;  /* 0x0000000900c67308 */ /* 0x0003e20000000800 */
[----:B------:R-:W-:Y:S01]  /*13950*/  IMAD.MOV.U32 R156, RZ, RZ, R107 ;  /* 0x000000ffff9c7224 */ /* 0x000fe200078e006b */
[----:B------:R-:W-:Y:S01]  /*13960*/  MOV R127, R42 ;  /* 0x0000002a007f7202 */ /* 0x000fe20000000f00 */
[----:B------:R-:W-:Y:S01]  /*13970*/  IMAD.MOV.U32 R114, RZ, RZ, R33 ;  /* 0x000000ffff727224 */ /* 0x000fe200078e0021 */
[----:B------:R-:W-:Y:S01]  /*13980*/  MOV R140, R31 ;  /* 0x0000001f008c7202 */ /* 0x000fe20000000f00 */
[----:B------:R-:W-:Y:S01]  /*13990*/  FMUL.FTZ R68, R68, R11 ;  /* 0x0000000b44447220 */ /* 0x000fe20000410000 */
[----:B------:R-:W-:Y:S01]  /*139a0*/  MOV R146, R50 ;  /* 0x0000003200927202 */ /* 0x000fe20000000f00 */
[----:B------:R-:W-:Y:S01]  /*139b0*/  IMAD.MOV.U32 R147, RZ, RZ, R51 ;  /* 0x000000ffff937224 */ /* 0x000fe200078e0033 */
[----:B------:R-:W-:Y:S01]  /*139c0*/  MOV R145, R49 ;  /* 0x0000003100917202 */ /* 0x000fe20000000f00 */
[----:B------:R-:W-:Y:S01]  /*139d0*/  HMMA.16816.F32 R56, R4, R12, R160 ;  /* 0x0000000c0438723c */ /* 0x000fe200000018a0 */
[----:B------:R-:W-:Y:S01]  /*139e0*/  MOV R144, R48 ;  /* 0x0000003000907202 */ /* 0x000fe20000000f00 */
[----:B------:R-:W-:Y:S01]  /*139f0*/  IMAD.MOV.U32 R107, RZ, RZ, R147 ;  /* 0x000000ffff6b7224 */ /* 0x000fe200078e0093 */
[----:B------:R-:W-:Y:S01]  /*13a00*/  MOV R143, R30 ;  /* 0x0000001e008f7202 */ /* 0x000fe20000000f00 */
[----:B------:R-:W-:Y:S01]  /*13a10*/  FMUL.FTZ R69, R69, R11 ;  /* 0x0000000b45457220 */ /* 0x000fe20000410000 */
[----:B------:R-:W-:Y:S01]  /*13a20*/  MOV R157, R144 ;  /* 0x00000090009d7202 */ /* 0x000fe20000000f00 */
[----:B------:R-:W-:Y:S01]  /*13a30*/  FMUL.FTZ R70, R70, R10 ;  /* 0x0000000a46467220 */ /* 0x000fe20000410000 */
[----:B------:R-:W-:Y:S01]  /*13a40*/  MOV R163, R159 ;  /* 0x0000009f00a37202 */ /* 0x000fe20000000f00 */
[----:B-1----:R-:W-:Y:S01]  /*13a50*/  FFMA.FTZ R9, R158, c[0x0][0x23c], -R2 ;  /* 0x00008f009e097a23 */ /* 0x002fe20000010802 */
[----:B------:R-:W-:Y:S01]  /*13a60*/  MOV R158, R145 ;  /* 0x00000091009e7202 */ /* 0x000fe20000000f00 */
[----:B------:R-:W-:Y:S01]  /*13a70*/  IMAD.MOV.U32 R147, RZ, RZ, R130 ;  /* 0x000000ffff937224 */ /* 0x000fe200078e0082 */
[----:B------:R-:W-:Y:S01]  /*13a80*/  MOV R159, R146 ;  /* 0x00000092009f7202 */ /* 0x000fe20000000f00 */
[----:B------:R-:W1:Y:S01]  /*13a90*/  LDSM.16.MT88.4 R28, [R218+0x9400] ;  /* 0x00940000da1c783b */ /* 0x000e620000004200 */
[----:B------:R-:W-:-:S02]  /*13aa0*/  MOV R144, R141 ;  /* 0x0000008d00907202 */ /* 0x000fc40000000f00 */
[----:B------:R-:W-:Y:S01]  /*13ab0*/  MOV R145, R128 ;  /* 0x0000008000917202 */ /* 0x000fe20000000f00 */
[----:B------:R-:W-:Y:S01]  /*13ac0*/  FMUL.FTZ R71, R71, R10 ;  /* 0x0000000a47477220 */ /* 0x000fe20000410000 */
[----:B------:R-:W-:Y:S01]  /*13ad0*/  MOV R146, R129 ;  /* 0x0000008100927202 */ /* 0x000fe20000000f00 */
[----:B------:R-:W-:Y:S01]  /*13ae0*/  IMAD.MOV.U32 R130, RZ, RZ, R126 ;  /* 0x000000ffff827224 */ /* 0x000fe200078e007e */
[----:B------:R-:W-:Y:S01]  /*13af0*/  MOV R141, R131 ;  /* 0x00000083008d7202 */ /* 0x000fe20000000f00 */
[-C--:B------:R-:W-:Y:S01]  /*13b00*/  FMUL.FTZ R84, R84, R11.reuse ;  /* 0x0000000b54547220 */ /* 0x080fe20000410000 */
        /* <DEDUP_REMOVED lines=30> */
[----:B------:R-:W4:Y:S01]  /*13cf0*/  LDL.LU R93, [R1+0x24] ;  /* 0x00002400015d7983 */ /* 0x000f220000300800 */
[----:B------:R-:W-:-:S02]  /*13d00*/  MOV R113, R34 ;  /* 0x0000002200717202 */ /* 0x000fc40000000f00 */
[----:B------:R-:W-:Y:S01]  /*13d10*/  MOV R115, R32 ;  /* 0x0000002000737202 */ /* 0x000fe20000000f00 */
[-C--:B------:R-:W-:Y:S01]  /*13d20*/  FMUL.FTZ R98, R98, R10.reuse ;  /* 0x0000000a62627220 */ /* 0x080fe20000410000 */
[----:B------:R-:W1:Y:S01]  /*13d30*/  LDSM.16.MT88.4 R32, [R216+0x9400] ;  /* 0x00940000d820783b */ /* 0x000e620000004200 */
[----:B------:R-:W-:Y:S02]  /*13d40*/  FMUL.FTZ R99, R99, R10 ;  /* 0x0000000a63637220 */ /* 0x000fe40000410000 */
[----:B------:R-:W-:Y:S01]  /*13d50*/  IMAD.MOV.U32 R139, RZ, RZ, R52 ;  /* 0x000000ffff8b7224 */ /* 0x000fe200078e0034 */
[----:B------:R-:W-:Y:S01]  /*13d60*/  MOV R138, R55 ;  /* 0x00000037008a7202 */ /* 0x000fe20000000f00 */
[----:B------:R-:W-:Y:S01]  /*13d70*/  IMAD.MOV.U32 R142, RZ, RZ, R43 ;  /* 0x000000ffff8e7224 */ /* 0x000fe200078e002b */
[C---:B------:R-:W-:Y:S01]  /*13d80*/  HMMA.16816.F32 R52, R4.reuse, R44, R68 ;  /* 0x0000002c0434723c */ /* 0x040fe20000001844 */
[----:B------:R-:W-:Y:S01]  /*13d90*/  IMAD.MOV.U32 R196, RZ, RZ, R139 ;  /* 0x000000ffffc47224 */ /* 0x000fe200078e008b */
[----:B------:R2:W-:Y:S01]  /*13da0*/  MUFU.EX2 R197, R9 ;  /* 0x0000000900c57308 */ /* 0x0005e20000000800 */
[----:B------:R-:W-:Y:S01]  /*13db0*/  IMAD.MOV.U32 R161, RZ, RZ, R159 ;  /* 0x000000ffffa17224 */ /* 0x000fe200078e009f */
[----:B------:R-:W1:Y:S04]  /*13dc0*/  LDSM.16.MT88.4 R24, [R216+0xa400] ;  /* 0x00a40000d818783b */ /* 0x000e680000004200 */
[C---:B------:R-:W-:Y:S01]  /*13dd0*/  HMMA.16816.F32 R40, R4.reuse, R36, R84 ;  /* 0x000000240428723c */ /* 0x040fe20000001854 */
[----:B------:R-:W-:Y:S01]  /*13de0*/  IMAD.MOV.U32 R159, RZ, RZ, R196 ;  /* 0x000000ffff9f7224 */ /* 0x000fe200078e00c4 */
[----:B------:R-:W1:Y:S04]  /*13df0*/  LDSM.16.MT88.4 R16, [R216+0xb400] ;  /* 0x00b40000d810783b */ /* 0x000e680000004200 */
[----:B------:R-:W4:Y:S02]  /*13e00*/  LDSM.16.MT88.4 R20, [R218+0xa400] ;  /* 0x00a40000da14783b */ /* 0x000f240000004200 */
[C---:B------:R-:W-:Y:S01]  /*13e10*/  HMMA.16816.F32 R48, R4.reuse, R14, R172 ;  /* 0x0000000e0430723c */ /* 0x040fe200000018ac */
[----:B--2---:R-:W-:Y:S01]  /*13e20*/  FFMA.FTZ R9, R163, c[0x0][0x23c], -R2 ;  /* 0x00008f00a3097a23 */ /* 0x004fe20000010802 */
[----:B------:R-:W-:Y:S01]  /*13e30*/  MOV R94, R138 ;  /* 0x0000008a005e7202 */ /* 0x000fe20000000f00 */
[----:B------:R-:W2:Y:S05]  /*13e40*/  LDSM.16.MT88.4 R12, [R218+0xb400] ;  /* 0x00b40000da0c783b */ /* 0x000eaa0000004200 */
[C---:B------:R-:W-:Y:S01]  /*13e50*/  HMMA.16816.F32 R44, R4.reuse, R46, R80 ;  /* 0x0000002e042c723c */ /* 0x040fe20000001850 */
[----:B------:R3:W1:Y:S07]  /*13e60*/  MUFU.EX2 R196, R9 ;  /* 0x0000000900c47308 */ /* 0x00066e0000000800 */
[----:B------:R-:W-:Y:S07]  /*13e70*/  HMMA.16816.F32 R36, R4, R38, R96 ;  /* 0x000000260424723c */ /* 0x000fee0000001860 */
[----:B------:R-:W-:-:S02]  /*13e80*/  F2FP.PACK_AB R4, R245, R249 ;  /* 0x000000f9f504723e */ /* 0x000fc400000000ff */
[----:B---3--:R-:W-:Y:S02]  /*13e90*/  F2FP.PACK_AB R5, R209, R211 ;  /* 0x000000d3d105723e */ /* 0x008fe400000000ff */
[----:B------:R-:W-:Y:S02]  /*13ea0*/  F2FP.PACK_AB R6, R241, R244 ;  /* 0x000000f4f106723e */ /* 0x000fe400000000ff */
[----:B------:R-:W-:Y:S01]  /*13eb0*/  F2FP.PACK_AB R7, R205, R202 ;  /* 0x000000cacd07723e */ /* 0x000fe200000000ff */
[----:B------:R-:W-:-:S06]  /*13ec0*/  FFMA.FTZ R9, R248, c[0x0][0x23c], -R2 ;  /* 0x00008f00f8097a23 */ /* 0x000fcc0000010802 */
[----:B-1----:R-:W-:Y:S01]  /*13ed0*/  HMMA.16816.F32 R136, R4, R28, R192 ;  /* 0x0000001c0488723c */ /* 0x002fe200000018c0 */
[----:B------:R1:W-:Y:S02]  /*13ee0*/  MUFU.EX2 R195, R9 ;  /* 0x0000000900c37308 */ /* 0x0003e40000000800 */
[----:B-1----:R-:W-:-:S06]  /*13ef0*/  FFMA.FTZ R9, R204, c[0x0][0x23c], -R2 ;  /* 0x00008f00cc097a23 */ /* 0x002fcc0000010802 */
[----:B------:R1:W3:Y:S01]  /*13f00*/  MUFU.EX2 R194, R9 ;  /* 0x0000000900c27308 */ /* 0x0002e20000000800 */
[----:B------:R-:W-:Y:S01]  /*13f10*/  HMMA.16816.F32 R68, R4, R34, R188 ;  /* 0x000000220444723c */ /* 0x000fe200000018bc */
[----:B-1----:R-:W-:-:S06]  /*13f20*/  FFMA.FTZ R9, R212, c[0x0][0x23c], -R8 ;  /* 0x00008f00d4097a23 */ /* 0x002fcc0000010808 */
[----:B------:R1:W-:Y:S02]  /*13f30*/  MUFU.EX2 R192, R9 ;  /* 0x0000000900c07308 */ /* 0x0003e40000000800 */
[----:B-1----:R-:W-:-:S06]  /*13f40*/  FFMA.FTZ R9, R207, c[0x0][0x23c], -R8 ;  /* 0x00008f00cf097a23 */ /* 0x002fcc0000010808 */
[----:B------:R1:W1:Y:S02]  /*13f50*/  MUFU.EX2 R193, R9 ;  /* 0x0000000900c17308 */ /* 0x0002640000000800 */
[----:B-1----:R-:W-:-:S06]  /*13f60*/  FFMA.FTZ R9, R206, c[0x0][0x23c], -R8 ;  /* 0x00008f00ce097a23 */ /* 0x002fcc0000010808 */
[----:B------:R1:W-:Y:S01]  /*13f70*/  MUFU.EX2 R191, R9 ;  /* 0x0000000900bf7308 */ /* 0x0003e20000000800 */
[----:B------:R-:W-:Y:S01]  /*13f80*/  MOV R174, R156 ;  /* 0x0000009c00ae7202 */ /* 0x000fe20000000f00 */
[----:B-1----:R-:W-:-:S06]  /*13f90*/  FFMA.FTZ R9, R203, c[0x0][0x23c], -R8 ;  /* 0x00008f00cb097a23 */ /* 0x002fcc0000010808 */
[----:B------:R1:W-:Y:S01]  /*13fa0*/  MUFU.EX2 R190, R9 ;  /* 0x0000000900be7308 */ /* 0x0003e20000000800 */
        /* <DEDUP_REMOVED lines=8> */
[----:B------:R-:W-:Y:S02]  /*14030*/  MOV R157, R147 ;  /* 0x00000093009d7202 */ /* 0x000fe40000000f00 */
[----:B------:R-:W-:Y:S02]  /*14040*/  MOV R144, R128 ;  /* 0x0000008000907202 */ /* 0x000fe40000000f00 */
[----:B------:R-:W-:Y:S02]  /*14050*/  MOV R146, R130 ;  /* 0x0000008200927202 */ /* 0x000fe40000000f00 */
[----:B------:R-:W-:Y:S01]  /*14060*/  MOV R147, R131 ;  /* 0x0000008300937202 */ /* 0x000fe20000000f00 */
[----:B-1----:R-:W-:-:S04]  /*14070*/  FFMA.FTZ R9, R213, c[0x0][0x23c], -R3 ;  /* 0x00008f00d5097a23 */ /* 0x002fc80000010803 */
[----:B------:R1:W1:Y:S01]  /*14080*/  MUFU.EX2 R188, R9 ;  /* 0x0000000900bc7308 */ /* 0x0002620000000800 */
[----:B------:R-:W-:Y:S01]  /*14090*/  HMMA.16816.F32 R128, R4, R24, R184 ;  /* 0x000000180480723c */ /* 0x000fe200000018b8 */
[----:B------:R-:W-:Y:S01]  /*140a0*/  MOV R82, R160 ;  /* 0x000000a000527202 */ /* 0x000fe20000000f00 */
[----:B-1----:R-:W-:-:S05]  /*140b0*/  FFMA.FTZ R9, R210, c[0x0][0x23c], -R3 ;  /* 0x00008f00d2097a23 */ /* 0x002fca0000010803 */
[----:B------:R1:W-:Y:S01]  /*140c0*/  MUFU.EX2 R187, R9 ;  /* 0x0000000900bb7308 */ /* 0x0003e20000000800 */
[----:B------:R-:W-:Y:S01]  /*140d0*/  MOV R173, R161 ;  /* 0x000000a100ad7202 */ /* 0x000fe20000000f00 */
[----:B------:R-:W-:Y:S01]  /*140e0*/  IMAD.MOV.U32 R83, RZ, RZ, R163 ;  /* 0x000000ffff537224 */ /* 0x000fe200078e00a3 */
[----:B------:R-:W-:Y:S01]  /*140f0*/  MOV R172, R162 ;  /* 0x000000a200ac7202 */ /* 0x000fe20000000f00 */
[----:B------:R-:W-:Y:S01]  /*14100*/  IMAD.MOV.U32 R160, RZ, RZ, R144 ;  /* 0x000000ffffa07224 */ /* 0x000fe200078e0090 */
[----:B------:R-:W-:Y:S01]  /*14110*/  MOV R163, R156 ;  /* 0x0000009c00a37202 */ /* 0x000fe20000000f00 */
[----:B-1----:R-:W-:-:S04]  /*14120*/  FFMA.FTZ R9, R208, c[0x0][0x23c], -R3 ;  /* 0x00008f00d0097a23 */ /* 0x002fc80000010803 */
        /* <DEDUP_REMOVED lines=8> */
[----:B-1----:R-:W-:Y:S01]  /*141b0*/  FFMA.FTZ R9, R243, c[0x0][0x23c], -R0 ;  /* 0x00008f00f3097a23 */ /* 0x002fe20000010800 */
[----:B------:R-:W-:-:S03]  /*141c0*/  MOV R145, R124 ;  /* 0x0000007c00917202 */ /* 0x000fc60000000f00 */
[----:B------:R1:W-:Y:S01]  /*141d0*/  MUFU.EX2 R185, R9 ;  /* 0x0000000900b97308 */ /* 0x0003e20000000800 */
[----:B------:R-:W-:Y:S02]  /*141e0*/  MOV R146, R125 ;  /* 0x0000007d00927202 */ /* 0x000fe40000000f00 */
[----:B------:R-:W-:Y:S02]  /*141f0*/  MOV R147, R126 ;  /* 0x0000007e00937202 */ /* 0x000fe40000000f00 */
[----:B------:R-:W-:Y:S01]  /*14200*/  HMMA.16816.F32 R124, R4, R26, R180 ;  /* 0x0000001a047c723c */ /* 0x000fe200000018b4 */
[----:B-1----:R-:W-:-:S04]  /*14210*/  FFMA.FTZ R9, R239, c[0x0][0x23c], -R0 ;  /* 0x00008f00ef097a23 */ /* 0x002fc80000010800 */
[----:B------:R1:W1:Y:S03]  /*14220*/  MUFU.EX2 R183, R9 ;  /* 0x0000000900b77308 */ /* 0x0002660000000800 */
[----:B------:R-:W-:Y:S01]  /*14230*/  HMMA.16816.F32 R96, R4, R18, R168 ;  /* 0x000000120460723c */ /* 0x000fe200000018a8 */
[----:B------:R-:W-:Y:S02]  /*14240*/  MOV R180, R113 ;  /* 0x0000007100b47202 */ /* 0x000fe40000000f00 */
[----:B------:R-:W-:-:S04]  /*14250*/  MOV R204, R174 ;  /* 0x000000ae00cc7202 */ /* 0x000fc80000000f00 */
[----:B------:R-:W-:Y:S01]  /*14260*/  MOV R170, R95 ;  /* 0x0000005f00aa7202 */ /* 0x000fe20000000f00 */
[----:B-1----:R-:W-:-:S04]  /*14270*/  FFMA.FTZ R9, R237, c[0x0][0x23c], -R0 ;  /* 0x00008f00ed097a23 */ /* 0x002fc80000010800 */
[----:B------:R1:W-:Y:S01]  /*14280*/  MUFU.EX2 R184, R9 ;  /* 0x0000000900b87308 */ /* 0x0003e20000000800 */
[----:B------:R-:W-:Y:S01]  /*14290*/  IMAD.MOV.U32 R81, RZ, RZ, R175 ;  /* 0x000000ffff517224 */ /* 0x000fe200078e00af */
[----:B------:R-:W-:Y:S01]  /*142a0*/  MOV R181, R159 ;  /* 0x0000009f00b57202 */ /* 0x000fe20000000f00 */
[----:B------:R-:W-:Y:S01]  /*142b0*/  IMAD.MOV.U32 R175, RZ, RZ, R114 ;  /* 0x000000ffffaf7224 */ /* 0x000fe200078e0072 */
[----:B------:R-:W-:Y:S01]  /*142c0*/  MOV R159, R112 ;  /* 0x00000070009f7202 */ /* 0x000fe20000000f00 */
[----:B------:R-:W-:Y:S01]  /*142d0*/  IMAD.MOV.U32 R248, RZ, RZ, R141 ;  /* 0x000000fffff87224 */ /* 0x000fe200078e008d */
[----:B------:R-:W-:Y:S02]  /*142e0*/  MOV R174, R115 ;  /* 0x0000007300ae7202 */ /* 0x000fe40000000f00 */
[----:B----4-:R-:W-:Y:S01]  /*142f0*/  HMMA.16816.F32 R112, R4, R22, R176 ;  /* 0x000000160470723c */ /* 0x010fe200000018b0 */
[----:B-1----:R-:W-:-:S04]  /*14300*/  FFMA.FTZ R9, R236, c[0x0][0x23c], -R0 ;  /* 0x00008f00ec097a23 */ /* 0x002fc80000010800 */
[----:B------:R1:W-:Y:S02]  /*14310*/  MUFU.EX2 R182, R9 ;  /* 0x0000000900b67308 */ /* 0x0003e40000000800 */
[----:B------:R-:W-:Y:S01]  /*14320*/  MOV R176, R142 ;  /* 0x0000008e00b07202 */ /* 0x000fe20000000f00 */
[----:B------:R-:W-:Y:S01]  /*14330*/  IMAD.MOV.U32 R142, RZ, RZ, R94 ;  /* 0x000000ffff8e7224 */ /* 0x000fe200078e005e */
[----:B------:R-:W-:Y:S01]  /*14340*/  MOV R141, R93 ;  /* 0x0000005d008d7202 */ /* 0x000fe20000000f00 */
[----:B-1----:R-:W-:Y:S01]  /*14350*/  FFMA.FTZ R9, R170, c[0x0][0x23c], -R2 ;  /* 0x00008f00aa097a23 */ /* 0x002fe20000010802 */
[----:B------:R-:W-:Y:S02]  /*14360*/  MOV R170, R180 ;  /* 0x000000b400aa7202 */ /* 0x000fe40000000f00 */
[----:B------:R-:W-:Y:S02]  /*14370*/  MOV R180, R204 ;  /* 0x000000cc00b47202 */ /* 0x000fe40000000f00 */
[----:B------:R-:W-:-:S02]  /*14380*/  MOV R204, R140 ;  /* 0x0000008c00cc7202 */ /* 0x000fc40000000f00 */
[----:B------:R-:W-:Y:S02]  /*14390*/  MOV R140, R220 ;  /* 0x000000dc008c7202 */ /* 0x000fe40000000f00 */
[----:B------:R1:W5:Y:S02]  /*143a0*/  LDL.LU R220, [R1+0x78] ;  /* 0x0000780001dc7983 */ /* 0x0003640000300800 */
[----:B------:R-:W-:Y:S01]  /*143b0*/  MOV R236, R140 ;  /* 0x0000008c00ec7202 */ /* 0x000fe20000000f00 */
[----:B------:R-:W-:Y:S01]  /*143c0*/  IMAD.MOV.U32 R140, RZ, RZ, R141 ;  /* 0x000000ffff8c7224 */ /* 0x000fe200078e008d */
[----:B------:R-:W-:Y:S02]  /*143d0*/  MOV R141, R142 ;  /* 0x0000008e008d7202 */ /* 0x000fe40000000f00 */
[----:B------:R-:W4:Y:S01]  /*143e0*/  LDL.LU R142, [R1+0x18] ;  /* 0x00001800018e7983 */ /* 0x000f220000300800 */
[----:B------:R-:W-:Y:S01]  /*143f0*/  MOV R179, R81 ;  /* 0x0000005100b37202 */ /* 0x000fe20000000f00 */
[----:B------:R-:W-:Y:S01]  /*14400*/  IMAD.MOV.U32 R177, RZ, RZ, R83 ;  /* 0x000000ffffb17224 */ /* 0x000fe200078e0053 */
[----:B------:R-:W-:Y:S01]  /*14410*/  MOV R178, R82 ;  /* 0x0000005200b27202 */ /* 0x000fe20000000f00 */
[----:B------:R-:W-:Y:S01]  /*14420*/  HMMA.16816.F32 R116, R4, R32, R116 ;  /* 0x000000200474723c */ /* 0x000fe20000001874 */
[----:B------:R-:W-:-:S07]  /*14430*/  MOV R171, R92 ;  /* 0x0000005c00ab7202 */ /* 0x000fce0000000f00 */
[C---:B------:R-:W-:Y:S08]  /*14440*/  HMMA.16816.F32 R132, R4.reuse, R30, R132 ;  /* 0x0000001e0484723c */ /* 0x040ff00000001884 */
[C---:B------:R-:W-:Y:S08]  /*14450*/  HMMA.16816.F32 R120, R4.reuse, R20, R120 ;  /* 0x000000140478723c */ /* 0x040ff00000001878 */
[C---:B------:R-:W-:Y:S08]  /*14460*/  HMMA.16816.F32 R108, R4.reuse, R16, R108 ;  /* 0x00000010046c723c */ /* 0x040ff0000000186c */
[C---:B--2---:R-:W-:Y:S08]  /*14470*/  HMMA.16816.F32 R92, R4.reuse, R12, R164 ;  /* 0x0000000c045c723c */ /* 0x044ff000000018a4 */
[----:B------:R-:W-:Y:S07]  /*14480*/  HMMA.16816.F32 R80, R4, R14, R152 ;  /* 0x0000000e0450723c */ /* 0x000fee0000001898 */
[----:B------:R-:W-:-:S02]  /*14490*/  F2FP.PACK_AB R4, R199, R201 ;  /* 0x000000c9c704723e */ /* 0x000fc400000000ff */
[----:B------:R-:W-:Y:S02]  /*144a0*/  F2FP.PACK_AB R5, R196, R197 ;  /* 0x000000c5c405723e */ /* 0x000fe400000000ff */
[----:B------:R-:W-:Y:S02]  /*144b0*/  F2FP.PACK_AB R6, R198, R200 ;  /* 0x000000c8c606723e */ /* 0x000fe400000000ff */
[----:B---3--:R-:W-:-:S07]  /*144c0*/  F2FP.PACK_AB R7, R194, R195 ;  /* 0x000000c3c207723e */ /* 0x008fce00000000ff */
[C---:B------:R-:W-:Y:S08]  /*144d0*/  HMMA.16816.F32 R76, R4.reuse, R28, R76 ;  /* 0x0000001c044c723c */ /* 0x040ff0000000184c */
[C---:B------:R-:W-:Y:S01]  /*144e0*/  HMMA.16816.F32 R72, R4.reuse, R30, R72 ;  /* 0x0000001e0448723c */ /* 0x040fe20000001848 */
[----:B------:R-:W2:Y:S07]  /*144f0*/  LDSM.16.MT88.4 R28, [R218+0x9800] ;  /* 0x00980000da1c783b */ /* 0x000eae0000004200 */
[C---:B------:R-:W-:Y:S08]  /*14500*/  HMMA.16816.F32 R40, R4.reuse, R12, R40 ;  /* 0x0000000c0428723c */ /* 0x040ff00000001828 */
[C---:B------:R-:W-:Y:S01]  /*14510*/  HMMA.16816.F32 R36, R4.reuse, R14, R36 ;  /* 0x0000000e0424723c */ /* 0x040fe20000001824 */
[----:B------:R-:W3:Y:S07]  /*14520*/  LDSM.16.MT88.4 R12, [R216+0xb800] ;  /* 0x00b80000d80c783b */ /* 0x000eee0000004200 */
[C---:B------:R-:W-:Y:S08]  /*14530*/  HMMA.16816.F32 R88, R4.reuse, R32, R88 ;  /* 0x000000200458723c */ /* 0x040ff00000001858 */
[C---:B------:R-:W-:Y:S01]  /*14540*/  HMMA.16816.F32 R84, R4.reuse, R34, R148 ;  /* 0x000000220454723c */ /* 0x040fe20000001894 */
[----:B------:R-:W1:Y:S07]  /*14550*/  LDSM.16.MT88.4 R32, [R216+0x9800] ;  /* 0x00980000d820783b */ /* 0x000e6e0000004200 */
[----:B------:R-:W-:Y:S01]  /*14560*/  HMMA.16816.F32 R64, R4, R24, R64 ;  /* 0x000000180440723c */ /* 0x000fe20000001840 */
[----:B------:R-:W-:-:S07]  /*14570*/  MOV R165, R171 ;  /* 0x000000ab00a57202 */ /* 0x000fce0000000f00 */
[C---:B------:R-:W-:Y:S01]  /*14580*/  HMMA.16816.F32 R60, R4.reuse, R26, R60 ;  /* 0x0000001a043c723c */ /* 0x040fe2000000183c */
[----:B------:R-:W-:Y:S07]  /*14590*/  LDSM.16.MT88.4 R24, [R218+0xb800] ;  /* 0x00b80000da18783b */ /* 0x000fee0000004200 */
[C---:B------:R-:W-:Y:S08]  /*145a0*/  HMMA.16816.F32 R56, R4.reuse, R20, R56 ;  /* 0x000000140438723c */ /* 0x040ff00000001838 */
[C---:B------:R-:W-:Y:S01]  /*145b0*/  HMMA.16816.F32 R48, R4.reuse, R22, R48 ;  /* 0x000000160430723c */ /* 0x040fe20000001830 */
[----:B------:R-:W1:Y:S07]  /*145c0*/  LDSM.16.MT88.4 R20, [R216+0xa800] ;  /* 0x00a80000d814783b */ /* 0x000e6e0000004200 */
[C---:B------:R-:W-:Y:S08]  /*145d0*/  HMMA.16816.F32 R52, R4.reuse, R16, R52 ;  /* 0x000000100434723c */ /* 0x040ff00000001834 */
[----:B------:R-:W-:Y:S01]  /*145e0*/  HMMA.16816.F32 R44, R4, R18, R44 ;  /* 0x00000012042c723c */ /* 0x000fe2000000182c */
[----:B------:R-:W1:Y:S01]  /*145f0*/  LDSM.16.MT88.4 R16, [R218+0xa800] ;  /* 0x00a80000da10783b */ /* 0x000e620000004200 */
[----:B------:R-:W-:-:S02]  /*14600*/  IMAD.MOV.U32 R171, RZ, RZ, R181 ;  /* 0x000000ffffab7224 */ /* 0x000fc400078e00b5 */
[----:B------:R2:W-:Y:S01]  /*14610*/  MUFU.EX2 R181, R9 ;  /* 0x0000000900b57308 */ /* 0x0005e20000000800 */
[----:B------:R-:W-:Y:S02]  /*14620*/  MOV R239, R180 ;  /* 0x000000b400ef7202 */ /* 0x000fe40000000f00 */
[----:B------:R-:W-:Y:S02]  /*14630*/  F2FP.PACK_AB R4, R193, R192 ;  /* 0x000000c0c104723e */ /* 0x000fe400000000ff */
[----:B------:R-:W-:Y:S02]  /*14640*/  F2FP.PACK_AB R5, R188, R189 ;  /* 0x000000bdbc05723e */ /* 0x000fe400000000ff */
[----:B------:R-:W-:Y:S02]  /*14650*/  F2FP.PACK_AB R6, R190, R191 ;  /* 0x000000bfbe06723e */ /* 0x000fe400000000ff */
[----:B------:R-:W-:Y:S01]  /*14660*/  F2FP.PACK_AB R7, R186, R187 ;  /* 0x000000bbba07723e */ /* 0x000fe200000000ff */
[----:B--2---:R-:W-:-:S04]  /*14670*/  FFMA.FTZ R9, R165, c[0x0][0x23c], -R2 ;  /* 0x00008f00a5097a23 */ /* 0x004fc80000010802 */
[----:B------:R2:W1:Y:S01]  /*14680*/  MUFU.EX2 R180, R9 ;  /* 0x0000000900b47308 */ /* 0x0004620000000800 */
[----:B------:R-:W-:Y:S01]  /*14690*/  MOV R106, R156 ;  /* 0x0000009c006a7202 */ /* 0x000fe20000000f00 */
[----:B------:R-:W-:Y:S01]  /*146a0*/  IMAD.MOV.U32 R167, RZ, RZ, R177 ;  /* 0x000000ffffa77224 */ /* 0x000fe200078e00b1 */
[----:B------:R-:W-:Y:S02]  /*146b0*/  MOV R238, R146 ;  /* 0x0000009200ee7202 */ /* 0x000fe40000000f00 */
[----:B------:R-:W-:Y:S02]  /*146c0*/  MOV R207, R107 ;  /* 0x0000006b00cf7202 */ /* 0x000fe40000000f00 */
[----:B------:R-:W-:Y:S02]  /*146d0*/  MOV R166, R176 ;  /* 0x000000b000a67202 */ /* 0x000fe40000000f00 */
[----:B------:R-:W-:Y:S02]  /*146e0*/  MOV R168, R178 ;  /* 0x000000b200a87202 */ /* 0x000fe40000000f00 */
[----:B------:R-:W-:Y:S01]  /*146f0*/  MOV R169, R179 ;  /* 0x000000b300a97202 */ /* 0x000fe20000000f00 */
[--C-:B--2---:R-:W-:Y:S01]  /*14700*/  FFMA.FTZ R9, R251, c[0x0][0x23c], -R2.reuse ;  /* 0x00008f00fb097a23 */ /* 0x104fe20000010802 */
[C---:B------:R-:W-:Y:S03]  /*14710*/  HMMA.16816.F32 R176, R4.reuse, R28, R136 ;  /* 0x0000001c04b0723c */ /* 0x040fe60000001888 */
[----:B------:R2:W-:Y:S05]  /*14720*/  MUFU.EX2 R107, R9 ;  /* 0x00000009006b7308 */ /* 0x0005ea0000000800 */
[----:B------:R-:W-:Y:S07]  /*14730*/  HMMA.16816.F32 R136, R4, R30, R132 ;  /* 0x0000001e0488723c */ /* 0x000fee0000001884 */
[----:B------:R-:W-:Y:S01]  /*14740*/  MOV R134, R238 ;  /* 0x000000ee00867202 */ /* 0x000fe20000000f00 */
[----:B--2---:R-:W-:Y:S01]  /*14750*/  FFMA.FTZ R9, R247, c[0x0][0x23c], -R2 ;  /* 0x00008f00f7097a23 */ /* 0x004fe20000010802 */
[----:B------:R-:W-:-:S03]  /*14760*/  MOV R238, R106 ;  /* 0x0000006a00ee7202 */ /* 0x000fc60000000f00 */
[----:B------:R2:W1:Y:S01]  /*14770*/  MUFU.EX2 R106, R9 ;  /* 0x00000009006a7308 */ /* 0x0004620000000800 */
[----:B------:R-:W-:Y:S02]  /*14780*/  MOV R242, R157 ;  /* 0x0000009d00f27202 */ /* 0x000fe40000000f00 */
[----:B------:R-:W-:Y:S01]  /*14790*/  MOV R215, R147 ;  /* 0x0000009300d77202 */ /* 0x000fe20000000f00 */
[----:B------:R-:W-:Y:S01]  /*147a0*/  IMAD.MOV.U32 R212, RZ, RZ, R163 ;  /* 0x000000ffffd47224 */ /* 0x000fe200078e00a3 */
[----:B------:R-:W-:Y:S02]  /*147b0*/  MOV R237, R204 ;  /* 0x000000cc00ed7202 */ /* 0x000fe40000000f00 */
[----:B------:R-:W-:Y:S01]  /*147c0*/  MOV R203, R215 ;  /* 0x000000d700cb7202 */ /* 0x000fe20000000f00 */
[----:B------:R-:W-:Y:S01]  /*147d0*/  IMAD.MOV.U32 R215, RZ, RZ, R242 ;  /* 0x000000ffffd77224 */ /* 0x000fe200078e00f2 */
[----:B------:R-:W-:Y:S01]  /*147e0*/  MOV R135, R248 ;  /* 0x000000f800877202 */ /* 0x000fe20000000f00 */
[----:B------:R-:W-:Y:S01]  /*147f0*/  IMAD.MOV.U32 R157, RZ, RZ, R144 ;  /* 0x000000ffff9d7224 */ /* 0x000fe200078e0090 */
[----:B------:R-:W-:-:S02]  /*14800*/  MOV R156, R158 ;  /* 0x0000009e009c7202 */ /* 0x000fc40000000f00 */
[----:B------:R-:W-:Y:S02]  /*14810*/  MOV R242, R160 ;  /* 0x000000a000f27202 */ /* 0x000fe40000000f00 */
[----:B------:R-:W-:Y:S02]  /*14820*/  MOV R248, R161 ;  /* 0x000000a100f87202 */ /* 0x000fe40000000f00 */
[----:B------:R-:W-:Y:S01]  /*14830*/  MOV R204, R162 ;  /* 0x000000a200cc7202 */ /* 0x000fe20000000f00 */
[----:B------:R-:W-:Y:S01]  /*14840*/  IMAD.MOV.U32 R206, RZ, RZ, R166 ;  /* 0x000000ffffce7224 */ /* 0x000fe200078e00a6 */
[----:B------:R-:W-:Y:S01]  /*14850*/  MOV R158, R145 ;  /* 0x00000091009e7202 */ /* 0x000fe20000000f00 */
[----:B---3--:R-:W-:Y:S01]  /*14860*/  HMMA.16816.F32 R160, R4, R12, R108 ;  /* 0x0000000c04a0723c */ /* 0x008fe2000000186c */
[----:B------:R-:W-:Y:S01]  /*14870*/  MOV R214, R167 ;  /* 0x000000a700d67202 */ /* 0x000fe20000000f00 */
[----:B------:R-:W-:Y:S01]  /*14880*/  IMAD.MOV.U32 R208, RZ, RZ, R170 ;  /* 0x000000ffffd07224 */ /* 0x000fe200078e00aa */
[----:B------:R-:W-:-:S02]  /*14890*/  MOV R213, R168 ;  /* 0x000000a800d57202 */ /* 0x000fc40000000f00 */
[----:B------:R-:W-:Y:S02]  /*148a0*/  MOV R210, R169 ;  /* 0x000000a900d27202 */ /* 0x000fe40000000f00 */
[----:B------:R-:W-:Y:S01]  /*148b0*/  MOV R243, R171 ;  /* 0x000000ab00f37202 */ /* 0x000fe20000000f00 */
[----:B-1----:R-:W-:Y:S01]  /*148c0*/  HMMA.16816.F32 R144, R4, R34, R68 ;  /* 0x000000220490723c */ /* 0x002fe20000001844 */
[----:B--2---:R-:W-:-:S07]  /*148d0*/  FFMA.FTZ R9, R134, c[0x0][0x23c], -R8 ;  /* 0x00008f0086097a23 */ /* 0x004fce0000010808 */
[C---:B------:R-:W-:Y:S08]  /*148e0*/  HMMA.16816.F32 R108, R4.reuse, R14, R96 ;  /* 0x0000000e046c723c */ /* 0x040ff00000001860 */
[C---:B------:R-:W-:Y:S08]  /*148f0*/  HMMA.16816.F32 R116, R4.reuse, R32, R116 ;  /* 0x000000200474723c */ /* 0x040ff00000001874 */
[C---:B------:R-:W-:Y:S08]  /*14900*/  HMMA.16816.F32 R148, R4.reuse, R20, R128 ;  /* 0x000000140494723c */ /* 0x040ff00000001880 */
[C---:B------:R-:W-:Y:S08]  /*14910*/  HMMA.16816.F32 R152, R4.reuse, R22, R124 ;  /* 0x000000160498723c */ /* 0x040ff0000000187c */
[C---:B------:R-:W-:Y:S08]  /*14920*/  HMMA.16816.F32 R164, R4.reuse, R16, R120 ;  /* 0x0000001004a4723c */ /* 0x040ff00000001878 */
[C---:B------:R-:W-:Y:S08]  /*14930*/  HMMA.16816.F32 R168, R4.reuse, R18, R112 ;  /* 0x0000001204a8723c */ /* 0x040ff00000001870 */
[C---:B------:R-:W-:Y:S01]  /*14940*/  HMMA.16816.F32 R68, R4.reuse, R26, R80 ;  /* 0x0000001a0444723c */ /* 0x040fe20000001850 */
[----:B------:R-:W-:Y:S01]  /*14950*/  MOV R134, R135 ;  /* 0x0000008700867202 */ /* 0x000fe20000000f00 */
[----:B------:R-:W-:Y:S06]  /*14960*/  LDSM.16.MT88.4 R124, [R216+0x9c00] ;  /* 0x009c0000d87c783b */ /* 0x000fec0000004200 */
[----:B------:R-:W-:Y:S01]  /*14970*/  HMMA.16816.F32 R96, R4, R24, R92 ;  /* 0x000000180460723c */ /* 0x000fe2000000185c */
[----:B------:R-:W-:Y:S06]  /*14980*/  LDSM.16.MT88.4 R80, [R216+0xbc00] ;  /* 0x00bc0000d850783b */ /* 0x000fec0000004200 */
[----:B------:R-:W-:-:S02]  /*14990*/  F2FP.PACK_AB R4, R183, R185 ;  /* 0x000000b9b704723e */ /* 0x000fc400000000ff */
[----:B------:R-:W-:Y:S02]  /*149a0*/  F2FP.PACK_AB R5, R180, R181 ;  /* 0x000000b5b405723e */ /* 0x000fe400000000ff */
[----:B------:R-:W-:Y:S02]  /*149b0*/  F2FP.PACK_AB R6, R182, R184 ;  /* 0x000000b8b606723e */ /* 0x000fe400000000ff */
[----:B------:R-:W-:-:S07]  /*149c0*/  F2FP.PACK_AB R7, R106, R107 ;  /* 0x0000006b6a07723e */ /* 0x000fce00000000ff */
[----:B------:R-:W-:Y:S01]  /*149d0*/  HMMA.16816.F32 R84, R4, R34, R84 ;  /* 0x000000220454723c */ /* 0x000fe20000001854 */
[----:B------:R1:W-:Y:S01]  /*149e0*/  MUFU.EX2 R34, R9 ;  /* 0x0000000900227308 */ /* 0x0003e20000000800 */
[----:B------:R-:W-:Y:S02]  /*149f0*/  MOV R135, R236 ;  /* 0x000000ec00877202 */ /* 0x000fe40000000f00 */
[----:B------:R-:W-:-:S04]  /*14a00*/  MOV R236, R237 ;  /* 0x000000ed00ec7202 */ /* 0x000fc80000000f00 */
[----:B------:R-:W-:Y:S01]  /*14a10*/  HMMA.16816.F32 R112, R4, R32, R88 ;  /* 0x000000200470723c */ /* 0x000fe20000001858 */
[----:B-1----:R-:W-:-:S04]  /*14a20*/  FFMA.FTZ R9, R252, c[0x0][0x23c], -R8 ;  /* 0x00008f00fc097a23 */ /* 0x002fc80000010808 */
[----:B------:R1:W2:Y:S01]  /*14a30*/  MUFU.EX2 R35, R9 ;  /* 0x0000000900237308 */ /* 0x0002a20000000800 */
[----:B------:R-:W-:Y:S01]  /*14a40*/  IMAD.MOV.U32 R237, RZ, RZ, R239 ;  /* 0x000000ffffed7224 */ /* 0x000fe200078e00ef */
[----:B------:R-:W-:Y:S01]  /*14a50*/  MOV R239, R243 ;  /* 0x000000f300ef7202 */ /* 0x000fe20000000f00 */
[----:B------:R-:W-:Y:S01]  /*14a60*/  HMMA.16816.F32 R60, R4, R22, R60 ;  /* 0x00000016043c723c */ /* 0x000fe2000000183c */
[--C-:B-1----:R-:W-:Y:S02]  /*14a70*/  FFMA.FTZ R9, R250, c[0x0][0x23c], -R8.reuse ;  /* 0x00008f00fa097a23 */ /* 0x102fe40000010808 */
[----:B------:R-:W-:-:S04]  /*14a80*/  FFMA.FTZ R8, R246, c[0x0][0x23c], -R8 ;  /* 0x00008f00f6087a23 */ /* 0x000fc80000010808 */
[----:B------:R1:W-:Y:S01]  /*14a90*/  MUFU.EX2 R32, R8 ;  /* 0x0000000800207308 */ /* 0x0003e20000000800 */
[----:B------:R-:W-:Y:S02]  /*14aa0*/  MOV R243, R208 ;  /* 0x000000d000f37202 */ /* 0x000fe40000000f00 */
[----:B------:R-:W-:Y:S02]  /*14ab0*/  MOV R208, R210 ;  /* 0x000000d200d07202 */ /* 0x000fe40000000f00 */
[----:B------:R-:W-:Y:S01]  /*14ac0*/  MOV R210, R213 ;  /* 0x000000d500d27202 */ /* 0x000fe20000000f00 */
[----:B------:R-:W-:Y:S02]  /*14ad0*/  IMAD.MOV.U32 R213, RZ, RZ, R214 ;  /* 0x000000ffffd57224 */ /* 0x000fe400078e00d6 */
[----:B-1----:R-:W-:Y:S01]  /*14ae0*/  FFMA.FTZ R8, R134, c[0x0][0x23c], -R3 ;  /* 0x00008f0086087a23 */ /* 0x002fe20000010803 */
[----:B------:R-:W-:Y:S02]  /*14af0*/  MOV R134, R135 ;  /* 0x0000008700867202 */ /* 0x000fe40000000f00 */
[----:B------:R-:W-:Y:S01]  /*14b00*/  MOV R135, R236 ;  /* 0x000000ec00877202 */ /* 0x000fe20000000f00 */
[----:B------:R1:W-:Y:S01]  /*14b10*/  MUFU.EX2 R23, R8 ;  /* 0x0000000800177308 */ /* 0x0003e20000000800 */
[----:B------:R-:W-:Y:S01]  /*14b20*/  IMAD.MOV.U32 R236, RZ, RZ, R237 ;  /* 0x000000ffffec7224 */ /* 0x000fe200078e00ed */
[----:B------:R-:W-:-:S02]  /*14b30*/  MOV R237, R239 ;  /* 0x000000ef00ed7202 */ /* 0x000fc40000000f00 */
[----:B------:R-:W-:Y:S02]  /*14b40*/  MOV R239, R243 ;  /* 0x000000f300ef7202 */ /* 0x000fe40000000f00 */
[----:B------:R-:W-:Y:S01]  /*14b50*/  MOV R243, R208 ;  /* 0x000000d000f37202 */ /* 0x000fe20000000f00 */
[----:B------:R-:W-:Y:S01]  /*14b60*/  IMAD.MOV.U32 R133, RZ, RZ, R237 ;  /* 0x000000ffff857224 */ /* 0x000fe200078e00ed */
[----:B------:R-:W-:Y:S01]  /*14b70*/  MOV R208, R210 ;  /* 0x000000d200d07202 */ /* 0x000fe20000000f00 */
[----:B-1----:R-:W-:-:S04]  /*14b80*/  FFMA.FTZ R8, R134, c[0x0][0x23c], -R3 ;  /* 0x00008f0086087a23 */ /* 0x002fc80000010803 */
[----:B------:R1:W3:Y:S01]  /*14b90*/  MUFU.EX2 R22, R8 ;  /* 0x0000000800167308 */ /* 0x0002e20000000800 */
[----:B------:R-:W-:Y:S01]  /*14ba0*/  IMAD.MOV.U32 R210, RZ, RZ, R213 ;  /* 0x000000ffffd27224 */ /* 0x000fe200078e00d5 */
[----:B------:R-:W-:Y:S01]  /*14bb0*/  MOV R214, R206 ;  /* 0x000000ce00d67202 */ /* 0x000fe20000000f00 */
[----:B------:R-:W-:Y:S01]  /*14bc0*/  HMMA.16816.F32 R64, R4, R20, R64 ;  /* 0x000000140440723c */ /* 0x000fe20000001840 */
[----:B------:R-:W-:Y:S02]  /*14bd0*/  MOV R134, R239 ;  /* 0x000000ef00867202 */ /* 0x000fe40000000f00 */
[----:B------:R-:W-:Y:S02]  /*14be0*/  MOV R213, R214 ;  /* 0x000000d600d57202 */ /* 0x000fe40000000f00 */
[----:B------:R-:W-:Y:S01]  /*14bf0*/  MOV R237, R210 ;  /* 0x000000d200ed7202 */ /* 0x000fe20000000f00 */
[--C-:B-1----:R-:W-:Y:S02]  /*14c00*/  FFMA.FTZ R8, R135, c[0x0][0x23c], -R3.reuse ;  /* 0x00008f0087087a23 */ /* 0x102fe40000010803 */
[----:B------:R-:W-:Y:S01]  /*14c10*/  FFMA.FTZ R3, R236, c[0x0][0x23c], -R3 ;  /* 0x00008f00ec037a23 */ /* 0x000fe20000010803 */
[----:B------:R-:W-:-:S03]  /*14c20*/  MOV R135, R243 ;  /* 0x000000f300877202 */ /* 0x000fc60000000f00 */
[----:B------:R1:W-:Y:S01]  /*14c30*/  MUFU.EX2 R20, R3 ;  /* 0x0000000300147308 */ /* 0x0003e20000000800 */
[----:B------:R-:W-:Y:S01]  /*14c40*/  HMMA.16816.F32 R48, R4, R18, R48 ;  /* 0x000000120430723c */ /* 0x000fe20000001830 */
[----:B------:R-:W-:Y:S01]  /*14c50*/  MOV R251, R135 ;  /* 0x0000008700fb7202 */ /* 0x000fe20000000f00 */
[----:B------:R-:W-:Y:S01]  /*14c60*/  IMAD.MOV.U32 R239, RZ, RZ, R213 ;  /* 0x000000ffffef7224 */ /* 0x000fe200078e00d5 */
[----:B------:R-:W-:Y:S02]  /*14c70*/  MOV R214, R207 ;  /* 0x000000cf00d67202 */ /* 0x000fe40000000f00 */
[----:B------:R-:W-:-:S03]  /*14c80*/  MOV R132, R237 ;  /* 0x000000ed00847202 */ /* 0x000fc60000000f00 */
[----:B------:R-:W-:Y:S01]  /*14c90*/  HMMA.16816.F32 R128, R4, R28, R76 ;  /* 0x0000001c0480723c */ /* 0x000fe2000000184c */
[----:B-1----:R-:W-:-:S07]  /*14ca0*/  FFMA.FTZ R3, R133, c[0x0][0x23c], -R0 ;  /* 0x00008f0085037a23 */ /* 0x002fce0000010800 */
[----:B------:R-:W-:Y:S01]  /*14cb0*/  HMMA.16816.F32 R28, R4, R30, R72 ;  /* 0x0000001e041c723c */ /* 0x000fe20000001848 */
[----:B------:R1:W-:Y:S01]  /*14cc0*/  MUFU.EX2 R19, R3 ;  /* 0x0000000300137308 */ /* 0x0003e20000000800 */
[----:B------:R-:W-:Y:S02]  /*14cd0*/  MOV R207, R212 ;  /* 0x000000d400cf7202 */ /* 0x000fe40000000f00 */
[----:B------:R-:W-:-:S04]  /*14ce0*/  MOV R236, R208 ;  /* 0x000000d000ec7202 */ /* 0x000fc80000000f00 */
[----:B------:R-:W-:Y:S01]  /*14cf0*/  HMMA.16816.F32 R56, R4, R16, R56 ;  /* 0x000000100438723c */ /* 0x000fe20000001838 */
[----:B------:R-:W-:Y:S01]  /*14d00*/  MOV R212, R204 ;  /* 0x000000cc00d47202 */ /* 0x000fe20000000f00 */
[----:B------:R-:W-:-:S06]  /*14d10*/  IMAD.MOV.U32 R204, RZ, RZ, R248 ;  /* 0x000000ffffcc7224 */ /* 0x000fcc00078e00f8 */
[----:B------:R-:W-:Y:S01]  /*14d20*/  HMMA.16816.F32 R52, R4, R12, R52 ;  /* 0x0000000c0434723c */ /* 0x000fe20000001834 */
[----:B-1----:R-:W-:-:S07]  /*14d30*/  FFMA.FTZ R3, R134, c[0x0][0x23c], -R0 ;  /* 0x00008f0086037a23 */ /* 0x002fce0000010800 */
[----:B------:R-:W-:Y:S01]  /*14d40*/  HMMA.16816.F32 R44, R4, R14, R44 ;  /* 0x0000000e042c723c */ /* 0x000fe2000000182c */
[----:B------:R1:W-:Y:S01]  /*14d50*/  MUFU.EX2 R16, R3 ;  /* 0x0000000300107308 */ /* 0x0003e20000000800 */
[----:B------:R-:W-:-:S06]  /*14d60*/  MOV R135, R236 ;  /* 0x000000ec00877202 */ /* 0x000fcc0000000f00 */
[----:B------:R-:W-:Y:S01]  /*14d70*/  HMMA.16816.F32 R40, R4, R24, R40 ;  /* 0x000000180428723c */ /* 0x000fe20000001828 */
[----:B------:R-:W-:-:S07]  /*14d80*/  IMAD.MOV.U32 R133, RZ, RZ, R239 ;  /* 0x000000ffff857224 */ /* 0x000fce00078e00ef */
[----:B------:R-:W-:Y:S01]  /*14d90*/  HMMA.16816.F32 R36, R4, R26, R36 ;  /* 0x0000001a0424723c */ /* 0x000fe20000001824 */
[----:B------:R-:W2:Y:S01]  /*14da0*/  LDSM.16.MT88.4 R4, [R218+0xbc00] ;  /* 0x00bc0000da04783b */ /* 0x000ea20000004200 */
[--C-:B-1----:R-:W-:Y:S02]  /*14db0*/  FFMA.FTZ R3, R251, c[0x0][0x23c], -R0.reuse ;  /* 0x00008f00fb037a23 */ /* 0x102fe40000010800 */
[----:B------:R-:W-:Y:S01]  /*14dc0*/  FFMA.FTZ R0, R132, c[0x0][0x23c], -R0 ;  /* 0x00008f0084007a23 */ /* 0x000fe20000010800 */
[----:B------:R-:W-:Y:S02]  /*14dd0*/  MOV R243, R214 ;  /* 0x000000d600f37202 */ /* 0x000fe40000000f00 */
[----:B------:R-:W-:Y:S01]  /*14de0*/  MOV R208, R204 ;  /* 0x000000cc00d07202 */ /* 0x000fe20000000f00 */
[----:B------:R1:W-:Y:S01]  /*14df0*/  MUFU.EX2 R17, R0 ;  /* 0x0000000000117308 */ /* 0x0003e20000000800 */
[----:B------:R-:W-:Y:S02]  /*14e00*/  MOV R88, R133 ;  /* 0x0000008500587202 */ /* 0x000fe40000000f00 */
[----:B------:R-:W-:-:S02]  /*14e10*/  MOV R134, R243 ;  /* 0x000000f300867202 */ /* 0x000fc40000000f00 */
[----:B------:R-:W-:Y:S02]  /*14e20*/  MOV R236, R208 ;  /* 0x000000d000ec7202 */ /* 0x000fe40000000f00 */
[----:B------:R-:W-:Y:S02]  /*14e30*/  MOV R248, R156 ;  /* 0x0000009c00f87202 */ /* 0x000fe40000000f00 */
[----:B------:R-:W-:Y:S01]  /*14e40*/  MOV R89, R134 ;  /* 0x0000008600597202 */ /* 0x000fe20000000f00 */
[----:B-1----:R-:W-:Y:S01]  /*14e50*/  FFMA.FTZ R0, R135, c[0x0][0x23c], -R2 ;  /* 0x00008f0087007a23 */ /* 0x002fe20000010802 */
[----:B------:R-:W-:-:S03]  /*14e60*/  MOV R156, R157 ;  /* 0x0000009d009c7202 */ /* 0x000fc60000000f00 */
[----:B------:R1:W-:Y:S01]  /*14e70*/  MUFU.EX2 R15, R0 ;  /* 0x00000000000f7308 */ /* 0x0003e20000000800 */
[----:B------:R-:W-:Y:S01]  /*14e80*/  MOV R157, R158 ;  /* 0x0000009e009d7202 */ /* 0x000fe20000000f00 */
[----:B------:R-:W-:Y:S01]  /*14e90*/  IMAD.MOV.U32 R90, RZ, RZ, R236 ;  /* 0x000000ffff5a7224 */ /* 0x000fe200078e00ec */
[----:B------:R-:W-:-:S05]  /*14ea0*/  MOV R158, R217 ;  /* 0x000000d9009e7202 */ /* 0x000fca0000000f00 */
[----:B------:R-:W2:Y:S01]  /*14eb0*/  MUFU.EX2 R33, R9 ;  /* 0x0000000900217308 */ /* 0x000ea20000000800 */
[----:B------:R-:W-:Y:S01]  /*14ec0*/  MOV R214, R207 ;  /* 0x000000cf00d67202 */ /* 0x000fe20000000f00 */
[----:B-1----:R-:W-:-:S06]  /*14ed0*/  FFMA.FTZ R0, R88, c[0x0][0x23c], -R2 ;  /* 0x00008f0058007a23 */ /* 0x002fcc0000010802 */
[----:B------:R-:W1:Y:S01]  /*14ee0*/  MUFU.EX2 R21, R8 ;  /* 0x0000000800157308 */ /* 0x000e620000000800 */
[----:B------:R-:W-:Y:S02]  /*14ef0*/  MOV R207, R158 ;  /* 0x0000009e00cf7202 */ /* 0x000fe40000000f00 */
[----:B------:R-:W-:-:S05]  /*14f00*/  MOV R158, R143 ;  /* 0x0000008f009e7202 */ /* 0x000fca0000000f00 */
[----:B------:R1:W1:Y:S01]  /*14f10*/  MUFU.EX2 R14, R0 ;  /* 0x00000000000e7308 */ /* 0x0002620000000800 */
[----:B------:R-:W-:Y:S02]  /*14f20*/  MOV R213, R212 ;  /* 0x000000d400d57202 */ /* 0x000fe40000000f00 */
[----:B------:R-:W-:Y:S01]  /*14f30*/  MOV R212, R157 ;  /* 0x0000009d00d47202 */ /* 0x000fe20000000f00 */
[----:B----4-:R-:W-:Y:S01]  /*14f40*/  IMAD.MOV.U32 R157, RZ, RZ, R142 ;  /* 0x000000ffff9d7224 */ /* 0x010fe200078e008e */
[----:B------:R-:W-:Y:S01]  /*14f50*/  MOV R210, R140 ;  /* 0x0000008c00d27202 */ /* 0x000fe20000000f00 */
[----:B------:R-:W-:Y:S02]  /*14f60*/  IMAD.MOV.U32 R204, RZ, RZ, R156 ;  /* 0x000000ffffcc7224 */ /* 0x000fe400078e009c */
[----:B------:R4:W2:Y:S01]  /*14f70*/  MUFU.EX2 R18, R3 ;  /* 0x0000000300127308 */ /* 0x0008a20000000800 */
[----:B------:R-:W-:Y:S01]  /*14f80*/  MOV R243, R158 ;  /* 0x0000009e00f37202 */ /* 0x000fe20000000f00 */
[----:B-1----:R-:W-:-:S02]  /*14f90*/  FFMA.FTZ R0, R89, c[0x0][0x23c], -R2 ;  /* 0x00008f0059007a23 */ /* 0x002fc40000010802 */
[----:B------:R-:W-:-:S04]  /*14fa0*/  FFMA.FTZ R2, R90, c[0x0][0x23c], -R2 ;  /* 0x00008f005a027a23 */ /* 0x000fc80000010802 */
[----:B------:R-:W-:Y:S01]  /*14fb0*/  MUFU.EX2 R13, R0 ;  /* 0x00000000000d7308 */ /* 0x000fe20000000800 */
[----:B------:R-:W-:Y:S01]  /*14fc0*/  MOV R156, R141 ;  /* 0x0000008d009c7202 */ /* 0x000fe20000000f00 */
[----:B------:R-:W-:Y:S01]  /*14fd0*/  IMAD.MOV.U32 R239, RZ, RZ, R157 ;  /* 0x000000ffffef7224 */ /* 0x000fe200078e009d */
[----:B------:R-:W-:Y:S01]  /*14fe0*/  MOV R208, R210 ;  /* 0x000000d200d07202 */ /* 0x000fe20000000f00 */
[----:B------:R-:W1:Y:S04]  /*14ff0*/  LDSM.16.MT88.4 R140, [R218+0x9c00] ;  /* 0x009c0000da8c783b */ /* 0x000e680000004200 */
[----:B------:R4:W1:Y:S01]  /*15000*/  MUFU.EX2 R12, R2 ;  /* 0x00000002000c7308 */ /* 0x0008620000000800 */
[----:B------:R-:W-:Y:S02]  /*15010*/  MOV R91, R243 ;  /* 0x000000f3005b7202 */ /* 0x000fe40000000f00 */
[----:B------:R-:W-:-:S02]  /*15020*/  MOV R237, R156 ;  /* 0x0000009c00ed7202 */ /* 0x000fc40000000f00 */
[----:B------:R-:W-:Y:S02]  /*15030*/  MOV R210, R159 ;  /* 0x0000009f00d27202 */ /* 0x000fe40000000f00 */
[----:B--2---:R-:W-:Y:S01]  /*15040*/  F2FP.PACK_AB R92, R35, R34 ;  /* 0x00000022235c723e */ /* 0x004fe200000000ff */
[----:B------:R-:W2:Y:S01]  /*15050*/  LDSM.16.MT88.4 R156, [R216+0xac00] ;  /* 0x00ac0000d89c783b */ /* 0x000ea20000004200 */
[----:B---3--:R-:W-:Y:S02]  /*15060*/  F2FP.PACK_AB R93, R22, R23 ;  /* 0x00000017165d723e */ /* 0x008fe400000000ff */
[----:B------:R-:W-:Y:S02]  /*15070*/  F2FP.PACK_AB R94, R32, R33 ;  /* 0x00000021205e723e */ /* 0x000fe400000000ff */
[----:B------:R-:W-:Y:S02]  /*15080*/  F2FP.PACK_AB R95, R20, R21 ;  /* 0x00000015145f723e */ /* 0x000fe400000000ff */
[----:B------:R-:W-:-:S02]  /*15090*/  MOV R247, R239 ;  /* 0x000000ef00f77202 */ /* 0x000fc40000000f00 */
[----:B------:R-:W-:Y:S02]  /*150a0*/  MOV R252, R91 ;  /* 0x0000005b00fc7202 */ /* 0x000fe40000000f00 */
[----:B------:R-:W-:Y:S02]  /*150b0*/  MOV R236, R237 ;  /* 0x000000ed00ec7202 */ /* 0x000fe40000000f00 */
[----:B------:R-:W-:Y:S01]  /*150c0*/  MOV R251, R210 ;  /* 0x000000d200fb7202 */ /* 0x000fe20000000f00 */
[----:B------:R-:W-:Y:S01]  /*150d0*/  IMAD.MOV.U32 R239, RZ, RZ, R172 ;  /* 0x000000ffffef7224 */ /* 0x000fe200078e00ac */
[----:B------:R-:W-:Y:S02]  /*150e0*/  MOV R237, R173 ;  /* 0x000000ad00ed7202 */ /* 0x000fe40000000f00 */
[----:B------:R-:W-:Y:S01]  /*150f0*/  MOV R243, R174 ;  /* 0x000000ae00f37202 */ /* 0x000fe20000000f00 */
[----:B------:R-:W-:Y:S01]  /*15100*/  HMMA.16816.F32 R88, R92, R4, R96 ;  /* 0x000000045c58723c */ /* 0x000fe20000001860 */
[----:B------:R-:W-:Y:S01]  /*15110*/  MOV R210, R175 ;  /* 0x000000af00d27202 */ /* 0x000fe20000000f00 */
[----:B------:R-:W-:Y:S01]  /*15120*/  FFMA.FTZ R11, R247, R11, R252 ;  /* 0x0000000bf70b7223 */ /* 0x000fe200000100fc */
[----:B------:R-:W-:Y:S01]  /*15130*/  MOV R206, R219 ;  /* 0x000000db00ce7202 */ /* 0x000fe20000000f00 */
[----:B----4-:R-:W-:Y:S01]  /*15140*/  FFMA.FTZ R3, R236, R10, R251 ;  /* 0x0000000aec037223 */ /* 0x010fe200000100fb */
[----:B------:R-:W3:Y:S01]  /*15150*/  LDSM.16.MT88.4 R172, [R218+0xac00] ;  /* 0x00ac0000daac783b */ /* 0x000ee20000004200 */
[----:B------:R-:W-:Y:S01]  /*15160*/  FFMA.FTZ R2, R239, R101, R237 ;  /* 0x00000065ef027223 */ /* 0x000fe200000100ed */
[----:B------:R-:W-:-:S02]  /*15170*/  F2FP.PACK_AB R96, R16, R19 ;  /* 0x000000131060723e */ /* 0x000fc400000000ff */
[----:B------:R-:W-:Y:S02]  /*15180*/  F2FP.PACK_AB R97, R14, R15 ;  /* 0x0000000f0e61723e */ /* 0x000fe400000000ff */
[----:B------:R-:W-:Y:S02]  /*15190*/  F2FP.PACK_AB R98, R17, R18 ;  /* 0x000000121162723e */ /* 0x000fe400000000ff */
[----:B-1----:R-:W-:Y:S01]  /*151a0*/  F2FP.PACK_AB R99, R12, R13 ;  /* 0x0000000d0c63723e */ /* 0x002fe200000000ff */
[----:B------:R-:W-:Y:S01]  /*151b0*/  FFMA.FTZ R0, R208, R100, R243 ;  /* 0x00000064d0007223 */ /* 0x000fe200000100f3 */
[C---:B------:R-:W-:Y:S01]  /*151c0*/  HMMA.16816.F32 R116, R92.reuse, R124, R116 ;  /* 0x0000007c5c74723c */ /* 0x040fe20000001874 */
[----:B------:R-:W-:Y:S01]  /*151d0*/  FADD.FTZ R11, R210, R11 ;  /* 0x0000000bd20b7221 */ /* 0x000fe20000010000 */
[----:B------:R1:W5:Y:S01]  /*151e0*/  LDL.LU R219, [R1+0x74] ;  /* 0x0000740001db7983 */ /* 0x0003620000300800 */
[----:B------:R-:W-:Y:S02]  /*151f0*/  FADD.FTZ R10, R213, R3 ;  /* 0x00000003d50a7221 */ /* 0x000fe40000010000 */
[----:B------:R-:W-:Y:S01]  /*15200*/  FADD.FTZ R9, R214, R2 ;  /* 0x00000002d6097221 */ /* 0x000fe20000010000 */
[----:B------:R1:W5:Y:S01]  /*15210*/  LDL.LU R217, [R1+0x70] ;  /* 0x0000700001d97983 */ /* 0x0003620000300800 */
        /* <DEDUP_REMOVED lines=61> */
[----:B------:R-:W-:Y:S01]  /*155f0*/  FADD.FTZ R0, R20, R0 ;  /* 0x0000000014007221 */ /* 0x000fe20000010000 */
[C---:B------:R-:W-:Y:S02]  /*15600*/  HMMA.16816.F32 R132, R92.reuse, R140, R176 ;  /* 0x0000008c5c84723c */ /* 0x040fe400000018b0 */
[----:B------:R1:W-:Y:S04]  /*15610*/  STL [R1+0x20], R3 ;  /* 0x0000200301007387 */ /* 0x0003e80000100800 */
[----:B------:R1:W-:Y:S02]  /*15620*/  STL [R1+0x1c], R2 ;  /* 0x00001c0201007387 */ /* 0x0003e40000100800 */
[C---:B------:R-:W-:Y:S02]  /*15630*/  HMMA.16816.F32 R136, R92.reuse, R142, R136 ;  /* 0x0000008e5c88723c */ /* 0x040fe40000001888 */
[----:B------:R1:W-:Y:S04]  /*15640*/  STL [R1], R240 ;  /* 0x000000f001007387 */ /* 0x0003e80000100800 */
[----:B------:R1:W-:Y:S02]  /*15650*/  STL [R1+0x24], R0 ;  /* 0x0000240001007387 */ /* 0x0003e40000100800 */
[C---:B--2---:R-:W-:Y:S08]  /*15660*/  HMMA.16816.F32 R148, R92.reuse, R156, R148 ;  /* 0x0000009c5c94723c */ /* 0x044ff00000001894 */
[C---:B------:R-:W-:Y:S08]  /*15670*/  HMMA.16816.F32 R152, R92.reuse, R158, R152 ;  /* 0x0000009e5c98723c */ /* 0x040ff00000001898 */
[C---:B---3--:R-:W-:Y:S08]  /*15680*/  HMMA.16816.F32 R164, R92.reuse, R172, R164 ;  /* 0x000000ac5ca4723c */ /* 0x048ff000000018a4 */
        /* <DEDUP_REMOVED lines=13> */
.L_x_1001:
[----:B-1----:R-:W2:Y:S04]  /*15760*/  LDL R2, [R1+0x30] ;  /* 0x0000300001027983 */ /* 0x002ea80000100800 */
[----:B------:R-:W2:Y:S02]  /*15770*/  LDL R0, [R1] ;  /* 0x0000000001007983 */ /* 0x000ea40000100800 */
        /* <DEDUP_REMOVED lines=18> */
.L_x_1011:
[----:B------:R-:W2:Y:S04]  /*158a0*/  LDL.LU R2, [R1] ;  /* 0x0000000001027983 */ /* 0x000ea80000300800 */
[----:B------:R-:W3:Y:S04]  /*158b0*/  LDL.64 R12, [R1+0x48] ;  /* 0x00004800010c7983 */ /* 0x000ee80000100a00 */
[----:B------:R-:W4:Y:S04]  /*158c0*/  LDL.64 R204, [R1+0x40] ;  /* 0x0000400001cc7983 */ /* 0x000f280000100a00 */
[----:B------:R1:W-:Y:S04]  /*158d0*/  @P6 STS [R223+0x6000], RZ ;  /* 0x006000ffdf006388 */ /* 0x0003e80000000800 */
[----:B------:R1:W-:Y:S04]  /*158e0*/  @P6 STS [R223+0x6004], RZ ;  /* 0x006004ffdf006388 */ /* 0x0003e80000000800 */
[----:B------:R1:W-:Y:S01]  /*158f0*/  @P6 STS.64 [R223+0x6008], RZ ;  /* 0x006008ffdf006388 */ /* 0x0003e20000000a00 */
[----:B--2---:R-:W-:Y:S04]  /*15900*/  IADD3 R0, R2, -0x2, RZ ;  /* 0xfffffffe02007810 */ /* 0x004fe80007ffe0ff */
[----:B------:R-:W-:Y:S01]  /*15910*/  SHF.R.S32.HI R2, RZ, 0x1f, R0 ;  /* 0x0000001fff027819 */ /* 0x000fe20000011400 */
[----:B------:R-:W-:Y:S04]  /*15920*/  IMAD.WIDE.U32 R4, R0, c[0x0][0x198], RZ ;  /* 0x0000660000047a25 */ /* 0x000fe800078e00ff */
[----:B------:R-:W-:Y:S04]  /*15930*/  IMAD R2, R2, c[0x0][0x198], RZ ;  /* 0x0000660002027a24 */ /* 0x000fe800078e02ff */
[----:B------:R-:W-:Y:S01]  /*15940*/  IMAD R2, R0, c[0x0][0x19c], R2 ;  /* 0x0000670000027a24 */ /* 0x000fe200078e0202 */
[----:B---3--:R-:W-:Y:S03]  /*15950*/  LEA R0, P0, R4, R12, 0x6 ;  /* 0x0000000c04007211 */ /* 0x008fe600078030ff */
[----:B------:R-:W-:Y:S01]  /*15960*/  IMAD.IADD R5, R5, 0x1, R2 ;  /* 0x0000000105057824 */ /* 0x000fe200078e0202 */
[C---:B------:R-:W-:Y:S02]  /*15970*/  @!P6 LEA R16, P1, R0.reuse, c[0x0][0x168], 0x1 ;  /* 0x00005a000010ea11 */ /* 0x040fe400078208ff */
[----:B------:R-:W-:Y:S02]  /*15980*/  @!P4 LEA R10, P2, R0, c[0x0][0x168], 0x1 ;  /* 0x00005a00000aca11 */ /* 0x000fe400078408ff */
[----:B----4-:R-:W-:Y:S02]  /*15990*/  LEA.HI.X R4, R4, R205, R5, 0x6, P0 ;  /* 0x000000cd04047211 */ /* 0x010fe400000f3405 */
[C---:B------:R-:W-:Y:S02]  /*159a0*/  @!P5 LEA R12, P0, R0.reuse, c[0x0][0x168], 0x1 ;  /* 0x00005a00000cda11 */ /* 0x040fe400078008ff */
[C-C-:B------:R-:W-:Y:S02]  /*159b0*/  @!P6 LEA.HI.X R17, R0.reuse, c[0x0][0x16c], R4.reuse, 0x1, P1 ;  /* 0x00005b000011ea11 */ /* 0x140fe400008f0c04 */
[C-C-:B------:R-:W-:Y:S02]  /*159c0*/  @!P5 LEA.HI.X R13, R0.reuse, c[0x0][0x16c], R4.reuse, 0x1, P0 ;  /* 0x00005b00000dda11 */ /* 0x140fe400000f0c04 */
[C---:B------:R-:W-:Y:S01]  /*159d0*/  @!P4 LEA.HI.X R11, R0.reuse, c[0x0][0x16c], R4, 0x1, P2 ;  /* 0x00005b00000bca11 */ /* 0x040fe200010f0c04 */
[----:B------:R-:W-:Y:S01]  /*159e0*/  @!PT LDS RZ, [RZ] ;  /* 0x00000000fffff984 */ /* 0x000fe20000000800 */
[----:B------:R-:W-:Y:S01]  /*159f0*/  @!PT LDS RZ, [RZ] ;  /* 0x00000000fffff984 */ /* 0x000fe20000000800 */
[----:B------:R-:W-:Y:S01]  /*15a00*/  @!PT LDS RZ, [RZ] ;  /* 0x00000000fffff984 */ /* 0x000fe20000000800 */
[----:B------:R1:W-:Y:S01]  /*15a10*/  @!P6 LDGSTS.E.BYPASS.LTC128B.128 [R223+0x6000], [R16.64] ;  /* 0x0600000010dfefae */ /* 0x0003e2000b901d4c */
[----:B------:R-:W-:Y:S03]  /*15a20*/  IADD3 R2, P3, R0, UR10, RZ ;  /* 0x0000000a00027c10 */ /* 0x000fe6000ff7e0ff */
        /* <DEDUP_REMOVED lines=34> */
.L_x_1009:
[----:B------:R-:W2:Y:S01]  /*15c50*/  LDL R0, [R1] ;  /* 0x0000000001007983 */ /* 0x000ea20000100800 */
[----:B------:R-:W-:Y:S04]  /*15c60*/  DEPBAR.LE SB0, 0x0 ;  /* 0x000080000000791a */ /* 0x000fe80000000000 */
[----:B------:R-:W3:Y:S06]  /*15c70*/  LDL.64 R4, [R1+0x28] ;  /* 0x0000280001047983 */ /* 0x000eec0000100a00 */
[----:B------:R-:W-:Y:S08]  /*15c80*/  BAR.SYNC.DEFER_BLOCKING 0x0 ;  /* 0x0000000000007b1d */ /* 0x000ff00000010000 */
[----:B------:R-:W-:Y:S06]  /*15c90*/  @P6 STS.64 [R223+0x9008], RZ ;  /* 0x009008ffdf006388 */ /* 0x000fec0000000a00 */
[----:B------:R-:W-:Y:S04]  /*15ca0*/  @P6 STS [R223+0x9000], RZ ;  /* 0x009000ffdf006388 */ /* 0x000fe80000000800 */
[----:B------:R-:W-:Y:S01]  /*15cb0*/  @P6 STS [R223+0x9004], RZ ;  /* 0x009004ffdf006388 */ /* 0x000fe20000000800 */
[----:B--2---:R-:W-:Y:S04]  /*15cc0*/  IADD3 R237, R0, -0x1, RZ ;  /* 0xffffffff00ed7810 */ /* 0x004fe80007ffe0ff */
[----:B------:R-:W-:Y:S01]  /*15cd0*/  SHF.R.S32.HI R2, RZ, 0x1f, R237 ;  /* 0x0000001fff027819 */ /* 0x000fe200000114ed */
[C---:B------:R-:W-:Y:S02]  /*15ce0*/  IMAD R0, R237.reuse, UR6, RZ ;  /* 0x00000006ed007c24 */ /* 0x040fe4000f8e02ff */
[----:B---3--:R-:W-:Y:S04]  /*15cf0*/  IMAD.WIDE.U32 R4, R237, UR14, R4 ;  /* 0x0000000eed047c25 */ /* 0x008fe8000f8e0004 */
[----:B------:R-:W-:Y:S01]  /*15d00*/  IMAD R2, R2, UR14, R0 ;  /* 0x0000000e02027c24 */ /* 0x000fe2000f8e0200 */
[C---:B------:R-:W-:Y:S02]  /*15d10*/  @!P6 LEA R16, P1, R4.reuse, c[0x0][0x170], 0x1 ;  /* 0x00005c000410ea11 */ /* 0x040fe400078208ff */
[C---:B------:R-:W-:Y:S02]  /*15d20*/  @!P5 LEA R12, P0, R4.reuse, c[0x0][0x170], 0x1 ;  /* 0x00005c00040cda11 */ /* 0x040fe400078008ff */
[----:B------:R-:W-:Y:S02]  /*15d30*/  IADD3 R2, R5, R2, RZ ;  /* 0x0000000205027210 */ /* 0x000fe40007ffe0ff */
        /* <DEDUP_REMOVED lines=8> */
[----:B------:R-:W-:Y:S04]  /*15dc0*/  IADD3 R0, P3, R4, UR15, RZ ;  /* 0x0000000f04007c10 */ /* 0x000fe8000ff7e0ff */
        /* <DEDUP_REMOVED lines=32> */
[----:B-----5:R-:W-:Y:S08]  /*15fd0*/  LDSM.16.M88.4 R64, [R220] ;  /* 0x00000000dc40783b */ /* 0x020ff00000000200 */
[----:B-1----:R-:W4:Y:S08]  /*15fe0*/  LDSM.16.M88.4 R16, [R217+0x6000] ;  /* 0x00600000d910783b */ /* 0x002f300000000200 */
        /* <DEDUP_REMOVED lines=26> */
[C---:B------:R-:W-:Y:S08]  /*16190*/  HMMA.16816.F32 R48, R64.reuse, R50, RZ ;  /* 0x000000324030723c */ /* 0x040ff000000018ff */
        /* <DEDUP_REMOVED lines=25> */
[----:B------:R-:W3:Y:S07]  /*16330*/  LDSM.16.M88.4 R176, [R219+0x7400] ;  /* 0x00740000dbb0783b */ /* 0x000eee0000000200 */
[-C--:B--2---:R-:W-:Y:S01]  /*16340*/  HMMA.16816.F32 R4, R108, R180.reuse, R4 ;  /* 0x000000b46c04723c */ /* 0x084fe20000001804 */
[----:B------:R-:W-:Y:S07]  /*16350*/  LDSM.16.M88.4 R196, [R217+0x8800] ;  /* 0x00880000d9c4783b */ /* 0x000fee0000000200 */
        /* <DEDUP_REMOVED lines=14> */
[-C--:B----4-:R-:W-:Y:S08]  /*16440*/  HMMA.16816.F32 R52, R108, R184.reuse, R52 ;  /* 0x000000b86c34723c */ /* 0x090ff00000001834 */
[C---:B------:R-:W-:Y:S08]  /*16450*/  HMMA.16816.F32 R56, R200.reuse, R184, R56 ;  /* 0x000000b8c838723c */ /* 0x040ff00000001838 */
[-C--:B------:R-:W-:Y:S01]  /*16460*/  HMMA.16816.F32 R60, R200, R186.reuse, R60 ;  /* 0x000000bac83c723c */ /* 0x080fe2000000183c */
[----:B------:R-:W-:Y:S07]  /*16470*/  LDSM.16.M88.4 R200, [R217+0x8c00] ;  /* 0x008c0000d9c8783b */ /* 0x000fee0000000200 */
[----:B------:R-:W-:Y:S01]  /*16480*/  HMMA.16816.F32 R64, R108, R186, R64 ;  /* 0x000000ba6c40723c */ /* 0x000fe20000001840 */
[----:B------:R-:W1:Y:S07]  /*16490*/  LDSM.16.M88.4 R108, [R219+0x7c00] ;  /* 0x007c0000db6c783b */ /* 0x000e6e0000000200 */
[-C--:B------:R-:W-:Y:S01]  /*164a0*/  HMMA.16816.F32 R4, R204, R208.reuse, R4 ;  /* 0x000000d0cc04723c */ /* 0x080fe20000001804 */
[----:B------:R-:W3:Y:S07]  /*164b0*/  LDSM.16.M88.4 R184, [R220+0x4000] ;  /* 0x00400000dcb8783b */ /* 0x000eee0000000200 */
        /* <DEDUP_REMOVED lines=35> */
[-C--:B--2---:R-:W-:Y:S08]  /*166f0*/  HMMA.16816.F32 R4, R180, R208.reuse, R4 ;  /* 0x000000d0b404723c */ /* 0x084ff00000001804 */
        /* <DEDUP_REMOVED lines=72> */
[----:B------:R-:W1:Y:S01]  /*16b80*/  MUFU.TANH R189, R23 ;  /* 0x0000001700bd7308 */ /* 0x000e620000002400 */
[----:B------:R-:W-:Y:S01]  /*16b90*/  HMMA.16816.F32 R64, R180, R6, R64 ;  /* 0x00000006b440723c */ /* 0x000fe20000001840 */
[----:B------:R-:W2:Y:S03]  /*16ba0*/  LDL R183, [R1+0x30] ;  /* 0x0000300001b77983 */ /* 0x000ea60000100800 */
        /* <DEDUP_REMOVED lines=8> */
[----:B------:R3:W2:Y:S01]  /*16c30*/  MUFU.TANH R103, R51 ;  /* 0x0000003300677308 */ /* 0x0006a20000002400 */
[----:B------:R-:W-:Y:S02]  /*16c40*/  FMUL.FTZ R41, R41, c[0x0][0x2ec] ;  /* 0x0000bb0029297a20 */ /* 0x000fe40000410000 */
[----:B------:R-:W-:Y:S02]  /*16c50*/  FMUL.FTZ R42, R42, c[0x0][0x2ec] ;  /* 0x0000bb002a2a7a20 */ /* 0x000fe40000410000 */
[----:B------:R-:W-:Y:S02]  /*16c60*/  FMUL.FTZ R64, R64, c[0x0][0x2ec] ;  /* 0x0000bb0040407a20 */ /* 0x000fe40000410000 */
[----:B------:R-:W-:Y:S02]  /*16c70*/  FMUL.FTZ R43, R43, c[0x0][0x2ec] ;  /* 0x0000bb002b2b7a20 */ /* 0x000fe40000410000 */
[----:B------:R-:W-:Y:S01]  /*16c80*/  FMUL.FTZ R44, R44, c[0x0][0x2ec] ;  /* 0x0000bb002c2c7a20 */ /* 0x000fe20000410000 */
[----:B------:R2:W2:Y:S01]  /*16c90*/  MUFU.TANH R236, R24 ;  /* 0x0000001800ec7308 */ /* 0x0004a20000002400 */
        /* <DEDUP_REMOVED lines=8> */
[----:B---3--:R-:W-:Y:S02]  /*16d20*/  FMUL.FTZ R51, R65, c[0x0][0x2ec] ;  /* 0x0000bb0041337a20 */ /* 0x008fe40000410000 */
        /* <DEDUP_REMOVED lines=35> */
[----:B------:R3:W1:Y:S01]  /*16f60*/  MUFU.TANH R101, R53 ;  /* 0x0000003500657308 */ /* 0x0006620000002400 */
[----:B--2---:R-:W-:Y:S09]  /*16f70*/  ISETP.GT.AND P0, PT, R237, R183, PT ;  /* 0x000000b7ed00720c */ /* 0x004ff20003f04270 */
[----:B------:R-:W2:Y:S10]  /*16f80*/  MUFU.TANH R54, R54 ;  /* 0x0000003600367308 */ /* 0x000eb40000002400 */
[----:B------:R-:W1:Y:S10]  /*16f90*/  MUFU.TANH R50, R50 ;  /* 0x0000003200327308 */ /* 0x000e740000002400 */
        /* <DEDUP_REMOVED lines=10> */
[----:B------:R3:W1:Y:S10]  /*17040*/  MUFU.TANH R52, R66 ;  /* 0x0000004200347308 */ /* 0x0006740000002400 */
[----:B------:R3:W1:Y:S02]  /*17050*/  MUFU.TANH R109, R67 ;  /* 0x00000043006d7308 */ /* 0x0006640000002400 */
[----:B-1234-:R-:W-:-:S05]  /*17060*/  @P0 BRA `(.L_x_1011) ;  /* 0xffffe83000000947 */ /* 0x01efca000383ffff */
.L_x_1010:
[----:B------:R-:W2:Y:S01]  /*17070*/  S2R R0, SR_TID.X ;  /* 0x0000000000007919 */ /* 0x000ea20000002100 */
[----:B------:R-:W-:Y:S02]  /*17080*/  IMAD.MOV.U32 R182, RZ, RZ, R206 ;  /* 0x000000ffffb67224 */ /* 0x000fe400078e00ce */
[----:B------:R-:W-:Y:S05]  /*17090*/  IMAD.MOV.U32 R181, RZ, RZ, R207 ;  /* 0x000000ffffb57224 */ /* 0x000fea00078e00cf */
[----:B------:R3:W-:Y:S04]  /*170a0*/  STL [R1+0x74], R219 ;  /* 0x000074db01007387 */ /* 0x0007e80000100800 */
[----:B------:R4:W-:Y:S01]  /*170b0*/  STL [R1+0x70], R217 ;  /* 0x000070d901007387 */ /* 0x0009e20000100800 */
[----:B--2---:R-:W-:Y:S05]  /*170c0*/  IMAD.SHL.U32 R0, R0, 0x2, RZ ;  /* 0x0000000200007824 */ /* 0x004fea00078e00ff */
[----:B------:R-:W-:Y:S05]  /*170d0*/  LOP3.LUT R0, R0, 0x6, RZ, 0xc0, !PT ;  /* 0x0000000600007812 */ /* 0x000fea00078ec0ff */
[----:B------:R-:W-:Y:S04]  /*170e0*/  IMAD R0, R237, 0x40, R0 ;  /* 0x00000040ed007824 */ /* 0x000fe800078e0200 */
[----:B------:R-:W-:Y:S01]  /*170f0*/  IMAD.IADD R4, R229, 0x1, -R0 ;  /* 0x00000001e5047824 */ /* 0x000fe200078e0a00 */
[----:B------:R-:W-:Y:S02]  /*17100*/  IADD3 R2, R230, -R0, RZ ;  /* 0x80000000e6027210 */ /* 0x000fe40007ffe0ff */
        /* <DEDUP_REMOVED lines=20> */
[----:B------:R1:W2:Y:S01]  /*17250*/  I2F R25, R2 ;  /* 0x0000000200197306 */ /* 0x0002a20000201400 */
[C---:B------:R-:W-:Y:S02]  /*17260*/  ISETP.GE.AND P3, PT, R0.reuse, R225, PT ;  /* 0x000000e10000720c */ /* 0x040fe40003f66270 */
[C---:B------:R-:W-:Y:S02]  /*17270*/  ISETP.GE.AND P2, PT, R0.reuse, R224, PT ;  /* 0x000000e00000720c */ /* 0x040fe40003f46270 */
        /* <DEDUP_REMOVED lines=13> */
[----:B------:R1:W-:Y:S04]  /*17350*/  I2F R53, R2 ;  /* 0x0000000200357306 */ /* 0x0003e80000201400 */
[----:B------:R-:W-:Y:S02]  /*17360*/  FSEL R61, R20, -INF , !P3 ;  /* 0xff800000143d7808 */ /* 0x000fe40005800000 */
[C---:B------:R-:W-:Y:S04]  /*17370*/  ISETP.GE.AND P3, PT, R16.reuse, R226, PT ;  /* 0x000000e21000720c */ /* 0x040fe80003f66270 */
[----:B------:R-:W-:Y:S02]  /*17380*/  ISETP.GE.OR P3, PT, R16, R234, !P3 ;  /* 0x000000ea1000720c */ /* 0x000fe40005f66670 */
[----:B-1----:R-:W-:Y:S02]  /*17390*/  IABS R2, R4 ;  /* 0x0000000400027213 */ /* 0x002fe40000000000 */
[C---:B------:R-:W-:Y:S02]  /*173a0*/  IADD3 R4, R230.reuse, -R15, RZ ;  /* 0x8000000fe6047210 */ /* 0x040fe40007ffe0ff */
[----:B------:R1:W2:Y:S02]  /*173b0*/  I2F R19, R2 ;  /* 0x0000000200137306 */ /* 0x0002a40000201400 */
[----:B-1----:R-:W-:Y:S01]  /*173c0*/  IABS R2, R4 ;  /* 0x0000000400027213 */ /* 0x002fe20000000000 */
[----:B--2---:R-:W-:Y:S02]  /*173d0*/  FFMA.FTZ R19, R19, -R222, R202 ;  /* 0x800000de13137223 */ /* 0x004fe400000100ca */
[----:B------:R-:W-:Y:S05]  /*173e0*/  IMAD.IADD R4, R229, 0x1, -R16 ;  /* 0x00000001e5047824 */ /* 0x000fea00078e0a10 */
[----:B------:R1:W2:Y:S02]  /*173f0*/  I2F R24, R2 ;  /* 0x0000000200187306 */ /* 0x0002a40000201400 */
[----:B-1----:R-:W-:Y:S01]  /*17400*/  IABS R2, R4 ;  /* 0x0000000400027213 */ /* 0x002fe20000000000 */
[----:B------:R-:W-:Y:S02]  /*17410*/  IMAD.IADD R4, R230, 0x1, -R14 ;  /* 0x00000001e6047824 */ /* 0x000fe400078e0a0e */
[----:B--2---:R-:W-:Y:S05]  /*17420*/  FFMA.FTZ R24, R24, -R222, R196 ;  /* 0x800000de18187223 */ /* 0x004fea00000100c4 */
[----:B------:R1:W2:Y:S01]  /*17430*/  I2F R21, R2 ;  /* 0x0000000200157306 */ /* 0x0002a20000201400 */
[----:B------:R-:W-:Y:S02]  /*17440*/  FSEL R60, R24, -INF , !P0 ;  /* 0xff800000183c7808 */ /* 0x000fe40004000000 */
[C---:B------:R-:W-:Y:S04]  /*17450*/  ISETP.GE.AND P0, PT, R13.reuse, R227, PT ;  /* 0x000000e30d00720c */ /* 0x040fe80003f06270 */
        /* <DEDUP_REMOVED lines=13> */
[----:B--2---:R-:W-:Y:S01]  /*17530*/  FFMA.FTZ R28, R28, -R222, R193 ;  /* 0x800000de1c1c7223 */ /* 0x004fe200000100c1 */
[----:B------:R-:W-:Y:S06]  /*17540*/  IADD3 R4, R229, -R14, RZ ;  /* 0x8000000ee5047210 */ /* 0x000fec0007ffe0ff */
[----:B------:R1:W2:Y:S02]  /*17550*/  I2F R26, R2 ;  /* 0x00000002001a7306 */ /* 0x0002a40000201400 */
[----:B-1----:R-:W-:Y:S01]  /*17560*/  IABS R2, R4 ;  /* 0x0000000400027213 */ /* 0x002fe20000000000 */
[----:B--2---:R-:W-:Y:S02]  /*17570*/  FFMA.FTZ R26, R26, -R222, R192 ;  /* 0x800000de1a1a7223 */ /* 0x004fe400000100c0 */
[----:B------:R-:W-:Y:S05]  /*17580*/  IMAD.IADD R4, R230, 0x1, -R12 ;  /* 0x00000001e6047824 */ /* 0x000fea00078e0a0c */
[----:B------:R1:W2:Y:S02]  /*17590*/  I2F R29, R2 ;  /* 0x00000002001d7306 */ /* 0x0002a40000201400 */
[----:B-1----:R-:W-:Y:S01]  /*175a0*/  IABS R2, R4 ;  /* 0x0000000400027213 */ /* 0x002fe20000000000 */
[----:B--2---:R-:W-:Y:S02]  /*175b0*/  FFMA.FTZ R29, R29, -R222, R194 ;  /* 0x800000de1d1d7223 */ /* 0x004fe400000100c2 */
[----:B------:R-:W-:Y:S05]  /*175c0*/  IMAD.IADD R4, R229, 0x1, -R13 ;  /* 0x00000001e5047824 */ /* 0x000fea00078e0a0d */
[----:B------:R1:W2:Y:S01]  /*175d0*/  I2F R30, R2 ;  /* 0x00000002001e7306 */ /* 0x0002a20000201400 */
[----:B------:R-:W-:Y:S02]  /*175e0*/  FSEL R55, R29, -INF , !P3 ;  /* 0xff8000001d377808 */ /* 0x000fe40005800000 */
[C---:B------:R-:W-:Y:S04]  /*175f0*/  ISETP.GE.AND P3, PT, R12.reuse, R226, PT ;  /* 0x000000e20c00720c */ /* 0x040fe80003f66270 */
[----:B------:R-:W-:Y:S02]  /*17600*/  ISETP.GE.OR P3, PT, R12, R234, !P3 ;  /* 0x000000ea0c00720c */ /* 0x000fe40005f66670 */
[----:B-1----:R-:W-:Y:S01]  /*17610*/  IABS R2, R4 ;  /* 0x0000000400027213 */ /* 0x002fe20000000000 */
[----:B--2---:R-:W-:Y:S02]  /*17620*/  FFMA.FTZ R30, R30, -R222, R191 ;  /* 0x800000de1e1e7223 */ /* 0x004fe400000100bf */
[----:B------:R-:W-:Y:S01]  /*17630*/  IMAD.IADD R4, R230, 0x1, -R11 ;  /* 0x00000001e6047824 */ /* 0x000fe200078e0a0b */
[----:B------:R1:W2:Y:S04]  /*17640*/  I2F R33, R2 ;  /* 0x0000000200217306 */ /* 0x0002a80000201400 */
[----:B-1----:R-:W-:Y:S01]  /*17650*/  IABS R2, R4 ;  /* 0x0000000400027213 */ /* 0x002fe20000000000 */
[----:B--2---:R-:W-:Y:S02]  /*17660*/  FFMA.FTZ R33, R33, -R222, R190 ;  /* 0x800000de21217223 */ /* 0x004fe400000100be */
[C---:B------:R-:W-:Y:S03]  /*17670*/  IMAD.IADD R4, R229.reuse, 0x1, -R12 ;  /* 0x00000001e5047824 */ /* 0x040fe600078e0a0c */
        /* <DEDUP_REMOVED lines=14> */
[--C-:B------:R-:W-:Y:S01]  /*17760*/  IMAD.IADD R4, R230, 0x1, -R9.reuse ;  /* 0x00000001e6047824 */ /* 0x100fe200078e0a09 */
        /* <DEDUP_REMOVED lines=22> */
[----:B------:R-:W-:Y:S03]  /*178d0*/  IMAD.IADD R4, R229, 0x1, -R8 ;  /* 0x00000001e5047824 */ /* 0x000fe600078e0a08 */
[----:B------:R1:W2:Y:S01]  /*178e0*/  I2F R49, R2 ;  /* 0x0000000200317306 */ /* 0x0002a20000201400 */
[----:B------:R-:W-:Y:S02]  /*178f0*/  FSEL R206, R46, -INF , !P3 ;  /* 0xff8000002ece7808 */ /* 0x000fe40005800000 */
[C---:B------:R-:W-:Y:S04]  /*17900*/  ISETP.GE.AND P3, PT, R8.reuse, R226, PT ;  /* 0x000000e20800720c */ /* 0x040fe80003f66270 */
[----:B------:R-:W-:Y:S02]  /*17910*/  ISETP.GE.OR P3, PT, R8, R234, !P3 ;  /* 0x000000ea0800720c */ /* 0x000fe40005f66670 */
[----:B-1----:R-:W-:Y:S01]  /*17920*/  IABS R2, R4 ;  /* 0x0000000400027213 */ /* 0x002fe20000000000 */
[----:B--2---:R-:W-:Y:S01]  /*17930*/  FFMA.FTZ R49, R49, -R222, R176 ;  /* 0x800000de31317223 */ /* 0x004fe200000100b0 */
[----:B------:R-:W-:Y:S02]  /*17940*/  IADD3 R4, R230, -R6, RZ ;  /* 0x80000006e6047210 */ /* 0x000fe40007ffe0ff */
        /* <DEDUP_REMOVED lines=20> */
[----:B--2---:R-:W-:Y:S01]  /*17a90*/  FFMA.FTZ R43, R43, -R222, R102 ;  /* 0x800000de2b2b7223 */ /* 0x004fe20000010066 */
[----:B------:R-:W-:Y:S02]  /*17aa0*/  IADD3 R4, R0, 0x31, RZ ;  /* 0x0000003100047810 */ /* 0x000fe40007ffe0ff */
[----:B------:R1:W2:Y:S02]  /*17ab0*/  I2F R41, R2 ;  /* 0x0000000200297306 */ /* 0x0002a40000201400 */
[----:B------:R-:W-:Y:S04]  /*17ac0*/  IADD3 R17, R230, -R4, RZ ;  /* 0x80000004e6117210 */ /* 0x000fe80007ffe0ff */
[----:B-1----:R-:W-:Y:S01]  /*17ad0*/  IABS R2, R17 ;  /* 0x0000001100027213 */ /* 0x002fe20000000000 */
[----:B--2---:R-:W-:Y:S02]  /*17ae0*/  FFMA.FTZ R41, R41, -R222, R103 ;  /* 0x800000de29297223 */ /* 0x004fe40000010067 */
[----:B------:R-:W-:Y:S01]  /*17af0*/  IMAD.IADD R17, R229, 0x1, -R5 ;  /* 0x00000001e5117824 */ /* 0x000fe200078e0a05 */
[----:B------:R1:W2:Y:S02]  /*17b00*/  I2F R38, R2 ;  /* 0x0000000200267306 */ /* 0x0002a40000201400 */
[----:B---3--:R-:W-:Y:S02]  /*17b10*/  FSEL R219, R41, -INF , !P3 ;  /* 0xff80000029db7808 */ /* 0x008fe40005800000 */
[----:B------:R-:W-:Y:S02]  /*17b20*/  IABS R17, R17 ;  /* 0x0000001100117213 */ /* 0x000fe40000000000 */
[C---:B------:R-:W-:Y:S04]  /*17b30*/  ISETP.GE.AND P3, PT, R5.reuse, R226, PT ;  /* 0x000000e20500720c */ /* 0x040fe80003f66270 */
[----:B------:R3:W3:Y:S01]  /*17b40*/  I2F R35, R17 ;  /* 0x0000001100237306 */ /* 0x0006e20000201400 */
[----:B------:R-:W-:Y:S02]  /*17b50*/  ISETP.GE.OR P3, PT, R5, R234, !P3 ;  /* 0x000000ea0500720c */ /* 0x000fe40005f66670 */
[----:B-1----:R-:W-:Y:S01]  /*17b60*/  IADD3 R2, R0, 0x38, RZ ;  /* 0x0000003800027810 */ /* 0x002fe20007ffe0ff */
[----:B--2---:R-:W-:Y:S01]  /*17b70*/  FFMA.FTZ R38, R38, -R222, R101 ;  /* 0x800000de26267223 */ /* 0x004fe20000010065 */
[----:B------:R-:W-:Y:S03]  /*17b80*/  IADD3 R0, R0, 0x39, RZ ;  /* 0x0000003900007810 */ /* 0x000fe60007ffe0ff */
[----:B------:R-:W-:Y:S05]  /*17b90*/  IMAD.IADD R18, R230, 0x1, -R2 ;  /* 0x00000001e6127824 */ /* 0x000fea00078e0a02 */
[----:B---3--:R-:W-:Y:S01]  /*17ba0*/  IABS R17, R18 ;  /* 0x0000001200117213 */ /* 0x008fe20000000000 */
[----:B------:R-:W-:Y:S02]  /*17bb0*/  FFMA.FTZ R35, R35, -R222, R54 ;  /* 0x800000de23237223 */ /* 0x000fe40000010036 */
[----:B------:R-:W-:Y:S01]  /*17bc0*/  IMAD.IADD R18, R229, 0x1, -R4 ;  /* 0x00000001e5127824 */ /* 0x000fe200078e0a04 */
[----:B------:R1:W2:Y:S02]  /*17bd0*/  I2F R32, R17 ;  /* 0x0000001100207306 */ /* 0x0002a40000201400 */
[----:B----4-:R-:W-:Y:S02]  /*17be0*/  FSEL R217, R35, -INF , !P3 ;  /* 0xff80000023d97808 */ /* 0x010fe40005800000 */
[C---:B------:R-:W-:Y:S04]  /*17bf0*/  ISETP.GE.AND P3, PT, R4.reuse, R226, PT ;  /* 0x000000e20400720c */ /* 0x040fe80003f66270 */
[----:B------:R-:W-:Y:S02]  /*17c00*/  ISETP.GE.OR P3, PT, R4, R234, !P3 ;  /* 0x000000ea0400720c */ /* 0x000fe40005f66670 */
[----:B-1----:R-:W-:Y:S01]  /*17c10*/  IABS R17, R18 ;  /* 0x0000001200117213 */ /* 0x002fe20000000000 */
[----:B--2---:R-:W-:Y:S01]  /*17c20*/  FFMA.FTZ R32, R32, -R222, R64 ;  /* 0x800000de20207223 */ /* 0x004fe20000010040 */
[----:B------:R-:W-:Y:S02]  /*17c30*/  FSEL R64, R26, -INF , !P0 ;  /* 0xff8000001a407808 */ /* 0x000fe40004000000 */
[----:B------:R-:W1:Y:S01]  /*17c40*/  I2F R27, R17 ;  /* 0x00000011001b7306 */ /* 0x000e620000201400 */
[----:B------:R-:W-:Y:S02]  /*17c50*/  IADD3 R18, R230, -R0, RZ ;  /* 0x80000000e6127210 */ /* 0x000fe40007ffe0ff */
[C---:B------:R-:W-:Y:S04]  /*17c60*/  ISETP.GE.AND P0, PT, R11.reuse, R227, PT ;  /* 0x000000e30b00720c */ /* 0x040fe80003f06270 */
[----:B------:R-:W-:Y:S04]  /*17c70*/  ISETP.GE.OR P0, PT, R11, R235, !P0 ;  /* 0x000000eb0b00720c */ /* 0x000fe80004706670 */
[----:B------:R-:W-:Y:S02]  /*17c80*/  FSEL R193, R34, -INF , !P0 ;  /* 0xff80000022c17808 */ /* 0x000fe40004000000 */
[C---:B------:R-:W-:Y:S04]  /*17c90*/  ISETP.GE.AND P0, PT, R9.reuse, R227, PT ;  /* 0x000000e30900720c */ /* 0x040fe80003f06270 */
[----:B------:R-:W-:Y:S04]  /*17ca0*/  ISETP.GE.OR P0, PT, R9, R235, !P0 ;  /* 0x000000eb0900720c */ /* 0x000fe80004706670 */
[----:B------:R-:W-:Y:S02]  /*17cb0*/  FSEL R204, R40, -INF , !P0 ;  /* 0xff80000028cc7808 */ /* 0x000fe40004000000 */
[C---:B------:R-:W-:Y:S01]  /*17cc0*/  ISETP.GE.AND P0, PT, R16.reuse, R224, PT ;  /* 0x000000e01000720c */ /* 0x040fe20003f06270 */
[----:B-1----:R-:W-:Y:S01]  /*17cd0*/  FFMA.FTZ R50, R27, -R222, R50 ;  /* 0x800000de1b327223 */ /* 0x002fe20000010032 */
[----:B------:R-:W-:Y:S01]  /*17ce0*/  IABS R17, R18 ;  /* 0x0000001200117213 */ /* 0x000fe20000000000 */
[----:B------:R-:W-:Y:S01]  /*17cf0*/  IMAD.IADD R18, R229, 0x1, -R2 ;  /* 0x00000001e5127824 */ /* 0x000fe200078e0a02 */
[----:B------:R-:W-:Y:S02]  /*17d00*/  ISETP.GE.OR P0, PT, R16, R232, !P0 ;  /* 0x000000e81000720c */ /* 0x000fe40004706670 */
[----:B------:R1:W2:Y:S02]  /*17d10*/  I2F R22, R17 ;  /* 0x0000001100167306 */ /* 0x0002a40000201400 */
[----:B-1----:R-:W-:Y:S01]  /*17d20*/  IABS R17, R18 ;  /* 0x0000001200117213 */ /* 0x002fe20000000000 */
[-C--:B------:R-:W-:Y:S01]  /*17d30*/  FFMA.FTZ R18, R53, -R222.reuse, R197 ;  /* 0x800000de35127223 */ /* 0x080fe200000100c5 */
[----:B------:R-:W-:Y:S01]  /*17d40*/  FSEL R53, R31, -INF , !P1 ;  /* 0xff8000001f357808 */ /* 0x000fe20004800000 */
[----:B--2---:R-:W-:Y:S01]  /*17d50*/  FFMA.FTZ R51, R22, -R222, R51 ;  /* 0x800000de16337223 */ /* 0x004fe20000010033 */
[----:B------:R-:W-:Y:S04]  /*17d60*/  ISETP.GE.AND P1, PT, R16, R227, PT ;  /* 0x000000e31000720c */ /* 0x000fe80003f26270 */
[----:B------:R-:W1:Y:S01]  /*17d70*/  I2F R17, R17 ;  /* 0x0000001100117306 */ /* 0x000e620000201400 */
[----:B------:R-:W-:Y:S01]  /*17d80*/  FSEL R62, R18, -INF , !P2 ;  /* 0xff800000123e7808 */ /* 0x000fe20005000000 */
[----:B------:R-:W-:Y:S01]  /*17d90*/  IMAD.IADD R18, R228, 0x1, -R16 ;  /* 0x00000001e4127824 */ /* 0x000fe200078e0a10 */
[----:B------:R-:W-:Y:S02]  /*17da0*/  ISETP.GE.OR P1, PT, R16, R235, !P1 ;  /* 0x000000eb1000720c */ /* 0x000fe40004f26670 */
[C---:B------:R-:W-:Y:S02]  /*17db0*/  ISETP.GE.AND P2, PT, R14.reuse, R227, PT ;  /* 0x000000e30e00720c */ /* 0x040fe40003f46270 */
[----:B------:R-:W-:Y:S02]  /*17dc0*/  FSEL R54, R19, -INF , !P1 ;  /* 0xff80000013367808 */ /* 0x000fe40004800000 */
[C---:B------:R-:W-:Y:S02]  /*17dd0*/  ISETP.GE.AND P1, PT, R15.reuse, R226, PT ;  /* 0x000000e20f00720c */ /* 0x040fe40003f26270 */
[----:B------:R-:W-:Y:S02]  /*17de0*/  ISETP.GE.OR P2, PT, R14, R235, !P2 ;  /* 0x000000eb0e00720c */ /* 0x000fe40005746670 */
[----:B------:R-:W-:Y:S02]  /*17df0*/  ISETP.GE.OR P1, PT, R15, R234, !P1 ;  /* 0x000000ea0f00720c */ /* 0x000fe40004f26670 */
[----:B------:R-:W-:Y:S02]  /*17e00*/  FSEL R58, R23, -INF , !P2 ;  /* 0xff800000173a7808 */ /* 0x000fe40005000000 */
[----:B------:R-:W-:Y:S02]  /*17e10*/  FSEL R56, R28, -INF , !P1 ;  /* 0xff8000001c387808 */ /* 0x000fe40004800000 */
[C---:B------:R-:W-:Y:S02]  /*17e20*/  ISETP.GE.AND P1, PT, R13.reuse, R226, PT ;  /* 0x000000e20d00720c */ /* 0x040fe40003f26270 */
[C---:B------:R-:W-:Y:S02]  /*17e30*/  ISETP.GE.AND P2, PT, R12.reuse, R227, PT ;  /* 0x000000e30c00720c */ /* 0x040fe40003f46270 */
[----:B------:R-:W-:Y:S01]  /*17e40*/  ISETP.GE.OR P1, PT, R13, R234, !P1 ;  /* 0x000000ea0d00720c */ /* 0x000fe20004f26670 */
[----:B-1----:R-:W-:Y:S01]  /*17e50*/  FFMA.FTZ R52, R17, -R222, R52 ;  /* 0x800000de11347223 */ /* 0x002fe20000010034 */
[----:B------:R-:W-:Y:S01]  /*17e60*/  ISETP.GE.OR P2, PT, R12, R235, !P2 ;  /* 0x000000eb0c00720c */ /* 0x000fe20005746670 */
[----:B------:R-:W-:Y:S01]  /*17e70*/  IMAD.IADD R17, R229, 0x1, -R0 ;  /* 0x00000001e5117824 */ /* 0x000fe200078e0a00 */
[----:B------:R-:W-:Y:S02]  /*17e80*/  FSEL R66, R33, -INF , !P1 ;  /* 0xff80000021427808 */ /* 0x000fe40004800000 */
[C---:B------:R-:W-:Y:S02]  /*17e90*/  ISETP.GE.AND P1, PT, R11.reuse, R226, PT ;  /* 0x000000e20b00720c */ /* 0x040fe40003f26270 */
[----:B------:R-:W-:Y:S02]  /*17ea0*/  IABS R17, R17 ;  /* 0x0000001100117213 */ /* 0x000fe40000000000 */
[----:B------:R-:W-:Y:S02]  /*17eb0*/  ISETP.GE.OR P1, PT, R11, R234, !P1 ;  /* 0x000000ea0b00720c */ /* 0x000fe40004f26670 */
[----:B------:R1:W-:Y:S01]  /*17ec0*/  I2F R27, R17 ;  /* 0x00000011001b7306 */ /* 0x0003e20000201400 */
[----:B------:R-:W-:Y:S02]  /*17ed0*/  FSEL R63, R30, -INF , !P2 ;  /* 0xff8000001e3f7808 */ /* 0x000fe40005000000 */
[----:B------:R-:W-:Y:S02]  /*17ee0*/  FSEL R194, R39, -INF , !P1 ;  /* 0xff80000027c27808 */ /* 0x000fe40004800000 */
[----:B------:R-:W-:Y:S02]  /*17ef0*/  ISETP.GE.AND P1, PT, R16, R225, PT ;  /* 0x000000e11000720c */ /* 0x000fe40003f26270 */
[----:B------:R-:W-:Y:S02]  /*17f00*/  ISETP.GE.AND P2, PT, R10, R227, PT ;  /* 0x000000e30a00720c */ /* 0x000fe40003f46270 */
[----:B------:R-:W-:Y:S02]  /*17f10*/  ISETP.GE.OR P1, PT, R16, R233, !P1 ;  /* 0x000000e91000720c */ /* 0x000fe40004f26670 */
[----:B------:R-:W-:Y:S04]  /*17f20*/  ISETP.GE.OR P2, PT, R10, R235, !P2 ;  /* 0x000000eb0a00720c */ /* 0x000fe80005746670 */
[----:B------:R-:W-:Y:S02]  /*17f30*/  FSEL R67, R37, -INF , !P2 ;  /* 0xff80000025437808 */ /* 0x000fe40005000000 */
[C---:B------:R-:W-:Y:S04]  /*17f40*/  ISETP.GE.AND P2, PT, R8.reuse, R227, PT ;  /* 0x000000e30800720c */ /* 0x040fe80003f46270 */
[----:B------:R-:W-:Y:S02]  /*17f50*/  ISETP.GE.OR P2, PT, R8, R235, !P2 ;  /* 0x000000eb0800720c */ /* 0x000fe40005746670 */
[----:B-1----:R-:W-:Y:S02]  /*17f60*/  IABS R17, R18 ;  /* 0x0000001200117213 */ /* 0x002fe40000000000 */
[----:B------:R-:W-:Y:S02]  /*17f70*/  IADD3 R18, R228, -R15, RZ ;  /* 0x8000000fe4127210 */ /* 0x000fe40007ffe0ff */
[----:B------:R1:W-:Y:S01]  /*17f80*/  I2F R28, R17 ;  /* 0x00000011001c7306 */ /* 0x0003e20000201400 */
[----:B------:R-:W-:Y:S02]  /*17f90*/  FSEL R205, R45, -INF , !P2 ;  /* 0xff8000002dcd7808 */ /* 0x000fe40005000000 */
[C---:B------:R-:W-:Y:S04]  /*17fa0*/  ISETP.GE.AND P2, PT, R7.reuse, R227, PT ;  /* 0x000000e30700720c */ /* 0x040fe80003f46270 */
[----:B------:R-:W-:Y:S04]  /*17fb0*/  ISETP.GE.OR P2, PT, R7, R235, !P2 ;  /* 0x000000eb0700720c */ /* 0x000fe80005746670 */
[----:B------:R-:W-:Y:S02]  /*17fc0*/  FSEL R208, R49, -INF , !P2 ;  /* 0xff80000031d07808 */ /* 0x000fe40005000000 */
[----:B------:R-:W-:Y:S02]  /*17fd0*/  ISETP.GE.AND P2, PT, R6, R227, PT ;  /* 0x000000e30600720c */ /* 0x000fe40003f46270 */
[----:B------:R-:W-:Y:S01]  /*17fe0*/  FSEL R49, R50, -INF , !P3 ;  /* 0xff80000032317808 */ /* 0x000fe20005800000 */
[----:B------:R-:W-:Y:S01]  /*17ff0*/  IMAD.MOV.U32 R50, RZ, RZ, R219 ;  /* 0x000000ffff327224 */ /* 0x000fe200078e00db */
[----:B------:R-:W-:Y:S02]  /*18000*/  ISETP.GE.OR P2, PT, R6, R235, !P2 ;  /* 0x000000eb0600720c */ /* 0x000fe40005746670 */
[----:B------:R-:W-:Y:S02]  /*18010*/  ISETP.GE.AND P3, PT, R2, R226, PT ;  /* 0x000000e20200720c */ /* 0x000fe40003f66270 */
[----:B------:R-:W-:Y:S02]  /*18020*/  FSEL R196, R47, -INF , !P2 ;  /* 0xff8000002fc47808 */ /* 0x000fe40005000000 */
[C---:B------:R-:W-:Y:S02]  /*18030*/  ISETP.GE.AND P2, PT, R5.reuse, R227, PT ;  /* 0x000000e30500720c */ /* 0x040fe40003f46270 */
[----:B-1----:R-:W-:Y:S01]  /*18040*/  IABS R17, R18 ;  /* 0x0000001200117213 */ /* 0x002fe20000000000 */
[----:B------:R-:W-:Y:S01]  /*18050*/  IMAD.IADD R18, R228, 0x1, -R14 ;  /* 0x00000001e4127824 */ /* 0x000fe200078e0a0e */
[----:B------:R-:W-:Y:S02]  /*18060*/  ISETP.GE.OR P3, PT, R2, R234, !P3 ;  /* 0x000000ea0200720c */ /* 0x000fe40005f66670 */
[----:B------:R1:W2:Y:S01]  /*18070*/  I2F R19, R17 ;  /* 0x0000001100137306 */ /* 0x0002a20000201400 */
[----:B------:R-:W-:Y:S02]  /*18080*/  ISETP.GE.OR P2, PT, R5, R235, !P2 ;  /* 0x000000eb0500720c */ /* 0x000fe40005746670 */
[----:B------:R-:W-:Y:S02]  /*18090*/  FSEL R197, R52, -INF , !P3 ;  /* 0xff80000034c57808 */ /* 0x000fe40005800000 */
[----:B------:R-:W-:Y:S02]  /*180a0*/  FSEL R200, R43, -INF , !P2 ;  /* 0xff8000002bc87808 */ /* 0x000fe40005000000 */
[C---:B------:R-:W-:Y:S02]  /*180b0*/  ISETP.GE.AND P2, PT, R4.reuse, R227, PT ;  /* 0x000000e30400720c */ /* 0x040fe40003f46270 */
[C---:B------:R-:W-:Y:S02]  /*180c0*/  ISETP.GE.AND P3, PT, R15.reuse, R225, PT ;  /* 0x000000e10f00720c */ /* 0x040fe40003f66270 */
[----:B------:R-:W-:Y:S02]  /*180d0*/  ISETP.GE.OR P2, PT, R4, R235, !P2 ;  /* 0x000000eb0400720c */ /* 0x000fe40005746670 */
[----:B------:R-:W-:Y:S02]  /*180e0*/  ISETP.GE.OR P3, PT, R15, R233, !P3 ;  /* 0x000000e90f00720c */ /* 0x000fe40005f66670 */
[----:B------:R-:W-:Y:S02]  /*180f0*/  FSEL R198, R38, -INF , !P2 ;  /* 0xff80000026c67808 */ /* 0x000fe40005000000 */
[C---:B------:R-:W-:Y:S04]  /*18100*/  ISETP.GE.AND P2, PT, R2.reuse, R227, PT ;  /* 0x000000e30200720c */ /* 0x040fe80003f46270 */
[----:B------:R-:W-:Y:S02]  /*18110*/  ISETP.GE.OR P2, PT, R2, R235, !P2 ;  /* 0x000000eb0200720c */ /* 0x000fe40005746670 */
[----:B-1----:R-:W-:Y:S01]  /*18120*/  IABS R17, R18 ;  /* 0x0000001200117213 */ /* 0x002fe20000000000 */
[----:B--2---:R-:W-:Y:S01]  /*18130*/  FFMA.FTZ R19, R19, -R222, R242 ;  /* 0x800000de13137223 */ /* 0x004fe200000100f2 */
[----:B------:R-:W-:Y:S01]  /*18140*/  FSEL R202, R32, -INF , !P2 ;  /* 0xff80000020ca7808 */ /* 0x000fe20005000000 */
[----:B------:R-:W-:Y:S01]  /*18150*/  IMAD.IADD R18, R228, 0x1, -R13 ;  /* 0x00000001e4127824 */ /* 0x000fe200078e0a0d */
[----:B------:R1:W-:Y:S01]  /*18160*/  I2F R23, R17 ;  /* 0x0000001100177306 */ /* 0x0003e20000201400 */
[C---:B------:R-:W-:Y:S02]  /*18170*/  ISETP.GE.AND P2, PT, R0.reuse, R227, PT ;  /* 0x000000e30000720c */ /* 0x040fe40003f46270 */
[----:B------:R-:W-:Y:S01]  /*18180*/  FSEL R33, R19, -INF , !P3 ;  /* 0xff80000013217808 */ /* 0x000fe20005800000 */
[----:B------:R-:W-:Y:S01]  /*18190*/  IMAD.MOV.U32 R242, RZ, RZ, R202 ;  /* 0x000000fffff27224 */ /* 0x000fe200078e00ca */
[C---:B------:R-:W-:Y:S02]  /*181a0*/  ISETP.GE.OR P2, PT, R0.reuse, R235, !P2 ;  /* 0x000000eb0000720c */ /* 0x040fe40005746670 */
[----:B------:R-:W-:Y:S02]  /*181b0*/  ISETP.GE.AND P3, PT, R13, R225, PT ;  /* 0x000000e10d00720c */ /* 0x000fe40003f66270 */
[----:B------:R-:W-:Y:S01]  /*181c0*/  FSEL R46, R51, -INF , !P2 ;  /* 0xff800000332e7808 */ /* 0x000fe20005000000 */
[----:B------:R-:W-:Y:S01]  /*181d0*/  IMAD.MOV.U32 R51, RZ, RZ, R198 ;  /* 0x000000ffff337224 */ /* 0x000fe200078e00c6 */
[C---:B------:R-:W-:Y:S02]  /*181e0*/  ISETP.GE.AND P2, PT, R0.reuse, R226, PT ;  /* 0x000000e20000720c */ /* 0x040fe40003f46270 */
[----:B------:R-:W-:Y:S02]  /*181f0*/  ISETP.GE.OR P3, PT, R13, R233, !P3 ;  /* 0x000000e90d00720c */ /* 0x000fe40005f66670 */
[----:B------:R-:W-:Y:S02]  /*18200*/  ISETP.GE.OR P2, PT, R0, R234, !P2 ;  /* 0x000000ea0000720c */ /* 0x000fe40005746670 */
[----:B-1----:R-:W-:Y:S01]  /*18210*/  IABS R17, R18 ;  /* 0x0000001200117213 */ /* 0x002fe20000000000 */
[----:B------:R-:W-:Y:S03]  /*18220*/  IMAD.IADD R18, R228, 0x1, -R12 ;  /* 0x00000001e4127824 */ /* 0x000fe600078e0a0c */
[----:B------:R1:W2:Y:S02]  /*18230*/  I2F R20, R17 ;  /* 0x0000001100147306 */ /* 0x0002a40000201400 */
[----:B-1----:R-:W-:Y:S01]  /*18240*/  IABS R17, R18 ;  /* 0x0000001200117213 */ /* 0x002fe20000000000 */
[----:B--2---:R-:W-:Y:S01]  /*18250*/  FFMA.FTZ R20, R20, -R222, R236 ;  /* 0x800000de14147223 */ /* 0x004fe200000100ec */
[----:B------:R-:W-:Y:S01]  /*18260*/  IADD3 R18, R228, -R11, RZ ;  /* 0x8000000be4127210 */ /* 0x000fe20007ffe0ff */
[----:B------:R-:W-:Y:S05]  /*18270*/  IMAD.MOV.U32 R236, RZ, RZ, R199 ;  /* 0x000000ffffec7224 */ /* 0x000fea00078e00c7 */
[----:B------:R1:W2:Y:S01]  /*18280*/  I2F R21, R17 ;  /* 0x0000001100157306 */ /* 0x0002a20000201400 */
[----:B------:R-:W-:Y:S02]  /*18290*/  FSEL R190, R20, -INF , !P3 ;  /* 0xff80000014be7808 */ /* 0x000fe40005800000 */
[C---:B------:R-:W-:Y:S04]  /*182a0*/  ISETP.GE.AND P3, PT, R14.reuse, R224, PT ;  /* 0x000000e00e00720c */ /* 0x040fe80003f66270 */
[----:B------:R-:W-:Y:S02]  /*182b0*/  ISETP.GE.OR P3, PT, R14, R232, !P3 ;  /* 0x000000e80e00720c */ /* 0x000fe40005f66670 */
[----:B-1----:R-:W-:Y:S01]  /*182c0*/  IABS R17, R18 ;  /* 0x0000001200117213 */ /* 0x002fe20000000000 */
[----:B------:R-:W-:Y:S02]  /*182d0*/  IMAD.IADD R18, R231, 0x1, -R16 ;  /* 0x00000001e7127824 */ /* 0x000fe400078e0a10 */
[----:B--2---:R-:W-:Y:S01]  /*182e0*/  FFMA.FTZ R21, R21, -R222, R214 ;  /* 0x800000de15157223 */ /* 0x004fe200000100d6 */
[----:B------:R-:W-:Y:S01]  /*182f0*/  MOV R214, R200 ;  /* 0x000000c800d67202 */ /* 0x000fe20000000f00 */
[----:B------:R-:W-:Y:S01]  /*18300*/  IMAD.MOV.U32 R16, RZ, RZ, R17 ;  /* 0x000000ffff107224 */ /* 0x000fe200078e0011 */
[----:B------:R-:W-:Y:S01]  /*18310*/  IABS R17, R18 ;  /* 0x0000001200117213 */ /* 0x000fe20000000000 */
[-C--:B------:R-:W-:Y:S02]  /*18320*/  FFMA.FTZ R18, R27, -R222.reuse, R109 ;  /* 0x800000de1b127223 */ /* 0x080fe4000001006d */
[----:B------:R1:W-:Y:S03]  /*18330*/  I2F R25, R16 ;  /* 0x0000001000197306 */ /* 0x0003e60000201400 */
[----:B------:R-:W-:Y:S01]  /*18340*/  FSEL R48, R18, -INF , !P2 ;  /* 0xff80000012307808 */ /* 0x000fe20005000000 */
[----:B------:R-:W-:Y:S01]  /*18350*/  FFMA.FTZ R18, R23, -R222, R241 ;  /* 0x800000de17127223 */ /* 0x000fe200000100f1 */
[C---:B------:R-:W-:Y:S01]  /*18360*/  ISETP.GE.AND P2, PT, R15.reuse, R224, PT ;  /* 0x000000e00f00720c */ /* 0x040fe20003f46270 */
[----:B------:R-:W-:Y:S03]  /*18370*/  IMAD.MOV.U32 R241, RZ, RZ, R197 ;  /* 0x000000fffff17224 */ /* 0x000fe600078e00c5 */
[----:B------:R-:W-:Y:S01]  /*18380*/  ISETP.GE.OR P2, PT, R15, R232, !P2 ;  /* 0x000000e80f00720c */ /* 0x000fe20005746670 */
[----:B------:R2:W3:Y:S01]  /*18390*/  I2F R36, R17 ;  /* 0x0000001100247306 */ /* 0x0004e20000201400 */
[----:B-1----:R-:W-:Y:S05]  /*183a0*/  IMAD.IADD R16, R228, 0x1, -R10 ;  /* 0x00000001e4107824 */ /* 0x002fea00078e0a0a */
[----:B------:R-:W-:Y:S04]  /*183b0*/  IABS R16, R16 ;  /* 0x0000001000107213 */ /* 0x000fe80000000000 */
[----:B------:R1:W4:Y:S01]  /*183c0*/  I2F R26, R16 ;  /* 0x00000010001a7306 */ /* 0x0003220000201400 */
[C---:B--2---:R-:W-:Y:S01]  /*183d0*/  IADD3 R17, R231.reuse, -R15, RZ ;  /* 0x8000000fe7117210 */ /* 0x044fe20007ffe0ff */
[-C--:B---3--:R-:W-:Y:S02]  /*183e0*/  FFMA.FTZ R19, R36, -R222.reuse, R250 ;  /* 0x800000de24137223 */ /* 0x088fe400000100fa */
[----:B------:R-:W-:Y:S01]  /*183f0*/  LDSM.16.MT88.4 R36, [R218+0x9000] ;  /* 0x00900000da24783b */ /* 0x000fe20000004200 */
[----:B-1----:R-:W-:Y:S01]  /*18400*/  IABS R16, R17 ;  /* 0x0000001100107213 */ /* 0x002fe20000000000 */
[C---:B------:R-:W-:Y:S04]  /*18410*/  IMAD.IADD R17, R228.reuse, 0x1, -R9 ;  /* 0x00000001e4117824 */ /* 0x040fe800078e0a09 */
[----:B------:R1:W2:Y:S02]  /*18420*/  I2F R22, R16 ;  /* 0x0000001000167306 */ /* 0x0002a40000201400 */
[----:B-1----:R-:W-:Y:S01]  /*18430*/  IABS R16, R17 ;  /* 0x0000001100107213 */ /* 0x002fe20000000000 */
[C---:B------:R-:W-:Y:S07]  /*18440*/  IMAD.IADD R17, R231.reuse, 0x1, -R14 ;  /* 0x00000001e7117824 */ /* 0x040fee00078e0a0e */
[----:B------:R1:W3:Y:S02]  /*18450*/  I2F R24, R16 ;  /* 0x0000001000187306 */ /* 0x0002e40000201400 */
[----:B-1----:R-:W-:Y:S01]  /*18460*/  IABS R16, R17 ;  /* 0x0000001100107213 */ /* 0x002fe20000000000 */
[C---:B------:R-:W-:Y:S07]  /*18470*/  IMAD.IADD R17, R228.reuse, 0x1, -R8 ;  /* 0x00000001e4117824 */ /* 0x040fee00078e0a08 */
[----:B------:R1:W-:Y:S02]  /*18480*/  I2F R30, R16 ;  /* 0x00000010001e7306 */ /* 0x0003e40000201400 */
[----:B-1----:R-:W-:Y:S02]  /*18490*/  IABS R16, R17 ;  /* 0x0000001100107213 */ /* 0x002fe40000000000 */
[C---:B------:R-:W-:Y:S06]  /*184a0*/  IADD3 R17, R231.reuse, -R13, RZ ;  /* 0x8000000de7117210 */ /* 0x040fec0007ffe0ff */
[----:B------:R1:W-:Y:S02]  /*184b0*/  I2F R31, R16 ;  /* 0x00000010001f7306 */ /* 0x0003e40000201400 */
[----:B-1----:R-:W-:Y:S01]  /*184c0*/  IABS R16, R17 ;  /* 0x0000001100107213 */ /* 0x002fe20000000000 */
[----:B------:R-:W-:Y:S07]  /*184d0*/  IMAD.IADD R17, R228, 0x1, -R7 ;  /* 0x00000001e4117824 */ /* 0x000fee00078e0a07 */
[----:B------:R1:W1:Y:S02]  /*184e0*/  I2F R29, R16 ;  /* 0x00000010001d7306 */ /* 0x0002640000201400 */
[----:B-1----:R-:W-:Y:S01]  /*184f0*/  IABS R16, R17 ;  /* 0x0000001100107213 */ /* 0x002fe20000000000 */
[----:B------:R-:W-:Y:S02]  /*18500*/  FFMA.FTZ R17, R28, -R222, R244 ;  /* 0x800000de1c117223 */ /* 0x000fe400000100f4 */
[----:B------:R-:W-:Y:S01]  /*18510*/  IMAD.MOV.U32 R244, RZ, RZ, R196 ;  /* 0x000000fffff47224 */ /* 0x000fe200078e00c4 */
[----:B------:R-:W-:Y:S01]  /*18520*/  MOV R15, R16 ;  /* 0x00000010000f7202 */ /* 0x000fe20000000f00 */
[----:B------:R-:W-:Y:S01]  /*18530*/  IMAD.IADD R16, R231, 0x1, -R12 ;  /* 0x00000001e7107824 */ /* 0x000fe200078e0a0c */
[----:B------:R-:W-:Y:S01]  /*18540*/  FSEL R34, R17, -INF , !P1 ;  /* 0xff80000011227808 */ /* 0x000fe20004800000 */
[-C--:B----4-:R-:W-:Y:S01]  /*18550*/  FFMA.FTZ R17, R26, -R222.reuse, R238 ;  /* 0x800000de1a117223 */ /* 0x090fe200000100ee */
[----:B------:R1:W-:Y:S01]  /*18560*/  I2F R28, R15 ;  /* 0x0000000f001c7306 */ /* 0x0003e20000201400 */
[C---:B------:R-:W-:Y:S04]  /*18570*/  ISETP.GE.AND P1, PT, R14.reuse, R225, PT ;  /* 0x000000e10e00720c */ /* 0x040fe80003f26270 */
[----:B------:R-:W-:Y:S04]  /*18580*/  ISETP.GE.OR P1, PT, R14, R233, !P1 ;  /* 0x000000e90e00720c */ /* 0x000fe80004f26670 */
[----:B------:R-:W-:Y:S01]  /*18590*/  FSEL R32, R18, -INF , !P1 ;  /* 0xff80000012207808 */ /* 0x000fe20004800000 */
[----:B--2---:R-:W-:Y:S01]  /*185a0*/  FFMA.FTZ R18, R22, -R222, R249 ;  /* 0x800000de16127223 */ /* 0x004fe200000100f9 */
[C---:B------:R-:W-:Y:S04]  /*185b0*/  ISETP.GE.AND P1, PT, R12.reuse, R225, PT ;  /* 0x000000e10c00720c */ /* 0x040fe80003f26270 */
[----:B------:R-:W-:Y:S04]  /*185c0*/  ISETP.GE.OR P1, PT, R12, R233, !P1 ;  /* 0x000000e90c00720c */ /* 0x000fe80004f26670 */
[----:B------:R-:W-:Y:S02]  /*185d0*/  FSEL R189, R21, -INF , !P1 ;  /* 0xff80000015bd7808 */ /* 0x000fe40004800000 */
[C---:B------:R-:W-:Y:S02]  /*185e0*/  ISETP.GE.AND P1, PT, R11.reuse, R225, PT ;  /* 0x000000e10b00720c */ /* 0x040fe40003f26270 */
[----:B-1----:R-:W-:Y:S01]  /*185f0*/  IABS R15, R16 ;  /* 0x00000010000f7213 */ /* 0x002fe20000000000 */
[----:B------:R-:W-:Y:S01]  /*18600*/  IMAD.IADD R16, R228, 0x1, -R6 ;  /* 0x00000001e4107824 */ /* 0x000fe200078e0a06 */
[----:B------:R-:W-:Y:S02]  /*18610*/  ISETP.GE.OR P1, PT, R11, R233, !P1 ;  /* 0x000000e90b00720c */ /* 0x000fe40004f26670 */
[----:B------:R1:W2:Y:S02]  /*18620*/  I2F R27, R15 ;  /* 0x0000000f001b7306 */ /* 0x0002a40000201400 */
[----:B-1----:R-:W-:Y:S02]  /*18630*/  IABS R15, R16 ;  /* 0x00000010000f7213 */ /* 0x002fe40000000000 */
[----:B------:R-:W-:Y:S06]  /*18640*/  IADD3 R16, R231, -R11, RZ ;  /* 0x8000000be7107210 */ /* 0x000fec0007ffe0ff */
[----:B------:R1:W-:Y:S01]  /*18650*/  I2F R23, R15 ;  /* 0x0000000f00177306 */ /* 0x0003e20000201400 */
[----:B------:R-:W-:Y:S01]  /*18660*/  IABS R14, R16 ;  /* 0x00000010000e7213 */ /* 0x000fe20000000000 */
[-C--:B------:R-:W-:Y:S01]  /*18670*/  FFMA.FTZ R16, R25, -R222.reuse, R215 ;  /* 0x800000de19107223 */ /* 0x080fe200000100d7 */
[----:B------:R-:W-:Y:S02]  /*18680*/  FSEL R25, R19, -INF , !P0 ;  /* 0xff80000013197808 */ /* 0x000fe40004000000 */
[-C--:B------:R-:W-:Y:S02]  /*18690*/  ISETP.GE.AND P0, PT, R9, R225.reuse, PT ;  /* 0x000000e10900720c */ /* 0x080fe40003f06270 */
[----:B------:R-:W-:Y:S01]  /*186a0*/  FSEL R192, R16, -INF , !P1 ;  /* 0xff80000010c07808 */ /* 0x000fe20004800000 */
[----:B---3--:R-:W-:Y:S02]  /*186b0*/  FFMA.FTZ R16, R24, -R222, R203 ;  /* 0x800000de18107223 */ /* 0x008fe400000100cb */
[----:B------:R3:W-:Y:S01]  /*186c0*/  I2F R21, R14 ;  /* 0x0000000e00157306 */ /* 0x0007e20000201400 */
[----:B------:R-:W-:Y:S02]  /*186d0*/  ISETP.GE.AND P1, PT, R10, R225, PT ;  /* 0x000000e10a00720c */ /* 0x000fe40003f26270 */
[----:B------:R-:W-:Y:S02]  /*186e0*/  FSEL R24, R18, -INF , !P2 ;  /* 0xff80000012187808 */ /* 0x000fe40005000000 */
[-C--:B------:R-:W-:Y:S02]  /*186f0*/  ISETP.GE.OR P1, PT, R10, R233.reuse, !P1 ;  /* 0x000000e90a00720c */ /* 0x080fe40004f26670 */
[-C--:B------:R-:W-:Y:S02]  /*18700*/  ISETP.GE.AND P2, PT, R12, R224.reuse, PT ;  /* 0x000000e00c00720c */ /* 0x080fe40003f46270 */
[----:B------:R-:W-:Y:S02]  /*18710*/  FSEL R191, R17, -INF , !P1 ;  /* 0xff80000011bf7808 */ /* 0x000fe40004800000 */
[----:B------:R-:W-:Y:S02]  /*18720*/  ISETP.GE.AND P1, PT, R13, R224, PT ;  /* 0x000000e00d00720c */ /* 0x000fe40003f26270 */
[----:B------:R-:W-:Y:S01]  /*18730*/  ISETP.GE.OR P0, PT, R9, R233, !P0 ;  /* 0x000000e90900720c */ /* 0x000fe20004706670 */
[----:B-1----:R-:W-:Y:S01]  /*18740*/  IMAD.IADD R15, R228, 0x1, -R5 ;  /* 0x00000001e40f7824 */ /* 0x002fe200078e0a05 */
[-C--:B------:R-:W-:Y:S01]  /*18750*/  ISETP.GE.OR P1, PT, R13, R232.reuse, !P1 ;  /* 0x000000e80d00720c */ /* 0x080fe20004f26670 */
[----:B------:R-:W-:Y:S01]  /*18760*/  IMAD.IADD R13, R231, 0x1, -R9 ;  /* 0x00000001e70d7824 */ /* 0x000fe200078e0a09 */
[----:B------:R-:W-:Y:S02]  /*18770*/  ISETP.GE.OR P2, PT, R12, R232, !P2 ;  /* 0x000000e80c00720c */ /* 0x000fe40005746670 */
[----:B------:R-:W-:Y:S02]  /*18780*/  FSEL R203, R16, -INF , !P0 ;  /* 0xff80000010cb7808 */ /* 0x000fe40004000000 */
[----:B------:R-:W-:Y:S02]  /*18790*/  ISETP.GE.AND P0, PT, R11, R224, PT ;  /* 0x000000e00b00720c */ /* 0x000fe40003f06270 */
[----:B---3--:R-:W-:Y:S01]  /*187a0*/  IABS R14, R15 ;  /* 0x0000000f000e7213 */ /* 0x008fe20000000000 */
[----:B------:R-:W-:Y:S01]  /*187b0*/  IMAD.IADD R15, R231, 0x1, -R10 ;  /* 0x00000001e70f7824 */ /* 0x000fe200078e0a0a */
[----:B------:R-:W-:Y:S02]  /*187c0*/  ISETP.GE.OR P0, PT, R11, R232, !P0 ;  /* 0x000000e80b00720c */ /* 0x000fe40004706670 */
[----:B------:R1:W-:Y:S01]  /*187d0*/  I2F R20, R14 ;  /* 0x0000000e00147306 */ /* 0x0003e20000201400 */
[----:B------:R-:W-:Y:S01]  /*187e0*/  IABS R11, R13 ;  /* 0x0000000d000b7213 */ /* 0x000fe20000000000 */
[-C--:B------:R-:W-:Y:S05]  /*187f0*/  FFMA.FTZ R13, R29, -R222.reuse, R243 ;  /* 0x800000de1d0d7223 */ /* 0x080fea00000100f3 */
[----:B------:R-:W-:Y:S01]  /*18800*/  FSEL R188, R13, -INF , !P1 ;  /* 0xff8000000dbc7808 */ /* 0x000fe20004800000 */
[----:B--2---:R-:W-:Y:S01]  /*18810*/  FFMA.FTZ R13, R27, -R222, R246 ;  /* 0x800000de1b0d7223 */ /* 0x004fe200000100f6 */
[C---:B------:R-:W-:Y:S01]  /*18820*/  ISETP.GE.AND P1, PT, R10.reuse, R224, PT ;  /* 0x000000e00a00720c */ /* 0x040fe20003f26270 */
[----:B------:R-:W2:Y:S03]  /*18830*/  I2F R16, R11 ;  /* 0x0000000b00107306 */ /* 0x000ea60000201400 */
[----:B------:R-:W-:Y:S02]  /*18840*/  ISETP.GE.OR P1, PT, R10, R232, !P1 ;  /* 0x000000e80a00720c */ /* 0x000fe40004f26670 */
[----:B------:R-:W-:Y:S02]  /*18850*/  FSEL R185, R13, -INF , !P2 ;  /* 0xff8000000db97808 */ /* 0x000fe40005000000 */
[C---:B------:R-:W-:Y:S04]  /*18860*/  ISETP.GE.AND P2, PT, R9.reuse, R224, PT ;  /* 0x000000e00900720c */ /* 0x040fe80003f46270 */
[----:B------:R-:W-:Y:S02]  /*18870*/  ISETP.GE.OR P2, PT, R9, R232, !P2 ;  /* 0x000000e80900720c */ /* 0x000fe40005746670 */
[----:B------:R-:W-:Y:S02]  /*18880*/  FMNMX.FTZ R9, R53, R3, !PT ;  /* 0x0000000335097209 */ /* 0x000fe40007810000 */
[----:B-1----:R-:W-:Y:S01]  /*18890*/  IABS R14, R15 ;  /* 0x0000000f000e7213 */ /* 0x002fe20000000000 */
[----:B------:R-:W-:Y:S01]  /*188a0*/  IMAD.IADD R15, R228, 0x1, -R4 ;  /* 0x00000001e40f7824 */ /* 0x000fe200078e0a04 */
[----:B------:R-:W-:Y:S02]  /*188b0*/  FMNMX.FTZ R9, R54, R9, !PT ;  /* 0x0000000936097209 */ /* 0x000fe40007810000 */
[----:B------:R1:W3:Y:S02]  /*188c0*/  I2F R19, R14 ;  /* 0x0000000e00137306 */ /* 0x0002e40000201400 */
[----:B------:R-:W-:Y:S01]  /*188d0*/  FMNMX.FTZ R9, R60, R9, !PT ;  /* 0x000000093c097209 */ /* 0x000fe20007810000 */
[-C--:B--2---:R-:W-:Y:S03]  /*188e0*/  FFMA.FTZ R16, R16, -R222.reuse, R239 ;  /* 0x800000de10107223 */ /* 0x084fe600000100ef */
[----:B------:R-:W-:Y:S01]  /*188f0*/  FMNMX.FTZ R105, R58, R9, !PT ;  /* 0x000000093a697209 */ /* 0x000fe20007810000 */
[----:B------:R-:W-:Y:S03]  /*18900*/  IMAD.IADD R9, R231, 0x1, -R7 ;  /* 0x00000001e7097824 */ /* 0x000fe600078e0a07 */
[----:B------:R-:W-:Y:S02]  /*18910*/  FMNMX.FTZ R105, R64, R105, !PT ;  /* 0x0000006940697209 */ /* 0x000fe40007810000 */
[----:B------:R-:W-:Y:S02]  /*18920*/  IABS R9, R9 ;  /* 0x0000000900097213 */ /* 0x000fe40000000000 */
[----:B------:R-:W-:Y:S02]  /*18930*/  FMNMX.FTZ R105, R63, R105, !PT ;  /* 0x000000693f697209 */ /* 0x000fe40007810000 */
[----:B------:R-:W-:Y:S02]  /*18940*/  FSEL R197, R16, -INF , !P2 ;  /* 0xff80000010c57808 */ /* 0x000fe40005000000 */
[----:B------:R-:W-:Y:S02]  /*18950*/  FMNMX.FTZ R105, R193, R105, !PT ;  /* 0x00000069c1697209 */ /* 0x000fe40007810000 */
[----:B------:R-:W-:Y:S02]  /*18960*/  ISETP.GE.AND P2, PT, R2, R225, PT ;  /* 0x000000e10200720c */ /* 0x000fe40003f46270 */
[----:B------:R-:W-:Y:S02]  /*18970*/  FMNMX.FTZ R105, R67, R105, !PT ;  /* 0x0000006943697209 */ /* 0x000fe40007810000 */
[----:B-1----:R-:W-:Y:S01]  /*18980*/  IABS R14, R15 ;  /* 0x0000000f000e7213 */ /* 0x002fe20000000000 */
[-C--:B------:R-:W-:Y:S01]  /*18990*/  FFMA.FTZ R15, R31, -R222.reuse, R211 ;  /* 0x800000de1f0f7223 */ /* 0x080fe200000100d3 */
[----:B------:R-:W-:Y:S01]  /*189a0*/  FMNMX.FTZ R105, R204, R105, !PT ;  /* 0x00000069cc697209 */ /* 0x000fe20007810000 */
[----:B---3--:R-:W-:Y:S01]  /*189b0*/  FFMA.FTZ R13, R19, -R222, R247 ;  /* 0x800000de130d7223 */ /* 0x008fe200000100f7 */
[----:B------:R-:W-:Y:S01]  /*189c0*/  MOV R12, R14 ;  /* 0x0000000e000c7202 */ /* 0x000fe20000000f00 */
[-C--:B------:R-:W-:Y:S01]  /*189d0*/  FFMA.FTZ R14, R30, -R222.reuse, R252 ;  /* 0x800000de1e0e7223 */ /* 0x080fe200000100fc */
[----:B------:R-:W-:Y:S02]  /*189e0*/  ISETP.GE.OR P2, PT, R2, R233, !P2 ;  /* 0x000000e90200720c */ /* 0x000fe40005746670 */
[----:B------:R1:W2:Y:S01]  /*189f0*/  I2F R18, R12 ;  /* 0x0000000c00127306 */ /* 0x0002a20000201400 */
[----:B------:R-:W-:Y:S02]  /*18a00*/  FSEL R186, R13, -INF , !P1 ;  /* 0xff8000000dba7808 */ /* 0x000fe40004800000 */
[----:B------:R-:W-:Y:S01]  /*18a10*/  FSEL R22, R14, -INF , !P3 ;  /* 0xff8000000e167808 */ /* 0x000fe20005800000 */
[----:B------:R-:W-:Y:S01]  /*18a20*/  FFMA.FTZ R14, R28, -R222, R212 ;  /* 0x800000de1c0e7223 */ /* 0x000fe200000100d4 */
[C---:B------:R-:W-:Y:S02]  /*18a30*/  ISETP.GE.AND P3, PT, R8.reuse, R225, PT ;  /* 0x000000e10800720c */ /* 0x040fe40003f66270 */
[C---:B------:R-:W-:Y:S02]  /*18a40*/  ISETP.GE.AND P1, PT, R7.reuse, R224, PT ;  /* 0x000000e00700720c */ /* 0x040fe40003f26270 */
[----:B------:R-:W-:Y:S02]  /*18a50*/  ISETP.GE.OR P3, PT, R8, R233, !P3 ;  /* 0x000000e90800720c */ /* 0x000fe40005f66670 */
[----:B------:R-:W-:Y:S02]  /*18a60*/  ISETP.GE.OR P1, PT, R7, R232, !P1 ;  /* 0x000000e80700720c */ /* 0x000fe40004f26670 */
[----:B------:R-:W-:Y:S02]  /*18a70*/  FSEL R202, R15, -INF , !P3 ;  /* 0xff8000000fca7808 */ /* 0x000fe40005800000 */
[----:B------:R-:W-:Y:S02]  /*18a80*/  ISETP.GE.AND P3, PT, R7, R225, PT ;  /* 0x000000e10700720c */ /* 0x000fe40003f66270 */
[----:B------:R-:W-:Y:S02]  /*18a90*/  FMNMX.FTZ R105, R205, R105, !PT ;  /* 0x00000069cd697209 */ /* 0x000fe40007810000 */
[----:B------:R-:W-:Y:S02]  /*18aa0*/  ISETP.GE.OR P3, PT, R7, R233, !P3 ;  /* 0x000000e90700720c */ /* 0x000fe40005f66670 */
[----:B------:R-:W-:Y:S02]  /*18ab0*/  FMNMX.FTZ R105, R208, R105, !PT ;  /* 0x00000069d0697209 */ /* 0x000fe40007810000 */
[----:B------:R-:W-:Y:S01]  /*18ac0*/  FSEL R201, R14, -INF , !P3 ;  /* 0xff8000000ec97808 */ /* 0x000fe20005800000 */
[----:B-1----:R-:W-:Y:S01]  /*18ad0*/  IMAD.IADD R12, R228, 0x1, -R2 ;  /* 0x00000001e40c7824 */ /* 0x002fe200078e0a02 */
[----:B------:R-:W-:Y:S01]  /*18ae0*/  ISETP.GE.AND P3, PT, R6, R225, PT ;  /* 0x000000e10600720c */ /* 0x000fe20003f66270 */
[----:B--2---:R-:W-:Y:S01]  /*18af0*/  FFMA.FTZ R14, R18, -R222, R209 ;  /* 0x800000de120e7223 */ /* 0x004fe200000100d1 */
[----:B------:R-:W-:Y:S02]  /*18b00*/  FMNMX.FTZ R105, R244, R105, !PT ;  /* 0x00000069f4697209 */ /* 0x000fe40007810000 */
[----:B------:R-:W-:Y:S01]  /*18b10*/  IABS R11, R12 ;  /* 0x0000000c000b7213 */ /* 0x000fe20000000000 */
[----:B------:R-:W-:Y:S01]  /*18b20*/  IMAD.IADD R12, R231, 0x1, -R8 ;  /* 0x00000001e70c7824 */ /* 0x000fe200078e0a08 */
[----:B------:R-:W-:Y:S02]  /*18b30*/  ISETP.GE.OR P3, PT, R6, R233, !P3 ;  /* 0x000000e90600720c */ /* 0x000fe40005f66670 */
[----:B------:R1:W2:Y:S01]  /*18b40*/  I2F R17, R11 ;  /* 0x0000000b00117306 */ /* 0x0002a20000201400 */
[----:B------:R-:W-:Y:S02]  /*18b50*/  FMNMX.FTZ R105, R214, R105, !PT ;  /* 0x00000069d6697209 */ /* 0x000fe40007810000 */
[----:B------:R-:W-:Y:S01]  /*18b60*/  IABS R10, R12 ;  /* 0x0000000c000a7213 */ /* 0x000fe20000000000 */
[----:B------:R-:W-:Y:S01]  /*18b70*/  FFMA.FTZ R12, R23, -R222, R213 ;  /* 0x800000de170c7223 */ /* 0x000fe200000100d5 */
[----:B------:R-:W-:Y:S04]  /*18b80*/  FMNMX.FTZ R105, R51, R105, !PT ;  /* 0x0000006933697209 */ /* 0x000fe80007810000 */
[----:B------:R-:W-:Y:S01]  /*18b90*/  FSEL R199, R12, -INF , !P3 ;  /* 0xff8000000cc77808 */ /* 0x000fe20005800000 */
[----:B------:R3:W4:Y:S01]  /*18ba0*/  I2F R15, R10 ;  /* 0x0000000a000f7306 */ /* 0x0007220000201400 */
[----:B------:R-:W-:Y:S02]  /*18bb0*/  ISETP.GE.AND P3, PT, R8, R224, PT ;  /* 0x000000e00800720c */ /* 0x000fe40003f66270 */
[----:B------:R-:W-:Y:S02]  /*18bc0*/  FMNMX.FTZ R105, R242, R105, !PT ;  /* 0x00000069f2697209 */ /* 0x000fe40007810000 */
[----:B------:R-:W-:Y:S02]  /*18bd0*/  ISETP.GE.OR P3, PT, R8, R232, !P3 ;  /* 0x000000e80800720c */ /* 0x000fe40005f66670 */
[----:B------:R-:W-:Y:S02]  /*18be0*/  FMNMX.FTZ R8, R59, R100, !PT ;  /* 0x000000643b087209 */ /* 0x000fe40007810000 */
[----:B------:R-:W-:Y:S02]  /*18bf0*/  FMNMX.FTZ R105, R46, R105, !PT ;  /* 0x000000692e697209 */ /* 0x000fe40007810000 */
[----:B------:R-:W-:Y:S02]  /*18c00*/  FMNMX.FTZ R8, R57, R8, !PT ;  /* 0x0000000839087209 */ /* 0x000fe40007810000 */
[----:B-1----:R-:W-:Y:S01]  /*18c10*/  IADD3 R11, R228, -R0, RZ ;  /* 0x80000000e40b7210 */ /* 0x002fe20007ffe0ff */
[----:B--2---:R-:W-:Y:S01]  /*18c20*/  FFMA.FTZ R17, R17, -R222, R210 ;  /* 0x800000de11117223 */ /* 0x004fe200000100d2 */
[----:B------:R-:W-:Y:S04]  /*18c30*/  FMNMX.FTZ R8, R56, R8, !PT ;  /* 0x0000000838087209 */ /* 0x000fe80007810000 */
[----:B------:R-:W-:Y:S02]  /*18c40*/  FMNMX.FTZ R8, R55, R8, !PT ;  /* 0x0000000837087209 */ /* 0x000fe40007810000 */
[----:B------:R-:W-:Y:S02]  /*18c50*/  FSEL R35, R17, -INF , !P2 ;  /* 0xff80000011237808 */ /* 0x000fe40005000000 */
[----:B---3--:R-:W-:Y:S01]  /*18c60*/  IABS R10, R11 ;  /* 0x0000000b000a7213 */ /* 0x008fe20000000000 */
[----:B------:R-:W-:Y:S01]  /*18c70*/  FFMA.FTZ R11, R20, -R222, R111 ;  /* 0x800000de140b7223 */ /* 0x000fe2000001006f */
[----:B------:R-:W-:Y:S01]  /*18c80*/  FMNMX.FTZ R8, R66, R8, !PT ;  /* 0x0000000842087209 */ /* 0x000fe20007810000 */
[----:B----4-:R-:W-:Y:S01]  /*18c90*/  FFMA.FTZ R15, R15, -R222, R240 ;  /* 0x800000de0f0f7223 */ /* 0x010fe200000100f0 */
[----:B------:R1:W2:Y:S01]  /*18ca0*/  I2F R12, R10 ;  /* 0x0000000a000c7306 */ /* 0x0002a20000201400 */
[C---:B------:R-:W-:Y:S02]  /*18cb0*/  ISETP.GE.AND P2, PT, R0.reuse, R225, PT ;  /* 0x000000e10000720c */ /* 0x040fe40003f46270 */
[----:B------:R-:W-:Y:S02]  /*18cc0*/  FMNMX.FTZ R8, R65, R8, !PT ;  /* 0x0000000841087209 */ /* 0x000fe40007810000 */
[----:B------:R-:W-:Y:S02]  /*18cd0*/  ISETP.GE.OR P2, PT, R0, R233, !P2 ;  /* 0x000000e90000720c */ /* 0x000fe40005746670 */
[----:B------:R-:W-:Y:S02]  /*18ce0*/  FMNMX.FTZ R8, R194, R8, !PT ;  /* 0x00000008c2087209 */ /* 0x000fe40007810000 */
[----:B------:R-:W-:Y:S02]  /*18cf0*/  FSEL R196, R15, -INF , !P3 ;  /* 0xff8000000fc47808 */ /* 0x000fe40005800000 */
[----:B------:R-:W-:Y:S02]  /*18d00*/  FMNMX.FTZ R8, R195, R8, !PT ;  /* 0x00000008c3087209 */ /* 0x000fe40007810000 */
[C---:B------:R-:W-:Y:S02]  /*18d10*/  ISETP.GE.AND P3, PT, R5.reuse, R224, PT ;  /* 0x000000e00500720c */ /* 0x040fe40003f66270 */
[----:B------:R-:W-:Y:S02]  /*18d20*/  FMNMX.FTZ R8, R206, R8, !PT ;  /* 0x00000008ce087209 */ /* 0x000fe40007810000 */
[----:B------:R-:W-:Y:S02]  /*18d30*/  ISETP.GE.OR P3, PT, R5, R232, !P3 ;  /* 0x000000e80500720c */ /* 0x000fe40005f66670 */
[----:B------:R-:W-:Y:S01]  /*18d40*/  FMNMX.FTZ R7, R207, R8, !PT ;  /* 0x00000008cf077209 */ /* 0x000fe20007810000 */
[----:B------:R-:W-:Y:S03]  /*18d50*/  IMAD.IADD R8, R231, 0x1, -R6 ;  /* 0x00000001e7087824 */ /* 0x000fe600078e0a06 */
[----:B------:R-:W-:Y:S01]  /*18d60*/  FMNMX.FTZ R7, R236, R7, !PT ;  /* 0x00000007ec077209 */ /* 0x000fe20007810000 */
[----:B-1----:R-:W-:Y:S01]  /*18d70*/  FFMA.FTZ R10, R21, -R222, R245 ;  /* 0x800000de150a7223 */ /* 0x002fe200000100f5 */
[----:B------:R-:W-:Y:S01]  /*18d80*/  IABS R8, R8 ;  /* 0x0000000800087213 */ /* 0x000fe20000000000 */
[----:B--2---:R-:W-:Y:S03]  /*18d90*/  FFMA.FTZ R12, R12, -R222, R110 ;  /* 0x800000de0c0c7223 */ /* 0x004fe6000001006e */
[----:B------:R-:W-:Y:S02]  /*18da0*/  FSEL R187, R10, -INF , !P0 ;  /* 0xff8000000abb7808 */ /* 0x000fe40004000000 */
[C---:B------:R-:W-:Y:S02]  /*18db0*/  ISETP.GE.AND P0, PT, R5.reuse, R225, PT ;  /* 0x000000e10500720c */ /* 0x040fe40003f06270 */
[----:B------:R-:W-:Y:S02]  /*18dc0*/  FSEL R42, R12, -INF , !P2 ;  /* 0xff8000000c2a7808 */ /* 0x000fe40005000000 */
[----:B------:R-:W-:Y:S02]  /*18dd0*/  ISETP.GE.OR P0, PT, R5, R233, !P0 ;  /* 0x000000e90500720c */ /* 0x000fe40004706670 */
[C---:B------:R-:W-:Y:S02]  /*18de0*/  ISETP.GE.AND P2, PT, R4.reuse, R224, PT ;  /* 0x000000e00400720c */ /* 0x040fe40003f46270 */
[----:B------:R-:W-:Y:S02]  /*18df0*/  FSEL R47, R11, -INF , !P0 ;  /* 0xff8000000b2f7808 */ /* 0x000fe40004000000 */
[C---:B------:R-:W-:Y:S02]  /*18e00*/  ISETP.GE.AND P0, PT, R4.reuse, R225, PT ;  /* 0x000000e10400720c */ /* 0x040fe40003f06270 */
[C---:B------:R-:W-:Y:S02]  /*18e10*/  ISETP.GE.OR P2, PT, R4.reuse, R232, !P2 ;  /* 0x000000e80400720c */ /* 0x040fe40005746670 */
[----:B------:R-:W-:Y:S04]  /*18e20*/  ISETP.GE.OR P0, PT, R4, R233, !P0 ;  /* 0x000000e90400720c */ /* 0x000fe80004706670 */
[----:B------:R-:W-:Y:S02]  /*18e30*/  FSEL R45, R14, -INF , !P0 ;  /* 0xff8000000e2d7808 */ /* 0x000fe40004000000 */
[C---:B------:R-:W-:Y:S01]  /*18e40*/  ISETP.GE.AND P0, PT, R6.reuse, R224, PT ;  /* 0x000000e00600720c */ /* 0x040fe20003f06270 */
[----:B------:R1:W-:Y:S03]  /*18e50*/  I2F R14, R8 ;  /* 0x00000008000e7306 */ /* 0x0003e60000201400 */
[----:B------:R-:W-:Y:S02]  /*18e60*/  ISETP.GE.OR P0, PT, R6, R232, !P0 ;  /* 0x000000e80600720c */ /* 0x000fe40004706670 */
[----:B------:R-:W-:Y:S01]  /*18e70*/  FMNMX.FTZ R6, R50, R7, !PT ;  /* 0x0000000732067209 */ /* 0x000fe20007810000 */
[----:B------:R-:W-:Y:S02]  /*18e80*/  IMAD.MOV.U32 R7, RZ, RZ, R9 ;  /* 0x000000ffff077224 */ /* 0x000fe400078e0009 */
[----:B------:R-:W2:Y:S01]  /*18e90*/  SHFL.BFLY PT, R9, R105, 0x2, 0x1f ;  /* 0x0c401f0069097f89 */ /* 0x000ea200000e0000 */
[----:B------:R-:W-:Y:S01]  /*18ea0*/  FMNMX.FTZ R6, R217, R6, !PT ;  /* 0x00000006d9067209 */ /* 0x000fe20007810000 */
[----:B------:R3:W4:Y:S03]  /*18eb0*/  I2F R13, R7 ;  /* 0x00000007000d7306 */ /* 0x0007260000201400 */
[----:B------:R-:W-:Y:S04]  /*18ec0*/  FMNMX.FTZ R6, R49, R6, !PT ;  /* 0x0000000631067209 */ /* 0x000fe80007810000 */
[----:B------:R-:W-:Y:S02]  /*18ed0*/  FMNMX.FTZ R104, R241, R6, !PT ;  /* 0x00000006f1687209 */ /* 0x000fe40007810000 */
[C---:B------:R-:W-:Y:S02]  /*18ee0*/  IADD3 R6, R231.reuse, -R5, RZ ;  /* 0x80000005e7067210 */ /* 0x040fe40007ffe0ff */
[----:B------:R-:W-:Y:S02]  /*18ef0*/  FMNMX.FTZ R104, R48, R104, !PT ;  /* 0x0000006830687209 */ /* 0x000fe40007810000 */
[----:B------:R-:W-:Y:S01]  /*18f00*/  IABS R6, R6 ;  /* 0x0000000600067213 */ /* 0x000fe20000000000 */
[----:B-1----:R-:W-:Y:S02]  /*18f10*/  IMAD.IADD R8, R231, 0x1, -R4 ;  /* 0x00000001e7087824 */ /* 0x002fe400078e0a04 */
[----:B------:R-:W1:Y:S01]  /*18f20*/  SHFL.BFLY PT, R10, R104, 0x2, 0x1f ;  /* 0x0c401f00680a7f89 */ /* 0x000e6200000e0000 */
[----:B------:R1:W-:Y:S02]  /*18f30*/  I2F R11, R6 ;  /* 0x00000006000b7306 */ /* 0x0003e40000201400 */
[----:B------:R-:W-:Y:S02]  /*18f40*/  IABS R5, R8 ;  /* 0x0000000800057213 */ /* 0x000fe40000000000 */
[----:B--2---:R-:W-:Y:S02]  /*18f50*/  FMNMX.FTZ R105, R105, R9, !PT ;  /* 0x0000000969697209 */ /* 0x004fe40007810000 */
[----:B---3--:R-:W-:Y:S01]  /*18f60*/  FMNMX.FTZ R7, R61, R106, !PT ;  /* 0x0000006a3d077209 */ /* 0x008fe20007810000 */
[----:B----4-:R-:W-:Y:S03]  /*18f70*/  FFMA.FTZ R8, R13, -R222, R251 ;  /* 0x800000de0d087223 */ /* 0x010fe600000100fb */
[----:B------:R2:W-:Y:S01]  /*18f80*/  I2F R12, R5 ;  /* 0x00000005000c7306 */ /* 0x0005e20000201400 */
[----:B------:R-:W-:Y:S01]  /*18f90*/  FMNMX.FTZ R7, R34, R7, !PT ;  /* 0x0000000722077209 */ /* 0x000fe20007810000 */
[----:B------:R-:W3:Y:S01]  /*18fa0*/  SHFL.BFLY PT, R9, R105, 0x1, 0x1f ;  /* 0x0c201f0069097f89 */ /* 0x000ee200000e0000 */
[----:B------:R-:W-:Y:S02]  /*18fb0*/  FSEL R200, R8, -INF , !P1 ;  /* 0xff80000008c87808 */ /* 0x000fe40004800000 */
[----:B------:R-:W-:Y:S02]  /*18fc0*/  FMNMX.FTZ R7, R33, R7, !PT ;  /* 0x0000000721077209 */ /* 0x000fe40007810000 */
[C---:B------:R-:W-:Y:S04]  /*18fd0*/  ISETP.GE.AND P1, PT, R2.reuse, R224, PT ;  /* 0x000000e00200720c */ /* 0x040fe80003f26270 */
[----:B------:R-:W-:Y:S02]  /*18fe0*/  ISETP.GE.OR P1, PT, R2, R232, !P1 ;  /* 0x000000e80200720c */ /* 0x000fe40004f26670 */
[----:B-1----:R-:W-:Y:S02]  /*18ff0*/  FMNMX.FTZ R104, R104, R10, !PT ;  /* 0x0000000a68687209 */ /* 0x002fe40007810000 */
[----:B------:R-:W-:Y:S03]  /*19000*/  FMNMX.FTZ R6, R32, R7, !PT ;  /* 0x0000000720067209 */ /* 0x000fe60007810000 */
[----:B------:R-:W1:Y:S01]  /*19010*/  SHFL.BFLY PT, R8, R104, 0x1, 0x1f ;  /* 0x0c201f0068087f89 */ /* 0x000e6200000e0000 */
[----:B------:R-:W-:Y:S01]  /*19020*/  FMNMX.FTZ R4, R190, R6, !PT ;  /* 0x00000006be047209 */ /* 0x000fe20007810000 */
[----:B------:R-:W-:Y:S03]  /*19030*/  IMAD.IADD R6, R231, 0x1, -R2 ;  /* 0x00000001e7067824 */ /* 0x000fe600078e0a02 */
[----:B------:R-:W-:Y:S02]  /*19040*/  FMNMX.FTZ R4, R189, R4, !PT ;  /* 0x00000004bd047209 */ /* 0x000fe40007810000 */
[----:B--2---:R-:W-:Y:S02]  /*19050*/  FMNMX.FTZ R5, R62, R107, !PT ;  /* 0x0000006b3e057209 */ /* 0x004fe40007810000 */
[----:B------:R-:W-:Y:S02]  /*19060*/  FMNMX.FTZ R7, R192, R4, !PT ;  /* 0x00000004c0077209 */ /* 0x000fe40007810000 */
[----:B------:R-:W-:Y:S02]  /*19070*/  IABS R4, R6 ;  /* 0x0000000600047213 */ /* 0x000fe40000000000 */
[----:B------:R-:W-:Y:S01]  /*19080*/  FMNMX.FTZ R6, R191, R7, !PT ;  /* 0x00000007bf067209 */ /* 0x000fe20007810000 */
[----:B------:R-:W-:Y:S01]  /*19090*/  IMAD.IADD R7, R231, 0x1, -R0 ;  /* 0x00000001e7077824 */ /* 0x000fe200078e0a00 */
[----:B------:R2:W4:Y:S01]  /*190a0*/  I2F R10, R4 ;  /* 0x00000004000a7306 */ /* 0x0005220000201400 */
        /* <DEDUP_REMOVED lines=9> */
[----:B---3--:R-:W-:Y:S02]  /*19140*/  FMNMX.FTZ R105, R105, R9, !PT ;  /* 0x0000000969697209 */ /* 0x008fe40007810000 */
[----:B------:R-:W-:Y:S01]  /*19150*/  FMNMX.FTZ R2, R187, R5, !PT ;  /* 0x00000005bb027209 */ /* 0x000fe20007810000 */
[----:B------:R-:W-:Y:S01]  /*19160*/  FFMA.FTZ R5, R14, -R222, R182 ;  /* 0x800000de0e057223 */ /* 0x000fe200000100b6 */
[----:B-1----:R-:W-:Y:S01]  /*19170*/  FMNMX.FTZ R104, R104, R8, !PT ;  /* 0x0000000868687209 */ /* 0x002fe20007810000 */
[----:B------:R-:W-:Y:S01]  /*19180*/  FMUL.FTZ R109, R105, c[0x0][0x23c] ;  /* 0x00008f00696d7a20 */ /* 0x000fe20000410000 */
[----:B--2---:R-:W-:Y:S02]  /*19190*/  IABS R4, R7 ;  /* 0x0000000700047213 */ /* 0x004fe40000000000 */
[----:B------:R-:W-:Y:S01]  /*191a0*/  FMNMX.FTZ R2, R186, R2, !PT ;  /* 0x00000002ba027209 */ /* 0x000fe20007810000 */
[----:B------:R-:W-:Y:S01]  /*191b0*/  FMUL.FTZ R110, R104, c[0x0][0x23c] ;  /* 0x00008f00686e7a20 */ /* 0x000fe20000410000 */
[----:B------:R1:W2:Y:S01]  /*191c0*/  I2F R7, R4 ;  /* 0x0000000400077306 */ /* 0x0002a20000201400 */
[----:B------:R-:W-:Y:S01]  /*191d0*/  FSEL R198, R5, -INF , !P0 ;  /* 0xff80000005c67808 */ /* 0x000fe20004000000 */
[----:B----4-:R-:W-:Y:S01]  /*191e0*/  FFMA.FTZ R5, R10, -R222, R180 ;  /* 0x800000de0a057223 */ /* 0x010fe200000100b4 */
[----:B------:R-:W-:Y:S02]  /*191f0*/  FMNMX.FTZ R2, R197, R2, !PT ;  /* 0x00000002c5027209 */ /* 0x000fe40007810000 */
[----:B------:R-:W-:Y:S02]  /*19200*/  ISETP.GE.AND P0, PT, R0, R224, PT ;  /* 0x000000e00000720c */ /* 0x000fe40003f06270 */
[----:B------:R-:W-:Y:S02]  /*19210*/  FMNMX.FTZ R2, R196, R2, !PT ;  /* 0x00000002c4027209 */ /* 0x000fe40007810000 */
[----:B------:R-:W-:Y:S02]  /*19220*/  ISETP.GE.OR P0, PT, R0, R232, !P0 ;  /* 0x000000e80000720c */ /* 0x000fe40004706670 */
[----:B------:R-:W-:Y:S02]  /*19230*/  FMNMX.FTZ R0, R200, R2, !PT ;  /* 0x00000002c8007209 */ /* 0x000fe40007810000 */
[----:B------:R-:W-:Y:S02]  /*19240*/  FSEL R9, R5, -INF , !P1 ;  /* 0xff80000005097808 */ /* 0x000fe40004800000 */
[----:B------:R-:W-:Y:S02]  /*19250*/  FMNMX.FTZ R0, R198, R0, !PT ;  /* 0x00000000c6007209 */ /* 0x000fe40007810000 */
[----:B-1----:R-:W-:Y:S01]  /*19260*/  FMNMX.FTZ R4, R47, R6, !PT ;  /* 0x000000062f047209 */ /* 0x002fe20007810000 */
[-C--:B------:R-:W-:Y:S01]  /*19270*/  FFMA.FTZ R6, R11, -R222.reuse, R248 ;  /* 0x800000de0b067223 */ /* 0x080fe200000100f8 */
[----:B------:R-:W-:Y:S01]  /*19280*/  MOV R248, R183 ;  /* 0x000000b700f87202 */ /* 0x000fe20000000f00 */
[----:B--2---:R-:W-:Y:S01]  /*19290*/  FFMA.FTZ R108, R7, -R222, R108 ;  /* 0x800000de076c7223 */ /* 0x004fe2000001006c */
[----:B------:R-:W-:Y:S02]  /*192a0*/  FMNMX.FTZ R4, R45, R4, !PT ;  /* 0x000000042d047209 */ /* 0x000fe40007810000 */
[----:B------:R-:W-:Y:S02]  /*192b0*/  FSEL R252, R6, -INF , !P3 ;  /* 0xff80000006fc7808 */ /* 0x000fe40005800000 */
[----:B------:R-:W-:Y:S02]  /*192c0*/  FSETP.NEU.FTZ.AND P3, PT, R105, -INF , PT ;  /* 0xff8000006900780b */ /* 0x000fe40003f7d000 */
[----:B------:R-:W-:Y:S01]  /*192d0*/  FMNMX.FTZ R103, R35, R4, !PT ;  /* 0x0000000423677209 */ /* 0x000fe20007810000 */
[----:B------:R-:W-:Y:S01]  /*192e0*/  FFMA.FTZ R4, R12, -R222, R181 ;  /* 0x800000de0c047223 */ /* 0x000fe200000100b5 */
[----:B------:R-:W-:Y:S02]  /*192f0*/  FSEL R109, R109, RZ, P3 ;  /* 0x000000ff6d6d7208 */ /* 0x000fe40001800000 */
[----:B------:R-:W-:Y:S02]  /*19300*/  FMNMX.FTZ R0, R252, R0, !PT ;  /* 0x00000000fc007209 */ /* 0x000fe40007810000 */
[----:B------:R-:W-:Y:S01]  /*19310*/  FSEL R251, R4, -INF , !P2 ;  /* 0xff80000004fb7808 */ /* 0x000fe20005000000 */
[----:B------:R-:W-:Y:S01]  /*19320*/  FFMA.FTZ R2, R53, c[0x0][0x23c], -R109 ;  /* 0x00008f0035027a23 */ /* 0x000fe2000001086d */
[----:B------:R-:W-:Y:S02]  /*19330*/  FSEL R108, R108, -INF , !P0 ;  /* 0xff8000006c6c7808 */ /* 0x000fe40004000000 */
[----:B------:R-:W-:Y:S01]  /*19340*/  FMNMX.FTZ R0, R251, R0, !PT ;  /* 0x00000000fb007209 */ /* 0x000fe20007810000 */
[----:B------:R1:W-:Y:S01]  /*19350*/  MUFU.EX2 R246, R2 ;  /* 0x0000000200f67308 */ /* 0x0003e20000000800 */
[----:B------:R-:W-:Y:S02]  /*19360*/  FMNMX.FTZ R103, R42, R103, !PT ;  /* 0x000000672a677209 */ /* 0x000fe40007810000 */
[----:B------:R-:W-:Y:S02]  /*19370*/  FMNMX.FTZ R0, R9, R0, !PT ;  /* 0x0000000009007209 */ /* 0x000fe40007810000 */
[----:B------:R-:W-:Y:S01]  /*19380*/  FSETP.NEU.FTZ.AND P2, PT, R104, -INF , PT ;  /* 0xff8000006800780b */ /* 0x000fe20003f5d000 */
[----:B------:R-:W2:Y:S01]  /*19390*/  SHFL.BFLY PT, R6, R103, 0x2, 0x1f ;  /* 0x0c401f0067067f89 */ /* 0x000ea200000e0000 */
[----:B------:R-:W-:Y:S02]  /*193a0*/  FMNMX.FTZ R0, R108, R0, !PT ;  /* 0x000000006c007209 */ /* 0x000fe40007810000 */
[----:B------:R-:W-:Y:S05]  /*193b0*/  FSEL R110, R110, RZ, P2 ;  /* 0x000000ff6e6e7208 */ /* 0x000fea0001000000 */
[--C-:B------:R-:W-:Y:S02]  /*193c0*/  FFMA.FTZ R4, R59, c[0x0][0x23c], -R110.reuse ;  /* 0x00008f003b047a23 */ /* 0x100fe4000001086e */
[----:B------:R-:W-:Y:S02]  /*193d0*/  IMAD.MOV.U32 R59, RZ, RZ, R9 ;  /* 0x000000ffff3b7224 */ /* 0x000fe400078e0009 */
[----:B------:R3:W-:Y:S01]  /*193e0*/  MUFU.EX2 R240, R4 ;  /* 0x0000000400f07308 */ /* 0x0007e20000000800 */
[--C-:B-1----:R-:W-:Y:S09]  /*193f0*/  FFMA.FTZ R2, R54, c[0x0][0x23c], -R109.reuse ;  /* 0x00008f0036027a23 */ /* 0x102ff2000001086d */
[----:B------:R1:W4:Y:S01]  /*19400*/  MUFU.EX2 R238, R2 ;  /* 0x0000000200ee7308 */ /* 0x0003220000000800 */
[----:B--2---:R-:W-:Y:S05]  /*19410*/  FMNMX.FTZ R103, R103, R6, !PT ;  /* 0x0000000667677209 */ /* 0x004fea0007810000 */
[----:B------:R-:W2:Y:S01]  /*19420*/  SHFL.BFLY PT, R5, R103, 0x1, 0x1f ;  /* 0x0c201f0067057f89 */ /* 0x000ea200000e0000 */
[--C-:B---3--:R-:W-:Y:S04]  /*19430*/  FFMA.FTZ R4, R57, c[0x0][0x23c], -R110.reuse ;  /* 0x00008f0039047a23 */ /* 0x108fe8000001086e */
[----:B------:R3:W3:Y:S03]  /*19440*/  MUFU.EX2 R219, R4 ;  /* 0x0000000400db7308 */ /* 0x0006e60000000800 */
[----:B-1----:R-:W1:Y:S01]  /*19450*/  SHFL.BFLY PT, R2, R0, 0x2, 0x1f ;  /* 0x0c401f0000027f89 */ /* 0x002e6200000e0000 */
[----:B----4-:R-:W-:Y:S02]  /*19460*/  F2FP.PACK_AB R176, R238, R246 ;  /* 0x000000f6eeb0723e */ /* 0x010fe400000000ff */
[----:B--2---:R-:W-:Y:S04]  /*19470*/  FMNMX.FTZ R103, R103, R5, !PT ;  /* 0x0000000567677209 */ /* 0x004fe80007810000 */
[C---:B------:R-:W-:Y:S01]  /*19480*/  FSETP.NEU.FTZ.AND P1, PT, R103.reuse, -INF , PT ;  /* 0xff8000006700780b */ /* 0x040fe20003f3d000 */
[----:B------:R-:W-:Y:S05]  /*19490*/  FMUL.FTZ R111, R103, c[0x0][0x23c] ;  /* 0x00008f00676f7a20 */ /* 0x000fea0000410000 */
[----:B------:R-:W-:Y:S01]  /*194a0*/  FSEL R111, R111, RZ, P1 ;  /* 0x000000ff6f6f7208 */ /* 0x000fe20000800000 */
[--C-:B---3--:R-:W-:Y:S01]  /*194b0*/  FFMA.FTZ R4, R60, c[0x0][0x23c], -R109.reuse ;  /* 0x00008f003c047a23 */ /* 0x108fe2000001086d */
[----:B------:R-:W-:Y:S03]  /*194c0*/  F2FP.PACK_AB R177, R219, R240 ;  /* 0x000000f0dbb1723e */ /* 0x000fe600000000ff */
[----:B------:R2:W-:Y:S01]  /*194d0*/  MUFU.EX2 R210, R4 ;  /* 0x0000000400d27308 */ /* 0x0005e20000000800 */
[----:B-1----:R-:W-:Y:S01]  /*194e0*/  FMNMX.FTZ R0, R0, R2, !PT ;  /* 0x0000000200007209 */ /* 0x002fe20007810000 */
[--C-:B------:R-:W-:Y:S08]  /*194f0*/  FFMA.FTZ R2, R56, c[0x0][0x23c], -R110.reuse ;  /* 0x00008f0038027a23 */ /* 0x100ff0000001086e */
[----:B------:R1:W-:Y:S01]  /*19500*/  MUFU.EX2 R215, R2 ;  /* 0x0000000200d77308 */ /* 0x0003e20000000800 */
[----:B--2---:R-:W-:Y:S09]  /*19510*/  FFMA.FTZ R4, R58, c[0x0][0x23c], -R109 ;  /* 0x00008f003a047a23 */ /* 0x004ff2000001086d */
[----:B------:R2:W3:Y:S01]  /*19520*/  MUFU.EX2 R209, R4 ;  /* 0x0000000400d17308 */ /* 0x0004e20000000800 */
[----:B-1----:R-:W1:Y:S01]  /*19530*/  SHFL.BFLY PT, R2, R0, 0x1, 0x1f ;  /* 0x0c201f0000027f89 */ /* 0x002e6200000e0000 */
[----:B--2---:R-:W-:Y:S01]  /*19540*/  FFMA.FTZ R4, R55, c[0x0][0x23c], -R110 ;  /* 0x00008f0037047a23 */ /* 0x004fe2000001086e */
[----:B---3--:R-:W-:Y:S06]  /*19550*/  F2FP.PACK_AB R178, R209, R210 ;  /* 0x000000d2d1b2723e */ /* 0x008fec00000000ff */
[----:B------:R-:W-:Y:S01]  /*19560*/  LDSM.16.MT88.4 R52, [R216+0xa000] ;  /* 0x00a00000d834783b */ /* 0x000fe20000004200 */
[----:B------:R2:W3:Y:S01]  /*19570*/  MUFU.EX2 R44, R4 ;  /* 0x00000004002c7308 */ /* 0x0004e20000000800 */
[----:B-1----:R-:W-:Y:S01]  /*19580*/  FMNMX.FTZ R102, R0, R2, !PT ;  /* 0x0000000200667209 */ /* 0x002fe20007810000 */
[--C-:B------:R-:W-:Y:S03]  /*19590*/  FFMA.FTZ R0, R33, c[0x0][0x23c], -R111.reuse ;  /* 0x00008f0021007a23 */ /* 0x100fe6000001086f */
[C---:B------:R-:W-:Y:S01]  /*195a0*/  FSETP.NEU.FTZ.AND P0, PT, R102.reuse, -INF , PT ;  /* 0xff8000006600780b */ /* 0x040fe20003f1d000 */
[----:B------:R-:W-:Y:S04]  /*195b0*/  FMUL.FTZ R184, R102, c[0x0][0x23c] ;  /* 0x00008f0066b87a20 */ /* 0x000fe80000410000 */
[----:B------:R1:W-:Y:S01]  /*195c0*/  MUFU.EX2 R213, R0 ;  /* 0x0000000000d57308 */ /* 0x0003e20000000800 */
[----:B------:R-:W-:Y:S05]  /*195d0*/  FSEL R184, R184, RZ, P0 ;  /* 0x000000ffb8b87208 */ /* 0x000fea0000000000 */
[--C-:B------:R-:W-:Y:S02]  /*195e0*/  FFMA.FTZ R2, R22, c[0x0][0x23c], -R184.reuse ;  /* 0x00008f0016027a23 */ /* 0x100fe400000108b8 */
[----:B------:R-:W4:Y:S02]  /*195f0*/  LDSM.16.MT88.4 R20, [R216+0x9000] ;  /* 0x00900000d814783b */ /* 0x000f240000004200 */
[----:B------:R1:W-:Y:S01]  /*19600*/  MUFU.EX2 R247, R2 ;  /* 0x0000000200f77308 */ /* 0x0003e20000000800 */
[--C-:B--2---:R-:W-:Y:S01]  /*19610*/  FFMA.FTZ R4, R61, c[0x0][0x23c], -R111.reuse ;  /* 0x00008f003d047a23 */ /* 0x104fe2000001086f */
[----:B---3--:R-:W-:Y:S08]  /*19620*/  F2FP.PACK_AB R179, R44, R215 ;  /* 0x000000d72cb3723e */ /* 0x008ff000000000ff */
[----:B------:R2:W-:Y:S01]  /*19630*/  MUFU.EX2 R243, R4 ;  /* 0x0000000400f37308 */ /* 0x0005e20000000800 */
[--C-:B-1----:R-:W-:Y:S09]  /*19640*/  FFMA.FTZ R0, R32, c[0x0][0x23c], -R111.reuse ;  /* 0x00008f0020007a23 */ /* 0x102ff2000001086f */
[----:B------:R1:W3:Y:S01]  /*19650*/  MUFU.EX2 R43, R0 ;  /* 0x00000000002b7308 */ /* 0x0002e20000000800 */
[----:B------:R-:W-:Y:S01]  /*19660*/  FSEL R2, R104, RZ, P2 ;  /* 0x000000ff68027208 */ /* 0x000fe20001000000 */
[----:B--2---:R-:W-:Y:S08]  /*19670*/  FFMA.FTZ R4, R34, c[0x0][0x23c], -R111 ;  /* 0x00008f0022047a23 */ /* 0x004ff0000001086f */
[----:B------:R-:W2:Y:S01]  /*19680*/  MUFU.EX2 R211, R4 ;  /* 0x0000000400d37308 */ /* 0x000ea20000000800 */
[--C-:B-1----:R-:W-:Y:S01]  /*19690*/  FFMA.FTZ R0, R62, c[0x0][0x23c], -R184.reuse ;  /* 0x00008f003e007a23 */ /* 0x102fe200000108b8 */
[----:B---3--:R-:W-:Y:S08]  /*196a0*/  F2FP.PACK_AB R182, R43, R213 ;  /* 0x000000d52bb6723e */ /* 0x008ff000000000ff */
[----:B------:R1:W-:Y:S01]  /*196b0*/  MUFU.EX2 R245, R0 ;  /* 0x0000000000f57308 */ /* 0x0003e20000000800 */
[----:B--2---:R-:W-:Y:S01]  /*196c0*/  F2FP.PACK_AB R180, R211, R243 ;  /* 0x000000f3d3b4723e */ /* 0x004fe200000000ff */
[--C-:B-1----:R-:W-:Y:S08]  /*196d0*/  FFMA.FTZ R0, R25, c[0x0][0x23c], -R184.reuse ;  /* 0x00008f0019007a23 */ /* 0x102ff000000108b8 */
[----:B------:R1:W2:Y:S02]  /*196e0*/  MUFU.EX2 R239, R0 ;  /* 0x0000000000ef7308 */ /* 0x0002a40000000800 */
[----:B-1----:R-:W-:Y:S01]  /*196f0*/  FFMA.FTZ R0, R24, c[0x0][0x23c], -R184 ;  /* 0x00008f0018007a23 */ /* 0x002fe200000108b8 */
[----:B--2---:R-:W-:Y:S07]  /*19700*/  F2FP.PACK_AB R181, R239, R245 ;  /* 0x000000f5efb5723e */ /* 0x004fee00000000ff */
        /* <DEDUP_REMOVED lines=27> */
[----:B--2---:R-:W-:Y:S01]  /*198c0*/  FMUL.FTZ R6, R100, R114 ;  /* 0x0000007264067220 */ /* 0x004fe20000410000 */
[----:B------:R-:W-:Y:S01]  /*198d0*/  MOV R106, R244 ;  /* 0x000000f4006a7202 */ /* 0x000fe20000000f00 */
[----:B------:R-:W-:Y:S02]  /*198e0*/  FMUL.FTZ R0, R0, c[0x0][0x23c] ;  /* 0x00008f0000007a20 */ /* 0x000fe40000410000 */
[C---:B------:R-:W-:Y:S02]  /*198f0*/  FMUL.FTZ R7, R100.reuse, R115 ;  /* 0x0000007364077220 */ /* 0x040fe40000410000 */
[----:B------:R1:W2:Y:S01]  /*19900*/  MUFU.EX2 R3, R0 ;  /* 0x0000000000037308 */ /* 0x0002a20000000800 */
[----:B------:R-:W3:Y:S01]  /*19910*/  LDSM.16.MT88.4 R112, [R218+0xa000] ;  /* 0x00a00000da70783b */ /* 0x000ee20000004200 */
[C---:B------:R-:W-:Y:S02]  /*19920*/  FMUL.FTZ R18, R100.reuse, R126 ;  /* 0x0000007e64127220 */ /* 0x040fe40000410000 */
[C---:B------:R-:W-:Y:S01]  /*19930*/  FMUL.FTZ R19, R100.reuse, R127 ;  /* 0x0000007f64137220 */ /* 0x040fe20000410000 */
[-C--:B----4-:R-:W-:Y:S01]  /*19940*/  HMMA.16816.F32 R4, R176, R20.reuse, R4 ;  /* 0x00000014b004723c */ /* 0x090fe20000001804 */
[----:B------:R-:W-:Y:S02]  /*19950*/  FMUL.FTZ R34, R100, R142 ;  /* 0x0000008e64227220 */ /* 0x000fe40000410000 */
[----:B------:R-:W-:Y:S01]  /*19960*/  IMAD.MOV.U32 R142, RZ, RZ, R212 ;  /* 0x000000ffff8e7224 */ /* 0x000fe200078e00d4 */
[----:B------:R-:W-:Y:S01]  /*19970*/  LDSM.16.MT88.4 R124, [R218+0x9400] ;  /* 0x00940000da7c783b */ /* 0x000fe20000004200 */
[----:B------:R-:W-:Y:S02]  /*19980*/  FFMA.FTZ R106, R106, c[0x0][0x23c], -R109 ;  /* 0x00008f006a6a7a23 */ /* 0x000fe4000001086d */
[C---:B------:R-:W-:Y:S02]  /*19990*/  FMUL.FTZ R70, R100.reuse, R70 ;  /* 0x0000004664467220 */ /* 0x040fe40000410000 */
[C---:B------:R-:W-:Y:S03]  /*199a0*/  FMUL.FTZ R71, R100.reuse, R71 ;  /* 0x0000004764477220 */ /* 0x040fe60000410000 */
[C---:B------:R-:W-:Y:S02]  /*199b0*/  FMUL.FTZ R82, R100.reuse, R82 ;  /* 0x0000005264527220 */ /* 0x040fe40000410000 */
[C---:B------:R-:W-:Y:S02]  /*199c0*/  FMUL.FTZ R83, R100.reuse, R83 ;  /* 0x0000005364537220 */ /* 0x040fe40000410000 */
[C---:B------:R-:W-:Y:S02]  /*199d0*/  FMUL.FTZ R86, R100.reuse, R86 ;  /* 0x0000005664567220 */ /* 0x040fe40000410000 */
[----:B------:R-:W-:Y:S02]  /*199e0*/  FMUL.FTZ R87, R100, R87 ;  /* 0x0000005764577220 */ /* 0x000fe40000410000 */
[----:B-1----:R-:W-:Y:S01]  /*199f0*/  FADD.FTZ R0, -R2, R107 ;  /* 0x0000006b02007221 */ /* 0x002fe20000010100 */
[----:B------:R-:W-:Y:S01]  /*19a00*/  MOV R107, R42 ;  /* 0x0000002a006b7202 */ /* 0x000fe20000000f00 */
[----:B------:R-:W-:Y:S02]  /*19a10*/  FFMA.FTZ R2, R64, c[0x0][0x23c], -R109 ;  /* 0x00008f0040027a23 */ /* 0x000fe4000001086d */
[----:B------:R-:W-:Y:S02]  /*19a20*/  FMUL.FTZ R0, R0, c[0x0][0x23c] ;  /* 0x00008f0000007a20 */ /* 0x000fe40000410000 */
[----:B------:R1:W-:Y:S01]  /*19a30*/  MUFU.EX2 R250, R2 ;  /* 0x0000000200fa7308 */ /* 0x0003e20000000800 */
[C---:B--2---:R-:W-:Y:S02]  /*19a40*/  FMUL.FTZ R8, R3.reuse, R116 ;  /* 0x0000007403087220 */ /* 0x044fe40000410000 */
[C---:B------:R-:W-:Y:S02]  /*19a50*/  FMUL.FTZ R9, R3.reuse, R117 ;  /* 0x0000007503097220 */ /* 0x040fe40000410000 */
[C---:B------:R-:W-:Y:S02]  /*19a60*/  FMUL.FTZ R12, R3.reuse, R120 ;  /* 0x00000078030c7220 */ /* 0x040fe40000410000 */
[C---:B------:R-:W-:Y:S02]  /*19a70*/  FMUL.FTZ R13, R3.reuse, R121 ;  /* 0x00000079030d7220 */ /* 0x040fe40000410000 */
[C---:B------:R-:W-:Y:S01]  /*19a80*/  FMUL.FTZ R24, R3.reuse, R132 ;  /* 0x0000008403187220 */ /* 0x040fe20000410000 */
[----:B------:R-:W2:Y:S01]  /*19a90*/  MUFU.EX2 R0, R0 ;  /* 0x0000000000007308 */ /* 0x000ea20000000800 */
[C---:B------:R-:W-:Y:S02]  /*19aa0*/  FMUL.FTZ R25, R3.reuse, R133 ;  /* 0x0000008503197220 */ /* 0x040fe40000410000 */
[C---:B------:R-:W-:Y:S01]  /*19ab0*/  FMUL.FTZ R40, R3.reuse, R148 ;  /* 0x0000009403287220 */ /* 0x040fe20000410000 */
[----:B------:R-:W-:Y:S01]  /*19ac0*/  MOV R148, R248 ;  /* 0x000000f800947202 */ /* 0x000fe20000000f00 */
[C---:B------:R-:W-:Y:S02]  /*19ad0*/  FMUL.FTZ R28, R3.reuse, R136 ;  /* 0x00000088031c7220 */ /* 0x040fe40000410000 */
[----:B------:R-:W-:Y:S02]  /*19ae0*/  FMUL.FTZ R29, R3, R137 ;  /* 0x00000089031d7220 */ /* 0x000fe40000410000 */
[----:B------:R-:W-:Y:S02]  /*19af0*/  IMAD.MOV.U32 R132, RZ, RZ, R35 ;  /* 0x000000ffff847224 */ /* 0x000fe400078e0023 */
[----:B------:R-:W-:Y:S02]  /*19b00*/  FMUL.FTZ R35, R100, R143 ;  /* 0x0000008f64237220 */ /* 0x000fe40000410000 */
[----:B------:R-:W-:Y:S02]  /*19b10*/  IMAD.MOV.U32 R136, RZ, RZ, R246 ;  /* 0x000000ffff887224 */ /* 0x000fe400078e00f6 */
[----:B-1----:R-:W-:Y:S02]  /*19b20*/  FFMA.FTZ R2, R63, c[0x0][0x23c], -R109 ;  /* 0x00008f003f027a23 */ /* 0x002fe4000001086d */
[----:B------:R-:W-:Y:S02]  /*19b30*/  IMAD.MOV.U32 R137, RZ, RZ, R245 ;  /* 0x000000ffff897224 */ /* 0x000fe400078e00f5 */
[----:B------:R1:W4:Y:S01]  /*19b40*/  MUFU.EX2 R249, R2 ;  /* 0x0000000200f97308 */ /* 0x0003220000000800 */
[----:B------:R-:W-:Y:S02]  /*19b50*/  IMAD.MOV.U32 R133, RZ, RZ, R43 ;  /* 0x000000ffff857224 */ /* 0x000fe400078e002b */
[----:B------:R-:W-:Y:S02]  /*19b60*/  IMAD.MOV.U32 R143, RZ, RZ, R213 ;  /* 0x000000ffff8f7224 */ /* 0x000fe400078e00d5 */
[C---:B--2---:R-:W-:Y:S02]  /*19b70*/  FMUL.FTZ R10, R0.reuse, R118 ;  /* 0x00000076000a7220 */ /* 0x044fe40000410000 */
[C---:B------:R-:W-:Y:S02]  /*19b80*/  FMUL.FTZ R11, R0.reuse, R119 ;  /* 0x00000077000b7220 */ /* 0x040fe40000410000 */
[----:B------:R-:W2:Y:S01]  /*19b90*/  LDSM.16.MT88.4 R116, [R216+0xb000] ;  /* 0x00b00000d874783b */ /* 0x000ea20000004200 */
[C---:B------:R-:W-:Y:S02]  /*19ba0*/  FMUL.FTZ R64, R101.reuse, R172 ;  /* 0x000000ac65407220 */ /* 0x040fe40000410000 */
[C---:B------:R-:W-:Y:S02]  /*19bb0*/  FMUL.FTZ R14, R0.reuse, R122 ;  /* 0x0000007a000e7220 */ /* 0x040fe40000410000 */
[C---:B------:R-:W-:Y:S01]  /*19bc0*/  HMMA.16816.F32 R8, R180.reuse, R20, R8 ;  /* 0x00000014b408723c */ /* 0x040fe20000001808 */
[C---:B------:R-:W-:Y:S02]  /*19bd0*/  FMUL.FTZ R15, R0.reuse, R123 ;  /* 0x0000007b000f7220 */ /* 0x040fe40000410000 */
[C---:B------:R-:W-:Y:S02]  /*19be0*/  FMUL.FTZ R26, R0.reuse, R134 ;  /* 0x00000086001a7220 */ /* 0x040fe40000410000 */
[----:B------:R-:W-:Y:S02]  /*19bf0*/  IMAD.MOV.U32 R134, RZ, RZ, R44 ;  /* 0x000000ffff867224 */ /* 0x000fe400078e002c */
[C---:B------:R-:W-:Y:S01]  /*19c00*/  FMUL.FTZ R20, R101.reuse, R128 ;  /* 0x0000008065147220 */ /* 0x040fe20000410000 */
[-C--:B------:R-:W-:Y:S01]  /*19c10*/  HMMA.16816.F32 R12, R180, R22.reuse, R12 ;  /* 0x00000016b40c723c */ /* 0x080fe2000000180c */
[----:B------:R-:W-:Y:S03]  /*19c20*/  FMUL.FTZ R21, R101, R129 ;  /* 0x0000008165157220 */ /* 0x000fe60000410000 */
[----:B------:R-:W-:Y:S02]  /*19c30*/  FMUL.FTZ R27, R0, R135 ;  /* 0x00000087001b7220 */ /* 0x000fe40000410000 */
[----:B------:R-:W-:Y:S02]  /*19c40*/  IMAD.MOV.U32 R135, RZ, RZ, R209 ;  /* 0x000000ffff877224 */ /* 0x000fe400078e00d1 */
[C---:B------:R-:W-:Y:S01]  /*19c50*/  HMMA.16816.F32 R16, R176.reuse, R22, R16 ;  /* 0x00000016b010723c */ /* 0x040fe20000001810 */
[--C-:B-1----:R-:W-:Y:S03]  /*19c60*/  FFMA.FTZ R2, R66, c[0x0][0x23c], -R110.reuse ;  /* 0x00008f0042027a23 */ /* 0x102fe6000001086e */
[C---:B------:R-:W-:Y:S01]  /*19c70*/  FMUL.FTZ R30, R0.reuse, R138 ;  /* 0x0000008a001e7220 */ /* 0x040fe20000410000 */
[----:B------:R1:W-:Y:S01]  /*19c80*/  MUFU.EX2 R248, R2 ;  /* 0x0000000200f87308 */ /* 0x0003e20000000800 */
[----:B------:R-:W-:Y:S01]  /*19c90*/  FMUL.FTZ R31, R0, R139 ;  /* 0x0000008b001f7220 */ /* 0x000fe20000410000 */
[----:B------:R-:W-:Y:S01]  /*19ca0*/  MOV R138, R243 ;  /* 0x000000f3008a7202 */ /* 0x000fe20000000f00 */
[C---:B------:R-:W-:Y:S04]  /*19cb0*/  FMUL.FTZ R22, R100.reuse, R130 ;  /* 0x0000008264167220 */ /* 0x040fe80000410000 */
[C---:B------:R-:W-:Y:S02]  /*19cc0*/  FMUL.FTZ R23, R100.reuse, R131 ;  /* 0x0000008364177220 */ /* 0x040fe40000410000 */
[----:B------:R-:W-:Y:S01]  /*19cd0*/  LDSM.16.MT88.4 R128, [R216+0xa400] ;  /* 0x00a40000d880783b */ /* 0x000fe20000004200 */
[----:B------:R-:W-:Y:S02]  /*19ce0*/  FMUL.FTZ R66, R100, R174 ;  /* 0x000000ae64427220 */ /* 0x000fe40000410000 */
[C---:B------:R-:W-:Y:S02]  /*19cf0*/  FMUL.FTZ R42, R0.reuse, R150 ;  /* 0x00000096002a7220 */ /* 0x040fe40000410000 */
[-C--:B------:R-:W-:Y:S01]  /*19d00*/  HMMA.16816.F32 R20, R176, R36.reuse, R20 ;  /* 0x00000024b014723c */ /* 0x080fe20000001814 */
[C---:B------:R-:W-:Y:S02]  /*19d10*/  FMUL.FTZ R43, R0.reuse, R151 ;  /* 0x00000097002b7220 */ /* 0x040fe40000410000 */
[C---:B------:R-:W-:Y:S02]  /*19d20*/  FMUL.FTZ R44, R3.reuse, R152 ;  /* 0x00000098032c7220 */ /* 0x040fe40000410000 */
[C---:B------:R-:W-:Y:S02]  /*19d30*/  FMUL.FTZ R41, R3.reuse, R149 ;  /* 0x0000009503297220 */ /* 0x040fe40000410000 */
[C---:B------:R-:W-:Y:S01]  /*19d40*/  FMUL.FTZ R56, R3.reuse, R164 ;  /* 0x000000a403387220 */ /* 0x040fe20000410000 */
[C---:B------:R-:W-:Y:S01]  /*19d50*/  HMMA.16816.F32 R24, R180.reuse, R36, R24 ;  /* 0x00000024b418723c */ /* 0x040fe20000001818 */
[----:B------:R-:W-:Y:S03]  /*19d60*/  FMUL.FTZ R57, R3, R165 ;  /* 0x000000a503397220 */ /* 0x000fe60000410000 */
[----:B-1----:R-:W-:Y:S02]  /*19d70*/  FFMA.FTZ R2, R65, c[0x0][0x23c], -R110 ;  /* 0x00008f0041027a23 */ /* 0x002fe4000001086e */
[----:B------:R-:W-:Y:S02]  /*19d80*/  FMUL.FTZ R65, R101, R173 ;  /* 0x000000ad65417220 */ /* 0x000fe40000410000 */
[-C--:B------:R-:W-:Y:S01]  /*19d90*/  HMMA.16816.F32 R28, R180, R38.reuse, R28 ;  /* 0x00000026b41c723c */ /* 0x080fe2000000181c */
[----:B------:R-:W-:Y:S03]  /*19da0*/  FMUL.FTZ R58, R0, R166 ;  /* 0x000000a6003a7220 */ /* 0x000fe60000410000 */
[C---:B------:R-:W-:Y:S02]  /*19db0*/  FMUL.FTZ R60, R3.reuse, R168 ;  /* 0x000000a8033c7220 */ /* 0x040fe40000410000 */
[----:B------:R-:W-:Y:S02]  /*19dc0*/  FMUL.FTZ R61, R3, R169 ;  /* 0x000000a9033d7220 */ /* 0x000fe40000410000 */
[C---:B------:R-:W-:Y:S01]  /*19dd0*/  HMMA.16816.F32 R32, R176.reuse, R38, R32 ;  /* 0x00000026b020723c */ /* 0x040fe20000001820 */
[----:B------:R-:W-:Y:S03]  /*19de0*/  IMAD.MOV.U32 R150, RZ, RZ, R48 ;  /* 0x000000ffff967224 */ /* 0x000fe600078e0030 */
[----:B------:R-:W-:Y:S02]  /*19df0*/  FMUL.FTZ R48, R101, R156 ;  /* 0x0000009c65307220 */ /* 0x000fe40000410000 */
[----:B------:R-:W-:Y:S02]  /*19e00*/  IMAD.MOV.U32 R156, RZ, RZ, R242 ;  /* 0x000000ffff9c7224 */ /* 0x000fe400078e00f2 */
[----:B------:R-:W-:Y:S04]  /*19e10*/  FMUL.FTZ R39, R100, R147 ;  /* 0x0000009364277220 */ /* 0x000fe80000410000 */
[----:B------:R-:W-:Y:S02]  /*19e20*/  IMAD.MOV.U32 R147, RZ, RZ, R247 ;  /* 0x000000ffff937224 */ /* 0x000fe400078e00f7 */
[----:B------:R1:W1:Y:S01]  /*19e30*/  MUFU.EX2 R247, R2 ;  /* 0x0000000200f77308 */ /* 0x0002620000000800 */
[----:B------:R-:W-:Y:S02]  /*19e40*/  IMAD.MOV.U32 R151, RZ, RZ, R45 ;  /* 0x000000ffff977224 */ /* 0x000fe400078e002d */
[----:B------:R-:W-:Y:S01]  /*19e50*/  FMUL.FTZ R45, R3, R153 ;  /* 0x00000099032d7220 */ /* 0x000fe20000410000 */
[----:B------:R-:W-:Y:S01]  /*19e60*/  MOV R153, R46 ;  /* 0x0000002e00997202 */ /* 0x000fe20000000f00 */
[----:B------:R-:W-:Y:S02]  /*19e70*/  FMUL.FTZ R46, R0, R154 ;  /* 0x0000009a002e7220 */ /* 0x000fe40000410000 */
[----:B------:R-:W-:Y:S02]  /*19e80*/  IMAD.MOV.U32 R154, RZ, RZ, R241 ;  /* 0x000000ffff9a7224 */ /* 0x000fe400078e00f1 */
[----:B------:R-:W-:Y:S02]  /*19e90*/  IMAD.MOV.U32 R139, RZ, RZ, R240 ;  /* 0x000000ffff8b7224 */ /* 0x000fe400078e00f0 */
[C---:B------:R-:W-:Y:S02]  /*19ea0*/  FMUL.FTZ R36, R101.reuse, R144 ;  /* 0x0000009065247220 */ /* 0x040fe40000410000 */
[----:B------:R-:W-:Y:S02]  /*19eb0*/  IMAD.MOV.U32 R144, RZ, RZ, R239 ;  /* 0x000000ffff907224 */ /* 0x000fe400078e00ef */
[----:B------:R-:W-:Y:S02]  /*19ec0*/  FMUL.FTZ R38, R100, R146 ;  /* 0x0000009264267220 */ /* 0x000fe40000410000 */
[----:B------:R-:W-:Y:S02]  /*19ed0*/  IMAD.MOV.U32 R146, RZ, RZ, R238 ;  /* 0x000000ffff927224 */ /* 0x000fe400078e00ee */
[----:B------:R-:W-:Y:S01]  /*19ee0*/  FMUL.FTZ R37, R101, R145 ;  /* 0x0000009165257220 */ /* 0x000fe20000410000 */
[----:B------:R-:W-:Y:S01]  /*19ef0*/  MOV R145, R215 ;  /* 0x000000d700917202 */ /* 0x000fe20000000f00 */
[----:B------:R-:W-:Y:S02]  /*19f00*/  IMAD.MOV.U32 R152, RZ, RZ, R47 ;  /* 0x000000ffff987224 */ /* 0x000fe400078e002f */
[----:B------:R-:W-:Y:S02]  /*19f10*/  FMUL.FTZ R47, R0, R155 ;  /* 0x0000009b002f7220 */ /* 0x000fe40000410000 */
[----:B-1----:R-:W-:Y:S01]  /*19f20*/  FFMA.FTZ R2, R193, c[0x0][0x23c], -R109 ;  /* 0x00008f00c1027a23 */ /* 0x002fe2000001086d */
[-C--:B------:R-:W-:Y:S01]  /*19f30*/  HMMA.16816.F32 R36, R176, R52.reuse, R36 ;  /* 0x00000034b024723c */ /* 0x080fe20000001824 */
[----:B------:R-:W-:Y:S02]  /*19f40*/  IMAD.MOV.U32 R193, RZ, RZ, R236 ;  /* 0x000000ffffc17224 */ /* 0x000fe400078e00ec */
[----:B------:R1:W-:Y:S01]  /*19f50*/  MUFU.EX2 R246, R2 ;  /* 0x0000000200f67308 */ /* 0x0003e20000000800 */
[----:B------:R-:W-:Y:S02]  /*19f60*/  IMAD.MOV.U32 R155, RZ, RZ, R49 ;  /* 0x000000ffff9b7224 */ /* 0x000fe400078e0031 */
[C---:B------:R-:W-:Y:S02]  /*19f70*/  FMUL.FTZ R49, R101.reuse, R157 ;  /* 0x0000009d65317220 */ /* 0x040fe40000410000 */
[C---:B------:R-:W-:Y:S01]  /*19f80*/  HMMA.16816.F32 R40, R180.reuse, R52, R40 ;  /* 0x00000034b428723c */ /* 0x040fe20000001828 */
[----:B------:R-:W-:Y:S03]  /*19f90*/  IMAD.MOV.U32 R157, RZ, RZ, R50 ;  /* 0x000000ffff9d7224 */ /* 0x000fe600078e0032 */
[C---:B------:R-:W-:Y:S02]  /*19fa0*/  FMUL.FTZ R50, R100.reuse, R158 ;  /* 0x0000009e64327220 */ /* 0x040fe40000410000 */
[----:B------:R-:W-:Y:S02]  /*19fb0*/  IMAD.MOV.U32 R158, RZ, RZ, R51 ;  /* 0x000000ffff9e7224 */ /* 0x000fe400078e0033 */
[-C--:B------:R-:W-:Y:S01]  /*19fc0*/  HMMA.16816.F32 R44, R180, R54.reuse, R44 ;  /* 0x00000036b42c723c */ /* 0x080fe2000000182c */
[C---:B------:R-:W-:Y:S03]  /*19fd0*/  FMUL.FTZ R51, R100.reuse, R159 ;  /* 0x0000009f64337220 */ /* 0x040fe60000410000 */
[----:B------:R-:W-:Y:S01]  /*19fe0*/  MOV R159, R214 ;  /* 0x000000d6009f7202 */ /* 0x000fe20000000f00 */
[----:B------:R-:W-:Y:S02]  /*19ff0*/  FMUL.FTZ R52, R101, R160 ;  /* 0x000000a065347220 */ /* 0x000fe40000410000 */
[----:B------:R-:W-:Y:S01]  /*1a000*/  IMAD.MOV.U32 R160, RZ, RZ, R193 ;  /* 0x000000ffffa07224 */ /* 0x000fe200078e00c1 */
[C---:B------:R-:W-:Y:S01]  /*1a010*/  HMMA.16816.F32 R48, R176.reuse, R54, R48 ;  /* 0x00000036b030723c */ /* 0x040fe20000001830 */
[----:B------:R-:W-:Y:S03]  /*1a020*/  IMAD.MOV.U32 R193, RZ, RZ, R159 ;  /* 0x000000ffffc17224 */ /* 0x000fe600078e009f */
[----:B-1----:R-:W-:Y:S02]  /*1a030*/  FFMA.FTZ R2, R67, c[0x0][0x23c], -R109 ;  /* 0x00008f0043027a23 */ /* 0x002fe4000001086d */
[----:B------:R-:W-:Y:S01]  /*1a040*/  IMAD.MOV.U32 R159, RZ, RZ, R158 ;  /* 0x000000ffff9f7224 */ /* 0x000fe200078e009e */
[----:B------:R-:W-:Y:S01]  /*1a050*/  MOV R158, R157 ;  /* 0x0000009d009e7202 */ /* 0x000fe20000000f00 */
[----:B------:R1:W1:Y:S01]  /*1a060*/  MUFU.EX2 R245, R2 ;  /* 0x0000000200f57308 */ /* 0x0002620000000800 */
[----:B------:R-:W-:Y:S03]  /*1a070*/  FMUL.FTZ R53, R101, R161 ;  /* 0x000000a165357220 */ /* 0x000fe60000410000 */
[C---:B------:R-:W-:Y:S02]  /*1a080*/  FMUL.FTZ R54, R100.reuse, R162 ;  /* 0x000000a264367220 */ /* 0x040fe40000410000 */
[C---:B------:R-:W-:Y:S02]  /*1a090*/  FMUL.FTZ R55, R100.reuse, R163 ;  /* 0x000000a364377220 */ /* 0x040fe40000410000 */
[----:B------:R-:W-:Y:S02]  /*1a0a0*/  FMUL.FTZ R67, R100, R175 ;  /* 0x000000af64437220 */ /* 0x000fe40000410000 */
[----:B------:R-:W-:Y:S01]  /*1a0b0*/  LDSM.16.MT88.4 R172, [R218+0xac00] ;  /* 0x00ac0000daac783b */ /* 0x000fe20000004200 */
[----:B------:R-:W-:Y:S02]  /*1a0c0*/  IMAD.MOV.U32 R157, RZ, RZ, R155 ;  /* 0x000000ffff9d7224 */ /* 0x000fe400078e009b */
[-C--:B---3--:R-:W-:Y:S01]  /*1a0d0*/  HMMA.16816.F32 R52, R176, R112.reuse, R52 ;  /* 0x00000070b034723c */ /* 0x088fe20000001834 */
[----:B------:R-:W-:Y:S02]  /*1a0e0*/  IMAD.MOV.U32 R149, RZ, RZ, R59 ;  /* 0x000000ffff957224 */ /* 0x000fe400078e003b */
[C---:B------:R-:W-:Y:S02]  /*1a0f0*/  FMUL.FTZ R59, R0.reuse, R167 ;  /* 0x000000a7003b7220 */ /* 0x040fe40000410000 */
[C---:B------:R-:W-:Y:S02]  /*1a100*/  FMUL.FTZ R62, R0.reuse, R170 ;  /* 0x000000aa003e7220 */ /* 0x040fe40000410000 */
[----:B------:R-:W-:Y:S02]  /*1a110*/  FMUL.FTZ R63, R0, R171 ;  /* 0x000000ab003f7220 */ /* 0x000fe40000410000 */
[C---:B------:R-:W-:Y:S01]  /*1a120*/  FMUL.FTZ R72, R3.reuse, R72 ;  /* 0x0000004803487220 */ /* 0x040fe20000410000 */
[C---:B------:R-:W-:Y:S02]  /*1a130*/  HMMA.16816.F32 R56, R180.reuse, R112, R56 ;  /* 0x00000070b438723c */ /* 0x040fe40000001838 */
[--C-:B-1----:R-:W-:Y:S02]  /*1a140*/  FFMA.FTZ R2, R194, c[0x0][0x23c], -R110.reuse ;  /* 0x00008f00c2027a23 */ /* 0x102fe4000001086e */
[C---:B------:R-:W-:Y:S02]  /*1a150*/  FMUL.FTZ R73, R3.reuse, R73 ;  /* 0x0000004903497220 */ /* 0x040fe40000410000 */
[----:B------:R1:W-:Y:S01]  /*1a160*/  MUFU.EX2 R244, R2 ;  /* 0x0000000200f47308 */ /* 0x0003e20000000800 */
[C---:B------:R-:W-:Y:S01]  /*1a170*/  FMUL.FTZ R74, R0.reuse, R74 ;  /* 0x0000004a004a7220 */ /* 0x040fe20000410000 */
[-C--:B------:R-:W-:Y:S01]  /*1a180*/  HMMA.16816.F32 R60, R180, R114.reuse, R60 ;  /* 0x00000072b43c723c */ /* 0x080fe2000000183c */
[C---:B------:R-:W-:Y:S03]  /*1a190*/  FMUL.FTZ R75, R0.reuse, R75 ;  /* 0x0000004b004b7220 */ /* 0x040fe60000410000 */
[C---:B------:R-:W-:Y:S02]  /*1a1a0*/  FMUL.FTZ R76, R3.reuse, R76 ;  /* 0x0000004c034c7220 */ /* 0x040fe40000410000 */
[C---:B------:R-:W-:Y:S02]  /*1a1b0*/  FMUL.FTZ R77, R3.reuse, R77 ;  /* 0x0000004d034d7220 */ /* 0x040fe40000410000 */
[C---:B------:R-:W-:Y:S01]  /*1a1c0*/  HMMA.16816.F32 R64, R176.reuse, R114, R64 ;  /* 0x00000072b040723c */ /* 0x040fe20000001840 */
[----:B------:R-:W3:Y:S03]  /*1a1d0*/  LDSM.16.MT88.4 R112, [R218+0xb000] ;  /* 0x00b00000da70783b */ /* 0x000ee60000004200 */
[C---:B------:R-:W-:Y:S02]  /*1a1e0*/  FMUL.FTZ R78, R0.reuse, R78 ;  /* 0x0000004e004e7220 */ /* 0x040fe40000410000 */
[C---:B------:R-:W-:Y:S02]  /*1a1f0*/  FMUL.FTZ R79, R0.reuse, R79 ;  /* 0x0000004f004f7220 */ /* 0x040fe40000410000 */
[-C--:B--2---:R-:W-:Y:S01]  /*1a200*/  HMMA.16816.F32 R68, R176, R116.reuse, R68 ;  /* 0x00000074b044723c */ /* 0x084fe20000001844 */
[C---:B------:R-:W-:Y:S03]  /*1a210*/  FMUL.FTZ R88, R3.reuse, R88 ;  /* 0x0000005803587220 */ /* 0x040fe60000410000 */
[----:B------:R-:W-:Y:S02]  /*1a220*/  FMUL.FTZ R89, R3, R89 ;  /* 0x0000005903597220 */ /* 0x000fe40000410000 */
[----:B-1----:R-:W-:Y:S02]  /*1a230*/  FFMA.FTZ R2, R195, c[0x0][0x23c], -R110 ;  /* 0x00008f00c3027a23 */ /* 0x002fe4000001086e */
[C---:B------:R-:W-:Y:S01]  /*1a240*/  HMMA.16816.F32 R72, R180.reuse, R116, R72 ;  /* 0x00000074b448723c */ /* 0x040fe20000001848 */
[C---:B------:R-:W-:Y:S01]  /*1a250*/  FMUL.FTZ R90, R0.reuse, R90 ;  /* 0x0000005a005a7220 */ /* 0x040fe20000410000 */
[----:B------:R1:W2:Y:S02]  /*1a260*/  MUFU.EX2 R243, R2 ;  /* 0x0000000200f37308 */ /* 0x0002a40000000800 */
[C---:B------:R-:W-:Y:S02]  /*1a270*/  FMUL.FTZ R91, R0.reuse, R91 ;  /* 0x0000005b005b7220 */ /* 0x040fe40000410000 */
[C---:B------:R-:W-:Y:S02]  /*1a280*/  FMUL.FTZ R92, R3.reuse, R92 ;  /* 0x0000005c035c7220 */ /* 0x040fe40000410000 */
[-C--:B------:R-:W-:Y:S01]  /*1a290*/  HMMA.16816.F32 R76, R180, R118.reuse, R76 ;  /* 0x00000076b44c723c */ /* 0x080fe2000000184c */
[----:B------:R-:W-:Y:S03]  /*1a2a0*/  FMUL.FTZ R93, R3, R93 ;  /* 0x0000005d035d7220 */ /* 0x000fe60000410000 */
[C---:B------:R-:W-:Y:S02]  /*1a2b0*/  FMUL.FTZ R94, R0.reuse, R94 ;  /* 0x0000005e005e7220 */ /* 0x040fe40000410000 */
[----:B------:R-:W-:Y:S02]  /*1a2c0*/  FMUL.FTZ R95, R0, R95 ;  /* 0x0000005f005f7220 */ /* 0x000fe40000410000 */
[C---:B------:R-:W-:Y:S01]  /*1a2d0*/  HMMA.16816.F32 R80, R176.reuse, R118, R80 ;  /* 0x00000076b050723c */ /* 0x040fe20000001850 */
[----:B------:R-:W2:Y:S03]  /*1a2e0*/  LDSM.16.MT88.4 R116, [R216+0x9400] ;  /* 0x00940000d874783b */ /* 0x000ea60000004200 */
[----:B------:R-:W-:Y:S02]  /*1a2f0*/  FMUL.FTZ R97, R101, R97 ;  /* 0x0000006165617220 */ /* 0x000fe40000410000 */
[C---:B------:R-:W-:Y:S02]  /*1a300*/  FMUL.FTZ R98, R100.reuse, R98 ;  /* 0x0000006264627220 */ /* 0x040fe40000410000 */
[----:B------:R-:W-:Y:S01]  /*1a310*/  FMUL.FTZ R99, R100, R99 ;  /* 0x0000006364637220 */ /* 0x000fe20000410000 */
[-C--:B---3--:R-:W-:Y:S03]  /*1a320*/  HMMA.16816.F32 R84, R176, R112.reuse, R84 ;  /* 0x00000070b054723c */ /* 0x088fe60000001854 */
[----:B-1----:R-:W-:Y:S02]  /*1a330*/  FFMA.FTZ R2, R190, c[0x0][0x23c], -R111 ;  /* 0x00008f00be027a23 */ /* 0x002fe4000001086f */
[----:B------:R-:W-:Y:S02]  /*1a340*/  IMAD.MOV.U32 R155, RZ, RZ, R153 ;  /* 0x000000ffff9b7224 */ /* 0x000fe400078e0099 */
[----:B------:R1:W-:Y:S01]  /*1a350*/  MUFU.EX2 R242, R2 ;  /* 0x0000000200f27308 */ /* 0x0003e20000000800 */
[C---:B------:R-:W-:Y:S01]  /*1a360*/  HMMA.16816.F32 R88, R180.reuse, R112, R88 ;  /* 0x00000070b458723c */ /* 0x040fe20000001858 */
[----:B------:R-:W-:Y:S03]  /*1a370*/  IMAD.MOV.U32 R153, RZ, RZ, R150 ;  /* 0x000000ffff997224 */ /* 0x000fe600078e0096 */
[----:B------:R-:W-:Y:S01]  /*1a380*/  MOV R150, R132 ;  /* 0x0000008400967202 */ /* 0x000fe20000000f00 */
[----:B------:R-:W-:Y:S02]  /*1a390*/  IMAD.MOV.U32 R132, RZ, RZ, R219 ;  /* 0x000000ffff847224 */ /* 0x000fe400078e00db */
[----:B------:R3:W5:Y:S01]  /*1a3a0*/  LDL.LU R219, [R1+0x74] ;  /* 0x0000740001db7983 */ /* 0x0007620000300800 */
[-C--:B------:R-:W-:Y:S01]  /*1a3b0*/  HMMA.16816.F32 R92, R180, R114.reuse, R92 ;  /* 0x00000072b45c723c */ /* 0x080fe2000000185c */
[----:B----4-:R-:W-:Y:S02]  /*1a3c0*/  F2FP.PACK_AB R112, R249, R250 ;  /* 0x000000faf970723e */ /* 0x010fe400000000ff */
[----:B------:R-:W-:Y:S01]  /*1a3d0*/  LDSM.16.MT88.4 R180, [R216+0xbc00] ;  /* 0x00bc0000d8b4783b */ /* 0x000fe20000004200 */
[----:B------:R-:W-:Y:S04]  /*1a3e0*/  F2FP.PACK_AB R113, R247, R248 ;  /* 0x000000f8f771723e */ /* 0x000fe800000000ff */
[----:B------:R-:W-:Y:S01]  /*1a3f0*/  HMMA.16816.F32 R96, R176, R114, R96 ;  /* 0x00000072b060723c */ /* 0x000fe20000001860 */
[--C-:B-1----:R-:W-:Y:S06]  /*1a400*/  FFMA.FTZ R2, R189, c[0x0][0x23c], -R111.reuse ;  /* 0x00008f00bd027a23 */ /* 0x102fec000001086f */
[----:B------:R-:W-:Y:S01]  /*1a410*/  F2FP.PACK_AB R114, R245, R246 ;  /* 0x000000f6f572723e */ /* 0x000fe200000000ff */
[----:B------:R1:W4:Y:S01]  /*1a420*/  MUFU.EX2 R241, R2 ;  /* 0x0000000200f17308 */ /* 0x0003220000000800 */
[----:B--2---:R-:W-:Y:S07]  /*1a430*/  F2FP.PACK_AB R115, R243, R244 ;  /* 0x000000f4f373723e */ /* 0x004fee00000000ff */
[-C--:B------:R-:W-:Y:S01]  /*1a440*/  HMMA.16816.F32 R4, R112, R116.reuse, R4 ;  /* 0x000000747004723c */ /* 0x080fe20000001804 */
[--C-:B-1----:R-:W-:Y:S01]  /*1a450*/  FFMA.FTZ R2, R192, c[0x0][0x23c], -R111.reuse ;  /* 0x00008f00c0027a23 */ /* 0x102fe2000001086f */
[----:B----4-:R-:W-:Y:S03]  /*1a460*/  F2FP.PACK_AB R120, R241, R242 ;  /* 0x000000f2f178723e */ /* 0x010fe600000000ff */
        /* <DEDUP_REMOVED lines=22> */
[----:B------:R1:W4:Y:S07]  /*1a5d0*/  MUFU.EX2 R213, R2 ;  /* 0x0000000200d57308 */ /* 0x00032e0000000800 */
        /* <DEDUP_REMOVED lines=9> */
[--C-:B--2---:R-:W-:Y:S07]  /*1a670*/  FFMA.FTZ R2, R207, c[0x0][0x23c], -R110.reuse ;  /* 0x00008f00cf027a23 */ /* 0x104fee000001086e */
[C---:B------:R-:W-:Y:S01]  /*1a680*/  HMMA.16816.F32 R48, R112.reuse, R130, R48 ;  /* 0x000000827030723c */ /* 0x040fe20000001830 */
[----:B------:R2:W1:Y:S01]  /*1a690*/  MUFU.EX2 R209, R2 ;  /* 0x0000000200d17308 */ /* 0x0004620000000800 */
[----:B------:R-:W3:Y:S06]  /*1a6a0*/  LDSM.16.MT88.4 R128, [R218+0xb400] ;  /* 0x00b40000da80783b */ /* 0x000eec0000004200 */
[-C--:B------:R-:W-:Y:S08]  /*1a6b0*/  HMMA.16816.F32 R52, R112, R116.reuse, R52 ;  /* 0x000000747034723c */ /* 0x080ff00000001834 */
[C---:B------:R-:W-:Y:S08]  /*1a6c0*/  HMMA.16816.F32 R56, R120.reuse, R116, R56 ;  /* 0x000000747838723c */ /* 0x040ff00000001838 */
[-C--:B------:R-:W-:Y:S01]  /*1a6d0*/  HMMA.16816.F32 R60, R120, R118.reuse, R60 ;  /* 0x00000076783c723c */ /* 0x080fe2000000183c */
[----:B--2---:R-:W-:Y:S02]  /*1a6e0*/  FFMA.FTZ R2, R208, c[0x0][0x23c], -R109 ;  /* 0x00008f00d0027a23 */ /* 0x004fe4000001086d */
[----:B------:R2:W-:Y:S05]  /*1a6f0*/  MUFU.EX2 R208, R106 ;  /* 0x0000006a00d07308 */ /* 0x0005ea0000000800 */
[C---:B------:R-:W-:Y:S01]  /*1a700*/  HMMA.16816.F32 R64, R112.reuse, R118, R64 ;  /* 0x000000767040723c */ /* 0x040fe20000001840 */
[----:B------:R-:W4:Y:S04]  /*1a710*/  LDSM.16.MT88.4 R116, [R216+0x9800] ;  /* 0x00980000d874783b */ /* 0x000f280000004200 */
[----:B------:R3:W3:Y:S03]  /*1a720*/  MUFU.EX2 R210, R2 ;  /* 0x0000000200d27308 */ /* 0x0006e60000000800 */
[-C--:B-1----:R-:W-:Y:S08]  /*1a730*/  HMMA.16816.F32 R68, R112, R124.reuse, R68 ;  /* 0x0000007c7044723c */ /* 0x082ff00000001844 */
[C---:B------:R-:W-:Y:S01]  /*1a740*/  HMMA.16816.F32 R72, R120.reuse, R124, R72 ;  /* 0x0000007c7848723c */ /* 0x040fe20000001848 */
[----:B--2---:R-:W-:Y:S07]  /*1a750*/  FFMA.FTZ R106, R202, c[0x0][0x23c], -R111 ;  /* 0x00008f00ca6a7a23 */ /* 0x004fee000001086f */
[-C--:B------:R-:W-:Y:S01]  /*1a760*/  HMMA.16816.F32 R76, R120, R126.reuse, R76 ;  /* 0x0000007e784c723c */ /* 0x080fe2000000184c */
[----:B---3--:R-:W-:Y:S03]  /*1a770*/  FFMA.FTZ R2, R160, c[0x0][0x23c], -R110 ;  /* 0x00008f00a0027a23 */ /* 0x008fe6000001086e */
[----:B------:R-:W-:Y:S04]  /*1a780*/  IMAD.MOV.U32 R160, RZ, RZ, R158 ;  /* 0x000000ffffa07224 */ /* 0x000fe800078e009e */
[C---:B------:R-:W-:Y:S01]  /*1a790*/  HMMA.16816.F32 R80, R112.reuse, R126, R80 ;  /* 0x0000007e7050723c */ /* 0x040fe20000001850 */
[----:B------:R1:W-:Y:S01]  /*1a7a0*/  MUFU.EX2 R207, R2 ;  /* 0x0000000200cf7308 */ /* 0x0003e20000000800 */
[----:B------:R-:W2:Y:S02]  /*1a7b0*/  LDSM.16.MT88.4 R124, [R218+0x9800] ;  /* 0x00980000da7c783b */ /* 0x000ea40000004200 */
[----:B------:R-:W-:Y:S04]  /*1a7c0*/  IMAD.MOV.U32 R158, RZ, RZ, R217 ;  /* 0x000000ffff9e7224 */ /* 0x000fe800078e00d9 */
[-C--:B------:R-:W-:Y:S02]  /*1a7d0*/  HMMA.16816.F32 R84, R112, R128.reuse, R84 ;  /* 0x000000807054723c */ /* 0x080fe40000001854 */
[----:B------:R3:W5:Y:S06]  /*1a7e0*/  LDL.LU R217, [R1+0x70] ;  /* 0x0000700001d97983 */ /* 0x00076c0000300800 */
[C---:B------:R-:W-:Y:S08]  /*1a7f0*/  HMMA.16816.F32 R88, R120.reuse, R128, R88 ;  /* 0x000000807858723c */ /* 0x040ff00000001858 */
[-C--:B------:R-:W-:Y:S01]  /*1a800*/  HMMA.16816.F32 R92, R120, R130.reuse, R92 ;  /* 0x00000082785c723c */ /* 0x080fe2000000185c */
[----:B-1----:R-:W-:Y:S04]  /*1a810*/  FFMA.FTZ R2, R160, c[0x0][0x23c], -R110 ;  /* 0x00008f00a0027a23 */ /* 0x002fe8000001086e */
[----:B------:R1:W1:Y:S03]  /*1a820*/  MUFU.EX2 R206, R2 ;  /* 0x0000000200ce7308 */ /* 0x0002660000000800 */
[----:B------:R-:W-:Y:S01]  /*1a830*/  HMMA.16816.F32 R96, R112, R130, R96 ;  /* 0x000000827060723c */ /* 0x000fe20000001860 */
[----:B------:R-:W2:Y:S06]  /*1a840*/  LDSM.16.MT88.4 R128, [R216+0xa800] ;  /* 0x00a80000d880783b */ /* 0x000eac0000004200 */
[----:B----4-:R-:W-:Y:S02]  /*1a850*/  F2FP.PACK_AB R112, R213, R212 ;  /* 0x000000d4d570723e */ /* 0x010fe400000000ff */
[----:B------:R-:W-:Y:S03]  /*1a860*/  F2FP.PACK_AB R113, R209, R211 ;  /* 0x000000d3d171723e */ /* 0x000fe600000000ff */
[----:B------:R-:W-:Y:S01]  /*1a870*/  F2FP.PACK_AB R114, R208, R210 ;  /* 0x000000d2d072723e */ /* 0x000fe200000000ff */
[--C-:B-1----:R-:W-:Y:S01]  /*1a880*/  FFMA.FTZ R2, R203, c[0x0][0x23c], -R111.reuse ;  /* 0x00008f00cb027a23 */ /* 0x102fe2000001086f */
[----:B------:R-:W-:Y:S01]  /*1a890*/  F2FP.PACK_AB R115, R206, R207 ;  /* 0x000000cfce73723e */ /* 0x000fe200000000ff */
[----:B------:R-:W-:Y:S06]  /*1a8a0*/  MUFU.EX2 R203, R106 ;  /* 0x0000006a00cb7308 */ /* 0x000fec0000000800 */
[-C--:B------:R-:W-:Y:S04]  /*1a8b0*/  HMMA.16816.F32 R4, R112, R116.reuse, R4 ;  /* 0x000000747004723c */ /* 0x080fe80000001804 */
[----:B------:R1:W4:Y:S02]  /*1a8c0*/  MUFU.EX2 R205, R2 ;  /* 0x0000000200cd7308 */ /* 0x0003240000000800 */
[--C-:B-1----:R-:W-:Y:S01]  /*1a8d0*/  FFMA.FTZ R2, R201, c[0x0][0x23c], -R111.reuse ;  /* 0x00008f00c9027a23 */ /* 0x102fe2000001086f */
[----:B----4-:R-:W-:Y:S07]  /*1a8e0*/  F2FP.PACK_AB R120, R203, R205 ;  /* 0x000000cdcb78723e */ /* 0x010fee00000000ff */
[----:B------:R1:W-:Y:S02]  /*1a8f0*/  MUFU.EX2 R204, R2 ;  /* 0x0000000200cc7308 */ /* 0x0003e40000000800 */
[----:B-1----:R-:W-:Y:S08]  /*1a900*/  FFMA.FTZ R2, R199, c[0x0][0x23c], -R111 ;  /* 0x00008f00c7027a23 */ /* 0x002ff0000001086f */
[----:B------:R1:W4:Y:S02]  /*1a910*/  MUFU.EX2 R202, R2 ;  /* 0x0000000200ca7308 */ /* 0x0003240000000800 */
[--C-:B-1----:R-:W-:Y:S01]  /*1a920*/  FFMA.FTZ R2, R197, c[0x0][0x23c], -R184.reuse ;  /* 0x00008f00c5027a23 */ /* 0x102fe200000108b8 */
[----:B----4-:R-:W-:Y:S07]  /*1a930*/  F2FP.PACK_AB R122, R202, R204 ;  /* 0x000000ccca7a723e */ /* 0x010fee00000000ff */
[----:B------:R1:W-:Y:S02]  /*1a940*/  MUFU.EX2 R201, R2 ;  /* 0x0000000200c97308 */ /* 0x0003e40000000800 */
[--C-:B-1----:R-:W-:Y:S08]  /*1a950*/  FFMA.FTZ R2, R196, c[0x0][0x23c], -R184.reuse ;  /* 0x00008f00c4027a23 */ /* 0x102ff000000108b8 */
        /* <DEDUP_REMOVED lines=8> */
[----:B------:R1:W-:Y:S01]  /*1a9e0*/  MUFU.EX2 R197, R2 ;  /* 0x0000000200c57308 */ /* 0x0003e20000000800 */
[C---:B------:R-:W-:Y:S08]  /*1a9f0*/  HMMA.16816.F32 R8, R120.reuse, R116, R8 ;  /* 0x000000747808723c */ /* 0x040ff00000001808 */
[-C--:B------:R-:W-:Y:S08]  /*1aa00*/  HMMA.16816.F32 R12, R120, R118.reuse, R12 ;  /* 0x00000076780c723c */ /* 0x080ff0000000180c */
[C---:B------:R-:W-:Y:S01]  /*1aa10*/  HMMA.16816.F32 R16, R112.reuse, R118, R16 ;  /* 0x000000767010723c */ /* 0x040fe20000001810 */
[----:B------:R-:W4:Y:S03]  /*1aa20*/  LDSM.16.MT88.4 R116, [R218+0xa800] ;  /* 0x00a80000da74783b */ /* 0x000f260000004200 */
[--C-:B-1----:R-:W-:Y:S04]  /*1aa30*/  FFMA.FTZ R2, R159, c[0x0][0x23c], -R109.reuse ;  /* 0x00008f009f027a23 */ /* 0x102fe8000001086d */
[-C--:B--2---:R-:W-:Y:S01]  /*1aa40*/  HMMA.16816.F32 R20, R112, R124.reuse, R20 ;  /* 0x0000007c7014723c */ /* 0x084fe20000001814 */
[----:B------:R1:W-:Y:S07]  /*1aa50*/  MUFU.EX2 R196, R2 ;  /* 0x0000000200c47308 */ /* 0x0003ee0000000800 */
        /* <DEDUP_REMOVED lines=13> */
[-C--:B----4-:R-:W-:Y:S08]  /*1ab30*/  HMMA.16816.F32 R52, R112, R116.reuse, R52 ;  /* 0x000000747034723c */ /* 0x090ff00000001834 */
[C---:B------:R-:W-:Y:S08]  /*1ab40*/  HMMA.16816.F32 R56, R120.reuse, R116, R56 ;  /* 0x000000747838723c */ /* 0x040ff00000001838 */
[-C--:B------:R-:W-:Y:S01]  /*1ab50*/  HMMA.16816.F32 R60, R120, R118.reuse, R60 ;  /* 0x00000076783c723c */ /* 0x080fe2000000183c */
[--C-:B--2---:R-:W-:Y:S02]  /*1ab60*/  FFMA.FTZ R2, R156, c[0x0][0x23c], -R109.reuse ;  /* 0x00008f009c027a23 */ /* 0x104fe4000001086d */
[----:B------:R-:W-:Y:S01]  /*1ab70*/  LDSM.16.MT88.4 R156, [R216+0xac00] ;  /* 0x00ac0000d89c783b */ /* 0x000fe20000004200 */
[----:B------:R-:W-:Y:S01]  /*1ab80*/  FFMA.FTZ R109, R155, c[0x0][0x23c], -R109 ;  /* 0x00008f009b6d7a23 */ /* 0x000fe2000001086d */
[----:B------:R2:W-:Y:S03]  /*1ab90*/  MUFU.EX2 R194, R2 ;  /* 0x0000000200c27308 */ /* 0x0005e60000000800 */
[C---:B------:R-:W-:Y:S07]  /*1aba0*/  HMMA.16816.F32 R64, R112.reuse, R118, R64 ;  /* 0x000000767040723c */ /* 0x040fee0000001840 */
[----:B------:R4:W3:Y:S01]  /*1abb0*/  MUFU.EX2 R192, R109 ;  /* 0x0000006d00c07308 */ /* 0x0008e20000000800 */
[-C--:B-1----:R-:W-:Y:S08]  /*1abc0*/  HMMA.16816.F32 R68, R112, R124.reuse, R68 ;  /* 0x0000007c7044723c */ /* 0x082ff00000001844 */
[C---:B------:R-:W-:Y:S01]  /*1abd0*/  HMMA.16816.F32 R72, R120.reuse, R124, R72 ;  /* 0x0000007c7848723c */ /* 0x040fe20000001848 */
[--C-:B--2---:R-:W-:Y:S03]  /*1abe0*/  FFMA.FTZ R2, R154, c[0x0][0x23c], -R110.reuse ;  /* 0x00008f009a027a23 */ /* 0x104fe6000001086e */
[----:B------:R-:W-:Y:S04]  /*1abf0*/  FFMA.FTZ R110, R153, c[0x0][0x23c], -R110 ;  /* 0x00008f00996e7a23 */ /* 0x000fe8000001086e */
[-C--:B------:R-:W-:Y:S01]  /*1ac00*/  HMMA.16816.F32 R76, R120, R126.reuse, R76 ;  /* 0x0000007e784c723c */ /* 0x080fe2000000184c */
[----:B------:R1:W-:Y:S03]  /*1ac10*/  MUFU.EX2 R191, R2 ;  /* 0x0000000200bf7308 */ /* 0x0003e60000000800 */
[----:B------:R-:W-:Y:S02]  /*1ac20*/  MOV R153, R149 ;  /* 0x0000009500997202 */ /* 0x000fe40000000f00 */
[----:B------:R-:W-:Y:S01]  /*1ac30*/  MOV R149, R145 ;  /* 0x0000009100957202 */ /* 0x000fe20000000f00 */
[----:B------:R-:W-:Y:S01]  /*1ac40*/  IMAD.MOV.U32 R145, RZ, RZ, R141 ;  /* 0x000000ffff917224 */ /* 0x000fe200078e008d */
[C---:B------:R-:W-:Y:S01]  /*1ac50*/  HMMA.16816.F32 R80, R112.reuse, R126, R80 ;  /* 0x0000007e7050723c */ /* 0x040fe20000001850 */
[----:B------:R-:W-:Y:S02]  /*1ac60*/  IMAD.MOV.U32 R141, RZ, RZ, R133 ;  /* 0x000000ffff8d7224 */ /* 0x000fe400078e0085 */
[----:B------:R2:W-:Y:S01]  /*1ac70*/  MUFU.EX2 R190, R110 ;  /* 0x0000006e00be7308 */ /* 0x0005e20000000800 */
[----:B----4-:R-:W-:Y:S04]  /*1ac80*/  F2FP.PACK_AB R109, R193, R195 ;  /* 0x000000c3c16d723e */ /* 0x010fe800000000ff */
[-C--:B---3--:R-:W-:Y:S08]  /*1ac90*/  HMMA.16816.F32 R84, R112, R128.reuse, R84 ;  /* 0x000000807054723c */ /* 0x088ff00000001854 */
[C---:B------:R-:W-:Y:S01]  /*1aca0*/  HMMA.16816.F32 R88, R120.reuse, R128, R88 ;  /* 0x000000807858723c */ /* 0x040fe20000001858 */
[----:B-1----:R-:W-:Y:S03]  /*1acb0*/  FFMA.FTZ R2, R152, c[0x0][0x23c], -R111 ;  /* 0x00008f0098027a23 */ /* 0x002fe6000001086f */
[----:B------:R-:W-:Y:S01]  /*1acc0*/  IMAD.MOV.U32 R152, RZ, RZ, R148 ;  /* 0x000000ffff987224 */ /* 0x000fe200078e0094 */
[----:B------:R1:W-:Y:S01]  /*1acd0*/  MUFU.EX2 R188, R2 ;  /* 0x0000000200bc7308 */ /* 0x0003e20000000800 */
[----:B------:R-:W-:Y:S02]  /*1ace0*/  IMAD.MOV.U32 R148, RZ, RZ, R143 ;  /* 0x000000ffff947224 */ /* 0x000fe400078e008f */
[-C--:B------:R-:W-:Y:S01]  /*1acf0*/  HMMA.16816.F32 R92, R120, R130.reuse, R92 ;  /* 0x00000082785c723c */ /* 0x080fe2000000185c */
[----:B------:R-:W-:Y:S03]  /*1ad00*/  IMAD.MOV.U32 R143, RZ, RZ, R135 ;  /* 0x000000ffff8f7224 */ /* 0x000fe600078e0087 */
[----:B--2---:R-:W-:Y:S04]  /*1ad10*/  F2FP.PACK_AB R110, R192, R194 ;  /* 0x000000c2c06e723e */ /* 0x004fe800000000ff */
[----:B------:R-:W-:Y:S01]  /*1ad20*/  HMMA.16816.F32 R96, R112, R130, R96 ;  /* 0x000000827060723c */ /* 0x000fe20000001860 */
[----:B-1----:R-:W-:Y:S03]  /*1ad30*/  FFMA.FTZ R2, R151, c[0x0][0x23c], -R111 ;  /* 0x00008f0097027a23 */ /* 0x002fe6000001086f */
[----:B------:R-:W-:Y:S01]  /*1ad40*/  IMAD.MOV.U32 R151, RZ, RZ, R147 ;  /* 0x000000ffff977224 */ /* 0x000fe200078e0093 */
[----:B------:R1:W2:Y:S01]  /*1ad50*/  MUFU.EX2 R189, R2 ;  /* 0x0000000200bd7308 */ /* 0x0002a20000000800 */
[----:B------:R-:W-:Y:S02]  /*1ad60*/  IMAD.MOV.U32 R147, RZ, RZ, R142 ;  /* 0x000000ffff937224 */ /* 0x000fe400078e008e */
[----:B------:R-:W-:Y:S04]  /*1ad70*/  IMAD.MOV.U32 R142, RZ, RZ, R134 ;  /* 0x000000ffff8e7224 */ /* 0x000fe800078e0086 */
[--C-:B-1----:R-:W-:Y:S01]  /*1ad80*/  FFMA.FTZ R2, R150, c[0x0][0x23c], -R111.reuse ;  /* 0x00008f0096027a23 */ /* 0x102fe2000001086f */
[----:B--2---:R-:W-:Y:S01]  /*1ad90*/  F2FP.PACK_AB R176, R189, R188 ;  /* 0x000000bcbdb0723e */ /* 0x004fe200000000ff */
[----:B------:R-:W-:Y:S02]  /*1ada0*/  FFMA.FTZ R111, R107, c[0x0][0x23c], -R111 ;  /* 0x00008f006b6f7a23 */ /* 0x000fe4000001086f */
[----:B------:R1:W-:Y:S01]  /*1adb0*/  MUFU.EX2 R187, R2 ;  /* 0x0000000200bb7308 */ /* 0x0003e20000000800 */
[----:B------:R-:W-:Y:S01]  /*1adc0*/  IMAD.MOV.U32 R150, RZ, RZ, R146 ;  /* 0x000000ffff967224 */ /* 0x000fe200078e0092 */
[----:B------:R-:W-:Y:S02]  /*1add0*/  MOV R146, R140 ;  /* 0x0000008c00927202 */ /* 0x000fe40000000f00 */
[----:B------:R-:W-:Y:S01]  /*1ade0*/  MOV R140, R132 ;  /* 0x00000084008c7202 */ /* 0x000fe20000000f00 */
[----:B------:R-:W-:Y:S01]  /*1adf0*/  IMAD.MOV.U32 R154, RZ, RZ, R150 ;  /* 0x000000ffff9a7224 */ /* 0x000fe200078e0096 */
[----:B------:R-:W2:Y:S01]  /*1ae00*/  LDSM.16.MT88.4 R132, [R216+0x9c00] ;  /* 0x009c0000d884783b */ /* 0x000ea20000004200 */
[----:B------:R-:W-:Y:S02]  /*1ae10*/  IMAD.MOV.U32 R150, RZ, RZ, R146 ;  /* 0x000000ffff967224 */ /* 0x000fe400078e0092 */
[----:B------:R-:W-:Y:S01]  /*1ae20*/  IMAD.MOV.U32 R146, RZ, RZ, R140 ;  /* 0x000000ffff927224 */ /* 0x000fe200078e008c */
[----:B------:R3:W4:Y:S01]  /*1ae30*/  MUFU.EX2 R186, R111 ;  /* 0x0000006f00ba7308 */ /* 0x0007220000000800 */
[----:B-1----:R-:W-:Y:S02]  /*1ae40*/  FFMA.FTZ R2, R252, c[0x0][0x23c], -R184 ;  /* 0x00008f00fc027a23 */ /* 0x002fe400000108b8 */
[----:B------:R-:W-:Y:S07]  /*1ae50*/  IMAD.MOV.U32 R252, RZ, RZ, R152 ;  /* 0x000000fffffc7224 */ /* 0x000fee00078e0098 */
[----:B------:R1:W-:Y:S01]  /*1ae60*/  MUFU.EX2 R185, R2 ;  /* 0x0000000200b97308 */ /* 0x0003e20000000800 */
[----:B------:R-:W-:Y:S02]  /*1ae70*/  IMAD.MOV.U32 R152, RZ, RZ, R148 ;  /* 0x000000ffff987224 */ /* 0x000fe400078e0094 */
[----:B------:R-:W-:Y:S01]  /*1ae80*/  IMAD.MOV.U32 R148, RZ, RZ, R142 ;  /* 0x000000ffff947224 */ /* 0x000fe200078e008e */
[----:B------:R-:W-:Y:S02]  /*1ae90*/  ISETP.GT.AND P0, PT, R237, R252, PT ;  /* 0x000000fced00720c */ /* 0x000fe40003f04270 */
[----:B---3--:R-:W-:Y:S02]  /*1aea0*/  F2FP.PACK_AB R111, R190, R191 ;  /* 0x000000bfbe6f723e */ /* 0x008fe400000000ff */
[----:B----4-:R-:W-:Y:S01]  /*1aeb0*/  F2FP.PACK_AB R178, R186, R187 ;  /* 0x000000bbbab2723e */ /* 0x010fe200000000ff */
[--C-:B-1----:R-:W-:Y:S02]  /*1aec0*/  FFMA.FTZ R2, R251, c[0x0][0x23c], -R184.reuse ;  /* 0x00008f00fb027a23 */ /* 0x102fe400000108b8 */
[----:B------:R-:W-:Y:S02]  /*1aed0*/  IMAD.MOV.U32 R251, RZ, RZ, R151 ;  /* 0x000000fffffb7224 */ /* 0x000fe400078e0097 */
[----:B------:R1:W3:Y:S01]  /*1aee0*/  MUFU.EX2 R107, R2 ;  /* 0x00000002006b7308 */ /* 0x0002e20000000800 */
[----:B------:R-:W-:Y:S02]  /*1aef0*/  IMAD.MOV.U32 R151, RZ, RZ, R147 ;  /* 0x000000ffff977224 */ /* 0x000fe400078e0093 */
[----:B------:R-:W-:Y:S02]  /*1af00*/  IMAD.MOV.U32 R147, RZ, RZ, R141 ;  /* 0x000000ffff937224 */ /* 0x000fe400078e008d */
[--C-:B-1----:R-:W-:Y:S01]  /*1af10*/  FFMA.FTZ R2, R153, c[0x0][0x23c], -R184.reuse ;  /* 0x00008f0099027a23 */ /* 0x102fe200000108b8 */
[----:B------:R-:W-:Y:S01]  /*1af20*/  MOV R153, R149 ;  /* 0x0000009500997202 */ /* 0x000fe20000000f00 */
[----:B------:R-:W-:Y:S01]  /*1af30*/  FFMA.FTZ R184, R108, c[0x0][0x23c], -R184 ;  /* 0x00008f006cb87a23 */ /* 0x000fe200000108b8 */
[----:B------:R-:W-:Y:S02]  /*1af40*/  MOV R149, R143 ;  /* 0x0000008f00957202 */ /* 0x000fe40000000f00 */
[----:B------:R1:W-:Y:S01]  /*1af50*/  MUFU.EX2 R106, R2 ;  /* 0x00000002006a7308 */ /* 0x0003e20000000800 */
[----:B------:R-:W4:Y:S01]  /*1af60*/  LDSM.16.MT88.4 R140, [R218+0x9c00] ;  /* 0x009c0000da8c783b */ /* 0x000f220000004200 */
[----:B------:R-:W-:Y:S02]  /*1af70*/  F2FP.PACK_AB R108, R196, R197 ;  /* 0x000000c5c46c723e */ /* 0x000fe400000000ff */
[----:B---3--:R-:W-:Y:S05]  /*1af80*/  F2FP.PACK_AB R177, R107, R185 ;  /* 0x000000b96bb1723e */ /* 0x008fea00000000ff */
[-C--:B--2---:R-:W-:Y:S01]  /*1af90*/  HMMA.16816.F32 R112, R108, R132.reuse, R4 ;  /* 0x000000846c70723c */ /* 0x084fe20000001804 */
[----:B------:R-:W2:Y:S01]  /*1afa0*/  MUFU.EX2 R184, R184 ;  /* 0x000000b800b87308 */ /* 0x000ea20000000800 */
[----:B------:R-:W4:Y:S08]  /*1afb0*/  LDSM.16.MT88.4 R4, [R218+0xbc00] ;  /* 0x00bc0000da04783b */ /* 0x000f300000004200 */
[----:B-1----:R-:W3:Y:S02]  /*1afc0*/  LDL.LU R2, [R1+0x1c] ;  /* 0x00001c0001027983 */ /* 0x002ee40000300800 */
[----:B--2---:R-:W-:Y:S07]  /*1afd0*/  F2FP.PACK_AB R179, R184, R106 ;  /* 0x0000006ab8b3723e */ /* 0x004fee00000000ff */
[C---:B------:R-:W-:Y:S07]  /*1afe0*/  HMMA.16816.F32 R116, R176.reuse, R132, R8 ;  /* 0x00000084b074723c */ /* 0x040fee0000001808 */
[----:B------:R-:W-:Y:S01]  /*1aff0*/  IMAD.MOV.U32 R10, RZ, RZ, R153 ;  /* 0x000000ffff0a7224 */ /* 0x000fe200078e0099 */
[-C--:B------:R-:W-:Y:S01]  /*1b000*/  HMMA.16816.F32 R120, R176, R134.reuse, R12 ;  /* 0x00000086b078723c */ /* 0x080fe2000000180c */
[----:B------:R-:W-:Y:S03]  /*1b010*/  IMAD.MOV.U32 R8, RZ, RZ, R151 ;  /* 0x000000ffff087224 */ /* 0x000fe600078e0097 */
[----:B------:R-:W-:Y:S01]  /*1b020*/  MOV R11, R154 ;  /* 0x0000009a000b7202 */ /* 0x000fe20000000f00 */
[----:B------:R-:W-:Y:S02]  /*1b030*/  IMAD.MOV.U32 R9, RZ, RZ, R152 ;  /* 0x000000ffff097224 */ /* 0x000fe400078e0098 */
[----:B------:R-:W-:Y:S01]  /*1b040*/  MOV R12, R150 ;  /* 0x00000096000c7202 */ /* 0x000fe20000000f00 */
[C---:B------:R-:W-:Y:S01]  /*1b050*/  HMMA.16816.F32 R124, R108.reuse, R134, R16 ;  /* 0x000000866c7c723c */ /* 0x040fe20000001810 */
[----:B------:R-:W2:Y:S03]  /*1b060*/  LDL.LU R16, [R1+0x24] ;  /* 0x0000240001107983 */ /* 0x000ea60000300800 */
[----:B------:R-:W-:Y:S02]  /*1b070*/  IMAD.MOV.U32 R13, RZ, RZ, R149 ;  /* 0x000000ffff0d7224 */ /* 0x000fe400078e0095 */
[----:B------:R-:W-:Y:S01]  /*1b080*/  IMAD.MOV.U32 R14, RZ, RZ, R148 ;  /* 0x000000ffff0e7224 */ /* 0x000fe200078e0094 */
[----:B------:R-:W-:Y:S01]  /*1b090*/  MOV R17, R146 ;  /* 0x0000009200117202 */ /* 0x000fe20000000f00 */
[-C--:B----4-:R-:W-:Y:S01]  /*1b0a0*/  HMMA.16816.F32 R128, R108, R140.reuse, R20 ;  /* 0x0000008c6c80723c */ /* 0x090fe20000001814 */
[----:B------:R-:W4:Y:S03]  /*1b0b0*/  LDL.LU R21, [R1+0x20] ;  /* 0x0000200001157983 */ /* 0x000f260000300800 */
[----:B------:R-:W-:Y:S02]  /*1b0c0*/  IMAD.MOV.U32 R15, RZ, RZ, R147 ;  /* 0x000000ffff0f7224 */ /* 0x000fe400078e0093 */
[----:B------:R-:W-:Y:S01]  /*1b0d0*/  IMAD.MOV.U32 R18, RZ, RZ, R145 ;  /* 0x000000ffff127224 */ /* 0x000fe200078e0091 */
[----:B------:R-:W-:Y:S01]  /*1b0e0*/  MOV R22, R138 ;  /* 0x0000008a00167202 */ /* 0x000fe20000000f00 */
[C---:B------:R-:W-:Y:S01]  /*1b0f0*/  HMMA.16816.F32 R132, R176.reuse, R140, R24 ;  /* 0x0000008cb084723c */ /* 0x040fe20000001818 */
[----:B------:R-:W4:Y:S03]  /*1b100*/  LDL.LU R27, [R1+0x18] ;  /* 0x00001800011b7983 */ /* 0x000f260000300800 */
[----:B------:R-:W-:Y:S02]  /*1b110*/  IMAD.MOV.U32 R20, RZ, RZ, R139 ;  /* 0x000000ffff147224 */ /* 0x000fe400078e008b */
[----:B------:R-:W-:Y:S02]  /*1b120*/  IMAD.MOV.U32 R23, RZ, RZ, R137 ;  /* 0x000000ffff177224 */ /* 0x000fe400078e0089 */
[----:B------:R-:W-:Y:S02]  /*1b130*/  IMAD.MOV.U32 R26, RZ, RZ, R136 ;  /* 0x000000ffff1a7224 */ /* 0x000fe400078e0088 */
[-C--:B------:R-:W-:Y:S02]  /*1b140*/  HMMA.16816.F32 R136, R176, R142.reuse, R28 ;  /* 0x0000008eb088723c */ /* 0x080fe4000000181c */
[----:B------:R-:W-:Y:S06]  /*1b150*/  IMAD.MOV.U32 R19, RZ, RZ, R144 ;  /* 0x000000ffff137224 */ /* 0x000fec00078e0090 */
        /* <DEDUP_REMOVED lines=17> */
[----:B---3--:R-:W-:Y:S04]  /*1b270*/  FFMA.FTZ R2, R3, R2, R22 ;  /* 0x0000000203027223 */ /* 0x008fe80000010016 */
[----:B------:R-:W-:Y:S04]  /*1b280*/  FADD.FTZ R2, R18, R2 ;  /* 0x0000000212027221 */ /* 0x000fe80000010000 */
[----:B------:R-:W-:Y:S03]  /*1b290*/  FADD.FTZ R9, R9, R2 ;  /* 0x0000000209097221 */ /* 0x000fe60000010000 */
[----:B--2---:R-:W-:Y:S04]  /*1b2a0*/  FFMA.FTZ R0, R0, R16, R23 ;  /* 0x0000001000007223 */ /* 0x004fe80000010017 */
[----:B------:R-:W-:Y:S02]  /*1b2b0*/  FADD.FTZ R0, R19, R0 ;  /* 0x0000000013007221 */ /* 0x000fe40000010000 */
[----:B----4-:R-:W-:Y:S02]  /*1b2c0*/  FFMA.FTZ R100, R100, R21, R20 ;  /* 0x0000001564647223 */ /* 0x010fe40000010014 */
[----:B------:R-:W-:Y:S02]  /*1b2d0*/  FADD.FTZ R8, R8, R0 ;  /* 0x0000000008087221 */ /* 0x000fe40000010000 */
[----:B------:R-:W-:Y:S01]  /*1b2e0*/  FADD.FTZ R3, R17, R100 ;  /* 0x0000006411037221 */ /* 0x000fe20000010000 */
[----:B------:R-:W-:Y:S01]  /*1b2f0*/  MOV R100, R104 ;  /* 0x0000006800647202 */ /* 0x000fe20000000f00 */
        /* <DEDUP_REMOVED lines=57> */
[----:B------:R-:W-:Y:S01]  /*1b690*/  IMAD.MOV.U32 R107, RZ, RZ, R102 ;  /* 0x000000ffff6b7224 */ /* 0x000fe200078e0066 */
[----:B------:R2:W-:Y:S01]  /*1b6a0*/  STL [R1+0x1c], R2 ;  /* 0x00001c0201007387 */ /* 0x0005e20000100800 */
[----:B------:R-:W-:Y:S02]  /*1b6b0*/  FADD.FTZ R0, R184, R0 ;  /* 0x00000000b8007221 */ /* 0x000fe40000010000 */
[----:B------:R-:W-:Y:S03]  /*1b6c0*/  IMAD.MOV.U32 R106, RZ, RZ, R103 ;  /* 0x000000ffff6a7224 */ /* 0x000fe600078e0067 */
[----:B------:R2:W-:Y:S04]  /*1b6d0*/  STL [R1+0x24], R0 ;  /* 0x0000240001007387 */ /* 0x0005e80000100800 */
[----:B------:R2:W-:Y:S01]  /*1b6e0*/  STL [R1], R237 ;  /* 0x000000ed01007387 */ /* 0x0005e20000100800 */
[----:B-1----:R-:W-:Y:S01]  /*1b6f0*/  IMAD.MOV.U32 R3, RZ, RZ, R105 ;  /* 0x000000ffff037224 */ /* 0x002fe200078e0069 */
[----:B--2--5:R-:W-:-:S05]  /*1b700*/  @P0 BRA `(.L_x_1009) ;  /* 0xffffa54000000947 */ /* 0x024fca000383ffff */
.L_x_1008:
        /* <DEDUP_REMOVED lines=378> */
.L_x_1013:
[----:B------:R-:W-:Y:S05]  /*1ceb0*/  BSYNC B0 ;  /* 0x0000000000007941 */ /* 0x000fea0003800000 */
.L_x_1012:
        /* <DEDUP_REMOVED lines=36> */
.L_x_1015:
[----:B-1----:R-:W-:Y:S05]  /*1d100*/  BSYNC B0 ;  /* 0x0000000000007941 */ /* 0x002fea0003800000 */
.L_x_1014:
        /* <DEDUP_REMOVED lines=20> */
.L_x_1017:
[----:B------:R-:W-:Y:S05]  /*1d250*/  BSYNC B0 ;  /* 0x0000000000007941 */ /* 0x000fea0003800000 */
.L_x_1016:
        /* <DEDUP_REMOVED lines=20> */
.L_x_1019:
[----:B------:R-:W-:Y:S05]  /*1d3a0*/  BSYNC B0 ;  /* 0x0000000000007941 */ /* 0x000fea0003800000 */
.L_x_1018:
        /* <DEDUP_REMOVED lines=21> */
.L_x_1020:
        /* <DEDUP_REMOVED lines=16> */
.L_x_1049:


//--------------------- .nv.shared._ZN5flash16flash_fwd_kernelI23Flash_fwd_kernel_traitsILi96ELi128ELi64ELi4ELb0ELb0EN7cutlass6half_tE19Flash_kernel_traitsILi96ELi128ELi64ELi4ES3_EELb0ELb0ELb0ELb0ELb0ELb1ELb0ELb0EEEvNS_16Flash_fwd_paramsE --------------------------
	.section	.nv.shared._ZN5flash16flash_fwd_kernelI23Flash_fwd_kernel_traitsILi96ELi128ELi64ELi4ELb0ELb0EN7cutlass6half_tE19Flash_kernel_traitsILi96ELi128ELi64ELi4ES3_EELb0ELb0ELb0ELb0ELb0ELb1ELb0ELb0EEEvNS_16Flash_fwd_paramsE,"aw",@nobits
	.sectionflags	@""
	.align	16


//--------------------- .nv.global                --------------------------
	.section	.nv.global,"aw",@nobits
.nv.global:
	.type		_ZN65_INTERNAL_d31bf68f_29_flash_fwd_hdim96_fp16_sm80_cu_e763cb1e_28114cute1_E,@object
	.size		_ZN65_INTERNAL_d31bf68f_29_flash_fwd_hdim96_fp16_sm80_cu_e763cb1e_28114cute1_E,(_ZN65_INTERNAL_d31bf68f_29_flash_fwd_hdim96_fp16_sm80_cu_e763cb1e_28114cuda3std3__45__cpo6cbeginE - _ZN65_INTERNAL_d31bf68f_29_flash_fwd_hdim96_fp16_sm80_cu_e763cb1e_28114cute1_E)
_ZN65_INTERNAL_d31bf68f_29_flash_fwd_hdim96_fp16_sm80_cu_e763cb1e_28114cute1_E:
	.zero		1
	.type		_ZN65_INTERNAL_d31bf68f_29_flash_fwd_hdim96_fp16_sm80_cu_e763cb1e_28114cuda3std3__45__cpo6cbeginE,@object
	.size		_ZN65_INTERNAL_d31bf68f_29_flash_fwd_hdim96_fp16_sm80_cu_e763cb1e_28114cuda3std3__45__cpo6cbeginE,(_ZN65_INTERNAL_d31bf68f_29_flash_fwd_hdim96_fp16_sm80_cu_e763cb1e_28114cuda3std3__48in_placeE - _ZN65_INTERNAL_d31bf68f_29_flash_fwd_hdim96_fp16_sm80_cu_e763cb1e_28114cuda3std3__45__cpo6cbeginE)
_ZN65_INTERNAL_d31bf68f_29_flash_fwd_hdim96_fp16_sm80_cu_e763cb1e_28114cuda3std3__45__cpo6cbeginE:
	.zero		1
	.type		_ZN65_INTERNAL_d31bf68f_29_flash_fwd_hdim96_fp16_sm80_cu_e763cb1e_28114cuda3std3__48in_placeE,@object
	.size		_ZN65_INTERNAL_d31bf68f_29_flash_fwd_hdim96_fp16_sm80_cu_e763cb1e_28114cuda3std3__48in_placeE,(_ZN65_INTERNAL_d31bf68f_29_flash_fwd_hdim96_fp16_sm80_cu_e763cb1e_28114cuda3std6ranges3__45__cpo9iter_moveE - _ZN65_INTERNAL_d31bf68f_29_flash_fwd_hdim96_fp16_sm80_cu_e763cb1e_28114cuda3std3__48in_placeE)
_ZN65_INTERNAL_d31bf68f_29_flash_fwd_hdim96_fp16_sm80_cu_e763cb1e_28114cuda3std3__48in_placeE:
	.zero		1
	.type		_ZN65_INTERNAL_d31bf68f_29_flash_fwd_hdim96_fp16_sm80_cu_e763cb1e_28114cuda3std6ranges3__45__cpo9iter_moveE,@object
	.size		_ZN65_INTERNAL_d31bf68f_29_flash_fwd_hdim96_fp16_sm80_cu_e763cb1e_28114cuda3std6ranges3__45__cpo9iter_moveE,(_ZN65_INTERNAL_d31bf68f_29_flash_fwd_hdim96_fp16_sm80_cu_e763cb1e_28114cuda3std3__45__cpo5beginE - _ZN65_INTERNAL_d31bf68f_29_flash_fwd_hdim96_fp16_sm80_cu_e763cb1e_28114cuda3std6ranges3__45__cpo9iter_moveE)
_ZN65_INTERNAL_d31bf68f_29_flash_fwd_hdim96_fp16_sm80_cu_e763cb1e_28114cuda3std6ranges3__45__cpo9iter_moveE:
	.zero		1
	.type		_ZN65_INTERNAL_d31bf68f_29_flash_fwd_hdim96_fp16_sm80_cu_e763cb1e_28114cuda3std3__45__cpo5beginE,@object
	.size		_ZN65_INTERNAL_d31bf68f_29_flash_fwd_hdim96_fp16_sm80_cu_e763cb1e_28114cuda3std3__45__cpo5beginE,(_ZN65_INTERNAL_d31bf68f_29_flash_fwd_hdim96_fp16_sm80_cu_e763cb1e_28114cuda3std3__467_GLOBAL__N__d31bf68f_29_flash_fwd_hdim96_fp16_sm80_cu_e763cb1e_28116ignoreE - _ZN65_INTERNAL_d31bf68f_29_flash_fwd_hdim96_fp16_sm80_cu_e763cb1e_28114cuda3std3__45__cpo5beginE)
_ZN65_INTERNAL_d31bf68f_29_flash_fwd_hdim96_fp16_sm80_cu_e763cb1e_28114cuda3std3__45__cpo5beginE:
	.zero		1
	.type		_ZN65_INTERNAL_d31bf68f_29_flash_fwd_hdim96_fp16_sm80_cu_e763cb1e_28114cuda3std3__467_GLOBAL__N__d31bf68f_29_flash_fwd_hdim96_fp16_sm80_cu_e763cb1e_28116ignoreE,@object
	.size		_ZN65_INTERNAL_d31bf68f_29_flash_fwd_hdim96_fp16_sm80_cu_e763cb1e_28114cuda3std3__467_GLOBAL__N__d31bf68f_29_flash_fwd_hdim96_fp16_sm80_cu_e763cb1e_28116ignoreE,(_ZN65_INTERNAL_d31bf68f_29_flash_fwd_hdim96_fp16_sm80_cu_e763cb1e_28114cute7productE - _ZN65_INTERNAL_d31bf68f_29_flash_fwd_hdim96_fp16_sm80_cu_e763cb1e_28114cuda3std3__467_GLOBAL__N__d31bf68f_29_flash_fwd_hdim96_fp16_sm80_cu_e763cb1e_28116ignoreE)
_ZN65_INTERNAL_d31bf68f_29_flash_fwd_hdim96_fp16_sm80_cu_e763cb1e_28114cuda3std3__467_GLOBAL__N__d31bf68f_29_flash_fwd_hdim96_fp16_sm80_cu_e763cb1e_28116ignoreE:
	.zero		1
	.type		_ZN65_INTERNAL_d31bf68f_29_flash_fwd_hdim96_fp16_sm80_cu_e763cb1e_28114cute7productE,@object
	.size		_ZN65_INTERNAL_d31bf68f_29_flash_fwd_hdim96_fp16_sm80_cu_e763cb1e_28114cute7productE,(_ZN65_INTERNAL_d31bf68f_29_flash_fwd_hdim96_fp16_sm80_cu_e763cb1e_28114cuda3std3__45__cpo3endE - _ZN65_INTERNAL_d31bf68f_29_flash_fwd_hdim96_fp16_sm80_cu_e763cb1e_28114cute7productE)
_ZN65_INTERNAL_d31bf68f_29_flash_fwd_hdim96_fp16_sm80_cu_e763cb1e_28114cute7productE:
	.zero		1
	.type		_ZN65_INTERNAL_d31bf68f_29_flash_fwd_hdim96_fp16_sm80_cu_e763cb1e_28114cuda3std3__45__cpo3endE,@object
	.size		_ZN65_INTERNAL_d31bf68f_29_flash_fwd_hdim96_fp16_sm80_cu_e763cb1e_28114cuda3std3__45__cpo3endE,(_ZN65_INTERNAL_d31bf68f_29_flash_fwd_hdim96_fp16_sm80_cu_e763cb1e_28114cuda3std3__419piecewise_constructE - _ZN65_INTERNAL_d31bf68f_29_flash_fwd_hdim96_fp16_sm80_cu_e763cb1e_28114cuda3std3__45__cpo3endE)
_ZN65_INTERNAL_d31bf68f_29_flash_fwd_hdim96_fp16_sm80_cu_e763cb1e_28114cuda3std3__45__cpo3endE:
	.zero		1
	.type		_ZN65_INTERNAL_d31bf68f_29_flash_fwd_hdim96_fp16_sm80_cu_e763cb1e_28114cuda3std3__419piecewise_constructE,@object
	.size		_ZN65_INTERNAL_d31bf68f_29_flash_fwd_hdim96_fp16_sm80_cu_e763cb1e_28114cuda3std3__419piecewise_constructE,(_ZN65_INTERNAL_d31bf68f_29_flash_fwd_hdim96_fp16_sm80_cu_e763cb1e_28114cuda3std3__45__cpo4cendE - _ZN65_INTERNAL_d31bf68f_29_flash_fwd_hdim96_fp16_sm80_cu_e763cb1e_28114cuda3std3__419piecewise_constructE)
_ZN65_INTERNAL_d31bf68f_29_flash_fwd_hdim96_fp16_sm80_cu_e763cb1e_28114cuda3std3__419piecewise_constructE:
	.zero		1
	.type		_ZN65_INTERNAL_d31bf68f_29_flash_fwd_hdim96_fp16_sm80_cu_e763cb1e_28114cuda3std3__45__cpo4cendE,@object
	.size		_ZN65_INTERNAL_d31bf68f_29_flash_fwd_hdim96_fp16_sm80_cu_e763cb1e_28114cuda3std3__45__cpo4cendE,(_ZN65_INTERNAL_d31bf68f_29_flash_fwd_hdim96_fp16_sm80_cu_e763cb1e_28114cuda3std6ranges3__45__cpo4swapE - _ZN65_INTERNAL_d31bf68f_29_flash_fwd_hdim96_fp16_sm80_cu_e763cb1e_28114cuda3std3__45__cpo4cendE)
_ZN65_INTERNAL_d31bf68f_29_flash_fwd_hdim96_fp16_sm80_cu_e763cb1e_28114cuda3std3__45__cpo4cendE:
	.zero		1
	.type		_ZN65_INTERNAL_d31bf68f_29_flash_fwd_hdim96_fp16_sm80_cu_e763cb1e_28114cuda3std6ranges3__45__cpo4swapE,@object
	.size		_ZN65_INTERNAL_d31bf68f_29_flash_fwd_hdim96_fp16_sm80_cu_e763cb1e_28114cuda3std6ranges3__45__cpo4swapE,(.L_7 - _ZN65_INTERNAL_d31bf68f_29_flash_fwd_hdim96_fp16_sm80_cu_e763cb1e_28114cuda3std6ranges3__45__cpo4swapE)
_ZN65_INTERNAL_d31bf68f_29_flash_fwd_hdim96_fp16_sm80_cu_e763cb1e_28114cuda3std6ranges3__45__cpo4swapE:
	.zero		1
.L_7:


//--------------------- .nv.shared._ZN5flash16flash_fwd_kernelI23Flash_fwd_kernel_traitsILi96ELi128ELi64ELi4ELb0ELb0EN7cutlass6half_tE19Flash_kernel_traitsILi96ELi128ELi64ELi4ES3_EELb0ELb0ELb0ELb0ELb1ELb1ELb0ELb0EEEvNS_16Flash_fwd_paramsE --------------------------
	.section	.nv.shared._ZN5flash16flash_fwd_kernelI23Flash_fwd_kernel_traitsILi96ELi128ELi64ELi4ELb0ELb0EN7cutlass6half_tE19Flash_kernel_traitsILi96ELi128ELi64ELi4ES3_EELb0ELb0ELb0ELb0ELb1ELb1ELb0ELb0EEEvNS_16Flash_fwd_paramsE,"aw",@nobits
	.sectionflags	@""
	.align	16


//--------------------- .nv.shared._ZN5flash16flash_fwd_kernelI23Flash_fwd_kernel_traitsILi96ELi128ELi64ELi4ELb0ELb0EN7cutlass6half_tE19Flash_kernel_traitsILi96ELi128ELi64ELi4ES3_EELb0ELb0ELb0ELb0ELb0ELb0ELb0ELb0EEEvNS_16Flash_fwd_paramsE --------------------------
	.section	.nv.shared._ZN5flash16flash_fwd_kernelI23Flash_fwd_kernel_traitsILi96ELi128ELi64ELi4ELb0ELb0EN7cutlass6half_tE19Flash_kernel_traitsILi96ELi128ELi64ELi4ES3_EELb0ELb0ELb0ELb0ELb0ELb0ELb0ELb0EEEvNS_16Flash_fwd_paramsE,"aw",@nobits
	.sectionflags	@""
	.align	16


//--------------------- .nv.shared._ZN5flash16flash_fwd_kernelI23Flash_fwd_kernel_traitsILi96ELi128ELi64ELi4ELb0ELb0EN7cutlass6half_tE19Flash_kernel_traitsILi96ELi128ELi64ELi4ES3_EELb0ELb0ELb0ELb1ELb0ELb0ELb0ELb0EEEvNS_16Flash_fwd_paramsE --------------------------
	.section	.nv.shared._ZN5flash16flash_fwd_kernelI23Flash_fwd_kernel_traitsILi96ELi128ELi64ELi4ELb0ELb0EN7cutlass6half_tE19Flash_kernel_traitsILi96ELi128ELi64ELi4ES3_EELb0ELb0ELb0ELb1ELb0ELb0ELb0ELb0EEEvNS_16Flash_fwd_paramsE,"aw",@nobits
	.sectionflags	@""
	.align	16


//--------------------- .nv.shared._ZN5flash16flash_fwd_kernelI23Flash_fwd_kernel_traitsILi96ELi128ELi64ELi4ELb0ELb0EN7cutlass6half_tE19Flash_kernel_traitsILi96ELi128ELi64ELi4ES3_EELb0ELb0ELb1ELb0ELb0ELb1ELb0ELb0EEEvNS_16Flash_fwd_paramsE --------------------------
	.section	.nv.shared._ZN5flash16flash_fwd_kernelI23Flash_fwd_kernel_traitsILi96ELi128ELi64ELi4ELb0ELb0EN7cutlass6half_tE19Flash_kernel_traitsILi96ELi128ELi64ELi4ES3_EELb0ELb0ELb1ELb0ELb0ELb1ELb0ELb0EEEvNS_16Flash_fwd_paramsE,"aw",@nobits
	.sectionflags	@""
	.align	16


//--------------------- .nv.shared._ZN5flash16flash_fwd_kernelI23Flash_fwd_kernel_traitsILi96ELi128ELi64ELi4ELb0ELb0EN7cutlass6half_tE19Flash_kernel_traitsILi96ELi128ELi64ELi4ES3_EELb0ELb0ELb1ELb0ELb0ELb0ELb0ELb0EEEvNS_16Flash_fwd_paramsE --------------------------
	.section	.nv.shared._ZN5flash16flash_fwd_kernelI23Flash_fwd_kernel_traitsILi96ELi128ELi64ELi4ELb0ELb0EN7cutlass6half_tE19Flash_kernel_traitsILi96ELi128ELi64ELi4ES3_EELb0ELb0ELb1ELb0ELb0ELb0ELb0ELb0EEEvNS_16Flash_fwd_paramsE,"aw",@nobits
	.sectionflags	@""
	.align	16


//--------------------- .nv.shared._ZN5flash16flash_fwd_kernelI23Flash_fwd_kernel_traitsILi96ELi128ELi64ELi4ELb0ELb0EN7cutlass6half_tE19Flash_kernel_traitsILi96ELi128ELi64ELi4ES3_EELb0ELb0ELb1ELb1ELb0ELb0ELb0ELb0EEEvNS_16Flash_fwd_paramsE --------------------------
	.section	.nv.shared._ZN5flash16flash_fwd_kernelI23Flash_fwd_kernel_traitsILi96ELi128ELi64ELi4ELb0ELb0EN7cutlass6half_tE19Flash_kernel_traitsILi96ELi128ELi64ELi4ES3_EELb0ELb0ELb1ELb1ELb0ELb0ELb0ELb0EEEvNS_16Flash_fwd_paramsE,"aw",@nobits
	.sectionflags	@""
	.align	16


//--------------------- .nv.shared._ZN5flash16flash_fwd_kernelI23Flash_fwd_kernel_traitsILi96ELi128ELi64ELi4ELb0ELb0EN7cutlass6half_tE19Flash_kernel_traitsILi96ELi128ELi64ELi4ES3_EELb1ELb0ELb0ELb0ELb0ELb1ELb0ELb0EEEvNS_16Flash_fwd_paramsE --------------------------
	.section	.nv.shared._ZN5flash16flash_fwd_kernelI23Flash_fwd_kernel_traitsILi96ELi128ELi64ELi4ELb0ELb0EN7cutlass6half_tE19Flash_kernel_traitsILi96ELi128ELi64ELi4ES3_EELb1ELb0ELb0ELb0ELb0ELb1ELb0ELb0EEEvNS_16Flash_fwd_paramsE,"aw",@nobits
	.sectionflags	@""
	.align	16


//--------------------- .nv.shared._ZN5flash16flash_fwd_kernelI23Flash_fwd_kernel_traitsILi96ELi128ELi64ELi4ELb0ELb0EN7cutlass6half_tE19Flash_kernel_traitsILi96ELi128ELi64ELi4ES3_EELb0ELb0ELb0ELb0ELb0ELb1ELb1ELb0EEEvNS_16Flash_fwd_paramsE --------------------------
	.section	.nv.shared._ZN5flash16flash_fwd_kernelI23Flash_fwd_kernel_traitsILi96ELi128ELi64ELi4ELb0ELb0EN7cutlass6half_tE19Flash_kernel_traitsILi96ELi128ELi64ELi4ES3_EELb0ELb0ELb0ELb0ELb0ELb1ELb1ELb0EEEvNS_16Flash_fwd_paramsE,"aw",@nobits
	.sectionflags	@""
	.align	16


//--------------------- .nv.shared._ZN5flash16flash_fwd_kernelI23Flash_fwd_kernel_traitsILi96ELi128ELi64ELi4ELb0ELb0EN7cutlass6half_tE19Flash_kernel_traitsILi96ELi128ELi64ELi4ES3_EELb1ELb0ELb0ELb0ELb0ELb0ELb0ELb0EEEvNS_16Flash_fwd_paramsE --------------------------
	.section	.nv.shared._ZN5flash16flash_fwd_kernelI23Flash_fwd_kernel_traitsILi96ELi128ELi64ELi4ELb0ELb0EN7cutlass6half_tE19Flash_kernel_traitsILi96ELi128ELi64ELi4ES3_EELb1ELb0ELb0ELb0ELb0ELb0ELb0ELb0EEEvNS_16Flash_fwd_paramsE,"aw",@nobits
	.sectionflags	@""
	.align	16


//--------------------- .nv.shared._ZN5flash16flash_fwd_kernelI23Flash_fwd_kernel_traitsILi96ELi128ELi64ELi4ELb0ELb0EN7cutlass6half_tE19Flash_kernel_traitsILi96ELi128ELi64ELi4ES3_EELb1ELb0ELb1ELb0ELb0ELb0ELb0ELb0EEEvNS_16Flash_fwd_paramsE --------------------------
	.section	.nv.shared._ZN5flash16flash_fwd_kernelI23Flash_fwd_kernel_traitsILi96ELi128ELi64ELi4ELb0ELb0EN7cutlass6half_tE19Flash_kernel_traitsILi96ELi128ELi64ELi4ES3_EELb1ELb0ELb1ELb0ELb0ELb0ELb0ELb0EEEvNS_16Flash_fwd_paramsE,"aw",@nobits
	.sectionflags	@""
	.align	16


//--------------------- .nv.shared._ZN5flash16flash_fwd_kernelI23Flash_fwd_kernel_traitsILi96ELi128ELi64ELi4ELb0ELb0EN7cutlass6half_tE19Flash_kernel_traitsILi96ELi128ELi64ELi4ES3_EELb1ELb0ELb0ELb0ELb1ELb1ELb0ELb0EEEvNS_16Flash_fwd_paramsE --------------------------
	.section	.nv.shared._ZN5flash16flash_fwd_kernelI23Flash_fwd_kernel_traitsILi96ELi128ELi64ELi4ELb0ELb0EN7cutlass6half_tE19Flash_kernel_traitsILi96ELi128ELi64ELi4ES3_EELb1ELb0ELb0ELb0ELb1ELb1ELb0ELb0EEEvNS_16Flash_fwd_paramsE,"aw",@nobits
	.sectionflags	@""
	.align	16


//--------------------- .nv.shared._ZN5flash16flash_fwd_kernelI23Flash_fwd_kernel_traitsILi96ELi128ELi64ELi4ELb0ELb0EN7cutlass6half_tE19Flash_kernel_traitsILi96ELi128ELi64ELi4ES3_EELb0ELb0ELb0ELb0ELb1ELb1ELb1ELb0EEEvNS_16Flash_fwd_paramsE --------------------------
	.section	.nv.shared._ZN5flash16flash_fwd_kernelI23Flash_fwd_kernel_traitsILi96ELi128ELi64ELi4ELb0ELb0EN7cutlass6half_tE19Flash_kernel_traitsILi96ELi128ELi64ELi4ES3_EELb0ELb0ELb0ELb0ELb1ELb1ELb1ELb0EEEvNS_16Flash_fwd_paramsE,"aw",@nobits
	.sectionflags	@""
	.align	16


//--------------------- .nv.shared._ZN5flash16flash_fwd_kernelI23Flash_fwd_kernel_traitsILi96ELi128ELi64ELi4ELb0ELb0EN7cutlass6half_tE19Flash_kernel_traitsILi96ELi128ELi64ELi4ES3_EELb1ELb0ELb0ELb1ELb0ELb0ELb0ELb0EEEvNS_16Flash_fwd_paramsE --------------------------
	.section	.nv.shared._ZN5flash16flash_fwd_kernelI23Flash_fwd_kernel_traitsILi96ELi128ELi64ELi4ELb0ELb0EN7cutlass6half_tE19Flash_kernel_traitsILi96ELi128ELi64ELi4ES3_EELb1ELb0ELb0ELb1ELb0ELb0ELb0ELb0EEEvNS_16Flash_fwd_paramsE,"aw",@nobits
	.sectionflags	@""
	.align	16


//--------------------- .nv.shared._ZN5flash16flash_fwd_kernelI23Flash_fwd_kernel_traitsILi96ELi128ELi64ELi4ELb0ELb0EN7cutlass6half_tE19Flash_kernel_traitsILi96ELi128ELi64ELi4ES3_EELb1ELb0ELb0ELb0ELb0ELb0ELb0ELb1EEEvNS_16Flash_fwd_paramsE --------------------------
	.section	.nv.shared._ZN5flash16flash_fwd_kernelI23Flash_fwd_kernel_traitsILi96ELi128ELi64ELi4ELb0ELb0EN7cutlass6half_tE19Flash_kernel_traitsILi96ELi128ELi64ELi4ES3_EELb1ELb0ELb0ELb0ELb0ELb0ELb0ELb1EEEvNS_16Flash_fwd_paramsE,"aw",@nobits
	.sectionflags	@""
	.align	16


//--------------------- .nv.shared._ZN5flash16flash_fwd_kernelI23Flash_fwd_kernel_traitsILi96ELi128ELi64ELi4ELb0ELb0EN7cutlass6half_tE19Flash_kernel_traitsILi96ELi128ELi64ELi4ES3_EELb0ELb0ELb0ELb0ELb0ELb0ELb1ELb0EEEvNS_16Flash_fwd_paramsE --------------------------
	.section	.nv.shared._ZN5flash16flash_fwd_kernelI23Flash_fwd_kernel_traitsILi96ELi128ELi64ELi4ELb0ELb0EN7cutlass6half_tE19Flash_kernel_traitsILi96ELi128ELi64ELi4ES3_EELb0ELb0ELb0ELb0ELb0ELb0ELb1ELb0EEEvNS_16Flash_fwd_paramsE,"aw",@nobits
	.sectionflags	@""
	.align	16


//--------------------- .nv.shared._ZN5flash16flash_fwd_kernelI23Flash_fwd_kernel_traitsILi96ELi128ELi64ELi4ELb0ELb0EN7cutlass6half_tE19Flash_kernel_traitsILi96ELi128ELi64ELi4ES3_EELb1ELb0ELb0ELb1ELb0ELb0ELb0ELb1EEEvNS_16Flash_fwd_paramsE --------------------------
	.section	.nv.shared._ZN5flash16flash_fwd_kernelI23Flash_fwd_kernel_traitsILi96ELi128ELi64ELi4ELb0ELb0EN7cutlass6half_tE19Flash_kernel_traitsILi96ELi128ELi64ELi4ES3_EELb1ELb0ELb0ELb1ELb0ELb0ELb0ELb1EEEvNS_16Flash_fwd_paramsE,"aw",@nobits
	.sectionflags	@""
	.align	16


//--------------------- .nv.shared._ZN5flash16flash_fwd_kernelI23Flash_fwd_kernel_traitsILi96ELi128ELi64ELi4ELb0ELb0EN7cutlass6half_tE19Flash_kernel_traitsILi96ELi128ELi64ELi4ES3_EELb0ELb0ELb0ELb1ELb0ELb0ELb1ELb0EEEvNS_16Flash_fwd_paramsE --------------------------
	.section	.nv.shared._ZN5flash16flash_fwd_kernelI23Flash_fwd_kernel_traitsILi96ELi128ELi64ELi4ELb0ELb0EN7cutlass6half_tE19Flash_kernel_traitsILi96ELi128ELi64ELi4ES3_EELb0ELb0ELb0ELb1ELb0ELb0ELb1ELb0EEEvNS_16Flash_fwd_paramsE,"aw",@nobits
	.sectionflags	@""
	.align	16


//--------------------- .nv.shared._ZN5flash16flash_fwd_kernelI23Flash_fwd_kernel_traitsILi96ELi128ELi64ELi4ELb0ELb0EN7cutlass6half_tE19Flash_kernel_traitsILi96ELi128ELi64ELi4ES3_EELb1ELb0ELb1ELb0ELb0ELb1ELb0ELb0EEEvNS_16Flash_fwd_paramsE --------------------------
	.section	.nv.shared._ZN5flash16flash_fwd_kernelI23Flash_fwd_kernel_traitsILi96ELi128ELi64ELi4ELb0ELb0EN7cutlass6half_tE19Flash_kernel_traitsILi96ELi128ELi64ELi4ES3_EELb1ELb0ELb1ELb0ELb0ELb1ELb0ELb0EEEvNS_16Flash_fwd_paramsE,"aw",@nobits
	.sectionflags	@""
	.align	16


//--------------------- .nv.shared._ZN5flash16flash_fwd_kernelI23Flash_fwd_kernel_traitsILi96ELi128ELi64ELi4ELb0ELb0EN7cutlass6half_tE19Flash_kernel_traitsILi96ELi128ELi64ELi4ES3_EELb0ELb0ELb1ELb0ELb0ELb1ELb1ELb0EEEvNS_16Flash_fwd_paramsE --------------------------
	.section	.nv.shared._ZN5flash16flash_fwd_kernelI23Flash_fwd_kernel_traitsILi96ELi128ELi64ELi4ELb0ELb0EN7cutlass6half_tE19Flash_kernel_traitsILi96ELi128ELi64ELi4ES3_EELb0ELb0ELb1ELb0ELb0ELb1ELb1ELb0EEEvNS_16Flash_fwd_paramsE,"aw",@nobits
	.sectionflags	@""
	.align	16


//--------------------- .nv.shared._ZN5flash16flash_fwd_kernelI23Flash_fwd_kernel_traitsILi96ELi128ELi64ELi4ELb0ELb0EN7cutlass6half_tE19Flash_kernel_traitsILi96ELi128ELi64ELi4ES3_EELb1ELb0ELb1ELb1ELb0ELb0ELb0ELb0EEEvNS_16Flash_fwd_paramsE --------------------------
	.section	.nv.shared._ZN5flash16flash_fwd_kernelI23Flash_fwd_kernel_traitsILi96ELi128ELi64ELi4ELb0ELb0EN7cutlass6half_tE19Flash_kernel_traitsILi96ELi128ELi64ELi4ES3_EELb1ELb0ELb1ELb1ELb0ELb0ELb0ELb0EEEvNS_16Flash_fwd_paramsE,"aw",@nobits
	.sectionflags	@""
	.align	16


//--------------------- .nv.shared._ZN5flash16flash_fwd_kernelI23Flash_fwd_kernel_traitsILi96ELi128ELi64ELi4ELb0ELb0EN7cutlass6half_tE19Flash_kernel_traitsILi96ELi128ELi64ELi4ES3_EELb1ELb0ELb1ELb0ELb0ELb0ELb0ELb1EEEvNS_16Flash_fwd_paramsE --------------------------
	.section	.nv.shared._ZN5flash16flash_fwd_kernelI23Flash_fwd_kernel_traitsILi96ELi128ELi64ELi4ELb0ELb0EN7cutlass6half_tE19Flash_kernel_traitsILi96ELi128ELi64ELi4ES3_EELb1ELb0ELb1ELb0ELb0ELb0ELb0ELb1EEEvNS_16Flash_fwd_paramsE,"aw",@nobits
	.sectionflags	@""
	.align	16


//--------------------- .nv.shared._ZN5flash16flash_fwd_kernelI23Flash_fwd_kernel_traitsILi96ELi128ELi64ELi4ELb0ELb0EN7cutlass6half_tE19Flash_kernel_traitsILi96ELi128ELi64ELi4ES3_EELb0ELb0ELb1ELb0ELb0ELb0ELb1ELb0EEEvNS_16Flash_fwd_paramsE --------------------------
	.section	.nv.shared._ZN5flash16flash_fwd_kernelI23Flash_fwd_kernel_traitsILi96ELi128ELi64ELi4ELb0ELb0EN7cutlass6half_tE19Flash_kernel_traitsILi96ELi128ELi64ELi4ES3_EELb0ELb0ELb1ELb0ELb0ELb0ELb1ELb0EEEvNS_16Flash_fwd_paramsE,"aw",@nobits
	.sectionflags	@""
	.align	16


//--------------------- .nv.shared._ZN5flash16flash_fwd_kernelI23Flash_fwd_kernel_traitsILi96ELi128ELi64ELi4ELb0ELb0EN7cutlass6half_tE19Flash_kernel_traitsILi96ELi128ELi64ELi4ES3_EELb1ELb0ELb1ELb1ELb0ELb0ELb0ELb1EEEvNS_16Flash_fwd_paramsE --------------------------
	.section	.nv.shared._ZN5flash16flash_fwd_kernelI23Flash_fwd_kernel_traitsILi96ELi128ELi64ELi4ELb0ELb0EN7cutlass6half_tE19Flash_kernel_traitsILi96ELi128ELi64ELi4ES3_EELb1ELb0ELb1ELb1ELb0ELb0ELb0ELb1EEEvNS_16Flash_fwd_paramsE,"aw",@nobits
	.sectionflags	@""
	.align	16


//--------------------- .nv.shared._ZN5flash16flash_fwd_kernelI23Flash_fwd_kernel_traitsILi96ELi128ELi64ELi4ELb0ELb0EN7cutlass6half_tE19Flash_kernel_traitsILi96ELi128ELi64ELi4ES3_EELb0ELb0ELb1ELb1ELb0ELb0ELb1ELb0EEEvNS_16Flash_fwd_paramsE --------------------------
	.section	.nv.shared._ZN5flash16flash_fwd_kernelI23Flash_fwd_kernel_traitsILi96ELi128ELi64ELi4ELb0ELb0EN7cutlass6half_tE19Flash_kernel_traitsILi96ELi128ELi64ELi4ES3_EELb0ELb0ELb1ELb1ELb0ELb0ELb1ELb0EEEvNS_16Flash_fwd_paramsE,"aw",@nobits
	.sectionflags	@""
	.align	16
